// Copyright (c) 2024, Jay Shah, Ganesh Bikshandi, Ying Zhang, Vijay Thakkar, Pradeep Ramani, Tri Dao.
// Splitting the different template instantiations to different files to speed up compilation.
// This file is auto-generated. See "generate_kernels.py"

#include "flash_fwd_launch_template.h"

#ifndef FLASHATTENTION_DISABLE_HDIM64
template void run_mha_fwd_<90, cutlass::half_t, 64, 256, false, true, false, true>(Flash_fwd_params &params, cudaStream_t stream);
#endif


// ===== COMPILED SASS (sm_90a) =====

	.target	sm_90a

	.elftype	@"ET_EXEC"


//--------------------- .note.nv.tkinfo           --------------------------
	.section	.note.nv.tkinfo,"",@"SHT_NOTE"
	.sectionflags	@"SHF_NOTE_NV_TKINFO"
	.tkinfo
        /*0018*/ 	.word	0x00000002
        /*0030*/ 	.string	""
        /*0030*/ 	.string	"ptxas"
        /*0030*/ 	.string	"Cuda compilation tools, release 13.0, V13.0.88"
        /*0030*/ 	.string	"Build cuda_13.0.r13.0/compiler.36424714_0"
        /*0030*/ 	.string	"-arch sm_90a -m 64 "



//--------------------- .note.nv.cuinfo           --------------------------
	.section	.note.nv.cuinfo,"",@"SHT_NOTE"
	.sectionflags	@"SHF_NOTE_NV_CUINFO"
        /*0018*/ 	.short	0x0002
        /*001a*/ 	.short	0x005a
        /*001c*/ 	.short	0x0082
	.zero		2


//--------------------- .nv.info                  --------------------------
	.section	.nv.info,"",@"SHT_CUDA_INFO"
	.align	4


	//----- nvinfo : EIATTR_REGCOUNT
	.align		4
        /*0000*/ 	.byte	0x04, 0x2f
        /*0002*/ 	.short	(.L_21 - .L_20)
	.align		4
.L_20:
        /*0004*/ 	.word	index@(_ZN7cutlass13device_kernelIN5flash11enable_sm90INS1_16FlashAttnFwdSm90INS1_25CollectiveMainloopFwdSm90ILi2EN4cute5tupleIJNS5_1CILi1EEES8_S8_EEENS6_IJNS7_ILi128EEENS7_ILi96EEENS7_ILi64EEEEEELi256ENS_6half_tEfNS_4arch4Sm90ELb1ELb0ELb0ELb1ELb1ELb1ELb1ELb1ELb0ELb1ELb0ELb0EEENS1_21CollectiveEpilogueFwdINS6_IJSA_NS7_ILi256EEESB_EEES9_SE_SG_Li256ELb1ELb1ELb0ELb0EEENS1_36VarlenDynamicPersistentTileSchedulerILi128ELi96ELi256ELi128ELb0ELb1ELb1ELb1ELb1ELb1EEEEEEEEEvNT_6ParamsE)
        /*0008*/ 	.word	0x000000a8


	//----- nvinfo : EIATTR_FRAME_SIZE
	.align		4
.L_21:
        /*000c*/ 	.byte	0x04, 0x11
        /*000e*/ 	.short	(.L_23 - .L_22)
	.align		4
.L_22:
        /*0010*/ 	.word	index@(_ZN7cutlass13device_kernelIN5flash11enable_sm90INS1_16FlashAttnFwdSm90INS1_25CollectiveMainloopFwdSm90ILi2EN4cute5tupleIJNS5_1CILi1EEES8_S8_EEENS6_IJNS7_ILi128EEENS7_ILi96EEENS7_ILi64EEEEEELi256ENS_6half_tEfNS_4arch4Sm90ELb1ELb0ELb0ELb1ELb1ELb1ELb1ELb1ELb0ELb1ELb0ELb0EEENS1_21CollectiveEpilogueFwdINS6_IJSA_NS7_ILi256EEESB_EEES9_SE_SG_Li256ELb1ELb1ELb0ELb0EEENS1_36VarlenDynamicPersistentTileSchedulerILi128ELi96ELi256ELi128ELb0ELb1ELb1ELb1ELb1ELb1EEEEEEEEEvNT_6ParamsE)
        /*0014*/ 	.word	0x000000c0


	//----- nvinfo : EIATTR_REGCOUNT
	.align		4
.L_23:
        /*0018*/ 	.byte	0x04, 0x2f
        /*001a*/ 	.short	(.L_25 - .L_24)
	.align		4
.L_24:
        /*001c*/ 	.word	index@(_ZN7cutlass13device_kernelIN5flash11enable_sm90INS1_16FlashAttnFwdSm90INS1_25CollectiveMainloopFwdSm90ILi2EN4cute5tupleIJNS5_1CILi1EEES8_S8_EEENS6_IJNS7_ILi128EEENS7_ILi96EEENS7_ILi64EEEEEELi256ENS_6half_tEfNS_4arch4Sm90ELb1ELb0ELb0ELb1ELb1ELb0ELb1ELb1ELb0ELb1ELb0ELb0EEENS1_21CollectiveEpilogueFwdINS6_IJSA_NS7_ILi256EEESB_EEES9_SE_SG_Li256ELb1ELb1ELb0ELb0EEENS1_36VarlenDynamicPersistentTileSchedulerILi128ELi96ELi256ELi128ELb0ELb1ELb1ELb1ELb1ELb1EEEEEEEEEvNT_6ParamsE)
        /*0020*/ 	.word	0x000000a8


	//----- nvinfo : EIATTR_FRAME_SIZE
	.align		4
.L_25:
        /*0024*/ 	.byte	0x04, 0x11
        /*0026*/ 	.short	(.L_27 - .L_26)
	.align		4
.L_26:
        /*0028*/ 	.word	index@(_ZN7cutlass13device_kernelIN5flash11enable_sm90INS1_16FlashAttnFwdSm90INS1_25CollectiveMainloopFwdSm90ILi2EN4cute5tupleIJNS5_1CILi1EEES8_S8_EEENS6_IJNS7_ILi128EEENS7_ILi96EEENS7_ILi64EEEEEELi256ENS_6half_tEfNS_4arch4Sm90ELb1ELb0ELb0ELb1ELb1ELb0ELb1ELb1ELb0ELb1ELb0ELb0EEENS1_21CollectiveEpilogueFwdINS6_IJSA_NS7_ILi256EEESB_EEES9_SE_SG_Li256ELb1ELb1ELb0ELb0EEENS1_36VarlenDynamicPersistentTileSchedulerILi128ELi96ELi256ELi128ELb0ELb1ELb1ELb1ELb1ELb1EEEEEEEEEvNT_6ParamsE)
        /*002c*/ 	.word	0x00000028


	//----- nvinfo : EIATTR_REGCOUNT
	.align		4
.L_27:
        /*0030*/ 	.byte	0x04, 0x2f
        /*0032*/ 	.short	(.L_29 - .L_28)
	.align		4
.L_28:
        /*0034*/ 	.word	index@(_ZN7cutlass13device_kernelIN5flash11enable_sm90INS1_16FlashAttnFwdSm90INS1_25CollectiveMainloopFwdSm90ILi2EN4cute5tupleIJNS5_1CILi1EEES8_S8_EEENS6_IJNS7_ILi128EEENS7_ILi96EEENS7_ILi64EEEEEELi256ENS_6half_tEfNS_4arch4Sm90ELb1ELb0ELb0ELb1ELb1ELb1ELb0ELb1ELb0ELb1ELb0ELb0EEENS1_21CollectiveEpilogueFwdINS6_IJSA_NS7_ILi256EEESB_EEES9_SE_SG_Li256ELb1ELb1ELb0ELb0EEENS1_36VarlenDynamicPersistentTileSchedulerILi128ELi96ELi256ELi128ELb0ELb1ELb1ELb1ELb1ELb1EEEEEEEEEvNT_6ParamsE)
        /*0038*/ 	.word	0x000000a8


	//----- nvinfo : EIATTR_FRAME_SIZE
	.align		4
.L_29:
        /*003c*/ 	.byte	0x04, 0x11
        /*003e*/ 	.short	(.L_31 - .L_30)
	.align		4
.L_30:
        /*0040*/ 	.word	index@(_ZN7cutlass13device_kernelIN5flash11enable_sm90INS1_16FlashAttnFwdSm90INS1_25CollectiveMainloopFwdSm90ILi2EN4cute5tupleIJNS5_1CILi1EEES8_S8_EEENS6_IJNS7_ILi128EEENS7_ILi96EEENS7_ILi64EEEEEELi256ENS_6half_tEfNS_4arch4Sm90ELb1ELb0ELb0ELb1ELb1ELb1ELb0ELb1ELb0ELb1ELb0ELb0EEENS1_21CollectiveEpilogueFwdINS6_IJSA_NS7_ILi256EEESB_EEES9_SE_SG_Li256ELb1ELb1ELb0ELb0EEENS1_36VarlenDynamicPersistentTileSchedulerILi128ELi96ELi256ELi128ELb0ELb1ELb1ELb1ELb1ELb1EEEEEEEEEvNT_6ParamsE)
        /*0044*/ 	.word	0x00000058


	//----- nvinfo : EIATTR_REGCOUNT
	.align		4
.L_31:
        /*0048*/ 	.byte	0x04, 0x2f
        /*004a*/ 	.short	(.L_33 - .L_32)
	.align		4
.L_32:
        /*004c*/ 	.word	index@(_ZN7cutlass13device_kernelIN5flash11enable_sm90INS1_16FlashAttnFwdSm90INS1_25CollectiveMainloopFwdSm90ILi2EN4cute5tupleIJNS5_1CILi1EEES8_S8_EEENS6_IJNS7_ILi128EEENS7_ILi96EEENS7_ILi64EEEEEELi256ENS_6half_tEfNS_4arch4Sm90ELb1ELb0ELb0ELb1ELb1ELb0ELb0ELb1ELb0ELb1ELb0ELb0EEENS1_21CollectiveEpilogueFwdINS6_IJSA_NS7_ILi256EEESB_EEES9_SE_SG_Li256ELb1ELb1ELb0ELb0EEENS1_36VarlenDynamicPersistentTileSchedulerILi128ELi96ELi256ELi128ELb0ELb1ELb1ELb1ELb1ELb1EEEEEEEEEvNT_6ParamsE)
        /*0050*/ 	.word	0x000000a8


	//----- nvinfo : EIATTR_FRAME_SIZE
	.align		4
.L_33:
        /*0054*/ 	.byte	0x04, 0x11
        /*0056*/ 	.short	(.L_35 - .L_34)
	.align		4
.L_34:
        /*0058*/ 	.word	index@(_ZN7cutlass13device_kernelIN5flash11enable_sm90INS1_16FlashAttnFwdSm90INS1_25CollectiveMainloopFwdSm90ILi2EN4cute5tupleIJNS5_1CILi1EEES8_S8_EEENS6_IJNS7_ILi128EEENS7_ILi96EEENS7_ILi64EEEEEELi256ENS_6half_tEfNS_4arch4Sm90ELb1ELb0ELb0ELb1ELb1ELb0ELb0ELb1ELb0ELb1ELb0ELb0EEENS1_21CollectiveEpilogueFwdINS6_IJSA_NS7_ILi256EEESB_EEES9_SE_SG_Li256ELb1ELb1ELb0ELb0EEENS1_36VarlenDynamicPersistentTileSchedulerILi128ELi96ELi256ELi128ELb0ELb1ELb1ELb1ELb1ELb1EEEEEEEEEvNT_6ParamsE)
        /*005c*/ 	.word	0x00000028


	//----- nvinfo : EIATTR_REGCOUNT
	.align		4
.L_35:
        /*0060*/ 	.byte	0x04, 0x2f
        /*0062*/ 	.short	(.L_37 - .L_36)
	.align		4
.L_36:
        /*0064*/ 	.word	index@(_ZN7cutlass13device_kernelIN5flash11enable_sm90INS1_16FlashAttnFwdSm90INS1_25CollectiveMainloopFwdSm90ILi2EN4cute5tupleIJNS5_1CILi1EEES8_S8_EEENS6_IJNS7_ILi128EEENS7_ILi96EEENS7_ILi64EEEEEELi256ENS_6half_tEfNS_4arch4Sm90ELb1ELb0ELb0ELb0ELb1ELb0ELb1ELb1ELb0ELb1ELb0ELb0EEENS1_21CollectiveEpilogueFwdINS6_IJSA_NS7_ILi256EEESB_EEES9_SE_SG_Li256ELb0ELb1ELb0ELb0EEENS1_30DynamicPersistentTileSchedulerILi256ELi128ELb0ELb1ELb1EEEEEEEEEvNT_6ParamsE)
        /*0068*/ 	.word	0x000000a8


	//----- nvinfo : EIATTR_FRAME_SIZE
	.align		4
.L_37:
        /*006c*/ 	.byte	0x04, 0x11
        /*006e*/ 	.short	(.L_39 - .L_38)
	.align		4
.L_38:
        /*0070*/ 	.word	index@(_ZN7cutlass13device_kernelIN5flash11enable_sm90INS1_16FlashAttnFwdSm90INS1_25CollectiveMainloopFwdSm90ILi2EN4cute5tupleIJNS5_1CILi1EEES8_S8_EEENS6_IJNS7_ILi128EEENS7_ILi96EEENS7_ILi64EEEEEELi256ENS_6half_tEfNS_4arch4Sm90ELb1ELb0ELb0ELb0ELb1ELb0ELb1ELb1ELb0ELb1ELb0ELb0EEENS1_21CollectiveEpilogueFwdINS6_IJSA_NS7_ILi256EEESB_EEES9_SE_SG_Li256ELb0ELb1ELb0ELb0EEENS1_30DynamicPersistentTileSchedulerILi256ELi128ELb0ELb1ELb1EEEEEEEEEvNT_6ParamsE)
        /*0074*/ 	.word	0x00000010


	//----- nvinfo : EIATTR_REGCOUNT
	.align		4
.L_39:
        /*0078*/ 	.byte	0x04, 0x2f
        /*007a*/ 	.short	(.L_41 - .L_40)
	.align		4
.L_40:
        /*007c*/ 	.word	index@(_ZN7cutlass13device_kernelIN5flash11enable_sm90INS1_16FlashAttnFwdSm90INS1_25CollectiveMainloopFwdSm90ILi2EN4cute5tupleIJNS5_1CILi1EEES8_S8_EEENS6_IJNS7_ILi128EEENS7_ILi96EEENS7_ILi64EEEEEELi256ENS_6half_tEfNS_4arch4Sm90ELb1ELb0ELb0ELb0ELb1ELb0ELb0ELb1ELb0ELb1ELb0ELb0EEENS1_21CollectiveEpilogueFwdINS6_IJSA_NS7_ILi256EEESB_EEES9_SE_SG_Li256ELb0ELb1ELb0ELb0EEENS1_30DynamicPersistentTileSchedulerILi256ELi128ELb0ELb1ELb1EEEEEEEEEvNT_6ParamsE)
        /*0080*/ 	.word	0x000000a8


	//----- nvinfo : EIATTR_FRAME_SIZE
	.align		4
.L_41:
        /*0084*/ 	.byte	0x04, 0x11
        /*0086*/ 	.short	(.L_43 - .L_42)
	.align		4
.L_42:
        /*0088*/ 	.word	index@(_ZN7cutlass13device_kernelIN5flash11enable_sm90INS1_16FlashAttnFwdSm90INS1_25CollectiveMainloopFwdSm90ILi2EN4cute5tupleIJNS5_1CILi1EEES8_S8_EEENS6_IJNS7_ILi128EEENS7_ILi96EEENS7_ILi64EEEEEELi256ENS_6half_tEfNS_4arch4Sm90ELb1ELb0ELb0ELb0ELb1ELb0ELb0ELb1ELb0ELb1ELb0ELb0EEENS1_21CollectiveEpilogueFwdINS6_IJSA_NS7_ILi256EEESB_EEES9_SE_SG_Li256ELb0ELb1ELb0ELb0EEENS1_30DynamicPersistentTileSchedulerILi256ELi128ELb0ELb1ELb1EEEEEEEEEvNT_6ParamsE)
        /*008c*/ 	.word	0x00000008


	//----- nvinfo : EIATTR_REGCOUNT
	.align		4
.L_43:
        /*0090*/ 	.byte	0x04, 0x2f
        /*0092*/ 	.short	(.L_45 - .L_44)
	.align		4
.L_44:
        /*0094*/ 	.word	index@(_ZN7cutlass13device_kernelIN5flash11enable_sm90INS1_16FlashAttnFwdSm90INS1_25CollectiveMainloopFwdSm90ILi2EN4cute5tupleIJNS5_1CILi1EEES8_S8_EEENS6_IJNS7_ILi128EEENS7_ILi96EEENS7_ILi64EEEEEELi256ENS_6half_tEfNS_4arch4Sm90ELb0ELb1ELb0ELb1ELb1ELb1ELb1ELb1ELb0ELb1ELb0ELb0EEENS1_21CollectiveEpilogueFwdINS6_IJSA_NS7_ILi256EEESB_EEES9_SE_SG_Li256ELb1ELb1ELb0ELb0EEENS1_36VarlenDynamicPersistentTileSchedulerILi128ELi96ELi256ELi128ELb0ELb1ELb1ELb1ELb0ELb1EEEEEEEEEvNT_6ParamsE)
        /*0098*/ 	.word	0x000000a8


	//----- nvinfo : EIATTR_FRAME_SIZE
	.align		4
.L_45:
        /*009c*/ 	.byte	0x04, 0x11
        /*009e*/ 	.short	(.L_47 - .L_46)
	.align		4
.L_46:
        /*00a0*/ 	.word	index@($_ZN7cutlass13device_kernelIN5flash11enable_sm90INS1_16FlashAttnFwdSm90INS1_25CollectiveMainloopFwdSm90ILi2EN4cute5tupleIJNS5_1CILi1EEES8_S8_EEENS6_IJNS7_ILi128EEENS7_ILi96EEENS7_ILi64EEEEEELi256ENS_6half_tEfNS_4arch4Sm90ELb0ELb1ELb0ELb1ELb1ELb1ELb1ELb1ELb0ELb1ELb0ELb0EEENS1_21CollectiveEpilogueFwdINS6_IJSA_NS7_ILi256EEESB_EEES9_SE_SG_Li256ELb1ELb1ELb0ELb0EEENS1_36VarlenDynamicPersistentTileSchedulerILi128ELi96ELi256ELi128ELb0ELb1ELb1ELb1ELb0ELb1EEEEEEEEEvNT_6ParamsE$_ZZN5flash25CollectiveMainloopFwdSm90ILi2EN4cute5tupleIJNS1_1CILi1EEES4_S4_EEENS2_IJNS3_ILi128EEENS3_ILi96EEENS3_ILi64EEEEEELi256EN7cutlass6half_tEfNSA_4arch4Sm90ELb0ELb1ELb0ELb1ELb1ELb1ELb1ELb1ELb0ELb1ELb0ELb0EE3mmaINS_16FlashAttnFwdSm90ISE_NS_21CollectiveEpilogueFwdINS2_IJS6_NS3_ILi256EEES7_EEES5_SB_SD_Li256ELb1ELb1ELb0ELb0EEENS_36VarlenDynamicPersistentTileSchedulerILi128ELi96ELi256ELi128ELb0ELb1ELb1ELb1ELb0ELb1EEEE13SharedStorageENS1_6TensorINS1_11ArrayEngineIfLm128EEENS1_6LayoutINS2_IJNS2_IJNS3_ILi2EEEST_NS3_ILi32EEEEEES4_S4_EEENS2_IJNS2_IJS4_ST_NS3_ILi4EEEEEENS3_ILi0EEESZ_EEEEEEENS_7SoftmaxILi2ELi0EEEEEbRKNSE_6ParamsENSA_13PipelineAsyncILi2EEES19_RNSA_13PipelineStateILj2EEERT0_RT1_iRiRKNS_16SeqlenInfoQKNewKILb1ELb1EEENS2_IJiiiiEEERT_ENKUliT_T0_T1_E_clIZSF_ISO_S12_S14_EbS17_S19_S19_S1C_S1E_S1G_iS1H_S1L_S1M_S1O_EUlRS1P_iE0_NS3_ILb1EEES1W_EEDaiS1P_S1Q_S1R_)
        /*00a4*/ 	.word	0x000004a0


	//----- nvinfo : EIATTR_FRAME_SIZE
	.align		4
.L_47:
        /*00a8*/ 	.byte	0x04, 0x11
        /*00aa*/ 	.short	(.L_49 - .L_48)
	.align		4
.L_48:
        /*00ac*/ 	.word	index@(_ZN7cutlass13device_kernelIN5flash11enable_sm90INS1_16FlashAttnFwdSm90INS1_25CollectiveMainloopFwdSm90ILi2EN4cute5tupleIJNS5_1CILi1EEES8_S8_EEENS6_IJNS7_ILi128EEENS7_ILi96EEENS7_ILi64EEEEEELi256ENS_6half_tEfNS_4arch4Sm90ELb0ELb1ELb0ELb1ELb1ELb1ELb1ELb1ELb0ELb1ELb0ELb0EEENS1_21CollectiveEpilogueFwdINS6_IJSA_NS7_ILi256EEESB_EEES9_SE_SG_Li256ELb1ELb1ELb0ELb0EEENS1_36VarlenDynamicPersistentTileSchedulerILi128ELi96ELi256ELi128ELb0ELb1ELb1ELb1ELb0ELb1EEEEEEEEEvNT_6ParamsE)
        /*00b0*/ 	.word	0x000004a0


	//----- nvinfo : EIATTR_REGCOUNT
	.align		4
.L_49:
        /*00b4*/ 	.byte	0x04, 0x2f
        /*00b6*/ 	.short	(.L_51 - .L_50)
	.align		4
.L_50:
        /*00b8*/ 	.word	index@(_ZN7cutlass13device_kernelIN5flash11enable_sm90INS1_16FlashAttnFwdSm90INS1_25CollectiveMainloopFwdSm90ILi2EN4cute5tupleIJNS5_1CILi1EEES8_S8_EEENS6_IJNS7_ILi128EEENS7_ILi96EEENS7_ILi64EEEEEELi256ENS_6half_tEfNS_4arch4Sm90ELb0ELb1ELb0ELb1ELb1ELb0ELb1ELb1ELb0ELb1ELb0ELb0EEENS1_21CollectiveEpilogueFwdINS6_IJSA_NS7_ILi256EEESB_EEES9_SE_SG_Li256ELb1ELb1ELb0ELb0EEENS1_36VarlenDynamicPersistentTileSchedulerILi128ELi96ELi256ELi128ELb0ELb1ELb1ELb1ELb0ELb1EEEEEEEEEvNT_6ParamsE)
        /*00bc*/ 	.word	0x000000a8


	//----- nvinfo : EIATTR_FRAME_SIZE
	.align		4
.L_51:
        /*00c0*/ 	.byte	0x04, 0x11
        /*00c2*/ 	.short	(.L_53 - .L_52)
	.align		4
.L_52:
        /*00c4*/ 	.word	index@($_ZN7cutlass13device_kernelIN5flash11enable_sm90INS1_16FlashAttnFwdSm90INS1_25CollectiveMainloopFwdSm90ILi2EN4cute5tupleIJNS5_1CILi1EEES8_S8_EEENS6_IJNS7_ILi128EEENS7_ILi96EEENS7_ILi64EEEEEELi256ENS_6half_tEfNS_4arch4Sm90ELb0ELb1ELb0ELb1ELb1ELb0ELb1ELb1ELb0ELb1ELb0ELb0EEENS1_21CollectiveEpilogueFwdINS6_IJSA_NS7_ILi256EEESB_EEES9_SE_SG_Li256ELb1ELb1ELb0ELb0EEENS1_36VarlenDynamicPersistentTileSchedulerILi128ELi96ELi256ELi128ELb0ELb1ELb1ELb1ELb0ELb1EEEEEEEEEvNT_6ParamsE$_ZZN5flash25CollectiveMainloopFwdSm90ILi2EN4cute5tupleIJNS1_1CILi1EEES4_S4_EEENS2_IJNS3_ILi128EEENS3_ILi96EEENS3_ILi64EEEEEELi256EN7cutlass6half_tEfNSA_4arch4Sm90ELb0ELb1ELb0ELb1ELb1ELb0ELb1ELb1ELb0ELb1ELb0ELb0EE3mmaINS_16FlashAttnFwdSm90ISE_NS_21CollectiveEpilogueFwdINS2_IJS6_NS3_ILi256EEES7_EEES5_SB_SD_Li256ELb1ELb1ELb0ELb0EEENS_36VarlenDynamicPersistentTileSchedulerILi128ELi96ELi256ELi128ELb0ELb1ELb1ELb1ELb0ELb1EEEE13SharedStorageENS1_6TensorINS1_11ArrayEngineIfLm128EEENS1_6LayoutINS2_IJNS2_IJNS3_ILi2EEEST_NS3_ILi32EEEEEES4_S4_EEENS2_IJNS2_IJS4_ST_NS3_ILi4EEEEEENS3_ILi0EEESZ_EEEEEEENS_7SoftmaxILi2ELi0EEEEEbRKNSE_6ParamsENSA_13PipelineAsyncILi2EEES19_RNSA_13PipelineStateILj2EEERT0_RT1_iRiRKNS_16SeqlenInfoQKNewKILb1ELb0EEENS2_IJiiiiEEERT_ENKUliT_T0_T1_E_clIZSF_ISO_S12_S14_EbS17_S19_S19_S1C_S1E_S1G_iS1H_S1L_S1M_S1O_EUlRS1P_iE1_NS3_ILb0EEENS3_ILb1EEEEEDaiS1P_S1Q_S1R_)
        /*00c8*/ 	.word	0x00000480


	//----- nvinfo : EIATTR_FRAME_SIZE
	.align		4
.L_53:
        /*00cc*/ 	.byte	0x04, 0x11
        /*00ce*/ 	.short	(.L_55 - .L_54)
	.align		4
.L_54:
        /*00d0*/ 	.word	index@(_ZN7cutlass13device_kernelIN5flash11enable_sm90INS1_16FlashAttnFwdSm90INS1_25CollectiveMainloopFwdSm90ILi2EN4cute5tupleIJNS5_1CILi1EEES8_S8_EEENS6_IJNS7_ILi128EEENS7_ILi96EEENS7_ILi64EEEEEELi256ENS_6half_tEfNS_4arch4Sm90ELb0ELb1ELb0ELb1ELb1ELb0ELb1ELb1ELb0ELb1ELb0ELb0EEENS1_21CollectiveEpilogueFwdINS6_IJSA_NS7_ILi256EEESB_EEES9_SE_SG_Li256ELb1ELb1ELb0ELb0EEENS1_36VarlenDynamicPersistentTileSchedulerILi128ELi96ELi256ELi128ELb0ELb1ELb1ELb1ELb0ELb1EEEEEEEEEvNT_6ParamsE)
        /*00d4*/ 	.word	0x00000480


	//----- nvinfo : EIATTR_REGCOUNT
	.align		4
.L_55:
        /*00d8*/ 	.byte	0x04, 0x2f
        /*00da*/ 	.short	(.L_57 - .L_56)
	.align		4
.L_56:
        /*00dc*/ 	.word	index@(_ZN7cutlass13device_kernelIN5flash11enable_sm90INS1_16FlashAttnFwdSm90INS1_25CollectiveMainloopFwdSm90ILi2EN4cute5tupleIJNS5_1CILi1EEES8_S8_EEENS6_IJNS7_ILi128EEENS7_ILi96EEENS7_ILi64EEEEEELi256ENS_6half_tEfNS_4arch4Sm90ELb0ELb1ELb0ELb1ELb1ELb1ELb0ELb1ELb0ELb1ELb0ELb0EEENS1_21CollectiveEpilogueFwdINS6_IJSA_NS7_ILi256EEESB_EEES9_SE_SG_Li256ELb1ELb1ELb0ELb0EEENS1_36VarlenDynamicPersistentTileSchedulerILi128ELi96ELi256ELi128ELb0ELb1ELb1ELb1ELb0ELb1EEEEEEEEEvNT_6ParamsE)
        /*00e0*/ 	.word	0x000000a8


	//----- nvinfo : EIATTR_FRAME_SIZE
	.align		4
.L_57:
        /*00e4*/ 	.byte	0x04, 0x11
        /*00e6*/ 	.short	(.L_59 - .L_58)
	.align		4
.L_58:
        /*00e8*/ 	.word	index@(_ZN7cutlass13device_kernelIN5flash11enable_sm90INS1_16FlashAttnFwdSm90INS1_25CollectiveMainloopFwdSm90ILi2EN4cute5tupleIJNS5_1CILi1EEES8_S8_EEENS6_IJNS7_ILi128EEENS7_ILi96EEENS7_ILi64EEEEEELi256ENS_6half_tEfNS_4arch4Sm90ELb0ELb1ELb0ELb1ELb1ELb1ELb0ELb1ELb0ELb1ELb0ELb0EEENS1_21CollectiveEpilogueFwdINS6_IJSA_NS7_ILi256EEESB_EEES9_SE_SG_Li256ELb1ELb1ELb0ELb0EEENS1_36VarlenDynamicPersistentTileSchedulerILi128ELi96ELi256ELi128ELb0ELb1ELb1ELb1ELb0ELb1EEEEEEEEEvNT_6ParamsE)
        /*00ec*/ 	.word	0x00000038


	//----- nvinfo : EIATTR_REGCOUNT
	.align		4
.L_59:
        /*00f0*/ 	.byte	0x04, 0x2f
        /*00f2*/ 	.short	(.L_61 - .L_60)
	.align		4
.L_60:
        /*00f4*/ 	.word	index@(_ZN7cutlass13device_kernelIN5flash11enable_sm90INS1_16FlashAttnFwdSm90INS1_25CollectiveMainloopFwdSm90ILi2EN4cute5tupleIJNS5_1CILi1EEES8_S8_EEENS6_IJNS7_ILi128EEENS7_ILi96EEENS7_ILi64EEEEEELi256ENS_6half_tEfNS_4arch4Sm90ELb0ELb1ELb0ELb1ELb1ELb0ELb0ELb1ELb0ELb1ELb0ELb0EEENS1_21CollectiveEpilogueFwdINS6_IJSA_NS7_ILi256EEESB_EEES9_SE_SG_Li256ELb1ELb1ELb0ELb0EEENS1_36VarlenDynamicPersistentTileSchedulerILi128ELi96ELi256ELi128ELb0ELb1ELb1ELb1ELb0ELb1EEEEEEEEEvNT_6ParamsE)
        /*00f8*/ 	.word	0x000000a8


	//----- nvinfo : EIATTR_FRAME_SIZE
	.align		4
.L_61:
        /*00fc*/ 	.byte	0x04, 0x11
        /*00fe*/ 	.short	(.L_63 - .L_62)
	.align		4
.L_62:
        /*0100*/ 	.word	index@(_ZN7cutlass13device_kernelIN5flash11enable_sm90INS1_16FlashAttnFwdSm90INS1_25CollectiveMainloopFwdSm90ILi2EN4cute5tupleIJNS5_1CILi1EEES8_S8_EEENS6_IJNS7_ILi128EEENS7_ILi96EEENS7_ILi64EEEEEELi256ENS_6half_tEfNS_4arch4Sm90ELb0ELb1ELb0ELb1ELb1ELb0ELb0ELb1ELb0ELb1ELb0ELb0EEENS1_21CollectiveEpilogueFwdINS6_IJSA_NS7_ILi256EEESB_EEES9_SE_SG_Li256ELb1ELb1ELb0ELb0EEENS1_36VarlenDynamicPersistentTileSchedulerILi128ELi96ELi256ELi128ELb0ELb1ELb1ELb1ELb0ELb1EEEEEEEEEvNT_6ParamsE)
        /*0104*/ 	.word	0x00000018


	//----- nvinfo : EIATTR_REGCOUNT
	.align		4
.L_63:
        /*0108*/ 	.byte	0x04, 0x2f
        /*010a*/ 	.short	(.L_65 - .L_64)
	.align		4
.L_64:
        /*010c*/ 	.word	index@(_ZN7cutlass13device_kernelIN5flash11enable_sm90INS1_16FlashAttnFwdSm90INS1_25CollectiveMainloopFwdSm90ILi2EN4cute5tupleIJNS5_1CILi1EEES8_S8_EEENS6_IJNS7_ILi128EEENS7_ILi96EEENS7_ILi64EEEEEELi256ENS_6half_tEfNS_4arch4Sm90ELb0ELb1ELb0ELb0ELb1ELb0ELb1ELb1ELb0ELb1ELb0ELb0EEENS1_21CollectiveEpilogueFwdINS6_IJSA_NS7_ILi256EEESB_EEES9_SE_SG_Li256ELb0ELb1ELb0ELb0EEENS1_30DynamicPersistentTileSchedulerILi256ELi128ELb0ELb1ELb1EEEEEEEEEvNT_6ParamsE)
        /*0110*/ 	.word	0x000000a8


	//----- nvinfo : EIATTR_FRAME_SIZE
	.align		4
.L_65:
        /*0114*/ 	.byte	0x04, 0x11
        /*0116*/ 	.short	(.L_67 - .L_66)
	.align		4
.L_66:
        /*0118*/ 	.word	index@($_ZN7cutlass13device_kernelIN5flash11enable_sm90INS1_16FlashAttnFwdSm90INS1_25CollectiveMainloopFwdSm90ILi2EN4cute5tupleIJNS5_1CILi1EEES8_S8_EEENS6_IJNS7_ILi128EEENS7_ILi96EEENS7_ILi64EEEEEELi256ENS_6half_tEfNS_4arch4Sm90ELb0ELb1ELb0ELb0ELb1ELb0ELb1ELb1ELb0ELb1ELb0ELb0EEENS1_21CollectiveEpilogueFwdINS6_IJSA_NS7_ILi256EEESB_EEES9_SE_SG_Li256ELb0ELb1ELb0ELb0EEENS1_30DynamicPersistentTileSchedulerILi256ELi128ELb0ELb1ELb1EEEEEEEEEvNT_6ParamsE$_ZZN5flash25CollectiveMainloopFwdSm90ILi2EN4cute5tupleIJNS1_1CILi1EEES4_S4_EEENS2_IJNS3_ILi128EEENS3_ILi96EEENS3_ILi64EEEEEELi256EN7cutlass6half_tEfNSA_4arch4Sm90ELb0ELb1ELb0ELb0ELb1ELb0ELb1ELb1ELb0ELb1ELb0ELb0EE3mmaINS_16FlashAttnFwdSm90ISE_NS_21CollectiveEpilogueFwdINS2_IJS6_NS3_ILi256EEES7_EEES5_SB_SD_Li256ELb0ELb1ELb0ELb0EEENS_30DynamicPersistentTileSchedulerILi256ELi128ELb0ELb1ELb1EEEE13SharedStorageENS1_6TensorINS1_11ArrayEngineIfLm128EEENS1_6LayoutINS2_IJNS2_IJNS3_ILi2EEEST_NS3_ILi32EEEEEES4_S4_EEENS2_IJNS2_IJS4_ST_NS3_ILi4EEEEEENS3_ILi0EEESZ_EEEEEEENS_7SoftmaxILi2ELi0EEEEEbRKNSE_6ParamsENSA_13PipelineAsyncILi2EEES19_RNSA_13PipelineStateILj2EEERT0_RT1_iRiRKNS_16SeqlenInfoQKNewKILb0ELb0EEENS2_IJiiiiEEERT_ENKUliT_T0_T1_E_clIZSF_ISO_S12_S14_EbS17_S19_S19_S1C_S1E_S1G_iS1H_S1L_S1M_S1O_EUlRS1P_iE1_NS3_ILb0EEENS3_ILb1EEEEEDaiS1P_S1Q_S1R_)
        /*011c*/ 	.word	0x00000460


	//----- nvinfo : EIATTR_FRAME_SIZE
	.align		4
.L_67:
        /*0120*/ 	.byte	0x04, 0x11
        /*0122*/ 	.short	(.L_69 - .L_68)
	.align		4
.L_68:
        /*0124*/ 	.word	index@(_ZN7cutlass13device_kernelIN5flash11enable_sm90INS1_16FlashAttnFwdSm90INS1_25CollectiveMainloopFwdSm90ILi2EN4cute5tupleIJNS5_1CILi1EEES8_S8_EEENS6_IJNS7_ILi128EEENS7_ILi96EEENS7_ILi64EEEEEELi256ENS_6half_tEfNS_4arch4Sm90ELb0ELb1ELb0ELb0ELb1ELb0ELb1ELb1ELb0ELb1ELb0ELb0EEENS1_21CollectiveEpilogueFwdINS6_IJSA_NS7_ILi256EEESB_EEES9_SE_SG_Li256ELb0ELb1ELb0ELb0EEENS1_30DynamicPersistentTileSchedulerILi256ELi128ELb0ELb1ELb1EEEEEEEEEvNT_6ParamsE)
        /*0128*/ 	.word	0x00000460


	//----- nvinfo : EIATTR_REGCOUNT
	.align		4
.L_69:
        /*012c*/ 	.byte	0x04, 0x2f
        /*012e*/ 	.short	(.L_71 - .L_70)
	.align		4
.L_70:
        /*0130*/ 	.word	index@(_ZN7cutlass13device_kernelIN5flash11enable_sm90INS1_16FlashAttnFwdSm90INS1_25CollectiveMainloopFwdSm90ILi2EN4cute5tupleIJNS5_1CILi1EEES8_S8_EEENS6_IJNS7_ILi128EEENS7_ILi96EEENS7_ILi64EEEEEELi256ENS_6half_tEfNS_4arch4Sm90ELb0ELb1ELb0ELb0ELb1ELb0ELb0ELb1ELb0ELb1ELb0ELb0EEENS1_21CollectiveEpilogueFwdINS6_IJSA_NS7_ILi256EEESB_EEES9_SE_SG_Li256ELb0ELb1ELb0ELb0EEENS1_30DynamicPersistentTileSchedulerILi256ELi128ELb0ELb1ELb1EEEEEEEEEvNT_6ParamsE)
        /*0134*/ 	.word	0x000000a8


	//----- nvinfo : EIATTR_FRAME_SIZE
	.align		4
.L_71:
        /*0138*/ 	.byte	0x04, 0x11
        /*013a*/ 	.short	(.L_73 - .L_72)
	.align		4
.L_72:
        /*013c*/ 	.word	index@(_ZN7cutlass13device_kernelIN5flash11enable_sm90INS1_16FlashAttnFwdSm90INS1_25CollectiveMainloopFwdSm90ILi2EN4cute5tupleIJNS5_1CILi1EEES8_S8_EEENS6_IJNS7_ILi128EEENS7_ILi96EEENS7_ILi64EEEEEELi256ENS_6half_tEfNS_4arch4Sm90ELb0ELb1ELb0ELb0ELb1ELb0ELb0ELb1ELb0ELb1ELb0ELb0EEENS1_21CollectiveEpilogueFwdINS6_IJSA_NS7_ILi256EEESB_EEES9_SE_SG_Li256ELb0ELb1ELb0ELb0EEENS1_30DynamicPersistentTileSchedulerILi256ELi128ELb0ELb1ELb1EEEEEEEEEvNT_6ParamsE)
        /*0140*/ 	.word	0x00000008


	//----- nvinfo : EIATTR_REGCOUNT
	.align		4
.L_73:
        /*0144*/ 	.byte	0x04, 0x2f
        /*0146*/ 	.short	(.L_75 - .L_74)
	.align		4
.L_74:
        /*0148*/ 	.word	index@(_ZN7cutlass13device_kernelIN5flash11enable_sm90INS1_16FlashAttnFwdSm90INS1_25CollectiveMainloopFwdSm90ILi2EN4cute5tupleIJNS5_1CILi1EEES8_S8_EEENS6_IJNS7_ILi128EEENS7_ILi96EEENS7_ILi64EEEEEELi256ENS_6half_tEfNS_4arch4Sm90ELb0ELb0ELb0ELb1ELb1ELb1ELb1ELb1ELb0ELb1ELb0ELb0EEENS1_21CollectiveEpilogueFwdINS6_IJSA_NS7_ILi256EEESB_EEES9_SE_SG_Li256ELb1ELb1ELb0ELb0EEENS1_36VarlenDynamicPersistentTileSchedulerILi128ELi96ELi256ELi128ELb0ELb1ELb1ELb0ELb1ELb1EEEEEEEEEvNT_6ParamsE)
        /*014c*/ 	.word	0x000000a8


	//----- nvinfo : EIATTR_FRAME_SIZE
	.align		4
.L_75:
        /*0150*/ 	.byte	0x04, 0x11
        /*0152*/ 	.short	(.L_77 - .L_76)
	.align		4
.L_76:
        /*0154*/ 	.word	index@(_ZN7cutlass13device_kernelIN5flash11enable_sm90INS1_16FlashAttnFwdSm90INS1_25CollectiveMainloopFwdSm90ILi2EN4cute5tupleIJNS5_1CILi1EEES8_S8_EEENS6_IJNS7_ILi128EEENS7_ILi96EEENS7_ILi64EEEEEELi256ENS_6half_tEfNS_4arch4Sm90ELb0ELb0ELb0ELb1ELb1ELb1ELb1ELb1ELb0ELb1ELb0ELb0EEENS1_21CollectiveEpilogueFwdINS6_IJSA_NS7_ILi256EEESB_EEES9_SE_SG_Li256ELb1ELb1ELb0ELb0EEENS1_36VarlenDynamicPersistentTileSchedulerILi128ELi96ELi256ELi128ELb0ELb1ELb1ELb0ELb1ELb1EEEEEEEEEvNT_6ParamsE)
        /*0158*/ 	.word	0x00000090


	//----- nvinfo : EIATTR_REGCOUNT
	.align		4
.L_77:
        /*015c*/ 	.byte	0x04, 0x2f
        /*015e*/ 	.short	(.L_79 - .L_78)
	.align		4
.L_78:
        /*0160*/ 	.word	index@(_ZN7cutlass13device_kernelIN5flash11enable_sm90INS1_16FlashAttnFwdSm90INS1_25CollectiveMainloopFwdSm90ILi2EN4cute5tupleIJNS5_1CILi1EEES8_S8_EEENS6_IJNS7_ILi128EEENS7_ILi96EEENS7_ILi64EEEEEELi256ENS_6half_tEfNS_4arch4Sm90ELb0ELb0ELb0ELb1ELb1ELb0ELb1ELb1ELb0ELb1ELb0ELb0EEENS1_21CollectiveEpilogueFwdINS6_IJSA_NS7_ILi256EEESB_EEES9_SE_SG_Li256ELb1ELb1ELb0ELb0EEENS1_36VarlenDynamicPersistentTileSchedulerILi128ELi96ELi256ELi128ELb0ELb1ELb1ELb0ELb1ELb1EEEEEEEEEvNT_6ParamsE)
        /*0164*/ 	.word	0x000000a8


	//----- nvinfo : EIATTR_FRAME_SIZE
	.align		4
.L_79:
        /*0168*/ 	.byte	0x04, 0x11
        /*016a*/ 	.short	(.L_81 - .L_80)
	.align		4
.L_80:
        /*016c*/ 	.word	index@(_ZN7cutlass13device_kernelIN5flash11enable_sm90INS1_16FlashAttnFwdSm90INS1_25CollectiveMainloopFwdSm90ILi2EN4cute5tupleIJNS5_1CILi1EEES8_S8_EEENS6_IJNS7_ILi128EEENS7_ILi96EEENS7_ILi64EEEEEELi256ENS_6half_tEfNS_4arch4Sm90ELb0ELb0ELb0ELb1ELb1ELb0ELb1ELb1ELb0ELb1ELb0ELb0EEENS1_21CollectiveEpilogueFwdINS6_IJSA_NS7_ILi256EEESB_EEES9_SE_SG_Li256ELb1ELb1ELb0ELb0EEENS1_36VarlenDynamicPersistentTileSchedulerILi128ELi96ELi256ELi128ELb0ELb1ELb1ELb0ELb1ELb1EEEEEEEEEvNT_6ParamsE)
        /*0170*/ 	.word	0x00000028


	//----- nvinfo : EIATTR_REGCOUNT
	.align		4
.L_81:
        /*0174*/ 	.byte	0x04, 0x2f
        /*0176*/ 	.short	(.L_83 - .L_82)
	.align		4
.L_82:
        /*0178*/ 	.word	index@(_ZN7cutlass13device_kernelIN5flash11enable_sm90INS1_16FlashAttnFwdSm90INS1_25CollectiveMainloopFwdSm90ILi2EN4cute5tupleIJNS5_1CILi1EEES8_S8_EEENS6_IJNS7_ILi128EEENS7_ILi96EEENS7_ILi64EEEEEELi256ENS_6half_tEfNS_4arch4Sm90ELb0ELb0ELb0ELb1ELb1ELb1ELb0ELb1ELb0ELb1ELb0ELb0EEENS1_21CollectiveEpilogueFwdINS6_IJSA_NS7_ILi256EEESB_EEES9_SE_SG_Li256ELb1ELb1ELb0ELb0EEENS1_36VarlenDynamicPersistentTileSchedulerILi128ELi96ELi256ELi128ELb0ELb1ELb1ELb0ELb1ELb1EEEEEEEEEvNT_6ParamsE)
        /*017c*/ 	.word	0x000000a8


	//----- nvinfo : EIATTR_FRAME_SIZE
	.align		4
.L_83:
        /*0180*/ 	.byte	0x04, 0x11
        /*0182*/ 	.short	(.L_85 - .L_84)
	.align		4
.L_84:
        /*0184*/ 	.word	index@(_ZN7cutlass13device_kernelIN5flash11enable_sm90INS1_16FlashAttnFwdSm90INS1_25CollectiveMainloopFwdSm90ILi2EN4cute5tupleIJNS5_1CILi1EEES8_S8_EEENS6_IJNS7_ILi128EEENS7_ILi96EEENS7_ILi64EEEEEELi256ENS_6half_tEfNS_4arch4Sm90ELb0ELb0ELb0ELb1ELb1ELb1ELb0ELb1ELb0ELb1ELb0ELb0EEENS1_21CollectiveEpilogueFwdINS6_IJSA_NS7_ILi256EEESB_EEES9_SE_SG_Li256ELb1ELb1ELb0ELb0EEENS1_36VarlenDynamicPersistentTileSchedulerILi128ELi96ELi256ELi128ELb0ELb1ELb1ELb0ELb1ELb1EEEEEEEEEvNT_6ParamsE)
        /*0188*/ 	.word	0x00000058


	//----- nvinfo : EIATTR_REGCOUNT
	.align		4
.L_85:
        /*018c*/ 	.byte	0x04, 0x2f
        /*018e*/ 	.short	(.L_87 - .L_86)
	.align		4
.L_86:
        /*0190*/ 	.word	index@(_ZN7cutlass13device_kernelIN5flash11enable_sm90INS1_16FlashAttnFwdSm90INS1_25CollectiveMainloopFwdSm90ILi2EN4cute5tupleIJNS5_1CILi1EEES8_S8_EEENS6_IJNS7_ILi128EEENS7_ILi96EEENS7_ILi64EEEEEELi256ENS_6half_tEfNS_4arch4Sm90ELb0ELb0ELb0ELb1ELb1ELb0ELb0ELb1ELb0ELb1ELb0ELb0EEENS1_21CollectiveEpilogueFwdINS6_IJSA_NS7_ILi256EEESB_EEES9_SE_SG_Li256ELb1ELb1ELb0ELb0EEENS1_36VarlenDynamicPersistentTileSchedulerILi128ELi96ELi256ELi128ELb0ELb1ELb1ELb0ELb1ELb1EEEEEEEEEvNT_6ParamsE)
        /*0194*/ 	.word	0x000000a8


	//----- nvinfo : EIATTR_FRAME_SIZE
	.align		4
.L_87:
        /*0198*/ 	.byte	0x04, 0x11
        /*019a*/ 	.short	(.L_89 - .L_88)
	.align		4
.L_88:
        /*019c*/ 	.word	index@(_ZN7cutlass13device_kernelIN5flash11enable_sm90INS1_16FlashAttnFwdSm90INS1_25CollectiveMainloopFwdSm90ILi2EN4cute5tupleIJNS5_1CILi1EEES8_S8_EEENS6_IJNS7_ILi128EEENS7_ILi96EEENS7_ILi64EEEEEELi256ENS_6half_tEfNS_4arch4Sm90ELb0ELb0ELb0ELb1ELb1ELb0ELb0ELb1ELb0ELb1ELb0ELb0EEENS1_21CollectiveEpilogueFwdINS6_IJSA_NS7_ILi256EEESB_EEES9_SE_SG_Li256ELb1ELb1ELb0ELb0EEENS1_36VarlenDynamicPersistentTileSchedulerILi128ELi96ELi256ELi128ELb0ELb1ELb1ELb0ELb1ELb1EEEEEEEEEvNT_6ParamsE)
        /*01a0*/ 	.word	0x00000030


	//----- nvinfo : EIATTR_REGCOUNT
	.align		4
.L_89:
        /*01a4*/ 	.byte	0x04, 0x2f
        /*01a6*/ 	.short	(.L_91 - .L_90)
	.align		4
.L_90:
        /*01a8*/ 	.word	index@(_ZN7cutlass13device_kernelIN5flash11enable_sm90INS1_16FlashAttnFwdSm90INS1_25CollectiveMainloopFwdSm90ILi2EN4cute5tupleIJNS5_1CILi1EEES8_S8_EEENS6_IJNS7_ILi128EEENS7_ILi96EEENS7_ILi64EEEEEELi256ENS_6half_tEfNS_4arch4Sm90ELb0ELb0ELb0ELb0ELb1ELb0ELb1ELb1ELb0ELb1ELb0ELb0EEENS1_21CollectiveEpilogueFwdINS6_IJSA_NS7_ILi256EEESB_EEES9_SE_SG_Li256ELb0ELb1ELb0ELb0EEENS1_29StaticPersistentTileSchedulerILb0EEEEEEEEEvNT_6ParamsE)
        /*01ac*/ 	.word	0x000000a8


	//----- nvinfo : EIATTR_FRAME_SIZE
	.align		4
.L_91:
        /*01b0*/ 	.byte	0x04, 0x11
        /*01b2*/ 	.short	(.L_93 - .L_92)
	.align		4
.L_92:
        /*01b4*/ 	.word	index@(_ZN7cutlass13device_kernelIN5flash11enable_sm90INS1_16FlashAttnFwdSm90INS1_25CollectiveMainloopFwdSm90ILi2EN4cute5tupleIJNS5_1CILi1EEES8_S8_EEENS6_IJNS7_ILi128EEENS7_ILi96EEENS7_ILi64EEEEEELi256ENS_6half_tEfNS_4arch4Sm90ELb0ELb0ELb0ELb0ELb1ELb0ELb1ELb1ELb0ELb1ELb0ELb0EEENS1_21CollectiveEpilogueFwdINS6_IJSA_NS7_ILi256EEESB_EEES9_SE_SG_Li256ELb0ELb1ELb0ELb0EEENS1_29StaticPersistentTileSchedulerILb0EEEEEEEEEvNT_6ParamsE)
        /*01b8*/ 	.word	0x00000020


	//----- nvinfo : EIATTR_REGCOUNT
	.align		4
.L_93:
        /*01bc*/ 	.byte	0x04, 0x2f
        /*01be*/ 	.short	(.L_95 - .L_94)
	.align		4
.L_94:
        /*01c0*/ 	.word	index@(_ZN7cutlass13device_kernelIN5flash11enable_sm90INS1_16FlashAttnFwdSm90INS1_25CollectiveMainloopFwdSm90ILi2EN4cute5tupleIJNS5_1CILi1EEES8_S8_EEENS6_IJNS7_ILi128EEENS7_ILi96EEENS7_ILi64EEEEEELi256ENS_6half_tEfNS_4arch4Sm90ELb0ELb0ELb0ELb0ELb1ELb0ELb0ELb1ELb0ELb1ELb0ELb0EEENS1_21CollectiveEpilogueFwdINS6_IJSA_NS7_ILi256EEESB_EEES9_SE_SG_Li256ELb0ELb1ELb0ELb0EEENS1_29StaticPersistentTileSchedulerILb0EEEEEEEEEvNT_6ParamsE)
        /*01c4*/ 	.word	0x000000a8


	//----- nvinfo : EIATTR_FRAME_SIZE
	.align		4
.L_95:
        /*01c8*/ 	.byte	0x04, 0x11
        /*01ca*/ 	.short	(.L_97 - .L_96)
	.align		4
.L_96:
        /*01cc*/ 	.word	index@(_ZN7cutlass13device_kernelIN5flash11enable_sm90INS1_16FlashAttnFwdSm90INS1_25CollectiveMainloopFwdSm90ILi2EN4cute5tupleIJNS5_1CILi1EEES8_S8_EEENS6_IJNS7_ILi128EEENS7_ILi96EEENS7_ILi64EEEEEELi256ENS_6half_tEfNS_4arch4Sm90ELb0ELb0ELb0ELb0ELb1ELb0ELb0ELb1ELb0ELb1ELb0ELb0EEENS1_21CollectiveEpilogueFwdINS6_IJSA_NS7_ILi256EEESB_EEES9_SE_SG_Li256ELb0ELb1ELb0ELb0EEENS1_29StaticPersistentTileSchedulerILb0EEEEEEEEEvNT_6ParamsE)
        /*01d0*/ 	.word	0x00000020


	//----- nvinfo : EIATTR_MIN_STACK_SIZE
	.align		4
.L_97:
        /*01d4*/ 	.byte	0x04, 0x12
        /*01d6*/ 	.short	(.L_99 - .L_98)
	.align		4
.L_98:
        /*01d8*/ 	.word	index@(_ZN7cutlass13device_kernelIN5flash11enable_sm90INS1_16FlashAttnFwdSm90INS1_25CollectiveMainloopFwdSm90ILi2EN4cute5tupleIJNS5_1CILi1EEES8_S8_EEENS6_IJNS7_ILi128EEENS7_ILi96EEENS7_ILi64EEEEEELi256ENS_6half_tEfNS_4arch4Sm90ELb0ELb0ELb0ELb0ELb1ELb0ELb0ELb1ELb0ELb1ELb0ELb0EEENS1_21CollectiveEpilogueFwdINS6_IJSA_NS7_ILi256EEESB_EEES9_SE_SG_Li256ELb0ELb1ELb0ELb0EEENS1_29StaticPersistentTileSchedulerILb0EEEEEEEEEvNT_6ParamsE)
        /*01dc*/ 	.word	0x00000020


	//----- nvinfo : EIATTR_MIN_STACK_SIZE
	.align		4
.L_99:
        /*01e0*/ 	.byte	0x04, 0x12
        /*01e2*/ 	.short	(.L_101 - .L_100)
	.align		4
.L_100:
        /*01e4*/ 	.word	index@(_ZN7cutlass13device_kernelIN5flash11enable_sm90INS1_16FlashAttnFwdSm90INS1_25CollectiveMainloopFwdSm90ILi2EN4cute5tupleIJNS5_1CILi1EEES8_S8_EEENS6_IJNS7_ILi128EEENS7_ILi96EEENS7_ILi64EEEEEELi256ENS_6half_tEfNS_4arch4Sm90ELb0ELb0ELb0ELb0ELb1ELb0ELb1ELb1ELb0ELb1ELb0ELb0EEENS1_21CollectiveEpilogueFwdINS6_IJSA_NS7_ILi256EEESB_EEES9_SE_SG_Li256ELb0ELb1ELb0ELb0EEENS1_29StaticPersistentTileSchedulerILb0EEEEEEEEEvNT_6ParamsE)
        /*01e8*/ 	.word	0x00000020


	//----- nvinfo : EIATTR_MIN_STACK_SIZE
	.align		4
.L_101:
        /*01ec*/ 	.byte	0x04, 0x12
        /*01ee*/ 	.short	(.L_103 - .L_102)
	.align		4
.L_102:
        /*01f0*/ 	.word	index@(_ZN7cutlass13device_kernelIN5flash11enable_sm90INS1_16FlashAttnFwdSm90INS1_25CollectiveMainloopFwdSm90ILi2EN4cute5tupleIJNS5_1CILi1EEES8_S8_EEENS6_IJNS7_ILi128EEENS7_ILi96EEENS7_ILi64EEEEEELi256ENS_6half_tEfNS_4arch4Sm90ELb0ELb0ELb0ELb1ELb1ELb0ELb0ELb1ELb0ELb1ELb0ELb0EEENS1_21CollectiveEpilogueFwdINS6_IJSA_NS7_ILi256EEESB_EEES9_SE_SG_Li256ELb1ELb1ELb0ELb0EEENS1_36VarlenDynamicPersistentTileSchedulerILi128ELi96ELi256ELi128ELb0ELb1ELb1ELb0ELb1ELb1EEEEEEEEEvNT_6ParamsE)
        /*01f4*/ 	.word	0x00000030


	//----- nvinfo : EIATTR_MIN_STACK_SIZE
	.align		4
.L_103:
        /*01f8*/ 	.byte	0x04, 0x12
        /*01fa*/ 	.short	(.L_105 - .L_104)
	.align		4
.L_104:
        /*01fc*/ 	.word	index@(_ZN7cutlass13device_kernelIN5flash11enable_sm90INS1_16FlashAttnFwdSm90INS1_25CollectiveMainloopFwdSm90ILi2EN4cute5tupleIJNS5_1CILi1EEES8_S8_EEENS6_IJNS7_ILi128EEENS7_ILi96EEENS7_ILi64EEEEEELi256ENS_6half_tEfNS_4arch4Sm90ELb0ELb0ELb0ELb1ELb1ELb1ELb0ELb1ELb0ELb1ELb0ELb0EEENS1_21CollectiveEpilogueFwdINS6_IJSA_NS7_ILi256EEESB_EEES9_SE_SG_Li256ELb1ELb1ELb0ELb0EEENS1_36VarlenDynamicPersistentTileSchedulerILi128ELi96ELi256ELi128ELb0ELb1ELb1ELb0ELb1ELb1EEEEEEEEEvNT_6ParamsE)
        /*0200*/ 	.word	0x00000058


	//----- nvinfo : EIATTR_MIN_STACK_SIZE
	.align		4
.L_105:
        /*0204*/ 	.byte	0x04, 0x12
        /*0206*/ 	.short	(.L_107 - .L_106)
	.align		4
.L_106:
        /*0208*/ 	.word	index@(_ZN7cutlass13device_kernelIN5flash11enable_sm90INS1_16FlashAttnFwdSm90INS1_25CollectiveMainloopFwdSm90ILi2EN4cute5tupleIJNS5_1CILi1EEES8_S8_EEENS6_IJNS7_ILi128EEENS7_ILi96EEENS7_ILi64EEEEEELi256ENS_6half_tEfNS_4arch4Sm90ELb0ELb0ELb0ELb1ELb1ELb0ELb1ELb1ELb0ELb1ELb0ELb0EEENS1_21CollectiveEpilogueFwdINS6_IJSA_NS7_ILi256EEESB_EEES9_SE_SG_Li256ELb1ELb1ELb0ELb0EEENS1_36VarlenDynamicPersistentTileSchedulerILi128ELi96ELi256ELi128ELb0ELb1ELb1ELb0ELb1ELb1EEEEEEEEEvNT_6ParamsE)
        /*020c*/ 	.word	0x00000028


	//----- nvinfo : EIATTR_MIN_STACK_SIZE
	.align		4
.L_107:
        /*0210*/ 	.byte	0x04, 0x12
        /*0212*/ 	.short	(.L_109 - .L_108)
	.align		4
.L_108:
        /*0214*/ 	.word	index@(_ZN7cutlass13device_kernelIN5flash11enable_sm90INS1_16FlashAttnFwdSm90INS1_25CollectiveMainloopFwdSm90ILi2EN4cute5tupleIJNS5_1CILi1EEES8_S8_EEENS6_IJNS7_ILi128EEENS7_ILi96EEENS7_ILi64EEEEEELi256ENS_6half_tEfNS_4arch4Sm90ELb0ELb0ELb0ELb1ELb1ELb1ELb1ELb1ELb0ELb1ELb0ELb0EEENS1_21CollectiveEpilogueFwdINS6_IJSA_NS7_ILi256EEESB_EEES9_SE_SG_Li256ELb1ELb1ELb0ELb0EEENS1_36VarlenDynamicPersistentTileSchedulerILi128ELi96ELi256ELi128ELb0ELb1ELb1ELb0ELb1ELb1EEEEEEEEEvNT_6ParamsE)
        /*0218*/ 	.word	0x00000090


	//----- nvinfo : EIATTR_MIN_STACK_SIZE
	.align		4
.L_109:
        /*021c*/ 	.byte	0x04, 0x12
        /*021e*/ 	.short	(.L_111 - .L_110)
	.align		4
.L_110:
        /*0220*/ 	.word	index@(_ZN7cutlass13device_kernelIN5flash11enable_sm90INS1_16FlashAttnFwdSm90INS1_25CollectiveMainloopFwdSm90ILi2EN4cute5tupleIJNS5_1CILi1EEES8_S8_EEENS6_IJNS7_ILi128EEENS7_ILi96EEENS7_ILi64EEEEEELi256ENS_6half_tEfNS_4arch4Sm90ELb0ELb1ELb0ELb0ELb1ELb0ELb0ELb1ELb0ELb1ELb0ELb0EEENS1_21CollectiveEpilogueFwdINS6_IJSA_NS7_ILi256EEESB_EEES9_SE_SG_Li256ELb0ELb1ELb0ELb0EEENS1_30DynamicPersistentTileSchedulerILi256ELi128ELb0ELb1ELb1EEEEEEEEEvNT_6ParamsE)
        /*0224*/ 	.word	0x00000008


	//----- nvinfo : EIATTR_MIN_STACK_SIZE
	.align		4
.L_111:
        /*0228*/ 	.byte	0x04, 0x12
        /*022a*/ 	.short	(.L_113 - .L_112)
	.align		4
.L_112:
        /*022c*/ 	.word	index@(_ZN7cutlass13device_kernelIN5flash11enable_sm90INS1_16FlashAttnFwdSm90INS1_25CollectiveMainloopFwdSm90ILi2EN4cute5tupleIJNS5_1CILi1EEES8_S8_EEENS6_IJNS7_ILi128EEENS7_ILi96EEENS7_ILi64EEEEEELi256ENS_6half_tEfNS_4arch4Sm90ELb0ELb1ELb0ELb0ELb1ELb0ELb1ELb1ELb0ELb1ELb0ELb0EEENS1_21CollectiveEpilogueFwdINS6_IJSA_NS7_ILi256EEESB_EEES9_SE_SG_Li256ELb0ELb1ELb0ELb0EEENS1_30DynamicPersistentTileSchedulerILi256ELi128ELb0ELb1ELb1EEEEEEEEEvNT_6ParamsE)
        /*0230*/ 	.word	0x00000460


	//----- nvinfo : EIATTR_MIN_STACK_SIZE
	.align		4
.L_113:
        /*0234*/ 	.byte	0x04, 0x12
        /*0236*/ 	.short	(.L_115 - .L_114)
	.align		4
.L_114:
        /*0238*/ 	.word	index@(_ZN7cutlass13device_kernelIN5flash11enable_sm90INS1_16FlashAttnFwdSm90INS1_25CollectiveMainloopFwdSm90ILi2EN4cute5tupleIJNS5_1CILi1EEES8_S8_EEENS6_IJNS7_ILi128EEENS7_ILi96EEENS7_ILi64EEEEEELi256ENS_6half_tEfNS_4arch4Sm90ELb0ELb1ELb0ELb1ELb1ELb0ELb0ELb1ELb0ELb1ELb0ELb0EEENS1_21CollectiveEpilogueFwdINS6_IJSA_NS7_ILi256EEESB_EEES9_SE_SG_Li256ELb1ELb1ELb0ELb0EEENS1_36VarlenDynamicPersistentTileSchedulerILi128ELi96ELi256ELi128ELb0ELb1ELb1ELb1ELb0ELb1EEEEEEEEEvNT_6ParamsE)
        /*023c*/ 	.word	0x00000018


	//----- nvinfo : EIATTR_MIN_STACK_SIZE
	.align		4
.L_115:
        /*0240*/ 	.byte	0x04, 0x12
        /*0242*/ 	.short	(.L_117 - .L_116)
	.align		4
.L_116:
        /*0244*/ 	.word	index@(_ZN7cutlass13device_kernelIN5flash11enable_sm90INS1_16FlashAttnFwdSm90INS1_25CollectiveMainloopFwdSm90ILi2EN4cute5tupleIJNS5_1CILi1EEES8_S8_EEENS6_IJNS7_ILi128EEENS7_ILi96EEENS7_ILi64EEEEEELi256ENS_6half_tEfNS_4arch4Sm90ELb0ELb1ELb0ELb1ELb1ELb1ELb0ELb1ELb0ELb1ELb0ELb0EEENS1_21CollectiveEpilogueFwdINS6_IJSA_NS7_ILi256EEESB_EEES9_SE_SG_Li256ELb1ELb1ELb0ELb0EEENS1_36VarlenDynamicPersistentTileSchedulerILi128ELi96ELi256ELi128ELb0ELb1ELb1ELb1ELb0ELb1EEEEEEEEEvNT_6ParamsE)
        /*0248*/ 	.word	0x00000038


	//----- nvinfo : EIATTR_MIN_STACK_SIZE
	.align		4
.L_117:
        /*024c*/ 	.byte	0x04, 0x12
        /*024e*/ 	.short	(.L_119 - .L_118)
	.align		4
.L_118:
        /*0250*/ 	.word	index@(_ZN7cutlass13device_kernelIN5flash11enable_sm90INS1_16FlashAttnFwdSm90INS1_25CollectiveMainloopFwdSm90ILi2EN4cute5tupleIJNS5_1CILi1EEES8_S8_EEENS6_IJNS7_ILi128EEENS7_ILi96EEENS7_ILi64EEEEEELi256ENS_6half_tEfNS_4arch4Sm90ELb0ELb1ELb0ELb1ELb1ELb0ELb1ELb1ELb0ELb1ELb0ELb0EEENS1_21CollectiveEpilogueFwdINS6_IJSA_NS7_ILi256EEESB_EEES9_SE_SG_Li256ELb1ELb1ELb0ELb0EEENS1_36VarlenDynamicPersistentTileSchedulerILi128ELi96ELi256ELi128ELb0ELb1ELb1ELb1ELb0ELb1EEEEEEEEEvNT_6ParamsE)
        /*0254*/ 	.word	0x00000480


	//----- nvinfo : EIATTR_MIN_STACK_SIZE
	.align		4
.L_119:
        /*0258*/ 	.byte	0x04, 0x12
        /*025a*/ 	.short	(.L_121 - .L_120)
	.align		4
.L_120:
        /*025c*/ 	.word	index@(_ZN7cutlass13device_kernelIN5flash11enable_sm90INS1_16FlashAttnFwdSm90INS1_25CollectiveMainloopFwdSm90ILi2EN4cute5tupleIJNS5_1CILi1EEES8_S8_EEENS6_IJNS7_ILi128EEENS7_ILi96EEENS7_ILi64EEEEEELi256ENS_6half_tEfNS_4arch4Sm90ELb0ELb1ELb0ELb1ELb1ELb1ELb1ELb1ELb0ELb1ELb0ELb0EEENS1_21CollectiveEpilogueFwdINS6_IJSA_NS7_ILi256EEESB_EEES9_SE_SG_Li256ELb1ELb1ELb0ELb0EEENS1_36VarlenDynamicPersistentTileSchedulerILi128ELi96ELi256ELi128ELb0ELb1ELb1ELb1ELb0ELb1EEEEEEEEEvNT_6ParamsE)
        /*0260*/ 	.word	0x000004a0


	//----- nvinfo : EIATTR_MIN_STACK_SIZE
	.align		4
.L_121:
        /*0264*/ 	.byte	0x04, 0x12
        /*0266*/ 	.short	(.L_123 - .L_122)
	.align		4
.L_122:
        /*0268*/ 	.word	index@(_ZN7cutlass13device_kernelIN5flash11enable_sm90INS1_16FlashAttnFwdSm90INS1_25CollectiveMainloopFwdSm90ILi2EN4cute5tupleIJNS5_1CILi1EEES8_S8_EEENS6_IJNS7_ILi128EEENS7_ILi96EEENS7_ILi64EEEEEELi256ENS_6half_tEfNS_4arch4Sm90ELb1ELb0ELb0ELb0ELb1ELb0ELb0ELb1ELb0ELb1ELb0ELb0EEENS1_21CollectiveEpilogueFwdINS6_IJSA_NS7_ILi256EEESB_EEES9_SE_SG_Li256ELb0ELb1ELb0ELb0EEENS1_30DynamicPersistentTileSchedulerILi256ELi128ELb0ELb1ELb1EEEEEEEEEvNT_6ParamsE)
        /*026c*/ 	.word	0x00000008


	//----- nvinfo : EIATTR_MIN_STACK_SIZE
	.align		4
.L_123:
        /*0270*/ 	.byte	0x04, 0x12
        /*0272*/ 	.short	(.L_125 - .L_124)
	.align		4
.L_124:
        /*0274*/ 	.word	index@(_ZN7cutlass13device_kernelIN5flash11enable_sm90INS1_16FlashAttnFwdSm90INS1_25CollectiveMainloopFwdSm90ILi2EN4cute5tupleIJNS5_1CILi1EEES8_S8_EEENS6_IJNS7_ILi128EEENS7_ILi96EEENS7_ILi64EEEEEELi256ENS_6half_tEfNS_4arch4Sm90ELb1ELb0ELb0ELb0ELb1ELb0ELb1ELb1ELb0ELb1ELb0ELb0EEENS1_21CollectiveEpilogueFwdINS6_IJSA_NS7_ILi256EEESB_EEES9_SE_SG_Li256ELb0ELb1ELb0ELb0EEENS1_30DynamicPersistentTileSchedulerILi256ELi128ELb0ELb1ELb1EEEEEEEEEvNT_6ParamsE)
        /*0278*/ 	.word	0x00000010


	//----- nvinfo : EIATTR_MIN_STACK_SIZE
	.align		4
.L_125:
        /*027c*/ 	.byte	0x04, 0x12
        /*027e*/ 	.short	(.L_127 - .L_126)
	.align		4
.L_126:
        /*0280*/ 	.word	index@(_ZN7cutlass13device_kernelIN5flash11enable_sm90INS1_16FlashAttnFwdSm90INS1_25CollectiveMainloopFwdSm90ILi2EN4cute5tupleIJNS5_1CILi1EEES8_S8_EEENS6_IJNS7_ILi128EEENS7_ILi96EEENS7_ILi64EEEEEELi256ENS_6half_tEfNS_4arch4Sm90ELb1ELb0ELb0ELb1ELb1ELb0ELb0ELb1ELb0ELb1ELb0ELb0EEENS1_21CollectiveEpilogueFwdINS6_IJSA_NS7_ILi256EEESB_EEES9_SE_SG_Li256ELb1ELb1ELb0ELb0EEENS1_36VarlenDynamicPersistentTileSchedulerILi128ELi96ELi256ELi128ELb0ELb1ELb1ELb1ELb1ELb1EEEEEEEEEvNT_6ParamsE)
        /*0284*/ 	.word	0x00000028


	//----- nvinfo : EIATTR_MIN_STACK_SIZE
	.align		4
.L_127:
        /*0288*/ 	.byte	0x04, 0x12
        /*028a*/ 	.short	(.L_129 - .L_128)
	.align		4
.L_128:
        /*028c*/ 	.word	index@(_ZN7cutlass13device_kernelIN5flash11enable_sm90INS1_16FlashAttnFwdSm90INS1_25CollectiveMainloopFwdSm90ILi2EN4cute5tupleIJNS5_1CILi1EEES8_S8_EEENS6_IJNS7_ILi128EEENS7_ILi96EEENS7_ILi64EEEEEELi256ENS_6half_tEfNS_4arch4Sm90ELb1ELb0ELb0ELb1ELb1ELb1ELb0ELb1ELb0ELb1ELb0ELb0EEENS1_21CollectiveEpilogueFwdINS6_IJSA_NS7_ILi256EEESB_EEES9_SE_SG_Li256ELb1ELb1ELb0ELb0EEENS1_36VarlenDynamicPersistentTileSchedulerILi128ELi96ELi256ELi128ELb0ELb1ELb1ELb1ELb1ELb1EEEEEEEEEvNT_6ParamsE)
        /*0290*/ 	.word	0x00000058


	//----- nvinfo : EIATTR_MIN_STACK_SIZE
	.align		4
.L_129:
        /*0294*/ 	.byte	0x04, 0x12
        /*0296*/ 	.short	(.L_131 - .L_130)
	.align		4
.L_130:
        /*0298*/ 	.word	index@(_ZN7cutlass13device_kernelIN5flash11enable_sm90INS1_16FlashAttnFwdSm90INS1_25CollectiveMainloopFwdSm90ILi2EN4cute5tupleIJNS5_1CILi1EEES8_S8_EEENS6_IJNS7_ILi128EEENS7_ILi96EEENS7_ILi64EEEEEELi256ENS_6half_tEfNS_4arch4Sm90ELb1ELb0ELb0ELb1ELb1ELb0ELb1ELb1ELb0ELb1ELb0ELb0EEENS1_21CollectiveEpilogueFwdINS6_IJSA_NS7_ILi256EEESB_EEES9_SE_SG_Li256ELb1ELb1ELb0ELb0EEENS1_36VarlenDynamicPersistentTileSchedulerILi128ELi96ELi256ELi128ELb0ELb1ELb1ELb1ELb1ELb1EEEEEEEEEvNT_6ParamsE)
        /*029c*/ 	.word	0x00000028


	//----- nvinfo : EIATTR_MIN_STACK_SIZE
	.align		4
.L_131:
        /*02a0*/ 	.byte	0x04, 0x12
        /*02a2*/ 	.short	(.L_133 - .L_132)
	.align		4
.L_132:
        /*02a4*/ 	.word	index@(_ZN7cutlass13device_kernelIN5flash11enable_sm90INS1_16FlashAttnFwdSm90INS1_25CollectiveMainloopFwdSm90ILi2EN4cute5tupleIJNS5_1CILi1EEES8_S8_EEENS6_IJNS7_ILi128EEENS7_ILi96EEENS7_ILi64EEEEEELi256ENS_6half_tEfNS_4arch4Sm90ELb1ELb0ELb0ELb1ELb1ELb1ELb1ELb1ELb0ELb1ELb0ELb0EEENS1_21CollectiveEpilogueFwdINS6_IJSA_NS7_ILi256EEESB_EEES9_SE_SG_Li256ELb1ELb1ELb0ELb0EEENS1_36VarlenDynamicPersistentTileSchedulerILi128ELi96ELi256ELi128ELb0ELb1ELb1ELb1ELb1ELb1EEEEEEEEEvNT_6ParamsE)
        /*02a8*/ 	.word	0x000000c0
.L_133:


//--------------------- .nv.compat                --------------------------
	.section	.nv.compat,"",@"SHT_CUDA_COMPAT_INFO"
	.align	4
        /*0000*/ 	.byte	0x02, 0x09, 0x01, 0x00, 0x02, 0x02, 0x04, 0x00, 0x02, 0x05, 0x05, 0x00, 0x03, 0x07, 0x01, 0x01
        /*0010*/ 	.byte	0x02, 0x03, 0x01, 0x00, 0x02, 0x06, 0x01, 0x00, 0x04, 0x0b, 0x08, 0x00, 0x00, 0x00, 0x00, 0x00
        /*0020*/ 	.byte	0x00, 0x00, 0x00, 0x00


//--------------------- .nv.info._ZN7cutlass13device_kernelIN5flash11enable_sm90INS1_16FlashAttnFwdSm90INS1_25CollectiveMainloopFwdSm90ILi2EN4cute5tupleIJNS5_1CILi1EEES8_S8_EEENS6_IJNS7_ILi128EEENS7_ILi96EEENS7_ILi64EEEEEELi256ENS_6half_tEfNS_4arch4Sm90ELb0ELb0ELb0ELb0ELb1ELb0ELb0ELb1ELb0ELb1ELb0ELb0EEENS1_21CollectiveEpilogueFwdINS6_IJSA_NS7_ILi256EEESB_EEES9_SE_SG_Li256ELb0ELb1ELb0ELb0EEENS1_29StaticPersistentTileSchedulerILb0EEEEEEEEEvNT_6ParamsE --------------------------
	.section	.nv.info._ZN7cutlass13device_kernelIN5flash11enable_sm90INS1_16FlashAttnFwdSm90INS1_25CollectiveMainloopFwdSm90ILi2EN4cute5tupleIJNS5_1CILi1EEES8_S8_EEENS6_IJNS7_ILi128EEENS7_ILi96EEENS7_ILi64EEEEEELi256ENS_6half_tEfNS_4arch4Sm90ELb0ELb0ELb0ELb0ELb1ELb0ELb0ELb1ELb0ELb1ELb0ELb0EEENS1_21CollectiveEpilogueFwdINS6_IJSA_NS7_ILi256EEESB_EEES9_SE_SG_Li256ELb0ELb1ELb0ELb0EEENS1_29StaticPersistentTileSchedulerILb0EEEEEEEEEvNT_6ParamsE,"",@"SHT_CUDA_INFO"
	.sectionflags	@""
	.align	4


	//----- nvinfo : EIATTR_CUDA_API_VERSION
	.align		4
        /*0000*/ 	.byte	0x04, 0x37
        /*0002*/ 	.short	(.L_135 - .L_134)
.L_134:
        /*0004*/ 	.word	0x00000082


	//----- nvinfo : EIATTR_KPARAM_INFO
	.align		4
.L_135:
        /*0008*/ 	.byte	0x04, 0x17
        /*000a*/ 	.short	(.L_137 - .L_136)
.L_136:
        /*000c*/ 	.word	0x00000000
        /*0010*/ 	.short	0x0000
        /*0012*/ 	.short	0x0070
        /*0014*/ 	.byte	0x00, 0xf0, 0x01, 0x28


	//----- nvinfo : EIATTR_SPARSE_MMA_MASK
	.align		4
.L_137:
        /*0018*/ 	.byte	0x03, 0x50
        /*001a*/ 	.short	0x0000


	//----- nvinfo : EIATTR_MAXREG_COUNT
	.align		4
        /*001c*/ 	.byte	0x03, 0x1b
        /*001e*/ 	.short	0x00a8


	//----- nvinfo : EIATTR_NUM_BARRIERS
	.align		4
        /*0020*/ 	.byte	0x02, 0x4c
        /*0022*/ 	.byte	0x10
	.zero		1


	//----- nvinfo : EIATTR_EXTERNS
	.align		4
        /*0024*/ 	.byte	0x04, 0x0f
        /*0026*/ 	.short	(.L_139 - .L_138)


	//   ....[0]....
	.align		4
.L_138:
        /*0028*/ 	.word	index@(__assertfail)


	//----- nvinfo : EIATTR_ANNOTATIONS
	.align		4
.L_139:
        /*002c*/ 	.byte	0x04, 0x55
        /*002e*/ 	.short	(.L_141 - .L_140)


	//   ....[0]....
.L_140:
        /*0030*/ 	.word	0x00000001
        /*0034*/ 	.byte	0x40, 0x72, 0x00, 0x00, 0x01, 0x00, 0x00, 0x00, 0xb0, 0x75, 0x00, 0x00, 0x01, 0x00, 0x00, 0x00
        /*0044*/ 	.byte	0x30, 0x81, 0x00, 0x00, 0x01, 0x00, 0x00, 0x00, 0x10, 0x84, 0x00, 0x00, 0x01, 0x00, 0x00, 0x00
        /*0054*/ 	.byte	0x20, 0x91, 0x00, 0x00, 0x01, 0x00, 0x00, 0x00, 0xf0, 0x92, 0x00, 0x00, 0x01, 0x00, 0x00, 0x00
        /*0064*/ 	.byte	0xc0, 0x94, 0x00, 0x00, 0x01, 0x00, 0x00, 0x00, 0xf0, 0x94, 0x00, 0x00, 0x01, 0x00, 0x00, 0x00
        /*0074*/ 	.byte	0x20, 0x95, 0x00, 0x00, 0x01, 0x00, 0x00, 0x00, 0x50, 0x95, 0x00, 0x00, 0x01, 0x00, 0x00, 0x00
        /*0084*/ 	.byte	0x70, 0x96, 0x00, 0x00, 0x01, 0x00, 0x00, 0x00, 0x70, 0x97, 0x00, 0x00, 0x01, 0x00, 0x00, 0x00
        /*0094*/ 	.byte	0xd0, 0x97, 0x00, 0x00, 0x01, 0x00, 0x00, 0x00, 0x10, 0x98, 0x00, 0x00, 0x01, 0x00, 0x00, 0x00
        /*00a4*/ 	.byte	0x60, 0x98, 0x00, 0x00, 0x01, 0x00, 0x00, 0x00, 0x80, 0x98, 0x00, 0x00, 0x01, 0x00, 0x00, 0x00
        /*00b4*/ 	.byte	0x70, 0xaa, 0x00, 0x00, 0x01, 0x00, 0x00, 0x00, 0xc0, 0xaa, 0x00, 0x00


	//----- nvinfo : EIATTR_MERCURY_ISA_VERSION
	.align		4
.L_141:
        /*00c0*/ 	.byte	0x03, 0x5f
        /*00c2*/ 	.short	0x0101


	//----- nvinfo : EIATTR_INT_WARP_WIDE_INSTR_OFFSETS
	.align		4
        /*00c4*/ 	.byte	0x04, 0x31
        /*00c6*/ 	.short	(.L_143 - .L_142)


	//   ....[0]....
.L_142:
        /*00c8*/ 	.word	0x000000c0


	//   ....[1]....
        /*00cc*/ 	.word	0x000000d0


	//   ....[2]....
        /*00d0*/ 	.word	0x00000170


	//----- nvinfo : EIATTR_COOP_GROUP_MASK_REGIDS
	.align		4
.L_143:
        /*00d4*/ 	.byte	0x04, 0x29
        /*00d6*/ 	.short	(.L_145 - .L_144)


	//   ....[0]....
.L_144:
        /*00d8*/ 	.word	0xffffffff


	//   ....[1]....
        /*00dc*/ 	.word	0xffffffff


	//   ....[2]....
        /*00e0*/ 	.word	0xffffffff


	//   ....[3]....
        /*00e4*/ 	.word	0xffffffff


	//   ....[4]....
        /*00e8*/ 	.word	0xffffffff


	//   ....[5]....
        /*00ec*/ 	.word	0xffffffff


	//   ....[6]....
        /*00f0*/ 	.word	0xffffffff


	//   ....[7]....
        /*00f4*/ 	.word	0xffffffff


	//   ....[8]....
        /*00f8*/ 	.word	0xffffffff


	//   ....[9]....
        /*00fc*/ 	.word	0xffffffff


	//   ....[10]....
        /*0100*/ 	.word	0xffffffff


	//   ....[11]....
        /*0104*/ 	.word	0xffffffff


	//   ....[12]....
        /*0108*/ 	.word	0xffffffff


	//   ....[13]....
        /*010c*/ 	.word	0xffffffff


	//   ....[14]....
        /*0110*/ 	.word	0xffffffff


	//   ....[15]....
        /*0114*/ 	.word	0xffffffff


	//   ....[16]....
        /*0118*/ 	.word	0xffffffff


	//   ....[17]....
        /*011c*/ 	.word	0xffffffff


	//   ....[18]....
        /*0120*/ 	.word	0xffffffff


	//   ....[19]....
        /*0124*/ 	.word	0xffffffff


	//   ....[20]....
        /*0128*/ 	.word	0xffffffff


	//   ....[21]....
        /*012c*/ 	.word	0xffffffff


	//   ....[22]....
        /*0130*/ 	.word	0xffffffff


	//   ....[23]....
        /*0134*/ 	.word	0xffffffff


	//   ....[24]....
        /*0138*/ 	.word	0xffffffff


	//   ....[25]....
        /*013c*/ 	.word	0xffffffff


	//   ....[26]....
        /*0140*/ 	.word	0xffffffff


	//   ....[27]....
        /*0144*/ 	.word	0xffffffff


	//   ....[28]....
        /*0148*/ 	.word	0xffffffff


	//   ....[29]....
        /*014c*/ 	.word	0xffffffff


	//   ....[30]....
        /*0150*/ 	.word	0xffffffff


	//   ....[31]....
        /*0154*/ 	.word	0xffffffff


	//   ....[32]....
        /*0158*/ 	.word	0xffffffff


	//   ....[33]....
        /*015c*/ 	.word	0xffffffff


	//   ....[34]....
        /*0160*/ 	.word	0xffffffff


	//   ....[35]....
        /*0164*/ 	.word	0xffffffff


	//   ....[36]....
        /*0168*/ 	.word	0xffffffff


	//   ....[37]....
        /*016c*/ 	.word	0xffffffff


	//   ....[38]....
        /*0170*/ 	.word	0xffffffff


	//   ....[39]....
        /*0174*/ 	.word	0xffffffff


	//   ....[40]....
        /*0178*/ 	.word	0xffffffff


	//   ....[41]....
        /*017c*/ 	.word	0xffffffff


	//   ....[42]....
        /*0180*/ 	.word	0xffffffff


	//   ....[43]....
        /*0184*/ 	.word	0xffffffff


	//   ....[44]....
        /*0188*/ 	.word	0xffffffff


	//   ....[45]....
        /*018c*/ 	.word	0xffffffff


	//   ....[46]....
        /*0190*/ 	.word	0xffffffff


	//   ....[47]....
        /*0194*/ 	.word	0xffffffff


	//   ....[48]....
        /*0198*/ 	.word	0xffffffff


	//   ....[49]....
        /*019c*/ 	.word	0xffffffff


	//   ....[50]....
        /*01a0*/ 	.word	0xffffffff


	//   ....[51]....
        /*01a4*/ 	.word	0xffffffff


	//   ....[52]....
        /*01a8*/ 	.word	0xffffffff


	//   ....[53]....
        /*01ac*/ 	.word	0xffffffff


	//   ....[54]....
        /*01b0*/ 	.word	0xffffffff


	//   ....[55]....
        /*01b4*/ 	.word	0xffffffff


	//   ....[56]....
        /*01b8*/ 	.word	0xffffffff


	//   ....[57]....
        /*01bc*/ 	.word	0xffffffff


	//   ....[58]....
        /*01c0*/ 	.word	0xffffffff


	//   ....[59]....
        /*01c4*/ 	.word	0xffffffff


	//   ....[60]....
        /*01c8*/ 	.word	0xffffffff


	//   ....[61]....
        /*01cc*/ 	.word	0xffffffff


	//   ....[62]....
        /*01d0*/ 	.word	0xffffffff


	//   ....[63]....
        /*01d4*/ 	.word	0xffffffff


	//   ....[64]....
        /*01d8*/ 	.word	0xffffffff


	//   ....[65]....
        /*01dc*/ 	.word	0xffffffff


	//   ....[66]....
        /*01e0*/ 	.word	0xffffffff


	//   ....[67]....
        /*01e4*/ 	.word	0xffffffff


	//   ....[68]....
        /*01e8*/ 	.word	0xffffffff


	//   ....[69]....
        /*01ec*/ 	.word	0xffffffff


	//   ....[70]....
        /*01f0*/ 	.word	0xffffffff


	//   ....[71]....
        /*01f4*/ 	.word	0xffffffff


	//   ....[72]....
        /*01f8*/ 	.word	0xffffffff


	//   ....[73]....
        /*01fc*/ 	.word	0xffffffff


	//   ....[74]....
        /*0200*/ 	.word	0xffffffff


	//   ....[75]....
        /*0204*/ 	.word	0xffffffff


	//   ....[76]....
        /*0208*/ 	.word	0xffffffff


	//   ....[77]....
        /*020c*/ 	.word	0xffffffff


	//   ....[78]....
        /*0210*/ 	.word	0xffffffff


	//   ....[79]....
        /*0214*/ 	.word	0xffffffff


	//   ....[80]....
        /*0218*/ 	.word	0xffffffff


	//   ....[81]....
        /*021c*/ 	.word	0xffffffff


	//   ....[82]....
        /*0220*/ 	.word	0xffffffff


	//   ....[83]....
        /*0224*/ 	.word	0xffffffff


	//   ....[84]....
        /*0228*/ 	.word	0xffffffff


	//   ....[85]....
        /*022c*/ 	.word	0xffffffff


	//   ....[86]....
        /*0230*/ 	.word	0xffffffff


	//   ....[87]....
        /*0234*/ 	.word	0xffffffff


	//   ....[88]....
        /*0238*/ 	.word	0xffffffff


	//   ....[89]....
        /*023c*/ 	.word	0xffffffff


	//   ....[90]....
        /*0240*/ 	.word	0xffffffff


	//   ....[91]....
        /*0244*/ 	.word	0xffffffff


	//   ....[92]....
        /*0248*/ 	.word	0xffffffff


	//   ....[93]....
        /*024c*/ 	.word	0xffffffff


	//   ....[94]....
        /*0250*/ 	.word	0xffffffff


	//   ....[95]....
        /*0254*/ 	.word	0xffffffff


	//   ....[96]....
        /*0258*/ 	.word	0x0500000f


	//   ....[97]....
        /*025c*/ 	.word	0x0500000f


	//   ....[98]....
        /*0260*/ 	.word	0x0500000f


	//   ....[99]....
        /*0264*/ 	.word	0x0500000f


	//   ....[100]....
        /*0268*/ 	.word	0x0500000f


	//   ....[101]....
        /*026c*/ 	.word	0x0500000f


	//   ....[102]....
        /*0270*/ 	.word	0x0500000f


	//   ....[103]....
        /*0274*/ 	.word	0x0500000f


	//   ....[104]....
        /*0278*/ 	.word	0x0500000f


	//   ....[105]....
        /*027c*/ 	.word	0x0500000f


	//   ....[106]....
        /*0280*/ 	.word	0x0500000f


	//   ....[107]....
        /*0284*/ 	.word	0x0500000f


	//   ....[108]....
        /*0288*/ 	.word	0x0500000f


	//   ....[109]....
        /*028c*/ 	.word	0x0500000f


	//   ....[110]....
        /*0290*/ 	.word	0x0500000f


	//   ....[111]....
        /*0294*/ 	.word	0x0500000f


	//   ....[112]....
        /*0298*/ 	.word	0x0500000f


	//   ....[113]....
        /*029c*/ 	.word	0x0500000f


	//   ....[114]....
        /*02a0*/ 	.word	0x0500000f


	//   ....[115]....
        /*02a4*/ 	.word	0x0500000f


	//   ....[116]....
        /*02a8*/ 	.word	0x0500000f


	//   ....[117]....
        /*02ac*/ 	.word	0x0500000f


	//   ....[118]....
        /*02b0*/ 	.word	0x0500000f


	//   ....[119]....
        /*02b4*/ 	.word	0x0500000f


	//   ....[120]....
        /*02b8*/ 	.word	0x0500000f


	//   ....[121]....
        /*02bc*/ 	.word	0x0500000f


	//   ....[122]....
        /*02c0*/ 	.word	0x0500000f


	//   ....[123]....
        /*02c4*/ 	.word	0x0500000f


	//   ....[124]....
        /*02c8*/ 	.word	0x0500000f


	//   ....[125]....
        /*02cc*/ 	.word	0x0500000f


	//   ....[126]....
        /*02d0*/ 	.word	0x0500000f


	//   ....[127]....
        /*02d4*/ 	.word	0x0500000f


	//   ....[128]....
        /*02d8*/ 	.word	0x0500000f


	//   ....[129]....
        /*02dc*/ 	.word	0x0500000f


	//   ....[130]....
        /*02e0*/ 	.word	0x0500000f


	//   ....[131]....
        /*02e4*/ 	.word	0x0500000f


	//   ....[132]....
        /*02e8*/ 	.word	0x0500000f


	//   ....[133]....
        /*02ec*/ 	.word	0x0500000f


	//   ....[134]....
        /*02f0*/ 	.word	0x0500000f


	//   ....[135]....
        /*02f4*/ 	.word	0x0500000f


	//   ....[136]....
        /*02f8*/ 	.word	0x0500000f


	//   ....[137]....
        /*02fc*/ 	.word	0x0500000f


	//   ....[138]....
        /*0300*/ 	.word	0x0500000f


	//   ....[139]....
        /*0304*/ 	.word	0x0500000f


	//   ....[140]....
        /*0308*/ 	.word	0x0500000f


	//   ....[141]....
        /*030c*/ 	.word	0x0500000f


	//   ....[142]....
        /*0310*/ 	.word	0x0500000f


	//   ....[143]....
        /*0314*/ 	.word	0x0500000f


	//   ....[144]....
        /*0318*/ 	.word	0x0500000f


	//   ....[145]....
        /*031c*/ 	.word	0x0500000f


	//   ....[146]....
        /*0320*/ 	.word	0x0500000f


	//   ....[147]....
        /*0324*/ 	.word	0x0500000f


	//   ....[148]....
        /*0328*/ 	.word	0x0500000f


	//   ....[149]....
        /*032c*/ 	.word	0x0500000f


	//   ....[150]....
        /*0330*/ 	.word	0x0500000f


	//   ....[151]....
        /*0334*/ 	.word	0x0500000f


	//   ....[152]....
        /*0338*/ 	.word	0x0500000f


	//   ....[153]....
        /*033c*/ 	.word	0x0500000f


	//   ....[154]....
        /*0340*/ 	.word	0x0500000f


	//   ....[155]....
        /*0344*/ 	.word	0x0500000f


	//   ....[156]....
        /*0348*/ 	.word	0x0500000f


	//   ....[157]....
        /*034c*/ 	.word	0x0500000f


	//   ....[158]....
        /*0350*/ 	.word	0x0500000f


	//   ....[159]....
        /*0354*/ 	.word	0x0500000f


	//   ....[160]....
        /*0358*/ 	.word	0x0500000f


	//   ....[161]....
        /*035c*/ 	.word	0x0500000f


	//----- nvinfo : EIATTR_COOP_GROUP_INSTR_OFFSETS
	.align		4
.L_145:
        /*0360*/ 	.byte	0x04, 0x28
        /*0362*/ 	.short	(.L_147 - .L_146)


	//   ....[0]....
.L_146:
        /*0364*/ 	.word	0x00000080


	//   ....[1]....
        /*0368*/ 	.word	0x00000090


	//   ....[2]....
        /*036c*/ 	.word	0x000002d0


	//   ....[3]....
        /*0370*/ 	.word	0x00000430


	//   ....[4]....
        /*0374*/ 	.word	0x00000550


	//   ....[5]....
        /*0378*/ 	.word	0x000006b0


	//   ....[6]....
        /*037c*/ 	.word	0x00000ce0


	//   ....[7]....
        /*0380*/ 	.word	0x00001a70


	//   ....[8]....
        /*0384*/ 	.word	0x00001ad0


	//   ....[9]....
        /*0388*/ 	.word	0x00001f00


	//   ....[10]....
        /*038c*/ 	.word	0x00001f80


	//   ....[11]....
        /*0390*/ 	.word	0x00003050


	//   ....[12]....
        /*0394*/ 	.word	0x00003070


	//   ....[13]....
        /*0398*/ 	.word	0x00003630


	//   ....[14]....
        /*039c*/ 	.word	0x00003800


	//   ....[15]....
        /*03a0*/ 	.word	0x000048d0


	//   ....[16]....
        /*03a4*/ 	.word	0x00004910


	//   ....[17]....
        /*03a8*/ 	.word	0x000049d0


	//   ....[18]....
        /*03ac*/ 	.word	0x00004a00


	//   ....[19]....
        /*03b0*/ 	.word	0x00006430


	//   ....[20]....
        /*03b4*/ 	.word	0x00006460


	//   ....[21]....
        /*03b8*/ 	.word	0x000065a0


	//   ....[22]....
        /*03bc*/ 	.word	0x00006630


	//   ....[23]....
        /*03c0*/ 	.word	0x00006ab0


	//   ....[24]....
        /*03c4*/ 	.word	0x00006af0


	//   ....[25]....
        /*03c8*/ 	.word	0x00006c40


	//   ....[26]....
        /*03cc*/ 	.word	0x00006c60


	//   ....[27]....
        /*03d0*/ 	.word	0x00006d90


	//   ....[28]....
        /*03d4*/ 	.word	0x00006db0


	//   ....[29]....
        /*03d8*/ 	.word	0x00006ef0


	//   ....[30]....
        /*03dc*/ 	.word	0x00006f30


	//   ....[31]....
        /*03e0*/ 	.word	0x00008560


	//   ....[32]....
        /*03e4*/ 	.word	0x00008590


	//   ....[33]....
        /*03e8*/ 	.word	0x000085c0


	//   ....[34]....
        /*03ec*/ 	.word	0x000085d0


	//   ....[35]....
        /*03f0*/ 	.word	0x00008610


	//   ....[36]....
        /*03f4*/ 	.word	0x00008650


	//   ....[37]....
        /*03f8*/ 	.word	0x00008670


	//   ....[38]....
        /*03fc*/ 	.word	0x000086d0


	//   ....[39]....
        /*0400*/ 	.word	0x000086f0


	//   ....[40]....
        /*0404*/ 	.word	0x00008710


	//   ....[41]....
        /*0408*/ 	.word	0x00008750


	//   ....[42]....
        /*040c*/ 	.word	0x00008780


	//   ....[43]....
        /*0410*/ 	.word	0x00008de0


	//   ....[44]....
        /*0414*/ 	.word	0x00008e00


	//   ....[45]....
        /*0418*/ 	.word	0x00008e30


	//   ....[46]....
        /*041c*/ 	.word	0x00008e70


	//   ....[47]....
        /*0420*/ 	.word	0x00008ec0


	//   ....[48]....
        /*0424*/ 	.word	0x00008ee0


	//   ....[49]....
        /*0428*/ 	.word	0x00008f30


	//   ....[50]....
        /*042c*/ 	.word	0x00008f50


	//   ....[51]....
        /*0430*/ 	.word	0x00008fa0


	//   ....[52]....
        /*0434*/ 	.word	0x00008fc0


	//   ....[53]....
        /*0438*/ 	.word	0x00009010


	//   ....[54]....
        /*043c*/ 	.word	0x00009030


	//   ....[55]....
        /*0440*/ 	.word	0x00009080


	//   ....[56]....
        /*0444*/ 	.word	0x000090a0


	//   ....[57]....
        /*0448*/ 	.word	0x000090e0


	//   ....[58]....
        /*044c*/ 	.word	0x00009100


	//   ....[59]....
        /*0450*/ 	.word	0x00009490


	//   ....[60]....
        /*0454*/ 	.word	0x00009580


	//   ....[61]....
        /*0458*/ 	.word	0x00009710


	//   ....[62]....
        /*045c*/ 	.word	0x00009740


	//   ....[63]....
        /*0460*/ 	.word	0x00009790


	//   ....[64]....
        /*0464*/ 	.word	0x000097e0


	//   ....[65]....
        /*0468*/ 	.word	0x00009830


	//   ....[66]....
        /*046c*/ 	.word	0x000098a0


	//   ....[67]....
        /*0470*/ 	.word	0x000098b0


	//   ....[68]....
        /*0474*/ 	.word	0x000098e0


	//   ....[69]....
        /*0478*/ 	.word	0x00009900


	//   ....[70]....
        /*047c*/ 	.word	0x00009930


	//   ....[71]....
        /*0480*/ 	.word	0x0000a0c0


	//   ....[72]....
        /*0484*/ 	.word	0x0000a0e0


	//   ....[73]....
        /*0488*/ 	.word	0x0000a0f0


	//   ....[74]....
        /*048c*/ 	.word	0x0000a100


	//   ....[75]....
        /*0490*/ 	.word	0x0000a120


	//   ....[76]....
        /*0494*/ 	.word	0x0000a150


	//   ....[77]....
        /*0498*/ 	.word	0x0000a170


	//   ....[78]....
        /*049c*/ 	.word	0x0000a1a0


	//   ....[79]....
        /*04a0*/ 	.word	0x0000a1c0


	//   ....[80]....
        /*04a4*/ 	.word	0x0000a1f0


	//   ....[81]....
        /*04a8*/ 	.word	0x0000a220


	//   ....[82]....
        /*04ac*/ 	.word	0x0000a240


	//   ....[83]....
        /*04b0*/ 	.word	0x0000a5b0


	//   ....[84]....
        /*04b4*/ 	.word	0x0000a5d0


	//   ....[85]....
        /*04b8*/ 	.word	0x0000a5e0


	//   ....[86]....
        /*04bc*/ 	.word	0x0000a600


	//   ....[87]....
        /*04c0*/ 	.word	0x0000a620


	//   ....[88]....
        /*04c4*/ 	.word	0x0000a680


	//   ....[89]....
        /*04c8*/ 	.word	0x0000a6a0


	//   ....[90]....
        /*04cc*/ 	.word	0x0000a700


	//   ....[91]....
        /*04d0*/ 	.word	0x0000a720


	//   ....[92]....
        /*04d4*/ 	.word	0x0000a780


	//   ....[93]....
        /*04d8*/ 	.word	0x0000a7a0


	//   ....[94]....
        /*04dc*/ 	.word	0x0000a800


	//   ....[95]....
        /*04e0*/ 	.word	0x0000abc0


	//   ....[96]....
        /*04e4*/ 	.word	0x0000b0d0


	//   ....[97]....
        /*04e8*/ 	.word	0x0000b1c0


	//   ....[98]....
        /*04ec*/ 	.word	0x0000b260


	//   ....[99]....
        /*04f0*/ 	.word	0x0000b2d0


	//   ....[100]....
        /*04f4*/ 	.word	0x0000b380


	//   ....[101]....
        /*04f8*/ 	.word	0x0000b480


	//   ....[102]....
        /*04fc*/ 	.word	0x0000b4d0


	//   ....[103]....
        /*0500*/ 	.word	0x0000b5d0


	//   ....[104]....
        /*0504*/ 	.word	0x0000b620


	//   ....[105]....
        /*0508*/ 	.word	0x0000b680


	//   ....[106]....
        /*050c*/ 	.word	0x0000b750


	//   ....[107]....
        /*0510*/ 	.word	0x0000b840


	//   ....[108]....
        /*0514*/ 	.word	0x0000b890


	//   ....[109]....
        /*0518*/ 	.word	0x0000b920


	//   ....[110]....
        /*051c*/ 	.word	0x0000b990


	//   ....[111]....
        /*0520*/ 	.word	0x0000ba10


	//   ....[112]....
        /*0524*/ 	.word	0x0000bab0


	//   ....[113]....
        /*0528*/ 	.word	0x0000bb10


	//   ....[114]....
        /*052c*/ 	.word	0x0000bbd0


	//   ....[115]....
        /*0530*/ 	.word	0x0000bc30


	//   ....[116]....
        /*0534*/ 	.word	0x0000bcf0


	//   ....[117]....
        /*0538*/ 	.word	0x0000bd50


	//   ....[118]....
        /*053c*/ 	.word	0x0000be10


	//   ....[119]....
        /*0540*/ 	.word	0x0000be70


	//   ....[120]....
        /*0544*/ 	.word	0x0000bf30


	//   ....[121]....
        /*0548*/ 	.word	0x0000bf90


	//   ....[122]....
        /*054c*/ 	.word	0x0000c050


	//   ....[123]....
        /*0550*/ 	.word	0x0000c0b0


	//   ....[124]....
        /*0554*/ 	.word	0x0000c150


	//   ....[125]....
        /*0558*/ 	.word	0x0000c290


	//   ....[126]....
        /*055c*/ 	.word	0x0000c380


	//   ....[127]....
        /*0560*/ 	.word	0x0000c410


	//   ....[128]....
        /*0564*/ 	.word	0x0000c540


	//   ....[129]....
        /*0568*/ 	.word	0x0000c5a0


	//   ....[130]....
        /*056c*/ 	.word	0x0000c6c0


	//   ....[131]....
        /*0570*/ 	.word	0x0000c720


	//   ....[132]....
        /*0574*/ 	.word	0x0000c840


	//   ....[133]....
        /*0578*/ 	.word	0x0000c8a0


	//   ....[134]....
        /*057c*/ 	.word	0x0000c9b0


	//   ....[135]....
        /*0580*/ 	.word	0x0000ca10


	//   ....[136]....
        /*0584*/ 	.word	0x0000caf0


	//   ....[137]....
        /*0588*/ 	.word	0x0000cbd0


	//   ....[138]....
        /*058c*/ 	.word	0x0000cc70


	//   ....[139]....
        /*0590*/ 	.word	0x0000ccd0


	//   ....[140]....
        /*0594*/ 	.word	0x0000cd70


	//   ....[141]....
        /*0598*/ 	.word	0x0000cdd0


	//   ....[142]....
        /*059c*/ 	.word	0x0000ce70


	//   ....[143]....
        /*05a0*/ 	.word	0x0000ced0


	//   ....[144]....
        /*05a4*/ 	.word	0x0000cf80


	//   ....[145]....
        /*05a8*/ 	.word	0x0000cfe0


	//   ....[146]....
        /*05ac*/ 	.word	0x0000d090


	//   ....[147]....
        /*05b0*/ 	.word	0x0000d0f0


	//   ....[148]....
        /*05b4*/ 	.word	0x0000d1a0


	//   ....[149]....
        /*05b8*/ 	.word	0x0000d280


	//   ....[150]....
        /*05bc*/ 	.word	0x0000d320


	//   ....[151]....
        /*05c0*/ 	.word	0x0000d380


	//   ....[152]....
        /*05c4*/ 	.word	0x0000d450


	//   ....[153]....
        /*05c8*/ 	.word	0x0000d4b0


	//   ....[154]....
        /*05cc*/ 	.word	0x0000d580


	//   ....[155]....
        /*05d0*/ 	.word	0x0000d5e0


	//   ....[156]....
        /*05d4*/ 	.word	0x0000d6b0


	//   ....[157]....
        /*05d8*/ 	.word	0x0000d710


	//   ....[158]....
        /*05dc*/ 	.word	0x0000d7e0


	//   ....[159]....
        /*05e0*/ 	.word	0x0000d840


	//   ....[160]....
        /*05e4*/ 	.word	0x0000d920


	//   ....[161]....
        /*05e8*/ 	.word	0x0000da30


	//----- nvinfo : EIATTR_REG_RECONFIG
	.align		4
.L_147:
        /*05ec*/ 	.byte	0x01, 0x54
	.zero		2


	//----- nvinfo : EIATTR_SYSCALL_OFFSETS
	.align		4
        /*05f0*/ 	.byte	0x04, 0x46
        /*05f2*/ 	.short	(.L_149 - .L_148)


	//   ....[0]....
.L_148:
        /*05f4*/ 	.word	0x00001040


	//   ....[1]....
        /*05f8*/ 	.word	0x00007e20


	//   ....[2]....
        /*05fc*/ 	.word	0x00007f60


	//   ....[3]....
        /*0600*/ 	.word	0x00008050


	//   ....[4]....
        /*0604*/ 	.word	0x00008ae0


	//----- nvinfo : EIATTR_MBARRIER_INSTR_OFFSETS
	.align		4
.L_149:
        /*0608*/ 	.byte	0x04, 0x39
        /*060a*/ 	.short	(.L_151 - .L_150)


	//   ....[0]....
.L_150:
        /*060c*/ 	.word	0x00000180
        /*0610*/ 	.word	0x000000ff
        /*0614*/ 	.word	0x00022800
        /*0618*/ 	.short	0x0100
        /*061a*/ 	.byte	0x08
	.zero		1


	//   ....[1]....
        /*061c*/ 	.word	0x00000190
        /*0620*/ 	.word	0x000000ff
        /*0624*/ 	.word	0x00022820
        /*0628*/ 	.short	0x0100
        /*062a*/ 	.byte	0x08
	.zero		1


	//   ....[2]....
        /*062c*/ 	.word	0x00000280
        /*0630*/ 	.word	0x000000ff
        /*0634*/ 	.word	0x00022830
        /*0638*/ 	.short	0x0100
        /*063a*/ 	.byte	0x08
	.zero		1


	//   ....[3]....
        /*063c*/ 	.word	0x00000290
        /*0640*/ 	.word	0x000000ff
        /*0644*/ 	.word	0x00022840
        /*0648*/ 	.short	0x0100
        /*064a*/ 	.byte	0x08
	.zero		1


	//   ....[4]....
        /*064c*/ 	.word	0x000002a0
        /*0650*/ 	.word	0x000000ff
        /*0654*/ 	.word	0x00022838
        /*0658*/ 	.short	0x0100
        /*065a*/ 	.byte	0x08
	.zero		1


	//   ....[5]....
        /*065c*/ 	.word	0x000002b0
        /*0660*/ 	.word	0x000000ff
        /*0664*/ 	.word	0x00022848
        /*0668*/ 	.short	0x0100
        /*066a*/ 	.byte	0x08
	.zero		1


	//   ....[6]....
        /*066c*/ 	.word	0x000003e0
        /*0670*/ 	.word	0x000000ff
        /*0674*/ 	.word	0x00022850
        /*0678*/ 	.short	0x0100
        /*067a*/ 	.byte	0x08
	.zero		1


	//   ....[7]....
        /*067c*/ 	.word	0x000003f0
        /*0680*/ 	.word	0x000000ff
        /*0684*/ 	.word	0x00022860
        /*0688*/ 	.short	0x0100
        /*068a*/ 	.byte	0x08
	.zero		1


	//   ....[8]....
        /*068c*/ 	.word	0x00000400
        /*0690*/ 	.word	0x000000ff
        /*0694*/ 	.word	0x00022858
        /*0698*/ 	.short	0x0100
        /*069a*/ 	.byte	0x08
	.zero		1


	//   ....[9]....
        /*069c*/ 	.word	0x00000410
        /*06a0*/ 	.word	0x000000ff
        /*06a4*/ 	.word	0x00022868
        /*06a8*/ 	.short	0x0100
        /*06aa*/ 	.byte	0x08
	.zero		1


	//   ....[10]....
        /*06ac*/ 	.word	0x00000500
        /*06b0*/ 	.word	0x000000ff
        /*06b4*/ 	.word	0x00022870
        /*06b8*/ 	.short	0x0100
        /*06ba*/ 	.byte	0x06
	.zero		1


	//   ....[11]....
        /*06bc*/ 	.word	0x00000510
        /*06c0*/ 	.word	0x000000ff
        /*06c4*/ 	.word	0x00022880
        /*06c8*/ 	.short	0x0100
        /*06ca*/ 	.byte	0x06
	.zero		1


	//   ....[12]....
        /*06cc*/ 	.word	0x00000520
        /*06d0*/ 	.word	0x000000ff
        /*06d4*/ 	.word	0x00022878
        /*06d8*/ 	.short	0x0100
        /*06da*/ 	.byte	0x06
	.zero		1


	//   ....[13]....
        /*06dc*/ 	.word	0x00000530
        /*06e0*/ 	.word	0x000000ff
        /*06e4*/ 	.word	0x00022888
        /*06e8*/ 	.short	0x0100
        /*06ea*/ 	.byte	0x06
	.zero		1


	//   ....[14]....
        /*06ec*/ 	.word	0x00000660
        /*06f0*/ 	.word	0x000000ff
        /*06f4*/ 	.word	0x00022890
        /*06f8*/ 	.short	0x0100
        /*06fa*/ 	.byte	0x08
	.zero		1


	//   ....[15]....
        /*06fc*/ 	.word	0x00000670
        /*0700*/ 	.word	0x000000ff
        /*0704*/ 	.word	0x000228a0
        /*0708*/ 	.short	0x0100
        /*070a*/ 	.byte	0x08
	.zero		1


	//   ....[16]....
        /*070c*/ 	.word	0x00000680
        /*0710*/ 	.word	0x000000ff
        /*0714*/ 	.word	0x00022898
        /*0718*/ 	.short	0x0100
        /*071a*/ 	.byte	0x08
	.zero		1


	//   ....[17]....
        /*071c*/ 	.word	0x00000690
        /*0720*/ 	.word	0x000000ff
        /*0724*/ 	.word	0x000228a8
        /*0728*/ 	.short	0x0100
        /*072a*/ 	.byte	0x08
	.zero		1


	//   ....[18]....
        /*072c*/ 	.word	0x000007d0
        /*0730*/ 	.word	0x000000ff
        /*0734*/ 	.word	0x000228b0
        /*0738*/ 	.short	0x0100
        /*073a*/ 	.byte	0x08
	.zero		1


	//   ....[19]....
        /*073c*/ 	.word	0x000007e0
        /*0740*/ 	.word	0x000000ff
        /*0744*/ 	.word	0x000228c0
        /*0748*/ 	.short	0x0100
        /*074a*/ 	.byte	0x08
	.zero		1


	//   ....[20]....
        /*074c*/ 	.word	0x000007f0
        /*0750*/ 	.word	0x000000ff
        /*0754*/ 	.word	0x000228b8
        /*0758*/ 	.short	0x0100
        /*075a*/ 	.byte	0x08
	.zero		1


	//   ....[21]....
        /*075c*/ 	.word	0x00000800
        /*0760*/ 	.word	0x000000ff
        /*0764*/ 	.word	0x000228c8
        /*0768*/ 	.short	0x0100
        /*076a*/ 	.byte	0x08
	.zero		1


	//   ....[22]....
        /*076c*/ 	.word	0x00001090
        /*0770*/ 	.word	0x000000ff
        /*0774*/ 	.word	0x00022800
        /*0778*/ 	.short	0x010a
        /*077a*/ 	.byte	0x29
	.zero		1


	//   ....[23]....
        /*077c*/ 	.word	0x00001160
        /*0780*/ 	.word	0x000000ff
        /*0784*/ 	.word	0x00022830
        /*0788*/ 	.short	0x010a
        /*078a*/ 	.byte	0x16
	.zero		1


	//   ....[24]....
        /*078c*/ 	.word	0x000011a0
        /*0790*/ 	.word	0x000000ff
        /*0794*/ 	.word	0x00022830
        /*0798*/ 	.short	0x010a
        /*079a*/ 	.byte	0x16
	.zero		1


	//   ....[25]....
        /*079c*/ 	.word	0x000014d0
        /*07a0*/ 	.word	0x000000ff
        /*07a4*/ 	.word	0x00000000
        /*07a8*/ 	.short	0x0101
        /*07aa*/ 	.byte	0x06
	.zero		1


	//   ....[26]....
        /*07ac*/ 	.word	0x00002780
        /*07b0*/ 	.word	0x000000ff
        /*07b4*/ 	.word	0x00022850
        /*07b8*/ 	.short	0x010a
        /*07ba*/ 	.byte	0x16
	.zero		1


	//   ....[27]....
        /*07bc*/ 	.word	0x000027c0
        /*07c0*/ 	.word	0x000000ff
        /*07c4*/ 	.word	0x00022850
        /*07c8*/ 	.short	0x010a
        /*07ca*/ 	.byte	0x16
	.zero		1


	//   ....[28]....
        /*07cc*/ 	.word	0x00002ae0
        /*07d0*/ 	.word	0x000000ff
        /*07d4*/ 	.word	0x00000000
        /*07d8*/ 	.short	0x0101
        /*07da*/ 	.byte	0x16
	.zero		1


	//   ....[29]....
        /*07dc*/ 	.word	0x00002c80
        /*07e0*/ 	.word	0x000000ff
        /*07e4*/ 	.word	0x00022830
        /*07e8*/ 	.short	0x010a
        /*07ea*/ 	.byte	0x19
	.zero		1


	//   ....[30]....
        /*07ec*/ 	.word	0x00002cd0
        /*07f0*/ 	.word	0x000000ff
        /*07f4*/ 	.word	0x00022830
        /*07f8*/ 	.short	0x010a
        /*07fa*/ 	.byte	0x19
	.zero		1


	//   ....[31]....
        /*07fc*/ 	.word	0x00002f00
        /*0800*/ 	.word	0x000000ff
        /*0804*/ 	.word	0x00000000
        /*0808*/ 	.short	0x0101
        /*080a*/ 	.byte	0x06
	.zero		1


	//   ....[32]....
        /*080c*/ 	.word	0x00004580
        /*0810*/ 	.word	0x000000ff
        /*0814*/ 	.word	0x00022850
        /*0818*/ 	.short	0x010a
        /*081a*/ 	.byte	0x19
	.zero		1


	//   ....[33]....
        /*081c*/ 	.word	0x000045e0
        /*0820*/ 	.word	0x000000ff
        /*0824*/ 	.word	0x00022850
        /*0828*/ 	.short	0x010a
        /*082a*/ 	.byte	0x19
	.zero		1


	//   ....[34]....
        /*082c*/ 	.word	0x000048b0
        /*0830*/ 	.word	0x000000ff
        /*0834*/ 	.word	0x00000000
        /*0838*/ 	.short	0x0101
        /*083a*/ 	.byte	0x19
	.zero		1


	//   ....[35]....
        /*083c*/ 	.word	0x00006ad0
        /*0840*/ 	.word	0x000000ff
        /*0844*/ 	.word	0x00000000
        /*0848*/ 	.short	0x0101
        /*084a*/ 	.byte	0x16
	.zero		1


	//   ....[36]....
        /*084c*/ 	.word	0x00008370
        /*0850*/ 	.word	0x00000016
        /*0854*/ 	.word	0x00022840
        /*0858*/ 	.short	0x010a
        /*085a*/ 	.byte	0x3f
	.zero		1


	//   ....[37]....
        /*085c*/ 	.word	0x000088c0
        /*0860*/ 	.word	0x00000016
        /*0864*/ 	.word	0x00022830
        /*0868*/ 	.short	0x0107
        /*086a*/ 	.byte	0x3f
	.zero		1


	//   ....[38]....
        /*086c*/ 	.word	0x00008980
        /*0870*/ 	.word	0x00000016
        /*0874*/ 	.word	0x00022830
        /*0878*/ 	.short	0x0101
        /*087a*/ 	.byte	0x3f
	.zero		1


	//   ....[39]....
        /*087c*/ 	.word	0x000091b0
        /*0880*/ 	.word	0x000000ff
        /*0884*/ 	.word	0x00022800
        /*0888*/ 	.short	0x0107
        /*088a*/ 	.byte	0x25
	.zero		1


	//   ....[40]....
        /*088c*/ 	.word	0x00009210
        /*0890*/ 	.word	0x000000ff
        /*0894*/ 	.word	0x00022800
        /*0898*/ 	.short	0x0101
        /*089a*/ 	.byte	0x25
	.zero		1


	//   ....[41]....
        /*089c*/ 	.word	0x00009230
        /*08a0*/ 	.word	0x000000ff
        /*08a4*/ 	.word	0x00022820
        /*08a8*/ 	.short	0x010a
        /*08aa*/ 	.byte	0x25
	.zero		1


	//   ....[42]....
        /*08ac*/ 	.word	0x000092c0
        /*08b0*/ 	.word	0x00000016
        /*08b4*/ 	.word	0x00022860
        /*08b8*/ 	.short	0x010a
        /*08ba*/ 	.byte	0x3f
	.zero		1


	//   ....[43]....
        /*08bc*/ 	.word	0x00009ba0
        /*08c0*/ 	.word	0x00000016
        /*08c4*/ 	.word	0x00022850
        /*08c8*/ 	.short	0x0107
        /*08ca*/ 	.byte	0x3f
	.zero		1


	//   ....[44]....
        /*08cc*/ 	.word	0x00009c80
        /*08d0*/ 	.word	0x00000016
        /*08d4*/ 	.word	0x00022850
        /*08d8*/ 	.short	0x0101
        /*08da*/ 	.byte	0x3f
	.zero		1


	//   ....[45]....
        /*08dc*/ 	.word	0x00009f20
        /*08e0*/ 	.word	0x00000012
        /*08e4*/ 	.word	0x00022840
        /*08e8*/ 	.short	0x010a
        /*08ea*/ 	.byte	0x3f
	.zero		1


	//   ....[46]....
        /*08ec*/ 	.word	0x0000a2f0
        /*08f0*/ 	.word	0x00000012
        /*08f4*/ 	.word	0x00022830
        /*08f8*/ 	.short	0x0107
        /*08fa*/ 	.byte	0x3f
	.zero		1


	//   ....[47]....
        /*08fc*/ 	.word	0x0000a3b0
        /*0900*/ 	.word	0x00000012
        /*0904*/ 	.word	0x00022830
        /*0908*/ 	.short	0x0101
        /*090a*/ 	.byte	0x3f
	.zero		1


	//   ....[48]....
        /*090c*/ 	.word	0x0000a3e0
        /*0910*/ 	.word	0x00000012
        /*0914*/ 	.word	0x00022860
        /*0918*/ 	.short	0x010a
        /*091a*/ 	.byte	0x3f
	.zero		1


	//   ....[49]....
        /*091c*/ 	.word	0x0000a900
        /*0920*/ 	.word	0x00000012
        /*0924*/ 	.word	0x00022850
        /*0928*/ 	.short	0x0107
        /*092a*/ 	.byte	0x3f
	.zero		1


	//   ....[50]....
        /*092c*/ 	.word	0x0000a9d0
        /*0930*/ 	.word	0x00000012
        /*0934*/ 	.word	0x00022850
        /*0938*/ 	.short	0x0101
        /*093a*/ 	.byte	0x3f
	.zero		1


	//   ....[51]....
        /*093c*/ 	.word	0x0000ab40
        /*0940*/ 	.word	0x00000004
        /*0944*/ 	.word	0x00022820
        /*0948*/ 	.short	0x010a
        /*094a*/ 	.byte	0x3f
	.zero		1


	//   ....[52]....
        /*094c*/ 	.word	0x0000acc0
        /*0950*/ 	.word	0x00000003
        /*0954*/ 	.word	0x00022840
        /*0958*/ 	.short	0x010a
        /*095a*/ 	.byte	0x3f
	.zero		1


	//   ....[53]....
        /*095c*/ 	.word	0x0000ad60
        /*0960*/ 	.word	0x00000011
        /*0964*/ 	.word	0x00022840
        /*0968*/ 	.short	0x010a
        /*096a*/ 	.byte	0x3f
	.zero		1


	//   ....[54]....
        /*096c*/ 	.word	0x0000ada0
        /*0970*/ 	.word	0x00000003
        /*0974*/ 	.word	0x00022860
        /*0978*/ 	.short	0x010a
        /*097a*/ 	.byte	0x3f
	.zero		1


	//   ....[55]....
        /*097c*/ 	.word	0x0000ade0
        /*0980*/ 	.word	0x00000011
        /*0984*/ 	.word	0x00022860
        /*0988*/ 	.short	0x010a
        /*098a*/ 	.byte	0x3f
	.zero		1


	//   ....[56]....
        /*098c*/ 	.word	0x0000ae50
        /*0990*/ 	.word	0x00000003
        /*0994*/ 	.word	0x00022800
        /*0998*/ 	.short	0x010a
        /*099a*/ 	.byte	0x3f
	.zero		1


	//   ....[57]....
        /*099c*/ 	.word	0x0000aeb0
        /*09a0*/ 	.word	0x00000003
        /*09a4*/ 	.word	0x00022830
        /*09a8*/ 	.short	0x010a
        /*09aa*/ 	.byte	0x3f
	.zero		1


	//   ....[58]....
        /*09ac*/ 	.word	0x0000af10
        /*09b0*/ 	.word	0x00000009
        /*09b4*/ 	.word	0x00022850
        /*09b8*/ 	.short	0x010a
        /*09ba*/ 	.byte	0x3f
	.zero		1


	//   ....[59]....
        /*09bc*/ 	.word	0x0000af80
        /*09c0*/ 	.word	0x00000000
        /*09c4*/ 	.word	0x00022830
        /*09c8*/ 	.short	0x010a
        /*09ca*/ 	.byte	0x3f
	.zero		1


	//   ....[60]....
        /*09cc*/ 	.word	0x0000aff0
        /*09d0*/ 	.word	0x00000008
        /*09d4*/ 	.word	0x00022850
        /*09d8*/ 	.short	0x010a
        /*09da*/ 	.byte	0x3f
	.zero		1


	//   ....[61]....
        /*09dc*/ 	.word	0x0000b110
        /*09e0*/ 	.word	0x00000016
        /*09e4*/ 	.word	0x00022840
        /*09e8*/ 	.short	0x010a
        /*09ea*/ 	.byte	0x3f
	.zero		1


	//   ....[62]....
        /*09ec*/ 	.word	0x0000c190
        /*09f0*/ 	.word	0x00000003
        /*09f4*/ 	.word	0x00022820
        /*09f8*/ 	.short	0x010a
        /*09fa*/ 	.byte	0x3f
	.zero		1


	//   ....[63]....
        /*09fc*/ 	.word	0x0000c1e0
        /*0a00*/ 	.word	0x00000016
        /*0a04*/ 	.word	0x00022860
        /*0a08*/ 	.short	0x010a
        /*0a0a*/ 	.byte	0x3f
	.zero		1


	//   ....[64]....
        /*0a0c*/ 	.word	0x0000cb20
        /*0a10*/ 	.word	0x00000012
        /*0a14*/ 	.word	0x00022840
        /*0a18*/ 	.short	0x010a
        /*0a1a*/ 	.byte	0x3f
	.zero		1


	//   ....[65]....
        /*0a1c*/ 	.word	0x0000d1d0
        /*0a20*/ 	.word	0x00000012
        /*0a24*/ 	.word	0x00022860
        /*0a28*/ 	.short	0x010a
        /*0a2a*/ 	.byte	0x3f
	.zero		1


	//   ....[66]....
        /*0a2c*/ 	.word	0x0000d950
        /*0a30*/ 	.word	0x00000004
        /*0a34*/ 	.word	0x00022820
        /*0a38*/ 	.short	0x010a
        /*0a3a*/ 	.byte	0x3f
	.zero		1


	//   ....[67]....
        /*0a3c*/ 	.word	0x0000daf0
        /*0a40*/ 	.word	0x00000003
        /*0a44*/ 	.word	0x00022840
        /*0a48*/ 	.short	0x010a
        /*0a4a*/ 	.byte	0x3f
	.zero		1


	//   ....[68]....
        /*0a4c*/ 	.word	0x0000db40
        /*0a50*/ 	.word	0x00000011
        /*0a54*/ 	.word	0x00022840
        /*0a58*/ 	.short	0x010a
        /*0a5a*/ 	.byte	0x3f
	.zero		1


	//   ....[69]....
        /*0a5c*/ 	.word	0x0000db90
        /*0a60*/ 	.word	0x00000003
        /*0a64*/ 	.word	0x00022860
        /*0a68*/ 	.short	0x010a
        /*0a6a*/ 	.byte	0x3f
	.zero		1


	//----- nvinfo : EIATTR_NUM_MBARRIERS
	.align		4
.L_151:
        /*0a6c*/ 	.byte	0x03, 0x38
        /*0a6e*/ 	.short	0x0016


	//----- nvinfo : EIATTR_EXIT_INSTR_OFFSETS
	.align		4
        /*0a70*/ 	.byte	0x04, 0x1c
        /*0a72*/ 	.short	(.L_153 - .L_152)


	//   ....[0]....
.L_152:
        /*0a74*/ 	.word	0x00000950


	//   ....[1]....
        /*0a78*/ 	.word	0x00007090


	//   ....[2]....
        /*0a7c*/ 	.word	0x0000ae30


	//----- nvinfo : EIATTR_MAX_THREADS
	.align		4
.L_153:
        /*0a80*/ 	.byte	0x04, 0x05
        /*0a82*/ 	.short	(.L_155 - .L_154)
.L_154:
        /*0a84*/ 	.word	0x00000180
        /*0a88*/ 	.word	0x00000001
        /*0a8c*/ 	.word	0x00000001


	//----- nvinfo : EIATTR_CRS_STACK_SIZE
	.align		4
.L_155:
        /*0a90*/ 	.byte	0x04, 0x1e
        /*0a92*/ 	.short	(.L_157 - .L_156)
.L_156:
        /*0a94*/ 	.word	0x00000000


	//----- nvinfo : EIATTR_CBANK_PARAM_SIZE
	.align		4
.L_157:
        /*0a98*/ 	.byte	0x03, 0x19
        /*0a9a*/ 	.short	0x0a70


	//----- nvinfo : EIATTR_PARAM_CBANK
	.align		4
        /*0a9c*/ 	.byte	0x04, 0x0a
        /*0a9e*/ 	.short	(.L_159 - .L_158)
	.align		4
.L_158:
        /*0aa0*/ 	.word	index@(.nv.constant0._ZN7cutlass13device_kernelIN5flash11enable_sm90INS1_16FlashAttnFwdSm90INS1_25CollectiveMainloopFwdSm90ILi2EN4cute5tupleIJNS5_1CILi1EEES8_S8_EEENS6_IJNS7_ILi128EEENS7_ILi96EEENS7_ILi64EEEEEELi256ENS_6half_tEfNS_4arch4Sm90ELb0ELb0ELb0ELb0ELb1ELb0ELb0ELb1ELb0ELb1ELb0ELb0EEENS1_21CollectiveEpilogueFwdINS6_IJSA_NS7_ILi256EEESB_EEES9_SE_SG_Li256ELb0ELb1ELb0ELb0EEENS1_29StaticPersistentTileSchedulerILb0EEEEEEEEEvNT_6ParamsE)
        /*0aa4*/ 	.short	0x0210
        /*0aa6*/ 	.short	0x0a70


	//----- nvinfo : EIATTR_SW_WAR
	.align		4
.L_159:
        /*0aa8*/ 	.byte	0x04, 0x36
        /*0aaa*/ 	.short	(.L_161 - .L_160)
.L_160:
        /*0aac*/ 	.word	0x00000008
.L_161:


//--------------------- .nv.info._ZN7cutlass13device_kernelIN5flash11enable_sm90INS1_16FlashAttnFwdSm90INS1_25CollectiveMainloopFwdSm90ILi2EN4cute5tupleIJNS5_1CILi1EEES8_S8_EEENS6_IJNS7_ILi128EEENS7_ILi96EEENS7_ILi64EEEEEELi256ENS_6half_tEfNS_4arch4Sm90ELb0ELb0ELb0ELb0ELb1ELb0ELb1ELb1ELb0ELb1ELb0ELb0EEENS1_21CollectiveEpilogueFwdINS6_IJSA_NS7_ILi256EEESB_EEES9_SE_SG_Li256ELb0ELb1ELb0ELb0EEENS1_29StaticPersistentTileSchedulerILb0EEEEEEEEEvNT_6ParamsE --------------------------
	.section	.nv.info._ZN7cutlass13device_kernelIN5flash11enable_sm90INS1_16FlashAttnFwdSm90INS1_25CollectiveMainloopFwdSm90ILi2EN4cute5tupleIJNS5_1CILi1EEES8_S8_EEENS6_IJNS7_ILi128EEENS7_ILi96EEENS7_ILi64EEEEEELi256ENS_6half_tEfNS_4arch4Sm90ELb0ELb0ELb0ELb0ELb1ELb0ELb1ELb1ELb0ELb1ELb0ELb0EEENS1_21CollectiveEpilogueFwdINS6_IJSA_NS7_ILi256EEESB_EEES9_SE_SG_Li256ELb0ELb1ELb0ELb0EEENS1_29StaticPersistentTileSchedulerILb0EEEEEEEEEvNT_6ParamsE,"",@"SHT_CUDA_INFO"
	.sectionflags	@""
	.align	4


	//----- nvinfo : EIATTR_CUDA_API_VERSION
	.align		4
        /*0000*/ 	.byte	0x04, 0x37
        /*0002*/ 	.short	(.L_163 - .L_162)
.L_162:
        /*0004*/ 	.word	0x00000082


	//----- nvinfo : EIATTR_KPARAM_INFO
	.align		4
.L_163:
        /*0008*/ 	.byte	0x04, 0x17
        /*000a*/ 	.short	(.L_165 - .L_164)
.L_164:
        /*000c*/ 	.word	0x00000000
        /*0010*/ 	.short	0x0000
        /*0012*/ 	.short	0x0070
        /*0014*/ 	.byte	0x00, 0xf0, 0x01, 0x2c


	//----- nvinfo : EIATTR_SPARSE_MMA_MASK
	.align		4
.L_165:
        /*0018*/ 	.byte	0x03, 0x50
        /*001a*/ 	.short	0x0000


	//----- nvinfo : EIATTR_MAXREG_COUNT
	.align		4
        /*001c*/ 	.byte	0x03, 0x1b
        /*001e*/ 	.short	0x00a8


	//----- nvinfo : EIATTR_NUM_BARRIERS
	.align		4
        /*0020*/ 	.byte	0x02, 0x4c
        /*0022*/ 	.byte	0x10
	.zero		1


	//----- nvinfo : EIATTR_EXTERNS
	.align		4
        /*0024*/ 	.byte	0x04, 0x0f
        /*0026*/ 	.short	(.L_167 - .L_166)


	//   ....[0]....
	.align		4
.L_166:
        /*0028*/ 	.word	index@(__assertfail)


	//----- nvinfo : EIATTR_ANNOTATIONS
	.align		4
.L_167:
        /*002c*/ 	.byte	0x04, 0x55
        /*002e*/ 	.short	(.L_169 - .L_168)


	//   ....[0]....
.L_168:
        /* <DEDUP_REMOVED lines=12> */


	//----- nvinfo : EIATTR_MERCURY_ISA_VERSION
	.align		4
.L_169:
        /*00e0*/ 	.byte	0x03, 0x5f
        /*00e2*/ 	.short	0x0101


	//----- nvinfo : EIATTR_INT_WARP_WIDE_INSTR_OFFSETS
	.align		4
        /*00e4*/ 	.byte	0x04, 0x31
        /*00e6*/ 	.short	(.L_171 - .L_170)


	//   ....[0]....
.L_170:
        /*00e8*/ 	.word	0x000000c0


	//   ....[1]....
        /*00ec*/ 	.word	0x000000d0


	//   ....[2]....
        /*00f0*/ 	.word	0x000000e0


	//   ....[3]....
        /*00f4*/ 	.word	0x00000180


	//----- nvinfo : EIATTR_COOP_GROUP_MASK_REGIDS
	.align		4
.L_171:
        /*00f8*/ 	.byte	0x04, 0x29
        /*00fa*/ 	.short	(.L_173 - .L_172)


	//   ....[0]....
.L_172:
        /*00fc*/ 	.word	0xffffffff


	//   ....[1]....
        /*0100*/ 	.word	0xffffffff


	//   ....[2]....
        /*0104*/ 	.word	0xffffffff


	//   ....[3]....
        /*0108*/ 	.word	0xffffffff


	//   ....[4]....
        /*010c*/ 	.word	0xffffffff


	//   ....[5]....
        /*0110*/ 	.word	0xffffffff


	//   ....[6]....
        /*0114*/ 	.word	0xffffffff


	//   ....[7]....
        /*0118*/ 	.word	0xffffffff


	//   ....[8]....
        /*011c*/ 	.word	0xffffffff


	//   ....[9]....
        /*0120*/ 	.word	0xffffffff


	//   ....[10]....
        /*0124*/ 	.word	0xffffffff


	//   ....[11]....
        /*0128*/ 	.word	0xffffffff


	//   ....[12]....
        /*012c*/ 	.word	0xffffffff


	//   ....[13]....
        /*0130*/ 	.word	0xffffffff


	//   ....[14]....
        /*0134*/ 	.word	0xffffffff


	//   ....[15]....
        /*0138*/ 	.word	0xffffffff


	//   ....[16]....
        /*013c*/ 	.word	0xffffffff


	//   ....[17]....
        /*0140*/ 	.word	0xffffffff


	//   ....[18]....
        /*0144*/ 	.word	0xffffffff


	//   ....[19]....
        /*0148*/ 	.word	0xffffffff


	//   ....[20]....
        /*014c*/ 	.word	0xffffffff


	//   ....[21]....
        /*0150*/ 	.word	0xffffffff


	//   ....[22]....
        /*0154*/ 	.word	0xffffffff


	//   ....[23]....
        /*0158*/ 	.word	0xffffffff


	//   ....[24]....
        /*015c*/ 	.word	0xffffffff


	//   ....[25]....
        /*0160*/ 	.word	0xffffffff


	//   ....[26]....
        /*0164*/ 	.word	0xffffffff


	//   ....[27]....
        /*0168*/ 	.word	0xffffffff


	//   ....[28]....
        /*016c*/ 	.word	0xffffffff


	//   ....[29]....
        /*0170*/ 	.word	0xffffffff


	//   ....[30]....
        /*0174*/ 	.word	0xffffffff


	//   ....[31]....
        /*0178*/ 	.word	0xffffffff


	//   ....[32]....
        /*017c*/ 	.word	0xffffffff


	//   ....[33]....
        /*0180*/ 	.word	0xffffffff


	//   ....[34]....
        /*0184*/ 	.word	0xffffffff


	//   ....[35]....
        /*0188*/ 	.word	0xffffffff


	//   ....[36]....
        /*018c*/ 	.word	0xffffffff


	//   ....[37]....
        /*0190*/ 	.word	0xffffffff


	//   ....[38]....
        /*0194*/ 	.word	0xffffffff


	//   ....[39]....
        /*0198*/ 	.word	0xffffffff


	//   ....[40]....
        /*019c*/ 	.word	0xffffffff


	//   ....[41]....
        /*01a0*/ 	.word	0xffffffff


	//   ....[42]....
        /*01a4*/ 	.word	0xffffffff


	//   ....[43]....
        /*01a8*/ 	.word	0xffffffff


	//   ....[44]....
        /*01ac*/ 	.word	0xffffffff


	//   ....[45]....
        /*01b0*/ 	.word	0xffffffff


	//   ....[46]....
        /*01b4*/ 	.word	0xffffffff


	//   ....[47]....
        /*01b8*/ 	.word	0xffffffff


	//   ....[48]....
        /*01bc*/ 	.word	0xffffffff


	//   ....[49]....
        /*01c0*/ 	.word	0xffffffff


	//   ....[50]....
        /*01c4*/ 	.word	0xffffffff


	//   ....[51]....
        /*01c8*/ 	.word	0xffffffff


	//   ....[52]....
        /*01cc*/ 	.word	0xffffffff


	//   ....[53]....
        /*01d0*/ 	.word	0xffffffff


	//   ....[54]....
        /*01d4*/ 	.word	0xffffffff


	//   ....[55]....
        /*01d8*/ 	.word	0xffffffff


	//   ....[56]....
        /*01dc*/ 	.word	0xffffffff


	//   ....[57]....
        /*01e0*/ 	.word	0xffffffff


	//   ....[58]....
        /*01e4*/ 	.word	0xffffffff


	//   ....[59]....
        /*01e8*/ 	.word	0xffffffff


	//   ....[60]....
        /*01ec*/ 	.word	0xffffffff


	//   ....[61]....
        /*01f0*/ 	.word	0xffffffff


	//   ....[62]....
        /*01f4*/ 	.word	0xffffffff


	//   ....[63]....
        /*01f8*/ 	.word	0xffffffff


	//   ....[64]....
        /*01fc*/ 	.word	0xffffffff


	//   ....[65]....
        /*0200*/ 	.word	0xffffffff


	//   ....[66]....
        /*0204*/ 	.word	0xffffffff


	//   ....[67]....
        /*0208*/ 	.word	0xffffffff


	//   ....[68]....
        /*020c*/ 	.word	0xffffffff


	//   ....[69]....
        /*0210*/ 	.word	0xffffffff


	//   ....[70]....
        /*0214*/ 	.word	0xffffffff


	//   ....[71]....
        /*0218*/ 	.word	0xffffffff


	//   ....[72]....
        /*021c*/ 	.word	0xffffffff


	//   ....[73]....
        /*0220*/ 	.word	0xffffffff


	//   ....[74]....
        /*0224*/ 	.word	0xffffffff


	//   ....[75]....
        /*0228*/ 	.word	0xffffffff


	//   ....[76]....
        /*022c*/ 	.word	0xffffffff


	//   ....[77]....
        /*0230*/ 	.word	0xffffffff


	//   ....[78]....
        /*0234*/ 	.word	0xffffffff


	//   ....[79]....
        /*0238*/ 	.word	0xffffffff


	//   ....[80]....
        /*023c*/ 	.word	0xffffffff


	//   ....[81]....
        /*0240*/ 	.word	0xffffffff


	//   ....[82]....
        /*0244*/ 	.word	0xffffffff


	//   ....[83]....
        /*0248*/ 	.word	0xffffffff


	//   ....[84]....
        /*024c*/ 	.word	0xffffffff


	//   ....[85]....
        /*0250*/ 	.word	0xffffffff


	//   ....[86]....
        /*0254*/ 	.word	0xffffffff


	//   ....[87]....
        /*0258*/ 	.word	0xffffffff


	//   ....[88]....
        /*025c*/ 	.word	0xffffffff


	//   ....[89]....
        /*0260*/ 	.word	0xffffffff


	//   ....[90]....
        /*0264*/ 	.word	0xffffffff


	//   ....[91]....
        /*0268*/ 	.word	0xffffffff


	//   ....[92]....
        /*026c*/ 	.word	0xffffffff


	//   ....[93]....
        /*0270*/ 	.word	0xffffffff


	//   ....[94]....
        /*0274*/ 	.word	0xffffffff


	//   ....[95]....
        /*0278*/ 	.word	0xffffffff


	//   ....[96]....
        /*027c*/ 	.word	0xffffffff


	//   ....[97]....
        /*0280*/ 	.word	0xffffffff


	//   ....[98]....
        /*0284*/ 	.word	0xffffffff


	//   ....[99]....
        /*0288*/ 	.word	0xffffffff


	//   ....[100]....
        /*028c*/ 	.word	0xffffffff


	//   ....[101]....
        /*0290*/ 	.word	0xffffffff


	//   ....[102]....
        /*0294*/ 	.word	0xffffffff


	//   ....[103]....
        /*0298*/ 	.word	0xffffffff


	//   ....[104]....
        /*029c*/ 	.word	0xffffffff


	//   ....[105]....
        /*02a0*/ 	.word	0xffffffff


	//   ....[106]....
        /*02a4*/ 	.word	0xffffffff


	//   ....[107]....
        /*02a8*/ 	.word	0xffffffff


	//   ....[108]....
        /*02ac*/ 	.word	0xffffffff


	//   ....[109]....
        /*02b0*/ 	.word	0xffffffff


	//   ....[110]....
        /*02b4*/ 	.word	0xffffffff


	//   ....[111]....
        /*02b8*/ 	.word	0xffffffff


	//   ....[112]....
        /*02bc*/ 	.word	0x0500000f


	//   ....[113]....
        /*02c0*/ 	.word	0x0500000f


	//   ....[114]....
        /*02c4*/ 	.word	0x0500000f


	//   ....[115]....
        /*02c8*/ 	.word	0x0500000f


	//   ....[116]....
        /*02cc*/ 	.word	0x0500000f


	//   ....[117]....
        /*02d0*/ 	.word	0x0500000f


	//   ....[118]....
        /*02d4*/ 	.word	0x0500000f


	//   ....[119]....
        /*02d8*/ 	.word	0x0500000f


	//   ....[120]....
        /*02dc*/ 	.word	0x0500000f


	//   ....[121]....
        /*02e0*/ 	.word	0x0500000f


	//   ....[122]....
        /*02e4*/ 	.word	0x0500000f


	//   ....[123]....
        /*02e8*/ 	.word	0x0500000f


	//   ....[124]....
        /*02ec*/ 	.word	0x0500000f


	//   ....[125]....
        /*02f0*/ 	.word	0x0500000f


	//   ....[126]....
        /*02f4*/ 	.word	0x0500000f


	//   ....[127]....
        /*02f8*/ 	.word	0x0500000f


	//   ....[128]....
        /*02fc*/ 	.word	0x0500000f


	//   ....[129]....
        /*0300*/ 	.word	0x0500000f


	//   ....[130]....
        /*0304*/ 	.word	0x0500000f


	//   ....[131]....
        /*0308*/ 	.word	0x0500000f


	//   ....[132]....
        /*030c*/ 	.word	0x0500000f


	//   ....[133]....
        /*0310*/ 	.word	0x0500000f


	//   ....[134]....
        /*0314*/ 	.word	0x0500000f


	//   ....[135]....
        /*0318*/ 	.word	0x0500000f


	//   ....[136]....
        /*031c*/ 	.word	0x0500000f


	//   ....[137]....
        /*0320*/ 	.word	0x0500000f


	//   ....[138]....
        /*0324*/ 	.word	0x0500000f


	//   ....[139]....
        /*0328*/ 	.word	0x0500000f


	//   ....[140]....
        /*032c*/ 	.word	0x0500000f


	//   ....[141]....
        /*0330*/ 	.word	0x0500000f


	//   ....[142]....
        /*0334*/ 	.word	0x0500000f


	//   ....[143]....
        /*0338*/ 	.word	0x0500000f


	//   ....[144]....
        /*033c*/ 	.word	0x0500000f


	//   ....[145]....
        /*0340*/ 	.word	0x0500000f


	//   ....[146]....
        /*0344*/ 	.word	0x0500000f


	//   ....[147]....
        /*0348*/ 	.word	0x0500000f


	//   ....[148]....
        /*034c*/ 	.word	0x0500000f


	//   ....[149]....
        /*0350*/ 	.word	0x0500000f


	//   ....[150]....
        /*0354*/ 	.word	0x0500000f


	//   ....[151]....
        /*0358*/ 	.word	0x0500000f


	//   ....[152]....
        /*035c*/ 	.word	0x0500000f


	//   ....[153]....
        /*0360*/ 	.word	0x0500000f


	//   ....[154]....
        /*0364*/ 	.word	0x0500000f


	//   ....[155]....
        /*0368*/ 	.word	0x0500000f


	//   ....[156]....
        /*036c*/ 	.word	0x0500000f


	//   ....[157]....
        /*0370*/ 	.word	0x0500000f


	//   ....[158]....
        /*0374*/ 	.word	0x0500000f


	//   ....[159]....
        /*0378*/ 	.word	0x0500000f


	//   ....[160]....
        /*037c*/ 	.word	0x0500000f


	//   ....[161]....
        /*0380*/ 	.word	0x0500000f


	//   ....[162]....
        /*0384*/ 	.word	0x0500000f


	//   ....[163]....
        /*0388*/ 	.word	0x0500000f


	//   ....[164]....
        /*038c*/ 	.word	0x0500000f


	//   ....[165]....
        /*0390*/ 	.word	0x0500000f


	//   ....[166]....
        /*0394*/ 	.word	0x0500000f


	//   ....[167]....
        /*0398*/ 	.word	0x0500000f


	//   ....[168]....
        /*039c*/ 	.word	0x0500000f


	//   ....[169]....
        /*03a0*/ 	.word	0x0500000f


	//   ....[170]....
        /*03a4*/ 	.word	0x0500000f


	//   ....[171]....
        /*03a8*/ 	.word	0x0500000f


	//   ....[172]....
        /*03ac*/ 	.word	0x0500000f


	//   ....[173]....
        /*03b0*/ 	.word	0x0500000f


	//   ....[174]....
        /*03b4*/ 	.word	0x0500000f


	//   ....[175]....
        /*03b8*/ 	.word	0x0500000f


	//   ....[176]....
        /*03bc*/ 	.word	0x0500000f


	//   ....[177]....
        /*03c0*/ 	.word	0x0500000f


	//   ....[178]....
        /*03c4*/ 	.word	0x0500000f


	//   ....[179]....
        /*03c8*/ 	.word	0x0500000f


	//   ....[180]....
        /*03cc*/ 	.word	0x0500000f


	//   ....[181]....
        /*03d0*/ 	.word	0x0500000f


	//   ....[182]....
        /*03d4*/ 	.word	0x0500000f


	//   ....[183]....
        /*03d8*/ 	.word	0x0500000f


	//   ....[184]....
        /*03dc*/ 	.word	0x0500000f


	//   ....[185]....
        /*03e0*/ 	.word	0x0500000f


	//   ....[186]....
        /*03e4*/ 	.word	0x0500000f


	//   ....[187]....
        /*03e8*/ 	.word	0x0500000f


	//   ....[188]....
        /*03ec*/ 	.word	0x0500000f


	//   ....[189]....
        /*03f0*/ 	.word	0x0500000f


	//   ....[190]....
        /*03f4*/ 	.word	0x0500000f


	//   ....[191]....
        /*03f8*/ 	.word	0x0500000f


	//   ....[192]....
        /*03fc*/ 	.word	0x0500000f


	//   ....[193]....
        /*0400*/ 	.word	0x0500000f


	//----- nvinfo : EIATTR_COOP_GROUP_INSTR_OFFSETS
	.align		4
.L_173:
        /*0404*/ 	.byte	0x04, 0x28
        /*0406*/ 	.short	(.L_175 - .L_174)


	//   ....[0]....
.L_174:
        /*0408*/ 	.word	0x00000080


	//   ....[1]....
        /*040c*/ 	.word	0x00000090


	//   ....[2]....
        /*0410*/ 	.word	0x000002f0


	//   ....[3]....
        /*0414*/ 	.word	0x00000450


	//   ....[4]....
        /*0418*/ 	.word	0x00000570


	//   ....[5]....
        /*041c*/ 	.word	0x000006d0


	//   ....[6]....
        /*0420*/ 	.word	0x00000d00


	//   ....[7]....
        /*0424*/ 	.word	0x000024b0


	//   ....[8]....
        /*0428*/ 	.word	0x000024d0


	//   ....[9]....
        /*042c*/ 	.word	0x000024f0


	//   ....[10]....
        /*0430*/ 	.word	0x00002510


	//   ....[11]....
        /*0434*/ 	.word	0x00004090


	//   ....[12]....
        /*0438*/ 	.word	0x00004100


	//   ....[13]....
        /*043c*/ 	.word	0x00004110


	//   ....[14]....
        /*0440*/ 	.word	0x00004140


	//   ....[15]....
        /*0444*/ 	.word	0x000056b0


	//   ....[16]....
        /*0448*/ 	.word	0x000056f0


	//   ....[17]....
        /*044c*/ 	.word	0x000057b0


	//   ....[18]....
        /*0450*/ 	.word	0x000057d0


	//   ....[19]....
        /*0454*/ 	.word	0x00007160


	//   ....[20]....
        /*0458*/ 	.word	0x00007190


	//   ....[21]....
        /*045c*/ 	.word	0x00007250


	//   ....[22]....
        /*0460*/ 	.word	0x00007280


	//   ....[23]....
        /*0464*/ 	.word	0x000078b0


	//   ....[24]....
        /*0468*/ 	.word	0x000078f0


	//   ....[25]....
        /*046c*/ 	.word	0x00007a30


	//   ....[26]....
        /*0470*/ 	.word	0x00007a50


	//   ....[27]....
        /*0474*/ 	.word	0x00007b80


	//   ....[28]....
        /*0478*/ 	.word	0x00007ba0


	//   ....[29]....
        /*047c*/ 	.word	0x00007ce0


	//   ....[30]....
        /*0480*/ 	.word	0x00007d20


	//   ....[31]....
        /*0484*/ 	.word	0x00009430


	//   ....[32]....
        /*0488*/ 	.word	0x00009460


	//   ....[33]....
        /*048c*/ 	.word	0x00009490


	//   ....[34]....
        /*0490*/ 	.word	0x000094a0


	//   ....[35]....
        /*0494*/ 	.word	0x000094e0


	//   ....[36]....
        /*0498*/ 	.word	0x00009520


	//   ....[37]....
        /*049c*/ 	.word	0x00009540


	//   ....[38]....
        /*04a0*/ 	.word	0x000095a0


	//   ....[39]....
        /*04a4*/ 	.word	0x000095c0


	//   ....[40]....
        /*04a8*/ 	.word	0x000095e0


	//   ....[41]....
        /*04ac*/ 	.word	0x00009620


	//   ....[42]....
        /*04b0*/ 	.word	0x00009650


	//   ....[43]....
        /*04b4*/ 	.word	0x00009cc0


	//   ....[44]....
        /*04b8*/ 	.word	0x00009cf0


	//   ....[45]....
        /*04bc*/ 	.word	0x00009d40


	//   ....[46]....
        /*04c0*/ 	.word	0x00009d60


	//   ....[47]....
        /*04c4*/ 	.word	0x00009d80


	//   ....[48]....
        /*04c8*/ 	.word	0x00009d90


	//   ....[49]....
        /*04cc*/ 	.word	0x00009da0


	//   ....[50]....
        /*04d0*/ 	.word	0x00009db0


	//   ....[51]....
        /*04d4*/ 	.word	0x00009dc0


	//   ....[52]....
        /*04d8*/ 	.word	0x00009e00


	//   ....[53]....
        /*04dc*/ 	.word	0x00009e30


	//   ....[54]....
        /*04e0*/ 	.word	0x00009ec0


	//   ....[55]....
        /*04e4*/ 	.word	0x00009ff0


	//   ....[56]....
        /*04e8*/ 	.word	0x0000a060


	//   ....[57]....
        /*04ec*/ 	.word	0x0000a1f0


	//   ....[58]....
        /*04f0*/ 	.word	0x0000a210


	//   ....[59]....
        /*04f4*/ 	.word	0x0000a760


	//   ....[60]....
        /*04f8*/ 	.word	0x0000a790


	//   ....[61]....
        /*04fc*/ 	.word	0x0000a7a0


	//   ....[62]....
        /*0500*/ 	.word	0x0000a7e0


	//   ....[63]....
        /*0504*/ 	.word	0x0000a8a0


	//   ....[64]....
        /*0508*/ 	.word	0x0000a900


	//   ....[65]....
        /*050c*/ 	.word	0x0000a980


	//   ....[66]....
        /*0510*/ 	.word	0x0000a9a0


	//   ....[67]....
        /*0514*/ 	.word	0x0000aa30


	//   ....[68]....
        /*0518*/ 	.word	0x0000aa50


	//   ....[69]....
        /*051c*/ 	.word	0x0000aae0


	//   ....[70]....
        /*0520*/ 	.word	0x0000ab00


	//   ....[71]....
        /*0524*/ 	.word	0x0000ab90


	//   ....[72]....
        /*0528*/ 	.word	0x0000abb0


	//   ....[73]....
        /*052c*/ 	.word	0x0000ac40


	//   ....[74]....
        /*0530*/ 	.word	0x0000ac90


	//   ....[75]....
        /*0534*/ 	.word	0x0000b040


	//   ....[76]....
        /*0538*/ 	.word	0x0000b130


	//   ....[77]....
        /*053c*/ 	.word	0x0000b2c0


	//   ....[78]....
        /*0540*/ 	.word	0x0000b2f0


	//   ....[79]....
        /*0544*/ 	.word	0x0000b340


	//   ....[80]....
        /*0548*/ 	.word	0x0000b390


	//   ....[81]....
        /*054c*/ 	.word	0x0000b3e0


	//   ....[82]....
        /*0550*/ 	.word	0x0000b450


	//   ....[83]....
        /*0554*/ 	.word	0x0000b460


	//   ....[84]....
        /*0558*/ 	.word	0x0000b490


	//   ....[85]....
        /*055c*/ 	.word	0x0000b4b0


	//   ....[86]....
        /*0560*/ 	.word	0x0000b4e0


	//   ....[87]....
        /*0564*/ 	.word	0x0000bc70


	//   ....[88]....
        /*0568*/ 	.word	0x0000bc90


	//   ....[89]....
        /*056c*/ 	.word	0x0000bca0


	//   ....[90]....
        /*0570*/ 	.word	0x0000bcb0


	//   ....[91]....
        /*0574*/ 	.word	0x0000bcd0


	//   ....[92]....
        /*0578*/ 	.word	0x0000bd00


	//   ....[93]....
        /*057c*/ 	.word	0x0000bd20


	//   ....[94]....
        /*0580*/ 	.word	0x0000bd50


	//   ....[95]....
        /*0584*/ 	.word	0x0000bd70


	//   ....[96]....
        /*0588*/ 	.word	0x0000bda0


	//   ....[97]....
        /*058c*/ 	.word	0x0000bdd0


	//   ....[98]....
        /*0590*/ 	.word	0x0000bdf0


	//   ....[99]....
        /*0594*/ 	.word	0x0000c160


	//   ....[100]....
        /*0598*/ 	.word	0x0000c180


	//   ....[101]....
        /*059c*/ 	.word	0x0000c190


	//   ....[102]....
        /*05a0*/ 	.word	0x0000c1b0


	//   ....[103]....
        /*05a4*/ 	.word	0x0000c1d0


	//   ....[104]....
        /*05a8*/ 	.word	0x0000c230


	//   ....[105]....
        /*05ac*/ 	.word	0x0000c250


	//   ....[106]....
        /*05b0*/ 	.word	0x0000c2b0


	//   ....[107]....
        /*05b4*/ 	.word	0x0000c2d0


	//   ....[108]....
        /*05b8*/ 	.word	0x0000c330


	//   ....[109]....
        /*05bc*/ 	.word	0x0000c360


	//   ....[110]....
        /*05c0*/ 	.word	0x0000c3b0


	//   ....[111]....
        /*05c4*/ 	.word	0x0000c770


	//   ....[112]....
        /*05c8*/ 	.word	0x0000ccc0


	//   ....[113]....
        /*05cc*/ 	.word	0x0000cdb0


	//   ....[114]....
        /*05d0*/ 	.word	0x0000ce50


	//   ....[115]....
        /*05d4*/ 	.word	0x0000cec0


	//   ....[116]....
        /*05d8*/ 	.word	0x0000cf70


	//   ....[117]....
        /*05dc*/ 	.word	0x0000d070


	//   ....[118]....
        /*05e0*/ 	.word	0x0000d0c0


	//   ....[119]....
        /*05e4*/ 	.word	0x0000d1c0


	//   ....[120]....
        /*05e8*/ 	.word	0x0000d210


	//   ....[121]....
        /*05ec*/ 	.word	0x0000d270


	//   ....[122]....
        /*05f0*/ 	.word	0x0000d340


	//   ....[123]....
        /*05f4*/ 	.word	0x0000d430


	//   ....[124]....
        /*05f8*/ 	.word	0x0000d480


	//   ....[125]....
        /*05fc*/ 	.word	0x0000d540


	//   ....[126]....
        /*0600*/ 	.word	0x0000d5d0


	//   ....[127]....
        /*0604*/ 	.word	0x0000d670


	//   ....[128]....
        /*0608*/ 	.word	0x0000d740


	//   ....[129]....
        /*060c*/ 	.word	0x0000d860


	//   ....[130]....
        /*0610*/ 	.word	0x0000d8d0


	//   ....[131]....
        /*0614*/ 	.word	0x0000d930


	//   ....[132]....
        /*0618*/ 	.word	0x0000da20


	//   ....[133]....
        /*061c*/ 	.word	0x0000dac0


	//   ....[134]....
        /*0620*/ 	.word	0x0000dbc0


	//   ....[135]....
        /*0624*/ 	.word	0x0000dcc0


	//   ....[136]....
        /*0628*/ 	.word	0x0000dd30


	//   ....[137]....
        /*062c*/ 	.word	0x0000dd90


	//   ....[138]....
        /*0630*/ 	.word	0x0000de70


	//   ....[139]....
        /*0634*/ 	.word	0x0000df80


	//   ....[140]....
        /*0638*/ 	.word	0x0000dfd0


	//   ....[141]....
        /*063c*/ 	.word	0x0000e060


	//   ....[142]....
        /*0640*/ 	.word	0x0000e100


	//   ....[143]....
        /*0644*/ 	.word	0x0000e180


	//   ....[144]....
        /*0648*/ 	.word	0x0000e250


	//   ....[145]....
        /*064c*/ 	.word	0x0000e360


	//   ....[146]....
        /*0650*/ 	.word	0x0000e3b0


	//   ....[147]....
        /*0654*/ 	.word	0x0000e420


	//   ....[148]....
        /*0658*/ 	.word	0x0000e510


	//   ....[149]....
        /*065c*/ 	.word	0x0000e620


	//   ....[150]....
        /*0660*/ 	.word	0x0000e670


	//   ....[151]....
        /*0664*/ 	.word	0x0000e6f0


	//   ....[152]....
        /*0668*/ 	.word	0x0000e7d0


	//   ....[153]....
        /*066c*/ 	.word	0x0000e8e0


	//   ....[154]....
        /*0670*/ 	.word	0x0000e930


	//   ....[155]....
        /*0674*/ 	.word	0x0000e9b0


	//   ....[156]....
        /*0678*/ 	.word	0x0000ea80


	//   ....[157]....
        /*067c*/ 	.word	0x0000ebc0


	//   ....[158]....
        /*0680*/ 	.word	0x0000ec90


	//   ....[159]....
        /*0684*/ 	.word	0x0000ed30


	//   ....[160]....
        /*0688*/ 	.word	0x0000ee70


	//   ....[161]....
        /*068c*/ 	.word	0x0000eed0


	//   ....[162]....
        /*0690*/ 	.word	0x0000eff0


	//   ....[163]....
        /*0694*/ 	.word	0x0000f050


	//   ....[164]....
        /*0698*/ 	.word	0x0000f170


	//   ....[165]....
        /*069c*/ 	.word	0x0000f1d0


	//   ....[166]....
        /*06a0*/ 	.word	0x0000f2e0


	//   ....[167]....
        /*06a4*/ 	.word	0x0000f340


	//   ....[168]....
        /*06a8*/ 	.word	0x0000f420


	//   ....[169]....
        /*06ac*/ 	.word	0x0000f500


	//   ....[170]....
        /*06b0*/ 	.word	0x0000f5a0


	//   ....[171]....
        /*06b4*/ 	.word	0x0000f600


	//   ....[172]....
        /*06b8*/ 	.word	0x0000f6a0


	//   ....[173]....
        /*06bc*/ 	.word	0x0000f700


	//   ....[174]....
        /*06c0*/ 	.word	0x0000f7a0


	//   ....[175]....
        /*06c4*/ 	.word	0x0000f800


	//   ....[176]....
        /*06c8*/ 	.word	0x0000f8b0


	//   ....[177]....
        /*06cc*/ 	.word	0x0000f910


	//   ....[178]....
        /*06d0*/ 	.word	0x0000f9c0


	//   ....[179]....
        /*06d4*/ 	.word	0x0000fa20


	//   ....[180]....
        /*06d8*/ 	.word	0x0000fad0


	//   ....[181]....
        /*06dc*/ 	.word	0x0000fbb0


	//   ....[182]....
        /*06e0*/ 	.word	0x0000fc50


	//   ....[183]....
        /*06e4*/ 	.word	0x0000fcb0


	//   ....[184]....
        /*06e8*/ 	.word	0x0000fd80


	//   ....[185]....
        /*06ec*/ 	.word	0x0000fde0


	//   ....[186]....
        /*06f0*/ 	.word	0x0000feb0


	//   ....[187]....
        /*06f4*/ 	.word	0x0000ff10


	//   ....[188]....
        /*06f8*/ 	.word	0x0000ffe0


	//   ....[189]....
        /*06fc*/ 	.word	0x00010040


	//   ....[190]....
        /*0700*/ 	.word	0x00010110


	//   ....[191]....
        /*0704*/ 	.word	0x00010170


	//   ....[192]....
        /*0708*/ 	.word	0x00010250


	//   ....[193]....
        /*070c*/ 	.word	0x00010360


	//----- nvinfo : EIATTR_REG_RECONFIG
	.align		4
.L_175:
        /*0710*/ 	.byte	0x01, 0x54
	.zero		2


	//----- nvinfo : EIATTR_SYSCALL_OFFSETS
	.align		4
        /*0714*/ 	.byte	0x04, 0x46
        /*0716*/ 	.short	(.L_177 - .L_176)


	//   ....[0]....
.L_176:
        /*0718*/ 	.word	0x00001070


	//   ....[1]....
        /*071c*/ 	.word	0x00008ce0


	//   ....[2]....
        /*0720*/ 	.word	0x00008e20


	//   ....[3]....
        /*0724*/ 	.word	0x00008f10


	//   ....[4]....
        /*0728*/ 	.word	0x000099c0


	//   ....[5]....
        /*072c*/ 	.word	0x0000a480


	//----- nvinfo : EIATTR_MBARRIER_INSTR_OFFSETS
	.align		4
.L_177:
        /*0730*/ 	.byte	0x04, 0x39
        /*0732*/ 	.short	(.L_179 - .L_178)


	//   ....[0]....
.L_178:
        /*0734*/ 	.word	0x00000190
        /*0738*/ 	.word	0x000000ff
        /*073c*/ 	.word	0x00032400
        /*0740*/ 	.short	0x0100
        /*0742*/ 	.byte	0x08
	.zero		1


	//   ....[1]....
        /*0744*/ 	.word	0x000001a0
        /*0748*/ 	.word	0x000000ff
        /*074c*/ 	.word	0x00032410
        /*0750*/ 	.short	0x0100
        /*0752*/ 	.byte	0x08
	.zero		1


	//   ....[2]....
        /*0754*/ 	.word	0x000001b0
        /*0758*/ 	.word	0x000000ff
        /*075c*/ 	.word	0x00032420
        /*0760*/ 	.short	0x0100
        /*0762*/ 	.byte	0x08
	.zero		1


	//   ....[3]....
        /*0764*/ 	.word	0x000002a0
        /*0768*/ 	.word	0x000000ff
        /*076c*/ 	.word	0x00032430
        /*0770*/ 	.short	0x0100
        /*0772*/ 	.byte	0x08
	.zero		1


	//   ....[4]....
        /*0774*/ 	.word	0x000002b0
        /*0778*/ 	.word	0x000000ff
        /*077c*/ 	.word	0x00032440
        /*0780*/ 	.short	0x0100
        /*0782*/ 	.byte	0x08
	.zero		1


	//   ....[5]....
        /*0784*/ 	.word	0x000002c0
        /*0788*/ 	.word	0x000000ff
        /*078c*/ 	.word	0x00032438
        /*0790*/ 	.short	0x0100
        /*0792*/ 	.byte	0x08
	.zero		1


	//   ....[6]....
        /*0794*/ 	.word	0x000002d0
        /*0798*/ 	.word	0x000000ff
        /*079c*/ 	.word	0x00032448
        /*07a0*/ 	.short	0x0100
        /*07a2*/ 	.byte	0x08
	.zero		1


	//   ....[7]....
        /*07a4*/ 	.word	0x00000400
        /*07a8*/ 	.word	0x000000ff
        /*07ac*/ 	.word	0x00032450
        /*07b0*/ 	.short	0x0100
        /*07b2*/ 	.byte	0x08
	.zero		1


	//   ....[8]....
        /*07b4*/ 	.word	0x00000410
        /*07b8*/ 	.word	0x000000ff
        /*07bc*/ 	.word	0x00032460
        /*07c0*/ 	.short	0x0100
        /*07c2*/ 	.byte	0x08
	.zero		1


	//   ....[9]....
        /*07c4*/ 	.word	0x00000420
        /*07c8*/ 	.word	0x000000ff
        /*07cc*/ 	.word	0x00032458
        /*07d0*/ 	.short	0x0100
        /*07d2*/ 	.byte	0x08
	.zero		1


	//   ....[10]....
        /*07d4*/ 	.word	0x00000430
        /*07d8*/ 	.word	0x000000ff
        /*07dc*/ 	.word	0x00032468
        /*07e0*/ 	.short	0x0100
        /*07e2*/ 	.byte	0x08
	.zero		1


	//   ....[11]....
        /*07e4*/ 	.word	0x00000520
        /*07e8*/ 	.word	0x000000ff
        /*07ec*/ 	.word	0x00032470
        /*07f0*/ 	.short	0x0100
        /*07f2*/ 	.byte	0x06
	.zero		1


	//   ....[12]....
        /*07f4*/ 	.word	0x00000530
        /*07f8*/ 	.word	0x000000ff
        /*07fc*/ 	.word	0x00032480
        /*0800*/ 	.short	0x0100
        /*0802*/ 	.byte	0x06
	.zero		1


	//   ....[13]....
        /*0804*/ 	.word	0x00000540
        /*0808*/ 	.word	0x000000ff
        /*080c*/ 	.word	0x00032478
        /*0810*/ 	.short	0x0100
        /*0812*/ 	.byte	0x06
	.zero		1


	//   ....[14]....
        /*0814*/ 	.word	0x00000550
        /*0818*/ 	.word	0x000000ff
        /*081c*/ 	.word	0x00032488
        /*0820*/ 	.short	0x0100
        /*0822*/ 	.byte	0x06
	.zero		1


	//   ....[15]....
        /*0824*/ 	.word	0x00000680
        /*0828*/ 	.word	0x000000ff
        /*082c*/ 	.word	0x00032490
        /*0830*/ 	.short	0x0100
        /*0832*/ 	.byte	0x08
	.zero		1


	//   ....[16]....
        /*0834*/ 	.word	0x00000690
        /*0838*/ 	.word	0x000000ff
        /*083c*/ 	.word	0x000324a0
        /*0840*/ 	.short	0x0100
        /*0842*/ 	.byte	0x08
	.zero		1


	//   ....[17]....
        /*0844*/ 	.word	0x000006a0
        /*0848*/ 	.word	0x000000ff
        /*084c*/ 	.word	0x00032498
        /*0850*/ 	.short	0x0100
        /*0852*/ 	.byte	0x08
	.zero		1


	//   ....[18]....
        /*0854*/ 	.word	0x000006b0
        /*0858*/ 	.word	0x000000ff
        /*085c*/ 	.word	0x000324a8
        /*0860*/ 	.short	0x0100
        /*0862*/ 	.byte	0x08
	.zero		1


	//   ....[19]....
        /*0864*/ 	.word	0x000007f0
        /*0868*/ 	.word	0x000000ff
        /*086c*/ 	.word	0x000324b0
        /*0870*/ 	.short	0x0100
        /*0872*/ 	.byte	0x08
	.zero		1


	//   ....[20]....
        /*0874*/ 	.word	0x00000800
        /*0878*/ 	.word	0x000000ff
        /*087c*/ 	.word	0x000324c0
        /*0880*/ 	.short	0x0100
        /*0882*/ 	.byte	0x08
	.zero		1


	//   ....[21]....
        /*0884*/ 	.word	0x00000810
        /*0888*/ 	.word	0x000000ff
        /*088c*/ 	.word	0x000324b8
        /*0890*/ 	.short	0x0100
        /*0892*/ 	.byte	0x08
	.zero		1


	//   ....[22]....
        /*0894*/ 	.word	0x00000820
        /*0898*/ 	.word	0x000000ff
        /*089c*/ 	.word	0x000324c8
        /*08a0*/ 	.short	0x0100
        /*08a2*/ 	.byte	0x08
	.zero		1


	//   ....[23]....
        /*08a4*/ 	.word	0x000010c0
        /*08a8*/ 	.word	0x000000ff
        /*08ac*/ 	.word	0x00032400
        /*08b0*/ 	.short	0x010a
        /*08b2*/ 	.byte	0x33
	.zero		1


	//   ....[24]....
        /*08b4*/ 	.word	0x00001190
        /*08b8*/ 	.word	0x000000ff
        /*08bc*/ 	.word	0x00032430
        /*08c0*/ 	.short	0x010a
        /*08c2*/ 	.byte	0x1b
	.zero		1


	//   ....[25]....
        /*08c4*/ 	.word	0x000011d0
        /*08c8*/ 	.word	0x000000ff
        /*08cc*/ 	.word	0x00032430
        /*08d0*/ 	.short	0x010a
        /*08d2*/ 	.byte	0x1b
	.zero		1


	//   ....[26]....
        /*08d4*/ 	.word	0x00001430
        /*08d8*/ 	.word	0x000000ff
        /*08dc*/ 	.word	0x00032410
        /*08e0*/ 	.short	0x010a
        /*08e2*/ 	.byte	0x33
	.zero		1


	//   ....[27]....
        /*08e4*/ 	.word	0x00001470
        /*08e8*/ 	.word	0x000000ff
        /*08ec*/ 	.word	0x00032450
        /*08f0*/ 	.short	0x010a
        /*08f2*/ 	.byte	0x1b
	.zero		1


	//   ....[28]....
        /*08f4*/ 	.word	0x000014b0
        /*08f8*/ 	.word	0x000000ff
        /*08fc*/ 	.word	0x00032450
        /*0900*/ 	.short	0x010a
        /*0902*/ 	.byte	0x1b
	.zero		1


	//   ....[29]....
        /*0904*/ 	.word	0x00001d60
        /*0908*/ 	.word	0x000000ff
        /*090c*/ 	.word	0x00000000
        /*0910*/ 	.short	0x0101
        /*0912*/ 	.byte	0x06
	.zero		1


	//   ....[30]....
        /*0914*/ 	.word	0x00003220
        /*0918*/ 	.word	0x000000ff
        /*091c*/ 	.word	0x00000000
        /*0920*/ 	.short	0x0101
        /*0922*/ 	.byte	0x1b
	.zero		1


	//   ....[31]....
        /*0924*/ 	.word	0x00003380
        /*0928*/ 	.word	0x000000ff
        /*092c*/ 	.word	0x00032430
        /*0930*/ 	.short	0x010a
        /*0932*/ 	.byte	0x1c
	.zero		1


	//   ....[32]....
        /*0934*/ 	.word	0x000033c0
        /*0938*/ 	.word	0x000000ff
        /*093c*/ 	.word	0x00032430
        /*0940*/ 	.short	0x010a
        /*0942*/ 	.byte	0x1c
	.zero		1


	//   ....[33]....
        /*0944*/ 	.word	0x00003540
        /*0948*/ 	.word	0x000000ff
        /*094c*/ 	.word	0x00032450
        /*0950*/ 	.short	0x010a
        /*0952*/ 	.byte	0x1c
	.zero		1


	//   ....[34]....
        /*0954*/ 	.word	0x00003580
        /*0958*/ 	.word	0x000000ff
        /*095c*/ 	.word	0x00032450
        /*0960*/ 	.short	0x010a
        /*0962*/ 	.byte	0x1c
	.zero		1


	//   ....[35]....
        /*0964*/ 	.word	0x00003e00
        /*0968*/ 	.word	0x000000ff
        /*096c*/ 	.word	0x00000000
        /*0970*/ 	.short	0x0101
        /*0972*/ 	.byte	0x06
	.zero		1


	//   ....[36]....
        /*0974*/ 	.word	0x00005690
        /*0978*/ 	.word	0x000000ff
        /*097c*/ 	.word	0x00000000
        /*0980*/ 	.short	0x0101
        /*0982*/ 	.byte	0x1c
	.zero		1


	//   ....[37]....
        /*0984*/ 	.word	0x000078d0
        /*0988*/ 	.word	0x000000cf
        /*098c*/ 	.word	0x00000000
        /*0990*/ 	.short	0x0101
        /*0992*/ 	.byte	0x3f
	.zero		1


	//   ....[38]....
        /*0994*/ 	.word	0x00009230
        /*0998*/ 	.word	0x00000011
        /*099c*/ 	.word	0x00032440
        /*09a0*/ 	.short	0x010a
        /*09a2*/ 	.byte	0x3f
	.zero		1


	//   ....[39]....
        /*09a4*/ 	.word	0x00009790
        /*09a8*/ 	.word	0x00000011
        /*09ac*/ 	.word	0x00032430
        /*09b0*/ 	.short	0x0107
        /*09b2*/ 	.byte	0x3f
	.zero		1


	//   ....[40]....
        /*09b4*/ 	.word	0x00009850
        /*09b8*/ 	.word	0x00000011
        /*09bc*/ 	.word	0x00032430
        /*09c0*/ 	.short	0x0101
        /*09c2*/ 	.byte	0x3f
	.zero		1


	//   ....[41]....
        /*09c4*/ 	.word	0x0000a300
        /*09c8*/ 	.word	0x000000ff
        /*09cc*/ 	.word	0x00032400
        /*09d0*/ 	.short	0x0107
        /*09d2*/ 	.byte	0x25
	.zero		1


	//   ....[42]....
        /*09d4*/ 	.word	0x0000a350
        /*09d8*/ 	.word	0x000000ff
        /*09dc*/ 	.word	0x00032400
        /*09e0*/ 	.short	0x0101
        /*09e2*/ 	.byte	0x25
	.zero		1


	//   ....[43]....
        /*09e4*/ 	.word	0x0000ad50
        /*09e8*/ 	.word	0x000000ff
        /*09ec*/ 	.word	0x00032410
        /*09f0*/ 	.short	0x0107
        /*09f2*/ 	.byte	0x25
	.zero		1


	//   ....[44]....
        /*09f4*/ 	.word	0x0000adb0
        /*09f8*/ 	.word	0x000000ff
        /*09fc*/ 	.word	0x00032410
        /*0a00*/ 	.short	0x0101
        /*0a02*/ 	.byte	0x25
	.zero		1


	//   ....[45]....
        /*0a04*/ 	.word	0x0000add0
        /*0a08*/ 	.word	0x000000ff
        /*0a0c*/ 	.word	0x00032420
        /*0a10*/ 	.short	0x010a
        /*0a12*/ 	.byte	0x25
	.zero		1


	//   ....[46]....
        /*0a14*/ 	.word	0x0000ae60
        /*0a18*/ 	.word	0x00000011
        /*0a1c*/ 	.word	0x00032460
        /*0a20*/ 	.short	0x010a
        /*0a22*/ 	.byte	0x3f
	.zero		1


	//   ....[47]....
        /*0a24*/ 	.word	0x0000b750
        /*0a28*/ 	.word	0x00000011
        /*0a2c*/ 	.word	0x00032450
        /*0a30*/ 	.short	0x0107
        /*0a32*/ 	.byte	0x3f
	.zero		1


	//   ....[48]....
        /*0a34*/ 	.word	0x0000b830
        /*0a38*/ 	.word	0x00000011
        /*0a3c*/ 	.word	0x00032450
        /*0a40*/ 	.short	0x0101
        /*0a42*/ 	.byte	0x3f
	.zero		1


	//   ....[49]....
        /*0a44*/ 	.word	0x0000bad0
        /*0a48*/ 	.word	0x00000011
        /*0a4c*/ 	.word	0x00032440
        /*0a50*/ 	.short	0x010a
        /*0a52*/ 	.byte	0x3f
	.zero		1


	//   ....[50]....
        /*0a54*/ 	.word	0x0000bea0
        /*0a58*/ 	.word	0x00000011
        /*0a5c*/ 	.word	0x00032430
        /*0a60*/ 	.short	0x0107
        /*0a62*/ 	.byte	0x3f
	.zero		1


	//   ....[51]....
        /*0a64*/ 	.word	0x0000bf60
        /*0a68*/ 	.word	0x00000011
        /*0a6c*/ 	.word	0x00032430
        /*0a70*/ 	.short	0x0101
        /*0a72*/ 	.byte	0x3f
	.zero		1


	//   ....[52]....
        /*0a74*/ 	.word	0x0000bf90
        /*0a78*/ 	.word	0x00000011
        /*0a7c*/ 	.word	0x00032460
        /*0a80*/ 	.short	0x010a
        /*0a82*/ 	.byte	0x3f
	.zero		1


	//   ....[53]....
        /*0a84*/ 	.word	0x0000c4b0
        /*0a88*/ 	.word	0x00000011
        /*0a8c*/ 	.word	0x00032450
        /*0a90*/ 	.short	0x0107
        /*0a92*/ 	.byte	0x3f
	.zero		1


	//   ....[54]....
        /*0a94*/ 	.word	0x0000c580
        /*0a98*/ 	.word	0x00000011
        /*0a9c*/ 	.word	0x00032450
        /*0aa0*/ 	.short	0x0101
        /*0aa2*/ 	.byte	0x3f
	.zero		1


	//   ....[55]....
        /*0aa4*/ 	.word	0x0000c6f0
        /*0aa8*/ 	.word	0x00000007
        /*0aac*/ 	.word	0x00032420
        /*0ab0*/ 	.short	0x010a
        /*0ab2*/ 	.byte	0x3f
	.zero		1


	//   ....[56]....
        /*0ab4*/ 	.word	0x0000c870
        /*0ab8*/ 	.word	0x00000005
        /*0abc*/ 	.word	0x00032440
        /*0ac0*/ 	.short	0x010a
        /*0ac2*/ 	.byte	0x3f
	.zero		1


	//   ....[57]....
        /*0ac4*/ 	.word	0x0000c910
        /*0ac8*/ 	.word	0x00000003
        /*0acc*/ 	.word	0x00032440
        /*0ad0*/ 	.short	0x010a
        /*0ad2*/ 	.byte	0x3f
	.zero		1


	//   ....[58]....
        /*0ad4*/ 	.word	0x0000c950
        /*0ad8*/ 	.word	0x00000005
        /*0adc*/ 	.word	0x00032460
        /*0ae0*/ 	.short	0x010a
        /*0ae2*/ 	.byte	0x3f
	.zero		1


	//   ....[59]....
        /*0ae4*/ 	.word	0x0000c990
        /*0ae8*/ 	.word	0x00000003
        /*0aec*/ 	.word	0x00032460
        /*0af0*/ 	.short	0x010a
        /*0af2*/ 	.byte	0x3f
	.zero		1


	//   ....[60]....
        /*0af4*/ 	.word	0x0000ca00
        /*0af8*/ 	.word	0x00000003
        /*0afc*/ 	.word	0x00032400
        /*0b00*/ 	.short	0x010a
        /*0b02*/ 	.byte	0x3f
	.zero		1


	//   ....[61]....
        /*0b04*/ 	.word	0x0000ca60
        /*0b08*/ 	.word	0x00000004
        /*0b0c*/ 	.word	0x00032430
        /*0b10*/ 	.short	0x010a
        /*0b12*/ 	.byte	0x3f
	.zero		1


	//   ....[62]....
        /*0b14*/ 	.word	0x0000cac0
        /*0b18*/ 	.word	0x00000005
        /*0b1c*/ 	.word	0x00032410
        /*0b20*/ 	.short	0x010a
        /*0b22*/ 	.byte	0x3f
	.zero		1


	//   ....[63]....
        /*0b24*/ 	.word	0x0000cb20
        /*0b28*/ 	.word	0x00000000
        /*0b2c*/ 	.word	0x00032450
        /*0b30*/ 	.short	0x010a
        /*0b32*/ 	.byte	0x3f
	.zero		1


	//   ....[64]....
        /*0b34*/ 	.word	0x0000cb80
        /*0b38*/ 	.word	0x00000003
        /*0b3c*/ 	.word	0x00032430
        /*0b40*/ 	.short	0x010a
        /*0b42*/ 	.byte	0x3f
	.zero		1


	//   ....[65]....
        /*0b44*/ 	.word	0x0000cbe0
        /*0b48*/ 	.word	0x00000003
        /*0b4c*/ 	.word	0x00032450
        /*0b50*/ 	.short	0x010a
        /*0b52*/ 	.byte	0x3f
	.zero		1


	//   ....[66]....
        /*0b54*/ 	.word	0x0000cd00
        /*0b58*/ 	.word	0x00000011
        /*0b5c*/ 	.word	0x00032440
        /*0b60*/ 	.short	0x010a
        /*0b62*/ 	.byte	0x3f
	.zero		1


	//   ....[67]....
        /*0b64*/ 	.word	0x0000eac0
        /*0b68*/ 	.word	0x00000003
        /*0b6c*/ 	.word	0x00032420
        /*0b70*/ 	.short	0x010a
        /*0b72*/ 	.byte	0x3f
	.zero		1


	//   ....[68]....
        /*0b74*/ 	.word	0x0000eb10
        /*0b78*/ 	.word	0x00000011
        /*0b7c*/ 	.word	0x00032460
        /*0b80*/ 	.short	0x010a
        /*0b82*/ 	.byte	0x3f
	.zero		1


	//   ....[69]....
        /*0b84*/ 	.word	0x0000f450
        /*0b88*/ 	.word	0x00000011
        /*0b8c*/ 	.word	0x00032440
        /*0b90*/ 	.short	0x010a
        /*0b92*/ 	.byte	0x3f
	.zero		1


	//   ....[70]....
        /*0b94*/ 	.word	0x0000fb00
        /*0b98*/ 	.word	0x00000011
        /*0b9c*/ 	.word	0x00032460
        /*0ba0*/ 	.short	0x010a
        /*0ba2*/ 	.byte	0x3f
	.zero		1


	//   ....[71]....
        /*0ba4*/ 	.word	0x00010280
        /*0ba8*/ 	.word	0x00000007
        /*0bac*/ 	.word	0x00032420
        /*0bb0*/ 	.short	0x010a
        /*0bb2*/ 	.byte	0x3f
	.zero		1


	//   ....[72]....
        /*0bb4*/ 	.word	0x00010420
        /*0bb8*/ 	.word	0x00000005
        /*0bbc*/ 	.word	0x00032440
        /*0bc0*/ 	.short	0x010a
        /*0bc2*/ 	.byte	0x3f
	.zero		1


	//   ....[73]....
        /*0bc4*/ 	.word	0x00010470
        /*0bc8*/ 	.word	0x00000003
        /*0bcc*/ 	.word	0x00032440
        /*0bd0*/ 	.short	0x010a
        /*0bd2*/ 	.byte	0x3f
	.zero		1


	//   ....[74]....
        /*0bd4*/ 	.word	0x000104c0
        /*0bd8*/ 	.word	0x00000005
        /*0bdc*/ 	.word	0x00032460
        /*0be0*/ 	.short	0x010a
        /*0be2*/ 	.byte	0x3f
	.zero		1


	//----- nvinfo : EIATTR_NUM_MBARRIERS
	.align		4
.L_179:
        /*0be4*/ 	.byte	0x03, 0x38
        /*0be6*/ 	.short	0x0017


	//----- nvinfo : EIATTR_EXIT_INSTR_OFFSETS
	.align		4
        /*0be8*/ 	.byte	0x04, 0x1c
        /*0bea*/ 	.short	(.L_181 - .L_180)


	//   ....[0]....
.L_180:
        /*0bec*/ 	.word	0x00000970


	//   ....[1]....
        /*0bf0*/ 	.word	0x00007e80


	//   ....[2]....
        /*0bf4*/ 	.word	0x0000c9e0


	//----- nvinfo : EIATTR_MAX_THREADS
	.align		4
.L_181:
        /*0bf8*/ 	.byte	0x04, 0x05
        /*0bfa*/ 	.short	(.L_183 - .L_182)
.L_182:
        /*0bfc*/ 	.word	0x00000180
        /*0c00*/ 	.word	0x00000001
        /*0c04*/ 	.word	0x00000001


	//----- nvinfo : EIATTR_CRS_STACK_SIZE
	.align		4
.L_183:
        /*0c08*/ 	.byte	0x04, 0x1e
        /*0c0a*/ 	.short	(.L_185 - .L_184)
.L_184:
        /*0c0c*/ 	.word	0x00000000


	//----- nvinfo : EIATTR_CBANK_PARAM_SIZE
	.align		4
.L_185:
        /*0c10*/ 	.byte	0x03, 0x19
        /*0c12*/ 	.short	0x0b70


	//----- nvinfo : EIATTR_PARAM_CBANK
	.align		4
        /*0c14*/ 	.byte	0x04, 0x0a
        /*0c16*/ 	.short	(.L_187 - .L_186)
	.align		4
.L_186:
        /*0c18*/ 	.word	index@(.nv.constant0._ZN7cutlass13device_kernelIN5flash11enable_sm90INS1_16FlashAttnFwdSm90INS1_25CollectiveMainloopFwdSm90ILi2EN4cute5tupleIJNS5_1CILi1EEES8_S8_EEENS6_IJNS7_ILi128EEENS7_ILi96EEENS7_ILi64EEEEEELi256ENS_6half_tEfNS_4arch4Sm90ELb0ELb0ELb0ELb0ELb1ELb0ELb1ELb1ELb0ELb1ELb0ELb0EEENS1_21CollectiveEpilogueFwdINS6_IJSA_NS7_ILi256EEESB_EEES9_SE_SG_Li256ELb0ELb1ELb0ELb0EEENS1_29StaticPersistentTileSchedulerILb0EEEEEEEEEvNT_6ParamsE)
        /*0c1c*/ 	.short	0x0210
        /*0c1e*/ 	.short	0x0b70


	//----- nvinfo : EIATTR_SW_WAR
	.align		4
.L_187:
        /*0c20*/ 	.byte	0x04, 0x36
        /*0c22*/ 	.short	(.L_189 - .L_188)
.L_188:
        /*0c24*/ 	.word	0x00000008
.L_189:


//--------------------- .nv.info._ZN7cutlass13device_kernelIN5flash11enable_sm90INS1_16FlashAttnFwdSm90INS1_25CollectiveMainloopFwdSm90ILi2EN4cute5tupleIJNS5_1CILi1EEES8_S8_EEENS6_IJNS7_ILi128EEENS7_ILi96EEENS7_ILi64EEEEEELi256ENS_6half_tEfNS_4arch4Sm90ELb0ELb0ELb0ELb1ELb1ELb0ELb0ELb1ELb0ELb1ELb0ELb0EEENS1_21CollectiveEpilogueFwdINS6_IJSA_NS7_ILi256EEESB_EEES9_SE_SG_Li256ELb1ELb1ELb0ELb0EEENS1_36VarlenDynamicPersistentTileSchedulerILi128ELi96ELi256ELi128ELb0ELb1ELb1ELb0ELb1ELb1EEEEEEEEEvNT_6ParamsE --------------------------
	.section	.nv.info._ZN7cutlass13device_kernelIN5flash11enable_sm90INS1_16FlashAttnFwdSm90INS1_25CollectiveMainloopFwdSm90ILi2EN4cute5tupleIJNS5_1CILi1EEES8_S8_EEENS6_IJNS7_ILi128EEENS7_ILi96EEENS7_ILi64EEEEEELi256ENS_6half_tEfNS_4arch4Sm90ELb0ELb0ELb0ELb1ELb1ELb0ELb0ELb1ELb0ELb1ELb0ELb0EEENS1_21CollectiveEpilogueFwdINS6_IJSA_NS7_ILi256EEESB_EEES9_SE_SG_Li256ELb1ELb1ELb0ELb0EEENS1_36VarlenDynamicPersistentTileSchedulerILi128ELi96ELi256ELi128ELb0ELb1ELb1ELb0ELb1ELb1EEEEEEEEEvNT_6ParamsE,"",@"SHT_CUDA_INFO"
	.sectionflags	@""
	.align	4


	//----- nvinfo : EIATTR_CUDA_API_VERSION
	.align		4
        /*0000*/ 	.byte	0x04, 0x37
        /*0002*/ 	.short	(.L_191 - .L_190)
.L_190:
        /*0004*/ 	.word	0x00000082


	//----- nvinfo : EIATTR_KPARAM_INFO
	.align		4
.L_191:
        /*0008*/ 	.byte	0x04, 0x17
        /*000a*/ 	.short	(.L_193 - .L_192)
.L_192:
        /*000c*/ 	.word	0x00000000
        /*0010*/ 	.short	0x0000
        /*0012*/ 	.short	0x0070
        /*0014*/ 	.byte	0x00, 0xf0, 0x01, 0x2a


	//----- nvinfo : EIATTR_SPARSE_MMA_MASK
	.align		4
.L_193:
        /*0018*/ 	.byte	0x03, 0x50
        /*001a*/ 	.short	0x0000


	//----- nvinfo : EIATTR_MAXREG_COUNT
	.align		4
        /*001c*/ 	.byte	0x03, 0x1b
        /*001e*/ 	.short	0x00a8


	//----- nvinfo : EIATTR_NUM_BARRIERS
	.align		4
        /*0020*/ 	.byte	0x02, 0x4c
        /*0022*/ 	.byte	0x10
	.zero		1


	//----- nvinfo : EIATTR_EXTERNS
	.align		4
        /*0024*/ 	.byte	0x04, 0x0f
        /*0026*/ 	.short	(.L_195 - .L_194)


	//   ....[0]....
	.align		4
.L_194:
        /*0028*/ 	.word	index@(__assertfail)


	//----- nvinfo : EIATTR_ANNOTATIONS
	.align		4
.L_195:
        /*002c*/ 	.byte	0x04, 0x55
        /*002e*/ 	.short	(.L_197 - .L_196)


	//   ....[0]....
.L_196:
        /* <DEDUP_REMOVED lines=14> */
        /*0104*/ 	.byte	0xa0, 0xd6, 0x00, 0x00


	//----- nvinfo : EIATTR_MERCURY_ISA_VERSION
	.align		4
.L_197:
        /*0108*/ 	.byte	0x03, 0x5f
        /*010a*/ 	.short	0x0101


	//----- nvinfo : EIATTR_UNUSED_LOAD_BYTE_OFFSET
	.align		4
        /*010c*/ 	.byte	0x04, 0x44
        /*010e*/ 	.short	(.L_199 - .L_198)


	//   ....[0]....
.L_198:
        /*0110*/ 	.word	0x00000970
        /*0114*/ 	.word	0x0000fff0


	//   ....[1]....
        /*0118*/ 	.word	0x00005a20
        /*011c*/ 	.word	0x0000fff0


	//----- nvinfo : EIATTR_INT_WARP_WIDE_INSTR_OFFSETS
	.align		4
.L_199:
        /*0120*/ 	.byte	0x04, 0x31
        /*0122*/ 	.short	(.L_201 - .L_200)


	//   ....[0]....
.L_200:
        /*0124*/ 	.word	0x000000c0


	//   ....[1]....
        /*0128*/ 	.word	0x000000d0


	//   ....[2]....
        /*012c*/ 	.word	0x00000170


	//   ....[3]....
        /*0130*/ 	.word	0x000097e0


	//   ....[4]....
        /*0134*/ 	.word	0x00009870


	//   ....[5]....
        /*0138*/ 	.word	0x0000cbc0


	//   ....[6]....
        /*013c*/ 	.word	0x0000cc50


	//----- nvinfo : EIATTR_COOP_GROUP_MASK_REGIDS
	.align		4
.L_201:
        /*0140*/ 	.byte	0x04, 0x29
        /*0142*/ 	.short	(.L_203 - .L_202)


	//   ....[0]....
.L_202:
        /*0144*/ 	.word	0xffffffff


	//   ....[1]....
        /*0148*/ 	.word	0xffffffff


	//   ....[2]....
        /*014c*/ 	.word	0xffffffff


	//   ....[3]....
        /*0150*/ 	.word	0xffffffff


	//   ....[4]....
        /*0154*/ 	.word	0xffffffff


	//   ....[5]....
        /*0158*/ 	.word	0xffffffff


	//   ....[6]....
        /*015c*/ 	.word	0xffffffff


	//   ....[7]....
        /*0160*/ 	.word	0xffffffff


	//   ....[8]....
        /*0164*/ 	.word	0xffffffff


	//   ....[9]....
        /*0168*/ 	.word	0xffffffff


	//   ....[10]....
        /*016c*/ 	.word	0xffffffff


	//   ....[11]....
        /*0170*/ 	.word	0xffffffff


	//   ....[12]....
        /*0174*/ 	.word	0xffffffff


	//   ....[13]....
        /*0178*/ 	.word	0xffffffff


	//   ....[14]....
        /*017c*/ 	.word	0xffffffff


	//   ....[15]....
        /*0180*/ 	.word	0xffffffff


	//   ....[16]....
        /*0184*/ 	.word	0xffffffff


	//   ....[17]....
        /*0188*/ 	.word	0xffffffff


	//   ....[18]....
        /*018c*/ 	.word	0xffffffff


	//   ....[19]....
        /*0190*/ 	.word	0xffffffff


	//   ....[20]....
        /*0194*/ 	.word	0xffffffff


	//   ....[21]....
        /*0198*/ 	.word	0xffffffff


	//   ....[22]....
        /*019c*/ 	.word	0xffffffff


	//   ....[23]....
        /*01a0*/ 	.word	0xffffffff


	//   ....[24]....
        /*01a4*/ 	.word	0xffffffff


	//   ....[25]....
        /*01a8*/ 	.word	0xffffffff


	//   ....[26]....
        /*01ac*/ 	.word	0xffffffff


	//   ....[27]....
        /*01b0*/ 	.word	0xffffffff


	//   ....[28]....
        /*01b4*/ 	.word	0xffffffff


	//   ....[29]....
        /*01b8*/ 	.word	0xffffffff


	//   ....[30]....
        /*01bc*/ 	.word	0xffffffff


	//   ....[31]....
        /*01c0*/ 	.word	0xffffffff


	//   ....[32]....
        /*01c4*/ 	.word	0xffffffff


	//   ....[33]....
        /*01c8*/ 	.word	0xffffffff


	//   ....[34]....
        /*01cc*/ 	.word	0xffffffff


	//   ....[35]....
        /*01d0*/ 	.word	0xffffffff


	//   ....[36]....
        /*01d4*/ 	.word	0xffffffff


	//   ....[37]....
        /*01d8*/ 	.word	0xffffffff


	//   ....[38]....
        /*01dc*/ 	.word	0xffffffff


	//   ....[39]....
        /*01e0*/ 	.word	0xffffffff


	//   ....[40]....
        /*01e4*/ 	.word	0xffffffff


	//   ....[41]....
        /*01e8*/ 	.word	0xffffffff


	//   ....[42]....
        /*01ec*/ 	.word	0xffffffff


	//   ....[43]....
        /*01f0*/ 	.word	0xffffffff


	//   ....[44]....
        /*01f4*/ 	.word	0xffffffff


	//   ....[45]....
        /*01f8*/ 	.word	0xffffffff


	//   ....[46]....
        /*01fc*/ 	.word	0xffffffff


	//   ....[47]....
        /*0200*/ 	.word	0xffffffff


	//   ....[48]....
        /*0204*/ 	.word	0xffffffff


	//   ....[49]....
        /*0208*/ 	.word	0xffffffff


	//   ....[50]....
        /*020c*/ 	.word	0xffffffff


	//   ....[51]....
        /*0210*/ 	.word	0xffffffff


	//   ....[52]....
        /*0214*/ 	.word	0xffffffff


	//   ....[53]....
        /*0218*/ 	.word	0xffffffff


	//   ....[54]....
        /*021c*/ 	.word	0xffffffff


	//   ....[55]....
        /*0220*/ 	.word	0xffffffff


	//   ....[56]....
        /*0224*/ 	.word	0xffffffff


	//   ....[57]....
        /*0228*/ 	.word	0xffffffff


	//   ....[58]....
        /*022c*/ 	.word	0xffffffff


	//   ....[59]....
        /*0230*/ 	.word	0xffffffff


	//   ....[60]....
        /*0234*/ 	.word	0xffffffff


	//   ....[61]....
        /*0238*/ 	.word	0xffffffff


	//   ....[62]....
        /*023c*/ 	.word	0xffffffff


	//   ....[63]....
        /*0240*/ 	.word	0xffffffff


	//   ....[64]....
        /*0244*/ 	.word	0xffffffff


	//   ....[65]....
        /*0248*/ 	.word	0xffffffff


	//   ....[66]....
        /*024c*/ 	.word	0xffffffff


	//   ....[67]....
        /*0250*/ 	.word	0xffffffff


	//   ....[68]....
        /*0254*/ 	.word	0xffffffff


	//   ....[69]....
        /*0258*/ 	.word	0xffffffff


	//   ....[70]....
        /*025c*/ 	.word	0xffffffff


	//   ....[71]....
        /*0260*/ 	.word	0xffffffff


	//   ....[72]....
        /*0264*/ 	.word	0xffffffff


	//   ....[73]....
        /*0268*/ 	.word	0xffffffff


	//   ....[74]....
        /*026c*/ 	.word	0xffffffff


	//   ....[75]....
        /*0270*/ 	.word	0xffffffff


	//   ....[76]....
        /*0274*/ 	.word	0xffffffff


	//   ....[77]....
        /*0278*/ 	.word	0xffffffff


	//   ....[78]....
        /*027c*/ 	.word	0xffffffff


	//   ....[79]....
        /*0280*/ 	.word	0xffffffff


	//   ....[80]....
        /*0284*/ 	.word	0xffffffff


	//   ....[81]....
        /*0288*/ 	.word	0xffffffff


	//   ....[82]....
        /*028c*/ 	.word	0xffffffff


	//   ....[83]....
        /*0290*/ 	.word	0xffffffff


	//   ....[84]....
        /*0294*/ 	.word	0xffffffff


	//   ....[85]....
        /*0298*/ 	.word	0xffffffff


	//   ....[86]....
        /*029c*/ 	.word	0xffffffff


	//   ....[87]....
        /*02a0*/ 	.word	0xffffffff


	//   ....[88]....
        /*02a4*/ 	.word	0xffffffff


	//   ....[89]....
        /*02a8*/ 	.word	0xffffffff


	//   ....[90]....
        /*02ac*/ 	.word	0xffffffff


	//   ....[91]....
        /*02b0*/ 	.word	0xffffffff


	//   ....[92]....
        /*02b4*/ 	.word	0xffffffff


	//   ....[93]....
        /*02b8*/ 	.word	0xffffffff


	//   ....[94]....
        /*02bc*/ 	.word	0xffffffff


	//   ....[95]....
        /*02c0*/ 	.word	0xffffffff


	//   ....[96]....
        /*02c4*/ 	.word	0xffffffff


	//   ....[97]....
        /*02c8*/ 	.word	0xffffffff


	//   ....[98]....
        /*02cc*/ 	.word	0xffffffff


	//   ....[99]....
        /*02d0*/ 	.word	0xffffffff


	//   ....[100]....
        /*02d4*/ 	.word	0xffffffff


	//   ....[101]....
        /*02d8*/ 	.word	0xffffffff


	//   ....[102]....
        /*02dc*/ 	.word	0xffffffff


	//   ....[103]....
        /*02e0*/ 	.word	0xffffffff


	//   ....[104]....
        /*02e4*/ 	.word	0xffffffff


	//   ....[105]....
        /*02e8*/ 	.word	0xffffffff


	//   ....[106]....
        /*02ec*/ 	.word	0xffffffff


	//   ....[107]....
        /*02f0*/ 	.word	0xffffffff


	//   ....[108]....
        /*02f4*/ 	.word	0xffffffff


	//   ....[109]....
        /*02f8*/ 	.word	0xffffffff


	//   ....[110]....
        /*02fc*/ 	.word	0xffffffff


	//   ....[111]....
        /*0300*/ 	.word	0xffffffff


	//   ....[112]....
        /*0304*/ 	.word	0xffffffff


	//   ....[113]....
        /*0308*/ 	.word	0xffffffff


	//   ....[114]....
        /*030c*/ 	.word	0xffffffff


	//   ....[115]....
        /*0310*/ 	.word	0xffffffff


	//   ....[116]....
        /*0314*/ 	.word	0xffffffff


	//   ....[117]....
        /*0318*/ 	.word	0xffffffff


	//   ....[118]....
        /*031c*/ 	.word	0xffffffff


	//   ....[119]....
        /*0320*/ 	.word	0xffffffff


	//   ....[120]....
        /*0324*/ 	.word	0xffffffff


	//   ....[121]....
        /*0328*/ 	.word	0xffffffff


	//   ....[122]....
        /*032c*/ 	.word	0xffffffff


	//   ....[123]....
        /*0330*/ 	.word	0xffffffff


	//   ....[124]....
        /*0334*/ 	.word	0xffffffff


	//   ....[125]....
        /*0338*/ 	.word	0xffffffff


	//   ....[126]....
        /*033c*/ 	.word	0xffffffff


	//   ....[127]....
        /*0340*/ 	.word	0xffffffff


	//   ....[128]....
        /*0344*/ 	.word	0xffffffff


	//   ....[129]....
        /*0348*/ 	.word	0xffffffff


	//   ....[130]....
        /*034c*/ 	.word	0xffffffff


	//   ....[131]....
        /*0350*/ 	.word	0xffffffff


	//   ....[132]....
        /*0354*/ 	.word	0xffffffff


	//   ....[133]....
        /*0358*/ 	.word	0xffffffff


	//   ....[134]....
        /*035c*/ 	.word	0xffffffff


	//   ....[135]....
        /*0360*/ 	.word	0xffffffff


	//   ....[136]....
        /*0364*/ 	.word	0xffffffff


	//   ....[137]....
        /*0368*/ 	.word	0x0500000f


	//   ....[138]....
        /*036c*/ 	.word	0x0500000f


	//   ....[139]....
        /*0370*/ 	.word	0x0500000f


	//   ....[140]....
        /*0374*/ 	.word	0x0500000f


	//   ....[141]....
        /*0378*/ 	.word	0x0500000f


	//   ....[142]....
        /*037c*/ 	.word	0x0500000f


	//   ....[143]....
        /*0380*/ 	.word	0x0500000f


	//   ....[144]....
        /*0384*/ 	.word	0x0500000f


	//   ....[145]....
        /*0388*/ 	.word	0x0500000f


	//   ....[146]....
        /*038c*/ 	.word	0x0500000f


	//   ....[147]....
        /*0390*/ 	.word	0x0500000f


	//   ....[148]....
        /*0394*/ 	.word	0x0500000f


	//   ....[149]....
        /*0398*/ 	.word	0x0500000f


	//   ....[150]....
        /*039c*/ 	.word	0x0500000f


	//   ....[151]....
        /*03a0*/ 	.word	0x0500000f


	//   ....[152]....
        /*03a4*/ 	.word	0x0500000f


	//   ....[153]....
        /*03a8*/ 	.word	0x0500000f


	//   ....[154]....
        /*03ac*/ 	.word	0x0500000f


	//   ....[155]....
        /*03b0*/ 	.word	0x0500000f


	//   ....[156]....
        /*03b4*/ 	.word	0x0500000f


	//   ....[157]....
        /*03b8*/ 	.word	0x0500000f


	//   ....[158]....
        /*03bc*/ 	.word	0x0500000f


	//   ....[159]....
        /*03c0*/ 	.word	0x0500000f


	//   ....[160]....
        /*03c4*/ 	.word	0x0500000f


	//   ....[161]....
        /*03c8*/ 	.word	0x0500000f


	//   ....[162]....
        /*03cc*/ 	.word	0x0500000f


	//   ....[163]....
        /*03d0*/ 	.word	0x0500000f


	//   ....[164]....
        /*03d4*/ 	.word	0x0500000f


	//   ....[165]....
        /*03d8*/ 	.word	0x0500000f


	//   ....[166]....
        /*03dc*/ 	.word	0x0500000f


	//   ....[167]....
        /*03e0*/ 	.word	0x0500000f


	//   ....[168]....
        /*03e4*/ 	.word	0x0500000f


	//   ....[169]....
        /*03e8*/ 	.word	0x0500000f


	//   ....[170]....
        /*03ec*/ 	.word	0x0500000f


	//   ....[171]....
        /*03f0*/ 	.word	0x0500000f


	//   ....[172]....
        /*03f4*/ 	.word	0x0500000f


	//   ....[173]....
        /*03f8*/ 	.word	0x0500000f


	//   ....[174]....
        /*03fc*/ 	.word	0x0500000f


	//   ....[175]....
        /*0400*/ 	.word	0x0500000f


	//   ....[176]....
        /*0404*/ 	.word	0x0500000f


	//   ....[177]....
        /*0408*/ 	.word	0x0500000f


	//   ....[178]....
        /*040c*/ 	.word	0x0500000f


	//   ....[179]....
        /*0410*/ 	.word	0x0500000f


	//   ....[180]....
        /*0414*/ 	.word	0x0500000f


	//   ....[181]....
        /*0418*/ 	.word	0x0500000f


	//   ....[182]....
        /*041c*/ 	.word	0x0500000f


	//   ....[183]....
        /*0420*/ 	.word	0x0500000f


	//   ....[184]....
        /*0424*/ 	.word	0x0500000f


	//   ....[185]....
        /*0428*/ 	.word	0x0500000f


	//   ....[186]....
        /*042c*/ 	.word	0x0500000f


	//   ....[187]....
        /*0430*/ 	.word	0x0500000f


	//   ....[188]....
        /*0434*/ 	.word	0x0500000f


	//   ....[189]....
        /*0438*/ 	.word	0x0500000f


	//   ....[190]....
        /*043c*/ 	.word	0x0500000f


	//   ....[191]....
        /*0440*/ 	.word	0x0500000f


	//   ....[192]....
        /*0444*/ 	.word	0x0500000f


	//   ....[193]....
        /*0448*/ 	.word	0x0500000f


	//   ....[194]....
        /*044c*/ 	.word	0x0500000f


	//   ....[195]....
        /*0450*/ 	.word	0x0500000f


	//   ....[196]....
        /*0454*/ 	.word	0x0500000f


	//   ....[197]....
        /*0458*/ 	.word	0x0500000f


	//   ....[198]....
        /*045c*/ 	.word	0x0500000f


	//   ....[199]....
        /*0460*/ 	.word	0x0500000f


	//   ....[200]....
        /*0464*/ 	.word	0x0500000f


	//   ....[201]....
        /*0468*/ 	.word	0x0500000f


	//   ....[202]....
        /*046c*/ 	.word	0x0500000f


	//   ....[203]....
        /*0470*/ 	.word	0x0500000f


	//   ....[204]....
        /*0474*/ 	.word	0x0500000f


	//   ....[205]....
        /*0478*/ 	.word	0x0500000f


	//   ....[206]....
        /*047c*/ 	.word	0x0500000f


	//   ....[207]....
        /*0480*/ 	.word	0x0500000f


	//   ....[208]....
        /*0484*/ 	.word	0x0500000f


	//   ....[209]....
        /*0488*/ 	.word	0x0500000f


	//   ....[210]....
        /*048c*/ 	.word	0x0500000f


	//   ....[211]....
        /*0490*/ 	.word	0x0500000f


	//   ....[212]....
        /*0494*/ 	.word	0x0500000f


	//   ....[213]....
        /*0498*/ 	.word	0x0500000f


	//   ....[214]....
        /*049c*/ 	.word	0x0500000f


	//   ....[215]....
        /*04a0*/ 	.word	0x0500000f


	//   ....[216]....
        /*04a4*/ 	.word	0x0500000f


	//   ....[217]....
        /*04a8*/ 	.word	0x0500000f


	//   ....[218]....
        /*04ac*/ 	.word	0x0500000f


	//   ....[219]....
        /*04b0*/ 	.word	0x0500000f


	//----- nvinfo : EIATTR_COOP_GROUP_INSTR_OFFSETS
	.align		4
.L_203:
        /*04b4*/ 	.byte	0x04, 0x28
        /*04b6*/ 	.short	(.L_205 - .L_204)


	//   ....[0]....
.L_204:
        /*04b8*/ 	.word	0x00000080


	//   ....[1]....
        /*04bc*/ 	.word	0x00000090


	//   ....[2]....
        /*04c0*/ 	.word	0x000002d0


	//   ....[3]....
        /*04c4*/ 	.word	0x00000430


	//   ....[4]....
        /*04c8*/ 	.word	0x00000550


	//   ....[5]....
        /*04cc*/ 	.word	0x000006b0


	//   ....[6]....
        /*04d0*/ 	.word	0x00001580


	//   ....[7]....
        /*04d4*/ 	.word	0x000021b0


	//   ....[8]....
        /*04d8*/ 	.word	0x00002210


	//   ....[9]....
        /*04dc*/ 	.word	0x00002640


	//   ....[10]....
        /*04e0*/ 	.word	0x000026c0


	//   ....[11]....
        /*04e4*/ 	.word	0x00003740


	//   ....[12]....
        /*04e8*/ 	.word	0x00003760


	//   ....[13]....
        /*04ec*/ 	.word	0x00003d30


	//   ....[14]....
        /*04f0*/ 	.word	0x00003f00


	//   ....[15]....
        /*04f4*/ 	.word	0x00004fa0


	//   ....[16]....
        /*04f8*/ 	.word	0x00005020


	//   ....[17]....
        /*04fc*/ 	.word	0x00005090


	//   ....[18]....
        /*0500*/ 	.word	0x000050b0


	//   ....[19]....
        /*0504*/ 	.word	0x00006b30


	//   ....[20]....
        /*0508*/ 	.word	0x00006b60


	//   ....[21]....
        /*050c*/ 	.word	0x00006c30


	//   ....[22]....
        /*0510*/ 	.word	0x00006c60


	//   ....[23]....
        /*0514*/ 	.word	0x00007450


	//   ....[24]....
        /*0518*/ 	.word	0x00007480


	//   ....[25]....
        /*051c*/ 	.word	0x000075c0


	//   ....[26]....
        /*0520*/ 	.word	0x000075e0


	//   ....[27]....
        /*0524*/ 	.word	0x00007720


	//   ....[28]....
        /*0528*/ 	.word	0x00007740


	//   ....[29]....
        /*052c*/ 	.word	0x00007890


	//   ....[30]....
        /*0530*/ 	.word	0x000078b0


	//   ....[31]....
        /*0534*/ 	.word	0x00008200


	//   ....[32]....
        /*0538*/ 	.word	0x00008230


	//   ....[33]....
        /*053c*/ 	.word	0x00008380


	//   ....[34]....
        /*0540*/ 	.word	0x000083a0


	//   ....[35]....
        /*0544*/ 	.word	0x000084e0


	//   ....[36]....
        /*0548*/ 	.word	0x00008500


	//   ....[37]....
        /*054c*/ 	.word	0x00008650


	//   ....[38]....
        /*0550*/ 	.word	0x00008670


	//   ....[39]....
        /*0554*/ 	.word	0x00008830


	//   ....[40]....
        /*0558*/ 	.word	0x00008a00


	//   ....[41]....
        /*055c*/ 	.word	0x00008a30


	//   ....[42]....
        /*0560*/ 	.word	0x00008a60


	//   ....[43]....
        /*0564*/ 	.word	0x00008a90


	//   ....[44]....
        /*0568*/ 	.word	0x00008ac0


	//   ....[45]....
        /*056c*/ 	.word	0x00008af0


	//   ....[46]....
        /*0570*/ 	.word	0x00008c40


	//   ....[47]....
        /*0574*/ 	.word	0x00008c70


	//   ....[48]....
        /*0578*/ 	.word	0x00008ca0


	//   ....[49]....
        /*057c*/ 	.word	0x00008cd0


	//   ....[50]....
        /*0580*/ 	.word	0x00008d00


	//   ....[51]....
        /*0584*/ 	.word	0x00008d30


	//   ....[52]....
        /*0588*/ 	.word	0x00008dc0


	//   ....[53]....
        /*058c*/ 	.word	0x00008df0


	//   ....[54]....
        /*0590*/ 	.word	0x00008e70


	//   ....[55]....
        /*0594*/ 	.word	0x0000a380


	//   ....[56]....
        /*0598*/ 	.word	0x0000a3a0


	//   ....[57]....
        /*059c*/ 	.word	0x0000a430


	//   ....[58]....
        /*05a0*/ 	.word	0x0000a450


	//   ....[59]....
        /*05a4*/ 	.word	0x0000a4d0


	//   ....[60]....
        /*05a8*/ 	.word	0x0000a4f0


	//   ....[61]....
        /*05ac*/ 	.word	0x0000a570


	//   ....[62]....
        /*05b0*/ 	.word	0x0000a590


	//   ....[63]....
        /*05b4*/ 	.word	0x0000a610


	//   ....[64]....
        /*05b8*/ 	.word	0x0000a630


	//   ....[65]....
        /*05bc*/ 	.word	0x0000a640


	//   ....[66]....
        /*05c0*/ 	.word	0x0000a650


	//   ....[67]....
        /*05c4*/ 	.word	0x0000ae80


	//   ....[68]....
        /*05c8*/ 	.word	0x0000aeb0


	//   ....[69]....
        /*05cc*/ 	.word	0x0000af70


	//   ....[70]....
        /*05d0*/ 	.word	0x0000af80


	//   ....[71]....
        /*05d4*/ 	.word	0x0000b010


	//   ....[72]....
        /*05d8*/ 	.word	0x0000b020


	//   ....[73]....
        /*05dc*/ 	.word	0x0000b0b0


	//   ....[74]....
        /*05e0*/ 	.word	0x0000b0c0


	//   ....[75]....
        /*05e4*/ 	.word	0x0000b150


	//   ....[76]....
        /*05e8*/ 	.word	0x0000b160


	//   ....[77]....
        /*05ec*/ 	.word	0x0000b1f0


	//   ....[78]....
        /*05f0*/ 	.word	0x0000b200


	//   ....[79]....
        /*05f4*/ 	.word	0x0000b280


	//   ....[80]....
        /*05f8*/ 	.word	0x0000b290


	//   ....[81]....
        /*05fc*/ 	.word	0x0000b2a0


	//   ....[82]....
        /*0600*/ 	.word	0x0000b2b0


	//   ....[83]....
        /*0604*/ 	.word	0x0000b730


	//   ....[84]....
        /*0608*/ 	.word	0x0000b760


	//   ....[85]....
        /*060c*/ 	.word	0x0000b7b0


	//   ....[86]....
        /*0610*/ 	.word	0x0000b860


	//   ....[87]....
        /*0614*/ 	.word	0x0000b880


	//   ....[88]....
        /*0618*/ 	.word	0x0000b930


	//   ....[89]....
        /*061c*/ 	.word	0x0000b940


	//   ....[90]....
        /*0620*/ 	.word	0x0000b970


	//   ....[91]....
        /*0624*/ 	.word	0x0000ba00


	//   ....[92]....
        /*0628*/ 	.word	0x0000baa0


	//   ....[93]....
        /*062c*/ 	.word	0x0000bac0


	//   ....[94]....
        /*0630*/ 	.word	0x0000bad0


	//   ....[95]....
        /*0634*/ 	.word	0x0000c200


	//   ....[96]....
        /*0638*/ 	.word	0x0000c220


	//   ....[97]....
        /*063c*/ 	.word	0x0000c230


	//   ....[98]....
        /*0640*/ 	.word	0x0000c270


	//   ....[99]....
        /*0644*/ 	.word	0x0000c280


	//   ....[100]....
        /*0648*/ 	.word	0x0000c2c0


	//   ....[101]....
        /*064c*/ 	.word	0x0000c2d0


	//   ....[102]....
        /*0650*/ 	.word	0x0000c310


	//   ....[103]....
        /*0654*/ 	.word	0x0000c320


	//   ....[104]....
        /*0658*/ 	.word	0x0000c360


	//   ....[105]....
        /*065c*/ 	.word	0x0000c370


	//   ....[106]....
        /*0660*/ 	.word	0x0000c380


	//   ....[107]....
        /*0664*/ 	.word	0x0000c6f0


	//   ....[108]....
        /*0668*/ 	.word	0x0000c710


	//   ....[109]....
        /*066c*/ 	.word	0x0000c720


	//   ....[110]....
        /*0670*/ 	.word	0x0000c730


	//   ....[111]....
        /*0674*/ 	.word	0x0000c740


	//   ....[112]....
        /*0678*/ 	.word	0x0000c760


	//   ....[113]....
        /*067c*/ 	.word	0x0000c7d0


	//   ....[114]....
        /*0680*/ 	.word	0x0000c800


	//   ....[115]....
        /*0684*/ 	.word	0x0000c810


	//   ....[116]....
        /*0688*/ 	.word	0x0000c880


	//   ....[117]....
        /*068c*/ 	.word	0x0000c890


	//   ....[118]....
        /*0690*/ 	.word	0x0000c990


	//   ....[119]....
        /*0694*/ 	.word	0x0000ce40


	//   ....[120]....
        /*0698*/ 	.word	0x0000ce90


	//   ....[121]....
        /*069c*/ 	.word	0x0000cec0


	//   ....[122]....
        /*06a0*/ 	.word	0x0000ced0


	//   ....[123]....
        /*06a4*/ 	.word	0x0000cf00


	//   ....[124]....
        /*06a8*/ 	.word	0x0000cf30


	//   ....[125]....
        /*06ac*/ 	.word	0x0000cf60


	//   ....[126]....
        /*06b0*/ 	.word	0x0000cf90


	//   ....[127]....
        /*06b4*/ 	.word	0x0000d110


	//   ....[128]....
        /*06b8*/ 	.word	0x0000d140


	//   ....[129]....
        /*06bc*/ 	.word	0x0000d170


	//   ....[130]....
        /*06c0*/ 	.word	0x0000d1a0


	//   ....[131]....
        /*06c4*/ 	.word	0x0000d1d0


	//   ....[132]....
        /*06c8*/ 	.word	0x0000d200


	//   ....[133]....
        /*06cc*/ 	.word	0x0000d2c0


	//   ....[134]....
        /*06d0*/ 	.word	0x0000d2e0


	//   ....[135]....
        /*06d4*/ 	.word	0x0000d350


	//   ....[136]....
        /*06d8*/ 	.word	0x0000d7c0


	//   ....[137]....
        /*06dc*/ 	.word	0x0000dca0


	//   ....[138]....
        /*06e0*/ 	.word	0x0000dd90


	//   ....[139]....
        /*06e4*/ 	.word	0x0000de30


	//   ....[140]....
        /*06e8*/ 	.word	0x0000de90


	//   ....[141]....
        /*06ec*/ 	.word	0x0000df80


	//   ....[142]....
        /*06f0*/ 	.word	0x0000dff0


	//   ....[143]....
        /*06f4*/ 	.word	0x0000e0e0


	//   ....[144]....
        /*06f8*/ 	.word	0x0000e150


	//   ....[145]....
        /*06fc*/ 	.word	0x0000e240


	//   ....[146]....
        /*0700*/ 	.word	0x0000e2b0


	//   ....[147]....
        /*0704*/ 	.word	0x0000e3a0


	//   ....[148]....
        /*0708*/ 	.word	0x0000e410


	//   ....[149]....
        /*070c*/ 	.word	0x0000e4b0


	//   ....[150]....
        /*0710*/ 	.word	0x0000e5a0


	//   ....[151]....
        /*0714*/ 	.word	0x0000e610


	//   ....[152]....
        /*0718*/ 	.word	0x0000e670


	//   ....[153]....
        /*071c*/ 	.word	0x0000e760


	//   ....[154]....
        /*0720*/ 	.word	0x0000e7c0


	//   ....[155]....
        /*0724*/ 	.word	0x0000e8c0


	//   ....[156]....
        /*0728*/ 	.word	0x0000e920


	//   ....[157]....
        /*072c*/ 	.word	0x0000ea20


	//   ....[158]....
        /*0730*/ 	.word	0x0000ea80


	//   ....[159]....
        /*0734*/ 	.word	0x0000eb80


	//   ....[160]....
        /*0738*/ 	.word	0x0000ebe0


	//   ....[161]....
        /*073c*/ 	.word	0x0000ece0


	//   ....[162]....
        /*0740*/ 	.word	0x0000ed40


	//   ....[163]....
        /*0744*/ 	.word	0x0000ee40


	//   ....[164]....
        /*0748*/ 	.word	0x0000eea0


	//   ....[165]....
        /*074c*/ 	.word	0x0000ef40


	//   ....[166]....
        /*0750*/ 	.word	0x0000f0c0


	//   ....[167]....
        /*0754*/ 	.word	0x0000f1a0


	//   ....[168]....
        /*0758*/ 	.word	0x0000f250


	//   ....[169]....
        /*075c*/ 	.word	0x0000f360


	//   ....[170]....
        /*0760*/ 	.word	0x0000f3c0


	//   ....[171]....
        /*0764*/ 	.word	0x0000f4d0


	//   ....[172]....
        /*0768*/ 	.word	0x0000f530


	//   ....[173]....
        /*076c*/ 	.word	0x0000f640


	//   ....[174]....
        /*0770*/ 	.word	0x0000f6a0


	//   ....[175]....
        /*0774*/ 	.word	0x0000f7b0


	//   ....[176]....
        /*0778*/ 	.word	0x0000f810


	//   ....[177]....
        /*077c*/ 	.word	0x0000f8d0


	//   ....[178]....
        /*0780*/ 	.word	0x0000fa30


	//   ....[179]....
        /*0784*/ 	.word	0x0000fad0


	//   ....[180]....
        /*0788*/ 	.word	0x0000fb30


	//   ....[181]....
        /*078c*/ 	.word	0x0000fbe0


	//   ....[182]....
        /*0790*/ 	.word	0x0000fc40


	//   ....[183]....
        /*0794*/ 	.word	0x0000fcf0


	//   ....[184]....
        /*0798*/ 	.word	0x0000fd50


	//   ....[185]....
        /*079c*/ 	.word	0x0000fe00


	//   ....[186]....
        /*07a0*/ 	.word	0x0000fe60


	//   ....[187]....
        /*07a4*/ 	.word	0x0000ff10


	//   ....[188]....
        /*07a8*/ 	.word	0x0000ff70


	//   ....[189]....
        /*07ac*/ 	.word	0x00010020


	//   ....[190]....
        /*07b0*/ 	.word	0x00010100


	//   ....[191]....
        /*07b4*/ 	.word	0x000101a0


	//   ....[192]....
        /*07b8*/ 	.word	0x00010200


	//   ....[193]....
        /*07bc*/ 	.word	0x000102d0


	//   ....[194]....
        /*07c0*/ 	.word	0x00010330


	//   ....[195]....
        /*07c4*/ 	.word	0x00010400


	//   ....[196]....
        /*07c8*/ 	.word	0x00010460


	//   ....[197]....
        /*07cc*/ 	.word	0x00010540


	//   ....[198]....
        /*07d0*/ 	.word	0x000105a0


	//   ....[199]....
        /*07d4*/ 	.word	0x00010670


	//   ....[200]....
        /*07d8*/ 	.word	0x000106d0


	//   ....[201]....
        /*07dc*/ 	.word	0x000107a0


	//   ....[202]....
        /*07e0*/ 	.word	0x00010830


	//   ....[203]....
        /*07e4*/ 	.word	0x000108d0


	//   ....[204]....
        /*07e8*/ 	.word	0x000109f0


	//   ....[205]....
        /*07ec*/ 	.word	0x00010a60


	//   ....[206]....
        /*07f0*/ 	.word	0x00010ad0


	//   ....[207]....
        /*07f4*/ 	.word	0x00010b40


	//   ....[208]....
        /*07f8*/ 	.word	0x00010bb0


	//   ....[209]....
        /*07fc*/ 	.word	0x00010c30


	//   ....[210]....
        /*0800*/ 	.word	0x00010cc0


	//   ....[211]....
        /*0804*/ 	.word	0x00010d50


	//   ....[212]....
        /*0808*/ 	.word	0x00010dc0


	//   ....[213]....
        /*080c*/ 	.word	0x00010e30


	//   ....[214]....
        /*0810*/ 	.word	0x00010ea0


	//   ....[215]....
        /*0814*/ 	.word	0x00010f20


	//   ....[216]....
        /*0818*/ 	.word	0x00010f90


	//   ....[217]....
        /*081c*/ 	.word	0x00011030


	//   ....[218]....
        /*0820*/ 	.word	0x000110c0


	//   ....[219]....
        /*0824*/ 	.word	0x000111e0


	//----- nvinfo : EIATTR_REG_RECONFIG
	.align		4
.L_205:
        /*0828*/ 	.byte	0x01, 0x54
	.zero		2


	//----- nvinfo : EIATTR_SYSCALL_OFFSETS
	.align		4
        /*082c*/ 	.byte	0x04, 0x46
        /*082e*/ 	.short	(.L_207 - .L_206)


	//   ....[0]....
.L_206:
        /*0830*/ 	.word	0x00001760


	//   ....[1]....
        /*0834*/ 	.word	0x000099d0


	//   ....[2]....
        /*0838*/ 	.word	0x00009b20


	//   ....[3]....
        /*083c*/ 	.word	0x00009c10


	//   ....[4]....
        /*0840*/ 	.word	0x0000aae0


	//----- nvinfo : EIATTR_MBARRIER_INSTR_OFFSETS
	.align		4
.L_207:
        /*0844*/ 	.byte	0x04, 0x39
        /*0846*/ 	.short	(.L_209 - .L_208)


	//   ....[0]....
.L_208:
        /*0848*/ 	.word	0x00000180
        /*084c*/ 	.word	0x000000ff
        /*0850*/ 	.word	0x00022800
        /*0854*/ 	.short	0x0100
        /*0856*/ 	.byte	0x08
	.zero		1


	//   ....[1]....
        /*0858*/ 	.word	0x00000190
        /*085c*/ 	.word	0x000000ff
        /*0860*/ 	.word	0x00022820
        /*0864*/ 	.short	0x0100
        /*0866*/ 	.byte	0x08
	.zero		1


	//   ....[2]....
        /*0868*/ 	.word	0x00000280
        /*086c*/ 	.word	0x000000ff
        /*0870*/ 	.word	0x00022830
        /*0874*/ 	.short	0x0100
        /*0876*/ 	.byte	0x08
	.zero		1


	//   ....[3]....
        /*0878*/ 	.word	0x00000290
        /*087c*/ 	.word	0x000000ff
        /*0880*/ 	.word	0x00022840
        /*0884*/ 	.short	0x0100
        /*0886*/ 	.byte	0x08
	.zero		1


	//   ....[4]....
        /*0888*/ 	.word	0x000002a0
        /*088c*/ 	.word	0x000000ff
        /*0890*/ 	.word	0x00022838
        /*0894*/ 	.short	0x0100
        /*0896*/ 	.byte	0x08
	.zero		1


	//   ....[5]....
        /*0898*/ 	.word	0x000002b0
        /*089c*/ 	.word	0x000000ff
        /*08a0*/ 	.word	0x00022848
        /*08a4*/ 	.short	0x0100
        /*08a6*/ 	.byte	0x08
	.zero		1


	//   ....[6]....
        /*08a8*/ 	.word	0x000003e0
        /*08ac*/ 	.word	0x000000ff
        /*08b0*/ 	.word	0x00022850
        /*08b4*/ 	.short	0x0100
        /*08b6*/ 	.byte	0x08
	.zero		1


	//   ....[7]....
        /*08b8*/ 	.word	0x000003f0
        /*08bc*/ 	.word	0x000000ff
        /*08c0*/ 	.word	0x00022860
        /*08c4*/ 	.short	0x0100
        /*08c6*/ 	.byte	0x08
	.zero		1


	//   ....[8]....
        /*08c8*/ 	.word	0x00000400
        /*08cc*/ 	.word	0x000000ff
        /*08d0*/ 	.word	0x00022858
        /*08d4*/ 	.short	0x0100
        /*08d6*/ 	.byte	0x08
	.zero		1


	//   ....[9]....
        /*08d8*/ 	.word	0x00000410
        /*08dc*/ 	.word	0x000000ff
        /*08e0*/ 	.word	0x00022868
        /*08e4*/ 	.short	0x0100
        /*08e6*/ 	.byte	0x08
	.zero		1


	//   ....[10]....
        /*08e8*/ 	.word	0x00000500
        /*08ec*/ 	.word	0x000000ff
        /*08f0*/ 	.word	0x00022870
        /*08f4*/ 	.short	0x0100
        /*08f6*/ 	.byte	0x06
	.zero		1


	//   ....[11]....
        /*08f8*/ 	.word	0x00000510
        /*08fc*/ 	.word	0x000000ff
        /*0900*/ 	.word	0x00022880
        /*0904*/ 	.short	0x0100
        /*0906*/ 	.byte	0x06
	.zero		1


	//   ....[12]....
        /*0908*/ 	.word	0x00000520
        /*090c*/ 	.word	0x000000ff
        /*0910*/ 	.word	0x00022878
        /*0914*/ 	.short	0x0100
        /*0916*/ 	.byte	0x06
	.zero		1


	//   ....[13]....
        /*0918*/ 	.word	0x00000530
        /*091c*/ 	.word	0x000000ff
        /*0920*/ 	.word	0x00022888
        /*0924*/ 	.short	0x0100
        /*0926*/ 	.byte	0x06
	.zero		1


	//   ....[14]....
        /*0928*/ 	.word	0x00000660
        /*092c*/ 	.word	0x000000ff
        /*0930*/ 	.word	0x00022890
        /*0934*/ 	.short	0x0100
        /*0936*/ 	.byte	0x08
	.zero		1


	//   ....[15]....
        /*0938*/ 	.word	0x00000670
        /*093c*/ 	.word	0x000000ff
        /*0940*/ 	.word	0x000228a0
        /*0944*/ 	.short	0x0100
        /*0946*/ 	.byte	0x08
	.zero		1


	//   ....[16]....
        /*0948*/ 	.word	0x00000680
        /*094c*/ 	.word	0x000000ff
        /*0950*/ 	.word	0x00022898
        /*0954*/ 	.short	0x0100
        /*0956*/ 	.byte	0x08
	.zero		1


	//   ....[17]....
        /*0958*/ 	.word	0x00000690
        /*095c*/ 	.word	0x000000ff
        /*0960*/ 	.word	0x000228a8
        /*0964*/ 	.short	0x0100
        /*0966*/ 	.byte	0x08
	.zero		1


	//   ....[18]....
        /*0968*/ 	.word	0x000007d0
        /*096c*/ 	.word	0x000000ff
        /*0970*/ 	.word	0x000228b0
        /*0974*/ 	.short	0x0100
        /*0976*/ 	.byte	0x08
	.zero		1


	//   ....[19]....
        /*0978*/ 	.word	0x000007e0
        /*097c*/ 	.word	0x000000ff
        /*0980*/ 	.word	0x000228c0
        /*0984*/ 	.short	0x0100
        /*0986*/ 	.byte	0x08
	.zero		1


	//   ....[20]....
        /*0988*/ 	.word	0x000007f0
        /*098c*/ 	.word	0x000000ff
        /*0990*/ 	.word	0x000228b8
        /*0994*/ 	.short	0x0100
        /*0996*/ 	.byte	0x08
	.zero		1


	//   ....[21]....
        /*0998*/ 	.word	0x00000800
        /*099c*/ 	.word	0x000000ff
        /*09a0*/ 	.word	0x000228c8
        /*09a4*/ 	.short	0x0100
        /*09a6*/ 	.byte	0x08
	.zero		1


	//   ....[22]....
        /*09a8*/ 	.word	0x000017d0
        /*09ac*/ 	.word	0x000000ff
        /*09b0*/ 	.word	0x00022800
        /*09b4*/ 	.short	0x010a
        /*09b6*/ 	.byte	0x2d
	.zero		1


	//   ....[23]....
        /*09b8*/ 	.word	0x000018a0
        /*09bc*/ 	.word	0x000000ff
        /*09c0*/ 	.word	0x00022830
        /*09c4*/ 	.short	0x010a
        /*09c6*/ 	.byte	0x16
	.zero		1


	//   ....[24]....
        /*09c8*/ 	.word	0x000018e0
        /*09cc*/ 	.word	0x000000ff
        /*09d0*/ 	.word	0x00022830
        /*09d4*/ 	.short	0x010a
        /*09d6*/ 	.byte	0x16
	.zero		1


	//   ....[25]....
        /*09d8*/ 	.word	0x00001c10
        /*09dc*/ 	.word	0x000000ff
        /*09e0*/ 	.word	0x00000000
        /*09e4*/ 	.short	0x0101
        /*09e6*/ 	.byte	0x06
	.zero		1


	//   ....[26]....
        /*09e8*/ 	.word	0x00002ec0
        /*09ec*/ 	.word	0x000000ff
        /*09f0*/ 	.word	0x00022850
        /*09f4*/ 	.short	0x010a
        /*09f6*/ 	.byte	0x16
	.zero		1


	//   ....[27]....
        /*09f8*/ 	.word	0x00002f00
        /*09fc*/ 	.word	0x000000ff
        /*0a00*/ 	.word	0x00022850
        /*0a04*/ 	.short	0x010a
        /*0a06*/ 	.byte	0x16
	.zero		1


	//   ....[28]....
        /*0a08*/ 	.word	0x00003220
        /*0a0c*/ 	.word	0x000000ff
        /*0a10*/ 	.word	0x00000000
        /*0a14*/ 	.short	0x0101
        /*0a16*/ 	.byte	0x16
	.zero		1


	//   ....[29]....
        /*0a18*/ 	.word	0x00003380
        /*0a1c*/ 	.word	0x000000ff
        /*0a20*/ 	.word	0x00022830
        /*0a24*/ 	.short	0x010a
        /*0a26*/ 	.byte	0x18
	.zero		1


	//   ....[30]....
        /*0a28*/ 	.word	0x000033c0
        /*0a2c*/ 	.word	0x000000ff
        /*0a30*/ 	.word	0x00022830
        /*0a34*/ 	.short	0x010a
        /*0a36*/ 	.byte	0x18
	.zero		1


	//   ....[31]....
        /*0a38*/ 	.word	0x000035f0
        /*0a3c*/ 	.word	0x000000ff
        /*0a40*/ 	.word	0x00000000
        /*0a44*/ 	.short	0x0101
        /*0a46*/ 	.byte	0x06
	.zero		1


	//   ....[32]....
        /*0a48*/ 	.word	0x00004c60
        /*0a4c*/ 	.word	0x000000ff
        /*0a50*/ 	.word	0x00022850
        /*0a54*/ 	.short	0x010a
        /*0a56*/ 	.byte	0x18
	.zero		1


	//   ....[33]....
        /*0a58*/ 	.word	0x00004cb0
        /*0a5c*/ 	.word	0x000000ff
        /*0a60*/ 	.word	0x00022850
        /*0a64*/ 	.short	0x010a
        /*0a66*/ 	.byte	0x18
	.zero		1


	//   ....[34]....
        /*0a68*/ 	.word	0x00004f80
        /*0a6c*/ 	.word	0x000000ff
        /*0a70*/ 	.word	0x00000000
        /*0a74*/ 	.short	0x0101
        /*0a76*/ 	.byte	0x18
	.zero		1


	//   ....[35]....
        /*0a78*/ 	.word	0x00007440
        /*0a7c*/ 	.word	0x00000003
        /*0a80*/ 	.word	0x00000000
        /*0a84*/ 	.short	0x0101
        /*0a86*/ 	.byte	0x3f
	.zero		1


	//   ....[36]....
        /*0a88*/ 	.word	0x0000a0f0
        /*0a8c*/ 	.word	0x00000021
        /*0a90*/ 	.word	0x00022840
        /*0a94*/ 	.short	0x010a
        /*0a96*/ 	.byte	0x3f
	.zero		1


	//   ....[37]....
        /*0a98*/ 	.word	0x0000a750
        /*0a9c*/ 	.word	0x00000021
        /*0aa0*/ 	.word	0x00022830
        /*0aa4*/ 	.short	0x0107
        /*0aa6*/ 	.byte	0x3f
	.zero		1


	//   ....[38]....
        /*0aa8*/ 	.word	0x0000a830
        /*0aac*/ 	.word	0x00000021
        /*0ab0*/ 	.word	0x00022830
        /*0ab4*/ 	.short	0x0101
        /*0ab6*/ 	.byte	0x3f
	.zero		1


	//   ....[39]....
        /*0ab8*/ 	.word	0x0000b3b0
        /*0abc*/ 	.word	0x00000016
        /*0ac0*/ 	.word	0x00022800
        /*0ac4*/ 	.short	0x0107
        /*0ac6*/ 	.byte	0x3f
	.zero		1


	//   ....[40]....
        /*0ac8*/ 	.word	0x0000b4a0
        /*0acc*/ 	.word	0x00000016
        /*0ad0*/ 	.word	0x00022800
        /*0ad4*/ 	.short	0x0101
        /*0ad6*/ 	.byte	0x3f
	.zero		1


	//   ....[41]....
        /*0ad8*/ 	.word	0x0000b4c0
        /*0adc*/ 	.word	0x00000016
        /*0ae0*/ 	.word	0x00022820
        /*0ae4*/ 	.short	0x010a
        /*0ae6*/ 	.byte	0x3f
	.zero		1


	//   ....[42]....
        /*0ae8*/ 	.word	0x0000b550
        /*0aec*/ 	.word	0x00000021
        /*0af0*/ 	.word	0x00022860
        /*0af4*/ 	.short	0x010a
        /*0af6*/ 	.byte	0x3f
	.zero		1


	//   ....[43]....
        /*0af8*/ 	.word	0x0000bc50
        /*0afc*/ 	.word	0x00000021
        /*0b00*/ 	.word	0x00022850
        /*0b04*/ 	.short	0x0107
        /*0b06*/ 	.byte	0x3f
	.zero		1


	//   ....[44]....
        /*0b08*/ 	.word	0x0000bd20
        /*0b0c*/ 	.word	0x00000021
        /*0b10*/ 	.word	0x00022850
        /*0b14*/ 	.short	0x0101
        /*0b16*/ 	.byte	0x3f
	.zero		1


	//   ....[45]....
        /*0b18*/ 	.word	0x0000c060
        /*0b1c*/ 	.word	0x0000000a
        /*0b20*/ 	.word	0x00022840
        /*0b24*/ 	.short	0x010a
        /*0b26*/ 	.byte	0x3f
	.zero		1


	//   ....[46]....
        /*0b28*/ 	.word	0x0000c430
        /*0b2c*/ 	.word	0x0000000a
        /*0b30*/ 	.word	0x00022830
        /*0b34*/ 	.short	0x0107
        /*0b36*/ 	.byte	0x3f
	.zero		1


	//   ....[47]....
        /*0b38*/ 	.word	0x0000c4f0
        /*0b3c*/ 	.word	0x0000000a
        /*0b40*/ 	.word	0x00022830
        /*0b44*/ 	.short	0x0101
        /*0b46*/ 	.byte	0x3f
	.zero		1


	//   ....[48]....
        /*0b48*/ 	.word	0x0000c520
        /*0b4c*/ 	.word	0x0000000a
        /*0b50*/ 	.word	0x00022860
        /*0b54*/ 	.short	0x010a
        /*0b56*/ 	.byte	0x3f
	.zero		1


	//   ....[49]....
        /*0b58*/ 	.word	0x0000ca40
        /*0b5c*/ 	.word	0x0000000a
        /*0b60*/ 	.word	0x00022850
        /*0b64*/ 	.short	0x0107
        /*0b66*/ 	.byte	0x3f
	.zero		1


	//   ....[50]....
        /*0b68*/ 	.word	0x0000cb00
        /*0b6c*/ 	.word	0x0000000a
        /*0b70*/ 	.word	0x00022850
        /*0b74*/ 	.short	0x0101
        /*0b76*/ 	.byte	0x3f
	.zero		1


	//   ....[51]....
        /*0b78*/ 	.word	0x0000d740
        /*0b7c*/ 	.word	0x00000007
        /*0b80*/ 	.word	0x00022820
        /*0b84*/ 	.short	0x010a
        /*0b86*/ 	.byte	0x3f
	.zero		1


	//   ....[52]....
        /*0b88*/ 	.word	0x0000d8c0
        /*0b8c*/ 	.word	0x00000005
        /*0b90*/ 	.word	0x00022840
        /*0b94*/ 	.short	0x010a
        /*0b96*/ 	.byte	0x3f
	.zero		1


	//   ....[53]....
        /*0b98*/ 	.word	0x0000d960
        /*0b9c*/ 	.word	0x00000003
        /*0ba0*/ 	.word	0x00022840
        /*0ba4*/ 	.short	0x010a
        /*0ba6*/ 	.byte	0x3f
	.zero		1


	//   ....[54]....
        /*0ba8*/ 	.word	0x0000d9a0
        /*0bac*/ 	.word	0x00000005
        /*0bb0*/ 	.word	0x00022860
        /*0bb4*/ 	.short	0x010a
        /*0bb6*/ 	.byte	0x3f
	.zero		1


	//   ....[55]....
        /*0bb8*/ 	.word	0x0000d9e0
        /*0bbc*/ 	.word	0x00000003
        /*0bc0*/ 	.word	0x00022860
        /*0bc4*/ 	.short	0x010a
        /*0bc6*/ 	.byte	0x3f
	.zero		1


	//   ....[56]....
        /*0bc8*/ 	.word	0x0000da50
        /*0bcc*/ 	.word	0x00000003
        /*0bd0*/ 	.word	0x00022800
        /*0bd4*/ 	.short	0x010a
        /*0bd6*/ 	.byte	0x3f
	.zero		1


	//   ....[57]....
        /*0bd8*/ 	.word	0x0000dab0
        /*0bdc*/ 	.word	0x00000003
        /*0be0*/ 	.word	0x00022830
        /*0be4*/ 	.short	0x010a
        /*0be6*/ 	.byte	0x3f
	.zero		1


	//   ....[58]....
        /*0be8*/ 	.word	0x0000db10
        /*0bec*/ 	.word	0x00000009
        /*0bf0*/ 	.word	0x00022850
        /*0bf4*/ 	.short	0x010a
        /*0bf6*/ 	.byte	0x3f
	.zero		1


	//   ....[59]....
        /*0bf8*/ 	.word	0x0000db70
        /*0bfc*/ 	.word	0x00000003
        /*0c00*/ 	.word	0x00022830
        /*0c04*/ 	.short	0x010a
        /*0c06*/ 	.byte	0x3f
	.zero		1


	//   ....[60]....
        /*0c08*/ 	.word	0x0000dbd0
        /*0c0c*/ 	.word	0x00000009
        /*0c10*/ 	.word	0x00022850
        /*0c14*/ 	.short	0x010a
        /*0c16*/ 	.byte	0x3f
	.zero		1


	//   ....[61]....
        /*0c18*/ 	.word	0x0000dce0
        /*0c1c*/ 	.word	0x00000021
        /*0c20*/ 	.word	0x00022840
        /*0c24*/ 	.short	0x010a
        /*0c26*/ 	.byte	0x3f
	.zero		1


	//   ....[62]....
        /*0c28*/ 	.word	0x0000efc0
        /*0c2c*/ 	.word	0x00000016
        /*0c30*/ 	.word	0x00022820
        /*0c34*/ 	.short	0x010a
        /*0c36*/ 	.byte	0x3f
	.zero		1


	//   ....[63]....
        /*0c38*/ 	.word	0x0000f010
        /*0c3c*/ 	.word	0x00000021
        /*0c40*/ 	.word	0x00022860
        /*0c44*/ 	.short	0x010a
        /*0c46*/ 	.byte	0x3f
	.zero		1


	//   ....[64]....
        /*0c48*/ 	.word	0x0000f980
        /*0c4c*/ 	.word	0x0000000a
        /*0c50*/ 	.word	0x00022840
        /*0c54*/ 	.short	0x010a
        /*0c56*/ 	.byte	0x3f
	.zero		1


	//   ....[65]....
        /*0c58*/ 	.word	0x00010050
        /*0c5c*/ 	.word	0x0000000a
        /*0c60*/ 	.word	0x00022860
        /*0c64*/ 	.short	0x010a
        /*0c66*/ 	.byte	0x3f
	.zero		1


	//   ....[66]....
        /*0c68*/ 	.word	0x00011100
        /*0c6c*/ 	.word	0x00000007
        /*0c70*/ 	.word	0x00022820
        /*0c74*/ 	.short	0x010a
        /*0c76*/ 	.byte	0x3f
	.zero		1


	//   ....[67]....
        /*0c78*/ 	.word	0x000112a0
        /*0c7c*/ 	.word	0x00000005
        /*0c80*/ 	.word	0x00022840
        /*0c84*/ 	.short	0x010a
        /*0c86*/ 	.byte	0x3f
	.zero		1


	//   ....[68]....
        /*0c88*/ 	.word	0x000112f0
        /*0c8c*/ 	.word	0x00000003
        /*0c90*/ 	.word	0x00022840
        /*0c94*/ 	.short	0x010a
        /*0c96*/ 	.byte	0x3f
	.zero		1


	//   ....[69]....
        /*0c98*/ 	.word	0x00011340
        /*0c9c*/ 	.word	0x00000005
        /*0ca0*/ 	.word	0x00022860
        /*0ca4*/ 	.short	0x010a
        /*0ca6*/ 	.byte	0x3f
	.zero		1


	//----- nvinfo : EIATTR_NUM_MBARRIERS
	.align		4
.L_209:
        /*0ca8*/ 	.byte	0x03, 0x38
        /*0caa*/ 	.short	0x0016


	//----- nvinfo : EIATTR_EXIT_INSTR_OFFSETS
	.align		4
        /*0cac*/ 	.byte	0x04, 0x1c
        /*0cae*/ 	.short	(.L_211 - .L_210)


	//   ....[0]....
.L_210:
        /*0cb0*/ 	.word	0x000009b0


	//   ....[1]....
        /*0cb4*/ 	.word	0x000087e0


	//   ....[2]....
        /*0cb8*/ 	.word	0x0000da30


	//----- nvinfo : EIATTR_MAX_THREADS
	.align		4
.L_211:
        /*0cbc*/ 	.byte	0x04, 0x05
        /*0cbe*/ 	.short	(.L_213 - .L_212)
.L_212:
        /*0cc0*/ 	.word	0x00000180
        /*0cc4*/ 	.word	0x00000001
        /*0cc8*/ 	.word	0x00000001


	//----- nvinfo : EIATTR_CRS_STACK_SIZE
	.align		4
.L_213:
        /*0ccc*/ 	.byte	0x04, 0x1e
        /*0cce*/ 	.short	(.L_215 - .L_214)
.L_214:
        /*0cd0*/ 	.word	0x00000000


	//----- nvinfo : EIATTR_CBANK_PARAM_SIZE
	.align		4
.L_215:
        /*0cd4*/ 	.byte	0x03, 0x19
        /*0cd6*/ 	.short	0x0af0


	//----- nvinfo : EIATTR_PARAM_CBANK
	.align		4
        /*0cd8*/ 	.byte	0x04, 0x0a
        /*0cda*/ 	.short	(.L_217 - .L_216)
	.align		4
.L_216:
        /*0cdc*/ 	.word	index@(.nv.constant0._ZN7cutlass13device_kernelIN5flash11enable_sm90INS1_16FlashAttnFwdSm90INS1_25CollectiveMainloopFwdSm90ILi2EN4cute5tupleIJNS5_1CILi1EEES8_S8_EEENS6_IJNS7_ILi128EEENS7_ILi96EEENS7_ILi64EEEEEELi256ENS_6half_tEfNS_4arch4Sm90ELb0ELb0ELb0ELb1ELb1ELb0ELb0ELb1ELb0ELb1ELb0ELb0EEENS1_21CollectiveEpilogueFwdINS6_IJSA_NS7_ILi256EEESB_EEES9_SE_SG_Li256ELb1ELb1ELb0ELb0EEENS1_36VarlenDynamicPersistentTileSchedulerILi128ELi96ELi256ELi128ELb0ELb1ELb1ELb0ELb1ELb1EEEEEEEEEvNT_6ParamsE)
        /*0ce0*/ 	.short	0x0210
        /*0ce2*/ 	.short	0x0af0


	//----- nvinfo : EIATTR_SW_WAR
	.align		4
.L_217:
        /*0ce4*/ 	.byte	0x04, 0x36
        /*0ce6*/ 	.short	(.L_219 - .L_218)
.L_218:
        /*0ce8*/ 	.word	0x00000008
.L_219:


//--------------------- .nv.info._ZN7cutlass13device_kernelIN5flash11enable_sm90INS1_16FlashAttnFwdSm90INS1_25CollectiveMainloopFwdSm90ILi2EN4cute5tupleIJNS5_1CILi1EEES8_S8_EEENS6_IJNS7_ILi128EEENS7_ILi96EEENS7_ILi64EEEEEELi256ENS_6half_tEfNS_4arch4Sm90ELb0ELb0ELb0ELb1ELb1ELb1ELb0ELb1ELb0ELb1ELb0ELb0EEENS1_21CollectiveEpilogueFwdINS6_IJSA_NS7_ILi256EEESB_EEES9_SE_SG_Li256ELb1ELb1ELb0ELb0EEENS1_36VarlenDynamicPersistentTileSchedulerILi128ELi96ELi256ELi128ELb0ELb1ELb1ELb0ELb1ELb1EEEEEEEEEvNT_6ParamsE --------------------------
	.section	.nv.info._ZN7cutlass13device_kernelIN5flash11enable_sm90INS1_16FlashAttnFwdSm90INS1_25CollectiveMainloopFwdSm90ILi2EN4cute5tupleIJNS5_1CILi1EEES8_S8_EEENS6_IJNS7_ILi128EEENS7_ILi96EEENS7_ILi64EEEEEELi256ENS_6half_tEfNS_4arch4Sm90ELb0ELb0ELb0ELb1ELb1ELb1ELb0ELb1ELb0ELb1ELb0ELb0EEENS1_21CollectiveEpilogueFwdINS6_IJSA_NS7_ILi256EEESB_EEES9_SE_SG_Li256ELb1ELb1ELb0ELb0EEENS1_36VarlenDynamicPersistentTileSchedulerILi128ELi96ELi256ELi128ELb0ELb1ELb1ELb0ELb1ELb1EEEEEEEEEvNT_6ParamsE,"",@"SHT_CUDA_INFO"
	.sectionflags	@""
	.align	4


	//----- nvinfo : EIATTR_CUDA_API_VERSION
	.align		4
        /*0000*/ 	.byte	0x04, 0x37
        /*0002*/ 	.short	(.L_221 - .L_220)
.L_220:
        /*0004*/ 	.word	0x00000082


	//----- nvinfo : EIATTR_KPARAM_INFO
	.align		4
.L_221:
        /*0008*/ 	.byte	0x04, 0x17
        /*000a*/ 	.short	(.L_223 - .L_222)
.L_222:
        /*000c*/ 	.word	0x00000000
        /*0010*/ 	.short	0x0000
        /*0012*/ 	.short	0x0070
        /*0014*/ 	.byte	0x00, 0xf0, 0x01, 0x2a


	//----- nvinfo : EIATTR_SPARSE_MMA_MASK
	.align		4
.L_223:
        /*0018*/ 	.byte	0x03, 0x50
        /*001a*/ 	.short	0x0000


	//----- nvinfo : EIATTR_MAXREG_COUNT
	.align		4
        /*001c*/ 	.byte	0x03, 0x1b
        /*001e*/ 	.short	0x00a8


	//----- nvinfo : EIATTR_NUM_BARRIERS
	.align		4
        /*0020*/ 	.byte	0x02, 0x4c
        /*0022*/ 	.byte	0x10
	.zero		1


	//----- nvinfo : EIATTR_EXTERNS
	.align		4
        /*0024*/ 	.byte	0x04, 0x0f
        /*0026*/ 	.short	(.L_225 - .L_224)


	//   ....[0]....
	.align		4
.L_224:
        /*0028*/ 	.word	index@(__assertfail)


	//----- nvinfo : EIATTR_ANNOTATIONS
	.align		4
.L_225:
        /*002c*/ 	.byte	0x04, 0x55
        /*002e*/ 	.short	(.L_227 - .L_226)


	//   ....[0]....
.L_226:
        /* <DEDUP_REMOVED lines=49> */


	//----- nvinfo : EIATTR_MERCURY_ISA_VERSION
	.align		4
.L_227:
        /*0328*/ 	.byte	0x03, 0x5f
        /*032a*/ 	.short	0x0101


	//----- nvinfo : EIATTR_UNUSED_LOAD_BYTE_OFFSET
	.align		4
        /*032c*/ 	.byte	0x04, 0x44
        /*032e*/ 	.short	(.L_229 - .L_228)


	//   ....[0]....
.L_228:
        /*0330*/ 	.word	0x00000a40
        /*0334*/ 	.word	0x0000fff0


	//   ....[1]....
        /*0338*/ 	.word	0x0000cc50
        /*033c*/ 	.word	0x0000fff0


	//----- nvinfo : EIATTR_INT_WARP_WIDE_INSTR_OFFSETS
	.align		4
.L_229:
        /*0340*/ 	.byte	0x04, 0x31
        /*0342*/ 	.short	(.L_231 - .L_230)


	//   ....[0]....
.L_230:
        /*0344*/ 	.word	0x00000120


	//   ....[1]....
        /*0348*/ 	.word	0x000001c0


	//   ....[2]....
        /*034c*/ 	.word	0x00000230


	//   ....[3]....
        /*0350*/ 	.word	0x00012250


	//   ....[4]....
        /*0354*/ 	.word	0x000122e0


	//   ....[5]....
        /*0358*/ 	.word	0x000156e0


	//   ....[6]....
        /*035c*/ 	.word	0x00015770


	//----- nvinfo : EIATTR_COOP_GROUP_MASK_REGIDS
	.align		4
.L_231:
        /*0360*/ 	.byte	0x04, 0x29
        /*0362*/ 	.short	(.L_233 - .L_232)


	//   ....[0]....
.L_232:
        /*0364*/ 	.word	0xffffffff


	//   ....[1]....
        /*0368*/ 	.word	0xffffffff


	//   ....[2]....
        /*036c*/ 	.word	0xffffffff


	//   ....[3]....
        /*0370*/ 	.word	0xffffffff


	//   ....[4]....
        /*0374*/ 	.word	0xffffffff


	//   ....[5]....
        /*0378*/ 	.word	0xffffffff


	//   ....[6]....
        /*037c*/ 	.word	0xffffffff


	//   ....[7]....
        /*0380*/ 	.word	0xffffffff


	//   ....[8]....
        /*0384*/ 	.word	0xffffffff


	//   ....[9]....
        /*0388*/ 	.word	0xffffffff


	//   ....[10]....
        /*038c*/ 	.word	0xffffffff


	//   ....[11]....
        /*0390*/ 	.word	0xffffffff


	//   ....[12]....
        /*0394*/ 	.word	0xffffffff


	//   ....[13]....
        /*0398*/ 	.word	0xffffffff


	//   ....[14]....
        /*039c*/ 	.word	0xffffffff


	//   ....[15]....
        /*03a0*/ 	.word	0xffffffff


	//   ....[16]....
        /*03a4*/ 	.word	0xffffffff


	//   ....[17]....
        /*03a8*/ 	.word	0xffffffff


	//   ....[18]....
        /*03ac*/ 	.word	0xffffffff


	//   ....[19]....
        /*03b0*/ 	.word	0xffffffff


	//   ....[20]....
        /*03b4*/ 	.word	0xffffffff


	//   ....[21]....
        /*03b8*/ 	.word	0xffffffff


	//   ....[22]....
        /*03bc*/ 	.word	0xffffffff


	//   ....[23]....
        /*03c0*/ 	.word	0xffffffff


	//   ....[24]....
        /*03c4*/ 	.word	0xffffffff


	//   ....[25]....
        /*03c8*/ 	.word	0xffffffff


	//   ....[26]....
        /*03cc*/ 	.word	0xffffffff


	//   ....[27]....
        /*03d0*/ 	.word	0xffffffff


	//   ....[28]....
        /*03d4*/ 	.word	0xffffffff


	//   ....[29]....
        /*03d8*/ 	.word	0xffffffff


	//   ....[30]....
        /*03dc*/ 	.word	0xffffffff


	//   ....[31]....
        /*03e0*/ 	.word	0xffffffff


	//   ....[32]....
        /*03e4*/ 	.word	0xffffffff


	//   ....[33]....
        /*03e8*/ 	.word	0xffffffff


	//   ....[34]....
        /*03ec*/ 	.word	0xffffffff


	//   ....[35]....
        /*03f0*/ 	.word	0xffffffff


	//   ....[36]....
        /*03f4*/ 	.word	0xffffffff


	//   ....[37]....
        /*03f8*/ 	.word	0xffffffff


	//   ....[38]....
        /*03fc*/ 	.word	0xffffffff


	//   ....[39]....
        /*0400*/ 	.word	0xffffffff


	//   ....[40]....
        /*0404*/ 	.word	0xffffffff


	//   ....[41]....
        /*0408*/ 	.word	0xffffffff


	//   ....[42]....
        /*040c*/ 	.word	0xffffffff


	//   ....[43]....
        /*0410*/ 	.word	0xffffffff


	//   ....[44]....
        /*0414*/ 	.word	0xffffffff


	//   ....[45]....
        /*0418*/ 	.word	0xffffffff


	//   ....[46]....
        /*041c*/ 	.word	0xffffffff


	//   ....[47]....
        /*0420*/ 	.word	0xffffffff


	//   ....[48]....
        /*0424*/ 	.word	0xffffffff


	//   ....[49]....
        /*0428*/ 	.word	0xffffffff


	//   ....[50]....
        /*042c*/ 	.word	0xffffffff


	//   ....[51]....
        /*0430*/ 	.word	0xffffffff


	//   ....[52]....
        /*0434*/ 	.word	0xffffffff


	//   ....[53]....
        /*0438*/ 	.word	0xffffffff


	//   ....[54]....
        /*043c*/ 	.word	0xffffffff


	//   ....[55]....
        /*0440*/ 	.word	0xffffffff


	//   ....[56]....
        /*0444*/ 	.word	0xffffffff


	//   ....[57]....
        /*0448*/ 	.word	0xffffffff


	//   ....[58]....
        /*044c*/ 	.word	0xffffffff


	//   ....[59]....
        /*0450*/ 	.word	0xffffffff


	//   ....[60]....
        /*0454*/ 	.word	0xffffffff


	//   ....[61]....
        /*0458*/ 	.word	0xffffffff


	//   ....[62]....
        /*045c*/ 	.word	0xffffffff


	//   ....[63]....
        /*0460*/ 	.word	0xffffffff


	//   ....[64]....
        /*0464*/ 	.word	0xffffffff


	//   ....[65]....
        /*0468*/ 	.word	0xffffffff


	//   ....[66]....
        /*046c*/ 	.word	0xffffffff


	//   ....[67]....
        /*0470*/ 	.word	0xffffffff


	//   ....[68]....
        /*0474*/ 	.word	0xffffffff


	//   ....[69]....
        /*0478*/ 	.word	0xffffffff


	//   ....[70]....
        /*047c*/ 	.word	0xffffffff


	//   ....[71]....
        /*0480*/ 	.word	0xffffffff


	//   ....[72]....
        /*0484*/ 	.word	0xffffffff


	//   ....[73]....
        /*0488*/ 	.word	0xffffffff


	//   ....[74]....
        /*048c*/ 	.word	0xffffffff


	//   ....[75]....
        /*0490*/ 	.word	0xffffffff


	//   ....[76]....
        /*0494*/ 	.word	0xffffffff


	//   ....[77]....
        /*0498*/ 	.word	0xffffffff


	//   ....[78]....
        /*049c*/ 	.word	0xffffffff


	//   ....[79]....
        /*04a0*/ 	.word	0xffffffff


	//   ....[80]....
        /*04a4*/ 	.word	0xffffffff


	//   ....[81]....
        /*04a8*/ 	.word	0xffffffff


	//   ....[82]....
        /*04ac*/ 	.word	0xffffffff


	//   ....[83]....
        /*04b0*/ 	.word	0xffffffff


	//   ....[84]....
        /*04b4*/ 	.word	0xffffffff


	//   ....[85]....
        /*04b8*/ 	.word	0xffffffff


	//   ....[86]....
        /*04bc*/ 	.word	0xffffffff


	//   ....[87]....
        /*04c0*/ 	.word	0xffffffff


	//   ....[88]....
        /*04c4*/ 	.word	0xffffffff


	//   ....[89]....
        /*04c8*/ 	.word	0xffffffff


	//   ....[90]....
        /*04cc*/ 	.word	0xffffffff


	//   ....[91]....
        /*04d0*/ 	.word	0xffffffff


	//   ....[92]....
        /*04d4*/ 	.word	0xffffffff


	//   ....[93]....
        /*04d8*/ 	.word	0xffffffff


	//   ....[94]....
        /*04dc*/ 	.word	0xffffffff


	//   ....[95]....
        /*04e0*/ 	.word	0xffffffff


	//   ....[96]....
        /*04e4*/ 	.word	0xffffffff


	//   ....[97]....
        /*04e8*/ 	.word	0xffffffff


	//   ....[98]....
        /*04ec*/ 	.word	0xffffffff


	//   ....[99]....
        /*04f0*/ 	.word	0xffffffff


	//   ....[100]....
        /*04f4*/ 	.word	0xffffffff


	//   ....[101]....
        /*04f8*/ 	.word	0xffffffff


	//   ....[102]....
        /*04fc*/ 	.word	0xffffffff


	//   ....[103]....
        /*0500*/ 	.word	0xffffffff


	//   ....[104]....
        /*0504*/ 	.word	0xffffffff


	//   ....[105]....
        /*0508*/ 	.word	0xffffffff


	//   ....[106]....
        /*050c*/ 	.word	0xffffffff


	//   ....[107]....
        /*0510*/ 	.word	0xffffffff


	//   ....[108]....
        /*0514*/ 	.word	0xffffffff


	//   ....[109]....
        /*0518*/ 	.word	0xffffffff


	//   ....[110]....
        /*051c*/ 	.word	0xffffffff


	//   ....[111]....
        /*0520*/ 	.word	0xffffffff


	//   ....[112]....
        /*0524*/ 	.word	0xffffffff


	//   ....[113]....
        /*0528*/ 	.word	0xffffffff


	//   ....[114]....
        /*052c*/ 	.word	0xffffffff


	//   ....[115]....
        /*0530*/ 	.word	0xffffffff


	//   ....[116]....
        /*0534*/ 	.word	0xffffffff


	//   ....[117]....
        /*0538*/ 	.word	0xffffffff


	//   ....[118]....
        /*053c*/ 	.word	0xffffffff


	//   ....[119]....
        /*0540*/ 	.word	0xffffffff


	//   ....[120]....
        /*0544*/ 	.word	0xffffffff


	//   ....[121]....
        /*0548*/ 	.word	0xffffffff


	//   ....[122]....
        /*054c*/ 	.word	0xffffffff


	//   ....[123]....
        /*0550*/ 	.word	0xffffffff


	//   ....[124]....
        /*0554*/ 	.word	0xffffffff


	//   ....[125]....
        /*0558*/ 	.word	0xffffffff


	//   ....[126]....
        /*055c*/ 	.word	0xffffffff


	//   ....[127]....
        /*0560*/ 	.word	0xffffffff


	//   ....[128]....
        /*0564*/ 	.word	0xffffffff


	//   ....[129]....
        /*0568*/ 	.word	0xffffffff


	//   ....[130]....
        /*056c*/ 	.word	0xffffffff


	//   ....[131]....
        /*0570*/ 	.word	0xffffffff


	//   ....[132]....
        /*0574*/ 	.word	0xffffffff


	//   ....[133]....
        /*0578*/ 	.word	0xffffffff


	//   ....[134]....
        /*057c*/ 	.word	0xffffffff


	//   ....[135]....
        /*0580*/ 	.word	0xffffffff


	//   ....[136]....
        /*0584*/ 	.word	0xffffffff


	//   ....[137]....
        /*0588*/ 	.word	0xffffffff


	//   ....[138]....
        /*058c*/ 	.word	0xffffffff


	//   ....[139]....
        /*0590*/ 	.word	0xffffffff


	//   ....[140]....
        /*0594*/ 	.word	0xffffffff


	//   ....[141]....
        /*0598*/ 	.word	0xffffffff


	//   ....[142]....
        /*059c*/ 	.word	0xffffffff


	//   ....[143]....
        /*05a0*/ 	.word	0xffffffff


	//   ....[144]....
        /*05a4*/ 	.word	0xffffffff


	//   ....[145]....
        /*05a8*/ 	.word	0xffffffff


	//   ....[146]....
        /*05ac*/ 	.word	0xffffffff


	//   ....[147]....
        /*05b0*/ 	.word	0xffffffff


	//   ....[148]....
        /*05b4*/ 	.word	0xffffffff


	//   ....[149]....
        /*05b8*/ 	.word	0xffffffff


	//   ....[150]....
        /*05bc*/ 	.word	0xffffffff


	//   ....[151]....
        /*05c0*/ 	.word	0xffffffff


	//   ....[152]....
        /*05c4*/ 	.word	0xffffffff


	//   ....[153]....
        /*05c8*/ 	.word	0xffffffff


	//   ....[154]....
        /*05cc*/ 	.word	0xffffffff


	//   ....[155]....
        /*05d0*/ 	.word	0xffffffff


	//   ....[156]....
        /*05d4*/ 	.word	0xffffffff


	//   ....[157]....
        /*05d8*/ 	.word	0xffffffff


	//   ....[158]....
        /*05dc*/ 	.word	0xffffffff


	//   ....[159]....
        /*05e0*/ 	.word	0xffffffff


	//   ....[160]....
        /*05e4*/ 	.word	0xffffffff


	//   ....[161]....
        /*05e8*/ 	.word	0xffffffff


	//   ....[162]....
        /*05ec*/ 	.word	0xffffffff


	//   ....[163]....
        /*05f0*/ 	.word	0x0500000f


	//   ....[164]....
        /*05f4*/ 	.word	0x0500000f


	//   ....[165]....
        /*05f8*/ 	.word	0x0500000f


	//   ....[166]....
        /*05fc*/ 	.word	0x0500000f


	//   ....[167]....
        /*0600*/ 	.word	0x0500000f


	//   ....[168]....
        /*0604*/ 	.word	0x0500000f


	//   ....[169]....
        /*0608*/ 	.word	0x0500000f


	//   ....[170]....
        /*060c*/ 	.word	0x0500000f


	//   ....[171]....
        /*0610*/ 	.word	0x0500000f


	//   ....[172]....
        /*0614*/ 	.word	0x0500000f


	//   ....[173]....
        /*0618*/ 	.word	0x0500000f


	//   ....[174]....
        /*061c*/ 	.word	0x0500000f


	//   ....[175]....
        /*0620*/ 	.word	0x0500000f


	//   ....[176]....
        /*0624*/ 	.word	0x0500000f


	//   ....[177]....
        /*0628*/ 	.word	0x0500000f


	//   ....[178]....
        /*062c*/ 	.word	0x0500000f


	//   ....[179]....
        /*0630*/ 	.word	0x0500000f


	//   ....[180]....
        /*0634*/ 	.word	0x0500000f


	//   ....[181]....
        /*0638*/ 	.word	0x0500000f


	//   ....[182]....
        /*063c*/ 	.word	0x0500000f


	//   ....[183]....
        /*0640*/ 	.word	0x0500000f


	//   ....[184]....
        /*0644*/ 	.word	0x0500000f


	//   ....[185]....
        /*0648*/ 	.word	0x0500000f


	//   ....[186]....
        /*064c*/ 	.word	0x0500000f


	//   ....[187]....
        /*0650*/ 	.word	0x0500000f


	//   ....[188]....
        /*0654*/ 	.word	0x0500000f


	//   ....[189]....
        /*0658*/ 	.word	0x0500000f


	//   ....[190]....
        /*065c*/ 	.word	0x0500000f


	//   ....[191]....
        /*0660*/ 	.word	0x0500000f


	//   ....[192]....
        /*0664*/ 	.word	0x0500000f


	//   ....[193]....
        /*0668*/ 	.word	0x0500000f


	//   ....[194]....
        /*066c*/ 	.word	0x0500000f


	//   ....[195]....
        /*0670*/ 	.word	0x0500000f


	//   ....[196]....
        /*0674*/ 	.word	0x0500000f


	//   ....[197]....
        /*0678*/ 	.word	0x0500000f


	//   ....[198]....
        /*067c*/ 	.word	0x0500000f


	//   ....[199]....
        /*0680*/ 	.word	0x0500000f


	//   ....[200]....
        /*0684*/ 	.word	0x0500000f


	//   ....[201]....
        /*0688*/ 	.word	0x0500000f


	//   ....[202]....
        /*068c*/ 	.word	0x0500000f


	//   ....[203]....
        /*0690*/ 	.word	0x0500000f


	//   ....[204]....
        /*0694*/ 	.word	0x0500000f


	//   ....[205]....
        /*0698*/ 	.word	0x0500000f


	//   ....[206]....
        /*069c*/ 	.word	0x0500000f


	//   ....[207]....
        /*06a0*/ 	.word	0x0500000f


	//   ....[208]....
        /*06a4*/ 	.word	0x0500000f


	//   ....[209]....
        /*06a8*/ 	.word	0x0500000f


	//   ....[210]....
        /*06ac*/ 	.word	0x0500000f


	//   ....[211]....
        /*06b0*/ 	.word	0x0500000f


	//   ....[212]....
        /*06b4*/ 	.word	0x0500000f


	//   ....[213]....
        /*06b8*/ 	.word	0x0500000f


	//   ....[214]....
        /*06bc*/ 	.word	0x0500000f


	//   ....[215]....
        /*06c0*/ 	.word	0x0500000f


	//   ....[216]....
        /*06c4*/ 	.word	0x0500000f


	//   ....[217]....
        /*06c8*/ 	.word	0x0500000f


	//   ....[218]....
        /*06cc*/ 	.word	0x0500000f


	//   ....[219]....
        /*06d0*/ 	.word	0x0500000f


	//   ....[220]....
        /*06d4*/ 	.word	0x0500000f


	//   ....[221]....
        /*06d8*/ 	.word	0x0500000f


	//   ....[222]....
        /*06dc*/ 	.word	0x0500000f


	//   ....[223]....
        /*06e0*/ 	.word	0x0500000f


	//   ....[224]....
        /*06e4*/ 	.word	0x0500000f


	//   ....[225]....
        /*06e8*/ 	.word	0x0500000f


	//   ....[226]....
        /*06ec*/ 	.word	0x0500000f


	//   ....[227]....
        /*06f0*/ 	.word	0x0500000f


	//   ....[228]....
        /*06f4*/ 	.word	0x0500000f


	//   ....[229]....
        /*06f8*/ 	.word	0x0500000f


	//   ....[230]....
        /*06fc*/ 	.word	0x0500000f


	//   ....[231]....
        /*0700*/ 	.word	0x0500000f


	//   ....[232]....
        /*0704*/ 	.word	0x0500000f


	//   ....[233]....
        /*0708*/ 	.word	0x0500000f


	//   ....[234]....
        /*070c*/ 	.word	0x0500000f


	//   ....[235]....
        /*0710*/ 	.word	0x0500000f


	//   ....[236]....
        /*0714*/ 	.word	0x0500000f


	//   ....[237]....
        /*0718*/ 	.word	0x0500000f


	//   ....[238]....
        /*071c*/ 	.word	0x0500000f


	//   ....[239]....
        /*0720*/ 	.word	0x0500000f


	//   ....[240]....
        /*0724*/ 	.word	0x0500000f


	//   ....[241]....
        /*0728*/ 	.word	0x0500000f


	//   ....[242]....
        /*072c*/ 	.word	0x0500000f


	//   ....[243]....
        /*0730*/ 	.word	0x0500000f


	//   ....[244]....
        /*0734*/ 	.word	0x0500000f


	//   ....[245]....
        /*0738*/ 	.word	0x0500000f


	//   ....[246]....
        /*073c*/ 	.word	0x0500000f


	//   ....[247]....
        /*0740*/ 	.word	0x0500000f


	//   ....[248]....
        /*0744*/ 	.word	0x0500000f


	//   ....[249]....
        /*0748*/ 	.word	0x0500000f


	//   ....[250]....
        /*074c*/ 	.word	0x0500000f


	//   ....[251]....
        /*0750*/ 	.word	0x0500000f


	//   ....[252]....
        /*0754*/ 	.word	0x0500000f


	//   ....[253]....
        /*0758*/ 	.word	0x0500000f


	//   ....[254]....
        /*075c*/ 	.word	0x0500000f


	//   ....[255]....
        /*0760*/ 	.word	0x0500000f


	//   ....[0]....
        /*0764*/ 	.word	0x0500000f


	//   ....[1]....
        /*0768*/ 	.word	0x0500000f


	//   ....[2]....
        /*076c*/ 	.word	0x0500000f


	//   ....[3]....
        /*0770*/ 	.word	0x0500000f


	//   ....[4]....
        /*0774*/ 	.word	0x0500000f


	//   ....[5]....
        /*0778*/ 	.word	0x0500000f


	//   ....[6]....
        /*077c*/ 	.word	0x0500000f


	//   ....[7]....
        /*0780*/ 	.word	0x0500000f


	//   ....[8]....
        /*0784*/ 	.word	0x0500000f


	//   ....[9]....
        /*0788*/ 	.word	0x0500000f


	//   ....[10]....
        /*078c*/ 	.word	0x0500000f


	//   ....[11]....
        /*0790*/ 	.word	0x0500000f


	//   ....[12]....
        /*0794*/ 	.word	0x0500000f


	//   ....[13]....
        /*0798*/ 	.word	0x0500000f


	//   ....[14]....
        /*079c*/ 	.word	0x0500000f


	//   ....[15]....
        /*07a0*/ 	.word	0x0500000f


	//   ....[16]....
        /*07a4*/ 	.word	0x0500000f


	//   ....[17]....
        /*07a8*/ 	.word	0x0500000f


	//   ....[18]....
        /*07ac*/ 	.word	0x0500000f


	//   ....[19]....
        /*07b0*/ 	.word	0x0500000f


	//----- nvinfo : EIATTR_COOP_GROUP_INSTR_OFFSETS
	.align		4
.L_233:
        /*07b4*/ 	.byte	0x04, 0x28
        /*07b6*/ 	.short	(.L_235 - .L_234)


	//   ....[0]....
.L_234:
        /*07b8*/ 	.word	0x00000060


	//   ....[1]....
        /*07bc*/ 	.word	0x00000130


	//   ....[2]....
        /*07c0*/ 	.word	0x000001e0


	//   ....[3]....
        /*07c4*/ 	.word	0x000003a0


	//   ....[4]....
        /*07c8*/ 	.word	0x00000500


	//   ....[5]....
        /*07cc*/ 	.word	0x00000620


	//   ....[6]....
        /*07d0*/ 	.word	0x00000780


	//   ....[7]....
        /*07d4*/ 	.word	0x00002c50


	//   ....[8]....
        /*07d8*/ 	.word	0x00002c60


	//   ....[9]....
        /*07dc*/ 	.word	0x00003310


	//   ....[10]....
        /*07e0*/ 	.word	0x00003320


	//   ....[11]....
        /*07e4*/ 	.word	0x00003e90


	//   ....[12]....
        /*07e8*/ 	.word	0x00003ea0


	//   ....[13]....
        /*07ec*/ 	.word	0x000045d0


	//   ....[14]....
        /*07f0*/ 	.word	0x000045e0


	//   ....[15]....
        /*07f4*/ 	.word	0x00004f80


	//   ....[16]....
        /*07f8*/ 	.word	0x00004f90


	//   ....[17]....
        /*07fc*/ 	.word	0x000050a0


	//   ....[18]....
        /*0800*/ 	.word	0x000050b0


	//   ....[19]....
        /*0804*/ 	.word	0x00005470


	//   ....[20]....
        /*0808*/ 	.word	0x000054a0


	//   ....[21]....
        /*080c*/ 	.word	0x00005770


	//   ....[22]....
        /*0810*/ 	.word	0x00005790


	//   ....[23]....
        /*0814*/ 	.word	0x000060d0


	//   ....[24]....
        /*0818*/ 	.word	0x00006680


	//   ....[25]....
        /*081c*/ 	.word	0x00006690


	//   ....[26]....
        /*0820*/ 	.word	0x000066a0


	//   ....[27]....
        /*0824*/ 	.word	0x000066b0


	//   ....[28]....
        /*0828*/ 	.word	0x000076b0


	//   ....[29]....
        /*082c*/ 	.word	0x000076c0


	//   ....[30]....
        /*0830*/ 	.word	0x000076d0


	//   ....[31]....
        /*0834*/ 	.word	0x000076e0


	//   ....[32]....
        /*0838*/ 	.word	0x000090f0


	//   ....[33]....
        /*083c*/ 	.word	0x00009110


	//   ....[34]....
        /*0840*/ 	.word	0x00009530


	//   ....[35]....
        /*0844*/ 	.word	0x000095a0


	//   ....[36]....
        /*0848*/ 	.word	0x0000a800


	//   ....[37]....
        /*084c*/ 	.word	0x0000a820


	//   ....[38]....
        /*0850*/ 	.word	0x0000b110


	//   ....[39]....
        /*0854*/ 	.word	0x0000b240


	//   ....[40]....
        /*0858*/ 	.word	0x0000c1d0


	//   ....[41]....
        /*085c*/ 	.word	0x0000c210


	//   ....[42]....
        /*0860*/ 	.word	0x0000c2a0


	//   ....[43]....
        /*0864*/ 	.word	0x0000c2c0


	//   ....[44]....
        /*0868*/ 	.word	0x0000dd30


	//   ....[45]....
        /*086c*/ 	.word	0x0000dd70


	//   ....[46]....
        /*0870*/ 	.word	0x0000de50


	//   ....[47]....
        /*0874*/ 	.word	0x0000dea0


	//   ....[48]....
        /*0878*/ 	.word	0x0000e760


	//   ....[49]....
        /*087c*/ 	.word	0x0000e780


	//   ....[50]....
        /*0880*/ 	.word	0x0000e8f0


	//   ....[51]....
        /*0884*/ 	.word	0x0000e910


	//   ....[52]....
        /*0888*/ 	.word	0x0000ea50


	//   ....[53]....
        /*088c*/ 	.word	0x0000ea70


	//   ....[54]....
        /*0890*/ 	.word	0x0000ebc0


	//   ....[55]....
        /*0894*/ 	.word	0x0000ebe0


	//   ....[56]....
        /*0898*/ 	.word	0x0000f510


	//   ....[57]....
        /*089c*/ 	.word	0x0000f520


	//   ....[58]....
        /*08a0*/ 	.word	0x0000f760


	//   ....[59]....
        /*08a4*/ 	.word	0x0000f770


	//   ....[60]....
        /*08a8*/ 	.word	0x0000f9a0


	//   ....[61]....
        /*08ac*/ 	.word	0x0000f9b0


	//   ....[62]....
        /*08b0*/ 	.word	0x0000fbe0


	//   ....[63]....
        /*08b4*/ 	.word	0x0000fbf0


	//   ....[64]....
        /*08b8*/ 	.word	0x0000fe80


	//   ....[65]....
        /*08bc*/ 	.word	0x00010030


	//   ....[66]....
        /*08c0*/ 	.word	0x00010060


	//   ....[67]....
        /*08c4*/ 	.word	0x00010090


	//   ....[68]....
        /*08c8*/ 	.word	0x000100c0


	//   ....[69]....
        /*08cc*/ 	.word	0x000100f0


	//   ....[70]....
        /*08d0*/ 	.word	0x00010120


	//   ....[71]....
        /*08d4*/ 	.word	0x00010290


	//   ....[72]....
        /*08d8*/ 	.word	0x000102c0


	//   ....[73]....
        /*08dc*/ 	.word	0x000102f0


	//   ....[74]....
        /*08e0*/ 	.word	0x00010320


	//   ....[75]....
        /*08e4*/ 	.word	0x00010350


	//   ....[76]....
        /*08e8*/ 	.word	0x00010380


	//   ....[77]....
        /*08ec*/ 	.word	0x00010410


	//   ....[78]....
        /*08f0*/ 	.word	0x00010440


	//   ....[79]....
        /*08f4*/ 	.word	0x000104c0


	//   ....[80]....
        /*08f8*/ 	.word	0x00010ff0


	//   ....[81]....
        /*08fc*/ 	.word	0x00012e20


	//   ....[82]....
        /*0900*/ 	.word	0x00012e40


	//   ....[83]....
        /*0904*/ 	.word	0x00012ed0


	//   ....[84]....
        /*0908*/ 	.word	0x00012ef0


	//   ....[85]....
        /*090c*/ 	.word	0x00012f70


	//   ....[86]....
        /*0910*/ 	.word	0x00012f90


	//   ....[87]....
        /*0914*/ 	.word	0x00013010


	//   ....[88]....
        /*0918*/ 	.word	0x00013030


	//   ....[89]....
        /*091c*/ 	.word	0x000130b0


	//   ....[90]....
        /*0920*/ 	.word	0x000130d0


	//   ....[91]....
        /*0924*/ 	.word	0x000130e0


	//   ....[92]....
        /*0928*/ 	.word	0x000130f0


	//   ....[93]....
        /*092c*/ 	.word	0x00013970


	//   ....[94]....
        /*0930*/ 	.word	0x000139a0


	//   ....[95]....
        /*0934*/ 	.word	0x00013a60


	//   ....[96]....
        /*0938*/ 	.word	0x00013a70


	//   ....[97]....
        /*093c*/ 	.word	0x00013b00


	//   ....[98]....
        /*0940*/ 	.word	0x00013b10


	//   ....[99]....
        /*0944*/ 	.word	0x00013ba0


	//   ....[100]....
        /*0948*/ 	.word	0x00013bb0


	//   ....[101]....
        /*094c*/ 	.word	0x00013c40


	//   ....[102]....
        /*0950*/ 	.word	0x00013c50


	//   ....[103]....
        /*0954*/ 	.word	0x00013ce0


	//   ....[104]....
        /*0958*/ 	.word	0x00013cf0


	//   ....[105]....
        /*095c*/ 	.word	0x00013d70


	//   ....[106]....
        /*0960*/ 	.word	0x00013d80


	//   ....[107]....
        /*0964*/ 	.word	0x00013d90


	//   ....[108]....
        /*0968*/ 	.word	0x00013e00


	//   ....[109]....
        /*096c*/ 	.word	0x00014210


	//   ....[110]....
        /*0970*/ 	.word	0x00014230


	//   ....[111]....
        /*0974*/ 	.word	0x00014250


	//   ....[112]....
        /*0978*/ 	.word	0x00014360


	//   ....[113]....
        /*097c*/ 	.word	0x00014370


	//   ....[114]....
        /*0980*/ 	.word	0x000143a0


	//   ....[115]....
        /*0984*/ 	.word	0x00014430


	//   ....[116]....
        /*0988*/ 	.word	0x000144e0


	//   ....[117]....
        /*098c*/ 	.word	0x000144f0


	//   ....[118]....
        /*0990*/ 	.word	0x00014520


	//   ....[119]....
        /*0994*/ 	.word	0x00014530


	//   ....[120]....
        /*0998*/ 	.word	0x000145c0


	//   ....[121]....
        /*099c*/ 	.word	0x00014d00


	//   ....[122]....
        /*09a0*/ 	.word	0x00014d20


	//   ....[123]....
        /*09a4*/ 	.word	0x00014d70


	//   ....[124]....
        /*09a8*/ 	.word	0x00014d80


	//   ....[125]....
        /*09ac*/ 	.word	0x00014dc0


	//   ....[126]....
        /*09b0*/ 	.word	0x00014dd0


	//   ....[127]....
        /*09b4*/ 	.word	0x00014e10


	//   ....[128]....
        /*09b8*/ 	.word	0x00014e20


	//   ....[129]....
        /*09bc*/ 	.word	0x00014e60


	//   ....[130]....
        /*09c0*/ 	.word	0x00014e70


	//   ....[131]....
        /*09c4*/ 	.word	0x00014e80


	//   ....[132]....
        /*09c8*/ 	.word	0x00014ec0


	//   ....[133]....
        /*09cc*/ 	.word	0x00015200


	//   ....[134]....
        /*09d0*/ 	.word	0x00015220


	//   ....[135]....
        /*09d4*/ 	.word	0x00015230


	//   ....[136]....
        /*09d8*/ 	.word	0x00015250


	//   ....[137]....
        /*09dc*/ 	.word	0x000152c0


	//   ....[138]....
        /*09e0*/ 	.word	0x000152e0


	//   ....[139]....
        /*09e4*/ 	.word	0x00015340


	//   ....[140]....
        /*09e8*/ 	.word	0x00015360


	//   ....[141]....
        /*09ec*/ 	.word	0x000153c0


	//   ....[142]....
        /*09f0*/ 	.word	0x000153e0


	//   ....[143]....
        /*09f4*/ 	.word	0x00015440


	//   ....[144]....
        /*09f8*/ 	.word	0x00015460


	//   ....[145]....
        /*09fc*/ 	.word	0x00015950


	//   ....[146]....
        /*0a00*/ 	.word	0x00015980


	//   ....[147]....
        /*0a04*/ 	.word	0x000159b0


	//   ....[148]....
        /*0a08*/ 	.word	0x000159e0


	//   ....[149]....
        /*0a0c*/ 	.word	0x00015a10


	//   ....[150]....
        /*0a10*/ 	.word	0x00015a40


	//   ....[151]....
        /*0a14*/ 	.word	0x00015a70


	//   ....[152]....
        /*0a18*/ 	.word	0x00015aa0


	//   ....[153]....
        /*0a1c*/ 	.word	0x00015c20


	//   ....[154]....
        /*0a20*/ 	.word	0x00015c50


	//   ....[155]....
        /*0a24*/ 	.word	0x00015c80


	//   ....[156]....
        /*0a28*/ 	.word	0x00015cb0


	//   ....[157]....
        /*0a2c*/ 	.word	0x00015ce0


	//   ....[158]....
        /*0a30*/ 	.word	0x00015d10


	//   ....[159]....
        /*0a34*/ 	.word	0x00015dd0


	//   ....[160]....
        /*0a38*/ 	.word	0x00015df0


	//   ....[161]....
        /*0a3c*/ 	.word	0x00015e60


	//   ....[162]....
        /*0a40*/ 	.word	0x000162d0


	//   ....[163]....
        /*0a44*/ 	.word	0x000165f0


	//   ....[164]....
        /*0a48*/ 	.word	0x00016680


	//   ....[165]....
        /*0a4c*/ 	.word	0x00016720


	//   ....[166]....
        /*0a50*/ 	.word	0x000167b0


	//   ....[167]....
        /*0a54*/ 	.word	0x000168a0


	//   ....[168]....
        /*0a58*/ 	.word	0x00016930


	//   ....[169]....
        /*0a5c*/ 	.word	0x000169d0


	//   ....[170]....
        /*0a60*/ 	.word	0x00016a60


	//   ....[171]....
        /*0a64*/ 	.word	0x00016b50


	//   ....[172]....
        /*0a68*/ 	.word	0x00016be0


	//   ....[173]....
        /*0a6c*/ 	.word	0x00016c70


	//   ....[174]....
        /*0a70*/ 	.word	0x00016d00


	//   ....[175]....
        /*0a74*/ 	.word	0x00016e30


	//   ....[176]....
        /*0a78*/ 	.word	0x00016ed0


	//   ....[177]....
        /*0a7c*/ 	.word	0x00016f60


	//   ....[178]....
        /*0a80*/ 	.word	0x00016fb0


	//   ....[179]....
        /*0a84*/ 	.word	0x00017000


	//   ....[180]....
        /*0a88*/ 	.word	0x000170e0


	//   ....[181]....
        /*0a8c*/ 	.word	0x00017170


	//   ....[182]....
        /*0a90*/ 	.word	0x000171c0


	//   ....[183]....
        /*0a94*/ 	.word	0x00017210


	//   ....[184]....
        /*0a98*/ 	.word	0x00017420


	//   ....[185]....
        /*0a9c*/ 	.word	0x00017470


	//   ....[186]....
        /*0aa0*/ 	.word	0x00017500


	//   ....[187]....
        /*0aa4*/ 	.word	0x00017590


	//   ....[188]....
        /*0aa8*/ 	.word	0x00017620


	//   ....[189]....
        /*0aac*/ 	.word	0x000176b0


	//   ....[190]....
        /*0ab0*/ 	.word	0x00017740


	//   ....[191]....
        /*0ab4*/ 	.word	0x000177d0


	//   ....[192]....
        /*0ab8*/ 	.word	0x00017890


	//   ....[193]....
        /*0abc*/ 	.word	0x00017b70


	//   ....[194]....
        /*0ac0*/ 	.word	0x00017c60


	//   ....[195]....
        /*0ac4*/ 	.word	0x00017d00


	//   ....[196]....
        /*0ac8*/ 	.word	0x00017d60


	//   ....[197]....
        /*0acc*/ 	.word	0x00017e50


	//   ....[198]....
        /*0ad0*/ 	.word	0x00017ec0


	//   ....[199]....
        /*0ad4*/ 	.word	0x00017fb0


	//   ....[200]....
        /*0ad8*/ 	.word	0x00018020


	//   ....[201]....
        /*0adc*/ 	.word	0x00018110


	//   ....[202]....
        /*0ae0*/ 	.word	0x00018180


	//   ....[203]....
        /*0ae4*/ 	.word	0x00018270


	//   ....[204]....
        /*0ae8*/ 	.word	0x000182e0


	//   ....[205]....
        /*0aec*/ 	.word	0x000183c0


	//   ....[206]....
        /*0af0*/ 	.word	0x00018480


	//   ....[207]....
        /*0af4*/ 	.word	0x000184e0


	//   ....[208]....
        /*0af8*/ 	.word	0x00018540


	//   ....[209]....
        /*0afc*/ 	.word	0x00018630


	//   ....[210]....
        /*0b00*/ 	.word	0x00018690


	//   ....[211]....
        /*0b04*/ 	.word	0x00018790


	//   ....[212]....
        /*0b08*/ 	.word	0x000187f0


	//   ....[213]....
        /*0b0c*/ 	.word	0x000188f0


	//   ....[214]....
        /*0b10*/ 	.word	0x00018950


	//   ....[215]....
        /*0b14*/ 	.word	0x00018a50


	//   ....[216]....
        /*0b18*/ 	.word	0x00018ab0


	//   ....[217]....
        /*0b1c*/ 	.word	0x00018bb0


	//   ....[218]....
        /*0b20*/ 	.word	0x00018c10


	//   ....[219]....
        /*0b24*/ 	.word	0x00018d10


	//   ....[220]....
        /*0b28*/ 	.word	0x00018d70


	//   ....[221]....
        /*0b2c*/ 	.word	0x00018e50


	//   ....[222]....
        /*0b30*/ 	.word	0x00018f90


	//   ....[223]....
        /*0b34*/ 	.word	0x00019060


	//   ....[224]....
        /*0b38*/ 	.word	0x000190e0


	//   ....[225]....
        /*0b3c*/ 	.word	0x00019240


	//   ....[226]....
        /*0b40*/ 	.word	0x000192a0


	//   ....[227]....
        /*0b44*/ 	.word	0x000193b0


	//   ....[228]....
        /*0b48*/ 	.word	0x00019410


	//   ....[229]....
        /*0b4c*/ 	.word	0x00019520


	//   ....[230]....
        /*0b50*/ 	.word	0x00019580


	//   ....[231]....
        /*0b54*/ 	.word	0x00019690


	//   ....[232]....
        /*0b58*/ 	.word	0x000196f0


	//   ....[233]....
        /*0b5c*/ 	.word	0x000197b0


	//   ....[234]....
        /*0b60*/ 	.word	0x00019910


	//   ....[235]....
        /*0b64*/ 	.word	0x000199b0


	//   ....[236]....
        /*0b68*/ 	.word	0x00019a10


	//   ....[237]....
        /*0b6c*/ 	.word	0x00019ac0


	//   ....[238]....
        /*0b70*/ 	.word	0x00019b20


	//   ....[239]....
        /*0b74*/ 	.word	0x00019bd0


	//   ....[240]....
        /*0b78*/ 	.word	0x00019c30


	//   ....[241]....
        /*0b7c*/ 	.word	0x00019ce0


	//   ....[242]....
        /*0b80*/ 	.word	0x00019d40


	//   ....[243]....
        /*0b84*/ 	.word	0x00019df0


	//   ....[244]....
        /*0b88*/ 	.word	0x00019e50


	//   ....[245]....
        /*0b8c*/ 	.word	0x00019f00


	//   ....[246]....
        /*0b90*/ 	.word	0x00019ff0


	//   ....[247]....
        /*0b94*/ 	.word	0x0001a090


	//   ....[248]....
        /*0b98*/ 	.word	0x0001a0f0


	//   ....[249]....
        /*0b9c*/ 	.word	0x0001a1c0


	//   ....[250]....
        /*0ba0*/ 	.word	0x0001a220


	//   ....[251]....
        /*0ba4*/ 	.word	0x0001a2f0


	//   ....[252]....
        /*0ba8*/ 	.word	0x0001a350


	//   ....[253]....
        /*0bac*/ 	.word	0x0001a420


	//   ....[254]....
        /*0bb0*/ 	.word	0x0001a480


	//   ....[255]....
        /*0bb4*/ 	.word	0x0001a550


	//   ....[0]....
        /*0bb8*/ 	.word	0x0001a5b0


	//   ....[1]....
        /*0bbc*/ 	.word	0x0001a680


	//   ....[2]....
        /*0bc0*/ 	.word	0x0001a710


	//   ....[3]....
        /*0bc4*/ 	.word	0x0001a7b0


	//   ....[4]....
        /*0bc8*/ 	.word	0x0001a8d0


	//   ....[5]....
        /*0bcc*/ 	.word	0x0001a940


	//   ....[6]....
        /*0bd0*/ 	.word	0x0001a9b0


	//   ....[7]....
        /*0bd4*/ 	.word	0x0001aa20


	//   ....[8]....
        /*0bd8*/ 	.word	0x0001aa90


	//   ....[9]....
        /*0bdc*/ 	.word	0x0001ab10


	//   ....[10]....
        /*0be0*/ 	.word	0x0001aba0


	//   ....[11]....
        /*0be4*/ 	.word	0x0001ac30


	//   ....[12]....
        /*0be8*/ 	.word	0x0001aca0


	//   ....[13]....
        /*0bec*/ 	.word	0x0001ad10


	//   ....[14]....
        /*0bf0*/ 	.word	0x0001ad80


	//   ....[15]....
        /*0bf4*/ 	.word	0x0001ae00


	//   ....[16]....
        /*0bf8*/ 	.word	0x0001ae70


	//   ....[17]....
        /*0bfc*/ 	.word	0x0001af10


	//   ....[18]....
        /*0c00*/ 	.word	0x0001afa0


	//   ....[19]....
        /*0c04*/ 	.word	0x0001b0c0


	//----- nvinfo : EIATTR_REG_RECONFIG
	.align		4
.L_235:
        /*0c08*/ 	.byte	0x01, 0x54
	.zero		2


	//----- nvinfo : EIATTR_SYSCALL_OFFSETS
	.align		4
        /*0c0c*/ 	.byte	0x04, 0x46
        /*0c0e*/ 	.short	(.L_237 - .L_236)


	//   ....[0]....
.L_236:
        /*0c10*/ 	.word	0x000018c0


	//   ....[1]....
        /*0c14*/ 	.word	0x00001a10


	//   ....[2]....
        /*0c18*/ 	.word	0x00006270


	//   ....[3]....
        /*0c1c*/ 	.word	0x000065f0


	//   ....[4]....
        /*0c20*/ 	.word	0x00012440


	//   ....[5]....
        /*0c24*/ 	.word	0x00012590


	//   ....[6]....
        /*0c28*/ 	.word	0x00012680


	//   ....[7]....
        /*0c2c*/ 	.word	0x000135a0


	//----- nvinfo : EIATTR_MBARRIER_INSTR_OFFSETS
	.align		4
.L_237:
        /*0c30*/ 	.byte	0x04, 0x39
        /*0c32*/ 	.short	(.L_239 - .L_238)


	//   ....[0]....
.L_238:
        /*0c34*/ 	.word	0x00000250
        /*0c38*/ 	.word	0x000000ff
        /*0c3c*/ 	.word	0x00022800
        /*0c40*/ 	.short	0x0100
        /*0c42*/ 	.byte	0x08
	.zero		1


	//   ....[1]....
        /*0c44*/ 	.word	0x00000260
        /*0c48*/ 	.word	0x000000ff
        /*0c4c*/ 	.word	0x00022820
        /*0c50*/ 	.short	0x0100
        /*0c52*/ 	.byte	0x08
	.zero		1


	//   ....[2]....
        /*0c54*/ 	.word	0x00000350
        /*0c58*/ 	.word	0x000000ff
        /*0c5c*/ 	.word	0x00022830
        /*0c60*/ 	.short	0x0100
        /*0c62*/ 	.byte	0x08
	.zero		1


	//   ....[3]....
        /*0c64*/ 	.word	0x00000360
        /*0c68*/ 	.word	0x000000ff
        /*0c6c*/ 	.word	0x00022840
        /*0c70*/ 	.short	0x0100
        /*0c72*/ 	.byte	0x08
	.zero		1


	//   ....[4]....
        /*0c74*/ 	.word	0x00000370
        /*0c78*/ 	.word	0x000000ff
        /*0c7c*/ 	.word	0x00022838
        /*0c80*/ 	.short	0x0100
        /*0c82*/ 	.byte	0x08
	.zero		1


	//   ....[5]....
        /*0c84*/ 	.word	0x00000380
        /*0c88*/ 	.word	0x000000ff
        /*0c8c*/ 	.word	0x00022848
        /*0c90*/ 	.short	0x0100
        /*0c92*/ 	.byte	0x08
	.zero		1


	//   ....[6]....
        /*0c94*/ 	.word	0x000004b0
        /*0c98*/ 	.word	0x000000ff
        /*0c9c*/ 	.word	0x00022850
        /*0ca0*/ 	.short	0x0100
        /*0ca2*/ 	.byte	0x08
	.zero		1


	//   ....[7]....
        /*0ca4*/ 	.word	0x000004c0
        /*0ca8*/ 	.word	0x000000ff
        /*0cac*/ 	.word	0x00022860
        /*0cb0*/ 	.short	0x0100
        /*0cb2*/ 	.byte	0x08
	.zero		1


	//   ....[8]....
        /*0cb4*/ 	.word	0x000004d0
        /*0cb8*/ 	.word	0x000000ff
        /*0cbc*/ 	.word	0x00022858
        /*0cc0*/ 	.short	0x0100
        /*0cc2*/ 	.byte	0x08
	.zero		1


	//   ....[9]....
        /*0cc4*/ 	.word	0x000004e0
        /*0cc8*/ 	.word	0x000000ff
        /*0ccc*/ 	.word	0x00022868
        /*0cd0*/ 	.short	0x0100
        /*0cd2*/ 	.byte	0x08
	.zero		1


	//   ....[10]....
        /*0cd4*/ 	.word	0x000005d0
        /*0cd8*/ 	.word	0x000000ff
        /*0cdc*/ 	.word	0x00022870
        /*0ce0*/ 	.short	0x0100
        /*0ce2*/ 	.byte	0x06
	.zero		1


	//   ....[11]....
        /*0ce4*/ 	.word	0x000005e0
        /*0ce8*/ 	.word	0x000000ff
        /*0cec*/ 	.word	0x00022880
        /*0cf0*/ 	.short	0x0100
        /*0cf2*/ 	.byte	0x06
	.zero		1


	//   ....[12]....
        /*0cf4*/ 	.word	0x000005f0
        /*0cf8*/ 	.word	0x000000ff
        /*0cfc*/ 	.word	0x00022878
        /*0d00*/ 	.short	0x0100
        /*0d02*/ 	.byte	0x06
	.zero		1


	//   ....[13]....
        /*0d04*/ 	.word	0x00000600
        /*0d08*/ 	.word	0x000000ff
        /*0d0c*/ 	.word	0x00022888
        /*0d10*/ 	.short	0x0100
        /*0d12*/ 	.byte	0x06
	.zero		1


	//   ....[14]....
        /*0d14*/ 	.word	0x00000730
        /*0d18*/ 	.word	0x000000ff
        /*0d1c*/ 	.word	0x00022890
        /*0d20*/ 	.short	0x0100
        /*0d22*/ 	.byte	0x08
	.zero		1


	//   ....[15]....
        /*0d24*/ 	.word	0x00000740
        /*0d28*/ 	.word	0x000000ff
        /*0d2c*/ 	.word	0x000228a0
        /*0d30*/ 	.short	0x0100
        /*0d32*/ 	.byte	0x08
	.zero		1


	//   ....[16]....
        /*0d34*/ 	.word	0x00000750
        /*0d38*/ 	.word	0x000000ff
        /*0d3c*/ 	.word	0x00022898
        /*0d40*/ 	.short	0x0100
        /*0d42*/ 	.byte	0x08
	.zero		1


	//   ....[17]....
        /*0d44*/ 	.word	0x00000760
        /*0d48*/ 	.word	0x000000ff
        /*0d4c*/ 	.word	0x000228a8
        /*0d50*/ 	.short	0x0100
        /*0d52*/ 	.byte	0x08
	.zero		1


	//   ....[18]....
        /*0d54*/ 	.word	0x00000890
        /*0d58*/ 	.word	0x000000ff
        /*0d5c*/ 	.word	0x000228b0
        /*0d60*/ 	.short	0x0100
        /*0d62*/ 	.byte	0x08
	.zero		1


	//   ....[19]....
        /*0d64*/ 	.word	0x000008a0
        /*0d68*/ 	.word	0x000000ff
        /*0d6c*/ 	.word	0x000228c0
        /*0d70*/ 	.short	0x0100
        /*0d72*/ 	.byte	0x08
	.zero		1


	//   ....[20]....
        /*0d74*/ 	.word	0x000008b0
        /*0d78*/ 	.word	0x000000ff
        /*0d7c*/ 	.word	0x000228b8
        /*0d80*/ 	.short	0x0100
        /*0d82*/ 	.byte	0x08
	.zero		1


	//   ....[21]....
        /*0d84*/ 	.word	0x000008c0
        /*0d88*/ 	.word	0x000000ff
        /*0d8c*/ 	.word	0x000228c8
        /*0d90*/ 	.short	0x0100
        /*0d92*/ 	.byte	0x08
	.zero		1


	//   ....[22]....
        /*0d94*/ 	.word	0x00002c00
        /*0d98*/ 	.word	0x00000059
        /*0d9c*/ 	.word	0x00022890
        /*0da0*/ 	.short	0x010a
        /*0da2*/ 	.byte	0x3f
	.zero		1


	//   ....[23]....
        /*0da4*/ 	.word	0x00003e30
        /*0da8*/ 	.word	0x00000059
        /*0dac*/ 	.word	0x00022890
        /*0db0*/ 	.short	0x010a
        /*0db2*/ 	.byte	0x3f
	.zero		1


	//   ....[24]....
        /*0db4*/ 	.word	0x00004dc0
        /*0db8*/ 	.word	0x00000059
        /*0dbc*/ 	.word	0x00022890
        /*0dc0*/ 	.short	0x010a
        /*0dc2*/ 	.byte	0x3f
	.zero		1


	//   ....[25]....
        /*0dc4*/ 	.word	0x00005280
        /*0dc8*/ 	.word	0x0000000b
        /*0dcc*/ 	.word	0x00000000
        /*0dd0*/ 	.short	0x0101
        /*0dd2*/ 	.byte	0x3f
	.zero		1


	//   ....[26]....
        /*0dd4*/ 	.word	0x000052c0
        /*0dd8*/ 	.word	0x00000059
        /*0ddc*/ 	.word	0x000228b0
        /*0de0*/ 	.short	0x010a
        /*0de2*/ 	.byte	0x3f
	.zero		1


	//   ....[27]....
        /*0de4*/ 	.word	0x00005b00
        /*0de8*/ 	.word	0x00000059
        /*0dec*/ 	.word	0x00000000
        /*0df0*/ 	.short	0x0101
        /*0df2*/ 	.byte	0x3f
	.zero		1


	//   ....[28]....
        /*0df4*/ 	.word	0x00006310
        /*0df8*/ 	.word	0x00000013
        /*0dfc*/ 	.word	0x00022800
        /*0e00*/ 	.short	0x010a
        /*0e02*/ 	.byte	0x3f
	.zero		1


	//   ....[29]....
        /*0e04*/ 	.word	0x00006360
        /*0e08*/ 	.word	0x00000013
        /*0e0c*/ 	.word	0x00022800
        /*0e10*/ 	.short	0x010a
        /*0e12*/ 	.byte	0x3f
	.zero		1


	//   ....[30]....
        /*0e14*/ 	.word	0x000069b0
        /*0e18*/ 	.word	0x00000013
        /*0e1c*/ 	.word	0x00022800
        /*0e20*/ 	.short	0x010a
        /*0e22*/ 	.byte	0x3f
	.zero		1


	//   ....[31]....
        /*0e24*/ 	.word	0x000078b0
        /*0e28*/ 	.word	0x00000013
        /*0e2c*/ 	.word	0x00022800
        /*0e30*/ 	.short	0x010a
        /*0e32*/ 	.byte	0x3f
	.zero		1


	//   ....[32]....
        /*0e34*/ 	.word	0x000086f0
        /*0e38*/ 	.word	0x00000008
        /*0e3c*/ 	.word	0x00022830
        /*0e40*/ 	.short	0x010a
        /*0e42*/ 	.byte	0x3f
	.zero		1


	//   ....[33]....
        /*0e44*/ 	.word	0x000087a0
        /*0e48*/ 	.word	0x00000008
        /*0e4c*/ 	.word	0x00022830
        /*0e50*/ 	.short	0x010a
        /*0e52*/ 	.byte	0x3f
	.zero		1


	//   ....[34]....
        /*0e54*/ 	.word	0x00009a00
        /*0e58*/ 	.word	0x00000006
        /*0e5c*/ 	.word	0x00000000
        /*0e60*/ 	.short	0x0101
        /*0e62*/ 	.byte	0x3f
	.zero		1


	//   ....[35]....
        /*0e64*/ 	.word	0x00009e40
        /*0e68*/ 	.word	0x00000008
        /*0e6c*/ 	.word	0x00022850
        /*0e70*/ 	.short	0x010a
        /*0e72*/ 	.byte	0x3f
	.zero		1


	//   ....[36]....
        /*0e74*/ 	.word	0x00009e90
        /*0e78*/ 	.word	0x00000008
        /*0e7c*/ 	.word	0x00022850
        /*0e80*/ 	.short	0x010a
        /*0e82*/ 	.byte	0x3f
	.zero		1


	//   ....[37]....
        /*0e84*/ 	.word	0x0000a250
        /*0e88*/ 	.word	0x00000008
        /*0e8c*/ 	.word	0x00000000
        /*0e90*/ 	.short	0x0101
        /*0e92*/ 	.byte	0x3f
	.zero		1


	//   ....[38]....
        /*0e94*/ 	.word	0x0000a360
        /*0e98*/ 	.word	0x00000009
        /*0e9c*/ 	.word	0x00022830
        /*0ea0*/ 	.short	0x010a
        /*0ea2*/ 	.byte	0x3f
	.zero		1


	//   ....[39]....
        /*0ea4*/ 	.word	0x0000a3d0
        /*0ea8*/ 	.word	0x00000009
        /*0eac*/ 	.word	0x00022830
        /*0eb0*/ 	.short	0x010a
        /*0eb2*/ 	.byte	0x3f
	.zero		1


	//   ....[40]....
        /*0eb4*/ 	.word	0x0000b580
        /*0eb8*/ 	.word	0x0000009d
        /*0ebc*/ 	.word	0x00000000
        /*0ec0*/ 	.short	0x0101
        /*0ec2*/ 	.byte	0x3f
	.zero		1


	//   ....[41]....
        /*0ec4*/ 	.word	0x0000bd70
        /*0ec8*/ 	.word	0x00000009
        /*0ecc*/ 	.word	0x00022850
        /*0ed0*/ 	.short	0x010a
        /*0ed2*/ 	.byte	0x3f
	.zero		1


	//   ....[42]....
        /*0ed4*/ 	.word	0x0000bdc0
        /*0ed8*/ 	.word	0x00000009
        /*0edc*/ 	.word	0x00022850
        /*0ee0*/ 	.short	0x010a
        /*0ee2*/ 	.byte	0x3f
	.zero		1


	//   ....[43]....
        /*0ee4*/ 	.word	0x0000c190
        /*0ee8*/ 	.word	0x00000009
        /*0eec*/ 	.word	0x00000000
        /*0ef0*/ 	.short	0x0101
        /*0ef2*/ 	.byte	0x3f
	.zero		1


	//   ....[44]....
        /*0ef4*/ 	.word	0x0000e770
        /*0ef8*/ 	.word	0x00000003
        /*0efc*/ 	.word	0x00000000
        /*0f00*/ 	.short	0x0101
        /*0f02*/ 	.byte	0x3f
	.zero		1


	//   ....[45]....
        /*0f04*/ 	.word	0x000110d0
        /*0f08*/ 	.word	0x00000016
        /*0f0c*/ 	.word	0x00022820
        /*0f10*/ 	.short	0x010a
        /*0f12*/ 	.byte	0x3f
	.zero		1


	//   ....[46]....
        /*0f14*/ 	.word	0x00011160
        /*0f18*/ 	.word	0x00000003
        /*0f1c*/ 	.word	0x000228a0
        /*0f20*/ 	.short	0x010a
        /*0f22*/ 	.byte	0x3f
	.zero		1


	//   ....[47]....
        /*0f24*/ 	.word	0x000113b0
        /*0f28*/ 	.word	0x00000003
        /*0f2c*/ 	.word	0x000228c0
        /*0f30*/ 	.short	0x010a
        /*0f32*/ 	.byte	0x3f
	.zero		1


	//   ....[48]....
        /*0f34*/ 	.word	0x000119c0
        /*0f38*/ 	.word	0x00000006
        /*0f3c*/ 	.word	0x000228a0
        /*0f40*/ 	.short	0x010a
        /*0f42*/ 	.byte	0x3f
	.zero		1


	//   ....[49]....
        /*0f44*/ 	.word	0x00011c00
        /*0f48*/ 	.word	0x00000006
        /*0f4c*/ 	.word	0x000228c0
        /*0f50*/ 	.short	0x010a
        /*0f52*/ 	.byte	0x3f
	.zero		1


	//   ....[50]....
        /*0f54*/ 	.word	0x00012b80
        /*0f58*/ 	.word	0x00000020
        /*0f5c*/ 	.word	0x00022840
        /*0f60*/ 	.short	0x010a
        /*0f62*/ 	.byte	0x3f
	.zero		1


	//   ....[51]....
        /*0f64*/ 	.word	0x000131f0
        /*0f68*/ 	.word	0x00000020
        /*0f6c*/ 	.word	0x00022830
        /*0f70*/ 	.short	0x0107
        /*0f72*/ 	.byte	0x3f
	.zero		1


	//   ....[52]....
        /*0f74*/ 	.word	0x000132d0
        /*0f78*/ 	.word	0x00000020
        /*0f7c*/ 	.word	0x00022830
        /*0f80*/ 	.short	0x0101
        /*0f82*/ 	.byte	0x3f
	.zero		1


	//   ....[53]....
        /*0f84*/ 	.word	0x00013ea0
        /*0f88*/ 	.word	0x00000016
        /*0f8c*/ 	.word	0x00022800
        /*0f90*/ 	.short	0x0107
        /*0f92*/ 	.byte	0x3f
	.zero		1


	//   ....[54]....
        /*0f94*/ 	.word	0x00013f90
        /*0f98*/ 	.word	0x00000016
        /*0f9c*/ 	.word	0x00022800
        /*0fa0*/ 	.short	0x0101
        /*0fa2*/ 	.byte	0x3f
	.zero		1


	//   ....[55]....
        /*0fa4*/ 	.word	0x00013fb0
        /*0fa8*/ 	.word	0x00000016
        /*0fac*/ 	.word	0x00022820
        /*0fb0*/ 	.short	0x010a
        /*0fb2*/ 	.byte	0x3f
	.zero		1


	//   ....[56]....
        /*0fb4*/ 	.word	0x00014040
        /*0fb8*/ 	.word	0x00000020
        /*0fbc*/ 	.word	0x00022860
        /*0fc0*/ 	.short	0x010a
        /*0fc2*/ 	.byte	0x3f
	.zero		1


	//   ....[57]....
        /*0fc4*/ 	.word	0x00014740
        /*0fc8*/ 	.word	0x00000020
        /*0fcc*/ 	.word	0x00022850
        /*0fd0*/ 	.short	0x0107
        /*0fd2*/ 	.byte	0x3f
	.zero		1


	//   ....[58]....
        /*0fd4*/ 	.word	0x00014810
        /*0fd8*/ 	.word	0x00000020
        /*0fdc*/ 	.word	0x00022850
        /*0fe0*/ 	.short	0x0101
        /*0fe2*/ 	.byte	0x3f
	.zero		1


	//   ....[59]....
        /*0fe4*/ 	.word	0x00014b60
        /*0fe8*/ 	.word	0x00000004
        /*0fec*/ 	.word	0x00022840
        /*0ff0*/ 	.short	0x010a
        /*0ff2*/ 	.byte	0x3f
	.zero		1


	//   ....[60]....
        /*0ff4*/ 	.word	0x00014f40
        /*0ff8*/ 	.word	0x00000004
        /*0ffc*/ 	.word	0x00022830
        /*1000*/ 	.short	0x0107
        /*1002*/ 	.byte	0x3f
	.zero		1


	//   ....[61]....
        /*1004*/ 	.word	0x00015000
        /*1008*/ 	.word	0x00000004
        /*100c*/ 	.word	0x00022830
        /*1010*/ 	.short	0x0101
        /*1012*/ 	.byte	0x3f
	.zero		1


	//   ....[62]....
        /*1014*/ 	.word	0x00015030
        /*1018*/ 	.word	0x00000004
        /*101c*/ 	.word	0x00022860
        /*1020*/ 	.short	0x010a
        /*1022*/ 	.byte	0x3f
	.zero		1


	//   ....[63]....
        /*1024*/ 	.word	0x00015550
        /*1028*/ 	.word	0x00000004
        /*102c*/ 	.word	0x00022850
        /*1030*/ 	.short	0x0107
        /*1032*/ 	.byte	0x3f
	.zero		1


	//   ....[64]....
        /*1034*/ 	.word	0x00015610
        /*1038*/ 	.word	0x00000004
        /*103c*/ 	.word	0x00022850
        /*1040*/ 	.short	0x0101
        /*1042*/ 	.byte	0x3f
	.zero		1


	//   ....[65]....
        /*1044*/ 	.word	0x00016250
        /*1048*/ 	.word	0x00000004
        /*104c*/ 	.word	0x00022820
        /*1050*/ 	.short	0x010a
        /*1052*/ 	.byte	0x3f
	.zero		1


	//   ....[66]....
        /*1054*/ 	.word	0x000163c0
        /*1058*/ 	.word	0x00000005
        /*105c*/ 	.word	0x00022840
        /*1060*/ 	.short	0x010a
        /*1062*/ 	.byte	0x3f
	.zero		1


	//   ....[67]....
        /*1064*/ 	.word	0x00016460
        /*1068*/ 	.word	0x00000019
        /*106c*/ 	.word	0x00022840
        /*1070*/ 	.short	0x010a
        /*1072*/ 	.byte	0x3f
	.zero		1


	//   ....[68]....
        /*1074*/ 	.word	0x000164a0
        /*1078*/ 	.word	0x00000005
        /*107c*/ 	.word	0x00022860
        /*1080*/ 	.short	0x010a
        /*1082*/ 	.byte	0x3f
	.zero		1


	//   ....[69]....
        /*1084*/ 	.word	0x000164e0
        /*1088*/ 	.word	0x00000019
        /*108c*/ 	.word	0x00022860
        /*1090*/ 	.short	0x010a
        /*1092*/ 	.byte	0x3f
	.zero		1


	//   ....[70]....
        /*1094*/ 	.word	0x00016540
        /*1098*/ 	.word	0x00000059
        /*109c*/ 	.word	0x00022890
        /*10a0*/ 	.short	0x010a
        /*10a2*/ 	.byte	0x3f
	.zero		1


	//   ....[71]....
        /*10a4*/ 	.word	0x000167f0
        /*10a8*/ 	.word	0x00000059
        /*10ac*/ 	.word	0x00022890
        /*10b0*/ 	.short	0x010a
        /*10b2*/ 	.byte	0x3f
	.zero		1


	//   ....[72]....
        /*10b4*/ 	.word	0x00016aa0
        /*10b8*/ 	.word	0x00000059
        /*10bc*/ 	.word	0x00022890
        /*10c0*/ 	.short	0x010a
        /*10c2*/ 	.byte	0x3f
	.zero		1


	//   ....[73]....
        /*10c4*/ 	.word	0x00016d30
        /*10c8*/ 	.word	0x00000059
        /*10cc*/ 	.word	0x000228b0
        /*10d0*/ 	.short	0x010a
        /*10d2*/ 	.byte	0x3f
	.zero		1


	//   ....[74]....
        /*10d4*/ 	.word	0x00017030
        /*10d8*/ 	.word	0x00000013
        /*10dc*/ 	.word	0x00022800
        /*10e0*/ 	.short	0x010a
        /*10e2*/ 	.byte	0x3f
	.zero		1


	//   ....[75]....
        /*10e4*/ 	.word	0x00017240
        /*10e8*/ 	.word	0x00000013
        /*10ec*/ 	.word	0x00022800
        /*10f0*/ 	.short	0x010a
        /*10f2*/ 	.byte	0x3f
	.zero		1


	//   ....[76]....
        /*10f4*/ 	.word	0x00017290
        /*10f8*/ 	.word	0x00000008
        /*10fc*/ 	.word	0x00022830
        /*1100*/ 	.short	0x010a
        /*1102*/ 	.byte	0x3f
	.zero		1


	//   ....[77]....
        /*1104*/ 	.word	0x000172e0
        /*1108*/ 	.word	0x00000008
        /*110c*/ 	.word	0x00022850
        /*1110*/ 	.short	0x010a
        /*1112*/ 	.byte	0x3f
	.zero		1


	//   ....[78]....
        /*1114*/ 	.word	0x00017330
        /*1118*/ 	.word	0x00000009
        /*111c*/ 	.word	0x00022830
        /*1120*/ 	.short	0x010a
        /*1122*/ 	.byte	0x3f
	.zero		1


	//   ....[79]....
        /*1124*/ 	.word	0x00017380
        /*1128*/ 	.word	0x00000009
        /*112c*/ 	.word	0x00022850
        /*1130*/ 	.short	0x010a
        /*1132*/ 	.byte	0x3f
	.zero		1


	//   ....[80]....
        /*1134*/ 	.word	0x00017950
        /*1138*/ 	.word	0x00000016
        /*113c*/ 	.word	0x00022820
        /*1140*/ 	.short	0x010a
        /*1142*/ 	.byte	0x3f
	.zero		1


	//   ....[81]....
        /*1144*/ 	.word	0x000179a0
        /*1148*/ 	.word	0x00000003
        /*114c*/ 	.word	0x000228a0
        /*1150*/ 	.short	0x010a
        /*1152*/ 	.byte	0x3f
	.zero		1


	//   ....[82]....
        /*1154*/ 	.word	0x000179f0
        /*1158*/ 	.word	0x00000003
        /*115c*/ 	.word	0x000228c0
        /*1160*/ 	.short	0x010a
        /*1162*/ 	.byte	0x3f
	.zero		1


	//   ....[83]....
        /*1164*/ 	.word	0x00017a40
        /*1168*/ 	.word	0x00000006
        /*116c*/ 	.word	0x000228a0
        /*1170*/ 	.short	0x010a
        /*1172*/ 	.byte	0x3f
	.zero		1


	//   ....[84]....
        /*1174*/ 	.word	0x00017a90
        /*1178*/ 	.word	0x00000006
        /*117c*/ 	.word	0x000228c0
        /*1180*/ 	.short	0x010a
        /*1182*/ 	.byte	0x3f
	.zero		1


	//   ....[85]....
        /*1184*/ 	.word	0x00017bb0
        /*1188*/ 	.word	0x00000020
        /*118c*/ 	.word	0x00022840
        /*1190*/ 	.short	0x010a
        /*1192*/ 	.byte	0x3f
	.zero		1


	//   ....[86]....
        /*1194*/ 	.word	0x00018e90
        /*1198*/ 	.word	0x00000016
        /*119c*/ 	.word	0x00022820
        /*11a0*/ 	.short	0x010a
        /*11a2*/ 	.byte	0x3f
	.zero		1


	//   ....[87]....
        /*11a4*/ 	.word	0x00018ee0
        /*11a8*/ 	.word	0x00000020
        /*11ac*/ 	.word	0x00022860
        /*11b0*/ 	.short	0x010a
        /*11b2*/ 	.byte	0x3f
	.zero		1


	//   ....[88]....
        /*11b4*/ 	.word	0x00019860
        /*11b8*/ 	.word	0x00000004
        /*11bc*/ 	.word	0x00022840
        /*11c0*/ 	.short	0x010a
        /*11c2*/ 	.byte	0x3f
	.zero		1


	//   ....[89]....
        /*11c4*/ 	.word	0x00019f40
        /*11c8*/ 	.word	0x00000004
        /*11cc*/ 	.word	0x00022860
        /*11d0*/ 	.short	0x010a
        /*11d2*/ 	.byte	0x3f
	.zero		1


	//   ....[90]....
        /*11d4*/ 	.word	0x0001afe0
        /*11d8*/ 	.word	0x00000004
        /*11dc*/ 	.word	0x00022820
        /*11e0*/ 	.short	0x010a
        /*11e2*/ 	.byte	0x3f
	.zero		1


	//   ....[91]....
        /*11e4*/ 	.word	0x0001b180
        /*11e8*/ 	.word	0x00000005
        /*11ec*/ 	.word	0x00022840
        /*11f0*/ 	.short	0x010a
        /*11f2*/ 	.byte	0x3f
	.zero		1


	//   ....[92]....
        /*11f4*/ 	.word	0x0001b1d0
        /*11f8*/ 	.word	0x00000019
        /*11fc*/ 	.word	0x00022840
        /*1200*/ 	.short	0x010a
        /*1202*/ 	.byte	0x3f
	.zero		1


	//   ....[93]....
        /*1204*/ 	.word	0x0001b220
        /*1208*/ 	.word	0x00000005
        /*120c*/ 	.word	0x00022860
        /*1210*/ 	.short	0x010a
        /*1212*/ 	.byte	0x3f
	.zero		1


	//----- nvinfo : EIATTR_NUM_MBARRIERS
	.align		4
.L_239:
        /*1214*/ 	.byte	0x03, 0x38
        /*1216*/ 	.short	0x0016


	//----- nvinfo : EIATTR_EXIT_INSTR_OFFSETS
	.align		4
        /*1218*/ 	.byte	0x04, 0x1c
        /*121a*/ 	.short	(.L_241 - .L_240)


	//   ....[0]....
.L_240:
        /*121c*/ 	.word	0x00016530


	//----- nvinfo : EIATTR_MAX_THREADS
	.align		4
.L_241:
        /*1220*/ 	.byte	0x04, 0x05
        /*1222*/ 	.short	(.L_243 - .L_242)
.L_242:
        /*1224*/ 	.word	0x00000180
        /*1228*/ 	.word	0x00000001
        /*122c*/ 	.word	0x00000001


	//----- nvinfo : EIATTR_CRS_STACK_SIZE
	.align		4
.L_243:
        /*1230*/ 	.byte	0x04, 0x1e
        /*1232*/ 	.short	(.L_245 - .L_244)
.L_244:
        /*1234*/ 	.word	0x00000000


	//----- nvinfo : EIATTR_CBANK_PARAM_SIZE
	.align		4
.L_245:
        /*1238*/ 	.byte	0x03, 0x19
        /*123a*/ 	.short	0x0af0


	//----- nvinfo : EIATTR_PARAM_CBANK
	.align		4
        /*123c*/ 	.byte	0x04, 0x0a
        /*123e*/ 	.short	(.L_247 - .L_246)
	.align		4
.L_246:
        /*1240*/ 	.word	index@(.nv.constant0._ZN7cutlass13device_kernelIN5flash11enable_sm90INS1_16FlashAttnFwdSm90INS1_25CollectiveMainloopFwdSm90ILi2EN4cute5tupleIJNS5_1CILi1EEES8_S8_EEENS6_IJNS7_ILi128EEENS7_ILi96EEENS7_ILi64EEEEEELi256ENS_6half_tEfNS_4arch4Sm90ELb0ELb0ELb0ELb1ELb1ELb1ELb0ELb1ELb0ELb1ELb0ELb0EEENS1_21CollectiveEpilogueFwdINS6_IJSA_NS7_ILi256EEESB_EEES9_SE_SG_Li256ELb1ELb1ELb0ELb0EEENS1_36VarlenDynamicPersistentTileSchedulerILi128ELi96ELi256ELi128ELb0ELb1ELb1ELb0ELb1ELb1EEEEEEEEEvNT_6ParamsE)
        /*1244*/ 	.short	0x0210
        /*1246*/ 	.short	0x0af0


	//----- nvinfo : EIATTR_SW_WAR
	.align		4
.L_247:
        /*1248*/ 	.byte	0x04, 0x36
        /*124a*/ 	.short	(.L_249 - .L_248)
.L_248:
        /*124c*/ 	.word	0x00000008
.L_249:


//--------------------- .nv.info._ZN7cutlass13device_kernelIN5flash11enable_sm90INS1_16FlashAttnFwdSm90INS1_25CollectiveMainloopFwdSm90ILi2EN4cute5tupleIJNS5_1CILi1EEES8_S8_EEENS6_IJNS7_ILi128EEENS7_ILi96EEENS7_ILi64EEEEEELi256ENS_6half_tEfNS_4arch4Sm90ELb0ELb0ELb0ELb1ELb1ELb0ELb1ELb1ELb0ELb1ELb0ELb0EEENS1_21CollectiveEpilogueFwdINS6_IJSA_NS7_ILi256EEESB_EEES9_SE_SG_Li256ELb1ELb1ELb0ELb0EEENS1_36VarlenDynamicPersistentTileSchedulerILi128ELi96ELi256ELi128ELb0ELb1ELb1ELb0ELb1ELb1EEEEEEEEEvNT_6ParamsE --------------------------
	.section	.nv.info._ZN7cutlass13device_kernelIN5flash11enable_sm90INS1_16FlashAttnFwdSm90INS1_25CollectiveMainloopFwdSm90ILi2EN4cute5tupleIJNS5_1CILi1EEES8_S8_EEENS6_IJNS7_ILi128EEENS7_ILi96EEENS7_ILi64EEEEEELi256ENS_6half_tEfNS_4arch4Sm90ELb0ELb0ELb0ELb1ELb1ELb0ELb1ELb1ELb0ELb1ELb0ELb0EEENS1_21CollectiveEpilogueFwdINS6_IJSA_NS7_ILi256EEESB_EEES9_SE_SG_Li256ELb1ELb1ELb0ELb0EEENS1_36VarlenDynamicPersistentTileSchedulerILi128ELi96ELi256ELi128ELb0ELb1ELb1ELb0ELb1ELb1EEEEEEEEEvNT_6ParamsE,"",@"SHT_CUDA_INFO"
	.sectionflags	@""
	.align	4


	//----- nvinfo : EIATTR_CUDA_API_VERSION
	.align		4
        /*0000*/ 	.byte	0x04, 0x37
        /*0002*/ 	.short	(.L_251 - .L_250)
.L_250:
        /*0004*/ 	.word	0x00000082


	//----- nvinfo : EIATTR_KPARAM_INFO
	.align		4
.L_251:
        /*0008*/ 	.byte	0x04, 0x17
        /*000a*/ 	.short	(.L_253 - .L_252)
.L_252:
        /*000c*/ 	.word	0x00000000
        /*0010*/ 	.short	0x0000
        /*0012*/ 	.short	0x0070
        /*0014*/ 	.byte	0x00, 0xf0, 0x01, 0x2e


	//----- nvinfo : EIATTR_SPARSE_MMA_MASK
	.align		4
.L_253:
        /*0018*/ 	.byte	0x03, 0x50
        /*001a*/ 	.short	0x0000


	//----- nvinfo : EIATTR_MAXREG_COUNT
	.align		4
        /*001c*/ 	.byte	0x03, 0x1b
        /*001e*/ 	.short	0x00a8


	//----- nvinfo : EIATTR_NUM_BARRIERS
	.align		4
        /*0020*/ 	.byte	0x02, 0x4c
        /*0022*/ 	.byte	0x10
	.zero		1


	//----- nvinfo : EIATTR_EXTERNS
	.align		4
        /*0024*/ 	.byte	0x04, 0x0f
        /*0026*/ 	.short	(.L_255 - .L_254)


	//   ....[0]....
	.align		4
.L_254:
        /*0028*/ 	.word	index@(__assertfail)


	//----- nvinfo : EIATTR_ANNOTATIONS
	.align		4
.L_255:
        /*002c*/ 	.byte	0x04, 0x55
        /*002e*/ 	.short	(.L_257 - .L_256)


	//   ....[0]....
.L_256:
        /* <DEDUP_REMOVED lines=18> */


	//----- nvinfo : EIATTR_MERCURY_ISA_VERSION
	.align		4
.L_257:
        /*0140*/ 	.byte	0x03, 0x5f
        /*0142*/ 	.short	0x0101


	//----- nvinfo : EIATTR_UNUSED_LOAD_BYTE_OFFSET
	.align		4
        /*0144*/ 	.byte	0x04, 0x44
        /*0146*/ 	.short	(.L_259 - .L_258)


	//   ....[0]....
.L_258:
        /*0148*/ 	.word	0x000009b0
        /*014c*/ 	.word	0x0000fff0


	//   ....[1]....
        /*0150*/ 	.word	0x000069a0
        /*0154*/ 	.word	0x0000fff0


	//----- nvinfo : EIATTR_INT_WARP_WIDE_INSTR_OFFSETS
	.align		4
.L_259:
        /*0158*/ 	.byte	0x04, 0x31
        /*015a*/ 	.short	(.L_261 - .L_260)


	//   ....[0]....
.L_260:
        /*015c*/ 	.word	0x000000c0


	//   ....[1]....
        /*0160*/ 	.word	0x000000d0


	//   ....[2]....
        /*0164*/ 	.word	0x000000e0


	//   ....[3]....
        /*0168*/ 	.word	0x00000180


	//   ....[4]....
        /*016c*/ 	.word	0x0000a870


	//   ....[5]....
        /*0170*/ 	.word	0x0000a900


	//   ....[6]....
        /*0174*/ 	.word	0x0000e7a0


	//   ....[7]....
        /*0178*/ 	.word	0x0000e830


	//----- nvinfo : EIATTR_COOP_GROUP_MASK_REGIDS
	.align		4
.L_261:
        /*017c*/ 	.byte	0x04, 0x29
        /*017e*/ 	.short	(.L_263 - .L_262)


	//   ....[0]....
.L_262:
        /*0180*/ 	.word	0xffffffff


	//   ....[1]....
        /*0184*/ 	.word	0xffffffff


	//   ....[2]....
        /*0188*/ 	.word	0xffffffff


	//   ....[3]....
        /*018c*/ 	.word	0xffffffff


	//   ....[4]....
        /*0190*/ 	.word	0xffffffff


	//   ....[5]....
        /*0194*/ 	.word	0xffffffff


	//   ....[6]....
        /*0198*/ 	.word	0xffffffff


	//   ....[7]....
        /*019c*/ 	.word	0xffffffff


	//   ....[8]....
        /*01a0*/ 	.word	0xffffffff


	//   ....[9]....
        /*01a4*/ 	.word	0xffffffff


	//   ....[10]....
        /*01a8*/ 	.word	0xffffffff


	//   ....[11]....
        /*01ac*/ 	.word	0xffffffff


	//   ....[12]....
        /*01b0*/ 	.word	0xffffffff


	//   ....[13]....
        /*01b4*/ 	.word	0xffffffff


	//   ....[14]....
        /*01b8*/ 	.word	0xffffffff


	//   ....[15]....
        /*01bc*/ 	.word	0xffffffff


	//   ....[16]....
        /*01c0*/ 	.word	0xffffffff


	//   ....[17]....
        /*01c4*/ 	.word	0xffffffff


	//   ....[18]....
        /*01c8*/ 	.word	0xffffffff


	//   ....[19]....
        /*01cc*/ 	.word	0xffffffff


	//   ....[20]....
        /*01d0*/ 	.word	0xffffffff


	//   ....[21]....
        /*01d4*/ 	.word	0xffffffff


	//   ....[22]....
        /*01d8*/ 	.word	0xffffffff


	//   ....[23]....
        /*01dc*/ 	.word	0xffffffff


	//   ....[24]....
        /*01e0*/ 	.word	0xffffffff


	//   ....[25]....
        /*01e4*/ 	.word	0xffffffff


	//   ....[26]....
        /*01e8*/ 	.word	0xffffffff


	//   ....[27]....
        /*01ec*/ 	.word	0xffffffff


	//   ....[28]....
        /*01f0*/ 	.word	0xffffffff


	//   ....[29]....
        /*01f4*/ 	.word	0xffffffff


	//   ....[30]....
        /*01f8*/ 	.word	0xffffffff


	//   ....[31]....
        /*01fc*/ 	.word	0xffffffff


	//   ....[32]....
        /*0200*/ 	.word	0xffffffff


	//   ....[33]....
        /*0204*/ 	.word	0xffffffff


	//   ....[34]....
        /*0208*/ 	.word	0xffffffff


	//   ....[35]....
        /*020c*/ 	.word	0xffffffff


	//   ....[36]....
        /*0210*/ 	.word	0xffffffff


	//   ....[37]....
        /*0214*/ 	.word	0xffffffff


	//   ....[38]....
        /*0218*/ 	.word	0xffffffff


	//   ....[39]....
        /*021c*/ 	.word	0xffffffff


	//   ....[40]....
        /*0220*/ 	.word	0xffffffff


	//   ....[41]....
        /*0224*/ 	.word	0xffffffff


	//   ....[42]....
        /*0228*/ 	.word	0xffffffff


	//   ....[43]....
        /*022c*/ 	.word	0xffffffff


	//   ....[44]....
        /*0230*/ 	.word	0xffffffff


	//   ....[45]....
        /*0234*/ 	.word	0xffffffff


	//   ....[46]....
        /*0238*/ 	.word	0xffffffff


	//   ....[47]....
        /*023c*/ 	.word	0xffffffff


	//   ....[48]....
        /*0240*/ 	.word	0xffffffff


	//   ....[49]....
        /*0244*/ 	.word	0xffffffff


	//   ....[50]....
        /*0248*/ 	.word	0xffffffff


	//   ....[51]....
        /*024c*/ 	.word	0xffffffff


	//   ....[52]....
        /*0250*/ 	.word	0xffffffff


	//   ....[53]....
        /*0254*/ 	.word	0xffffffff


	//   ....[54]....
        /*0258*/ 	.word	0xffffffff


	//   ....[55]....
        /*025c*/ 	.word	0xffffffff


	//   ....[56]....
        /*0260*/ 	.word	0xffffffff


	//   ....[57]....
        /*0264*/ 	.word	0xffffffff


	//   ....[58]....
        /*0268*/ 	.word	0xffffffff


	//   ....[59]....
        /*026c*/ 	.word	0xffffffff


	//   ....[60]....
        /*0270*/ 	.word	0xffffffff


	//   ....[61]....
        /*0274*/ 	.word	0xffffffff


	//   ....[62]....
        /*0278*/ 	.word	0xffffffff


	//   ....[63]....
        /*027c*/ 	.word	0xffffffff


	//   ....[64]....
        /*0280*/ 	.word	0xffffffff


	//   ....[65]....
        /*0284*/ 	.word	0xffffffff


	//   ....[66]....
        /*0288*/ 	.word	0xffffffff


	//   ....[67]....
        /*028c*/ 	.word	0xffffffff


	//   ....[68]....
        /*0290*/ 	.word	0xffffffff


	//   ....[69]....
        /*0294*/ 	.word	0xffffffff


	//   ....[70]....
        /*0298*/ 	.word	0xffffffff


	//   ....[71]....
        /*029c*/ 	.word	0xffffffff


	//   ....[72]....
        /*02a0*/ 	.word	0xffffffff


	//   ....[73]....
        /*02a4*/ 	.word	0xffffffff


	//   ....[74]....
        /*02a8*/ 	.word	0xffffffff


	//   ....[75]....
        /*02ac*/ 	.word	0xffffffff


	//   ....[76]....
        /*02b0*/ 	.word	0xffffffff


	//   ....[77]....
        /*02b4*/ 	.word	0xffffffff


	//   ....[78]....
        /*02b8*/ 	.word	0xffffffff


	//   ....[79]....
        /*02bc*/ 	.word	0xffffffff


	//   ....[80]....
        /*02c0*/ 	.word	0xffffffff


	//   ....[81]....
        /*02c4*/ 	.word	0xffffffff


	//   ....[82]....
        /*02c8*/ 	.word	0xffffffff


	//   ....[83]....
        /*02cc*/ 	.word	0xffffffff


	//   ....[84]....
        /*02d0*/ 	.word	0xffffffff


	//   ....[85]....
        /*02d4*/ 	.word	0xffffffff


	//   ....[86]....
        /*02d8*/ 	.word	0xffffffff


	//   ....[87]....
        /*02dc*/ 	.word	0xffffffff


	//   ....[88]....
        /*02e0*/ 	.word	0xffffffff


	//   ....[89]....
        /*02e4*/ 	.word	0xffffffff


	//   ....[90]....
        /*02e8*/ 	.word	0xffffffff


	//   ....[91]....
        /*02ec*/ 	.word	0xffffffff


	//   ....[92]....
        /*02f0*/ 	.word	0xffffffff


	//   ....[93]....
        /*02f4*/ 	.word	0xffffffff


	//   ....[94]....
        /*02f8*/ 	.word	0xffffffff


	//   ....[95]....
        /*02fc*/ 	.word	0xffffffff


	//   ....[96]....
        /*0300*/ 	.word	0xffffffff


	//   ....[97]....
        /*0304*/ 	.word	0xffffffff


	//   ....[98]....
        /*0308*/ 	.word	0xffffffff


	//   ....[99]....
        /*030c*/ 	.word	0xffffffff


	//   ....[100]....
        /*0310*/ 	.word	0xffffffff


	//   ....[101]....
        /*0314*/ 	.word	0xffffffff


	//   ....[102]....
        /*0318*/ 	.word	0xffffffff


	//   ....[103]....
        /*031c*/ 	.word	0xffffffff


	//   ....[104]....
        /*0320*/ 	.word	0xffffffff


	//   ....[105]....
        /*0324*/ 	.word	0xffffffff


	//   ....[106]....
        /*0328*/ 	.word	0xffffffff


	//   ....[107]....
        /*032c*/ 	.word	0xffffffff


	//   ....[108]....
        /*0330*/ 	.word	0xffffffff


	//   ....[109]....
        /*0334*/ 	.word	0xffffffff


	//   ....[110]....
        /*0338*/ 	.word	0xffffffff


	//   ....[111]....
        /*033c*/ 	.word	0xffffffff


	//   ....[112]....
        /*0340*/ 	.word	0xffffffff


	//   ....[113]....
        /*0344*/ 	.word	0xffffffff


	//   ....[114]....
        /*0348*/ 	.word	0xffffffff


	//   ....[115]....
        /*034c*/ 	.word	0xffffffff


	//   ....[116]....
        /*0350*/ 	.word	0xffffffff


	//   ....[117]....
        /*0354*/ 	.word	0xffffffff


	//   ....[118]....
        /*0358*/ 	.word	0xffffffff


	//   ....[119]....
        /*035c*/ 	.word	0xffffffff


	//   ....[120]....
        /*0360*/ 	.word	0xffffffff


	//   ....[121]....
        /*0364*/ 	.word	0xffffffff


	//   ....[122]....
        /*0368*/ 	.word	0xffffffff


	//   ....[123]....
        /*036c*/ 	.word	0xffffffff


	//   ....[124]....
        /*0370*/ 	.word	0xffffffff


	//   ....[125]....
        /*0374*/ 	.word	0xffffffff


	//   ....[126]....
        /*0378*/ 	.word	0xffffffff


	//   ....[127]....
        /*037c*/ 	.word	0xffffffff


	//   ....[128]....
        /*0380*/ 	.word	0xffffffff


	//   ....[129]....
        /*0384*/ 	.word	0xffffffff


	//   ....[130]....
        /*0388*/ 	.word	0xffffffff


	//   ....[131]....
        /*038c*/ 	.word	0xffffffff


	//   ....[132]....
        /*0390*/ 	.word	0xffffffff


	//   ....[133]....
        /*0394*/ 	.word	0xffffffff


	//   ....[134]....
        /*0398*/ 	.word	0xffffffff


	//   ....[135]....
        /*039c*/ 	.word	0xffffffff


	//   ....[136]....
        /*03a0*/ 	.word	0xffffffff


	//   ....[137]....
        /*03a4*/ 	.word	0xffffffff


	//   ....[138]....
        /*03a8*/ 	.word	0xffffffff


	//   ....[139]....
        /*03ac*/ 	.word	0xffffffff


	//   ....[140]....
        /*03b0*/ 	.word	0xffffffff


	//   ....[141]....
        /*03b4*/ 	.word	0xffffffff


	//   ....[142]....
        /*03b8*/ 	.word	0xffffffff


	//   ....[143]....
        /*03bc*/ 	.word	0xffffffff


	//   ....[144]....
        /*03c0*/ 	.word	0xffffffff


	//   ....[145]....
        /*03c4*/ 	.word	0xffffffff


	//   ....[146]....
        /*03c8*/ 	.word	0xffffffff


	//   ....[147]....
        /*03cc*/ 	.word	0xffffffff


	//   ....[148]....
        /*03d0*/ 	.word	0xffffffff


	//   ....[149]....
        /*03d4*/ 	.word	0xffffffff


	//   ....[150]....
        /*03d8*/ 	.word	0xffffffff


	//   ....[151]....
        /*03dc*/ 	.word	0xffffffff


	//   ....[152]....
        /*03e0*/ 	.word	0xffffffff


	//   ....[153]....
        /*03e4*/ 	.word	0x0500000f


	//   ....[154]....
        /*03e8*/ 	.word	0x0500000f


	//   ....[155]....
        /*03ec*/ 	.word	0x0500000f


	//   ....[156]....
        /*03f0*/ 	.word	0x0500000f


	//   ....[157]....
        /*03f4*/ 	.word	0x0500000f


	//   ....[158]....
        /*03f8*/ 	.word	0x0500000f


	//   ....[159]....
        /*03fc*/ 	.word	0x0500000f


	//   ....[160]....
        /*0400*/ 	.word	0x0500000f


	//   ....[161]....
        /*0404*/ 	.word	0x0500000f


	//   ....[162]....
        /*0408*/ 	.word	0x0500000f


	//   ....[163]....
        /*040c*/ 	.word	0x0500000f


	//   ....[164]....
        /*0410*/ 	.word	0x0500000f


	//   ....[165]....
        /*0414*/ 	.word	0x0500000f


	//   ....[166]....
        /*0418*/ 	.word	0x0500000f


	//   ....[167]....
        /*041c*/ 	.word	0x0500000f


	//   ....[168]....
        /*0420*/ 	.word	0x0500000f


	//   ....[169]....
        /*0424*/ 	.word	0x0500000f


	//   ....[170]....
        /*0428*/ 	.word	0x0500000f


	//   ....[171]....
        /*042c*/ 	.word	0x0500000f


	//   ....[172]....
        /*0430*/ 	.word	0x0500000f


	//   ....[173]....
        /*0434*/ 	.word	0x0500000f


	//   ....[174]....
        /*0438*/ 	.word	0x0500000f


	//   ....[175]....
        /*043c*/ 	.word	0x0500000f


	//   ....[176]....
        /*0440*/ 	.word	0x0500000f


	//   ....[177]....
        /*0444*/ 	.word	0x0500000f


	//   ....[178]....
        /*0448*/ 	.word	0x0500000f


	//   ....[179]....
        /*044c*/ 	.word	0x0500000f


	//   ....[180]....
        /*0450*/ 	.word	0x0500000f


	//   ....[181]....
        /*0454*/ 	.word	0x0500000f


	//   ....[182]....
        /*0458*/ 	.word	0x0500000f


	//   ....[183]....
        /*045c*/ 	.word	0x0500000f


	//   ....[184]....
        /*0460*/ 	.word	0x0500000f


	//   ....[185]....
        /*0464*/ 	.word	0x0500000f


	//   ....[186]....
        /*0468*/ 	.word	0x0500000f


	//   ....[187]....
        /*046c*/ 	.word	0x0500000f


	//   ....[188]....
        /*0470*/ 	.word	0x0500000f


	//   ....[189]....
        /*0474*/ 	.word	0x0500000f


	//   ....[190]....
        /*0478*/ 	.word	0x0500000f


	//   ....[191]....
        /*047c*/ 	.word	0x0500000f


	//   ....[192]....
        /*0480*/ 	.word	0x0500000f


	//   ....[193]....
        /*0484*/ 	.word	0x0500000f


	//   ....[194]....
        /*0488*/ 	.word	0x0500000f


	//   ....[195]....
        /*048c*/ 	.word	0x0500000f


	//   ....[196]....
        /*0490*/ 	.word	0x0500000f


	//   ....[197]....
        /*0494*/ 	.word	0x0500000f


	//   ....[198]....
        /*0498*/ 	.word	0x0500000f


	//   ....[199]....
        /*049c*/ 	.word	0x0500000f


	//   ....[200]....
        /*04a0*/ 	.word	0x0500000f


	//   ....[201]....
        /*04a4*/ 	.word	0x0500000f


	//   ....[202]....
        /*04a8*/ 	.word	0x0500000f


	//   ....[203]....
        /*04ac*/ 	.word	0x0500000f


	//   ....[204]....
        /*04b0*/ 	.word	0x0500000f


	//   ....[205]....
        /*04b4*/ 	.word	0x0500000f


	//   ....[206]....
        /*04b8*/ 	.word	0x0500000f


	//   ....[207]....
        /*04bc*/ 	.word	0x0500000f


	//   ....[208]....
        /*04c0*/ 	.word	0x0500000f


	//   ....[209]....
        /*04c4*/ 	.word	0x0500000f


	//   ....[210]....
        /*04c8*/ 	.word	0x0500000f


	//   ....[211]....
        /*04cc*/ 	.word	0x0500000f


	//   ....[212]....
        /*04d0*/ 	.word	0x0500000f


	//   ....[213]....
        /*04d4*/ 	.word	0x0500000f


	//   ....[214]....
        /*04d8*/ 	.word	0x0500000f


	//   ....[215]....
        /*04dc*/ 	.word	0x0500000f


	//   ....[216]....
        /*04e0*/ 	.word	0x0500000f


	//   ....[217]....
        /*04e4*/ 	.word	0x0500000f


	//   ....[218]....
        /*04e8*/ 	.word	0x0500000f


	//   ....[219]....
        /*04ec*/ 	.word	0x0500000f


	//   ....[220]....
        /*04f0*/ 	.word	0x0500000f


	//   ....[221]....
        /*04f4*/ 	.word	0x0500000f


	//   ....[222]....
        /*04f8*/ 	.word	0x0500000f


	//   ....[223]....
        /*04fc*/ 	.word	0x0500000f


	//   ....[224]....
        /*0500*/ 	.word	0x0500000f


	//   ....[225]....
        /*0504*/ 	.word	0x0500000f


	//   ....[226]....
        /*0508*/ 	.word	0x0500000f


	//   ....[227]....
        /*050c*/ 	.word	0x0500000f


	//   ....[228]....
        /*0510*/ 	.word	0x0500000f


	//   ....[229]....
        /*0514*/ 	.word	0x0500000f


	//   ....[230]....
        /*0518*/ 	.word	0x0500000f


	//   ....[231]....
        /*051c*/ 	.word	0x0500000f


	//   ....[232]....
        /*0520*/ 	.word	0x0500000f


	//   ....[233]....
        /*0524*/ 	.word	0x0500000f


	//   ....[234]....
        /*0528*/ 	.word	0x0500000f


	//   ....[235]....
        /*052c*/ 	.word	0x0500000f


	//   ....[236]....
        /*0530*/ 	.word	0x0500000f


	//   ....[237]....
        /*0534*/ 	.word	0x0500000f


	//   ....[238]....
        /*0538*/ 	.word	0x0500000f


	//   ....[239]....
        /*053c*/ 	.word	0x0500000f


	//   ....[240]....
        /*0540*/ 	.word	0x0500000f


	//   ....[241]....
        /*0544*/ 	.word	0x0500000f


	//   ....[242]....
        /*0548*/ 	.word	0x0500000f


	//   ....[243]....
        /*054c*/ 	.word	0x0500000f


	//   ....[244]....
        /*0550*/ 	.word	0x0500000f


	//   ....[245]....
        /*0554*/ 	.word	0x0500000f


	//   ....[246]....
        /*0558*/ 	.word	0x0500000f


	//   ....[247]....
        /*055c*/ 	.word	0x0500000f


	//   ....[248]....
        /*0560*/ 	.word	0x0500000f


	//   ....[249]....
        /*0564*/ 	.word	0x0500000f


	//   ....[250]....
        /*0568*/ 	.word	0x0500000f


	//   ....[251]....
        /*056c*/ 	.word	0x0500000f


	//----- nvinfo : EIATTR_COOP_GROUP_INSTR_OFFSETS
	.align		4
.L_263:
        /*0570*/ 	.byte	0x04, 0x28
        /*0572*/ 	.short	(.L_265 - .L_264)


	//   ....[0]....
.L_264:
        /*0574*/ 	.word	0x00000080


	//   ....[1]....
        /*0578*/ 	.word	0x00000090


	//   ....[2]....
        /*057c*/ 	.word	0x000002f0


	//   ....[3]....
        /*0580*/ 	.word	0x00000450


	//   ....[4]....
        /*0584*/ 	.word	0x00000570


	//   ....[5]....
        /*0588*/ 	.word	0x000006d0


	//   ....[6]....
        /*058c*/ 	.word	0x000015c0


	//   ....[7]....
        /*0590*/ 	.word	0x00002e00


	//   ....[8]....
        /*0594*/ 	.word	0x00002e20


	//   ....[9]....
        /*0598*/ 	.word	0x00002e40


	//   ....[10]....
        /*059c*/ 	.word	0x00002e80


	//   ....[11]....
        /*05a0*/ 	.word	0x000048c0


	//   ....[12]....
        /*05a4*/ 	.word	0x00004920


	//   ....[13]....
        /*05a8*/ 	.word	0x00004950


	//   ....[14]....
        /*05ac*/ 	.word	0x00004970


	//   ....[15]....
        /*05b0*/ 	.word	0x00005f20


	//   ....[16]....
        /*05b4*/ 	.word	0x00005f60


	//   ....[17]....
        /*05b8*/ 	.word	0x00006000


	//   ....[18]....
        /*05bc*/ 	.word	0x00006030


	//   ....[19]....
        /*05c0*/ 	.word	0x00007ae0


	//   ....[20]....
        /*05c4*/ 	.word	0x00007b10


	//   ....[21]....
        /*05c8*/ 	.word	0x00007be0


	//   ....[22]....
        /*05cc*/ 	.word	0x00007c20


	//   ....[23]....
        /*05d0*/ 	.word	0x00008410


	//   ....[24]....
        /*05d4*/ 	.word	0x00008450


	//   ....[25]....
        /*05d8*/ 	.word	0x000085a0


	//   ....[26]....
        /*05dc*/ 	.word	0x000085c0


	//   ....[27]....
        /*05e0*/ 	.word	0x00008700


	//   ....[28]....
        /*05e4*/ 	.word	0x00008720


	//   ....[29]....
        /*05e8*/ 	.word	0x00008870


	//   ....[30]....
        /*05ec*/ 	.word	0x00008890


	//   ....[31]....
        /*05f0*/ 	.word	0x000092a0


	//   ....[32]....
        /*05f4*/ 	.word	0x000092b0


	//   ....[33]....
        /*05f8*/ 	.word	0x000093f0


	//   ....[34]....
        /*05fc*/ 	.word	0x00009410


	//   ....[35]....
        /*0600*/ 	.word	0x00009550


	//   ....[36]....
        /*0604*/ 	.word	0x00009570


	//   ....[37]....
        /*0608*/ 	.word	0x000096c0


	//   ....[38]....
        /*060c*/ 	.word	0x000096e0


	//   ....[39]....
        /*0610*/ 	.word	0x000098a0


	//   ....[40]....
        /*0614*/ 	.word	0x00009a70


	//   ....[41]....
        /*0618*/ 	.word	0x00009aa0


	//   ....[42]....
        /*061c*/ 	.word	0x00009ad0


	//   ....[43]....
        /*0620*/ 	.word	0x00009b00


	//   ....[44]....
        /*0624*/ 	.word	0x00009b30


	//   ....[45]....
        /*0628*/ 	.word	0x00009b60


	//   ....[46]....
        /*062c*/ 	.word	0x00009cb0


	//   ....[47]....
        /*0630*/ 	.word	0x00009ce0


	//   ....[48]....
        /*0634*/ 	.word	0x00009d10


	//   ....[49]....
        /*0638*/ 	.word	0x00009d40


	//   ....[50]....
        /*063c*/ 	.word	0x00009d70


	//   ....[51]....
        /*0640*/ 	.word	0x00009da0


	//   ....[52]....
        /*0644*/ 	.word	0x00009e30


	//   ....[53]....
        /*0648*/ 	.word	0x00009e60


	//   ....[54]....
        /*064c*/ 	.word	0x00009ee0


	//   ....[55]....
        /*0650*/ 	.word	0x0000b440


	//   ....[56]....
        /*0654*/ 	.word	0x0000b460


	//   ....[57]....
        /*0658*/ 	.word	0x0000b4f0


	//   ....[58]....
        /*065c*/ 	.word	0x0000b510


	//   ....[59]....
        /*0660*/ 	.word	0x0000b590


	//   ....[60]....
        /*0664*/ 	.word	0x0000b5b0


	//   ....[61]....
        /*0668*/ 	.word	0x0000b630


	//   ....[62]....
        /*066c*/ 	.word	0x0000b650


	//   ....[63]....
        /*0670*/ 	.word	0x0000b6d0


	//   ....[64]....
        /*0674*/ 	.word	0x0000b6f0


	//   ....[65]....
        /*0678*/ 	.word	0x0000b700


	//   ....[66]....
        /*067c*/ 	.word	0x0000b710


	//   ....[67]....
        /*0680*/ 	.word	0x0000be90


	//   ....[68]....
        /*0684*/ 	.word	0x0000beb0


	//   ....[69]....
        /*0688*/ 	.word	0x0000bed0


	//   ....[70]....
        /*068c*/ 	.word	0x0000bee0


	//   ....[71]....
        /*0690*/ 	.word	0x0000bf10


	//   ....[72]....
        /*0694*/ 	.word	0x0000bf30


	//   ....[73]....
        /*0698*/ 	.word	0x0000bfa0


	//   ....[74]....
        /*069c*/ 	.word	0x0000c020


	//   ....[75]....
        /*06a0*/ 	.word	0x0000c040


	//   ....[76]....
        /*06a4*/ 	.word	0x0000c060


	//   ....[77]....
        /*06a8*/ 	.word	0x0000c120


	//   ....[78]....
        /*06ac*/ 	.word	0x0000c170


	//   ....[79]....
        /*06b0*/ 	.word	0x0000c1a0


	//   ....[80]....
        /*06b4*/ 	.word	0x0000c200


	//   ....[81]....
        /*06b8*/ 	.word	0x0000c2e0


	//   ....[82]....
        /*06bc*/ 	.word	0x0000c310


	//   ....[83]....
        /*06c0*/ 	.word	0x0000c9a0


	//   ....[84]....
        /*06c4*/ 	.word	0x0000c9d0


	//   ....[85]....
        /*06c8*/ 	.word	0x0000c9e0


	//   ....[86]....
        /*06cc*/ 	.word	0x0000c9f0


	//   ....[87]....
        /*06d0*/ 	.word	0x0000cab0


	//   ....[88]....
        /*06d4*/ 	.word	0x0000cb00


	//   ....[89]....
        /*06d8*/ 	.word	0x0000cb70


	//   ....[90]....
        /*06dc*/ 	.word	0x0000cbf0


	//   ....[91]....
        /*06e0*/ 	.word	0x0000cc50


	//   ....[92]....
        /*06e4*/ 	.word	0x0000cc80


	//   ....[93]....
        /*06e8*/ 	.word	0x0000cce0


	//   ....[94]....
        /*06ec*/ 	.word	0x0000cd10


	//   ....[95]....
        /*06f0*/ 	.word	0x0000cd70


	//   ....[96]....
        /*06f4*/ 	.word	0x0000cda0


	//   ....[97]....
        /*06f8*/ 	.word	0x0000cdf0


	//   ....[98]....
        /*06fc*/ 	.word	0x0000ce20


	//   ....[99]....
        /*0700*/ 	.word	0x0000d350


	//   ....[100]....
        /*0704*/ 	.word	0x0000d370


	//   ....[101]....
        /*0708*/ 	.word	0x0000d3c0


	//   ....[102]....
        /*070c*/ 	.word	0x0000d480


	//   ....[103]....
        /*0710*/ 	.word	0x0000d490


	//   ....[104]....
        /*0714*/ 	.word	0x0000d4c0


	//   ....[105]....
        /*0718*/ 	.word	0x0000d550


	//   ....[106]....
        /*071c*/ 	.word	0x0000d600


	//   ....[107]....
        /*0720*/ 	.word	0x0000d610


	//   ....[108]....
        /*0724*/ 	.word	0x0000d640


	//   ....[109]....
        /*0728*/ 	.word	0x0000d650


	//   ....[110]....
        /*072c*/ 	.word	0x0000d6e0


	//   ....[111]....
        /*0730*/ 	.word	0x0000de00


	//   ....[112]....
        /*0734*/ 	.word	0x0000de20


	//   ....[113]....
        /*0738*/ 	.word	0x0000de30


	//   ....[114]....
        /*073c*/ 	.word	0x0000de70


	//   ....[115]....
        /*0740*/ 	.word	0x0000de80


	//   ....[116]....
        /*0744*/ 	.word	0x0000dec0


	//   ....[117]....
        /*0748*/ 	.word	0x0000ded0


	//   ....[118]....
        /*074c*/ 	.word	0x0000df10


	//   ....[119]....
        /*0750*/ 	.word	0x0000df20


	//   ....[120]....
        /*0754*/ 	.word	0x0000df60


	//   ....[121]....
        /*0758*/ 	.word	0x0000df70


	//   ....[122]....
        /*075c*/ 	.word	0x0000df80


	//   ....[123]....
        /*0760*/ 	.word	0x0000e2e0


	//   ....[124]....
        /*0764*/ 	.word	0x0000e300


	//   ....[125]....
        /*0768*/ 	.word	0x0000e310


	//   ....[126]....
        /*076c*/ 	.word	0x0000e320


	//   ....[127]....
        /*0770*/ 	.word	0x0000e330


	//   ....[128]....
        /*0774*/ 	.word	0x0000e350


	//   ....[129]....
        /*0778*/ 	.word	0x0000e3c0


	//   ....[130]....
        /*077c*/ 	.word	0x0000e3f0


	//   ....[131]....
        /*0780*/ 	.word	0x0000e400


	//   ....[132]....
        /*0784*/ 	.word	0x0000e470


	//   ....[133]....
        /*0788*/ 	.word	0x0000e490


	//   ....[134]....
        /*078c*/ 	.word	0x0000e580


	//   ....[135]....
        /*0790*/ 	.word	0x0000ea20


	//   ....[136]....
        /*0794*/ 	.word	0x0000ea70


	//   ....[137]....
        /*0798*/ 	.word	0x0000eaa0


	//   ....[138]....
        /*079c*/ 	.word	0x0000eab0


	//   ....[139]....
        /*07a0*/ 	.word	0x0000eae0


	//   ....[140]....
        /*07a4*/ 	.word	0x0000eb10


	//   ....[141]....
        /*07a8*/ 	.word	0x0000eb40


	//   ....[142]....
        /*07ac*/ 	.word	0x0000eb70


	//   ....[143]....
        /*07b0*/ 	.word	0x0000ecf0


	//   ....[144]....
        /*07b4*/ 	.word	0x0000ed20


	//   ....[145]....
        /*07b8*/ 	.word	0x0000ed50


	//   ....[146]....
        /*07bc*/ 	.word	0x0000ed80


	//   ....[147]....
        /*07c0*/ 	.word	0x0000edb0


	//   ....[148]....
        /*07c4*/ 	.word	0x0000ede0


	//   ....[149]....
        /*07c8*/ 	.word	0x0000eea0


	//   ....[150]....
        /*07cc*/ 	.word	0x0000eec0


	//   ....[151]....
        /*07d0*/ 	.word	0x0000ef30


	//   ....[152]....
        /*07d4*/ 	.word	0x0000f3a0


	//   ....[153]....
        /*07d8*/ 	.word	0x0000f900


	//   ....[154]....
        /*07dc*/ 	.word	0x0000f9f0


	//   ....[155]....
        /*07e0*/ 	.word	0x0000fa90


	//   ....[156]....
        /*07e4*/ 	.word	0x0000faf0


	//   ....[157]....
        /*07e8*/ 	.word	0x0000fbe0


	//   ....[158]....
        /*07ec*/ 	.word	0x0000fc50


	//   ....[159]....
        /*07f0*/ 	.word	0x0000fd40


	//   ....[160]....
        /*07f4*/ 	.word	0x0000fdb0


	//   ....[161]....
        /*07f8*/ 	.word	0x0000fea0


	//   ....[162]....
        /*07fc*/ 	.word	0x0000ff10


	//   ....[163]....
        /*0800*/ 	.word	0x00010000


	//   ....[164]....
        /*0804*/ 	.word	0x00010070


	//   ....[165]....
        /*0808*/ 	.word	0x00010110


	//   ....[166]....
        /*080c*/ 	.word	0x00010210


	//   ....[167]....
        /*0810*/ 	.word	0x00010260


	//   ....[168]....
        /*0814*/ 	.word	0x000102c0


	//   ....[169]....
        /*0818*/ 	.word	0x000103e0


	//   ....[170]....
        /*081c*/ 	.word	0x00010460


	//   ....[171]....
        /*0820*/ 	.word	0x00010550


	//   ....[172]....
        /*0824*/ 	.word	0x00010620


	//   ....[173]....
        /*0828*/ 	.word	0x000106d0


	//   ....[174]....
        /*082c*/ 	.word	0x000107d0


	//   ....[175]....
        /*0830*/ 	.word	0x00010840


	//   ....[176]....
        /*0834*/ 	.word	0x00010950


	//   ....[177]....
        /*0838*/ 	.word	0x000109c0


	//   ....[178]....
        /*083c*/ 	.word	0x00010a40


	//   ....[179]....
        /*0840*/ 	.word	0x00010b10


	//   ....[180]....
        /*0844*/ 	.word	0x00010ba0


	//   ....[181]....
        /*0848*/ 	.word	0x00010c70


	//   ....[182]....
        /*084c*/ 	.word	0x00010d10


	//   ....[183]....
        /*0850*/ 	.word	0x00010db0


	//   ....[184]....
        /*0854*/ 	.word	0x00010e10


	//   ....[185]....
        /*0858*/ 	.word	0x00010eb0


	//   ....[186]....
        /*085c*/ 	.word	0x00011000


	//   ....[187]....
        /*0860*/ 	.word	0x00011050


	//   ....[188]....
        /*0864*/ 	.word	0x000110b0


	//   ....[189]....
        /*0868*/ 	.word	0x000111a0


	//   ....[190]....
        /*086c*/ 	.word	0x000112a0


	//   ....[191]....
        /*0870*/ 	.word	0x000112f0


	//   ....[192]....
        /*0874*/ 	.word	0x00011350


	//   ....[193]....
        /*0878*/ 	.word	0x00011440


	//   ....[194]....
        /*087c*/ 	.word	0x00011540


	//   ....[195]....
        /*0880*/ 	.word	0x00011590


	//   ....[196]....
        /*0884*/ 	.word	0x000115f0


	//   ....[197]....
        /*0888*/ 	.word	0x000116d0


	//   ....[198]....
        /*088c*/ 	.word	0x00011800


	//   ....[199]....
        /*0890*/ 	.word	0x000118e0


	//   ....[200]....
        /*0894*/ 	.word	0x00011970


	//   ....[201]....
        /*0898*/ 	.word	0x00011a80


	//   ....[202]....
        /*089c*/ 	.word	0x00011ae0


	//   ....[203]....
        /*08a0*/ 	.word	0x00011bf0


	//   ....[204]....
        /*08a4*/ 	.word	0x00011c50


	//   ....[205]....
        /*08a8*/ 	.word	0x00011d60


	//   ....[206]....
        /*08ac*/ 	.word	0x00011dc0


	//   ....[207]....
        /*08b0*/ 	.word	0x00011ed0


	//   ....[208]....
        /*08b4*/ 	.word	0x00011f30


	//   ....[209]....
        /*08b8*/ 	.word	0x00011ff0


	//   ....[210]....
        /*08bc*/ 	.word	0x00012150


	//   ....[211]....
        /*08c0*/ 	.word	0x000121f0


	//   ....[212]....
        /*08c4*/ 	.word	0x00012250


	//   ....[213]....
        /*08c8*/ 	.word	0x00012300


	//   ....[214]....
        /*08cc*/ 	.word	0x00012360


	//   ....[215]....
        /*08d0*/ 	.word	0x00012410


	//   ....[216]....
        /*08d4*/ 	.word	0x00012470


	//   ....[217]....
        /*08d8*/ 	.word	0x00012520


	//   ....[218]....
        /*08dc*/ 	.word	0x00012580


	//   ....[219]....
        /*08e0*/ 	.word	0x00012630


	//   ....[220]....
        /*08e4*/ 	.word	0x00012690


	//   ....[221]....
        /*08e8*/ 	.word	0x00012740


	//   ....[222]....
        /*08ec*/ 	.word	0x00012820


	//   ....[223]....
        /*08f0*/ 	.word	0x000128c0


	//   ....[224]....
        /*08f4*/ 	.word	0x00012920


	//   ....[225]....
        /*08f8*/ 	.word	0x000129f0


	//   ....[226]....
        /*08fc*/ 	.word	0x00012a50


	//   ....[227]....
        /*0900*/ 	.word	0x00012b20


	//   ....[228]....
        /*0904*/ 	.word	0x00012b80


	//   ....[229]....
        /*0908*/ 	.word	0x00012c60


	//   ....[230]....
        /*090c*/ 	.word	0x00012cc0


	//   ....[231]....
        /*0910*/ 	.word	0x00012d90


	//   ....[232]....
        /*0914*/ 	.word	0x00012df0


	//   ....[233]....
        /*0918*/ 	.word	0x00012ec0


	//   ....[234]....
        /*091c*/ 	.word	0x00012f50


	//   ....[235]....
        /*0920*/ 	.word	0x00012ff0


	//   ....[236]....
        /*0924*/ 	.word	0x00013110


	//   ....[237]....
        /*0928*/ 	.word	0x00013180


	//   ....[238]....
        /*092c*/ 	.word	0x000131f0


	//   ....[239]....
        /*0930*/ 	.word	0x00013260


	//   ....[240]....
        /*0934*/ 	.word	0x000132d0


	//   ....[241]....
        /*0938*/ 	.word	0x00013350


	//   ....[242]....
        /*093c*/ 	.word	0x000133e0


	//   ....[243]....
        /*0940*/ 	.word	0x00013470


	//   ....[244]....
        /*0944*/ 	.word	0x000134e0


	//   ....[245]....
        /*0948*/ 	.word	0x00013550


	//   ....[246]....
        /*094c*/ 	.word	0x000135c0


	//   ....[247]....
        /*0950*/ 	.word	0x00013640


	//   ....[248]....
        /*0954*/ 	.word	0x000136b0


	//   ....[249]....
        /*0958*/ 	.word	0x00013750


	//   ....[250]....
        /*095c*/ 	.word	0x000137e0


	//   ....[251]....
        /*0960*/ 	.word	0x00013900


	//----- nvinfo : EIATTR_REG_RECONFIG
	.align		4
.L_265:
        /*0964*/ 	.byte	0x01, 0x54
	.zero		2


	//----- nvinfo : EIATTR_SYSCALL_OFFSETS
	.align		4
        /*0968*/ 	.byte	0x04, 0x46
        /*096a*/ 	.short	(.L_267 - .L_266)


	//   ....[0]....
.L_266:
        /*096c*/ 	.word	0x00001760


	//   ....[1]....
        /*0970*/ 	.word	0x0000aa60


	//   ....[2]....
        /*0974*/ 	.word	0x0000abb0


	//   ....[3]....
        /*0978*/ 	.word	0x0000aca0


	//   ....[4]....
        /*097c*/ 	.word	0x0000ba90


	//   ....[5]....
        /*0980*/ 	.word	0x0000c5f0


	//----- nvinfo : EIATTR_MBARRIER_INSTR_OFFSETS
	.align		4
.L_267:
        /*0984*/ 	.byte	0x04, 0x39
        /*0986*/ 	.short	(.L_269 - .L_268)


	//   ....[0]....
.L_268:
        /*0988*/ 	.word	0x00000190
        /*098c*/ 	.word	0x000000ff
        /*0990*/ 	.word	0x00032400
        /*0994*/ 	.short	0x0100
        /*0996*/ 	.byte	0x08
	.zero		1


	//   ....[1]....
        /*0998*/ 	.word	0x000001a0
        /*099c*/ 	.word	0x000000ff
        /*09a0*/ 	.word	0x00032410
        /*09a4*/ 	.short	0x0100
        /*09a6*/ 	.byte	0x08
	.zero		1


	//   ....[2]....
        /*09a8*/ 	.word	0x000001b0
        /*09ac*/ 	.word	0x000000ff
        /*09b0*/ 	.word	0x00032420
        /*09b4*/ 	.short	0x0100
        /*09b6*/ 	.byte	0x08
	.zero		1


	//   ....[3]....
        /*09b8*/ 	.word	0x000002a0
        /*09bc*/ 	.word	0x000000ff
        /*09c0*/ 	.word	0x00032430
        /*09c4*/ 	.short	0x0100
        /*09c6*/ 	.byte	0x08
	.zero		1


	//   ....[4]....
        /*09c8*/ 	.word	0x000002b0
        /*09cc*/ 	.word	0x000000ff
        /*09d0*/ 	.word	0x00032440
        /*09d4*/ 	.short	0x0100
        /*09d6*/ 	.byte	0x08
	.zero		1


	//   ....[5]....
        /*09d8*/ 	.word	0x000002c0
        /*09dc*/ 	.word	0x000000ff
        /*09e0*/ 	.word	0x00032438
        /*09e4*/ 	.short	0x0100
        /*09e6*/ 	.byte	0x08
	.zero		1


	//   ....[6]....
        /*09e8*/ 	.word	0x000002d0
        /*09ec*/ 	.word	0x000000ff
        /*09f0*/ 	.word	0x00032448
        /*09f4*/ 	.short	0x0100
        /*09f6*/ 	.byte	0x08
	.zero		1


	//   ....[7]....
        /*09f8*/ 	.word	0x00000400
        /*09fc*/ 	.word	0x000000ff
        /*0a00*/ 	.word	0x00032450
        /*0a04*/ 	.short	0x0100
        /*0a06*/ 	.byte	0x08
	.zero		1


	//   ....[8]....
        /*0a08*/ 	.word	0x00000410
        /*0a0c*/ 	.word	0x000000ff
        /*0a10*/ 	.word	0x00032460
        /*0a14*/ 	.short	0x0100
        /*0a16*/ 	.byte	0x08
	.zero		1


	//   ....[9]....
        /*0a18*/ 	.word	0x00000420
        /*0a1c*/ 	.word	0x000000ff
        /*0a20*/ 	.word	0x00032458
        /*0a24*/ 	.short	0x0100
        /*0a26*/ 	.byte	0x08
	.zero		1


	//   ....[10]....
        /*0a28*/ 	.word	0x00000430
        /*0a2c*/ 	.word	0x000000ff
        /*0a30*/ 	.word	0x00032468
        /*0a34*/ 	.short	0x0100
        /*0a36*/ 	.byte	0x08
	.zero		1


	//   ....[11]....
        /*0a38*/ 	.word	0x00000520
        /*0a3c*/ 	.word	0x000000ff
        /*0a40*/ 	.word	0x00032470
        /*0a44*/ 	.short	0x0100
        /*0a46*/ 	.byte	0x06
	.zero		1


	//   ....[12]....
        /*0a48*/ 	.word	0x00000530
        /*0a4c*/ 	.word	0x000000ff
        /*0a50*/ 	.word	0x00032480
        /*0a54*/ 	.short	0x0100
        /*0a56*/ 	.byte	0x06
	.zero		1


	//   ....[13]....
        /*0a58*/ 	.word	0x00000540
        /*0a5c*/ 	.word	0x000000ff
        /*0a60*/ 	.word	0x00032478
        /*0a64*/ 	.short	0x0100
        /*0a66*/ 	.byte	0x06
	.zero		1


	//   ....[14]....
        /*0a68*/ 	.word	0x00000550
        /*0a6c*/ 	.word	0x000000ff
        /*0a70*/ 	.word	0x00032488
        /*0a74*/ 	.short	0x0100
        /*0a76*/ 	.byte	0x06
	.zero		1


	//   ....[15]....
        /*0a78*/ 	.word	0x00000680
        /*0a7c*/ 	.word	0x000000ff
        /*0a80*/ 	.word	0x00032490
        /*0a84*/ 	.short	0x0100
        /*0a86*/ 	.byte	0x08
	.zero		1


	//   ....[16]....
        /*0a88*/ 	.word	0x00000690
        /*0a8c*/ 	.word	0x000000ff
        /*0a90*/ 	.word	0x000324a0
        /*0a94*/ 	.short	0x0100
        /*0a96*/ 	.byte	0x08
	.zero		1


	//   ....[17]....
        /*0a98*/ 	.word	0x000006a0
        /*0a9c*/ 	.word	0x000000ff
        /*0aa0*/ 	.word	0x00032498
        /*0aa4*/ 	.short	0x0100
        /*0aa6*/ 	.byte	0x08
	.zero		1


	//   ....[18]....
        /*0aa8*/ 	.word	0x000006b0
        /*0aac*/ 	.word	0x000000ff
        /*0ab0*/ 	.word	0x000324a8
        /*0ab4*/ 	.short	0x0100
        /*0ab6*/ 	.byte	0x08
	.zero		1


	//   ....[19]....
        /*0ab8*/ 	.word	0x000007f0
        /*0abc*/ 	.word	0x000000ff
        /*0ac0*/ 	.word	0x000324b0
        /*0ac4*/ 	.short	0x0100
        /*0ac6*/ 	.byte	0x08
	.zero		1


	//   ....[20]....
        /*0ac8*/ 	.word	0x00000800
        /*0acc*/ 	.word	0x000000ff
        /*0ad0*/ 	.word	0x000324c0
        /*0ad4*/ 	.short	0x0100
        /*0ad6*/ 	.byte	0x08
	.zero		1


	//   ....[21]....
        /*0ad8*/ 	.word	0x00000810
        /*0adc*/ 	.word	0x000000ff
        /*0ae0*/ 	.word	0x000324b8
        /*0ae4*/ 	.short	0x0100
        /*0ae6*/ 	.byte	0x08
	.zero		1


	//   ....[22]....
        /*0ae8*/ 	.word	0x00000820
        /*0aec*/ 	.word	0x000000ff
        /*0af0*/ 	.word	0x000324c8
        /*0af4*/ 	.short	0x0100
        /*0af6*/ 	.byte	0x08
	.zero		1


	//   ....[23]....
        /*0af8*/ 	.word	0x000017f0
        /*0afc*/ 	.word	0x000000ff
        /*0b00*/ 	.word	0x00032400
        /*0b04*/ 	.short	0x010a
        /*0b06*/ 	.byte	0x28
	.zero		1


	//   ....[24]....
        /*0b08*/ 	.word	0x000018c0
        /*0b0c*/ 	.word	0x000000ff
        /*0b10*/ 	.word	0x00032430
        /*0b14*/ 	.short	0x010a
        /*0b16*/ 	.byte	0x34
	.zero		1


	//   ....[25]....
        /*0b18*/ 	.word	0x00001900
        /*0b1c*/ 	.word	0x000000ff
        /*0b20*/ 	.word	0x00032430
        /*0b24*/ 	.short	0x010a
        /*0b26*/ 	.byte	0x34
	.zero		1


	//   ....[26]....
        /*0b28*/ 	.word	0x00001c60
        /*0b2c*/ 	.word	0x000000ff
        /*0b30*/ 	.word	0x00032410
        /*0b34*/ 	.short	0x010a
        /*0b36*/ 	.byte	0x28
	.zero		1


	//   ....[27]....
        /*0b38*/ 	.word	0x00001ca0
        /*0b3c*/ 	.word	0x000000ff
        /*0b40*/ 	.word	0x00032450
        /*0b44*/ 	.short	0x010a
        /*0b46*/ 	.byte	0x34
	.zero		1


	//   ....[28]....
        /*0b48*/ 	.word	0x00001ce0
        /*0b4c*/ 	.word	0x000000ff
        /*0b50*/ 	.word	0x00032450
        /*0b54*/ 	.short	0x010a
        /*0b56*/ 	.byte	0x34
	.zero		1


	//   ....[29]....
        /*0b58*/ 	.word	0x000026b0
        /*0b5c*/ 	.word	0x000000ff
        /*0b60*/ 	.word	0x00000000
        /*0b64*/ 	.short	0x0101
        /*0b66*/ 	.byte	0x05
	.zero		1


	//   ....[30]....
        /*0b68*/ 	.word	0x00003b90
        /*0b6c*/ 	.word	0x000000ff
        /*0b70*/ 	.word	0x00000000
        /*0b74*/ 	.short	0x0101
        /*0b76*/ 	.byte	0x34
	.zero		1


	//   ....[31]....
        /*0b78*/ 	.word	0x00003cd0
        /*0b7c*/ 	.word	0x000000ff
        /*0b80*/ 	.word	0x00032430
        /*0b84*/ 	.short	0x010a
        /*0b86*/ 	.byte	0x04
	.zero		1


	//   ....[32]....
        /*0b88*/ 	.word	0x00003d10
        /*0b8c*/ 	.word	0x000000ff
        /*0b90*/ 	.word	0x00032430
        /*0b94*/ 	.short	0x010a
        /*0b96*/ 	.byte	0x04
	.zero		1


	//   ....[33]....
        /*0b98*/ 	.word	0x00003f20
        /*0b9c*/ 	.word	0x000000ff
        /*0ba0*/ 	.word	0x00032450
        /*0ba4*/ 	.short	0x010a
        /*0ba6*/ 	.byte	0x04
	.zero		1


	//   ....[34]....
        /*0ba8*/ 	.word	0x00003f60
        /*0bac*/ 	.word	0x000000ff
        /*0bb0*/ 	.word	0x00032450
        /*0bb4*/ 	.short	0x010a
        /*0bb6*/ 	.byte	0x04
	.zero		1


	//   ....[35]....
        /*0bb8*/ 	.word	0x00004620
        /*0bbc*/ 	.word	0x000000ff
        /*0bc0*/ 	.word	0x00000000
        /*0bc4*/ 	.short	0x0101
        /*0bc6*/ 	.byte	0x05
	.zero		1


	//   ....[36]....
        /*0bc8*/ 	.word	0x00005f00
        /*0bcc*/ 	.word	0x000000ff
        /*0bd0*/ 	.word	0x00000000
        /*0bd4*/ 	.short	0x0101
        /*0bd6*/ 	.byte	0x04
	.zero		1


	//   ....[37]....
        /*0bd8*/ 	.word	0x00008440
        /*0bdc*/ 	.word	0x0000009c
        /*0be0*/ 	.word	0x00000000
        /*0be4*/ 	.short	0x0101
        /*0be6*/ 	.byte	0x3f
	.zero		1


	//   ....[38]....
        /*0be8*/ 	.word	0x0000b1a0
        /*0bec*/ 	.word	0x00000019
        /*0bf0*/ 	.word	0x00032440
        /*0bf4*/ 	.short	0x010a
        /*0bf6*/ 	.byte	0x3f
	.zero		1


	//   ....[39]....
        /*0bf8*/ 	.word	0x0000b810
        /*0bfc*/ 	.word	0x00000019
        /*0c00*/ 	.word	0x00032430
        /*0c04*/ 	.short	0x0107
        /*0c06*/ 	.byte	0x3f
	.zero		1


	//   ....[40]....
        /*0c08*/ 	.word	0x0000b8e0
        /*0c0c*/ 	.word	0x00000019
        /*0c10*/ 	.word	0x00032430
        /*0c14*/ 	.short	0x0101
        /*0c16*/ 	.byte	0x3f
	.zero		1


	//   ....[41]....
        /*0c18*/ 	.word	0x0000c430
        /*0c1c*/ 	.word	0x00000016
        /*0c20*/ 	.word	0x00032400
        /*0c24*/ 	.short	0x0107
        /*0c26*/ 	.byte	0x3f
	.zero		1


	//   ....[42]....
        /*0c28*/ 	.word	0x0000c4c0
        /*0c2c*/ 	.word	0x00000016
        /*0c30*/ 	.word	0x00032400
        /*0c34*/ 	.short	0x0101
        /*0c36*/ 	.byte	0x3f
	.zero		1


	//   ....[43]....
        /*0c38*/ 	.word	0x0000cf40
        /*0c3c*/ 	.word	0x00000016
        /*0c40*/ 	.word	0x00032410
        /*0c44*/ 	.short	0x0107
        /*0c46*/ 	.byte	0x3f
	.zero		1


	//   ....[44]....
        /*0c48*/ 	.word	0x0000d040
        /*0c4c*/ 	.word	0x00000016
        /*0c50*/ 	.word	0x00032410
        /*0c54*/ 	.short	0x0101
        /*0c56*/ 	.byte	0x3f
	.zero		1


	//   ....[45]....
        /*0c58*/ 	.word	0x0000d060
        /*0c5c*/ 	.word	0x00000016
        /*0c60*/ 	.word	0x00032420
        /*0c64*/ 	.short	0x010a
        /*0c66*/ 	.byte	0x3f
	.zero		1


	//   ....[46]....
        /*0c68*/ 	.word	0x0000d0e0
        /*0c6c*/ 	.word	0x00000019
        /*0c70*/ 	.word	0x00032460
        /*0c74*/ 	.short	0x010a
        /*0c76*/ 	.byte	0x3f
	.zero		1


	//   ....[47]....
        /*0c78*/ 	.word	0x0000d860
        /*0c7c*/ 	.word	0x00000019
        /*0c80*/ 	.word	0x00032450
        /*0c84*/ 	.short	0x0107
        /*0c86*/ 	.byte	0x3f
	.zero		1


	//   ....[48]....
        /*0c88*/ 	.word	0x0000d920
        /*0c8c*/ 	.word	0x00000019
        /*0c90*/ 	.word	0x00032450
        /*0c94*/ 	.short	0x0101
        /*0c96*/ 	.byte	0x3f
	.zero		1


	//   ....[49]....
        /*0c98*/ 	.word	0x0000dc60
        /*0c9c*/ 	.word	0x0000000a
        /*0ca0*/ 	.word	0x00032440
        /*0ca4*/ 	.short	0x010a
        /*0ca6*/ 	.byte	0x3f
	.zero		1


	//   ....[50]....
        /*0ca8*/ 	.word	0x0000e030
        /*0cac*/ 	.word	0x0000000a
        /*0cb0*/ 	.word	0x00032430
        /*0cb4*/ 	.short	0x0107
        /*0cb6*/ 	.byte	0x3f
	.zero		1


	//   ....[51]....
        /*0cb8*/ 	.word	0x0000e0e0
        /*0cbc*/ 	.word	0x0000000a
        /*0cc0*/ 	.word	0x00032430
        /*0cc4*/ 	.short	0x0101
        /*0cc6*/ 	.byte	0x3f
	.zero		1


	//   ....[52]....
        /*0cc8*/ 	.word	0x0000e110
        /*0ccc*/ 	.word	0x0000000a
        /*0cd0*/ 	.word	0x00032460
        /*0cd4*/ 	.short	0x010a
        /*0cd6*/ 	.byte	0x3f
	.zero		1


	//   ....[53]....
        /*0cd8*/ 	.word	0x0000e630
        /*0cdc*/ 	.word	0x0000000a
        /*0ce0*/ 	.word	0x00032450
        /*0ce4*/ 	.short	0x0107
        /*0ce6*/ 	.byte	0x3f
	.zero		1


	//   ....[54]....
        /*0ce8*/ 	.word	0x0000e6e0
        /*0cec*/ 	.word	0x0000000a
        /*0cf0*/ 	.word	0x00032450
        /*0cf4*/ 	.short	0x0101
        /*0cf6*/ 	.byte	0x3f
	.zero		1


	//   ....[55]....
        /*0cf8*/ 	.word	0x0000f320
        /*0cfc*/ 	.word	0x00000005
        /*0d00*/ 	.word	0x00032420
        /*0d04*/ 	.short	0x010a
        /*0d06*/ 	.byte	0x3f
	.zero		1


	//   ....[56]....
        /*0d08*/ 	.word	0x0000f4c0
        /*0d0c*/ 	.word	0x00000003
        /*0d10*/ 	.word	0x00032440
        /*0d14*/ 	.short	0x010a
        /*0d16*/ 	.byte	0x3f
	.zero		1


	//   ....[57]....
        /*0d18*/ 	.word	0x0000f560
        /*0d1c*/ 	.word	0x00000005
        /*0d20*/ 	.word	0x00032440
        /*0d24*/ 	.short	0x010a
        /*0d26*/ 	.byte	0x3f
	.zero		1


	//   ....[58]....
        /*0d28*/ 	.word	0x0000f5a0
        /*0d2c*/ 	.word	0x00000003
        /*0d30*/ 	.word	0x00032460
        /*0d34*/ 	.short	0x010a
        /*0d36*/ 	.byte	0x3f
	.zero		1


	//   ....[59]....
        /*0d38*/ 	.word	0x0000f5e0
        /*0d3c*/ 	.word	0x00000005
        /*0d40*/ 	.word	0x00032460
        /*0d44*/ 	.short	0x010a
        /*0d46*/ 	.byte	0x3f
	.zero		1


	//   ....[60]....
        /*0d48*/ 	.word	0x0000f650
        /*0d4c*/ 	.word	0x00000003
        /*0d50*/ 	.word	0x00032400
        /*0d54*/ 	.short	0x010a
        /*0d56*/ 	.byte	0x3f
	.zero		1


	//   ....[61]....
        /*0d58*/ 	.word	0x0000f6b0
        /*0d5c*/ 	.word	0x00000004
        /*0d60*/ 	.word	0x00032430
        /*0d64*/ 	.short	0x010a
        /*0d66*/ 	.byte	0x3f
	.zero		1


	//   ....[62]....
        /*0d68*/ 	.word	0x0000f710
        /*0d6c*/ 	.word	0x00000005
        /*0d70*/ 	.word	0x00032410
        /*0d74*/ 	.short	0x010a
        /*0d76*/ 	.byte	0x3f
	.zero		1


	//   ....[63]....
        /*0d78*/ 	.word	0x0000f770
        /*0d7c*/ 	.word	0x00000000
        /*0d80*/ 	.word	0x00032450
        /*0d84*/ 	.short	0x010a
        /*0d86*/ 	.byte	0x3f
	.zero		1


	//   ....[64]....
        /*0d88*/ 	.word	0x0000f7d0
        /*0d8c*/ 	.word	0x00000003
        /*0d90*/ 	.word	0x00032430
        /*0d94*/ 	.short	0x010a
        /*0d96*/ 	.byte	0x3f
	.zero		1


	//   ....[65]....
        /*0d98*/ 	.word	0x0000f830
        /*0d9c*/ 	.word	0x00000003
        /*0da0*/ 	.word	0x00032450
        /*0da4*/ 	.short	0x010a
        /*0da6*/ 	.byte	0x3f
	.zero		1


	//   ....[66]....
        /*0da8*/ 	.word	0x0000f940
        /*0dac*/ 	.word	0x00000019
        /*0db0*/ 	.word	0x00032440
        /*0db4*/ 	.short	0x010a
        /*0db6*/ 	.byte	0x3f
	.zero		1


	//   ....[67]....
        /*0db8*/ 	.word	0x00011700
        /*0dbc*/ 	.word	0x00000016
        /*0dc0*/ 	.word	0x00032420
        /*0dc4*/ 	.short	0x010a
        /*0dc6*/ 	.byte	0x3f
	.zero		1


	//   ....[68]....
        /*0dc8*/ 	.word	0x00011750
        /*0dcc*/ 	.word	0x00000019
        /*0dd0*/ 	.word	0x00032460
        /*0dd4*/ 	.short	0x010a
        /*0dd6*/ 	.byte	0x3f
	.zero		1


	//   ....[69]....
        /*0dd8*/ 	.word	0x000120a0
        /*0ddc*/ 	.word	0x0000000a
        /*0de0*/ 	.word	0x00032440
        /*0de4*/ 	.short	0x010a
        /*0de6*/ 	.byte	0x3f
	.zero		1


	//   ....[70]....
        /*0de8*/ 	.word	0x00012770
        /*0dec*/ 	.word	0x0000000a
        /*0df0*/ 	.word	0x00032460
        /*0df4*/ 	.short	0x010a
        /*0df6*/ 	.byte	0x3f
	.zero		1


	//   ....[71]....
        /*0df8*/ 	.word	0x00013820
        /*0dfc*/ 	.word	0x00000005
        /*0e00*/ 	.word	0x00032420
        /*0e04*/ 	.short	0x010a
        /*0e06*/ 	.byte	0x3f
	.zero		1


	//   ....[72]....
        /*0e08*/ 	.word	0x000139c0
        /*0e0c*/ 	.word	0x00000003
        /*0e10*/ 	.word	0x00032440
        /*0e14*/ 	.short	0x010a
        /*0e16*/ 	.byte	0x3f
	.zero		1


	//   ....[73]....
        /*0e18*/ 	.word	0x00013a10
        /*0e1c*/ 	.word	0x00000005
        /*0e20*/ 	.word	0x00032440
        /*0e24*/ 	.short	0x010a
        /*0e26*/ 	.byte	0x3f
	.zero		1


	//   ....[74]....
        /*0e28*/ 	.word	0x00013a60
        /*0e2c*/ 	.word	0x00000003
        /*0e30*/ 	.word	0x00032460
        /*0e34*/ 	.short	0x010a
        /*0e36*/ 	.byte	0x3f
	.zero		1


	//----- nvinfo : EIATTR_NUM_MBARRIERS
	.align		4
.L_269:
        /*0e38*/ 	.byte	0x03, 0x38
        /*0e3a*/ 	.short	0x0017


	//----- nvinfo : EIATTR_EXIT_INSTR_OFFSETS
	.align		4
        /*0e3c*/ 	.byte	0x04, 0x1c
        /*0e3e*/ 	.short	(.L_271 - .L_270)


	//   ....[0]....
.L_270:
        /*0e40*/ 	.word	0x000009f0


	//   ....[1]....
        /*0e44*/ 	.word	0x00009850


	//   ....[2]....
        /*0e48*/ 	.word	0x0000f630


	//----- nvinfo : EIATTR_MAX_THREADS
	.align		4
.L_271:
        /*0e4c*/ 	.byte	0x04, 0x05
        /*0e4e*/ 	.short	(.L_273 - .L_272)
.L_272:
        /*0e50*/ 	.word	0x00000180
        /*0e54*/ 	.word	0x00000001
        /*0e58*/ 	.word	0x00000001


	//----- nvinfo : EIATTR_CRS_STACK_SIZE
	.align		4
.L_273:
        /*0e5c*/ 	.byte	0x04, 0x1e
        /*0e5e*/ 	.short	(.L_275 - .L_274)
.L_274:
        /*0e60*/ 	.word	0x00000000


	//----- nvinfo : EIATTR_CBANK_PARAM_SIZE
	.align		4
.L_275:
        /*0e64*/ 	.byte	0x03, 0x19
        /*0e66*/ 	.short	0x0bf0


	//----- nvinfo : EIATTR_PARAM_CBANK
	.align		4
        /*0e68*/ 	.byte	0x04, 0x0a
        /*0e6a*/ 	.short	(.L_277 - .L_276)
	.align		4
.L_276:
        /*0e6c*/ 	.word	index@(.nv.constant0._ZN7cutlass13device_kernelIN5flash11enable_sm90INS1_16FlashAttnFwdSm90INS1_25CollectiveMainloopFwdSm90ILi2EN4cute5tupleIJNS5_1CILi1EEES8_S8_EEENS6_IJNS7_ILi128EEENS7_ILi96EEENS7_ILi64EEEEEELi256ENS_6half_tEfNS_4arch4Sm90ELb0ELb0ELb0ELb1ELb1ELb0ELb1ELb1ELb0ELb1ELb0ELb0EEENS1_21CollectiveEpilogueFwdINS6_IJSA_NS7_ILi256EEESB_EEES9_SE_SG_Li256ELb1ELb1ELb0ELb0EEENS1_36VarlenDynamicPersistentTileSchedulerILi128ELi96ELi256ELi128ELb0ELb1ELb1ELb0ELb1ELb1EEEEEEEEEvNT_6ParamsE)
        /*0e70*/ 	.short	0x0210
        /*0e72*/ 	.short	0x0bf0


	//----- nvinfo : EIATTR_SW_WAR
	.align		4
.L_277:
        /*0e74*/ 	.byte	0x04, 0x36
        /*0e76*/ 	.short	(.L_279 - .L_278)
.L_278:
        /*0e78*/ 	.word	0x00000008
.L_279:


//--------------------- .nv.info._ZN7cutlass13device_kernelIN5flash11enable_sm90INS1_16FlashAttnFwdSm90INS1_25CollectiveMainloopFwdSm90ILi2EN4cute5tupleIJNS5_1CILi1EEES8_S8_EEENS6_IJNS7_ILi128EEENS7_ILi96EEENS7_ILi64EEEEEELi256ENS_6half_tEfNS_4arch4Sm90ELb0ELb0ELb0ELb1ELb1ELb1ELb1ELb1ELb0ELb1ELb0ELb0EEENS1_21CollectiveEpilogueFwdINS6_IJSA_NS7_ILi256EEESB_EEES9_SE_SG_Li256ELb1ELb1ELb0ELb0EEENS1_36VarlenDynamicPersistentTileSchedulerILi128ELi96ELi256ELi128ELb0ELb1ELb1ELb0ELb1ELb1EEEEEEEEEvNT_6ParamsE --------------------------
	.section	.nv.info._ZN7cutlass13device_kernelIN5flash11enable_sm90INS1_16FlashAttnFwdSm90INS1_25CollectiveMainloopFwdSm90ILi2EN4cute5tupleIJNS5_1CILi1EEES8_S8_EEENS6_IJNS7_ILi128EEENS7_ILi96EEENS7_ILi64EEEEEELi256ENS_6half_tEfNS_4arch4Sm90ELb0ELb0ELb0ELb1ELb1ELb1ELb1ELb1ELb0ELb1ELb0ELb0EEENS1_21CollectiveEpilogueFwdINS6_IJSA_NS7_ILi256EEESB_EEES9_SE_SG_Li256ELb1ELb1ELb0ELb0EEENS1_36VarlenDynamicPersistentTileSchedulerILi128ELi96ELi256ELi128ELb0ELb1ELb1ELb0ELb1ELb1EEEEEEEEEvNT_6ParamsE,"",@"SHT_CUDA_INFO"
	.sectionflags	@""
	.align	4


	//----- nvinfo : EIATTR_CUDA_API_VERSION
	.align		4
        /*0000*/ 	.byte	0x04, 0x37
        /*0002*/ 	.short	(.L_281 - .L_280)
.L_280:
        /*0004*/ 	.word	0x00000082


	//----- nvinfo : EIATTR_KPARAM_INFO
	.align		4
.L_281:
        /*0008*/ 	.byte	0x04, 0x17
        /*000a*/ 	.short	(.L_283 - .L_282)
.L_282:
        /*000c*/ 	.word	0x00000000
        /*0010*/ 	.short	0x0000
        /*0012*/ 	.short	0x0070
        /*0014*/ 	.byte	0x00, 0xf0, 0x01, 0x2e


	//----- nvinfo : EIATTR_SPARSE_MMA_MASK
	.align		4
.L_283:
        /*0018*/ 	.byte	0x03, 0x50
        /*001a*/ 	.short	0x0000


	//----- nvinfo : EIATTR_MAXREG_COUNT
	.align		4
        /*001c*/ 	.byte	0x03, 0x1b
        /*001e*/ 	.short	0x00a8


	//----- nvinfo : EIATTR_NUM_BARRIERS
	.align		4
        /*0020*/ 	.byte	0x02, 0x4c
        /*0022*/ 	.byte	0x10
	.zero		1


	//----- nvinfo : EIATTR_EXTERNS
	.align		4
        /*0024*/ 	.byte	0x04, 0x0f
        /*0026*/ 	.short	(.L_285 - .L_284)


	//   ....[0]....
	.align		4
.L_284:
        /*0028*/ 	.word	index@(__assertfail)


	//----- nvinfo : EIATTR_ANNOTATIONS
	.align		4
.L_285:
        /*002c*/ 	.byte	0x04, 0x55
        /*002e*/ 	.short	(.L_287 - .L_286)


	//   ....[0]....
.L_286:
        /* <DEDUP_REMOVED lines=69> */


	//----- nvinfo : EIATTR_MERCURY_ISA_VERSION
	.align		4
.L_287:
        /*0470*/ 	.byte	0x03, 0x5f
        /*0472*/ 	.short	0x0101


	//----- nvinfo : EIATTR_UNUSED_LOAD_BYTE_OFFSET
	.align		4
        /*0474*/ 	.byte	0x04, 0x44
        /*0476*/ 	.short	(.L_289 - .L_288)


	//   ....[0]....
.L_288:
        /*0478*/ 	.word	0x00000a70
        /*047c*/ 	.word	0x0000fff0


	//   ....[1]....
        /*0480*/ 	.word	0x0000e280
        /*0484*/ 	.word	0x0000fff0


	//----- nvinfo : EIATTR_INT_WARP_WIDE_INSTR_OFFSETS
	.align		4
.L_289:
        /*0488*/ 	.byte	0x04, 0x31
        /*048a*/ 	.short	(.L_291 - .L_290)


	//   ....[0]....
.L_290:
        /*048c*/ 	.word	0x00000120


	//   ....[1]....
        /*0490*/ 	.word	0x00000160


	//   ....[2]....
        /*0494*/ 	.word	0x000001d0


	//   ....[3]....
        /*0498*/ 	.word	0x00000240


	//   ....[4]....
        /*049c*/ 	.word	0x00013630


	//   ....[5]....
        /*04a0*/ 	.word	0x000136c0


	//   ....[6]....
        /*04a4*/ 	.word	0x00017670


	//   ....[7]....
        /*04a8*/ 	.word	0x00017700


	//----- nvinfo : EIATTR_COOP_GROUP_MASK_REGIDS
	.align		4
.L_291:
        /*04ac*/ 	.byte	0x04, 0x29
        /*04ae*/ 	.short	(.L_293 - .L_292)


	//   ....[0]....
.L_292:
        /*04b0*/ 	.word	0xffffffff


	//   ....[1]....
        /*04b4*/ 	.word	0xffffffff


	//   ....[2]....
        /*04b8*/ 	.word	0xffffffff


	//   ....[3]....
        /*04bc*/ 	.word	0xffffffff


	//   ....[4]....
        /*04c0*/ 	.word	0xffffffff


	//   ....[5]....
        /*04c4*/ 	.word	0xffffffff


	//   ....[6]....
        /*04c8*/ 	.word	0xffffffff


	//   ....[7]....
        /*04cc*/ 	.word	0xffffffff


	//   ....[8]....
        /*04d0*/ 	.word	0xffffffff


	//   ....[9]....
        /*04d4*/ 	.word	0xffffffff


	//   ....[10]....
        /*04d8*/ 	.word	0xffffffff


	//   ....[11]....
        /*04dc*/ 	.word	0xffffffff


	//   ....[12]....
        /*04e0*/ 	.word	0xffffffff


	//   ....[13]....
        /*04e4*/ 	.word	0xffffffff


	//   ....[14]....
        /*04e8*/ 	.word	0xffffffff


	//   ....[15]....
        /*04ec*/ 	.word	0xffffffff


	//   ....[16]....
        /*04f0*/ 	.word	0xffffffff


	//   ....[17]....
        /*04f4*/ 	.word	0xffffffff


	//   ....[18]....
        /*04f8*/ 	.word	0xffffffff


	//   ....[19]....
        /*04fc*/ 	.word	0xffffffff


	//   ....[20]....
        /*0500*/ 	.word	0xffffffff


	//   ....[21]....
        /*0504*/ 	.word	0xffffffff


	//   ....[22]....
        /*0508*/ 	.word	0xffffffff


	//   ....[23]....
        /*050c*/ 	.word	0xffffffff


	//   ....[24]....
        /*0510*/ 	.word	0xffffffff


	//   ....[25]....
        /*0514*/ 	.word	0xffffffff


	//   ....[26]....
        /*0518*/ 	.word	0xffffffff


	//   ....[27]....
        /*051c*/ 	.word	0xffffffff


	//   ....[28]....
        /*0520*/ 	.word	0xffffffff


	//   ....[29]....
        /*0524*/ 	.word	0xffffffff


	//   ....[30]....
        /*0528*/ 	.word	0xffffffff


	//   ....[31]....
        /*052c*/ 	.word	0xffffffff


	//   ....[32]....
        /*0530*/ 	.word	0xffffffff


	//   ....[33]....
        /*0534*/ 	.word	0xffffffff


	//   ....[34]....
        /*0538*/ 	.word	0xffffffff


	//   ....[35]....
        /*053c*/ 	.word	0xffffffff


	//   ....[36]....
        /*0540*/ 	.word	0xffffffff


	//   ....[37]....
        /*0544*/ 	.word	0xffffffff


	//   ....[38]....
        /*0548*/ 	.word	0xffffffff


	//   ....[39]....
        /*054c*/ 	.word	0xffffffff


	//   ....[40]....
        /*0550*/ 	.word	0xffffffff


	//   ....[41]....
        /*0554*/ 	.word	0xffffffff


	//   ....[42]....
        /*0558*/ 	.word	0xffffffff


	//   ....[43]....
        /*055c*/ 	.word	0xffffffff


	//   ....[44]....
        /*0560*/ 	.word	0xffffffff


	//   ....[45]....
        /*0564*/ 	.word	0xffffffff


	//   ....[46]....
        /*0568*/ 	.word	0xffffffff


	//   ....[47]....
        /*056c*/ 	.word	0xffffffff


	//   ....[48]....
        /*0570*/ 	.word	0xffffffff


	//   ....[49]....
        /*0574*/ 	.word	0xffffffff


	//   ....[50]....
        /*0578*/ 	.word	0xffffffff


	//   ....[51]....
        /*057c*/ 	.word	0xffffffff


	//   ....[52]....
        /*0580*/ 	.word	0xffffffff


	//   ....[53]....
        /*0584*/ 	.word	0xffffffff


	//   ....[54]....
        /*0588*/ 	.word	0xffffffff


	//   ....[55]....
        /*058c*/ 	.word	0xffffffff


	//   ....[56]....
        /*0590*/ 	.word	0xffffffff


	//   ....[57]....
        /*0594*/ 	.word	0xffffffff


	//   ....[58]....
        /*0598*/ 	.word	0xffffffff


	//   ....[59]....
        /*059c*/ 	.word	0xffffffff


	//   ....[60]....
        /*05a0*/ 	.word	0xffffffff


	//   ....[61]....
        /*05a4*/ 	.word	0xffffffff


	//   ....[62]....
        /*05a8*/ 	.word	0xffffffff


	//   ....[63]....
        /*05ac*/ 	.word	0xffffffff


	//   ....[64]....
        /*05b0*/ 	.word	0xffffffff


	//   ....[65]....
        /*05b4*/ 	.word	0xffffffff


	//   ....[66]....
        /*05b8*/ 	.word	0xffffffff


	//   ....[67]....
        /*05bc*/ 	.word	0xffffffff


	//   ....[68]....
        /*05c0*/ 	.word	0xffffffff


	//   ....[69]....
        /*05c4*/ 	.word	0xffffffff


	//   ....[70]....
        /*05c8*/ 	.word	0xffffffff


	//   ....[71]....
        /*05cc*/ 	.word	0xffffffff


	//   ....[72]....
        /*05d0*/ 	.word	0xffffffff


	//   ....[73]....
        /*05d4*/ 	.word	0xffffffff


	//   ....[74]....
        /*05d8*/ 	.word	0xffffffff


	//   ....[75]....
        /*05dc*/ 	.word	0xffffffff


	//   ....[76]....
        /*05e0*/ 	.word	0xffffffff


	//   ....[77]....
        /*05e4*/ 	.word	0xffffffff


	//   ....[78]....
        /*05e8*/ 	.word	0xffffffff


	//   ....[79]....
        /*05ec*/ 	.word	0xffffffff


	//   ....[80]....
        /*05f0*/ 	.word	0xffffffff


	//   ....[81]....
        /*05f4*/ 	.word	0xffffffff


	//   ....[82]....
        /*05f8*/ 	.word	0xffffffff


	//   ....[83]....
        /*05fc*/ 	.word	0xffffffff


	//   ....[84]....
        /*0600*/ 	.word	0xffffffff


	//   ....[85]....
        /*0604*/ 	.word	0xffffffff


	//   ....[86]....
        /*0608*/ 	.word	0xffffffff


	//   ....[87]....
        /*060c*/ 	.word	0xffffffff


	//   ....[88]....
        /*0610*/ 	.word	0xffffffff


	//   ....[89]....
        /*0614*/ 	.word	0xffffffff


	//   ....[90]....
        /*0618*/ 	.word	0xffffffff


	//   ....[91]....
        /*061c*/ 	.word	0xffffffff


	//   ....[92]....
        /*0620*/ 	.word	0xffffffff


	//   ....[93]....
        /*0624*/ 	.word	0xffffffff


	//   ....[94]....
        /*0628*/ 	.word	0xffffffff


	//   ....[95]....
        /*062c*/ 	.word	0xffffffff


	//   ....[96]....
        /*0630*/ 	.word	0xffffffff


	//   ....[97]....
        /*0634*/ 	.word	0xffffffff


	//   ....[98]....
        /*0638*/ 	.word	0xffffffff


	//   ....[99]....
        /*063c*/ 	.word	0xffffffff


	//   ....[100]....
        /*0640*/ 	.word	0xffffffff


	//   ....[101]....
        /*0644*/ 	.word	0xffffffff


	//   ....[102]....
        /*0648*/ 	.word	0xffffffff


	//   ....[103]....
        /*064c*/ 	.word	0xffffffff


	//   ....[104]....
        /*0650*/ 	.word	0xffffffff


	//   ....[105]....
        /*0654*/ 	.word	0xffffffff


	//   ....[106]....
        /*0658*/ 	.word	0xffffffff


	//   ....[107]....
        /*065c*/ 	.word	0xffffffff


	//   ....[108]....
        /*0660*/ 	.word	0xffffffff


	//   ....[109]....
        /*0664*/ 	.word	0xffffffff


	//   ....[110]....
        /*0668*/ 	.word	0xffffffff


	//   ....[111]....
        /*066c*/ 	.word	0xffffffff


	//   ....[112]....
        /*0670*/ 	.word	0xffffffff


	//   ....[113]....
        /*0674*/ 	.word	0xffffffff


	//   ....[114]....
        /*0678*/ 	.word	0xffffffff


	//   ....[115]....
        /*067c*/ 	.word	0xffffffff


	//   ....[116]....
        /*0680*/ 	.word	0xffffffff


	//   ....[117]....
        /*0684*/ 	.word	0xffffffff


	//   ....[118]....
        /*0688*/ 	.word	0xffffffff


	//   ....[119]....
        /*068c*/ 	.word	0xffffffff


	//   ....[120]....
        /*0690*/ 	.word	0xffffffff


	//   ....[121]....
        /*0694*/ 	.word	0xffffffff


	//   ....[122]....
        /*0698*/ 	.word	0xffffffff


	//   ....[123]....
        /*069c*/ 	.word	0xffffffff


	//   ....[124]....
        /*06a0*/ 	.word	0xffffffff


	//   ....[125]....
        /*06a4*/ 	.word	0xffffffff


	//   ....[126]....
        /*06a8*/ 	.word	0xffffffff


	//   ....[127]....
        /*06ac*/ 	.word	0xffffffff


	//   ....[128]....
        /*06b0*/ 	.word	0xffffffff


	//   ....[129]....
        /*06b4*/ 	.word	0xffffffff


	//   ....[130]....
        /*06b8*/ 	.word	0xffffffff


	//   ....[131]....
        /*06bc*/ 	.word	0xffffffff


	//   ....[132]....
        /*06c0*/ 	.word	0xffffffff


	//   ....[133]....
        /*06c4*/ 	.word	0xffffffff


	//   ....[134]....
        /*06c8*/ 	.word	0xffffffff


	//   ....[135]....
        /*06cc*/ 	.word	0xffffffff


	//   ....[136]....
        /*06d0*/ 	.word	0xffffffff


	//   ....[137]....
        /*06d4*/ 	.word	0xffffffff


	//   ....[138]....
        /*06d8*/ 	.word	0xffffffff


	//   ....[139]....
        /*06dc*/ 	.word	0xffffffff


	//   ....[140]....
        /*06e0*/ 	.word	0xffffffff


	//   ....[141]....
        /*06e4*/ 	.word	0xffffffff


	//   ....[142]....
        /*06e8*/ 	.word	0xffffffff


	//   ....[143]....
        /*06ec*/ 	.word	0xffffffff


	//   ....[144]....
        /*06f0*/ 	.word	0xffffffff


	//   ....[145]....
        /*06f4*/ 	.word	0xffffffff


	//   ....[146]....
        /*06f8*/ 	.word	0xffffffff


	//   ....[147]....
        /*06fc*/ 	.word	0xffffffff


	//   ....[148]....
        /*0700*/ 	.word	0xffffffff


	//   ....[149]....
        /*0704*/ 	.word	0xffffffff


	//   ....[150]....
        /*0708*/ 	.word	0xffffffff


	//   ....[151]....
        /*070c*/ 	.word	0xffffffff


	//   ....[152]....
        /*0710*/ 	.word	0xffffffff


	//   ....[153]....
        /*0714*/ 	.word	0xffffffff


	//   ....[154]....
        /*0718*/ 	.word	0xffffffff


	//   ....[155]....
        /*071c*/ 	.word	0xffffffff


	//   ....[156]....
        /*0720*/ 	.word	0xffffffff


	//   ....[157]....
        /*0724*/ 	.word	0xffffffff


	//   ....[158]....
        /*0728*/ 	.word	0xffffffff


	//   ....[159]....
        /*072c*/ 	.word	0xffffffff


	//   ....[160]....
        /*0730*/ 	.word	0xffffffff


	//   ....[161]....
        /*0734*/ 	.word	0xffffffff


	//   ....[162]....
        /*0738*/ 	.word	0xffffffff


	//   ....[163]....
        /*073c*/ 	.word	0xffffffff


	//   ....[164]....
        /*0740*/ 	.word	0xffffffff


	//   ....[165]....
        /*0744*/ 	.word	0xffffffff


	//   ....[166]....
        /*0748*/ 	.word	0xffffffff


	//   ....[167]....
        /*074c*/ 	.word	0xffffffff


	//   ....[168]....
        /*0750*/ 	.word	0xffffffff


	//   ....[169]....
        /*0754*/ 	.word	0xffffffff


	//   ....[170]....
        /*0758*/ 	.word	0xffffffff


	//   ....[171]....
        /*075c*/ 	.word	0xffffffff


	//   ....[172]....
        /*0760*/ 	.word	0xffffffff


	//   ....[173]....
        /*0764*/ 	.word	0xffffffff


	//   ....[174]....
        /*0768*/ 	.word	0xffffffff


	//   ....[175]....
        /*076c*/ 	.word	0xffffffff


	//   ....[176]....
        /*0770*/ 	.word	0xffffffff


	//   ....[177]....
        /*0774*/ 	.word	0xffffffff


	//   ....[178]....
        /*0778*/ 	.word	0xffffffff


	//   ....[179]....
        /*077c*/ 	.word	0x0500000f


	//   ....[180]....
        /*0780*/ 	.word	0x0500000f


	//   ....[181]....
        /*0784*/ 	.word	0x0500000f


	//   ....[182]....
        /*0788*/ 	.word	0x0500000f


	//   ....[183]....
        /*078c*/ 	.word	0x0500000f


	//   ....[184]....
        /*0790*/ 	.word	0x0500000f


	//   ....[185]....
        /*0794*/ 	.word	0x0500000f


	//   ....[186]....
        /*0798*/ 	.word	0x0500000f


	//   ....[187]....
        /*079c*/ 	.word	0x0500000f


	//   ....[188]....
        /*07a0*/ 	.word	0x0500000f


	//   ....[189]....
        /*07a4*/ 	.word	0x0500000f


	//   ....[190]....
        /*07a8*/ 	.word	0x0500000f


	//   ....[191]....
        /*07ac*/ 	.word	0x0500000f


	//   ....[192]....
        /*07b0*/ 	.word	0x0500000f


	//   ....[193]....
        /*07b4*/ 	.word	0x0500000f


	//   ....[194]....
        /*07b8*/ 	.word	0x0500000f


	//   ....[195]....
        /*07bc*/ 	.word	0x0500000f


	//   ....[196]....
        /*07c0*/ 	.word	0x0500000f


	//   ....[197]....
        /*07c4*/ 	.word	0x0500000f


	//   ....[198]....
        /*07c8*/ 	.word	0x0500000f


	//   ....[199]....
        /*07cc*/ 	.word	0x0500000f


	//   ....[200]....
        /*07d0*/ 	.word	0x0500000f


	//   ....[201]....
        /*07d4*/ 	.word	0x0500000f


	//   ....[202]....
        /*07d8*/ 	.word	0x0500000f


	//   ....[203]....
        /*07dc*/ 	.word	0x0500000f


	//   ....[204]....
        /*07e0*/ 	.word	0x0500000f


	//   ....[205]....
        /*07e4*/ 	.word	0x0500000f


	//   ....[206]....
        /*07e8*/ 	.word	0x0500000f


	//   ....[207]....
        /*07ec*/ 	.word	0x0500000f


	//   ....[208]....
        /*07f0*/ 	.word	0x0500000f


	//   ....[209]....
        /*07f4*/ 	.word	0x0500000f


	//   ....[210]....
        /*07f8*/ 	.word	0x0500000f


	//   ....[211]....
        /*07fc*/ 	.word	0x0500000f


	//   ....[212]....
        /*0800*/ 	.word	0x0500000f


	//   ....[213]....
        /*0804*/ 	.word	0x0500000f


	//   ....[214]....
        /*0808*/ 	.word	0x0500000f


	//   ....[215]....
        /*080c*/ 	.word	0x0500000f


	//   ....[216]....
        /*0810*/ 	.word	0x0500000f


	//   ....[217]....
        /*0814*/ 	.word	0x0500000f


	//   ....[218]....
        /*0818*/ 	.word	0x0500000f


	//   ....[219]....
        /*081c*/ 	.word	0x0500000f


	//   ....[220]....
        /*0820*/ 	.word	0x0500000f


	//   ....[221]....
        /*0824*/ 	.word	0x0500000f


	//   ....[222]....
        /*0828*/ 	.word	0x0500000f


	//   ....[223]....
        /*082c*/ 	.word	0x0500000f


	//   ....[224]....
        /*0830*/ 	.word	0x0500000f


	//   ....[225]....
        /*0834*/ 	.word	0x0500000f


	//   ....[226]....
        /*0838*/ 	.word	0x0500000f


	//   ....[227]....
        /*083c*/ 	.word	0x0500000f


	//   ....[228]....
        /*0840*/ 	.word	0x0500000f


	//   ....[229]....
        /*0844*/ 	.word	0x0500000f


	//   ....[230]....
        /*0848*/ 	.word	0x0500000f


	//   ....[231]....
        /*084c*/ 	.word	0x0500000f


	//   ....[232]....
        /*0850*/ 	.word	0x0500000f


	//   ....[233]....
        /*0854*/ 	.word	0x0500000f


	//   ....[234]....
        /*0858*/ 	.word	0x0500000f


	//   ....[235]....
        /*085c*/ 	.word	0x0500000f


	//   ....[236]....
        /*0860*/ 	.word	0x0500000f


	//   ....[237]....
        /*0864*/ 	.word	0x0500000f


	//   ....[238]....
        /*0868*/ 	.word	0x0500000f


	//   ....[239]....
        /*086c*/ 	.word	0x0500000f


	//   ....[240]....
        /*0870*/ 	.word	0x0500000f


	//   ....[241]....
        /*0874*/ 	.word	0x0500000f


	//   ....[242]....
        /*0878*/ 	.word	0x0500000f


	//   ....[243]....
        /*087c*/ 	.word	0x0500000f


	//   ....[244]....
        /*0880*/ 	.word	0x0500000f


	//   ....[245]....
        /*0884*/ 	.word	0x0500000f


	//   ....[246]....
        /*0888*/ 	.word	0x0500000f


	//   ....[247]....
        /*088c*/ 	.word	0x0500000f


	//   ....[248]....
        /*0890*/ 	.word	0x0500000f


	//   ....[249]....
        /*0894*/ 	.word	0x0500000f


	//   ....[250]....
        /*0898*/ 	.word	0x0500000f


	//   ....[251]....
        /*089c*/ 	.word	0x0500000f


	//   ....[252]....
        /*08a0*/ 	.word	0x0500000f


	//   ....[253]....
        /*08a4*/ 	.word	0x0500000f


	//   ....[254]....
        /*08a8*/ 	.word	0x0500000f


	//   ....[255]....
        /*08ac*/ 	.word	0x0500000f


	//   ....[0]....
        /*08b0*/ 	.word	0x0500000f


	//   ....[1]....
        /*08b4*/ 	.word	0x0500000f


	//   ....[2]....
        /*08b8*/ 	.word	0x0500000f


	//   ....[3]....
        /*08bc*/ 	.word	0x0500000f


	//   ....[4]....
        /*08c0*/ 	.word	0x0500000f


	//   ....[5]....
        /*08c4*/ 	.word	0x0500000f


	//   ....[6]....
        /*08c8*/ 	.word	0x0500000f


	//   ....[7]....
        /*08cc*/ 	.word	0x0500000f


	//   ....[8]....
        /*08d0*/ 	.word	0x0500000f


	//   ....[9]....
        /*08d4*/ 	.word	0x0500000f


	//   ....[10]....
        /*08d8*/ 	.word	0x0500000f


	//   ....[11]....
        /*08dc*/ 	.word	0x0500000f


	//   ....[12]....
        /*08e0*/ 	.word	0x0500000f


	//   ....[13]....
        /*08e4*/ 	.word	0x0500000f


	//   ....[14]....
        /*08e8*/ 	.word	0x0500000f


	//   ....[15]....
        /*08ec*/ 	.word	0x0500000f


	//   ....[16]....
        /*08f0*/ 	.word	0x0500000f


	//   ....[17]....
        /*08f4*/ 	.word	0x0500000f


	//   ....[18]....
        /*08f8*/ 	.word	0x0500000f


	//   ....[19]....
        /*08fc*/ 	.word	0x0500000f


	//   ....[20]....
        /*0900*/ 	.word	0x0500000f


	//   ....[21]....
        /*0904*/ 	.word	0x0500000f


	//   ....[22]....
        /*0908*/ 	.word	0x0500000f


	//   ....[23]....
        /*090c*/ 	.word	0x0500000f


	//   ....[24]....
        /*0910*/ 	.word	0x0500000f


	//   ....[25]....
        /*0914*/ 	.word	0x0500000f


	//   ....[26]....
        /*0918*/ 	.word	0x0500000f


	//   ....[27]....
        /*091c*/ 	.word	0x0500000f


	//   ....[28]....
        /*0920*/ 	.word	0x0500000f


	//   ....[29]....
        /*0924*/ 	.word	0x0500000f


	//   ....[30]....
        /*0928*/ 	.word	0x0500000f


	//   ....[31]....
        /*092c*/ 	.word	0x0500000f


	//   ....[32]....
        /*0930*/ 	.word	0x0500000f


	//   ....[33]....
        /*0934*/ 	.word	0x0500000f


	//   ....[34]....
        /*0938*/ 	.word	0x0500000f


	//   ....[35]....
        /*093c*/ 	.word	0x0500000f


	//   ....[36]....
        /*0940*/ 	.word	0x0500000f


	//   ....[37]....
        /*0944*/ 	.word	0x0500000f


	//   ....[38]....
        /*0948*/ 	.word	0x0500000f


	//   ....[39]....
        /*094c*/ 	.word	0x0500000f


	//   ....[40]....
        /*0950*/ 	.word	0x0500000f


	//   ....[41]....
        /*0954*/ 	.word	0x0500000f


	//   ....[42]....
        /*0958*/ 	.word	0x0500000f


	//   ....[43]....
        /*095c*/ 	.word	0x0500000f


	//   ....[44]....
        /*0960*/ 	.word	0x0500000f


	//   ....[45]....
        /*0964*/ 	.word	0x0500000f


	//   ....[46]....
        /*0968*/ 	.word	0x0500000f


	//   ....[47]....
        /*096c*/ 	.word	0x0500000f


	//   ....[48]....
        /*0970*/ 	.word	0x0500000f


	//   ....[49]....
        /*0974*/ 	.word	0x0500000f


	//   ....[50]....
        /*0978*/ 	.word	0x0500000f


	//   ....[51]....
        /*097c*/ 	.word	0x0500000f


	//----- nvinfo : EIATTR_COOP_GROUP_INSTR_OFFSETS
	.align		4
.L_293:
        /*0980*/ 	.byte	0x04, 0x28
        /*0982*/ 	.short	(.L_295 - .L_294)


	//   ....[0]....
.L_294:
        /*0984*/ 	.word	0x00000060


	//   ....[1]....
        /*0988*/ 	.word	0x00000130


	//   ....[2]....
        /*098c*/ 	.word	0x000001f0


	//   ....[3]....
        /*0990*/ 	.word	0x000003c0


	//   ....[4]....
        /*0994*/ 	.word	0x00000520


	//   ....[5]....
        /*0998*/ 	.word	0x00000640


	//   ....[6]....
        /*099c*/ 	.word	0x000007a0


	//   ....[7]....
        /*09a0*/ 	.word	0x00002c30


	//   ....[8]....
        /*09a4*/ 	.word	0x00002c40


	//   ....[9]....
        /*09a8*/ 	.word	0x000032f0


	//   ....[10]....
        /*09ac*/ 	.word	0x00003300


	//   ....[11]....
        /*09b0*/ 	.word	0x00003e70


	//   ....[12]....
        /*09b4*/ 	.word	0x00003e80


	//   ....[13]....
        /*09b8*/ 	.word	0x00004600


	//   ....[14]....
        /*09bc*/ 	.word	0x00004610


	//   ....[15]....
        /*09c0*/ 	.word	0x00005000


	//   ....[16]....
        /*09c4*/ 	.word	0x00005010


	//   ....[17]....
        /*09c8*/ 	.word	0x00005120


	//   ....[18]....
        /*09cc*/ 	.word	0x00005130


	//   ....[19]....
        /*09d0*/ 	.word	0x000054e0


	//   ....[20]....
        /*09d4*/ 	.word	0x00005510


	//   ....[21]....
        /*09d8*/ 	.word	0x000057e0


	//   ....[22]....
        /*09dc*/ 	.word	0x00005800


	//   ....[23]....
        /*09e0*/ 	.word	0x000061a0


	//   ....[24]....
        /*09e4*/ 	.word	0x00006720


	//   ....[25]....
        /*09e8*/ 	.word	0x00006730


	//   ....[26]....
        /*09ec*/ 	.word	0x00006740


	//   ....[27]....
        /*09f0*/ 	.word	0x00006750


	//   ....[28]....
        /*09f4*/ 	.word	0x000077b0


	//   ....[29]....
        /*09f8*/ 	.word	0x000077c0


	//   ....[30]....
        /*09fc*/ 	.word	0x000077d0


	//   ....[31]....
        /*0a00*/ 	.word	0x000077e0


	//   ....[32]....
        /*0a04*/ 	.word	0x0000a100


	//   ....[33]....
        /*0a08*/ 	.word	0x0000a1e0


	//   ....[34]....
        /*0a0c*/ 	.word	0x0000a1f0


	//   ....[35]....
        /*0a10*/ 	.word	0x0000a240


	//   ....[36]....
        /*0a14*/ 	.word	0x0000c0e0


	//   ....[37]....
        /*0a18*/ 	.word	0x0000c0f0


	//   ....[38]....
        /*0a1c*/ 	.word	0x0000c120


	//   ....[39]....
        /*0a20*/ 	.word	0x0000c130


	//   ....[40]....
        /*0a24*/ 	.word	0x0000d800


	//   ....[41]....
        /*0a28*/ 	.word	0x0000d850


	//   ....[42]....
        /*0a2c*/ 	.word	0x0000d8b0


	//   ....[43]....
        /*0a30*/ 	.word	0x0000d8e0


	//   ....[44]....
        /*0a34*/ 	.word	0x0000f3b0


	//   ....[45]....
        /*0a38*/ 	.word	0x0000f4d0


	//   ....[46]....
        /*0a3c*/ 	.word	0x0000f7d0


	//   ....[47]....
        /*0a40*/ 	.word	0x0000f810


	//   ....[48]....
        /*0a44*/ 	.word	0x0000fd50


	//   ....[49]....
        /*0a48*/ 	.word	0x0000fda0


	//   ....[50]....
        /*0a4c*/ 	.word	0x0000fee0


	//   ....[51]....
        /*0a50*/ 	.word	0x0000ff00


	//   ....[52]....
        /*0a54*/ 	.word	0x00010040


	//   ....[53]....
        /*0a58*/ 	.word	0x00010060


	//   ....[54]....
        /*0a5c*/ 	.word	0x000101b0


	//   ....[55]....
        /*0a60*/ 	.word	0x000101d0


	//   ....[56]....
        /*0a64*/ 	.word	0x00010b70


	//   ....[57]....
        /*0a68*/ 	.word	0x00010b80


	//   ....[58]....
        /*0a6c*/ 	.word	0x00010d20


	//   ....[59]....
        /*0a70*/ 	.word	0x00010d30


	//   ....[60]....
        /*0a74*/ 	.word	0x00010ec0


	//   ....[61]....
        /*0a78*/ 	.word	0x00010ed0


	//   ....[62]....
        /*0a7c*/ 	.word	0x00011060


	//   ....[63]....
        /*0a80*/ 	.word	0x00011070


	//   ....[64]....
        /*0a84*/ 	.word	0x00011250


	//   ....[65]....
        /*0a88*/ 	.word	0x00011420


	//   ....[66]....
        /*0a8c*/ 	.word	0x00011450


	//   ....[67]....
        /*0a90*/ 	.word	0x00011480


	//   ....[68]....
        /*0a94*/ 	.word	0x000114b0


	//   ....[69]....
        /*0a98*/ 	.word	0x000114e0


	//   ....[70]....
        /*0a9c*/ 	.word	0x00011510


	//   ....[71]....
        /*0aa0*/ 	.word	0x00011680


	//   ....[72]....
        /*0aa4*/ 	.word	0x000116b0


	//   ....[73]....
        /*0aa8*/ 	.word	0x000116e0


	//   ....[74]....
        /*0aac*/ 	.word	0x00011710


	//   ....[75]....
        /*0ab0*/ 	.word	0x00011740


	//   ....[76]....
        /*0ab4*/ 	.word	0x00011770


	//   ....[77]....
        /*0ab8*/ 	.word	0x00011800


	//   ....[78]....
        /*0abc*/ 	.word	0x00011830


	//   ....[79]....
        /*0ac0*/ 	.word	0x000118b0


	//   ....[80]....
        /*0ac4*/ 	.word	0x000123d0


	//   ....[81]....
        /*0ac8*/ 	.word	0x00014230


	//   ....[82]....
        /*0acc*/ 	.word	0x00014250


	//   ....[83]....
        /*0ad0*/ 	.word	0x000142e0


	//   ....[84]....
        /*0ad4*/ 	.word	0x00014300


	//   ....[85]....
        /*0ad8*/ 	.word	0x00014380


	//   ....[86]....
        /*0adc*/ 	.word	0x000143a0


	//   ....[87]....
        /*0ae0*/ 	.word	0x00014420


	//   ....[88]....
        /*0ae4*/ 	.word	0x00014440


	//   ....[89]....
        /*0ae8*/ 	.word	0x000144c0


	//   ....[90]....
        /*0aec*/ 	.word	0x000144e0


	//   ....[91]....
        /*0af0*/ 	.word	0x000144f0


	//   ....[92]....
        /*0af4*/ 	.word	0x00014500


	//   ....[93]....
        /*0af8*/ 	.word	0x00014cb0


	//   ....[94]....
        /*0afc*/ 	.word	0x00014ce0


	//   ....[95]....
        /*0b00*/ 	.word	0x00014de0


	//   ....[96]....
        /*0b04*/ 	.word	0x00014df0


	//   ....[97]....
        /*0b08*/ 	.word	0x00014e70


	//   ....[98]....
        /*0b0c*/ 	.word	0x00014e80


	//   ....[99]....
        /*0b10*/ 	.word	0x00014e90


	//   ....[100]....
        /*0b14*/ 	.word	0x00014f30


	//   ....[101]....
        /*0b18*/ 	.word	0x00014f60


	//   ....[102]....
        /*0b1c*/ 	.word	0x00014fe0


	//   ....[103]....
        /*0b20*/ 	.word	0x00015010


	//   ....[104]....
        /*0b24*/ 	.word	0x00015090


	//   ....[105]....
        /*0b28*/ 	.word	0x000150c0


	//   ....[106]....
        /*0b2c*/ 	.word	0x000150e0


	//   ....[107]....
        /*0b30*/ 	.word	0x00015130


	//   ....[108]....
        /*0b34*/ 	.word	0x00015140


	//   ....[109]....
        /*0b38*/ 	.word	0x00015810


	//   ....[110]....
        /*0b3c*/ 	.word	0x00015840


	//   ....[111]....
        /*0b40*/ 	.word	0x00015860


	//   ....[112]....
        /*0b44*/ 	.word	0x00015930


	//   ....[113]....
        /*0b48*/ 	.word	0x00015960


	//   ....[114]....
        /*0b4c*/ 	.word	0x000159d0


	//   ....[115]....
        /*0b50*/ 	.word	0x00015a40


	//   ....[116]....
        /*0b54*/ 	.word	0x00015a50


	//   ....[117]....
        /*0b58*/ 	.word	0x00015ad0


	//   ....[118]....
        /*0b5c*/ 	.word	0x00015ae0


	//   ....[119]....
        /*0b60*/ 	.word	0x00015b60


	//   ....[120]....
        /*0b64*/ 	.word	0x00015b70


	//   ....[121]....
        /*0b68*/ 	.word	0x00015bf0


	//   ....[122]....
        /*0b6c*/ 	.word	0x00015c00


	//   ....[123]....
        /*0b70*/ 	.word	0x00015c80


	//   ....[124]....
        /*0b74*/ 	.word	0x00015c90


	//   ....[125]....
        /*0b78*/ 	.word	0x000161c0


	//   ....[126]....
        /*0b7c*/ 	.word	0x000161e0


	//   ....[127]....
        /*0b80*/ 	.word	0x00016210


	//   ....[128]....
        /*0b84*/ 	.word	0x000162f0


	//   ....[129]....
        /*0b88*/ 	.word	0x00016300


	//   ....[130]....
        /*0b8c*/ 	.word	0x00016330


	//   ....[131]....
        /*0b90*/ 	.word	0x000163c0


	//   ....[132]....
        /*0b94*/ 	.word	0x00016470


	//   ....[133]....
        /*0b98*/ 	.word	0x00016480


	//   ....[134]....
        /*0b9c*/ 	.word	0x000164b0


	//   ....[135]....
        /*0ba0*/ 	.word	0x000164c0


	//   ....[136]....
        /*0ba4*/ 	.word	0x00016550


	//   ....[137]....
        /*0ba8*/ 	.word	0x00016c90


	//   ....[138]....
        /*0bac*/ 	.word	0x00016cb0


	//   ....[139]....
        /*0bb0*/ 	.word	0x00016d00


	//   ....[140]....
        /*0bb4*/ 	.word	0x00016d10


	//   ....[141]....
        /*0bb8*/ 	.word	0x00016d50


	//   ....[142]....
        /*0bbc*/ 	.word	0x00016d60


	//   ....[143]....
        /*0bc0*/ 	.word	0x00016da0


	//   ....[144]....
        /*0bc4*/ 	.word	0x00016db0


	//   ....[145]....
        /*0bc8*/ 	.word	0x00016df0


	//   ....[146]....
        /*0bcc*/ 	.word	0x00016e00


	//   ....[147]....
        /*0bd0*/ 	.word	0x00016e10


	//   ....[148]....
        /*0bd4*/ 	.word	0x00016e50


	//   ....[149]....
        /*0bd8*/ 	.word	0x00017190


	//   ....[150]....
        /*0bdc*/ 	.word	0x000171b0


	//   ....[151]....
        /*0be0*/ 	.word	0x000171c0


	//   ....[152]....
        /*0be4*/ 	.word	0x000171e0


	//   ....[153]....
        /*0be8*/ 	.word	0x00017250


	//   ....[154]....
        /*0bec*/ 	.word	0x00017270


	//   ....[155]....
        /*0bf0*/ 	.word	0x000172d0


	//   ....[156]....
        /*0bf4*/ 	.word	0x000172f0


	//   ....[157]....
        /*0bf8*/ 	.word	0x00017350


	//   ....[158]....
        /*0bfc*/ 	.word	0x00017370


	//   ....[159]....
        /*0c00*/ 	.word	0x000173d0


	//   ....[160]....
        /*0c04*/ 	.word	0x000173f0


	//   ....[161]....
        /*0c08*/ 	.word	0x000178d0


	//   ....[162]....
        /*0c0c*/ 	.word	0x00017900


	//   ....[163]....
        /*0c10*/ 	.word	0x00017940


	//   ....[164]....
        /*0c14*/ 	.word	0x00017970


	//   ....[165]....
        /*0c18*/ 	.word	0x000179a0


	//   ....[166]....
        /*0c1c*/ 	.word	0x000179d0


	//   ....[167]....
        /*0c20*/ 	.word	0x00017a00


	//   ....[168]....
        /*0c24*/ 	.word	0x00017a30


	//   ....[169]....
        /*0c28*/ 	.word	0x00017bb0


	//   ....[170]....
        /*0c2c*/ 	.word	0x00017be0


	//   ....[171]....
        /*0c30*/ 	.word	0x00017c10


	//   ....[172]....
        /*0c34*/ 	.word	0x00017c40


	//   ....[173]....
        /*0c38*/ 	.word	0x00017c70


	//   ....[174]....
        /*0c3c*/ 	.word	0x00017ca0


	//   ....[175]....
        /*0c40*/ 	.word	0x00017d60


	//   ....[176]....
        /*0c44*/ 	.word	0x00017d80


	//   ....[177]....
        /*0c48*/ 	.word	0x00017df0


	//   ....[178]....
        /*0c4c*/ 	.word	0x00018260


	//   ....[179]....
        /*0c50*/ 	.word	0x00018580


	//   ....[180]....
        /*0c54*/ 	.word	0x00018610


	//   ....[181]....
        /*0c58*/ 	.word	0x000186b0


	//   ....[182]....
        /*0c5c*/ 	.word	0x00018740


	//   ....[183]....
        /*0c60*/ 	.word	0x00018830


	//   ....[184]....
        /*0c64*/ 	.word	0x000188c0


	//   ....[185]....
        /*0c68*/ 	.word	0x00018960


	//   ....[186]....
        /*0c6c*/ 	.word	0x000189f0


	//   ....[187]....
        /*0c70*/ 	.word	0x00018ae0


	//   ....[188]....
        /*0c74*/ 	.word	0x00018b70


	//   ....[189]....
        /*0c78*/ 	.word	0x00018c00


	//   ....[190]....
        /*0c7c*/ 	.word	0x00018c90


	//   ....[191]....
        /*0c80*/ 	.word	0x00018dc0


	//   ....[192]....
        /*0c84*/ 	.word	0x00018e60


	//   ....[193]....
        /*0c88*/ 	.word	0x00018ef0


	//   ....[194]....
        /*0c8c*/ 	.word	0x00018f40


	//   ....[195]....
        /*0c90*/ 	.word	0x00018f90


	//   ....[196]....
        /*0c94*/ 	.word	0x00019070


	//   ....[197]....
        /*0c98*/ 	.word	0x00019100


	//   ....[198]....
        /*0c9c*/ 	.word	0x00019150


	//   ....[199]....
        /*0ca0*/ 	.word	0x000191a0


	//   ....[200]....
        /*0ca4*/ 	.word	0x00019400


	//   ....[201]....
        /*0ca8*/ 	.word	0x00019450


	//   ....[202]....
        /*0cac*/ 	.word	0x000194e0


	//   ....[203]....
        /*0cb0*/ 	.word	0x00019570


	//   ....[204]....
        /*0cb4*/ 	.word	0x00019600


	//   ....[205]....
        /*0cb8*/ 	.word	0x00019690


	//   ....[206]....
        /*0cbc*/ 	.word	0x00019720


	//   ....[207]....
        /*0cc0*/ 	.word	0x000197b0


	//   ....[208]....
        /*0cc4*/ 	.word	0x00019870


	//   ....[209]....
        /*0cc8*/ 	.word	0x00019b50


	//   ....[210]....
        /*0ccc*/ 	.word	0x00019c40


	//   ....[211]....
        /*0cd0*/ 	.word	0x00019ce0


	//   ....[212]....
        /*0cd4*/ 	.word	0x00019d40


	//   ....[213]....
        /*0cd8*/ 	.word	0x00019e30


	//   ....[214]....
        /*0cdc*/ 	.word	0x00019ea0


	//   ....[215]....
        /*0ce0*/ 	.word	0x00019f90


	//   ....[216]....
        /*0ce4*/ 	.word	0x0001a000


	//   ....[217]....
        /*0ce8*/ 	.word	0x0001a0f0


	//   ....[218]....
        /*0cec*/ 	.word	0x0001a160


	//   ....[219]....
        /*0cf0*/ 	.word	0x0001a250


	//   ....[220]....
        /*0cf4*/ 	.word	0x0001a2c0


	//   ....[221]....
        /*0cf8*/ 	.word	0x0001a360


	//   ....[222]....
        /*0cfc*/ 	.word	0x0001a450


	//   ....[223]....
        /*0d00*/ 	.word	0x0001a510


	//   ....[224]....
        /*0d04*/ 	.word	0x0001a570


	//   ....[225]....
        /*0d08*/ 	.word	0x0001a660


	//   ....[226]....
        /*0d0c*/ 	.word	0x0001a6c0


	//   ....[227]....
        /*0d10*/ 	.word	0x0001a7b0


	//   ....[228]....
        /*0d14*/ 	.word	0x0001a810


	//   ....[229]....
        /*0d18*/ 	.word	0x0001a8b0


	//   ....[230]....
        /*0d1c*/ 	.word	0x0001a980


	//   ....[231]....
        /*0d20*/ 	.word	0x0001aa20


	//   ....[232]....
        /*0d24*/ 	.word	0x0001aaf0


	//   ....[233]....
        /*0d28*/ 	.word	0x0001ab90


	//   ....[234]....
        /*0d2c*/ 	.word	0x0001ac60


	//   ....[235]....
        /*0d30*/ 	.word	0x0001ad00


	//   ....[236]....
        /*0d34*/ 	.word	0x0001adb0


	//   ....[237]....
        /*0d38*/ 	.word	0x0001ae50


	//   ....[238]....
        /*0d3c*/ 	.word	0x0001b0c0


	//   ....[239]....
        /*0d40*/ 	.word	0x0001b180


	//   ....[240]....
        /*0d44*/ 	.word	0x0001b240


	//   ....[241]....
        /*0d48*/ 	.word	0x0001b330


	//   ....[242]....
        /*0d4c*/ 	.word	0x0001b3f0


	//   ....[243]....
        /*0d50*/ 	.word	0x0001b4b0


	//   ....[244]....
        /*0d54*/ 	.word	0x0001b570


	//   ....[245]....
        /*0d58*/ 	.word	0x0001b630


	//   ....[246]....
        /*0d5c*/ 	.word	0x0001b6f0


	//   ....[247]....
        /*0d60*/ 	.word	0x0001b7b0


	//   ....[248]....
        /*0d64*/ 	.word	0x0001b870


	//   ....[249]....
        /*0d68*/ 	.word	0x0001b930


	//   ....[250]....
        /*0d6c*/ 	.word	0x0001b9f0


	//   ....[251]....
        /*0d70*/ 	.word	0x0001baa0


	//   ....[252]....
        /*0d74*/ 	.word	0x0001bb00


	//   ....[253]....
        /*0d78*/ 	.word	0x0001bbe0


	//   ....[254]....
        /*0d7c*/ 	.word	0x0001bd20


	//   ....[255]....
        /*0d80*/ 	.word	0x0001bdf0


	//   ....[0]....
        /*0d84*/ 	.word	0x0001be70


	//   ....[1]....
        /*0d88*/ 	.word	0x0001bfb0


	//   ....[2]....
        /*0d8c*/ 	.word	0x0001c010


	//   ....[3]....
        /*0d90*/ 	.word	0x0001c120


	//   ....[4]....
        /*0d94*/ 	.word	0x0001c180


	//   ....[5]....
        /*0d98*/ 	.word	0x0001c290


	//   ....[6]....
        /*0d9c*/ 	.word	0x0001c2f0


	//   ....[7]....
        /*0da0*/ 	.word	0x0001c400


	//   ....[8]....
        /*0da4*/ 	.word	0x0001c460


	//   ....[9]....
        /*0da8*/ 	.word	0x0001c520


	//   ....[10]....
        /*0dac*/ 	.word	0x0001c680


	//   ....[11]....
        /*0db0*/ 	.word	0x0001c720


	//   ....[12]....
        /*0db4*/ 	.word	0x0001c780


	//   ....[13]....
        /*0db8*/ 	.word	0x0001c830


	//   ....[14]....
        /*0dbc*/ 	.word	0x0001c890


	//   ....[15]....
        /*0dc0*/ 	.word	0x0001c940


	//   ....[16]....
        /*0dc4*/ 	.word	0x0001c9a0


	//   ....[17]....
        /*0dc8*/ 	.word	0x0001ca50


	//   ....[18]....
        /*0dcc*/ 	.word	0x0001cab0


	//   ....[19]....
        /*0dd0*/ 	.word	0x0001cb60


	//   ....[20]....
        /*0dd4*/ 	.word	0x0001cbc0


	//   ....[21]....
        /*0dd8*/ 	.word	0x0001cc70


	//   ....[22]....
        /*0ddc*/ 	.word	0x0001cd60


	//   ....[23]....
        /*0de0*/ 	.word	0x0001ce00


	//   ....[24]....
        /*0de4*/ 	.word	0x0001ce60


	//   ....[25]....
        /*0de8*/ 	.word	0x0001cf30


	//   ....[26]....
        /*0dec*/ 	.word	0x0001cf90


	//   ....[27]....
        /*0df0*/ 	.word	0x0001d060


	//   ....[28]....
        /*0df4*/ 	.word	0x0001d0c0


	//   ....[29]....
        /*0df8*/ 	.word	0x0001d190


	//   ....[30]....
        /*0dfc*/ 	.word	0x0001d1f0


	//   ....[31]....
        /*0e00*/ 	.word	0x0001d2c0


	//   ....[32]....
        /*0e04*/ 	.word	0x0001d320


	//   ....[33]....
        /*0e08*/ 	.word	0x0001d3f0


	//   ....[34]....
        /*0e0c*/ 	.word	0x0001d480


	//   ....[35]....
        /*0e10*/ 	.word	0x0001d520


	//   ....[36]....
        /*0e14*/ 	.word	0x0001d640


	//   ....[37]....
        /*0e18*/ 	.word	0x0001d6b0


	//   ....[38]....
        /*0e1c*/ 	.word	0x0001d720


	//   ....[39]....
        /*0e20*/ 	.word	0x0001d790


	//   ....[40]....
        /*0e24*/ 	.word	0x0001d800


	//   ....[41]....
        /*0e28*/ 	.word	0x0001d880


	//   ....[42]....
        /*0e2c*/ 	.word	0x0001d910


	//   ....[43]....
        /*0e30*/ 	.word	0x0001d9a0


	//   ....[44]....
        /*0e34*/ 	.word	0x0001da10


	//   ....[45]....
        /*0e38*/ 	.word	0x0001da80


	//   ....[46]....
        /*0e3c*/ 	.word	0x0001daf0


	//   ....[47]....
        /*0e40*/ 	.word	0x0001db70


	//   ....[48]....
        /*0e44*/ 	.word	0x0001dbe0


	//   ....[49]....
        /*0e48*/ 	.word	0x0001dc80


	//   ....[50]....
        /*0e4c*/ 	.word	0x0001dd10


	//   ....[51]....
        /*0e50*/ 	.word	0x0001de30


	//----- nvinfo : EIATTR_REG_RECONFIG
	.align		4
.L_295:
        /*0e54*/ 	.byte	0x01, 0x54
	.zero		2


	//----- nvinfo : EIATTR_SYSCALL_OFFSETS
	.align		4
        /*0e58*/ 	.byte	0x04, 0x46
        /*0e5a*/ 	.short	(.L_297 - .L_296)


	//   ....[0]....
.L_296:
        /*0e5c*/ 	.word	0x00001810


	//   ....[1]....
        /*0e60*/ 	.word	0x00001960


	//   ....[2]....
        /*0e64*/ 	.word	0x00006310


	//   ....[3]....
        /*0e68*/ 	.word	0x00006690


	//   ....[4]....
        /*0e6c*/ 	.word	0x00013820


	//   ....[5]....
        /*0e70*/ 	.word	0x00013970


	//   ....[6]....
        /*0e74*/ 	.word	0x00013a60


	//   ....[7]....
        /*0e78*/ 	.word	0x000148c0


	//   ....[8]....
        /*0e7c*/ 	.word	0x00015410


	//----- nvinfo : EIATTR_MBARRIER_INSTR_OFFSETS
	.align		4
.L_297:
        /*0e80*/ 	.byte	0x04, 0x39
        /*0e82*/ 	.short	(.L_299 - .L_298)


	//   ....[0]....
.L_298:
        /*0e84*/ 	.word	0x00000260
        /*0e88*/ 	.word	0x000000ff
        /*0e8c*/ 	.word	0x00032400
        /*0e90*/ 	.short	0x0100
        /*0e92*/ 	.byte	0x08
	.zero		1


	//   ....[1]....
        /*0e94*/ 	.word	0x00000270
        /*0e98*/ 	.word	0x000000ff
        /*0e9c*/ 	.word	0x00032410
        /*0ea0*/ 	.short	0x0100
        /*0ea2*/ 	.byte	0x08
	.zero		1


	//   ....[2]....
        /*0ea4*/ 	.word	0x00000280
        /*0ea8*/ 	.word	0x000000ff
        /*0eac*/ 	.word	0x00032420
        /*0eb0*/ 	.short	0x0100
        /*0eb2*/ 	.byte	0x08
	.zero		1


	//   ....[3]....
        /*0eb4*/ 	.word	0x00000370
        /*0eb8*/ 	.word	0x000000ff
        /*0ebc*/ 	.word	0x00032430
        /*0ec0*/ 	.short	0x0100
        /*0ec2*/ 	.byte	0x08
	.zero		1


	//   ....[4]....
        /*0ec4*/ 	.word	0x00000380
        /*0ec8*/ 	.word	0x000000ff
        /*0ecc*/ 	.word	0x00032440
        /*0ed0*/ 	.short	0x0100
        /*0ed2*/ 	.byte	0x08
	.zero		1


	//   ....[5]....
        /*0ed4*/ 	.word	0x00000390
        /*0ed8*/ 	.word	0x000000ff
        /*0edc*/ 	.word	0x00032438
        /*0ee0*/ 	.short	0x0100
        /*0ee2*/ 	.byte	0x08
	.zero		1


	//   ....[6]....
        /*0ee4*/ 	.word	0x000003a0
        /*0ee8*/ 	.word	0x000000ff
        /*0eec*/ 	.word	0x00032448
        /*0ef0*/ 	.short	0x0100
        /*0ef2*/ 	.byte	0x08
	.zero		1


	//   ....[7]....
        /*0ef4*/ 	.word	0x000004d0
        /*0ef8*/ 	.word	0x000000ff
        /*0efc*/ 	.word	0x00032450
        /*0f00*/ 	.short	0x0100
        /*0f02*/ 	.byte	0x08
	.zero		1


	//   ....[8]....
        /*0f04*/ 	.word	0x000004e0
        /*0f08*/ 	.word	0x000000ff
        /*0f0c*/ 	.word	0x00032460
        /*0f10*/ 	.short	0x0100
        /*0f12*/ 	.byte	0x08
	.zero		1


	//   ....[9]....
        /*0f14*/ 	.word	0x000004f0
        /*0f18*/ 	.word	0x000000ff
        /*0f1c*/ 	.word	0x00032458
        /*0f20*/ 	.short	0x0100
        /*0f22*/ 	.byte	0x08
	.zero		1


	//   ....[10]....
        /*0f24*/ 	.word	0x00000500
        /*0f28*/ 	.word	0x000000ff
        /*0f2c*/ 	.word	0x00032468
        /*0f30*/ 	.short	0x0100
        /*0f32*/ 	.byte	0x08
	.zero		1


	//   ....[11]....
        /*0f34*/ 	.word	0x000005f0
        /*0f38*/ 	.word	0x000000ff
        /*0f3c*/ 	.word	0x00032470
        /*0f40*/ 	.short	0x0100
        /*0f42*/ 	.byte	0x06
	.zero		1


	//   ....[12]....
        /*0f44*/ 	.word	0x00000600
        /*0f48*/ 	.word	0x000000ff
        /*0f4c*/ 	.word	0x00032480
        /*0f50*/ 	.short	0x0100
        /*0f52*/ 	.byte	0x06
	.zero		1


	//   ....[13]....
        /*0f54*/ 	.word	0x00000610
        /*0f58*/ 	.word	0x000000ff
        /*0f5c*/ 	.word	0x00032478
        /*0f60*/ 	.short	0x0100
        /*0f62*/ 	.byte	0x06
	.zero		1


	//   ....[14]....
        /*0f64*/ 	.word	0x00000620
        /*0f68*/ 	.word	0x000000ff
        /*0f6c*/ 	.word	0x00032488
        /*0f70*/ 	.short	0x0100
        /*0f72*/ 	.byte	0x06
	.zero		1


	//   ....[15]....
        /*0f74*/ 	.word	0x00000750
        /*0f78*/ 	.word	0x000000ff
        /*0f7c*/ 	.word	0x00032490
        /*0f80*/ 	.short	0x0100
        /*0f82*/ 	.byte	0x08
	.zero		1


	//   ....[16]....
        /*0f84*/ 	.word	0x00000760
        /*0f88*/ 	.word	0x000000ff
        /*0f8c*/ 	.word	0x000324a0
        /*0f90*/ 	.short	0x0100
        /*0f92*/ 	.byte	0x08
	.zero		1


	//   ....[17]....
        /*0f94*/ 	.word	0x00000770
        /*0f98*/ 	.word	0x000000ff
        /*0f9c*/ 	.word	0x00032498
        /*0fa0*/ 	.short	0x0100
        /*0fa2*/ 	.byte	0x08
	.zero		1


	//   ....[18]....
        /*0fa4*/ 	.word	0x00000780
        /*0fa8*/ 	.word	0x000000ff
        /*0fac*/ 	.word	0x000324a8
        /*0fb0*/ 	.short	0x0100
        /*0fb2*/ 	.byte	0x08
	.zero		1


	//   ....[19]....
        /*0fb4*/ 	.word	0x000008b0
        /*0fb8*/ 	.word	0x000000ff
        /*0fbc*/ 	.word	0x000324b0
        /*0fc0*/ 	.short	0x0100
        /*0fc2*/ 	.byte	0x08
	.zero		1


	//   ....[20]....
        /*0fc4*/ 	.word	0x000008c0
        /*0fc8*/ 	.word	0x000000ff
        /*0fcc*/ 	.word	0x000324c0
        /*0fd0*/ 	.short	0x0100
        /*0fd2*/ 	.byte	0x08
	.zero		1


	//   ....[21]....
        /*0fd4*/ 	.word	0x000008d0
        /*0fd8*/ 	.word	0x000000ff
        /*0fdc*/ 	.word	0x000324b8
        /*0fe0*/ 	.short	0x0100
        /*0fe2*/ 	.byte	0x08
	.zero		1


	//   ....[22]....
        /*0fe4*/ 	.word	0x000008e0
        /*0fe8*/ 	.word	0x000000ff
        /*0fec*/ 	.word	0x000324c8
        /*0ff0*/ 	.short	0x0100
        /*0ff2*/ 	.byte	0x08
	.zero		1


	//   ....[23]....
        /*0ff4*/ 	.word	0x00002be0
        /*0ff8*/ 	.word	0x00000004
        /*0ffc*/ 	.word	0x00032490
        /*1000*/ 	.short	0x010a
        /*1002*/ 	.byte	0x3f
	.zero		1


	//   ....[24]....
        /*1004*/ 	.word	0x00003e10
        /*1008*/ 	.word	0x00000004
        /*100c*/ 	.word	0x00032490
        /*1010*/ 	.short	0x010a
        /*1012*/ 	.byte	0x3f
	.zero		1


	//   ....[25]....
        /*1014*/ 	.word	0x00004e40
        /*1018*/ 	.word	0x00000004
        /*101c*/ 	.word	0x00032490
        /*1020*/ 	.short	0x010a
        /*1022*/ 	.byte	0x3f
	.zero		1


	//   ....[26]....
        /*1024*/ 	.word	0x000052f0
        /*1028*/ 	.word	0x0000000b
        /*102c*/ 	.word	0x00000000
        /*1030*/ 	.short	0x0101
        /*1032*/ 	.byte	0x3f
	.zero		1


	//   ....[27]....
        /*1034*/ 	.word	0x00005330
        /*1038*/ 	.word	0x00000004
        /*103c*/ 	.word	0x000324b0
        /*1040*/ 	.short	0x010a
        /*1042*/ 	.byte	0x3f
	.zero		1


	//   ....[28]....
        /*1044*/ 	.word	0x00005b70
        /*1048*/ 	.word	0x00000004
        /*104c*/ 	.word	0x00000000
        /*1050*/ 	.short	0x0101
        /*1052*/ 	.byte	0x3f
	.zero		1


	//   ....[29]....
        /*1054*/ 	.word	0x000063b0
        /*1058*/ 	.word	0x00000013
        /*105c*/ 	.word	0x00032400
        /*1060*/ 	.short	0x010a
        /*1062*/ 	.byte	0x3f
	.zero		1


	//   ....[30]....
        /*1064*/ 	.word	0x00006400
        /*1068*/ 	.word	0x00000013
        /*106c*/ 	.word	0x00032400
        /*1070*/ 	.short	0x010a
        /*1072*/ 	.byte	0x3f
	.zero		1


	//   ....[31]....
        /*1074*/ 	.word	0x00006a70
        /*1078*/ 	.word	0x00000013
        /*107c*/ 	.word	0x00032400
        /*1080*/ 	.short	0x010a
        /*1082*/ 	.byte	0x3f
	.zero		1


	//   ....[32]....
        /*1084*/ 	.word	0x000079b0
        /*1088*/ 	.word	0x00000013
        /*108c*/ 	.word	0x00032400
        /*1090*/ 	.short	0x010a
        /*1092*/ 	.byte	0x3f
	.zero		1


	//   ....[33]....
        /*1094*/ 	.word	0x000088a0
        /*1098*/ 	.word	0x00000003
        /*109c*/ 	.word	0x00032430
        /*10a0*/ 	.short	0x010a
        /*10a2*/ 	.byte	0x3f
	.zero		1


	//   ....[34]....
        /*10a4*/ 	.word	0x00008910
        /*10a8*/ 	.word	0x00000003
        /*10ac*/ 	.word	0x00032430
        /*10b0*/ 	.short	0x010a
        /*10b2*/ 	.byte	0x3f
	.zero		1


	//   ....[35]....
        /*10b4*/ 	.word	0x00008d00
        /*10b8*/ 	.word	0x00000013
        /*10bc*/ 	.word	0x00032410
        /*10c0*/ 	.short	0x010a
        /*10c2*/ 	.byte	0x3f
	.zero		1


	//   ....[36]....
        /*10c4*/ 	.word	0x00008d50
        /*10c8*/ 	.word	0x00000003
        /*10cc*/ 	.word	0x00032450
        /*10d0*/ 	.short	0x010a
        /*10d2*/ 	.byte	0x3f
	.zero		1


	//   ....[37]....
        /*10d4*/ 	.word	0x00008d90
        /*10d8*/ 	.word	0x00000003
        /*10dc*/ 	.word	0x00032450
        /*10e0*/ 	.short	0x010a
        /*10e2*/ 	.byte	0x3f
	.zero		1


	//   ....[38]....
        /*10e4*/ 	.word	0x0000a4a0
        /*10e8*/ 	.word	0x00000009
        /*10ec*/ 	.word	0x00000000
        /*10f0*/ 	.short	0x0101
        /*10f2*/ 	.byte	0x3f
	.zero		1


	//   ....[39]....
        /*10f4*/ 	.word	0x0000b010
        /*10f8*/ 	.word	0x00000003
        /*10fc*/ 	.word	0x00000000
        /*1100*/ 	.short	0x0101
        /*1102*/ 	.byte	0x3f
	.zero		1


	//   ....[40]....
        /*1104*/ 	.word	0x0000b120
        /*1108*/ 	.word	0x00000003
        /*110c*/ 	.word	0x00032430
        /*1110*/ 	.short	0x010a
        /*1112*/ 	.byte	0x3f
	.zero		1


	//   ....[41]....
        /*1114*/ 	.word	0x0000b180
        /*1118*/ 	.word	0x00000003
        /*111c*/ 	.word	0x00032430
        /*1120*/ 	.short	0x010a
        /*1122*/ 	.byte	0x3f
	.zero		1


	//   ....[42]....
        /*1124*/ 	.word	0x0000b430
        /*1128*/ 	.word	0x00000003
        /*112c*/ 	.word	0x00032450
        /*1130*/ 	.short	0x010a
        /*1132*/ 	.byte	0x3f
	.zero		1


	//   ....[43]....
        /*1134*/ 	.word	0x0000b470
        /*1138*/ 	.word	0x00000003
        /*113c*/ 	.word	0x00032450
        /*1140*/ 	.short	0x010a
        /*1142*/ 	.byte	0x3f
	.zero		1


	//   ....[44]....
        /*1144*/ 	.word	0x0000c5a0
        /*1148*/ 	.word	0x00000009
        /*114c*/ 	.word	0x00000000
        /*1150*/ 	.short	0x0101
        /*1152*/ 	.byte	0x3f
	.zero		1


	//   ....[45]....
        /*1154*/ 	.word	0x0000d7c0
        /*1158*/ 	.word	0x00000003
        /*115c*/ 	.word	0x00000000
        /*1160*/ 	.short	0x0101
        /*1162*/ 	.byte	0x3f
	.zero		1


	//   ....[46]....
        /*1164*/ 	.word	0x0000fd60
        /*1168*/ 	.word	0x00000000
        /*116c*/ 	.word	0x00000000
        /*1170*/ 	.short	0x0101
        /*1172*/ 	.byte	0x3f
	.zero		1


	//   ....[47]....
        /*1174*/ 	.word	0x000124b0
        /*1178*/ 	.word	0x00000017
        /*117c*/ 	.word	0x00032420
        /*1180*/ 	.short	0x010a
        /*1182*/ 	.byte	0x3f
	.zero		1


	//   ....[48]....
        /*1184*/ 	.word	0x00012560
        /*1188*/ 	.word	0x00000003
        /*118c*/ 	.word	0x000324a0
        /*1190*/ 	.short	0x010a
        /*1192*/ 	.byte	0x3f
	.zero		1


	//   ....[49]....
        /*1194*/ 	.word	0x00012790
        /*1198*/ 	.word	0x00000003
        /*119c*/ 	.word	0x000324c0
        /*11a0*/ 	.short	0x010a
        /*11a2*/ 	.byte	0x3f
	.zero		1


	//   ....[50]....
        /*11a4*/ 	.word	0x00012dc0
        /*11a8*/ 	.word	0x00000006
        /*11ac*/ 	.word	0x000324a0
        /*11b0*/ 	.short	0x010a
        /*11b2*/ 	.byte	0x3f
	.zero		1


	//   ....[51]....
        /*11b4*/ 	.word	0x00012fe0
        /*11b8*/ 	.word	0x00000006
        /*11bc*/ 	.word	0x000324c0
        /*11c0*/ 	.short	0x010a
        /*11c2*/ 	.byte	0x3f
	.zero		1


	//   ....[52]....
        /*11c4*/ 	.word	0x00013f70
        /*11c8*/ 	.word	0x0000001e
        /*11cc*/ 	.word	0x00032440
        /*11d0*/ 	.short	0x010a
        /*11d2*/ 	.byte	0x3f
	.zero		1


	//   ....[53]....
        /*11d4*/ 	.word	0x00014600
        /*11d8*/ 	.word	0x0000001e
        /*11dc*/ 	.word	0x00032430
        /*11e0*/ 	.short	0x0107
        /*11e2*/ 	.byte	0x3f
	.zero		1


	//   ....[54]....
        /*11e4*/ 	.word	0x000146d0
        /*11e8*/ 	.word	0x0000001e
        /*11ec*/ 	.word	0x00032430
        /*11f0*/ 	.short	0x0101
        /*11f2*/ 	.byte	0x3f
	.zero		1


	//   ....[55]....
        /*11f4*/ 	.word	0x00015250
        /*11f8*/ 	.word	0x00000017
        /*11fc*/ 	.word	0x00032400
        /*1200*/ 	.short	0x0107
        /*1202*/ 	.byte	0x3f
	.zero		1


	//   ....[56]....
        /*1204*/ 	.word	0x000152e0
        /*1208*/ 	.word	0x00000017
        /*120c*/ 	.word	0x00032400
        /*1210*/ 	.short	0x0101
        /*1212*/ 	.byte	0x3f
	.zero		1


	//   ....[57]....
        /*1214*/ 	.word	0x00015d80
        /*1218*/ 	.word	0x00000017
        /*121c*/ 	.word	0x00032410
        /*1220*/ 	.short	0x0107
        /*1222*/ 	.byte	0x3f
	.zero		1


	//   ....[58]....
        /*1224*/ 	.word	0x00015e80
        /*1228*/ 	.word	0x00000017
        /*122c*/ 	.word	0x00032410
        /*1230*/ 	.short	0x0101
        /*1232*/ 	.byte	0x3f
	.zero		1


	//   ....[59]....
        /*1234*/ 	.word	0x00015ea0
        /*1238*/ 	.word	0x00000017
        /*123c*/ 	.word	0x00032420
        /*1240*/ 	.short	0x010a
        /*1242*/ 	.byte	0x3f
	.zero		1


	//   ....[60]....
        /*1244*/ 	.word	0x00015f80
        /*1248*/ 	.word	0x0000001e
        /*124c*/ 	.word	0x00032460
        /*1250*/ 	.short	0x010a
        /*1252*/ 	.byte	0x3f
	.zero		1


	//   ....[61]....
        /*1254*/ 	.word	0x000166d0
        /*1258*/ 	.word	0x0000001e
        /*125c*/ 	.word	0x00032450
        /*1260*/ 	.short	0x0107
        /*1262*/ 	.byte	0x3f
	.zero		1


	//   ....[62]....
        /*1264*/ 	.word	0x000167a0
        /*1268*/ 	.word	0x0000001e
        /*126c*/ 	.word	0x00032450
        /*1270*/ 	.short	0x0101
        /*1272*/ 	.byte	0x3f
	.zero		1


	//   ....[63]....
        /*1274*/ 	.word	0x00016af0
        /*1278*/ 	.word	0x00000004
        /*127c*/ 	.word	0x00032440
        /*1280*/ 	.short	0x010a
        /*1282*/ 	.byte	0x3f
	.zero		1


	//   ....[64]....
        /*1284*/ 	.word	0x00016ed0
        /*1288*/ 	.word	0x00000004
        /*128c*/ 	.word	0x00032430
        /*1290*/ 	.short	0x0107
        /*1292*/ 	.byte	0x3f
	.zero		1


	//   ....[65]....
        /*1294*/ 	.word	0x00016f90
        /*1298*/ 	.word	0x00000004
        /*129c*/ 	.word	0x00032430
        /*12a0*/ 	.short	0x0101
        /*12a2*/ 	.byte	0x3f
	.zero		1


	//   ....[66]....
        /*12a4*/ 	.word	0x00016fc0
        /*12a8*/ 	.word	0x00000004
        /*12ac*/ 	.word	0x00032460
        /*12b0*/ 	.short	0x010a
        /*12b2*/ 	.byte	0x3f
	.zero		1


	//   ....[67]....
        /*12b4*/ 	.word	0x000174e0
        /*12b8*/ 	.word	0x00000004
        /*12bc*/ 	.word	0x00032450
        /*12c0*/ 	.short	0x0107
        /*12c2*/ 	.byte	0x3f
	.zero		1


	//   ....[68]....
        /*12c4*/ 	.word	0x000175a0
        /*12c8*/ 	.word	0x00000004
        /*12cc*/ 	.word	0x00032450
        /*12d0*/ 	.short	0x0101
        /*12d2*/ 	.byte	0x3f
	.zero		1


	//   ....[69]....
        /*12d4*/ 	.word	0x000181e0
        /*12d8*/ 	.word	0x00000005
        /*12dc*/ 	.word	0x00032420
        /*12e0*/ 	.short	0x010a
        /*12e2*/ 	.byte	0x3f
	.zero		1


	//   ....[70]....
        /*12e4*/ 	.word	0x00018350
        /*12e8*/ 	.word	0x00000003
        /*12ec*/ 	.word	0x00032440
        /*12f0*/ 	.short	0x010a
        /*12f2*/ 	.byte	0x3f
	.zero		1


	//   ....[71]....
        /*12f4*/ 	.word	0x000183f0
        /*12f8*/ 	.word	0x00000019
        /*12fc*/ 	.word	0x00032440
        /*1300*/ 	.short	0x010a
        /*1302*/ 	.byte	0x3f
	.zero		1


	//   ....[72]....
        /*1304*/ 	.word	0x00018430
        /*1308*/ 	.word	0x00000003
        /*130c*/ 	.word	0x00032460
        /*1310*/ 	.short	0x010a
        /*1312*/ 	.byte	0x3f
	.zero		1


	//   ....[73]....
        /*1314*/ 	.word	0x00018470
        /*1318*/ 	.word	0x00000019
        /*131c*/ 	.word	0x00032460
        /*1320*/ 	.short	0x010a
        /*1322*/ 	.byte	0x3f
	.zero		1


	//   ....[74]....
        /*1324*/ 	.word	0x000184d0
        /*1328*/ 	.word	0x00000004
        /*132c*/ 	.word	0x00032490
        /*1330*/ 	.short	0x010a
        /*1332*/ 	.byte	0x3f
	.zero		1


	//   ....[75]....
        /*1334*/ 	.word	0x00018780
        /*1338*/ 	.word	0x00000004
        /*133c*/ 	.word	0x00032490
        /*1340*/ 	.short	0x010a
        /*1342*/ 	.byte	0x3f
	.zero		1


	//   ....[76]....
        /*1344*/ 	.word	0x00018a30
        /*1348*/ 	.word	0x00000004
        /*134c*/ 	.word	0x00032490
        /*1350*/ 	.short	0x010a
        /*1352*/ 	.byte	0x3f
	.zero		1


	//   ....[77]....
        /*1354*/ 	.word	0x00018cc0
        /*1358*/ 	.word	0x00000004
        /*135c*/ 	.word	0x000324b0
        /*1360*/ 	.short	0x010a
        /*1362*/ 	.byte	0x3f
	.zero		1


	//   ....[78]....
        /*1364*/ 	.word	0x00018fc0
        /*1368*/ 	.word	0x00000013
        /*136c*/ 	.word	0x00032400
        /*1370*/ 	.short	0x010a
        /*1372*/ 	.byte	0x3f
	.zero		1


	//   ....[79]....
        /*1374*/ 	.word	0x000191d0
        /*1378*/ 	.word	0x00000013
        /*137c*/ 	.word	0x00032400
        /*1380*/ 	.short	0x010a
        /*1382*/ 	.byte	0x3f
	.zero		1


	//   ....[80]....
        /*1384*/ 	.word	0x00019220
        /*1388*/ 	.word	0x00000003
        /*138c*/ 	.word	0x00032430
        /*1390*/ 	.short	0x010a
        /*1392*/ 	.byte	0x3f
	.zero		1


	//   ....[81]....
        /*1394*/ 	.word	0x00019270
        /*1398*/ 	.word	0x00000013
        /*139c*/ 	.word	0x00032410
        /*13a0*/ 	.short	0x010a
        /*13a2*/ 	.byte	0x3f
	.zero		1


	//   ....[82]....
        /*13a4*/ 	.word	0x000192c0
        /*13a8*/ 	.word	0x00000003
        /*13ac*/ 	.word	0x00032450
        /*13b0*/ 	.short	0x010a
        /*13b2*/ 	.byte	0x3f
	.zero		1


	//   ....[83]....
        /*13b4*/ 	.word	0x00019310
        /*13b8*/ 	.word	0x00000003
        /*13bc*/ 	.word	0x00032430
        /*13c0*/ 	.short	0x010a
        /*13c2*/ 	.byte	0x3f
	.zero		1


	//   ....[84]....
        /*13c4*/ 	.word	0x00019360
        /*13c8*/ 	.word	0x00000003
        /*13cc*/ 	.word	0x00032450
        /*13d0*/ 	.short	0x010a
        /*13d2*/ 	.byte	0x3f
	.zero		1


	//   ....[85]....
        /*13d4*/ 	.word	0x00019930
        /*13d8*/ 	.word	0x00000017
        /*13dc*/ 	.word	0x00032420
        /*13e0*/ 	.short	0x010a
        /*13e2*/ 	.byte	0x3f
	.zero		1


	//   ....[86]....
        /*13e4*/ 	.word	0x00019980
        /*13e8*/ 	.word	0x00000003
        /*13ec*/ 	.word	0x000324a0
        /*13f0*/ 	.short	0x010a
        /*13f2*/ 	.byte	0x3f
	.zero		1


	//   ....[87]....
        /*13f4*/ 	.word	0x000199d0
        /*13f8*/ 	.word	0x00000003
        /*13fc*/ 	.word	0x000324c0
        /*1400*/ 	.short	0x010a
        /*1402*/ 	.byte	0x3f
	.zero		1


	//   ....[88]....
        /*1404*/ 	.word	0x00019a20
        /*1408*/ 	.word	0x00000006
        /*140c*/ 	.word	0x000324a0
        /*1410*/ 	.short	0x010a
        /*1412*/ 	.byte	0x3f
	.zero		1


	//   ....[89]....
        /*1414*/ 	.word	0x00019a70
        /*1418*/ 	.word	0x00000006
        /*141c*/ 	.word	0x000324c0
        /*1420*/ 	.short	0x010a
        /*1422*/ 	.byte	0x3f
	.zero		1


	//   ....[90]....
        /*1424*/ 	.word	0x00019b90
        /*1428*/ 	.word	0x0000001e
        /*142c*/ 	.word	0x00032440
        /*1430*/ 	.short	0x010a
        /*1432*/ 	.byte	0x3f
	.zero		1


	//   ....[91]....
        /*1434*/ 	.word	0x0001bc20
        /*1438*/ 	.word	0x00000017
        /*143c*/ 	.word	0x00032420
        /*1440*/ 	.short	0x010a
        /*1442*/ 	.byte	0x3f
	.zero		1


	//   ....[92]....
        /*1444*/ 	.word	0x0001bc70
        /*1448*/ 	.word	0x0000001e
        /*144c*/ 	.word	0x00032460
        /*1450*/ 	.short	0x010a
        /*1452*/ 	.byte	0x3f
	.zero		1


	//   ....[93]....
        /*1454*/ 	.word	0x0001c5d0
        /*1458*/ 	.word	0x00000004
        /*145c*/ 	.word	0x00032440
        /*1460*/ 	.short	0x010a
        /*1462*/ 	.byte	0x3f
	.zero		1


	//   ....[94]....
        /*1464*/ 	.word	0x0001ccb0
        /*1468*/ 	.word	0x00000004
        /*146c*/ 	.word	0x00032460
        /*1470*/ 	.short	0x010a
        /*1472*/ 	.byte	0x3f
	.zero		1


	//   ....[95]....
        /*1474*/ 	.word	0x0001dd50
        /*1478*/ 	.word	0x00000005
        /*147c*/ 	.word	0x00032420
        /*1480*/ 	.short	0x010a
        /*1482*/ 	.byte	0x3f
	.zero		1


	//   ....[96]....
        /*1484*/ 	.word	0x0001def0
        /*1488*/ 	.word	0x00000003
        /*148c*/ 	.word	0x00032440
        /*1490*/ 	.short	0x010a
        /*1492*/ 	.byte	0x3f
	.zero		1


	//   ....[97]....
        /*1494*/ 	.word	0x0001df40
        /*1498*/ 	.word	0x00000019
        /*149c*/ 	.word	0x00032440
        /*14a0*/ 	.short	0x010a
        /*14a2*/ 	.byte	0x3f
	.zero		1


	//   ....[98]....
        /*14a4*/ 	.word	0x0001df90
        /*14a8*/ 	.word	0x00000003
        /*14ac*/ 	.word	0x00032460
        /*14b0*/ 	.short	0x010a
        /*14b2*/ 	.byte	0x3f
	.zero		1


	//----- nvinfo : EIATTR_NUM_MBARRIERS
	.align		4
.L_299:
        /*14b4*/ 	.byte	0x03, 0x38
        /*14b6*/ 	.short	0x0017


	//----- nvinfo : EIATTR_EXIT_INSTR_OFFSETS
	.align		4
        /*14b8*/ 	.byte	0x04, 0x1c
        /*14ba*/ 	.short	(.L_301 - .L_300)


	//   ....[0]....
.L_300:
        /*14bc*/ 	.word	0x000184c0


	//----- nvinfo : EIATTR_MAX_THREADS
	.align		4
.L_301:
        /*14c0*/ 	.byte	0x04, 0x05
        /*14c2*/ 	.short	(.L_303 - .L_302)
.L_302:
        /*14c4*/ 	.word	0x00000180
        /*14c8*/ 	.word	0x00000001
        /*14cc*/ 	.word	0x00000001


	//----- nvinfo : EIATTR_CRS_STACK_SIZE
	.align		4
.L_303:
        /*14d0*/ 	.byte	0x04, 0x1e
        /*14d2*/ 	.short	(.L_305 - .L_304)
.L_304:
        /*14d4*/ 	.word	0x00000000


	//----- nvinfo : EIATTR_CBANK_PARAM_SIZE
	.align		4
.L_305:
        /*14d8*/ 	.byte	0x03, 0x19
        /*14da*/ 	.short	0x0bf0


	//----- nvinfo : EIATTR_PARAM_CBANK
	.align		4
        /*14dc*/ 	.byte	0x04, 0x0a
        /*14de*/ 	.short	(.L_307 - .L_306)
	.align		4
.L_306:
        /*14e0*/ 	.word	index@(.nv.constant0._ZN7cutlass13device_kernelIN5flash11enable_sm90INS1_16FlashAttnFwdSm90INS1_25CollectiveMainloopFwdSm90ILi2EN4cute5tupleIJNS5_1CILi1EEES8_S8_EEENS6_IJNS7_ILi128EEENS7_ILi96EEENS7_ILi64EEEEEELi256ENS_6half_tEfNS_4arch4Sm90ELb0ELb0ELb0ELb1ELb1ELb1ELb1ELb1ELb0ELb1ELb0ELb0EEENS1_21CollectiveEpilogueFwdINS6_IJSA_NS7_ILi256EEESB_EEES9_SE_SG_Li256ELb1ELb1ELb0ELb0EEENS1_36VarlenDynamicPersistentTileSchedulerILi128ELi96ELi256ELi128ELb0ELb1ELb1ELb0ELb1ELb1EEEEEEEEEvNT_6ParamsE)
        /*14e4*/ 	.short	0x0210
        /*14e6*/ 	.short	0x0bf0


	//----- nvinfo : EIATTR_SW_WAR
	.align		4
.L_307:
        /*14e8*/ 	.byte	0x04, 0x36
        /*14ea*/ 	.short	(.L_309 - .L_308)
.L_308:
        /*14ec*/ 	.word	0x00000008
.L_309:


//--------------------- .nv.info._ZN7cutlass13device_kernelIN5flash11enable_sm90INS1_16FlashAttnFwdSm90INS1_25CollectiveMainloopFwdSm90ILi2EN4cute5tupleIJNS5_1CILi1EEES8_S8_EEENS6_IJNS7_ILi128EEENS7_ILi96EEENS7_ILi64EEEEEELi256ENS_6half_tEfNS_4arch4Sm90ELb0ELb1ELb0ELb0ELb1ELb0ELb0ELb1ELb0ELb1ELb0ELb0EEENS1_21CollectiveEpilogueFwdINS6_IJSA_NS7_ILi256EEESB_EEES9_SE_SG_Li256ELb0ELb1ELb0ELb0EEENS1_30DynamicPersistentTileSchedulerILi256ELi128ELb0ELb1ELb1EEEEEEEEEvNT_6ParamsE --------------------------
	.section	.nv.info._ZN7cutlass13device_kernelIN5flash11enable_sm90INS1_16FlashAttnFwdSm90INS1_25CollectiveMainloopFwdSm90ILi2EN4cute5tupleIJNS5_1CILi1EEES8_S8_EEENS6_IJNS7_ILi128EEENS7_ILi96EEENS7_ILi64EEEEEELi256ENS_6half_tEfNS_4arch4Sm90ELb0ELb1ELb0ELb0ELb1ELb0ELb0ELb1ELb0ELb1ELb0ELb0EEENS1_21CollectiveEpilogueFwdINS6_IJSA_NS7_ILi256EEESB_EEES9_SE_SG_Li256ELb0ELb1ELb0ELb0EEENS1_30DynamicPersistentTileSchedulerILi256ELi128ELb0ELb1ELb1EEEEEEEEEvNT_6ParamsE,"",@"SHT_CUDA_INFO"
	.sectionflags	@""
	.align	4


	//----- nvinfo : EIATTR_CUDA_API_VERSION
	.align		4
        /*0000*/ 	.byte	0x04, 0x37
        /*0002*/ 	.short	(.L_311 - .L_310)
.L_310:
        /*0004*/ 	.word	0x00000082


	//----- nvinfo : EIATTR_KPARAM_INFO
	.align		4
.L_311:
        /*0008*/ 	.byte	0x04, 0x17
        /*000a*/ 	.short	(.L_313 - .L_312)
.L_312:
        /*000c*/ 	.word	0x00000000
        /*0010*/ 	.short	0x0000
        /*0012*/ 	.short	0x0070
        /*0014*/ 	.byte	0x00, 0xf0, 0x01, 0x2a


	//----- nvinfo : EIATTR_SPARSE_MMA_MASK
	.align		4
.L_313:
        /*0018*/ 	.byte	0x03, 0x50
        /*001a*/ 	.short	0x0000


	//----- nvinfo : EIATTR_MAXREG_COUNT
	.align		4
        /*001c*/ 	.byte	0x03, 0x1b
        /*001e*/ 	.short	0x00a8


	//----- nvinfo : EIATTR_NUM_BARRIERS
	.align		4
        /*0020*/ 	.byte	0x02, 0x4c
        /*0022*/ 	.byte	0x10
	.zero		1


	//----- nvinfo : EIATTR_EXTERNS
	.align		4
        /*0024*/ 	.byte	0x04, 0x0f
        /*0026*/ 	.short	(.L_315 - .L_314)


	//   ....[0]....
	.align		4
.L_314:
        /*0028*/ 	.word	index@(__assertfail)


	//----- nvinfo : EIATTR_ANNOTATIONS
	.align		4
.L_315:
        /*002c*/ 	.byte	0x04, 0x55
        /*002e*/ 	.short	(.L_317 - .L_316)


	//   ....[0]....
.L_316:
        /*0030*/ 	.word	0x00000001
        /*0034*/ 	.byte	0xd0, 0xf9, 0x00, 0x00, 0x01, 0x00, 0x00, 0x00, 0x40, 0xfd, 0x00, 0x00, 0x01, 0x00, 0x00, 0x00
        /*0044*/ 	.byte	0x80, 0xfd, 0x00, 0x00, 0x01, 0x00, 0x00, 0x00, 0xe0, 0x1d, 0x01, 0x00, 0x01, 0x00, 0x00, 0x00
        /*0054*/ 	.byte	0x00, 0x1e, 0x01, 0x00, 0x01, 0x00, 0x00, 0x00, 0xa0, 0x20, 0x01, 0x00, 0x01, 0x00, 0x00, 0x00
        /*0064*/ 	.byte	0xe0, 0x37, 0x01, 0x00, 0x01, 0x00, 0x00, 0x00, 0x80, 0x50, 0x01, 0x00


	//----- nvinfo : EIATTR_MERCURY_ISA_VERSION
	.align		4
.L_317:
        /*0070*/ 	.byte	0x03, 0x5f
        /*0072*/ 	.short	0x0101


	//----- nvinfo : EIATTR_INT_WARP_WIDE_INSTR_OFFSETS
	.align		4
        /*0074*/ 	.byte	0x04, 0x31
        /*0076*/ 	.short	(.L_319 - .L_318)


	//   ....[0]....
.L_318:
        /*0078*/ 	.word	0x000000c0


	//   ....[1]....
        /*007c*/ 	.word	0x000000d0


	//   ....[2]....
        /*0080*/ 	.word	0x00000170


	//   ....[3]....
        /*0084*/ 	.word	0x00010700


	//   ....[4]....
        /*0088*/ 	.word	0x00010790


	//   ....[5]....
        /*008c*/ 	.word	0x00013570


	//   ....[6]....
        /*0090*/ 	.word	0x00013600


	//----- nvinfo : EIATTR_COOP_GROUP_MASK_REGIDS
	.align		4
.L_319:
        /*0094*/ 	.byte	0x04, 0x29
        /*0096*/ 	.short	(.L_321 - .L_320)


	//   ....[0]....
.L_320:
        /*0098*/ 	.word	0xffffffff


	//   ....[1]....
        /*009c*/ 	.word	0xffffffff


	//   ....[2]....
        /*00a0*/ 	.word	0xffffffff


	//   ....[3]....
        /*00a4*/ 	.word	0xffffffff


	//   ....[4]....
        /*00a8*/ 	.word	0xffffffff


	//   ....[5]....
        /*00ac*/ 	.word	0xffffffff


	//   ....[6]....
        /*00b0*/ 	.word	0xffffffff


	//   ....[7]....
        /*00b4*/ 	.word	0xffffffff


	//   ....[8]....
        /*00b8*/ 	.word	0xffffffff


	//   ....[9]....
        /*00bc*/ 	.word	0xffffffff


	//   ....[10]....
        /*00c0*/ 	.word	0xffffffff


	//   ....[11]....
        /*00c4*/ 	.word	0xffffffff


	//   ....[12]....
        /*00c8*/ 	.word	0xffffffff


	//   ....[13]....
        /*00cc*/ 	.word	0xffffffff


	//   ....[14]....
        /*00d0*/ 	.word	0xffffffff


	//   ....[15]....
        /*00d4*/ 	.word	0xffffffff


	//   ....[16]....
        /*00d8*/ 	.word	0xffffffff


	//   ....[17]....
        /*00dc*/ 	.word	0xffffffff


	//   ....[18]....
        /*00e0*/ 	.word	0xffffffff


	//   ....[19]....
        /*00e4*/ 	.word	0xffffffff


	//   ....[20]....
        /*00e8*/ 	.word	0xffffffff


	//   ....[21]....
        /*00ec*/ 	.word	0xffffffff


	//   ....[22]....
        /*00f0*/ 	.word	0xffffffff


	//   ....[23]....
        /*00f4*/ 	.word	0xffffffff


	//   ....[24]....
        /*00f8*/ 	.word	0xffffffff


	//   ....[25]....
        /*00fc*/ 	.word	0xffffffff


	//   ....[26]....
        /*0100*/ 	.word	0xffffffff


	//   ....[27]....
        /*0104*/ 	.word	0xffffffff


	//   ....[28]....
        /*0108*/ 	.word	0xffffffff


	//   ....[29]....
        /*010c*/ 	.word	0xffffffff


	//   ....[30]....
        /*0110*/ 	.word	0xffffffff


	//   ....[31]....
        /*0114*/ 	.word	0xffffffff


	//   ....[32]....
        /*0118*/ 	.word	0xffffffff


	//   ....[33]....
        /*011c*/ 	.word	0xffffffff


	//   ....[34]....
        /*0120*/ 	.word	0xffffffff


	//   ....[35]....
        /*0124*/ 	.word	0xffffffff


	//   ....[36]....
        /*0128*/ 	.word	0xffffffff


	//   ....[37]....
        /*012c*/ 	.word	0xffffffff


	//   ....[38]....
        /*0130*/ 	.word	0xffffffff


	//   ....[39]....
        /*0134*/ 	.word	0xffffffff


	//   ....[40]....
        /*0138*/ 	.word	0xffffffff


	//   ....[41]....
        /*013c*/ 	.word	0xffffffff


	//   ....[42]....
        /*0140*/ 	.word	0xffffffff


	//   ....[43]....
        /*0144*/ 	.word	0xffffffff


	//   ....[44]....
        /*0148*/ 	.word	0xffffffff


	//   ....[45]....
        /*014c*/ 	.word	0xffffffff


	//   ....[46]....
        /*0150*/ 	.word	0xffffffff


	//   ....[47]....
        /*0154*/ 	.word	0xffffffff


	//   ....[48]....
        /*0158*/ 	.word	0xffffffff


	//   ....[49]....
        /*015c*/ 	.word	0xffffffff


	//   ....[50]....
        /*0160*/ 	.word	0xffffffff


	//   ....[51]....
        /*0164*/ 	.word	0xffffffff


	//   ....[52]....
        /*0168*/ 	.word	0xffffffff


	//   ....[53]....
        /*016c*/ 	.word	0xffffffff


	//   ....[54]....
        /*0170*/ 	.word	0xffffffff


	//   ....[55]....
        /*0174*/ 	.word	0xffffffff


	//   ....[56]....
        /*0178*/ 	.word	0xffffffff


	//   ....[57]....
        /*017c*/ 	.word	0xffffffff


	//   ....[58]....
        /*0180*/ 	.word	0xffffffff


	//   ....[59]....
        /*0184*/ 	.word	0xffffffff


	//   ....[60]....
        /*0188*/ 	.word	0xffffffff


	//   ....[61]....
        /*018c*/ 	.word	0xffffffff


	//   ....[62]....
        /*0190*/ 	.word	0xffffffff


	//   ....[63]....
        /*0194*/ 	.word	0xffffffff


	//   ....[64]....
        /*0198*/ 	.word	0xffffffff


	//   ....[65]....
        /*019c*/ 	.word	0xffffffff


	//   ....[66]....
        /*01a0*/ 	.word	0xffffffff


	//   ....[67]....
        /*01a4*/ 	.word	0xffffffff


	//   ....[68]....
        /*01a8*/ 	.word	0xffffffff


	//   ....[69]....
        /*01ac*/ 	.word	0xffffffff


	//   ....[70]....
        /*01b0*/ 	.word	0xffffffff


	//   ....[71]....
        /*01b4*/ 	.word	0xffffffff


	//   ....[72]....
        /*01b8*/ 	.word	0xffffffff


	//   ....[73]....
        /*01bc*/ 	.word	0xffffffff


	//   ....[74]....
        /*01c0*/ 	.word	0xffffffff


	//   ....[75]....
        /*01c4*/ 	.word	0xffffffff


	//   ....[76]....
        /*01c8*/ 	.word	0xffffffff


	//   ....[77]....
        /*01cc*/ 	.word	0xffffffff


	//   ....[78]....
        /*01d0*/ 	.word	0xffffffff


	//   ....[79]....
        /*01d4*/ 	.word	0xffffffff


	//   ....[80]....
        /*01d8*/ 	.word	0xffffffff


	//   ....[81]....
        /*01dc*/ 	.word	0xffffffff


	//   ....[82]....
        /*01e0*/ 	.word	0xffffffff


	//   ....[83]....
        /*01e4*/ 	.word	0xffffffff


	//   ....[84]....
        /*01e8*/ 	.word	0xffffffff


	//   ....[85]....
        /*01ec*/ 	.word	0xffffffff


	//   ....[86]....
        /*01f0*/ 	.word	0xffffffff


	//   ....[87]....
        /*01f4*/ 	.word	0xffffffff


	//   ....[88]....
        /*01f8*/ 	.word	0xffffffff


	//   ....[89]....
        /*01fc*/ 	.word	0xffffffff


	//   ....[90]....
        /*0200*/ 	.word	0xffffffff


	//   ....[91]....
        /*0204*/ 	.word	0xffffffff


	//   ....[92]....
        /*0208*/ 	.word	0xffffffff


	//   ....[93]....
        /*020c*/ 	.word	0xffffffff


	//   ....[94]....
        /*0210*/ 	.word	0xffffffff


	//   ....[95]....
        /*0214*/ 	.word	0xffffffff


	//   ....[96]....
        /*0218*/ 	.word	0xffffffff


	//   ....[97]....
        /*021c*/ 	.word	0xffffffff


	//   ....[98]....
        /*0220*/ 	.word	0xffffffff


	//   ....[99]....
        /*0224*/ 	.word	0xffffffff


	//   ....[100]....
        /*0228*/ 	.word	0xffffffff


	//   ....[101]....
        /*022c*/ 	.word	0xffffffff


	//   ....[102]....
        /*0230*/ 	.word	0xffffffff


	//   ....[103]....
        /*0234*/ 	.word	0xffffffff


	//   ....[104]....
        /*0238*/ 	.word	0xffffffff


	//   ....[105]....
        /*023c*/ 	.word	0xffffffff


	//   ....[106]....
        /*0240*/ 	.word	0xffffffff


	//   ....[107]....
        /*0244*/ 	.word	0xffffffff


	//   ....[108]....
        /*0248*/ 	.word	0xffffffff


	//   ....[109]....
        /*024c*/ 	.word	0xffffffff


	//   ....[110]....
        /*0250*/ 	.word	0xffffffff


	//   ....[111]....
        /*0254*/ 	.word	0xffffffff


	//   ....[112]....
        /*0258*/ 	.word	0xffffffff


	//   ....[113]....
        /*025c*/ 	.word	0xffffffff


	//   ....[114]....
        /*0260*/ 	.word	0xffffffff


	//   ....[115]....
        /*0264*/ 	.word	0xffffffff


	//   ....[116]....
        /*0268*/ 	.word	0xffffffff


	//   ....[117]....
        /*026c*/ 	.word	0xffffffff


	//   ....[118]....
        /*0270*/ 	.word	0xffffffff


	//   ....[119]....
        /*0274*/ 	.word	0xffffffff


	//   ....[120]....
        /*0278*/ 	.word	0x0500000f


	//   ....[121]....
        /*027c*/ 	.word	0x0500000f


	//   ....[122]....
        /*0280*/ 	.word	0x0500000f


	//   ....[123]....
        /*0284*/ 	.word	0x0500000f


	//   ....[124]....
        /*0288*/ 	.word	0x0500000f


	//   ....[125]....
        /*028c*/ 	.word	0x0500000f


	//   ....[126]....
        /*0290*/ 	.word	0x0500000f


	//   ....[127]....
        /*0294*/ 	.word	0x0500000f


	//   ....[128]....
        /*0298*/ 	.word	0x0500000f


	//   ....[129]....
        /*029c*/ 	.word	0x0500000f


	//   ....[130]....
        /*02a0*/ 	.word	0x0500000f


	//   ....[131]....
        /*02a4*/ 	.word	0x0500000f


	//   ....[132]....
        /*02a8*/ 	.word	0x0500000f


	//   ....[133]....
        /*02ac*/ 	.word	0x0500000f


	//   ....[134]....
        /*02b0*/ 	.word	0x0500000f


	//   ....[135]....
        /*02b4*/ 	.word	0x0500000f


	//   ....[136]....
        /*02b8*/ 	.word	0x0500000f


	//   ....[137]....
        /*02bc*/ 	.word	0x0500000f


	//   ....[138]....
        /*02c0*/ 	.word	0x0500000f


	//   ....[139]....
        /*02c4*/ 	.word	0x0500000f


	//   ....[140]....
        /*02c8*/ 	.word	0x0500000f


	//   ....[141]....
        /*02cc*/ 	.word	0x0500000f


	//   ....[142]....
        /*02d0*/ 	.word	0x0500000f


	//   ....[143]....
        /*02d4*/ 	.word	0x0500000f


	//   ....[144]....
        /*02d8*/ 	.word	0x0500000f


	//   ....[145]....
        /*02dc*/ 	.word	0x0500000f


	//   ....[146]....
        /*02e0*/ 	.word	0x0500000f


	//   ....[147]....
        /*02e4*/ 	.word	0x0500000f


	//   ....[148]....
        /*02e8*/ 	.word	0x0500000f


	//   ....[149]....
        /*02ec*/ 	.word	0x0500000f


	//   ....[150]....
        /*02f0*/ 	.word	0x0500000f


	//   ....[151]....
        /*02f4*/ 	.word	0x0500000f


	//   ....[152]....
        /*02f8*/ 	.word	0x0500000f


	//   ....[153]....
        /*02fc*/ 	.word	0x0500000f


	//   ....[154]....
        /*0300*/ 	.word	0x0500000f


	//   ....[155]....
        /*0304*/ 	.word	0x0500000f


	//   ....[156]....
        /*0308*/ 	.word	0x0500000f


	//   ....[157]....
        /*030c*/ 	.word	0x0500000f


	//   ....[158]....
        /*0310*/ 	.word	0x0500000f


	//   ....[159]....
        /*0314*/ 	.word	0x0500000f


	//   ....[160]....
        /*0318*/ 	.word	0x0500000f


	//   ....[161]....
        /*031c*/ 	.word	0x0500000f


	//   ....[162]....
        /*0320*/ 	.word	0x0500000f


	//   ....[163]....
        /*0324*/ 	.word	0x0500000f


	//   ....[164]....
        /*0328*/ 	.word	0x0500000f


	//   ....[165]....
        /*032c*/ 	.word	0x0500000f


	//   ....[166]....
        /*0330*/ 	.word	0x0500000f


	//   ....[167]....
        /*0334*/ 	.word	0x0500000f


	//   ....[168]....
        /*0338*/ 	.word	0x0500000f


	//   ....[169]....
        /*033c*/ 	.word	0x0500000f


	//   ....[170]....
        /*0340*/ 	.word	0x0500000f


	//   ....[171]....
        /*0344*/ 	.word	0x0500000f


	//   ....[172]....
        /*0348*/ 	.word	0x0500000f


	//   ....[173]....
        /*034c*/ 	.word	0x0500000f


	//   ....[174]....
        /*0350*/ 	.word	0x0500000f


	//   ....[175]....
        /*0354*/ 	.word	0x0500000f


	//   ....[176]....
        /*0358*/ 	.word	0x0500000f


	//   ....[177]....
        /*035c*/ 	.word	0x0500000f


	//   ....[178]....
        /*0360*/ 	.word	0x0500000f


	//   ....[179]....
        /*0364*/ 	.word	0x0500000f


	//   ....[180]....
        /*0368*/ 	.word	0x0500000f


	//   ....[181]....
        /*036c*/ 	.word	0x0500000f


	//   ....[182]....
        /*0370*/ 	.word	0x0500000f


	//   ....[183]....
        /*0374*/ 	.word	0x0500000f


	//   ....[184]....
        /*0378*/ 	.word	0x0500000f


	//   ....[185]....
        /*037c*/ 	.word	0x0500000f


	//   ....[186]....
        /*0380*/ 	.word	0x0500000f


	//----- nvinfo : EIATTR_COOP_GROUP_INSTR_OFFSETS
	.align		4
.L_321:
        /*0384*/ 	.byte	0x04, 0x28
        /*0386*/ 	.short	(.L_323 - .L_322)


	//   ....[0]....
.L_322:
        /*0388*/ 	.word	0x00000080


	//   ....[1]....
        /*038c*/ 	.word	0x00000090


	//   ....[2]....
        /*0390*/ 	.word	0x000002d0


	//   ....[3]....
        /*0394*/ 	.word	0x00000430


	//   ....[4]....
        /*0398*/ 	.word	0x00000550


	//   ....[5]....
        /*039c*/ 	.word	0x000006b0


	//   ....[6]....
        /*03a0*/ 	.word	0x00001960


	//   ....[7]....
        /*03a4*/ 	.word	0x000020e0


	//   ....[8]....
        /*03a8*/ 	.word	0x00002300


	//   ....[9]....
        /*03ac*/ 	.word	0x00003030


	//   ....[10]....
        /*03b0*/ 	.word	0x00003140


	//   ....[11]....
        /*03b4*/ 	.word	0x00003770


	//   ....[12]....
        /*03b8*/ 	.word	0x000037d0


	//   ....[13]....
        /*03bc*/ 	.word	0x000049d0


	//   ....[14]....
        /*03c0*/ 	.word	0x00005400


	//   ....[15]....
        /*03c4*/ 	.word	0x00005980


	//   ....[16]....
        /*03c8*/ 	.word	0x00005aa0


	//   ....[17]....
        /*03cc*/ 	.word	0x000060c0


	//   ....[18]....
        /*03d0*/ 	.word	0x00006170


	//   ....[19]....
        /*03d4*/ 	.word	0x00007d50


	//   ....[20]....
        /*03d8*/ 	.word	0x00007d80


	//   ....[21]....
        /*03dc*/ 	.word	0x000081e0


	//   ....[22]....
        /*03e0*/ 	.word	0x000083b0


	//   ....[23]....
        /*03e4*/ 	.word	0x000099e0


	//   ....[24]....
        /*03e8*/ 	.word	0x00009bd0


	//   ....[25]....
        /*03ec*/ 	.word	0x0000a990


	//   ....[26]....
        /*03f0*/ 	.word	0x0000aab0


	//   ....[27]....
        /*03f4*/ 	.word	0x0000b120


	//   ....[28]....
        /*03f8*/ 	.word	0x0000b240


	//   ....[29]....
        /*03fc*/ 	.word	0x0000c5e0


	//   ....[30]....
        /*0400*/ 	.word	0x0000c660


	//   ....[31]....
        /*0404*/ 	.word	0x0000c6d0


	//   ....[32]....
        /*0408*/ 	.word	0x0000c720


	//   ....[33]....
        /*040c*/ 	.word	0x0000e250


	//   ....[34]....
        /*0410*/ 	.word	0x0000e280


	//   ....[35]....
        /*0414*/ 	.word	0x0000e2b0


	//   ....[36]....
        /*0418*/ 	.word	0x0000e310


	//   ....[37]....
        /*041c*/ 	.word	0x0000e820


	//   ....[38]....
        /*0420*/ 	.word	0x0000e850


	//   ....[39]....
        /*0424*/ 	.word	0x0000e990


	//   ....[40]....
        /*0428*/ 	.word	0x0000e9b0


	//   ....[41]....
        /*042c*/ 	.word	0x0000eaf0


	//   ....[42]....
        /*0430*/ 	.word	0x0000eb10


	//   ....[43]....
        /*0434*/ 	.word	0x0000ec60


	//   ....[44]....
        /*0438*/ 	.word	0x0000ec80


	//   ....[45]....
        /*043c*/ 	.word	0x0000f3a0


	//   ....[46]....
        /*0440*/ 	.word	0x0000f3c0


	//   ....[47]....
        /*0444*/ 	.word	0x0000f500


	//   ....[48]....
        /*0448*/ 	.word	0x0000f520


	//   ....[49]....
        /*044c*/ 	.word	0x0000f660


	//   ....[50]....
        /*0450*/ 	.word	0x0000f680


	//   ....[51]....
        /*0454*/ 	.word	0x0000f7d0


	//   ....[52]....
        /*0458*/ 	.word	0x0000f7f0


	//   ....[53]....
        /*045c*/ 	.word	0x0000fa00


	//   ....[54]....
        /*0460*/ 	.word	0x00011150


	//   ....[55]....
        /*0464*/ 	.word	0x00011170


	//   ....[56]....
        /*0468*/ 	.word	0x00011180


	//   ....[57]....
        /*046c*/ 	.word	0x000111c0


	//   ....[58]....
        /*0470*/ 	.word	0x00011210


	//   ....[59]....
        /*0474*/ 	.word	0x00011230


	//   ....[60]....
        /*0478*/ 	.word	0x00011280


	//   ....[61]....
        /*047c*/ 	.word	0x000112a0


	//   ....[62]....
        /*0480*/ 	.word	0x000112f0


	//   ....[63]....
        /*0484*/ 	.word	0x00011310


	//   ....[64]....
        /*0488*/ 	.word	0x00011340


	//   ....[65]....
        /*048c*/ 	.word	0x00011370


	//   ....[66]....
        /*0490*/ 	.word	0x000119a0


	//   ....[67]....
        /*0494*/ 	.word	0x000119c0


	//   ....[68]....
        /*0498*/ 	.word	0x000119f0


	//   ....[69]....
        /*049c*/ 	.word	0x00011a30


	//   ....[70]....
        /*04a0*/ 	.word	0x00011a80


	//   ....[71]....
        /*04a4*/ 	.word	0x00011aa0


	//   ....[72]....
        /*04a8*/ 	.word	0x00011af0


	//   ....[73]....
        /*04ac*/ 	.word	0x00011b10


	//   ....[74]....
        /*04b0*/ 	.word	0x00011b60


	//   ....[75]....
        /*04b4*/ 	.word	0x00011b80


	//   ....[76]....
        /*04b8*/ 	.word	0x00011bd0


	//   ....[77]....
        /*04bc*/ 	.word	0x00011bf0


	//   ....[78]....
        /*04c0*/ 	.word	0x00011c40


	//   ....[79]....
        /*04c4*/ 	.word	0x00011c60


	//   ....[80]....
        /*04c8*/ 	.word	0x00011c90


	//   ....[81]....
        /*04cc*/ 	.word	0x00011cb0


	//   ....[82]....
        /*04d0*/ 	.word	0x000120e0


	//   ....[83]....
        /*04d4*/ 	.word	0x00012130


	//   ....[84]....
        /*04d8*/ 	.word	0x00012150


	//   ....[85]....
        /*04dc*/ 	.word	0x00012220


	//   ....[86]....
        /*04e0*/ 	.word	0x00012230


	//   ....[87]....
        /*04e4*/ 	.word	0x00012260


	//   ....[88]....
        /*04e8*/ 	.word	0x000122f0


	//   ....[89]....
        /*04ec*/ 	.word	0x00012390


	//   ....[90]....
        /*04f0*/ 	.word	0x000123b0


	//   ....[91]....
        /*04f4*/ 	.word	0x00012450


	//   ....[92]....
        /*04f8*/ 	.word	0x00012470


	//   ....[93]....
        /*04fc*/ 	.word	0x00012480


	//   ....[94]....
        /*0500*/ 	.word	0x00012ba0


	//   ....[95]....
        /*0504*/ 	.word	0x00012bc0


	//   ....[96]....
        /*0508*/ 	.word	0x00012bd0


	//   ....[97]....
        /*050c*/ 	.word	0x00012be0


	//   ....[98]....
        /*0510*/ 	.word	0x00012c00


	//   ....[99]....
        /*0514*/ 	.word	0x00012c60


	//   ....[100]....
        /*0518*/ 	.word	0x00012c80


	//   ....[101]....
        /*051c*/ 	.word	0x00012c90


	//   ....[102]....
        /*0520*/ 	.word	0x00012cd0


	//   ....[103]....
        /*0524*/ 	.word	0x00012d00


	//   ....[104]....
        /*0528*/ 	.word	0x00012d10


	//   ....[105]....
        /*052c*/ 	.word	0x00012d30


	//   ....[106]....
        /*0530*/ 	.word	0x00013090


	//   ....[107]....
        /*0534*/ 	.word	0x000130b0


	//   ....[108]....
        /*0538*/ 	.word	0x000130c0


	//   ....[109]....
        /*053c*/ 	.word	0x000130d0


	//   ....[110]....
        /*0540*/ 	.word	0x000130e0


	//   ....[111]....
        /*0544*/ 	.word	0x00013100


	//   ....[112]....
        /*0548*/ 	.word	0x00013170


	//   ....[113]....
        /*054c*/ 	.word	0x00013190


	//   ....[114]....
        /*0550*/ 	.word	0x000131f0


	//   ....[115]....
        /*0554*/ 	.word	0x00013200


	//   ....[116]....
        /*0558*/ 	.word	0x00013270


	//   ....[117]....
        /*055c*/ 	.word	0x000132e0


	//   ....[118]....
        /*0560*/ 	.word	0x00013720


	//   ....[119]....
        /*0564*/ 	.word	0x00013900


	//   ....[120]....
        /*0568*/ 	.word	0x00013f50


	//   ....[121]....
        /*056c*/ 	.word	0x00014030


	//   ....[122]....
        /*0570*/ 	.word	0x000140d0


	//   ....[123]....
        /*0574*/ 	.word	0x00014150


	//   ....[124]....
        /*0578*/ 	.word	0x00014200


	//   ....[125]....
        /*057c*/ 	.word	0x00014260


	//   ....[126]....
        /*0580*/ 	.word	0x00014320


	//   ....[127]....
        /*0584*/ 	.word	0x00014380


	//   ....[128]....
        /*0588*/ 	.word	0x00014440


	//   ....[129]....
        /*058c*/ 	.word	0x000144a0


	//   ....[130]....
        /*0590*/ 	.word	0x00014560


	//   ....[131]....
        /*0594*/ 	.word	0x000145c0


	//   ....[132]....
        /*0598*/ 	.word	0x00014660


	//   ....[133]....
        /*059c*/ 	.word	0x000146f0


	//   ....[134]....
        /*05a0*/ 	.word	0x00014760


	//   ....[135]....
        /*05a4*/ 	.word	0x000147e0


	//   ....[136]....
        /*05a8*/ 	.word	0x00014880


	//   ....[137]....
        /*05ac*/ 	.word	0x000148e0


	//   ....[138]....
        /*05b0*/ 	.word	0x000149a0


	//   ....[139]....
        /*05b4*/ 	.word	0x00014a00


	//   ....[140]....
        /*05b8*/ 	.word	0x00014ac0


	//   ....[141]....
        /*05bc*/ 	.word	0x00014b20


	//   ....[142]....
        /*05c0*/ 	.word	0x00014be0


	//   ....[143]....
        /*05c4*/ 	.word	0x00014c40


	//   ....[144]....
        /*05c8*/ 	.word	0x00014d00


	//   ....[145]....
        /*05cc*/ 	.word	0x00014d60


	//   ....[146]....
        /*05d0*/ 	.word	0x00014e20


	//   ....[147]....
        /*05d4*/ 	.word	0x00014e80


	//   ....[148]....
        /*05d8*/ 	.word	0x00014f20


	//   ....[149]....
        /*05dc*/ 	.word	0x00015050


	//   ....[150]....
        /*05e0*/ 	.word	0x00015120


	//   ....[151]....
        /*05e4*/ 	.word	0x000151b0


	//   ....[152]....
        /*05e8*/ 	.word	0x000152e0


	//   ....[153]....
        /*05ec*/ 	.word	0x00015340


	//   ....[154]....
        /*05f0*/ 	.word	0x00015450


	//   ....[155]....
        /*05f4*/ 	.word	0x000154b0


	//   ....[156]....
        /*05f8*/ 	.word	0x000155c0


	//   ....[157]....
        /*05fc*/ 	.word	0x00015620


	//   ....[158]....
        /*0600*/ 	.word	0x00015730


	//   ....[159]....
        /*0604*/ 	.word	0x00015790


	//   ....[160]....
        /*0608*/ 	.word	0x00015850


	//   ....[161]....
        /*060c*/ 	.word	0x000159b0


	//   ....[162]....
        /*0610*/ 	.word	0x00015a50


	//   ....[163]....
        /*0614*/ 	.word	0x00015ab0


	//   ....[164]....
        /*0618*/ 	.word	0x00015b50


	//   ....[165]....
        /*061c*/ 	.word	0x00015bb0


	//   ....[166]....
        /*0620*/ 	.word	0x00015c60


	//   ....[167]....
        /*0624*/ 	.word	0x00015cc0


	//   ....[168]....
        /*0628*/ 	.word	0x00015d60


	//   ....[169]....
        /*062c*/ 	.word	0x00015dc0


	//   ....[170]....
        /*0630*/ 	.word	0x00015e60


	//   ....[171]....
        /*0634*/ 	.word	0x00015ec0


	//   ....[172]....
        /*0638*/ 	.word	0x00015f60


	//   ....[173]....
        /*063c*/ 	.word	0x00016040


	//   ....[174]....
        /*0640*/ 	.word	0x000160e0


	//   ....[175]....
        /*0644*/ 	.word	0x00016140


	//   ....[176]....
        /*0648*/ 	.word	0x00016210


	//   ....[177]....
        /*064c*/ 	.word	0x00016270


	//   ....[178]....
        /*0650*/ 	.word	0x00016340


	//   ....[179]....
        /*0654*/ 	.word	0x000163a0


	//   ....[180]....
        /*0658*/ 	.word	0x00016470


	//   ....[181]....
        /*065c*/ 	.word	0x000164d0


	//   ....[182]....
        /*0660*/ 	.word	0x000165a0


	//   ....[183]....
        /*0664*/ 	.word	0x00016600


	//   ....[184]....
        /*0668*/ 	.word	0x000166d0


	//   ....[185]....
        /*066c*/ 	.word	0x00016760


	//   ....[186]....
        /*0670*/ 	.word	0x00016880


	//----- nvinfo : EIATTR_REG_RECONFIG
	.align		4
.L_323:
        /*0674*/ 	.byte	0x01, 0x54
	.zero		2


	//----- nvinfo : EIATTR_SYSCALL_OFFSETS
	.align		4
        /*0678*/ 	.byte	0x04, 0x46
        /*067a*/ 	.short	(.L_325 - .L_324)


	//   ....[0]....
.L_324:
        /*067c*/ 	.word	0x00001b40


	//   ....[1]....
        /*0680*/ 	.word	0x000108f0


	//   ....[2]....
        /*0684*/ 	.word	0x00010a40


	//   ....[3]....
        /*0688*/ 	.word	0x00010b30


	//   ....[4]....
        /*068c*/ 	.word	0x00011650


	//----- nvinfo : EIATTR_MBARRIER_INSTR_OFFSETS
	.align		4
.L_325:
        /*0690*/ 	.byte	0x04, 0x39
        /*0692*/ 	.short	(.L_327 - .L_326)


	//   ....[0]....
.L_326:
        /*0694*/ 	.word	0x00000180
        /*0698*/ 	.word	0x000000ff
        /*069c*/ 	.word	0x00022800
        /*06a0*/ 	.short	0x0100
        /*06a2*/ 	.byte	0x08
	.zero		1


	//   ....[1]....
        /*06a4*/ 	.word	0x00000190
        /*06a8*/ 	.word	0x000000ff
        /*06ac*/ 	.word	0x00022820
        /*06b0*/ 	.short	0x0100
        /*06b2*/ 	.byte	0x08
	.zero		1


	//   ....[2]....
        /*06b4*/ 	.word	0x00000280
        /*06b8*/ 	.word	0x000000ff
        /*06bc*/ 	.word	0x00022830
        /*06c0*/ 	.short	0x0100
        /*06c2*/ 	.byte	0x08
	.zero		1


	//   ....[3]....
        /*06c4*/ 	.word	0x00000290
        /*06c8*/ 	.word	0x000000ff
        /*06cc*/ 	.word	0x00022840
        /*06d0*/ 	.short	0x0100
        /*06d2*/ 	.byte	0x08
	.zero		1


	//   ....[4]....
        /*06d4*/ 	.word	0x000002a0
        /*06d8*/ 	.word	0x000000ff
        /*06dc*/ 	.word	0x00022838
        /*06e0*/ 	.short	0x0100
        /*06e2*/ 	.byte	0x08
	.zero		1


	//   ....[5]....
        /*06e4*/ 	.word	0x000002b0
        /*06e8*/ 	.word	0x000000ff
        /*06ec*/ 	.word	0x00022848
        /*06f0*/ 	.short	0x0100
        /*06f2*/ 	.byte	0x08
	.zero		1


	//   ....[6]....
        /*06f4*/ 	.word	0x000003e0
        /*06f8*/ 	.word	0x000000ff
        /*06fc*/ 	.word	0x00022850
        /*0700*/ 	.short	0x0100
        /*0702*/ 	.byte	0x08
	.zero		1


	//   ....[7]....
        /*0704*/ 	.word	0x000003f0
        /*0708*/ 	.word	0x000000ff
        /*070c*/ 	.word	0x00022860
        /*0710*/ 	.short	0x0100
        /*0712*/ 	.byte	0x08
	.zero		1


	//   ....[8]....
        /*0714*/ 	.word	0x00000400
        /*0718*/ 	.word	0x000000ff
        /*071c*/ 	.word	0x00022858
        /*0720*/ 	.short	0x0100
        /*0722*/ 	.byte	0x08
	.zero		1


	//   ....[9]....
        /*0724*/ 	.word	0x00000410
        /*0728*/ 	.word	0x000000ff
        /*072c*/ 	.word	0x00022868
        /*0730*/ 	.short	0x0100
        /*0732*/ 	.byte	0x08
	.zero		1


	//   ....[10]....
        /*0734*/ 	.word	0x00000500
        /*0738*/ 	.word	0x000000ff
        /*073c*/ 	.word	0x00022870
        /*0740*/ 	.short	0x0100
        /*0742*/ 	.byte	0x06
	.zero		1


	//   ....[11]....
        /*0744*/ 	.word	0x00000510
        /*0748*/ 	.word	0x000000ff
        /*074c*/ 	.word	0x00022880
        /*0750*/ 	.short	0x0100
        /*0752*/ 	.byte	0x06
	.zero		1


	//   ....[12]....
        /*0754*/ 	.word	0x00000520
        /*0758*/ 	.word	0x000000ff
        /*075c*/ 	.word	0x00022878
        /*0760*/ 	.short	0x0100
        /*0762*/ 	.byte	0x06
	.zero		1


	//   ....[13]....
        /*0764*/ 	.word	0x00000530
        /*0768*/ 	.word	0x000000ff
        /*076c*/ 	.word	0x00022888
        /*0770*/ 	.short	0x0100
        /*0772*/ 	.byte	0x06
	.zero		1


	//   ....[14]....
        /*0774*/ 	.word	0x00000660
        /*0778*/ 	.word	0x000000ff
        /*077c*/ 	.word	0x00022890
        /*0780*/ 	.short	0x0100
        /*0782*/ 	.byte	0x08
	.zero		1


	//   ....[15]....
        /*0784*/ 	.word	0x00000670
        /*0788*/ 	.word	0x000000ff
        /*078c*/ 	.word	0x000228a0
        /*0790*/ 	.short	0x0100
        /*0792*/ 	.byte	0x08
	.zero		1


	//   ....[16]....
        /*0794*/ 	.word	0x00000680
        /*0798*/ 	.word	0x000000ff
        /*079c*/ 	.word	0x00022898
        /*07a0*/ 	.short	0x0100
        /*07a2*/ 	.byte	0x08
	.zero		1


	//   ....[17]....
        /*07a4*/ 	.word	0x00000690
        /*07a8*/ 	.word	0x000000ff
        /*07ac*/ 	.word	0x000228a8
        /*07b0*/ 	.short	0x0100
        /*07b2*/ 	.byte	0x08
	.zero		1


	//   ....[18]....
        /*07b4*/ 	.word	0x000007d0
        /*07b8*/ 	.word	0x000000ff
        /*07bc*/ 	.word	0x000228b0
        /*07c0*/ 	.short	0x0100
        /*07c2*/ 	.byte	0x08
	.zero		1


	//   ....[19]....
        /*07c4*/ 	.word	0x000007e0
        /*07c8*/ 	.word	0x000000ff
        /*07cc*/ 	.word	0x000228c0
        /*07d0*/ 	.short	0x0100
        /*07d2*/ 	.byte	0x08
	.zero		1


	//   ....[20]....
        /*07d4*/ 	.word	0x000007f0
        /*07d8*/ 	.word	0x000000ff
        /*07dc*/ 	.word	0x000228b8
        /*07e0*/ 	.short	0x0100
        /*07e2*/ 	.byte	0x08
	.zero		1


	//   ....[21]....
        /*07e4*/ 	.word	0x00000800
        /*07e8*/ 	.word	0x000000ff
        /*07ec*/ 	.word	0x000228c8
        /*07f0*/ 	.short	0x0100
        /*07f2*/ 	.byte	0x08
	.zero		1


	//   ....[22]....
        /*07f4*/ 	.word	0x00001bf0
        /*07f8*/ 	.word	0x00000007
        /*07fc*/ 	.word	0x00022800
        /*0800*/ 	.short	0x010a
        /*0802*/ 	.byte	0x3f
	.zero		1


	//   ....[23]....
        /*0804*/ 	.word	0x00001cc0
        /*0808*/ 	.word	0x000000ff
        /*080c*/ 	.word	0x00022830
        /*0810*/ 	.short	0x010a
        /*0812*/ 	.byte	0x18
	.zero		1


	//   ....[24]....
        /*0814*/ 	.word	0x00001d00
        /*0818*/ 	.word	0x000000ff
        /*081c*/ 	.word	0x00022830
        /*0820*/ 	.short	0x010a
        /*0822*/ 	.byte	0x18
	.zero		1


	//   ....[25]....
        /*0824*/ 	.word	0x00002080
        /*0828*/ 	.word	0x000000ff
        /*082c*/ 	.word	0x00000000
        /*0830*/ 	.short	0x0101
        /*0832*/ 	.byte	0x05
	.zero		1


	//   ....[26]....
        /*0834*/ 	.word	0x00003fe0
        /*0838*/ 	.word	0x000000ff
        /*083c*/ 	.word	0x00022850
        /*0840*/ 	.short	0x010a
        /*0842*/ 	.byte	0x18
	.zero		1


	//   ....[27]....
        /*0844*/ 	.word	0x00004020
        /*0848*/ 	.word	0x000000ff
        /*084c*/ 	.word	0x00022850
        /*0850*/ 	.short	0x010a
        /*0852*/ 	.byte	0x18
	.zero		1


	//   ....[28]....
        /*0854*/ 	.word	0x00004370
        /*0858*/ 	.word	0x000000ff
        /*085c*/ 	.word	0x00000000
        /*0860*/ 	.short	0x0101
        /*0862*/ 	.byte	0x18
	.zero		1


	//   ....[29]....
        /*0864*/ 	.word	0x000046f0
        /*0868*/ 	.word	0x000000ff
        /*086c*/ 	.word	0x00022830
        /*0870*/ 	.short	0x010a
        /*0872*/ 	.byte	0x19
	.zero		1


	//   ....[30]....
        /*0874*/ 	.word	0x00004730
        /*0878*/ 	.word	0x000000ff
        /*087c*/ 	.word	0x00022830
        /*0880*/ 	.short	0x010a
        /*0882*/ 	.byte	0x19
	.zero		1


	//   ....[31]....
        /*0884*/ 	.word	0x00004980
        /*0888*/ 	.word	0x000000ff
        /*088c*/ 	.word	0x00000000
        /*0890*/ 	.short	0x0101
        /*0892*/ 	.byte	0x0a
	.zero		1


	//   ....[32]....
        /*0894*/ 	.word	0x00007270
        /*0898*/ 	.word	0x000000ff
        /*089c*/ 	.word	0x00022850
        /*08a0*/ 	.short	0x010a
        /*08a2*/ 	.byte	0x19
	.zero		1


	//   ....[33]....
        /*08a4*/ 	.word	0x000072c0
        /*08a8*/ 	.word	0x000000ff
        /*08ac*/ 	.word	0x00022850
        /*08b0*/ 	.short	0x010a
        /*08b2*/ 	.byte	0x19
	.zero		1


	//   ....[34]....
        /*08b4*/ 	.word	0x000075b0
        /*08b8*/ 	.word	0x000000ff
        /*08bc*/ 	.word	0x00000000
        /*08c0*/ 	.short	0x0101
        /*08c2*/ 	.byte	0x19
	.zero		1


	//   ....[35]....
        /*08c4*/ 	.word	0x00007990
        /*08c8*/ 	.word	0x000000ff
        /*08cc*/ 	.word	0x00022830
        /*08d0*/ 	.short	0x010a
        /*08d2*/ 	.byte	0x19
	.zero		1


	//   ....[36]....
        /*08d4*/ 	.word	0x000079d0
        /*08d8*/ 	.word	0x000000ff
        /*08dc*/ 	.word	0x00022830
        /*08e0*/ 	.short	0x010a
        /*08e2*/ 	.byte	0x19
	.zero		1


	//   ....[37]....
        /*08e4*/ 	.word	0x00007c00
        /*08e8*/ 	.word	0x000000ff
        /*08ec*/ 	.word	0x00000000
        /*08f0*/ 	.short	0x0101
        /*08f2*/ 	.byte	0x0a
	.zero		1


	//   ....[38]....
        /*08f4*/ 	.word	0x00009260
        /*08f8*/ 	.word	0x000000ff
        /*08fc*/ 	.word	0x00022850
        /*0900*/ 	.short	0x010a
        /*0902*/ 	.byte	0x19
	.zero		1


	//   ....[39]....
        /*0904*/ 	.word	0x000092b0
        /*0908*/ 	.word	0x000000ff
        /*090c*/ 	.word	0x00022850
        /*0910*/ 	.short	0x010a
        /*0912*/ 	.byte	0x19
	.zero		1


	//   ....[40]....
        /*0914*/ 	.word	0x00009580
        /*0918*/ 	.word	0x000000ff
        /*091c*/ 	.word	0x00000000
        /*0920*/ 	.short	0x0101
        /*0922*/ 	.byte	0x19
	.zero		1


	//   ....[41]....
        /*0924*/ 	.word	0x00009710
        /*0928*/ 	.word	0x000000ff
        /*092c*/ 	.word	0x00022830
        /*0930*/ 	.short	0x010a
        /*0932*/ 	.byte	0x18
	.zero		1


	//   ....[42]....
        /*0934*/ 	.word	0x00009750
        /*0938*/ 	.word	0x000000ff
        /*093c*/ 	.word	0x00022830
        /*0940*/ 	.short	0x010a
        /*0942*/ 	.byte	0x18
	.zero		1


	//   ....[43]....
        /*0944*/ 	.word	0x00009990
        /*0948*/ 	.word	0x000000ff
        /*094c*/ 	.word	0x00000000
        /*0950*/ 	.short	0x0101
        /*0952*/ 	.byte	0x0a
	.zero		1


	//   ....[44]....
        /*0954*/ 	.word	0x0000c280
        /*0958*/ 	.word	0x000000ff
        /*095c*/ 	.word	0x00022850
        /*0960*/ 	.short	0x010a
        /*0962*/ 	.byte	0x18
	.zero		1


	//   ....[45]....
        /*0964*/ 	.word	0x0000c2d0
        /*0968*/ 	.word	0x000000ff
        /*096c*/ 	.word	0x00022850
        /*0970*/ 	.short	0x010a
        /*0972*/ 	.byte	0x18
	.zero		1


	//   ....[46]....
        /*0974*/ 	.word	0x0000c5c0
        /*0978*/ 	.word	0x000000ff
        /*097c*/ 	.word	0x00000000
        /*0980*/ 	.short	0x0101
        /*0982*/ 	.byte	0x18
	.zero		1


	//   ....[47]....
        /*0984*/ 	.word	0x0000e840
        /*0988*/ 	.word	0x000000b0
        /*098c*/ 	.word	0x00000000
        /*0990*/ 	.short	0x0101
        /*0992*/ 	.byte	0x3f
	.zero		1


	//   ....[48]....
        /*0994*/ 	.word	0x00010f30
        /*0998*/ 	.word	0x00000016
        /*099c*/ 	.word	0x00022840
        /*09a0*/ 	.short	0x010a
        /*09a2*/ 	.byte	0x3f
	.zero		1


	//   ....[49]....
        /*09a4*/ 	.word	0x00011430
        /*09a8*/ 	.word	0x00000016
        /*09ac*/ 	.word	0x00022830
        /*09b0*/ 	.short	0x0107
        /*09b2*/ 	.byte	0x3f
	.zero		1


	//   ....[50]....
        /*09b4*/ 	.word	0x00011500
        /*09b8*/ 	.word	0x00000016
        /*09bc*/ 	.word	0x00022830
        /*09c0*/ 	.short	0x0101
        /*09c2*/ 	.byte	0x3f
	.zero		1


	//   ....[51]....
        /*09c4*/ 	.word	0x00011d70
        /*09c8*/ 	.word	0x00000011
        /*09cc*/ 	.word	0x00022800
        /*09d0*/ 	.short	0x0107
        /*09d2*/ 	.byte	0x3f
	.zero		1


	//   ....[52]....
        /*09d4*/ 	.word	0x00011e60
        /*09d8*/ 	.word	0x00000011
        /*09dc*/ 	.word	0x00022800
        /*09e0*/ 	.short	0x0101
        /*09e2*/ 	.byte	0x3f
	.zero		1


	//   ....[53]....
        /*09e4*/ 	.word	0x00011e80
        /*09e8*/ 	.word	0x00000011
        /*09ec*/ 	.word	0x00022820
        /*09f0*/ 	.short	0x010a
        /*09f2*/ 	.byte	0x3f
	.zero		1


	//   ....[54]....
        /*09f4*/ 	.word	0x00011f10
        /*09f8*/ 	.word	0x00000016
        /*09fc*/ 	.word	0x00022860
        /*0a00*/ 	.short	0x010a
        /*0a02*/ 	.byte	0x3f
	.zero		1


	//   ....[55]....
        /*0a04*/ 	.word	0x00012600
        /*0a08*/ 	.word	0x00000016
        /*0a0c*/ 	.word	0x00022850
        /*0a10*/ 	.short	0x0107
        /*0a12*/ 	.byte	0x3f
	.zero		1


	//   ....[56]....
        /*0a14*/ 	.word	0x000126d0
        /*0a18*/ 	.word	0x00000016
        /*0a1c*/ 	.word	0x00022850
        /*0a20*/ 	.short	0x0101
        /*0a22*/ 	.byte	0x3f
	.zero		1


	//   ....[57]....
        /*0a24*/ 	.word	0x00012a00
        /*0a28*/ 	.word	0x0000000a
        /*0a2c*/ 	.word	0x00022840
        /*0a30*/ 	.short	0x010a
        /*0a32*/ 	.byte	0x3f
	.zero		1


	//   ....[58]....
        /*0a34*/ 	.word	0x00012dd0
        /*0a38*/ 	.word	0x0000000a
        /*0a3c*/ 	.word	0x00022830
        /*0a40*/ 	.short	0x0107
        /*0a42*/ 	.byte	0x3f
	.zero		1


	//   ....[59]....
        /*0a44*/ 	.word	0x00012e90
        /*0a48*/ 	.word	0x0000000a
        /*0a4c*/ 	.word	0x00022830
        /*0a50*/ 	.short	0x0101
        /*0a52*/ 	.byte	0x3f
	.zero		1


	//   ....[60]....
        /*0a54*/ 	.word	0x00012ec0
        /*0a58*/ 	.word	0x0000000a
        /*0a5c*/ 	.word	0x00022860
        /*0a60*/ 	.short	0x010a
        /*0a62*/ 	.byte	0x3f
	.zero		1


	//   ....[61]....
        /*0a64*/ 	.word	0x000133e0
        /*0a68*/ 	.word	0x0000000a
        /*0a6c*/ 	.word	0x00022850
        /*0a70*/ 	.short	0x0107
        /*0a72*/ 	.byte	0x3f
	.zero		1


	//   ....[62]....
        /*0a74*/ 	.word	0x000134a0
        /*0a78*/ 	.word	0x0000000a
        /*0a7c*/ 	.word	0x00022850
        /*0a80*/ 	.short	0x0101
        /*0a82*/ 	.byte	0x3f
	.zero		1


	//   ....[63]....
        /*0a84*/ 	.word	0x00013880
        /*0a88*/ 	.word	0x00000005
        /*0a8c*/ 	.word	0x00022820
        /*0a90*/ 	.short	0x010a
        /*0a92*/ 	.byte	0x3f
	.zero		1


	//   ....[64]....
        /*0a94*/ 	.word	0x00013a00
        /*0a98*/ 	.word	0x00000003
        /*0a9c*/ 	.word	0x00022840
        /*0aa0*/ 	.short	0x010a
        /*0aa2*/ 	.byte	0x3f
	.zero		1


	//   ....[65]....
        /*0aa4*/ 	.word	0x00013aa0
        /*0aa8*/ 	.word	0x00000005
        /*0aac*/ 	.word	0x00022840
        /*0ab0*/ 	.short	0x010a
        /*0ab2*/ 	.byte	0x3f
	.zero		1


	//   ....[66]....
        /*0ab4*/ 	.word	0x00013ae0
        /*0ab8*/ 	.word	0x00000003
        /*0abc*/ 	.word	0x00022860
        /*0ac0*/ 	.short	0x010a
        /*0ac2*/ 	.byte	0x3f
	.zero		1


	//   ....[67]....
        /*0ac4*/ 	.word	0x00013b20
        /*0ac8*/ 	.word	0x00000005
        /*0acc*/ 	.word	0x00022860
        /*0ad0*/ 	.short	0x010a
        /*0ad2*/ 	.byte	0x3f
	.zero		1


	//   ....[68]....
        /*0ad4*/ 	.word	0x00013b80
        /*0ad8*/ 	.word	0x00000007
        /*0adc*/ 	.word	0x00022800
        /*0ae0*/ 	.short	0x010a
        /*0ae2*/ 	.byte	0x3f
	.zero		1


	//   ....[69]....
        /*0ae4*/ 	.word	0x00013be0
        /*0ae8*/ 	.word	0x00000000
        /*0aec*/ 	.word	0x00022830
        /*0af0*/ 	.short	0x010a
        /*0af2*/ 	.byte	0x3f
	.zero		1


	//   ....[70]....
        /*0af4*/ 	.word	0x00013c40
        /*0af8*/ 	.word	0x0000000a
        /*0afc*/ 	.word	0x00022850
        /*0b00*/ 	.short	0x010a
        /*0b02*/ 	.byte	0x3f
	.zero		1


	//   ....[71]....
        /*0b04*/ 	.word	0x00013ca0
        /*0b08*/ 	.word	0x00000003
        /*0b0c*/ 	.word	0x00022830
        /*0b10*/ 	.short	0x010a
        /*0b12*/ 	.byte	0x3f
	.zero		1


	//   ....[72]....
        /*0b14*/ 	.word	0x00013d00
        /*0b18*/ 	.word	0x0000000b
        /*0b1c*/ 	.word	0x00022850
        /*0b20*/ 	.short	0x010a
        /*0b22*/ 	.byte	0x3f
	.zero		1


	//   ....[73]....
        /*0b24*/ 	.word	0x00013d60
        /*0b28*/ 	.word	0x00000003
        /*0b2c*/ 	.word	0x00022830
        /*0b30*/ 	.short	0x010a
        /*0b32*/ 	.byte	0x3f
	.zero		1


	//   ....[74]....
        /*0b34*/ 	.word	0x00013dc0
        /*0b38*/ 	.word	0x00000009
        /*0b3c*/ 	.word	0x00022850
        /*0b40*/ 	.short	0x010a
        /*0b42*/ 	.byte	0x3f
	.zero		1


	//   ....[75]....
        /*0b44*/ 	.word	0x00013e20
        /*0b48*/ 	.word	0x00000003
        /*0b4c*/ 	.word	0x00022830
        /*0b50*/ 	.short	0x010a
        /*0b52*/ 	.byte	0x3f
	.zero		1


	//   ....[76]....
        /*0b54*/ 	.word	0x00013e80
        /*0b58*/ 	.word	0x00000009
        /*0b5c*/ 	.word	0x00022850
        /*0b60*/ 	.short	0x010a
        /*0b62*/ 	.byte	0x3f
	.zero		1


	//   ....[77]....
        /*0b64*/ 	.word	0x00013f80
        /*0b68*/ 	.word	0x00000016
        /*0b6c*/ 	.word	0x00022840
        /*0b70*/ 	.short	0x010a
        /*0b72*/ 	.byte	0x3f
	.zero		1


	//   ....[78]....
        /*0b74*/ 	.word	0x00014f50
        /*0b78*/ 	.word	0x00000011
        /*0b7c*/ 	.word	0x00022820
        /*0b80*/ 	.short	0x010a
        /*0b82*/ 	.byte	0x3f
	.zero		1


	//   ....[79]....
        /*0b84*/ 	.word	0x00014fa0
        /*0b88*/ 	.word	0x00000016
        /*0b8c*/ 	.word	0x00022860
        /*0b90*/ 	.short	0x010a
        /*0b92*/ 	.byte	0x3f
	.zero		1


	//   ....[80]....
        /*0b94*/ 	.word	0x00015900
        /*0b98*/ 	.word	0x0000000a
        /*0b9c*/ 	.word	0x00022840
        /*0ba0*/ 	.short	0x010a
        /*0ba2*/ 	.byte	0x3f
	.zero		1


	//   ....[81]....
        /*0ba4*/ 	.word	0x00015f90
        /*0ba8*/ 	.word	0x0000000a
        /*0bac*/ 	.word	0x00022860
        /*0bb0*/ 	.short	0x010a
        /*0bb2*/ 	.byte	0x3f
	.zero		1


	//   ....[82]....
        /*0bb4*/ 	.word	0x000167a0
        /*0bb8*/ 	.word	0x00000005
        /*0bbc*/ 	.word	0x00022820
        /*0bc0*/ 	.short	0x010a
        /*0bc2*/ 	.byte	0x3f
	.zero		1


	//   ....[83]....
        /*0bc4*/ 	.word	0x00016940
        /*0bc8*/ 	.word	0x00000003
        /*0bcc*/ 	.word	0x00022840
        /*0bd0*/ 	.short	0x010a
        /*0bd2*/ 	.byte	0x3f
	.zero		1


	//   ....[84]....
        /*0bd4*/ 	.word	0x00016990
        /*0bd8*/ 	.word	0x00000005
        /*0bdc*/ 	.word	0x00022840
        /*0be0*/ 	.short	0x010a
        /*0be2*/ 	.byte	0x3f
	.zero		1


	//   ....[85]....
        /*0be4*/ 	.word	0x000169e0
        /*0be8*/ 	.word	0x00000003
        /*0bec*/ 	.word	0x00022860
        /*0bf0*/ 	.short	0x010a
        /*0bf2*/ 	.byte	0x3f
	.zero		1


	//----- nvinfo : EIATTR_NUM_MBARRIERS
	.align		4
.L_327:
        /*0bf4*/ 	.byte	0x03, 0x38
        /*0bf6*/ 	.short	0x0016


	//----- nvinfo : EIATTR_EXIT_INSTR_OFFSETS
	.align		4
        /*0bf8*/ 	.byte	0x04, 0x1c
        /*0bfa*/ 	.short	(.L_329 - .L_328)


	//   ....[0]....
.L_328:
        /*0bfc*/ 	.word	0x00000960


	//   ....[1]....
        /*0c00*/ 	.word	0x0000f970


	//   ....[2]....
        /*0c04*/ 	.word	0x00013b70


	//----- nvinfo : EIATTR_MAX_THREADS
	.align		4
.L_329:
        /*0c08*/ 	.byte	0x04, 0x05
        /*0c0a*/ 	.short	(.L_331 - .L_330)
.L_330:
        /*0c0c*/ 	.word	0x00000180
        /*0c10*/ 	.word	0x00000001
        /*0c14*/ 	.word	0x00000001


	//----- nvinfo : EIATTR_CRS_STACK_SIZE
	.align		4
.L_331:
        /*0c18*/ 	.byte	0x04, 0x1e
        /*0c1a*/ 	.short	(.L_333 - .L_332)
.L_332:
        /*0c1c*/ 	.word	0x00000000


	//----- nvinfo : EIATTR_CBANK_PARAM_SIZE
	.align		4
.L_333:
        /*0c20*/ 	.byte	0x03, 0x19
        /*0c22*/ 	.short	0x0af0


	//----- nvinfo : EIATTR_PARAM_CBANK
	.align		4
        /*0c24*/ 	.byte	0x04, 0x0a
        /*0c26*/ 	.short	(.L_335 - .L_334)
	.align		4
.L_334:
        /*0c28*/ 	.word	index@(.nv.constant0._ZN7cutlass13device_kernelIN5flash11enable_sm90INS1_16FlashAttnFwdSm90INS1_25CollectiveMainloopFwdSm90ILi2EN4cute5tupleIJNS5_1CILi1EEES8_S8_EEENS6_IJNS7_ILi128EEENS7_ILi96EEENS7_ILi64EEEEEELi256ENS_6half_tEfNS_4arch4Sm90ELb0ELb1ELb0ELb0ELb1ELb0ELb0ELb1ELb0ELb1ELb0ELb0EEENS1_21CollectiveEpilogueFwdINS6_IJSA_NS7_ILi256EEESB_EEES9_SE_SG_Li256ELb0ELb1ELb0ELb0EEENS1_30DynamicPersistentTileSchedulerILi256ELi128ELb0ELb1ELb1EEEEEEEEEvNT_6ParamsE)
        /*0c2c*/ 	.short	0x0210
        /*0c2e*/ 	.short	0x0af0


	//----- nvinfo : EIATTR_SW_WAR
	.align		4
.L_335:
        /*0c30*/ 	.byte	0x04, 0x36
        /*0c32*/ 	.short	(.L_337 - .L_336)
.L_336:
        /*0c34*/ 	.word	0x00000008
.L_337:


//--------------------- .nv.info._ZN7cutlass13device_kernelIN5flash11enable_sm90INS1_16FlashAttnFwdSm90INS1_25CollectiveMainloopFwdSm90ILi2EN4cute5tupleIJNS5_1CILi1EEES8_S8_EEENS6_IJNS7_ILi128EEENS7_ILi96EEENS7_ILi64EEEEEELi256ENS_6half_tEfNS_4arch4Sm90ELb0ELb1ELb0ELb0ELb1ELb0ELb1ELb1ELb0ELb1ELb0ELb0EEENS1_21CollectiveEpilogueFwdINS6_IJSA_NS7_ILi256EEESB_EEES9_SE_SG_Li256ELb0ELb1ELb0ELb0EEENS1_30DynamicPersistentTileSchedulerILi256ELi128ELb0ELb1ELb1EEEEEEEEEvNT_6ParamsE --------------------------
	.section	.nv.info._ZN7cutlass13device_kernelIN5flash11enable_sm90INS1_16FlashAttnFwdSm90INS1_25CollectiveMainloopFwdSm90ILi2EN4cute5tupleIJNS5_1CILi1EEES8_S8_EEENS6_IJNS7_ILi128EEENS7_ILi96EEENS7_ILi64EEEEEELi256ENS_6half_tEfNS_4arch4Sm90ELb0ELb1ELb0ELb0ELb1ELb0ELb1ELb1ELb0ELb1ELb0ELb0EEENS1_21CollectiveEpilogueFwdINS6_IJSA_NS7_ILi256EEESB_EEES9_SE_SG_Li256ELb0ELb1ELb0ELb0EEENS1_30DynamicPersistentTileSchedulerILi256ELi128ELb0ELb1ELb1EEEEEEEEEvNT_6ParamsE,"",@"SHT_CUDA_INFO"
	.sectionflags	@""
	.align	4


	//----- nvinfo : EIATTR_CUDA_API_VERSION
	.align		4
        /*0000*/ 	.byte	0x04, 0x37
        /*0002*/ 	.short	(.L_339 - .L_338)
.L_338:
        /*0004*/ 	.word	0x00000082


	//----- nvinfo : EIATTR_KPARAM_INFO
	.align		4
.L_339:
        /*0008*/ 	.byte	0x04, 0x17
        /*000a*/ 	.short	(.L_341 - .L_340)
.L_340:
        /*000c*/ 	.word	0x00000000
        /*0010*/ 	.short	0x0000
        /*0012*/ 	.short	0x0070
        /*0014*/ 	.byte	0x00, 0xf0, 0x01, 0x2e


	//----- nvinfo : EIATTR_SPARSE_MMA_MASK
	.align		4
.L_341:
        /*0018*/ 	.byte	0x03, 0x50
        /*001a*/ 	.short	0x0000


	//----- nvinfo : EIATTR_MAXREG_COUNT
	.align		4
        /*001c*/ 	.byte	0x03, 0x1b
        /*001e*/ 	.short	0x00a8


	//----- nvinfo : EIATTR_NUM_BARRIERS
	.align		4
        /*0020*/ 	.byte	0x02, 0x4c
        /*0022*/ 	.byte	0x10
	.zero		1


	//----- nvinfo : EIATTR_EXTERNS
	.align		4
        /*0024*/ 	.byte	0x04, 0x0f
        /*0026*/ 	.short	(.L_343 - .L_342)


	//   ....[0]....
	.align		4
.L_342:
        /*0028*/ 	.word	index@(__assertfail)


	//----- nvinfo : EIATTR_ANNOTATIONS
	.align		4
.L_343:
        /*002c*/ 	.byte	0x04, 0x55
        /*002e*/ 	.short	(.L_345 - .L_344)


	//   ....[0]....
.L_344:
        /* <DEDUP_REMOVED lines=14> */


	//----- nvinfo : EIATTR_MERCURY_ISA_VERSION
	.align		4
.L_345:
        /*0100*/ 	.byte	0x03, 0x5f
        /*0102*/ 	.short	0x0101


	//----- nvinfo : EIATTR_INT_WARP_WIDE_INSTR_OFFSETS
	.align		4
        /*0104*/ 	.byte	0x04, 0x31
        /*0106*/ 	.short	(.L_347 - .L_346)


	//   ....[0]....
.L_346:
        /*0108*/ 	.word	0x000000c0


	//   ....[1]....
        /*010c*/ 	.word	0x000000d0


	//   ....[2]....
        /*0110*/ 	.word	0x000000e0


	//   ....[3]....
        /*0114*/ 	.word	0x00000180


	//   ....[4]....
        /*0118*/ 	.word	0x00022720


	//   ....[5]....
        /*011c*/ 	.word	0x000227b0


	//   ....[6]....
        /*0120*/ 	.word	0x000262d0


	//   ....[7]....
        /*0124*/ 	.word	0x00026360


	//----- nvinfo : EIATTR_COOP_GROUP_MASK_REGIDS
	.align		4
.L_347:
        /*0128*/ 	.byte	0x04, 0x29
        /*012a*/ 	.short	(.L_349 - .L_348)


	//   ....[0]....
.L_348:
        /*012c*/ 	.word	0xffffffff


	//   ....[1]....
        /*0130*/ 	.word	0xffffffff


	//   ....[2]....
        /*0134*/ 	.word	0xffffffff


	//   ....[3]....
        /*0138*/ 	.word	0xffffffff


	//   ....[4]....
        /*013c*/ 	.word	0xffffffff


	//   ....[5]....
        /*0140*/ 	.word	0xffffffff


	//   ....[6]....
        /*0144*/ 	.word	0xffffffff


	//   ....[7]....
        /*0148*/ 	.word	0xffffffff


	//   ....[8]....
        /*014c*/ 	.word	0xffffffff


	//   ....[9]....
        /*0150*/ 	.word	0xffffffff


	//   ....[10]....
        /*0154*/ 	.word	0xffffffff


	//   ....[11]....
        /*0158*/ 	.word	0xffffffff


	//   ....[12]....
        /*015c*/ 	.word	0xffffffff


	//   ....[13]....
        /*0160*/ 	.word	0xffffffff


	//   ....[14]....
        /*0164*/ 	.word	0xffffffff


	//   ....[15]....
        /*0168*/ 	.word	0xffffffff


	//   ....[16]....
        /*016c*/ 	.word	0xffffffff


	//   ....[17]....
        /*0170*/ 	.word	0xffffffff


	//   ....[18]....
        /*0174*/ 	.word	0xffffffff


	//   ....[19]....
        /*0178*/ 	.word	0xffffffff


	//   ....[20]....
        /*017c*/ 	.word	0xffffffff


	//   ....[21]....
        /*0180*/ 	.word	0xffffffff


	//   ....[22]....
        /*0184*/ 	.word	0xffffffff


	//   ....[23]....
        /*0188*/ 	.word	0xffffffff


	//   ....[24]....
        /*018c*/ 	.word	0xffffffff


	//   ....[25]....
        /*0190*/ 	.word	0xffffffff


	//   ....[26]....
        /*0194*/ 	.word	0xffffffff


	//   ....[27]....
        /*0198*/ 	.word	0xffffffff


	//   ....[28]....
        /*019c*/ 	.word	0xffffffff


	//   ....[29]....
        /*01a0*/ 	.word	0xffffffff


	//   ....[30]....
        /*01a4*/ 	.word	0xffffffff


	//   ....[31]....
        /*01a8*/ 	.word	0xffffffff


	//   ....[32]....
        /*01ac*/ 	.word	0xffffffff


	//   ....[33]....
        /*01b0*/ 	.word	0xffffffff


	//   ....[34]....
        /*01b4*/ 	.word	0xffffffff


	//   ....[35]....
        /*01b8*/ 	.word	0xffffffff


	//   ....[36]....
        /*01bc*/ 	.word	0xffffffff


	//   ....[37]....
        /*01c0*/ 	.word	0xffffffff


	//   ....[38]....
        /*01c4*/ 	.word	0xffffffff


	//   ....[39]....
        /*01c8*/ 	.word	0xffffffff


	//   ....[40]....
        /*01cc*/ 	.word	0xffffffff


	//   ....[41]....
        /*01d0*/ 	.word	0xffffffff


	//   ....[42]....
        /*01d4*/ 	.word	0xffffffff


	//   ....[43]....
        /*01d8*/ 	.word	0xffffffff


	//   ....[44]....
        /*01dc*/ 	.word	0xffffffff


	//   ....[45]....
        /*01e0*/ 	.word	0xffffffff


	//   ....[46]....
        /*01e4*/ 	.word	0xffffffff


	//   ....[47]....
        /*01e8*/ 	.word	0xffffffff


	//   ....[48]....
        /*01ec*/ 	.word	0xffffffff


	//   ....[49]....
        /*01f0*/ 	.word	0xffffffff


	//   ....[50]....
        /*01f4*/ 	.word	0xffffffff


	//   ....[51]....
        /*01f8*/ 	.word	0xffffffff


	//   ....[52]....
        /*01fc*/ 	.word	0xffffffff


	//   ....[53]....
        /*0200*/ 	.word	0xffffffff


	//   ....[54]....
        /*0204*/ 	.word	0xffffffff


	//   ....[55]....
        /*0208*/ 	.word	0xffffffff


	//   ....[56]....
        /*020c*/ 	.word	0xffffffff


	//   ....[57]....
        /*0210*/ 	.word	0xffffffff


	//   ....[58]....
        /*0214*/ 	.word	0xffffffff


	//   ....[59]....
        /*0218*/ 	.word	0xffffffff


	//   ....[60]....
        /*021c*/ 	.word	0xffffffff


	//   ....[61]....
        /*0220*/ 	.word	0xffffffff


	//   ....[62]....
        /*0224*/ 	.word	0xffffffff


	//   ....[63]....
        /*0228*/ 	.word	0xffffffff


	//   ....[64]....
        /*022c*/ 	.word	0xffffffff


	//   ....[65]....
        /*0230*/ 	.word	0xffffffff


	//   ....[66]....
        /*0234*/ 	.word	0xffffffff


	//   ....[67]....
        /*0238*/ 	.word	0xffffffff


	//   ....[68]....
        /*023c*/ 	.word	0xffffffff


	//   ....[69]....
        /*0240*/ 	.word	0xffffffff


	//   ....[70]....
        /*0244*/ 	.word	0xffffffff


	//   ....[71]....
        /*0248*/ 	.word	0xffffffff


	//   ....[72]....
        /*024c*/ 	.word	0xffffffff


	//   ....[73]....
        /*0250*/ 	.word	0xffffffff


	//   ....[74]....
        /*0254*/ 	.word	0xffffffff


	//   ....[75]....
        /*0258*/ 	.word	0xffffffff


	//   ....[76]....
        /*025c*/ 	.word	0xffffffff


	//   ....[77]....
        /*0260*/ 	.word	0xffffffff


	//   ....[78]....
        /*0264*/ 	.word	0xffffffff


	//   ....[79]....
        /*0268*/ 	.word	0xffffffff


	//   ....[80]....
        /*026c*/ 	.word	0xffffffff


	//   ....[81]....
        /*0270*/ 	.word	0xffffffff


	//   ....[82]....
        /*0274*/ 	.word	0xffffffff


	//   ....[83]....
        /*0278*/ 	.word	0xffffffff


	//   ....[84]....
        /*027c*/ 	.word	0xffffffff


	//   ....[85]....
        /*0280*/ 	.word	0xffffffff


	//   ....[86]....
        /*0284*/ 	.word	0xffffffff


	//   ....[87]....
        /*0288*/ 	.word	0xffffffff


	//   ....[88]....
        /*028c*/ 	.word	0xffffffff


	//   ....[89]....
        /*0290*/ 	.word	0xffffffff


	//   ....[90]....
        /*0294*/ 	.word	0xffffffff


	//   ....[91]....
        /*0298*/ 	.word	0xffffffff


	//   ....[92]....
        /*029c*/ 	.word	0xffffffff


	//   ....[93]....
        /*02a0*/ 	.word	0xffffffff


	//   ....[94]....
        /*02a4*/ 	.word	0xffffffff


	//   ....[95]....
        /*02a8*/ 	.word	0xffffffff


	//   ....[96]....
        /*02ac*/ 	.word	0xffffffff


	//   ....[97]....
        /*02b0*/ 	.word	0xffffffff


	//   ....[98]....
        /*02b4*/ 	.word	0xffffffff


	//   ....[99]....
        /*02b8*/ 	.word	0xffffffff


	//   ....[100]....
        /*02bc*/ 	.word	0xffffffff


	//   ....[101]....
        /*02c0*/ 	.word	0xffffffff


	//   ....[102]....
        /*02c4*/ 	.word	0xffffffff


	//   ....[103]....
        /*02c8*/ 	.word	0xffffffff


	//   ....[104]....
        /*02cc*/ 	.word	0xffffffff


	//   ....[105]....
        /*02d0*/ 	.word	0xffffffff


	//   ....[106]....
        /*02d4*/ 	.word	0xffffffff


	//   ....[107]....
        /*02d8*/ 	.word	0xffffffff


	//   ....[108]....
        /*02dc*/ 	.word	0xffffffff


	//   ....[109]....
        /*02e0*/ 	.word	0xffffffff


	//   ....[110]....
        /*02e4*/ 	.word	0xffffffff


	//   ....[111]....
        /*02e8*/ 	.word	0xffffffff


	//   ....[112]....
        /*02ec*/ 	.word	0xffffffff


	//   ....[113]....
        /*02f0*/ 	.word	0xffffffff


	//   ....[114]....
        /*02f4*/ 	.word	0xffffffff


	//   ....[115]....
        /*02f8*/ 	.word	0xffffffff


	//   ....[116]....
        /*02fc*/ 	.word	0xffffffff


	//   ....[117]....
        /*0300*/ 	.word	0xffffffff


	//   ....[118]....
        /*0304*/ 	.word	0xffffffff


	//   ....[119]....
        /*0308*/ 	.word	0xffffffff


	//   ....[120]....
        /*030c*/ 	.word	0xffffffff


	//   ....[121]....
        /*0310*/ 	.word	0xffffffff


	//   ....[122]....
        /*0314*/ 	.word	0xffffffff


	//   ....[123]....
        /*0318*/ 	.word	0xffffffff


	//   ....[124]....
        /*031c*/ 	.word	0xffffffff


	//   ....[125]....
        /*0320*/ 	.word	0xffffffff


	//   ....[126]....
        /*0324*/ 	.word	0xffffffff


	//   ....[127]....
        /*0328*/ 	.word	0xffffffff


	//   ....[128]....
        /*032c*/ 	.word	0xffffffff


	//   ....[129]....
        /*0330*/ 	.word	0xffffffff


	//   ....[130]....
        /*0334*/ 	.word	0x0500000f


	//   ....[131]....
        /*0338*/ 	.word	0x0500000f


	//   ....[132]....
        /*033c*/ 	.word	0x0500000f


	//   ....[133]....
        /*0340*/ 	.word	0x0500000f


	//   ....[134]....
        /*0344*/ 	.word	0x0500000f


	//   ....[135]....
        /*0348*/ 	.word	0x0500000f


	//   ....[136]....
        /*034c*/ 	.word	0x0500000f


	//   ....[137]....
        /*0350*/ 	.word	0x0500000f


	//   ....[138]....
        /*0354*/ 	.word	0x0500000f


	//   ....[139]....
        /*0358*/ 	.word	0x0500000f


	//   ....[140]....
        /*035c*/ 	.word	0x0500000f


	//   ....[141]....
        /*0360*/ 	.word	0x0500000f


	//   ....[142]....
        /*0364*/ 	.word	0x0500000f


	//   ....[143]....
        /*0368*/ 	.word	0x0500000f


	//   ....[144]....
        /*036c*/ 	.word	0x0500000f


	//   ....[145]....
        /*0370*/ 	.word	0x0500000f


	//   ....[146]....
        /*0374*/ 	.word	0x0500000f


	//   ....[147]....
        /*0378*/ 	.word	0x0500000f


	//   ....[148]....
        /*037c*/ 	.word	0x0500000f


	//   ....[149]....
        /*0380*/ 	.word	0x0500000f


	//   ....[150]....
        /*0384*/ 	.word	0x0500000f


	//   ....[151]....
        /*0388*/ 	.word	0x0500000f


	//   ....[152]....
        /*038c*/ 	.word	0x0500000f


	//   ....[153]....
        /*0390*/ 	.word	0x0500000f


	//   ....[154]....
        /*0394*/ 	.word	0x0500000f


	//   ....[155]....
        /*0398*/ 	.word	0x0500000f


	//   ....[156]....
        /*039c*/ 	.word	0x0500000f


	//   ....[157]....
        /*03a0*/ 	.word	0x0500000f


	//   ....[158]....
        /*03a4*/ 	.word	0x0500000f


	//   ....[159]....
        /*03a8*/ 	.word	0x0500000f


	//   ....[160]....
        /*03ac*/ 	.word	0x0500000f


	//   ....[161]....
        /*03b0*/ 	.word	0x0500000f


	//   ....[162]....
        /*03b4*/ 	.word	0x0500000f


	//   ....[163]....
        /*03b8*/ 	.word	0x0500000f


	//   ....[164]....
        /*03bc*/ 	.word	0x0500000f


	//   ....[165]....
        /*03c0*/ 	.word	0x0500000f


	//   ....[166]....
        /*03c4*/ 	.word	0x0500000f


	//   ....[167]....
        /*03c8*/ 	.word	0x0500000f


	//   ....[168]....
        /*03cc*/ 	.word	0x0500000f


	//   ....[169]....
        /*03d0*/ 	.word	0x0500000f


	//   ....[170]....
        /*03d4*/ 	.word	0x0500000f


	//   ....[171]....
        /*03d8*/ 	.word	0x0500000f


	//   ....[172]....
        /*03dc*/ 	.word	0x0500000f


	//   ....[173]....
        /*03e0*/ 	.word	0x0500000f


	//   ....[174]....
        /*03e4*/ 	.word	0x0500000f


	//   ....[175]....
        /*03e8*/ 	.word	0x0500000f


	//   ....[176]....
        /*03ec*/ 	.word	0x0500000f


	//   ....[177]....
        /*03f0*/ 	.word	0x0500000f


	//   ....[178]....
        /*03f4*/ 	.word	0x0500000f


	//   ....[179]....
        /*03f8*/ 	.word	0x0500000f


	//   ....[180]....
        /*03fc*/ 	.word	0x0500000f


	//   ....[181]....
        /*0400*/ 	.word	0x0500000f


	//   ....[182]....
        /*0404*/ 	.word	0x0500000f


	//   ....[183]....
        /*0408*/ 	.word	0x0500000f


	//   ....[184]....
        /*040c*/ 	.word	0x0500000f


	//   ....[185]....
        /*0410*/ 	.word	0x0500000f


	//   ....[186]....
        /*0414*/ 	.word	0x0500000f


	//   ....[187]....
        /*0418*/ 	.word	0x0500000f


	//   ....[188]....
        /*041c*/ 	.word	0x0500000f


	//   ....[189]....
        /*0420*/ 	.word	0x0500000f


	//   ....[190]....
        /*0424*/ 	.word	0x0500000f


	//   ....[191]....
        /*0428*/ 	.word	0x0500000f


	//   ....[192]....
        /*042c*/ 	.word	0x0500000f


	//   ....[193]....
        /*0430*/ 	.word	0x0500000f


	//   ....[194]....
        /*0434*/ 	.word	0x0500000f


	//   ....[195]....
        /*0438*/ 	.word	0x0500000f


	//   ....[196]....
        /*043c*/ 	.word	0x0500000f


	//   ....[197]....
        /*0440*/ 	.word	0x0500000f


	//   ....[198]....
        /*0444*/ 	.word	0x0500000f


	//   ....[199]....
        /*0448*/ 	.word	0x0500000f


	//   ....[200]....
        /*044c*/ 	.word	0x0500000f


	//   ....[201]....
        /*0450*/ 	.word	0x0500000f


	//   ....[202]....
        /*0454*/ 	.word	0x0500000f


	//   ....[203]....
        /*0458*/ 	.word	0x0500000f


	//   ....[204]....
        /*045c*/ 	.word	0x0500000f


	//   ....[205]....
        /*0460*/ 	.word	0x0500000f


	//   ....[206]....
        /*0464*/ 	.word	0x0500000f


	//   ....[207]....
        /*0468*/ 	.word	0x0500000f


	//   ....[208]....
        /*046c*/ 	.word	0x0500000f


	//   ....[209]....
        /*0470*/ 	.word	0x0500000f


	//   ....[210]....
        /*0474*/ 	.word	0x0500000f


	//   ....[211]....
        /*0478*/ 	.word	0x0500000f


	//   ....[212]....
        /*047c*/ 	.word	0x0500000f


	//   ....[213]....
        /*0480*/ 	.word	0xffffffff


	//   ....[214]....
        /*0484*/ 	.word	0xffffffff


	//   ....[215]....
        /*0488*/ 	.word	0xffffffff


	//   ....[216]....
        /*048c*/ 	.word	0xffffffff


	//   ....[217]....
        /*0490*/ 	.word	0xffffffff


	//   ....[218]....
        /*0494*/ 	.word	0xffffffff


	//----- nvinfo : EIATTR_COOP_GROUP_INSTR_OFFSETS
	.align		4
.L_349:
        /*0498*/ 	.byte	0x04, 0x28
        /*049a*/ 	.short	(.L_351 - .L_350)


	//   ....[0]....
.L_350:
        /*049c*/ 	.word	0x00000080


	//   ....[1]....
        /*04a0*/ 	.word	0x00000090


	//   ....[2]....
        /*04a4*/ 	.word	0x000002f0


	//   ....[3]....
        /*04a8*/ 	.word	0x00000450


	//   ....[4]....
        /*04ac*/ 	.word	0x00000570


	//   ....[5]....
        /*04b0*/ 	.word	0x000006d0


	//   ....[6]....
        /*04b4*/ 	.word	0x00002010


	//   ....[7]....
        /*04b8*/ 	.word	0x00004270


	//   ....[8]....
        /*04bc*/ 	.word	0x000044d0


	//   ....[9]....
        /*04c0*/ 	.word	0x00005b10


	//   ....[10]....
        /*04c4*/ 	.word	0x00005ba0


	//   ....[11]....
        /*04c8*/ 	.word	0x00005ed0


	//   ....[12]....
        /*04cc*/ 	.word	0x00005f00


	//   ....[13]....
        /*04d0*/ 	.word	0x0000aea0


	//   ....[14]....
        /*04d4*/ 	.word	0x0000af40


	//   ....[15]....
        /*04d8*/ 	.word	0x0000b020


	//   ....[16]....
        /*04dc*/ 	.word	0x0000b040


	//   ....[17]....
        /*04e0*/ 	.word	0x00014840


	//   ....[18]....
        /*04e4*/ 	.word	0x00014a30


	//   ....[19]....
        /*04e8*/ 	.word	0x00015b70


	//   ....[20]....
        /*04ec*/ 	.word	0x00015c10


	//   ....[21]....
        /*04f0*/ 	.word	0x00015ca0


	//   ....[22]....
        /*04f4*/ 	.word	0x00015d00


	//   ....[23]....
        /*04f8*/ 	.word	0x0001e0e0


	//   ....[24]....
        /*04fc*/ 	.word	0x0001e100


	//   ....[25]....
        /*0500*/ 	.word	0x0001e160


	//   ....[26]....
        /*0504*/ 	.word	0x0001e1a0


	//   ....[27]....
        /*0508*/ 	.word	0x0001fd50


	//   ....[28]....
        /*050c*/ 	.word	0x0001fd60


	//   ....[29]....
        /*0510*/ 	.word	0x0001fe70


	//   ....[30]....
        /*0514*/ 	.word	0x0001fea0


	//   ....[31]....
        /*0518*/ 	.word	0x00020730


	//   ....[32]....
        /*051c*/ 	.word	0x00020740


	//   ....[33]....
        /*0520*/ 	.word	0x00020890


	//   ....[34]....
        /*0524*/ 	.word	0x000208b0


	//   ....[35]....
        /*0528*/ 	.word	0x000209f0


	//   ....[36]....
        /*052c*/ 	.word	0x00020a10


	//   ....[37]....
        /*0530*/ 	.word	0x00020b60


	//   ....[38]....
        /*0534*/ 	.word	0x00020b80


	//   ....[39]....
        /*0538*/ 	.word	0x000212c0


	//   ....[40]....
        /*053c*/ 	.word	0x000212e0


	//   ....[41]....
        /*0540*/ 	.word	0x00021420


	//   ....[42]....
        /*0544*/ 	.word	0x00021440


	//   ....[43]....
        /*0548*/ 	.word	0x00021580


	//   ....[44]....
        /*054c*/ 	.word	0x000215a0


	//   ....[45]....
        /*0550*/ 	.word	0x000216f0


	//   ....[46]....
        /*0554*/ 	.word	0x00021710


	//   ....[47]....
        /*0558*/ 	.word	0x00021920


	//   ....[48]....
        /*055c*/ 	.word	0x00023180


	//   ....[49]....
        /*0560*/ 	.word	0x000231a0


	//   ....[50]....
        /*0564*/ 	.word	0x000231b0


	//   ....[51]....
        /*0568*/ 	.word	0x000231f0


	//   ....[52]....
        /*056c*/ 	.word	0x00023240


	//   ....[53]....
        /*0570*/ 	.word	0x00023260


	//   ....[54]....
        /*0574*/ 	.word	0x000232b0


	//   ....[55]....
        /*0578*/ 	.word	0x000232d0


	//   ....[56]....
        /*057c*/ 	.word	0x00023320


	//   ....[57]....
        /*0580*/ 	.word	0x00023340


	//   ....[58]....
        /*0584*/ 	.word	0x00023370


	//   ....[59]....
        /*0588*/ 	.word	0x000233a0


	//   ....[60]....
        /*058c*/ 	.word	0x000239f0


	//   ....[61]....
        /*0590*/ 	.word	0x00023a30


	//   ....[62]....
        /*0594*/ 	.word	0x00023a40


	//   ....[63]....
        /*0598*/ 	.word	0x00023a60


	//   ....[64]....
        /*059c*/ 	.word	0x00023a80


	//   ....[65]....
        /*05a0*/ 	.word	0x00023aa0


	//   ....[66]....
        /*05a4*/ 	.word	0x00023ab0


	//   ....[67]....
        /*05a8*/ 	.word	0x00023ad0


	//   ....[68]....
        /*05ac*/ 	.word	0x00023b00


	//   ....[69]....
        /*05b0*/ 	.word	0x00023b30


	//   ....[70]....
        /*05b4*/ 	.word	0x00023b70


	//   ....[71]....
        /*05b8*/ 	.word	0x00023bd0


	//   ....[72]....
        /*05bc*/ 	.word	0x00023cf0


	//   ....[73]....
        /*05c0*/ 	.word	0x00023d80


	//   ....[74]....
        /*05c4*/ 	.word	0x00023d90


	//   ....[75]....
        /*05c8*/ 	.word	0x00023ea0


	//   ....[76]....
        /*05cc*/ 	.word	0x00024520


	//   ....[77]....
        /*05d0*/ 	.word	0x00024550


	//   ....[78]....
        /*05d4*/ 	.word	0x00024560


	//   ....[79]....
        /*05d8*/ 	.word	0x000245a0


	//   ....[80]....
        /*05dc*/ 	.word	0x00024660


	//   ....[81]....
        /*05e0*/ 	.word	0x000246c0


	//   ....[82]....
        /*05e4*/ 	.word	0x00024740


	//   ....[83]....
        /*05e8*/ 	.word	0x00024760


	//   ....[84]....
        /*05ec*/ 	.word	0x000247f0


	//   ....[85]....
        /*05f0*/ 	.word	0x00024810


	//   ....[86]....
        /*05f4*/ 	.word	0x000248a0


	//   ....[87]....
        /*05f8*/ 	.word	0x000248c0


	//   ....[88]....
        /*05fc*/ 	.word	0x00024950


	//   ....[89]....
        /*0600*/ 	.word	0x00024970


	//   ....[90]....
        /*0604*/ 	.word	0x00024a00


	//   ....[91]....
        /*0608*/ 	.word	0x00024a50


	//   ....[92]....
        /*060c*/ 	.word	0x00024e80


	//   ....[93]....
        /*0610*/ 	.word	0x00024ed0


	//   ....[94]....
        /*0614*/ 	.word	0x00024ef0


	//   ....[95]....
        /*0618*/ 	.word	0x00024fb0


	//   ....[96]....
        /*061c*/ 	.word	0x00024fd0


	//   ....[97]....
        /*0620*/ 	.word	0x00025080


	//   ....[98]....
        /*0624*/ 	.word	0x00025090


	//   ....[99]....
        /*0628*/ 	.word	0x000250c0


	//   ....[100]....
        /*062c*/ 	.word	0x00025150


	//   ....[101]....
        /*0630*/ 	.word	0x000251f0


	//   ....[102]....
        /*0634*/ 	.word	0x00025210


	//   ....[103]....
        /*0638*/ 	.word	0x00025220


	//   ....[104]....
        /*063c*/ 	.word	0x00025920


	//   ....[105]....
        /*0640*/ 	.word	0x00025940


	//   ....[106]....
        /*0644*/ 	.word	0x00025950


	//   ....[107]....
        /*0648*/ 	.word	0x00025960


	//   ....[108]....
        /*064c*/ 	.word	0x00025980


	//   ....[109]....
        /*0650*/ 	.word	0x000259e0


	//   ....[110]....
        /*0654*/ 	.word	0x00025a00


	//   ....[111]....
        /*0658*/ 	.word	0x00025a10


	//   ....[112]....
        /*065c*/ 	.word	0x00025a50


	//   ....[113]....
        /*0660*/ 	.word	0x00025a80


	//   ....[114]....
        /*0664*/ 	.word	0x00025a90


	//   ....[115]....
        /*0668*/ 	.word	0x00025ab0


	//   ....[116]....
        /*066c*/ 	.word	0x00025e00


	//   ....[117]....
        /*0670*/ 	.word	0x00025e20


	//   ....[118]....
        /*0674*/ 	.word	0x00025e30


	//   ....[119]....
        /*0678*/ 	.word	0x00025e40


	//   ....[120]....
        /*067c*/ 	.word	0x00025e50


	//   ....[121]....
        /*0680*/ 	.word	0x00025e70


	//   ....[122]....
        /*0684*/ 	.word	0x00025ee0


	//   ....[123]....
        /*0688*/ 	.word	0x00025f00


	//   ....[124]....
        /*068c*/ 	.word	0x00025f60


	//   ....[125]....
        /*0690*/ 	.word	0x00025f70


	//   ....[126]....
        /*0694*/ 	.word	0x00025fe0


	//   ....[127]....
        /*0698*/ 	.word	0x00026050


	//   ....[128]....
        /*069c*/ 	.word	0x00026480


	//   ....[129]....
        /*06a0*/ 	.word	0x00026660


	//   ....[130]....
        /*06a4*/ 	.word	0x00026c20


	//   ....[131]....
        /*06a8*/ 	.word	0x00026d00


	//   ....[132]....
        /*06ac*/ 	.word	0x00026da0


	//   ....[133]....
        /*06b0*/ 	.word	0x00026e20


	//   ....[134]....
        /*06b4*/ 	.word	0x00026ed0


	//   ....[135]....
        /*06b8*/ 	.word	0x00026f30


	//   ....[136]....
        /*06bc*/ 	.word	0x00026ff0


	//   ....[137]....
        /*06c0*/ 	.word	0x00027050


	//   ....[138]....
        /*06c4*/ 	.word	0x00027110


	//   ....[139]....
        /*06c8*/ 	.word	0x00027170


	//   ....[140]....
        /*06cc*/ 	.word	0x00027230


	//   ....[141]....
        /*06d0*/ 	.word	0x00027290


	//   ....[142]....
        /*06d4*/ 	.word	0x00027330


	//   ....[143]....
        /*06d8*/ 	.word	0x000273e0


	//   ....[144]....
        /*06dc*/ 	.word	0x00027480


	//   ....[145]....
        /*06e0*/ 	.word	0x00027510


	//   ....[146]....
        /*06e4*/ 	.word	0x000275e0


	//   ....[147]....
        /*06e8*/ 	.word	0x000276f0


	//   ....[148]....
        /*06ec*/ 	.word	0x00027770


	//   ....[149]....
        /*06f0*/ 	.word	0x000277d0


	//   ....[150]....
        /*06f4*/ 	.word	0x000278b0


	//   ....[151]....
        /*06f8*/ 	.word	0x00027930


	//   ....[152]....
        /*06fc*/ 	.word	0x00027a30


	//   ....[153]....
        /*0700*/ 	.word	0x00027b30


	//   ....[154]....
        /*0704*/ 	.word	0x00027ba0


	//   ....[155]....
        /*0708*/ 	.word	0x00027c00


	//   ....[156]....
        /*070c*/ 	.word	0x00027cd0


	//   ....[157]....
        /*0710*/ 	.word	0x00027df0


	//   ....[158]....
        /*0714*/ 	.word	0x00027e40


	//   ....[159]....
        /*0718*/ 	.word	0x00027ed0


	//   ....[160]....
        /*071c*/ 	.word	0x00027f70


	//   ....[161]....
        /*0720*/ 	.word	0x00027ff0


	//   ....[162]....
        /*0724*/ 	.word	0x000280c0


	//   ....[163]....
        /*0728*/ 	.word	0x000281d0


	//   ....[164]....
        /*072c*/ 	.word	0x00028220


	//   ....[165]....
        /*0730*/ 	.word	0x00028290


	//   ....[166]....
        /*0734*/ 	.word	0x00028380


	//   ....[167]....
        /*0738*/ 	.word	0x00028490


	//   ....[168]....
        /*073c*/ 	.word	0x000284e0


	//   ....[169]....
        /*0740*/ 	.word	0x00028550


	//   ....[170]....
        /*0744*/ 	.word	0x00028640


	//   ....[171]....
        /*0748*/ 	.word	0x00028750


	//   ....[172]....
        /*074c*/ 	.word	0x000287a0


	//   ....[173]....
        /*0750*/ 	.word	0x00028810


	//   ....[174]....
        /*0754*/ 	.word	0x000288f0


	//   ....[175]....
        /*0758*/ 	.word	0x00028a20


	//   ....[176]....
        /*075c*/ 	.word	0x00028af0


	//   ....[177]....
        /*0760*/ 	.word	0x00028b80


	//   ....[178]....
        /*0764*/ 	.word	0x00028cb0


	//   ....[179]....
        /*0768*/ 	.word	0x00028d10


	//   ....[180]....
        /*076c*/ 	.word	0x00028e20


	//   ....[181]....
        /*0770*/ 	.word	0x00028e80


	//   ....[182]....
        /*0774*/ 	.word	0x00028f90


	//   ....[183]....
        /*0778*/ 	.word	0x00028ff0


	//   ....[184]....
        /*077c*/ 	.word	0x00029100


	//   ....[185]....
        /*0780*/ 	.word	0x00029160


	//   ....[186]....
        /*0784*/ 	.word	0x00029220


	//   ....[187]....
        /*0788*/ 	.word	0x00029380


	//   ....[188]....
        /*078c*/ 	.word	0x00029420


	//   ....[189]....
        /*0790*/ 	.word	0x00029480


	//   ....[190]....
        /*0794*/ 	.word	0x00029520


	//   ....[191]....
        /*0798*/ 	.word	0x00029580


	//   ....[192]....
        /*079c*/ 	.word	0x00029630


	//   ....[193]....
        /*07a0*/ 	.word	0x00029690


	//   ....[194]....
        /*07a4*/ 	.word	0x00029730


	//   ....[195]....
        /*07a8*/ 	.word	0x00029790


	//   ....[196]....
        /*07ac*/ 	.word	0x00029830


	//   ....[197]....
        /*07b0*/ 	.word	0x00029890


	//   ....[198]....
        /*07b4*/ 	.word	0x00029930


	//   ....[199]....
        /*07b8*/ 	.word	0x00029a10


	//   ....[200]....
        /*07bc*/ 	.word	0x00029ab0


	//   ....[201]....
        /*07c0*/ 	.word	0x00029b10


	//   ....[202]....
        /*07c4*/ 	.word	0x00029be0


	//   ....[203]....
        /*07c8*/ 	.word	0x00029c40


	//   ....[204]....
        /*07cc*/ 	.word	0x00029d10


	//   ....[205]....
        /*07d0*/ 	.word	0x00029d70


	//   ....[206]....
        /*07d4*/ 	.word	0x00029e40


	//   ....[207]....
        /*07d8*/ 	.word	0x00029ea0


	//   ....[208]....
        /*07dc*/ 	.word	0x00029f70


	//   ....[209]....
        /*07e0*/ 	.word	0x00029fd0


	//   ....[210]....
        /*07e4*/ 	.word	0x0002a0a0


	//   ....[211]....
        /*07e8*/ 	.word	0x0002a130


	//   ....[212]....
        /*07ec*/ 	.word	0x0002a250


	//   ....[213]....
        /*07f0*/ 	.word	0x0002c730


	//   ....[214]....
        /*07f4*/ 	.word	0x0002d110


	//   ....[215]....
        /*07f8*/ 	.word	0x0002dcb0


	//   ....[216]....
        /*07fc*/ 	.word	0x0002dd10


	//   ....[217]....
        /*0800*/ 	.word	0x0002dd70


	//   ....[218]....
        /*0804*/ 	.word	0x0002dd90


	//----- nvinfo : EIATTR_REG_RECONFIG
	.align		4
.L_351:
        /*0808*/ 	.byte	0x01, 0x54
	.zero		2


	//----- nvinfo : EIATTR_SYSCALL_OFFSETS
	.align		4
        /*080c*/ 	.byte	0x04, 0x46
        /*080e*/ 	.short	(.L_353 - .L_352)


	//   ....[0]....
.L_352:
        /*0810*/ 	.word	0x00002580


	//   ....[1]....
        /*0814*/ 	.word	0x00022910


	//   ....[2]....
        /*0818*/ 	.word	0x00022a60


	//   ....[3]....
        /*081c*/ 	.word	0x00022b50


	//   ....[4]....
        /*0820*/ 	.word	0x00023680


	//   ....[5]....
        /*0824*/ 	.word	0x000241f0


	//----- nvinfo : EIATTR_MBARRIER_INSTR_OFFSETS
	.align		4
.L_353:
        /*0828*/ 	.byte	0x04, 0x39
        /*082a*/ 	.short	(.L_355 - .L_354)


	//   ....[0]....
.L_354:
        /*082c*/ 	.word	0x00000190
        /*0830*/ 	.word	0x000000ff
        /*0834*/ 	.word	0x00032400
        /*0838*/ 	.short	0x0100
        /*083a*/ 	.byte	0x08
	.zero		1


	//   ....[1]....
        /*083c*/ 	.word	0x000001a0
        /*0840*/ 	.word	0x000000ff
        /*0844*/ 	.word	0x00032410
        /*0848*/ 	.short	0x0100
        /*084a*/ 	.byte	0x08
	.zero		1


	//   ....[2]....
        /*084c*/ 	.word	0x000001b0
        /*0850*/ 	.word	0x000000ff
        /*0854*/ 	.word	0x00032420
        /*0858*/ 	.short	0x0100
        /*085a*/ 	.byte	0x08
	.zero		1


	//   ....[3]....
        /*085c*/ 	.word	0x000002a0
        /*0860*/ 	.word	0x000000ff
        /*0864*/ 	.word	0x00032430
        /*0868*/ 	.short	0x0100
        /*086a*/ 	.byte	0x08
	.zero		1


	//   ....[4]....
        /*086c*/ 	.word	0x000002b0
        /*0870*/ 	.word	0x000000ff
        /*0874*/ 	.word	0x00032440
        /*0878*/ 	.short	0x0100
        /*087a*/ 	.byte	0x08
	.zero		1


	//   ....[5]....
        /*087c*/ 	.word	0x000002c0
        /*0880*/ 	.word	0x000000ff
        /*0884*/ 	.word	0x00032438
        /*0888*/ 	.short	0x0100
        /*088a*/ 	.byte	0x08
	.zero		1


	//   ....[6]....
        /*088c*/ 	.word	0x000002d0
        /*0890*/ 	.word	0x000000ff
        /*0894*/ 	.word	0x00032448
        /*0898*/ 	.short	0x0100
        /*089a*/ 	.byte	0x08
	.zero		1


	//   ....[7]....
        /*089c*/ 	.word	0x00000400
        /*08a0*/ 	.word	0x000000ff
        /*08a4*/ 	.word	0x00032450
        /*08a8*/ 	.short	0x0100
        /*08aa*/ 	.byte	0x08
	.zero		1


	//   ....[8]....
        /*08ac*/ 	.word	0x00000410
        /*08b0*/ 	.word	0x000000ff
        /*08b4*/ 	.word	0x00032460
        /*08b8*/ 	.short	0x0100
        /*08ba*/ 	.byte	0x08
	.zero		1


	//   ....[9]....
        /*08bc*/ 	.word	0x00000420
        /*08c0*/ 	.word	0x000000ff
        /*08c4*/ 	.word	0x00032458
        /*08c8*/ 	.short	0x0100
        /*08ca*/ 	.byte	0x08
	.zero		1


	//   ....[10]....
        /*08cc*/ 	.word	0x00000430
        /*08d0*/ 	.word	0x000000ff
        /*08d4*/ 	.word	0x00032468
        /*08d8*/ 	.short	0x0100
        /*08da*/ 	.byte	0x08
	.zero		1


	//   ....[11]....
        /*08dc*/ 	.word	0x00000520
        /*08e0*/ 	.word	0x000000ff
        /*08e4*/ 	.word	0x00032470
        /*08e8*/ 	.short	0x0100
        /*08ea*/ 	.byte	0x06
	.zero		1


	//   ....[12]....
        /*08ec*/ 	.word	0x00000530
        /*08f0*/ 	.word	0x000000ff
        /*08f4*/ 	.word	0x00032480
        /*08f8*/ 	.short	0x0100
        /*08fa*/ 	.byte	0x06
	.zero		1


	//   ....[13]....
        /*08fc*/ 	.word	0x00000540
        /*0900*/ 	.word	0x000000ff
        /*0904*/ 	.word	0x00032478
        /*0908*/ 	.short	0x0100
        /*090a*/ 	.byte	0x06
	.zero		1


	//   ....[14]....
        /*090c*/ 	.word	0x00000550
        /*0910*/ 	.word	0x000000ff
        /*0914*/ 	.word	0x00032488
        /*0918*/ 	.short	0x0100
        /*091a*/ 	.byte	0x06
	.zero		1


	//   ....[15]....
        /*091c*/ 	.word	0x00000680
        /*0920*/ 	.word	0x000000ff
        /*0924*/ 	.word	0x00032490
        /*0928*/ 	.short	0x0100
        /*092a*/ 	.byte	0x08
	.zero		1


	//   ....[16]....
        /*092c*/ 	.word	0x00000690
        /*0930*/ 	.word	0x000000ff
        /*0934*/ 	.word	0x000324a0
        /*0938*/ 	.short	0x0100
        /*093a*/ 	.byte	0x08
	.zero		1


	//   ....[17]....
        /*093c*/ 	.word	0x000006a0
        /*0940*/ 	.word	0x000000ff
        /*0944*/ 	.word	0x00032498
        /*0948*/ 	.short	0x0100
        /*094a*/ 	.byte	0x08
	.zero		1


	//   ....[18]....
        /*094c*/ 	.word	0x000006b0
        /*0950*/ 	.word	0x000000ff
        /*0954*/ 	.word	0x000324a8
        /*0958*/ 	.short	0x0100
        /*095a*/ 	.byte	0x08
	.zero		1


	//   ....[19]....
        /*095c*/ 	.word	0x000007f0
        /*0960*/ 	.word	0x000000ff
        /*0964*/ 	.word	0x000324b0
        /*0968*/ 	.short	0x0100
        /*096a*/ 	.byte	0x08
	.zero		1


	//   ....[20]....
        /*096c*/ 	.word	0x00000800
        /*0970*/ 	.word	0x000000ff
        /*0974*/ 	.word	0x000324c0
        /*0978*/ 	.short	0x0100
        /*097a*/ 	.byte	0x08
	.zero		1


	//   ....[21]....
        /*097c*/ 	.word	0x00000810
        /*0980*/ 	.word	0x000000ff
        /*0984*/ 	.word	0x000324b8
        /*0988*/ 	.short	0x0100
        /*098a*/ 	.byte	0x08
	.zero		1


	//   ....[22]....
        /*098c*/ 	.word	0x00000820
        /*0990*/ 	.word	0x000000ff
        /*0994*/ 	.word	0x000324c8
        /*0998*/ 	.short	0x0100
        /*099a*/ 	.byte	0x08
	.zero		1


	//   ....[23]....
        /*099c*/ 	.word	0x000027d0
        /*09a0*/ 	.word	0x000000ff
        /*09a4*/ 	.word	0x00032400
        /*09a8*/ 	.short	0x010a
        /*09aa*/ 	.byte	0x2a
	.zero		1


	//   ....[24]....
        /*09ac*/ 	.word	0x00002c60
        /*09b0*/ 	.word	0x00000018
        /*09b4*/ 	.word	0x00000000
        /*09b8*/ 	.short	0x010a
        /*09ba*/ 	.byte	0x3f
	.zero		1


	//   ....[25]....
        /*09bc*/ 	.word	0x00002cc0
        /*09c0*/ 	.word	0x00000018
        /*09c4*/ 	.word	0x00000000
        /*09c8*/ 	.short	0x010a
        /*09ca*/ 	.byte	0x3f
	.zero		1


	//   ....[26]....
        /*09cc*/ 	.word	0x00003070
        /*09d0*/ 	.word	0x000000ff
        /*09d4*/ 	.word	0x00032410
        /*09d8*/ 	.short	0x010a
        /*09da*/ 	.byte	0x2a
	.zero		1


	//   ....[27]....
        /*09dc*/ 	.word	0x00003170
        /*09e0*/ 	.word	0x00000008
        /*09e4*/ 	.word	0x00000000
        /*09e8*/ 	.short	0x010a
        /*09ea*/ 	.byte	0x3f
	.zero		1


	//   ....[28]....
        /*09ec*/ 	.word	0x000031d0
        /*09f0*/ 	.word	0x00000008
        /*09f4*/ 	.word	0x00000000
        /*09f8*/ 	.short	0x010a
        /*09fa*/ 	.byte	0x3f
	.zero		1


	//   ....[29]....
        /*09fc*/ 	.word	0x00003f10
        /*0a00*/ 	.word	0x0000000c
        /*0a04*/ 	.word	0x00000000
        /*0a08*/ 	.short	0x0101
        /*0a0a*/ 	.byte	0x3f
	.zero		1


	//   ....[30]....
        /*0a0c*/ 	.word	0x00009240
        /*0a10*/ 	.word	0x00000006
        /*0a14*/ 	.word	0x00000000
        /*0a18*/ 	.short	0x0101
        /*0a1a*/ 	.byte	0x3f
	.zero		1


	//   ....[31]....
        /*0a1c*/ 	.word	0x00009990
        /*0a20*/ 	.word	0x00000002
        /*0a24*/ 	.word	0x00000000
        /*0a28*/ 	.short	0x010a
        /*0a2a*/ 	.byte	0x3f
	.zero		1


	//   ....[32]....
        /*0a2c*/ 	.word	0x00009a30
        /*0a30*/ 	.word	0x00000006
        /*0a34*/ 	.word	0x00000000
        /*0a38*/ 	.short	0x010a
        /*0a3a*/ 	.byte	0x3f
	.zero		1


	//   ....[33]....
        /*0a3c*/ 	.word	0x00009e40
        /*0a40*/ 	.word	0x00000002
        /*0a44*/ 	.word	0x00000000
        /*0a48*/ 	.short	0x010a
        /*0a4a*/ 	.byte	0x3f
	.zero		1


	//   ....[34]....
        /*0a4c*/ 	.word	0x00009f10
        /*0a50*/ 	.word	0x00000014
        /*0a54*/ 	.word	0x00000000
        /*0a58*/ 	.short	0x010a
        /*0a5a*/ 	.byte	0x3f
	.zero		1


	//   ....[35]....
        /*0a5c*/ 	.word	0x0000ac50
        /*0a60*/ 	.word	0x00000005
        /*0a64*/ 	.word	0x00000000
        /*0a68*/ 	.short	0x0101
        /*0a6a*/ 	.byte	0x3f
	.zero		1


	//   ....[36]....
        /*0a6c*/ 	.word	0x00013000
        /*0a70*/ 	.word	0x00000000
        /*0a74*/ 	.word	0x00000000
        /*0a78*/ 	.short	0x0101
        /*0a7a*/ 	.byte	0x3f
	.zero		1


	//   ....[37]....
        /*0a7c*/ 	.word	0x000131f0
        /*0a80*/ 	.word	0x00000002
        /*0a84*/ 	.word	0x00000000
        /*0a88*/ 	.short	0x010a
        /*0a8a*/ 	.byte	0x3f
	.zero		1


	//   ....[38]....
        /*0a8c*/ 	.word	0x00013290
        /*0a90*/ 	.word	0x00000006
        /*0a94*/ 	.word	0x00000000
        /*0a98*/ 	.short	0x010a
        /*0a9a*/ 	.byte	0x3f
	.zero		1


	//   ....[39]....
        /*0a9c*/ 	.word	0x000136a0
        /*0aa0*/ 	.word	0x00000002
        /*0aa4*/ 	.word	0x00000000
        /*0aa8*/ 	.short	0x010a
        /*0aaa*/ 	.byte	0x3f
	.zero		1


	//   ....[40]....
        /*0aac*/ 	.word	0x00013770
        /*0ab0*/ 	.word	0x0000000e
        /*0ab4*/ 	.word	0x00000000
        /*0ab8*/ 	.short	0x010a
        /*0aba*/ 	.byte	0x3f
	.zero		1


	//   ....[41]....
        /*0abc*/ 	.word	0x000144b0
        /*0ac0*/ 	.word	0x00000006
        /*0ac4*/ 	.word	0x00000000
        /*0ac8*/ 	.short	0x0101
        /*0aca*/ 	.byte	0x3f
	.zero		1


	//   ....[42]....
        /*0acc*/ 	.word	0x0001dca0
        /*0ad0*/ 	.word	0x00000003
        /*0ad4*/ 	.word	0x00000000
        /*0ad8*/ 	.short	0x0101
        /*0ada*/ 	.byte	0x3f
	.zero		1


	//   ....[43]....
        /*0adc*/ 	.word	0x00020750
        /*0ae0*/ 	.word	0x000000ff
        /*0ae4*/ 	.word	0x00000000
        /*0ae8*/ 	.short	0x0101
        /*0aea*/ 	.byte	0x05
	.zero		1


	//   ....[44]....
        /*0aec*/ 	.word	0x00022f50
        /*0af0*/ 	.word	0x00000018
        /*0af4*/ 	.word	0x00032440
        /*0af8*/ 	.short	0x010a
        /*0afa*/ 	.byte	0x3f
	.zero		1


	//   ....[45]....
        /*0afc*/ 	.word	0x00023460
        /*0b00*/ 	.word	0x00000018
        /*0b04*/ 	.word	0x00032430
        /*0b08*/ 	.short	0x0107
        /*0b0a*/ 	.byte	0x3f
	.zero		1


	//   ....[46]....
        /*0b0c*/ 	.word	0x00023510
        /*0b10*/ 	.word	0x00000018
        /*0b14*/ 	.word	0x00032430
        /*0b18*/ 	.short	0x0101
        /*0b1a*/ 	.byte	0x3f
	.zero		1


	//   ....[47]....
        /*0b1c*/ 	.word	0x00024030
        /*0b20*/ 	.word	0x00000011
        /*0b24*/ 	.word	0x00032400
        /*0b28*/ 	.short	0x0107
        /*0b2a*/ 	.byte	0x3f
	.zero		1


	//   ....[48]....
        /*0b2c*/ 	.word	0x000240c0
        /*0b30*/ 	.word	0x00000011
        /*0b34*/ 	.word	0x00032400
        /*0b38*/ 	.short	0x0101
        /*0b3a*/ 	.byte	0x3f
	.zero		1


	//   ....[49]....
        /*0b3c*/ 	.word	0x00024b10
        /*0b40*/ 	.word	0x00000011
        /*0b44*/ 	.word	0x00032410
        /*0b48*/ 	.short	0x0107
        /*0b4a*/ 	.byte	0x3f
	.zero		1


	//   ....[50]....
        /*0b4c*/ 	.word	0x00024c00
        /*0b50*/ 	.word	0x00000011
        /*0b54*/ 	.word	0x00032410
        /*0b58*/ 	.short	0x0101
        /*0b5a*/ 	.byte	0x3f
	.zero		1


	//   ....[51]....
        /*0b5c*/ 	.word	0x00024c20
        /*0b60*/ 	.word	0x00000011
        /*0b64*/ 	.word	0x00032420
        /*0b68*/ 	.short	0x010a
        /*0b6a*/ 	.byte	0x3f
	.zero		1


	//   ....[52]....
        /*0b6c*/ 	.word	0x00024ca0
        /*0b70*/ 	.word	0x00000018
        /*0b74*/ 	.word	0x00032460
        /*0b78*/ 	.short	0x010a
        /*0b7a*/ 	.byte	0x3f
	.zero		1


	//   ....[53]....
        /*0b7c*/ 	.word	0x000253a0
        /*0b80*/ 	.word	0x00000018
        /*0b84*/ 	.word	0x00032450
        /*0b88*/ 	.short	0x0107
        /*0b8a*/ 	.byte	0x3f
	.zero		1


	//   ....[54]....
        /*0b8c*/ 	.word	0x00025460
        /*0b90*/ 	.word	0x00000018
        /*0b94*/ 	.word	0x00032450
        /*0b98*/ 	.short	0x0101
        /*0b9a*/ 	.byte	0x3f
	.zero		1


	//   ....[55]....
        /*0b9c*/ 	.word	0x00025780
        /*0ba0*/ 	.word	0x0000000a
        /*0ba4*/ 	.word	0x00032440
        /*0ba8*/ 	.short	0x010a
        /*0baa*/ 	.byte	0x3f
	.zero		1


	//   ....[56]....
        /*0bac*/ 	.word	0x00025b50
        /*0bb0*/ 	.word	0x0000000a
        /*0bb4*/ 	.word	0x00032430
        /*0bb8*/ 	.short	0x0107
        /*0bba*/ 	.byte	0x3f
	.zero		1


	//   ....[57]....
        /*0bbc*/ 	.word	0x00025c00
        /*0bc0*/ 	.word	0x0000000a
        /*0bc4*/ 	.word	0x00032430
        /*0bc8*/ 	.short	0x0101
        /*0bca*/ 	.byte	0x3f
	.zero		1


	//   ....[58]....
        /*0bcc*/ 	.word	0x00025c30
        /*0bd0*/ 	.word	0x0000000a
        /*0bd4*/ 	.word	0x00032460
        /*0bd8*/ 	.short	0x010a
        /*0bda*/ 	.byte	0x3f
	.zero		1


	//   ....[59]....
        /*0bdc*/ 	.word	0x00026150
        /*0be0*/ 	.word	0x0000000a
        /*0be4*/ 	.word	0x00032450
        /*0be8*/ 	.short	0x0107
        /*0bea*/ 	.byte	0x3f
	.zero		1


	//   ....[60]....
        /*0bec*/ 	.word	0x00026200
        /*0bf0*/ 	.word	0x0000000a
        /*0bf4*/ 	.word	0x00032450
        /*0bf8*/ 	.short	0x0101
        /*0bfa*/ 	.byte	0x3f
	.zero		1


	//   ....[61]....
        /*0bfc*/ 	.word	0x000265e0
        /*0c00*/ 	.word	0x00000007
        /*0c04*/ 	.word	0x00032420
        /*0c08*/ 	.short	0x010a
        /*0c0a*/ 	.byte	0x3f
	.zero		1


	//   ....[62]....
        /*0c0c*/ 	.word	0x00026780
        /*0c10*/ 	.word	0x00000005
        /*0c14*/ 	.word	0x00032440
        /*0c18*/ 	.short	0x010a
        /*0c1a*/ 	.byte	0x3f
	.zero		1


	//   ....[63]....
        /*0c1c*/ 	.word	0x00026820
        /*0c20*/ 	.word	0x00000003
        /*0c24*/ 	.word	0x00032440
        /*0c28*/ 	.short	0x010a
        /*0c2a*/ 	.byte	0x3f
	.zero		1


	//   ....[64]....
        /*0c2c*/ 	.word	0x00026860
        /*0c30*/ 	.word	0x00000005
        /*0c34*/ 	.word	0x00032460
        /*0c38*/ 	.short	0x010a
        /*0c3a*/ 	.byte	0x3f
	.zero		1


	//   ....[65]....
        /*0c3c*/ 	.word	0x000268a0
        /*0c40*/ 	.word	0x00000003
        /*0c44*/ 	.word	0x00032460
        /*0c48*/ 	.short	0x010a
        /*0c4a*/ 	.byte	0x3f
	.zero		1


	//   ....[66]....
        /*0c4c*/ 	.word	0x00026910
        /*0c50*/ 	.word	0x00000009
        /*0c54*/ 	.word	0x00032400
        /*0c58*/ 	.short	0x010a
        /*0c5a*/ 	.byte	0x3f
	.zero		1


	//   ....[67]....
        /*0c5c*/ 	.word	0x00026960
        /*0c60*/ 	.word	0x00000018
        /*0c64*/ 	.word	0x00000000
        /*0c68*/ 	.short	0x010a
        /*0c6a*/ 	.byte	0x3f
	.zero		1


	//   ....[68]....
        /*0c6c*/ 	.word	0x000269c0
        /*0c70*/ 	.word	0x00000009
        /*0c74*/ 	.word	0x00032410
        /*0c78*/ 	.short	0x010a
        /*0c7a*/ 	.byte	0x3f
	.zero		1


	//   ....[69]....
        /*0c7c*/ 	.word	0x00026a10
        /*0c80*/ 	.word	0x00000008
        /*0c84*/ 	.word	0x00000000
        /*0c88*/ 	.short	0x010a
        /*0c8a*/ 	.byte	0x3f
	.zero		1


	//   ....[70]....
        /*0c8c*/ 	.word	0x00026a60
        /*0c90*/ 	.word	0x00000006
        /*0c94*/ 	.word	0x00000000
        /*0c98*/ 	.short	0x010a
        /*0c9a*/ 	.byte	0x3f
	.zero		1


	//   ....[71]....
        /*0c9c*/ 	.word	0x00026ab0
        /*0ca0*/ 	.word	0x00000014
        /*0ca4*/ 	.word	0x00000000
        /*0ca8*/ 	.short	0x010a
        /*0caa*/ 	.byte	0x3f
	.zero		1


	//   ....[72]....
        /*0cac*/ 	.word	0x00026b00
        /*0cb0*/ 	.word	0x00000006
        /*0cb4*/ 	.word	0x00000000
        /*0cb8*/ 	.short	0x010a
        /*0cba*/ 	.byte	0x3f
	.zero		1


	//   ....[73]....
        /*0cbc*/ 	.word	0x00026b50
        /*0cc0*/ 	.word	0x0000000e
        /*0cc4*/ 	.word	0x00000000
        /*0cc8*/ 	.short	0x010a
        /*0cca*/ 	.byte	0x3f
	.zero		1


	//   ....[74]....
        /*0ccc*/ 	.word	0x00026c50
        /*0cd0*/ 	.word	0x00000018
        /*0cd4*/ 	.word	0x00032440
        /*0cd8*/ 	.short	0x010a
        /*0cda*/ 	.byte	0x3f
	.zero		1


	//   ....[75]....
        /*0cdc*/ 	.word	0x00028920
        /*0ce0*/ 	.word	0x00000011
        /*0ce4*/ 	.word	0x00032420
        /*0ce8*/ 	.short	0x010a
        /*0cea*/ 	.byte	0x3f
	.zero		1


	//   ....[76]....
        /*0cec*/ 	.word	0x00028970
        /*0cf0*/ 	.word	0x00000018
        /*0cf4*/ 	.word	0x00032460
        /*0cf8*/ 	.short	0x010a
        /*0cfa*/ 	.byte	0x3f
	.zero		1


	//   ....[77]....
        /*0cfc*/ 	.word	0x000292d0
        /*0d00*/ 	.word	0x0000000a
        /*0d04*/ 	.word	0x00032440
        /*0d08*/ 	.short	0x010a
        /*0d0a*/ 	.byte	0x3f
	.zero		1


	//   ....[78]....
        /*0d0c*/ 	.word	0x00029960
        /*0d10*/ 	.word	0x0000000a
        /*0d14*/ 	.word	0x00032460
        /*0d18*/ 	.short	0x010a
        /*0d1a*/ 	.byte	0x3f
	.zero		1


	//   ....[79]....
        /*0d1c*/ 	.word	0x0002a170
        /*0d20*/ 	.word	0x00000007
        /*0d24*/ 	.word	0x00032420
        /*0d28*/ 	.short	0x010a
        /*0d2a*/ 	.byte	0x3f
	.zero		1


	//   ....[80]....
        /*0d2c*/ 	.word	0x0002a310
        /*0d30*/ 	.word	0x00000005
        /*0d34*/ 	.word	0x00032440
        /*0d38*/ 	.short	0x010a
        /*0d3a*/ 	.byte	0x3f
	.zero		1


	//   ....[81]....
        /*0d3c*/ 	.word	0x0002a360
        /*0d40*/ 	.word	0x00000003
        /*0d44*/ 	.word	0x00032440
        /*0d48*/ 	.short	0x010a
        /*0d4a*/ 	.byte	0x3f
	.zero		1


	//   ....[82]....
        /*0d4c*/ 	.word	0x0002a3b0
        /*0d50*/ 	.word	0x00000005
        /*0d54*/ 	.word	0x00032460
        /*0d58*/ 	.short	0x010a
        /*0d5a*/ 	.byte	0x3f
	.zero		1


	//   ....[83]....
        /*0d5c*/ 	.word	0x0002a760
        /*0d60*/ 	.word	0x0000000a
        /*0d64*/ 	.word	0x00000000
        /*0d68*/ 	.short	0x010a
        /*0d6a*/ 	.byte	0x3f
	.zero		1


	//   ....[84]....
        /*0d6c*/ 	.word	0x0002a8a0
        /*0d70*/ 	.word	0x00000002
        /*0d74*/ 	.word	0x00000000
        /*0d78*/ 	.short	0x010a
        /*0d7a*/ 	.byte	0x3f
	.zero		1


	//   ....[85]....
        /*0d7c*/ 	.word	0x0002af00
        /*0d80*/ 	.word	0x0000000a
        /*0d84*/ 	.word	0x00000000
        /*0d88*/ 	.short	0x010a
        /*0d8a*/ 	.byte	0x3f
	.zero		1


	//   ....[86]....
        /*0d8c*/ 	.word	0x0002b040
        /*0d90*/ 	.word	0x00000008
        /*0d94*/ 	.word	0x00000000
        /*0d98*/ 	.short	0x010a
        /*0d9a*/ 	.byte	0x3f
	.zero		1


	//   ....[87]....
        /*0d9c*/ 	.word	0x0002c310
        /*0da0*/ 	.word	0x00000006
        /*0da4*/ 	.word	0x00000000
        /*0da8*/ 	.short	0x0101
        /*0daa*/ 	.byte	0x3f
	.zero		1


	//   ....[88]....
        /*0dac*/ 	.word	0x00045a80
        /*0db0*/ 	.word	0x00000000
        /*0db4*/ 	.word	0x00000000
        /*0db8*/ 	.short	0x0101
        /*0dba*/ 	.byte	0x3f
	.zero		1


	//   ....[89]....
        /*0dbc*/ 	.word	0x00045aa0
        /*0dc0*/ 	.word	0x00000002
        /*0dc4*/ 	.word	0x00000000
        /*0dc8*/ 	.short	0x010a
        /*0dca*/ 	.byte	0x3f
	.zero		1


	//   ....[90]....
        /*0dcc*/ 	.word	0x00045af0
        /*0dd0*/ 	.word	0x00000008
        /*0dd4*/ 	.word	0x00000000
        /*0dd8*/ 	.short	0x010a
        /*0dda*/ 	.byte	0x3f
	.zero		1


	//----- nvinfo : EIATTR_NUM_MBARRIERS
	.align		4
.L_355:
        /*0ddc*/ 	.byte	0x03, 0x38
        /*0dde*/ 	.short	0x0017


	//----- nvinfo : EIATTR_EXIT_INSTR_OFFSETS
	.align		4
        /*0de0*/ 	.byte	0x04, 0x1c
        /*0de2*/ 	.short	(.L_357 - .L_356)


	//   ....[0]....
.L_356:
        /*0de4*/ 	.word	0x00000a60


	//   ....[1]....
        /*0de8*/ 	.word	0x00021890


	//   ....[2]....
        /*0dec*/ 	.word	0x000268f0


	//----- nvinfo : EIATTR_MAX_THREADS
	.align		4
.L_357:
        /*0df0*/ 	.byte	0x04, 0x05
        /*0df2*/ 	.short	(.L_359 - .L_358)
.L_358:
        /*0df4*/ 	.word	0x00000180
        /*0df8*/ 	.word	0x00000001
        /*0dfc*/ 	.word	0x00000001


	//----- nvinfo : EIATTR_CRS_STACK_SIZE
	.align		4
.L_359:
        /*0e00*/ 	.byte	0x04, 0x1e
        /*0e02*/ 	.short	(.L_361 - .L_360)
.L_360:
        /*0e04*/ 	.word	0x00000000


	//----- nvinfo : EIATTR_CBANK_PARAM_SIZE
	.align		4
.L_361:
        /*0e08*/ 	.byte	0x03, 0x19
        /*0e0a*/ 	.short	0x0bf0


	//----- nvinfo : EIATTR_PARAM_CBANK
	.align		4
        /*0e0c*/ 	.byte	0x04, 0x0a
        /*0e0e*/ 	.short	(.L_363 - .L_362)
	.align		4
.L_362:
        /*0e10*/ 	.word	index@(.nv.constant0._ZN7cutlass13device_kernelIN5flash11enable_sm90INS1_16FlashAttnFwdSm90INS1_25CollectiveMainloopFwdSm90ILi2EN4cute5tupleIJNS5_1CILi1EEES8_S8_EEENS6_IJNS7_ILi128EEENS7_ILi96EEENS7_ILi64EEEEEELi256ENS_6half_tEfNS_4arch4Sm90ELb0ELb1ELb0ELb0ELb1ELb0ELb1ELb1ELb0ELb1ELb0ELb0EEENS1_21CollectiveEpilogueFwdINS6_IJSA_NS7_ILi256EEESB_EEES9_SE_SG_Li256ELb0ELb1ELb0ELb0EEENS1_30DynamicPersistentTileSchedulerILi256ELi128ELb0ELb1ELb1EEEEEEEEEvNT_6ParamsE)
        /*0e14*/ 	.short	0x0210
        /*0e16*/ 	.short	0x0bf0


	//----- nvinfo : EIATTR_SW_WAR
	.align		4
.L_363:
        /*0e18*/ 	.byte	0x04, 0x36
        /*0e1a*/ 	.short	(.L_365 - .L_364)
.L_364:
        /*0e1c*/ 	.word	0x00000008
.L_365:


//--------------------- .nv.info._ZN7cutlass13device_kernelIN5flash11enable_sm90INS1_16FlashAttnFwdSm90INS1_25CollectiveMainloopFwdSm90ILi2EN4cute5tupleIJNS5_1CILi1EEES8_S8_EEENS6_IJNS7_ILi128EEENS7_ILi96EEENS7_ILi64EEEEEELi256ENS_6half_tEfNS_4arch4Sm90ELb0ELb1ELb0ELb1ELb1ELb0ELb0ELb1ELb0ELb1ELb0ELb0EEENS1_21CollectiveEpilogueFwdINS6_IJSA_NS7_ILi256EEESB_EEES9_SE_SG_Li256ELb1ELb1ELb0ELb0EEENS1_36VarlenDynamicPersistentTileSchedulerILi128ELi96ELi256ELi128ELb0ELb1ELb1ELb1ELb0ELb1EEEEEEEEEvNT_6ParamsE --------------------------
	.section	.nv.info._ZN7cutlass13device_kernelIN5flash11enable_sm90INS1_16FlashAttnFwdSm90INS1_25CollectiveMainloopFwdSm90ILi2EN4cute5tupleIJNS5_1CILi1EEES8_S8_EEENS6_IJNS7_ILi128EEENS7_ILi96EEENS7_ILi64EEEEEELi256ENS_6half_tEfNS_4arch4Sm90ELb0ELb1ELb0ELb1ELb1ELb0ELb0ELb1ELb0ELb1ELb0ELb0EEENS1_21CollectiveEpilogueFwdINS6_IJSA_NS7_ILi256EEESB_EEES9_SE_SG_Li256ELb1ELb1ELb0ELb0EEENS1_36VarlenDynamicPersistentTileSchedulerILi128ELi96ELi256ELi128ELb0ELb1ELb1ELb1ELb0ELb1EEEEEEEEEvNT_6ParamsE,"",@"SHT_CUDA_INFO"
	.sectionflags	@""
	.align	4


	//----- nvinfo : EIATTR_CUDA_API_VERSION
	.align		4
        /*0000*/ 	.byte	0x04, 0x37
        /*0002*/ 	.short	(.L_367 - .L_366)
.L_366:
        /*0004*/ 	.word	0x00000082


	//----- nvinfo : EIATTR_KPARAM_INFO
	.align		4
.L_367:
        /*0008*/ 	.byte	0x04, 0x17
        /*000a*/ 	.short	(.L_369 - .L_368)
.L_368:
        /*000c*/ 	.word	0x00000000
        /*0010*/ 	.short	0x0000
        /*0012*/ 	.short	0x0070
        /*0014*/ 	.byte	0x00, 0xf0, 0x01, 0x2a


	//----- nvinfo : EIATTR_SPARSE_MMA_MASK
	.align		4
.L_369:
        /*0018*/ 	.byte	0x03, 0x50
        /*001a*/ 	.short	0x0000


	//----- nvinfo : EIATTR_MAXREG_COUNT
	.align		4
        /*001c*/ 	.byte	0x03, 0x1b
        /*001e*/ 	.short	0x00a8


	//----- nvinfo : EIATTR_NUM_BARRIERS
	.align		4
        /*0020*/ 	.byte	0x02, 0x4c
        /*0022*/ 	.byte	0x10
	.zero		1


	//----- nvinfo : EIATTR_EXTERNS
	.align		4
        /*0024*/ 	.byte	0x04, 0x0f
        /*0026*/ 	.short	(.L_371 - .L_370)


	//   ....[0]....
	.align		4
.L_370:
        /*0028*/ 	.word	index@(__assertfail)


	//----- nvinfo : EIATTR_ANNOTATIONS
	.align		4
.L_371:
        /*002c*/ 	.byte	0x04, 0x55
        /*002e*/ 	.short	(.L_373 - .L_372)


	//   ....[0]....
.L_372:
        /* <DEDUP_REMOVED lines=9> */


	//----- nvinfo : EIATTR_MERCURY_ISA_VERSION
	.align		4
.L_373:
        /*00a8*/ 	.byte	0x03, 0x5f
        /*00aa*/ 	.short	0x0101


	//----- nvinfo : EIATTR_UNUSED_LOAD_BYTE_OFFSET
	.align		4
        /*00ac*/ 	.byte	0x04, 0x44
        /*00ae*/ 	.short	(.L_375 - .L_374)


	//   ....[0]....
.L_374:
        /*00b0*/ 	.word	0x00000960
        /*00b4*/ 	.word	0x0000fff0


	//   ....[1]....
        /*00b8*/ 	.word	0x0000d150
        /*00bc*/ 	.word	0x0000fff0


	//----- nvinfo : EIATTR_INT_WARP_WIDE_INSTR_OFFSETS
	.align		4
.L_375:
        /*00c0*/ 	.byte	0x04, 0x31
        /*00c2*/ 	.short	(.L_377 - .L_376)


	//   ....[0]....
.L_376:
        /*00c4*/ 	.word	0x000000c0


	//   ....[1]....
        /*00c8*/ 	.word	0x000000d0


	//   ....[2]....
        /*00cc*/ 	.word	0x00000170


	//   ....[3]....
        /*00d0*/ 	.word	0x00011470


	//   ....[4]....
        /*00d4*/ 	.word	0x00011500


	//   ....[5]....
        /*00d8*/ 	.word	0x00014800


	//   ....[6]....
        /*00dc*/ 	.word	0x00014890


	//----- nvinfo : EIATTR_COOP_GROUP_MASK_REGIDS
	.align		4
.L_377:
        /*00e0*/ 	.byte	0x04, 0x29
        /*00e2*/ 	.short	(.L_379 - .L_378)


	//   ....[0]....
.L_378:
        /*00e4*/ 	.word	0xffffffff


	//   ....[1]....
        /*00e8*/ 	.word	0xffffffff


	//   ....[2]....
        /*00ec*/ 	.word	0xffffffff


	//   ....[3]....
        /*00f0*/ 	.word	0xffffffff


	//   ....[4]....
        /*00f4*/ 	.word	0xffffffff


	//   ....[5]....
        /*00f8*/ 	.word	0xffffffff


	//   ....[6]....
        /*00fc*/ 	.word	0xffffffff


	//   ....[7]....
        /*0100*/ 	.word	0xffffffff


	//   ....[8]....
        /*0104*/ 	.word	0xffffffff


	//   ....[9]....
        /*0108*/ 	.word	0xffffffff


	//   ....[10]....
        /*010c*/ 	.word	0xffffffff


	//   ....[11]....
        /*0110*/ 	.word	0xffffffff


	//   ....[12]....
        /*0114*/ 	.word	0xffffffff


	//   ....[13]....
        /*0118*/ 	.word	0xffffffff


	//   ....[14]....
        /*011c*/ 	.word	0xffffffff


	//   ....[15]....
        /*0120*/ 	.word	0xffffffff


	//   ....[16]....
        /*0124*/ 	.word	0xffffffff


	//   ....[17]....
        /*0128*/ 	.word	0xffffffff


	//   ....[18]....
        /*012c*/ 	.word	0xffffffff


	//   ....[19]....
        /*0130*/ 	.word	0xffffffff


	//   ....[20]....
        /*0134*/ 	.word	0xffffffff


	//   ....[21]....
        /*0138*/ 	.word	0xffffffff


	//   ....[22]....
        /*013c*/ 	.word	0xffffffff


	//   ....[23]....
        /*0140*/ 	.word	0xffffffff


	//   ....[24]....
        /*0144*/ 	.word	0xffffffff


	//   ....[25]....
        /*0148*/ 	.word	0xffffffff


	//   ....[26]....
        /*014c*/ 	.word	0xffffffff


	//   ....[27]....
        /*0150*/ 	.word	0xffffffff


	//   ....[28]....
        /*0154*/ 	.word	0xffffffff


	//   ....[29]....
        /*0158*/ 	.word	0xffffffff


	//   ....[30]....
        /*015c*/ 	.word	0xffffffff


	//   ....[31]....
        /*0160*/ 	.word	0xffffffff


	//   ....[32]....
        /*0164*/ 	.word	0xffffffff


	//   ....[33]....
        /*0168*/ 	.word	0xffffffff


	//   ....[34]....
        /*016c*/ 	.word	0xffffffff


	//   ....[35]....
        /*0170*/ 	.word	0xffffffff


	//   ....[36]....
        /*0174*/ 	.word	0xffffffff


	//   ....[37]....
        /*0178*/ 	.word	0xffffffff


	//   ....[38]....
        /*017c*/ 	.word	0xffffffff


	//   ....[39]....
        /*0180*/ 	.word	0xffffffff


	//   ....[40]....
        /*0184*/ 	.word	0xffffffff


	//   ....[41]....
        /*0188*/ 	.word	0xffffffff


	//   ....[42]....
        /*018c*/ 	.word	0xffffffff


	//   ....[43]....
        /*0190*/ 	.word	0xffffffff


	//   ....[44]....
        /*0194*/ 	.word	0xffffffff


	//   ....[45]....
        /*0198*/ 	.word	0xffffffff


	//   ....[46]....
        /*019c*/ 	.word	0xffffffff


	//   ....[47]....
        /*01a0*/ 	.word	0xffffffff


	//   ....[48]....
        /*01a4*/ 	.word	0xffffffff


	//   ....[49]....
        /*01a8*/ 	.word	0xffffffff


	//   ....[50]....
        /*01ac*/ 	.word	0xffffffff


	//   ....[51]....
        /*01b0*/ 	.word	0xffffffff


	//   ....[52]....
        /*01b4*/ 	.word	0xffffffff


	//   ....[53]....
        /*01b8*/ 	.word	0xffffffff


	//   ....[54]....
        /*01bc*/ 	.word	0xffffffff


	//   ....[55]....
        /*01c0*/ 	.word	0xffffffff


	//   ....[56]....
        /*01c4*/ 	.word	0xffffffff


	//   ....[57]....
        /*01c8*/ 	.word	0xffffffff


	//   ....[58]....
        /*01cc*/ 	.word	0xffffffff


	//   ....[59]....
        /*01d0*/ 	.word	0xffffffff


	//   ....[60]....
        /*01d4*/ 	.word	0xffffffff


	//   ....[61]....
        /*01d8*/ 	.word	0xffffffff


	//   ....[62]....
        /*01dc*/ 	.word	0xffffffff


	//   ....[63]....
        /*01e0*/ 	.word	0xffffffff


	//   ....[64]....
        /*01e4*/ 	.word	0xffffffff


	//   ....[65]....
        /*01e8*/ 	.word	0xffffffff


	//   ....[66]....
        /*01ec*/ 	.word	0xffffffff


	//   ....[67]....
        /*01f0*/ 	.word	0xffffffff


	//   ....[68]....
        /*01f4*/ 	.word	0xffffffff


	//   ....[69]....
        /*01f8*/ 	.word	0xffffffff


	//   ....[70]....
        /*01fc*/ 	.word	0xffffffff


	//   ....[71]....
        /*0200*/ 	.word	0xffffffff


	//   ....[72]....
        /*0204*/ 	.word	0xffffffff


	//   ....[73]....
        /*0208*/ 	.word	0xffffffff


	//   ....[74]....
        /*020c*/ 	.word	0xffffffff


	//   ....[75]....
        /*0210*/ 	.word	0xffffffff


	//   ....[76]....
        /*0214*/ 	.word	0xffffffff


	//   ....[77]....
        /*0218*/ 	.word	0xffffffff


	//   ....[78]....
        /*021c*/ 	.word	0xffffffff


	//   ....[79]....
        /*0220*/ 	.word	0xffffffff


	//   ....[80]....
        /*0224*/ 	.word	0xffffffff


	//   ....[81]....
        /*0228*/ 	.word	0xffffffff


	//   ....[82]....
        /*022c*/ 	.word	0xffffffff


	//   ....[83]....
        /*0230*/ 	.word	0xffffffff


	//   ....[84]....
        /*0234*/ 	.word	0xffffffff


	//   ....[85]....
        /*0238*/ 	.word	0xffffffff


	//   ....[86]....
        /*023c*/ 	.word	0xffffffff


	//   ....[87]....
        /*0240*/ 	.word	0xffffffff


	//   ....[88]....
        /*0244*/ 	.word	0xffffffff


	//   ....[89]....
        /*0248*/ 	.word	0xffffffff


	//   ....[90]....
        /*024c*/ 	.word	0xffffffff


	//   ....[91]....
        /*0250*/ 	.word	0xffffffff


	//   ....[92]....
        /*0254*/ 	.word	0xffffffff


	//   ....[93]....
        /*0258*/ 	.word	0xffffffff


	//   ....[94]....
        /*025c*/ 	.word	0xffffffff


	//   ....[95]....
        /*0260*/ 	.word	0xffffffff


	//   ....[96]....
        /*0264*/ 	.word	0xffffffff


	//   ....[97]....
        /*0268*/ 	.word	0xffffffff


	//   ....[98]....
        /*026c*/ 	.word	0xffffffff


	//   ....[99]....
        /*0270*/ 	.word	0xffffffff


	//   ....[100]....
        /*0274*/ 	.word	0xffffffff


	//   ....[101]....
        /*0278*/ 	.word	0xffffffff


	//   ....[102]....
        /*027c*/ 	.word	0xffffffff


	//   ....[103]....
        /*0280*/ 	.word	0xffffffff


	//   ....[104]....
        /*0284*/ 	.word	0xffffffff


	//   ....[105]....
        /*0288*/ 	.word	0xffffffff


	//   ....[106]....
        /*028c*/ 	.word	0xffffffff


	//   ....[107]....
        /*0290*/ 	.word	0xffffffff


	//   ....[108]....
        /*0294*/ 	.word	0xffffffff


	//   ....[109]....
        /*0298*/ 	.word	0xffffffff


	//   ....[110]....
        /*029c*/ 	.word	0xffffffff


	//   ....[111]....
        /*02a0*/ 	.word	0xffffffff


	//   ....[112]....
        /*02a4*/ 	.word	0xffffffff


	//   ....[113]....
        /*02a8*/ 	.word	0xffffffff


	//   ....[114]....
        /*02ac*/ 	.word	0xffffffff


	//   ....[115]....
        /*02b0*/ 	.word	0xffffffff


	//   ....[116]....
        /*02b4*/ 	.word	0xffffffff


	//   ....[117]....
        /*02b8*/ 	.word	0xffffffff


	//   ....[118]....
        /*02bc*/ 	.word	0xffffffff


	//   ....[119]....
        /*02c0*/ 	.word	0xffffffff


	//   ....[120]....
        /*02c4*/ 	.word	0xffffffff


	//   ....[121]....
        /*02c8*/ 	.word	0xffffffff


	//   ....[122]....
        /*02cc*/ 	.word	0xffffffff


	//   ....[123]....
        /*02d0*/ 	.word	0xffffffff


	//   ....[124]....
        /*02d4*/ 	.word	0xffffffff


	//   ....[125]....
        /*02d8*/ 	.word	0xffffffff


	//   ....[126]....
        /*02dc*/ 	.word	0xffffffff


	//   ....[127]....
        /*02e0*/ 	.word	0xffffffff


	//   ....[128]....
        /*02e4*/ 	.word	0xffffffff


	//   ....[129]....
        /*02e8*/ 	.word	0xffffffff


	//   ....[130]....
        /*02ec*/ 	.word	0xffffffff


	//   ....[131]....
        /*02f0*/ 	.word	0xffffffff


	//   ....[132]....
        /*02f4*/ 	.word	0xffffffff


	//   ....[133]....
        /*02f8*/ 	.word	0xffffffff


	//   ....[134]....
        /*02fc*/ 	.word	0xffffffff


	//   ....[135]....
        /*0300*/ 	.word	0xffffffff


	//   ....[136]....
        /*0304*/ 	.word	0xffffffff


	//   ....[137]....
        /*0308*/ 	.word	0xffffffff


	//   ....[138]....
        /*030c*/ 	.word	0xffffffff


	//   ....[139]....
        /*0310*/ 	.word	0xffffffff


	//   ....[140]....
        /*0314*/ 	.word	0xffffffff


	//   ....[141]....
        /*0318*/ 	.word	0xffffffff


	//   ....[142]....
        /*031c*/ 	.word	0xffffffff


	//   ....[143]....
        /*0320*/ 	.word	0xffffffff


	//   ....[144]....
        /*0324*/ 	.word	0xffffffff


	//   ....[145]....
        /*0328*/ 	.word	0xffffffff


	//   ....[146]....
        /*032c*/ 	.word	0xffffffff


	//   ....[147]....
        /*0330*/ 	.word	0xffffffff


	//   ....[148]....
        /*0334*/ 	.word	0xffffffff


	//   ....[149]....
        /*0338*/ 	.word	0xffffffff


	//   ....[150]....
        /*033c*/ 	.word	0xffffffff


	//   ....[151]....
        /*0340*/ 	.word	0x0500000f


	//   ....[152]....
        /*0344*/ 	.word	0x0500000f


	//   ....[153]....
        /*0348*/ 	.word	0x0500000f


	//   ....[154]....
        /*034c*/ 	.word	0x0500000f


	//   ....[155]....
        /*0350*/ 	.word	0x0500000f


	//   ....[156]....
        /*0354*/ 	.word	0x0500000f


	//   ....[157]....
        /*0358*/ 	.word	0x0500000f


	//   ....[158]....
        /*035c*/ 	.word	0x0500000f


	//   ....[159]....
        /*0360*/ 	.word	0x0500000f


	//   ....[160]....
        /*0364*/ 	.word	0x0500000f


	//   ....[161]....
        /*0368*/ 	.word	0x0500000f


	//   ....[162]....
        /*036c*/ 	.word	0x0500000f


	//   ....[163]....
        /*0370*/ 	.word	0x0500000f


	//   ....[164]....
        /*0374*/ 	.word	0x0500000f


	//   ....[165]....
        /*0378*/ 	.word	0x0500000f


	//   ....[166]....
        /*037c*/ 	.word	0x0500000f


	//   ....[167]....
        /*0380*/ 	.word	0x0500000f


	//   ....[168]....
        /*0384*/ 	.word	0x0500000f


	//   ....[169]....
        /*0388*/ 	.word	0x0500000f


	//   ....[170]....
        /*038c*/ 	.word	0x0500000f


	//   ....[171]....
        /*0390*/ 	.word	0x0500000f


	//   ....[172]....
        /*0394*/ 	.word	0x0500000f


	//   ....[173]....
        /*0398*/ 	.word	0x0500000f


	//   ....[174]....
        /*039c*/ 	.word	0x0500000f


	//   ....[175]....
        /*03a0*/ 	.word	0x0500000f


	//   ....[176]....
        /*03a4*/ 	.word	0x0500000f


	//   ....[177]....
        /*03a8*/ 	.word	0x0500000f


	//   ....[178]....
        /*03ac*/ 	.word	0x0500000f


	//   ....[179]....
        /*03b0*/ 	.word	0x0500000f


	//   ....[180]....
        /*03b4*/ 	.word	0x0500000f


	//   ....[181]....
        /*03b8*/ 	.word	0x0500000f


	//   ....[182]....
        /*03bc*/ 	.word	0x0500000f


	//   ....[183]....
        /*03c0*/ 	.word	0x0500000f


	//   ....[184]....
        /*03c4*/ 	.word	0x0500000f


	//   ....[185]....
        /*03c8*/ 	.word	0x0500000f


	//   ....[186]....
        /*03cc*/ 	.word	0x0500000f


	//   ....[187]....
        /*03d0*/ 	.word	0x0500000f


	//   ....[188]....
        /*03d4*/ 	.word	0x0500000f


	//   ....[189]....
        /*03d8*/ 	.word	0x0500000f


	//   ....[190]....
        /*03dc*/ 	.word	0x0500000f


	//   ....[191]....
        /*03e0*/ 	.word	0x0500000f


	//   ....[192]....
        /*03e4*/ 	.word	0x0500000f


	//   ....[193]....
        /*03e8*/ 	.word	0x0500000f


	//   ....[194]....
        /*03ec*/ 	.word	0x0500000f


	//   ....[195]....
        /*03f0*/ 	.word	0x0500000f


	//   ....[196]....
        /*03f4*/ 	.word	0x0500000f


	//   ....[197]....
        /*03f8*/ 	.word	0x0500000f


	//   ....[198]....
        /*03fc*/ 	.word	0x0500000f


	//   ....[199]....
        /*0400*/ 	.word	0x0500000f


	//   ....[200]....
        /*0404*/ 	.word	0x0500000f


	//   ....[201]....
        /*0408*/ 	.word	0x0500000f


	//   ....[202]....
        /*040c*/ 	.word	0x0500000f


	//   ....[203]....
        /*0410*/ 	.word	0x0500000f


	//   ....[204]....
        /*0414*/ 	.word	0x0500000f


	//   ....[205]....
        /*0418*/ 	.word	0x0500000f


	//   ....[206]....
        /*041c*/ 	.word	0x0500000f


	//   ....[207]....
        /*0420*/ 	.word	0x0500000f


	//   ....[208]....
        /*0424*/ 	.word	0x0500000f


	//   ....[209]....
        /*0428*/ 	.word	0x0500000f


	//   ....[210]....
        /*042c*/ 	.word	0x0500000f


	//   ....[211]....
        /*0430*/ 	.word	0x0500000f


	//   ....[212]....
        /*0434*/ 	.word	0x0500000f


	//   ....[213]....
        /*0438*/ 	.word	0x0500000f


	//   ....[214]....
        /*043c*/ 	.word	0x0500000f


	//   ....[215]....
        /*0440*/ 	.word	0x0500000f


	//   ....[216]....
        /*0444*/ 	.word	0x0500000f


	//   ....[217]....
        /*0448*/ 	.word	0x0500000f


	//   ....[218]....
        /*044c*/ 	.word	0x0500000f


	//   ....[219]....
        /*0450*/ 	.word	0x0500000f


	//   ....[220]....
        /*0454*/ 	.word	0x0500000f


	//   ....[221]....
        /*0458*/ 	.word	0x0500000f


	//   ....[222]....
        /*045c*/ 	.word	0x0500000f


	//   ....[223]....
        /*0460*/ 	.word	0x0500000f


	//   ....[224]....
        /*0464*/ 	.word	0x0500000f


	//   ....[225]....
        /*0468*/ 	.word	0x0500000f


	//   ....[226]....
        /*046c*/ 	.word	0x0500000f


	//   ....[227]....
        /*0470*/ 	.word	0x0500000f


	//   ....[228]....
        /*0474*/ 	.word	0x0500000f


	//   ....[229]....
        /*0478*/ 	.word	0x0500000f


	//   ....[230]....
        /*047c*/ 	.word	0x0500000f


	//   ....[231]....
        /*0480*/ 	.word	0x0500000f


	//   ....[232]....
        /*0484*/ 	.word	0x0500000f


	//   ....[233]....
        /*0488*/ 	.word	0x0500000f


	//----- nvinfo : EIATTR_COOP_GROUP_INSTR_OFFSETS
	.align		4
.L_379:
        /*048c*/ 	.byte	0x04, 0x28
        /*048e*/ 	.short	(.L_381 - .L_380)


	//   ....[0]....
.L_380:
        /*0490*/ 	.word	0x00000080


	//   ....[1]....
        /*0494*/ 	.word	0x00000090


	//   ....[2]....
        /*0498*/ 	.word	0x000002d0


	//   ....[3]....
        /*049c*/ 	.word	0x00000430


	//   ....[4]....
        /*04a0*/ 	.word	0x00000550


	//   ....[5]....
        /*04a4*/ 	.word	0x000006b0


	//   ....[6]....
        /*04a8*/ 	.word	0x00001a80


	//   ....[7]....
        /*04ac*/ 	.word	0x000021e0


	//   ....[8]....
        /*04b0*/ 	.word	0x00002410


	//   ....[9]....
        /*04b4*/ 	.word	0x00003140


	//   ....[10]....
        /*04b8*/ 	.word	0x00003250


	//   ....[11]....
        /*04bc*/ 	.word	0x00003880


	//   ....[12]....
        /*04c0*/ 	.word	0x000038e0


	//   ....[13]....
        /*04c4*/ 	.word	0x00004ad0


	//   ....[14]....
        /*04c8*/ 	.word	0x00005500


	//   ....[15]....
        /*04cc*/ 	.word	0x00005a80


	//   ....[16]....
        /*04d0*/ 	.word	0x00005ba0


	//   ....[17]....
        /*04d4*/ 	.word	0x00006210


	//   ....[18]....
        /*04d8*/ 	.word	0x00006330


	//   ....[19]....
        /*04dc*/ 	.word	0x00007e50


	//   ....[20]....
        /*04e0*/ 	.word	0x00007e80


	//   ....[21]....
        /*04e4*/ 	.word	0x000082c0


	//   ....[22]....
        /*04e8*/ 	.word	0x00008490


	//   ....[23]....
        /*04ec*/ 	.word	0x00009ad0


	//   ....[24]....
        /*04f0*/ 	.word	0x0000a500


	//   ....[25]....
        /*04f4*/ 	.word	0x0000aa80


	//   ....[26]....
        /*04f8*/ 	.word	0x0000aba0


	//   ....[27]....
        /*04fc*/ 	.word	0x0000b210


	//   ....[28]....
        /*0500*/ 	.word	0x0000b330


	//   ....[29]....
        /*0504*/ 	.word	0x0000c6d0


	//   ....[30]....
        /*0508*/ 	.word	0x0000c710


	//   ....[31]....
        /*050c*/ 	.word	0x0000c7c0


	//   ....[32]....
        /*0510*/ 	.word	0x0000c820


	//   ....[33]....
        /*0514*/ 	.word	0x0000e1f0


	//   ....[34]....
        /*0518*/ 	.word	0x0000e230


	//   ....[35]....
        /*051c*/ 	.word	0x0000e270


	//   ....[36]....
        /*0520*/ 	.word	0x0000e2a0


	//   ....[37]....
        /*0524*/ 	.word	0x0000eb40


	//   ....[38]....
        /*0528*/ 	.word	0x0000eb70


	//   ....[39]....
        /*052c*/ 	.word	0x0000ecb0


	//   ....[40]....
        /*0530*/ 	.word	0x0000ecd0


	//   ....[41]....
        /*0534*/ 	.word	0x0000ee10


	//   ....[42]....
        /*0538*/ 	.word	0x0000ee30


	//   ....[43]....
        /*053c*/ 	.word	0x0000ef80


	//   ....[44]....
        /*0540*/ 	.word	0x0000efa0


	//   ....[45]....
        /*0544*/ 	.word	0x0000f8d0


	//   ....[46]....
        /*0548*/ 	.word	0x0000f900


	//   ....[47]....
        /*054c*/ 	.word	0x0000fa50


	//   ....[48]....
        /*0550*/ 	.word	0x0000fa70


	//   ....[49]....
        /*0554*/ 	.word	0x0000fbb0


	//   ....[50]....
        /*0558*/ 	.word	0x0000fbd0


	//   ....[51]....
        /*055c*/ 	.word	0x0000fd20


	//   ....[52]....
        /*0560*/ 	.word	0x0000fd40


	//   ....[53]....
        /*0564*/ 	.word	0x0000ff20


	//   ....[54]....
        /*0568*/ 	.word	0x000100d0


	//   ....[55]....
        /*056c*/ 	.word	0x00010100


	//   ....[56]....
        /*0570*/ 	.word	0x00010130


	//   ....[57]....
        /*0574*/ 	.word	0x00010160


	//   ....[58]....
        /*0578*/ 	.word	0x00010190


	//   ....[59]....
        /*057c*/ 	.word	0x000101c0


	//   ....[60]....
        /*0580*/ 	.word	0x00010310


	//   ....[61]....
        /*0584*/ 	.word	0x00010340


	//   ....[62]....
        /*0588*/ 	.word	0x00010370


	//   ....[63]....
        /*058c*/ 	.word	0x000103a0


	//   ....[64]....
        /*0590*/ 	.word	0x000103d0


	//   ....[65]....
        /*0594*/ 	.word	0x00010400


	//   ....[66]....
        /*0598*/ 	.word	0x00010490


	//   ....[67]....
        /*059c*/ 	.word	0x000104f0


	//   ....[68]....
        /*05a0*/ 	.word	0x00010580


	//   ....[69]....
        /*05a4*/ 	.word	0x00012020


	//   ....[70]....
        /*05a8*/ 	.word	0x00012040


	//   ....[71]....
        /*05ac*/ 	.word	0x000120d0


	//   ....[72]....
        /*05b0*/ 	.word	0x000120f0


	//   ....[73]....
        /*05b4*/ 	.word	0x00012170


	//   ....[74]....
        /*05b8*/ 	.word	0x00012190


	//   ....[75]....
        /*05bc*/ 	.word	0x00012210


	//   ....[76]....
        /*05c0*/ 	.word	0x00012230


	//   ....[77]....
        /*05c4*/ 	.word	0x000122b0


	//   ....[78]....
        /*05c8*/ 	.word	0x000122d0


	//   ....[79]....
        /*05cc*/ 	.word	0x000122e0


	//   ....[80]....
        /*05d0*/ 	.word	0x000122f0


	//   ....[81]....
        /*05d4*/ 	.word	0x00012a20


	//   ....[82]....
        /*05d8*/ 	.word	0x00012a50


	//   ....[83]....
        /*05dc*/ 	.word	0x00012b10


	//   ....[84]....
        /*05e0*/ 	.word	0x00012b20


	//   ....[85]....
        /*05e4*/ 	.word	0x00012bb0


	//   ....[86]....
        /*05e8*/ 	.word	0x00012bc0


	//   ....[87]....
        /*05ec*/ 	.word	0x00012c50


	//   ....[88]....
        /*05f0*/ 	.word	0x00012c60


	//   ....[89]....
        /*05f4*/ 	.word	0x00012cf0


	//   ....[90]....
        /*05f8*/ 	.word	0x00012d00


	//   ....[91]....
        /*05fc*/ 	.word	0x00012d90


	//   ....[92]....
        /*0600*/ 	.word	0x00012da0


	//   ....[93]....
        /*0604*/ 	.word	0x00012e20


	//   ....[94]....
        /*0608*/ 	.word	0x00012e30


	//   ....[95]....
        /*060c*/ 	.word	0x00012e40


	//   ....[96]....
        /*0610*/ 	.word	0x00012e50


	//   ....[97]....
        /*0614*/ 	.word	0x00013360


	//   ....[98]....
        /*0618*/ 	.word	0x00013380


	//   ....[99]....
        /*061c*/ 	.word	0x000133d0


	//   ....[100]....
        /*0620*/ 	.word	0x00013490


	//   ....[101]....
        /*0624*/ 	.word	0x000134a0


	//   ....[102]....
        /*0628*/ 	.word	0x000134d0


	//   ....[103]....
        /*062c*/ 	.word	0x00013560


	//   ....[104]....
        /*0630*/ 	.word	0x00013610


	//   ....[105]....
        /*0634*/ 	.word	0x00013620


	//   ....[106]....
        /*0638*/ 	.word	0x00013650


	//   ....[107]....
        /*063c*/ 	.word	0x00013660


	//   ....[108]....
        /*0640*/ 	.word	0x000136f0


	//   ....[109]....
        /*0644*/ 	.word	0x00013e30


	//   ....[110]....
        /*0648*/ 	.word	0x00013e50


	//   ....[111]....
        /*064c*/ 	.word	0x00013ea0


	//   ....[112]....
        /*0650*/ 	.word	0x00013eb0


	//   ....[113]....
        /*0654*/ 	.word	0x00013ef0


	//   ....[114]....
        /*0658*/ 	.word	0x00013f00


	//   ....[115]....
        /*065c*/ 	.word	0x00013f40


	//   ....[116]....
        /*0660*/ 	.word	0x00013f50


	//   ....[117]....
        /*0664*/ 	.word	0x00013f90


	//   ....[118]....
        /*0668*/ 	.word	0x00013fa0


	//   ....[119]....
        /*066c*/ 	.word	0x00013fb0


	//   ....[120]....
        /*0670*/ 	.word	0x00013ff0


	//   ....[121]....
        /*0674*/ 	.word	0x00014330


	//   ....[122]....
        /*0678*/ 	.word	0x00014350


	//   ....[123]....
        /*067c*/ 	.word	0x00014360


	//   ....[124]....
        /*0680*/ 	.word	0x00014370


	//   ....[125]....
        /*0684*/ 	.word	0x00014390


	//   ....[126]....
        /*0688*/ 	.word	0x00014400


	//   ....[127]....
        /*068c*/ 	.word	0x00014470


	//   ....[128]....
        /*0690*/ 	.word	0x00014490


	//   ....[129]....
        /*0694*/ 	.word	0x000144a0


	//   ....[130]....
        /*0698*/ 	.word	0x00014500


	//   ....[131]....
        /*069c*/ 	.word	0x00014520


	//   ....[132]....
        /*06a0*/ 	.word	0x00014580


	//   ....[133]....
        /*06a4*/ 	.word	0x00014a80


	//   ....[134]....
        /*06a8*/ 	.word	0x00014ab0


	//   ....[135]....
        /*06ac*/ 	.word	0x00014ae0


	//   ....[136]....
        /*06b0*/ 	.word	0x00014b10


	//   ....[137]....
        /*06b4*/ 	.word	0x00014b40


	//   ....[138]....
        /*06b8*/ 	.word	0x00014b70


	//   ....[139]....
        /*06bc*/ 	.word	0x00014ba0


	//   ....[140]....
        /*06c0*/ 	.word	0x00014bd0


	//   ....[141]....
        /*06c4*/ 	.word	0x00014d50


	//   ....[142]....
        /*06c8*/ 	.word	0x00014d80


	//   ....[143]....
        /*06cc*/ 	.word	0x00014db0


	//   ....[144]....
        /*06d0*/ 	.word	0x00014de0


	//   ....[145]....
        /*06d4*/ 	.word	0x00014e10


	//   ....[146]....
        /*06d8*/ 	.word	0x00014e40


	//   ....[147]....
        /*06dc*/ 	.word	0x00014f00


	//   ....[148]....
        /*06e0*/ 	.word	0x00014f20


	//   ....[149]....
        /*06e4*/ 	.word	0x00014f90


	//   ....[150]....
        /*06e8*/ 	.word	0x00015630


	//   ....[151]....
        /*06ec*/ 	.word	0x00015c90


	//   ....[152]....
        /*06f0*/ 	.word	0x00015d80


	//   ....[153]....
        /*06f4*/ 	.word	0x00015e20


	//   ....[154]....
        /*06f8*/ 	.word	0x00015e80


	//   ....[155]....
        /*06fc*/ 	.word	0x00015f70


	//   ....[156]....
        /*0700*/ 	.word	0x00015fe0


	//   ....[157]....
        /*0704*/ 	.word	0x000160d0


	//   ....[158]....
        /*0708*/ 	.word	0x00016140


	//   ....[159]....
        /*070c*/ 	.word	0x00016230


	//   ....[160]....
        /*0710*/ 	.word	0x000162a0


	//   ....[161]....
        /*0714*/ 	.word	0x00016390


	//   ....[162]....
        /*0718*/ 	.word	0x00016400


	//   ....[163]....
        /*071c*/ 	.word	0x000164a0


	//   ....[164]....
        /*0720*/ 	.word	0x00016590


	//   ....[165]....
        /*0724*/ 	.word	0x00016600


	//   ....[166]....
        /*0728*/ 	.word	0x00016660


	//   ....[167]....
        /*072c*/ 	.word	0x00016750


	//   ....[168]....
        /*0730*/ 	.word	0x000167b0


	//   ....[169]....
        /*0734*/ 	.word	0x000168b0


	//   ....[170]....
        /*0738*/ 	.word	0x00016910


	//   ....[171]....
        /*073c*/ 	.word	0x00016a10


	//   ....[172]....
        /*0740*/ 	.word	0x00016a70


	//   ....[173]....
        /*0744*/ 	.word	0x00016b70


	//   ....[174]....
        /*0748*/ 	.word	0x00016bd0


	//   ....[175]....
        /*074c*/ 	.word	0x00016cd0


	//   ....[176]....
        /*0750*/ 	.word	0x00016d30


	//   ....[177]....
        /*0754*/ 	.word	0x00016e30


	//   ....[178]....
        /*0758*/ 	.word	0x00016e90


	//   ....[179]....
        /*075c*/ 	.word	0x00016f30


	//   ....[180]....
        /*0760*/ 	.word	0x000170b0


	//   ....[181]....
        /*0764*/ 	.word	0x00017190


	//   ....[182]....
        /*0768*/ 	.word	0x00017220


	//   ....[183]....
        /*076c*/ 	.word	0x00017330


	//   ....[184]....
        /*0770*/ 	.word	0x00017390


	//   ....[185]....
        /*0774*/ 	.word	0x000174a0


	//   ....[186]....
        /*0778*/ 	.word	0x00017500


	//   ....[187]....
        /*077c*/ 	.word	0x00017610


	//   ....[188]....
        /*0780*/ 	.word	0x00017670


	//   ....[189]....
        /*0784*/ 	.word	0x00017780


	//   ....[190]....
        /*0788*/ 	.word	0x000177e0


	//   ....[191]....
        /*078c*/ 	.word	0x000178a0


	//   ....[192]....
        /*0790*/ 	.word	0x00017a00


	//   ....[193]....
        /*0794*/ 	.word	0x00017aa0


	//   ....[194]....
        /*0798*/ 	.word	0x00017b00


	//   ....[195]....
        /*079c*/ 	.word	0x00017bb0


	//   ....[196]....
        /*07a0*/ 	.word	0x00017c10


	//   ....[197]....
        /*07a4*/ 	.word	0x00017cc0


	//   ....[198]....
        /*07a8*/ 	.word	0x00017d20


	//   ....[199]....
        /*07ac*/ 	.word	0x00017dd0


	//   ....[200]....
        /*07b0*/ 	.word	0x00017e30


	//   ....[201]....
        /*07b4*/ 	.word	0x00017ee0


	//   ....[202]....
        /*07b8*/ 	.word	0x00017f40


	//   ....[203]....
        /*07bc*/ 	.word	0x00017ff0


	//   ....[204]....
        /*07c0*/ 	.word	0x000180e0


	//   ....[205]....
        /*07c4*/ 	.word	0x00018180


	//   ....[206]....
        /*07c8*/ 	.word	0x000181e0


	//   ....[207]....
        /*07cc*/ 	.word	0x000182b0


	//   ....[208]....
        /*07d0*/ 	.word	0x00018310


	//   ....[209]....
        /*07d4*/ 	.word	0x000183e0


	//   ....[210]....
        /*07d8*/ 	.word	0x00018440


	//   ....[211]....
        /*07dc*/ 	.word	0x00018510


	//   ....[212]....
        /*07e0*/ 	.word	0x00018570


	//   ....[213]....
        /*07e4*/ 	.word	0x00018640


	//   ....[214]....
        /*07e8*/ 	.word	0x000186a0


	//   ....[215]....
        /*07ec*/ 	.word	0x00018770


	//   ....[216]....
        /*07f0*/ 	.word	0x00018800


	//   ....[217]....
        /*07f4*/ 	.word	0x000188a0


	//   ....[218]....
        /*07f8*/ 	.word	0x000189c0


	//   ....[219]....
        /*07fc*/ 	.word	0x00018a30


	//   ....[220]....
        /*0800*/ 	.word	0x00018aa0


	//   ....[221]....
        /*0804*/ 	.word	0x00018b10


	//   ....[222]....
        /*0808*/ 	.word	0x00018b80


	//   ....[223]....
        /*080c*/ 	.word	0x00018c00


	//   ....[224]....
        /*0810*/ 	.word	0x00018c90


	//   ....[225]....
        /*0814*/ 	.word	0x00018d20


	//   ....[226]....
        /*0818*/ 	.word	0x00018d90


	//   ....[227]....
        /*081c*/ 	.word	0x00018e00


	//   ....[228]....
        /*0820*/ 	.word	0x00018e70


	//   ....[229]....
        /*0824*/ 	.word	0x00018ef0


	//   ....[230]....
        /*0828*/ 	.word	0x00018f60


	//   ....[231]....
        /*082c*/ 	.word	0x00019000


	//   ....[232]....
        /*0830*/ 	.word	0x00019090


	//   ....[233]....
        /*0834*/ 	.word	0x000191b0


	//----- nvinfo : EIATTR_REG_RECONFIG
	.align		4
.L_381:
        /*0838*/ 	.byte	0x01, 0x54
	.zero		2


	//----- nvinfo : EIATTR_SYSCALL_OFFSETS
	.align		4
        /*083c*/ 	.byte	0x04, 0x46
        /*083e*/ 	.short	(.L_383 - .L_382)


	//   ....[0]....
.L_382:
        /*0840*/ 	.word	0x00001c60


	//   ....[1]....
        /*0844*/ 	.word	0x00011660


	//   ....[2]....
        /*0848*/ 	.word	0x000117b0


	//   ....[3]....
        /*084c*/ 	.word	0x000118a0


	//   ....[4]....
        /*0850*/ 	.word	0x00012610


	//----- nvinfo : EIATTR_MBARRIER_INSTR_OFFSETS
	.align		4
.L_383:
        /*0854*/ 	.byte	0x04, 0x39
        /*0856*/ 	.short	(.L_385 - .L_384)


	//   ....[0]....
.L_384:
        /*0858*/ 	.word	0x00000180
        /*085c*/ 	.word	0x000000ff
        /*0860*/ 	.word	0x00022800
        /*0864*/ 	.short	0x0100
        /*0866*/ 	.byte	0x08
	.zero		1


	//   ....[1]....
        /*0868*/ 	.word	0x00000190
        /*086c*/ 	.word	0x000000ff
        /*0870*/ 	.word	0x00022820
        /*0874*/ 	.short	0x0100
        /*0876*/ 	.byte	0x08
	.zero		1


	//   ....[2]....
        /*0878*/ 	.word	0x00000280
        /*087c*/ 	.word	0x000000ff
        /*0880*/ 	.word	0x00022830
        /*0884*/ 	.short	0x0100
        /*0886*/ 	.byte	0x08
	.zero		1


	//   ....[3]....
        /*0888*/ 	.word	0x00000290
        /*088c*/ 	.word	0x000000ff
        /*0890*/ 	.word	0x00022840
        /*0894*/ 	.short	0x0100
        /*0896*/ 	.byte	0x08
	.zero		1


	//   ....[4]....
        /*0898*/ 	.word	0x000002a0
        /*089c*/ 	.word	0x000000ff
        /*08a0*/ 	.word	0x00022838
        /*08a4*/ 	.short	0x0100
        /*08a6*/ 	.byte	0x08
	.zero		1


	//   ....[5]....
        /*08a8*/ 	.word	0x000002b0
        /*08ac*/ 	.word	0x000000ff
        /*08b0*/ 	.word	0x00022848
        /*08b4*/ 	.short	0x0100
        /*08b6*/ 	.byte	0x08
	.zero		1


	//   ....[6]....
        /*08b8*/ 	.word	0x000003e0
        /*08bc*/ 	.word	0x000000ff
        /*08c0*/ 	.word	0x00022850
        /*08c4*/ 	.short	0x0100
        /*08c6*/ 	.byte	0x08
	.zero		1


	//   ....[7]....
        /*08c8*/ 	.word	0x000003f0
        /*08cc*/ 	.word	0x000000ff
        /*08d0*/ 	.word	0x00022860
        /*08d4*/ 	.short	0x0100
        /*08d6*/ 	.byte	0x08
	.zero		1


	//   ....[8]....
        /*08d8*/ 	.word	0x00000400
        /*08dc*/ 	.word	0x000000ff
        /*08e0*/ 	.word	0x00022858
        /*08e4*/ 	.short	0x0100
        /*08e6*/ 	.byte	0x08
	.zero		1


	//   ....[9]....
        /*08e8*/ 	.word	0x00000410
        /*08ec*/ 	.word	0x000000ff
        /*08f0*/ 	.word	0x00022868
        /*08f4*/ 	.short	0x0100
        /*08f6*/ 	.byte	0x08
	.zero		1


	//   ....[10]....
        /*08f8*/ 	.word	0x00000500
        /*08fc*/ 	.word	0x000000ff
        /*0900*/ 	.word	0x00022870
        /*0904*/ 	.short	0x0100
        /*0906*/ 	.byte	0x06
	.zero		1


	//   ....[11]....
        /*0908*/ 	.word	0x00000510
        /*090c*/ 	.word	0x000000ff
        /*0910*/ 	.word	0x00022880
        /*0914*/ 	.short	0x0100
        /*0916*/ 	.byte	0x06
	.zero		1


	//   ....[12]....
        /*0918*/ 	.word	0x00000520
        /*091c*/ 	.word	0x000000ff
        /*0920*/ 	.word	0x00022878
        /*0924*/ 	.short	0x0100
        /*0926*/ 	.byte	0x06
	.zero		1


	//   ....[13]....
        /*0928*/ 	.word	0x00000530
        /*092c*/ 	.word	0x000000ff
        /*0930*/ 	.word	0x00022888
        /*0934*/ 	.short	0x0100
        /*0936*/ 	.byte	0x06
	.zero		1


	//   ....[14]....
        /*0938*/ 	.word	0x00000660
        /*093c*/ 	.word	0x000000ff
        /*0940*/ 	.word	0x00022890
        /*0944*/ 	.short	0x0100
        /*0946*/ 	.byte	0x08
	.zero		1


	//   ....[15]....
        /*0948*/ 	.word	0x00000670
        /*094c*/ 	.word	0x000000ff
        /*0950*/ 	.word	0x000228a0
        /*0954*/ 	.short	0x0100
        /*0956*/ 	.byte	0x08
	.zero		1


	//   ....[16]....
        /*0958*/ 	.word	0x00000680
        /*095c*/ 	.word	0x000000ff
        /*0960*/ 	.word	0x00022898
        /*0964*/ 	.short	0x0100
        /*0966*/ 	.byte	0x08
	.zero		1


	//   ....[17]....
        /*0968*/ 	.word	0x00000690
        /*096c*/ 	.word	0x000000ff
        /*0970*/ 	.word	0x000228a8
        /*0974*/ 	.short	0x0100
        /*0976*/ 	.byte	0x08
	.zero		1


	//   ....[18]....
        /*0978*/ 	.word	0x000007d0
        /*097c*/ 	.word	0x000000ff
        /*0980*/ 	.word	0x000228b0
        /*0984*/ 	.short	0x0100
        /*0986*/ 	.byte	0x08
	.zero		1


	//   ....[19]....
        /*0988*/ 	.word	0x000007e0
        /*098c*/ 	.word	0x000000ff
        /*0990*/ 	.word	0x000228c0
        /*0994*/ 	.short	0x0100
        /*0996*/ 	.byte	0x08
	.zero		1


	//   ....[20]....
        /*0998*/ 	.word	0x000007f0
        /*099c*/ 	.word	0x000000ff
        /*09a0*/ 	.word	0x000228b8
        /*09a4*/ 	.short	0x0100
        /*09a6*/ 	.byte	0x08
	.zero		1


	//   ....[21]....
        /*09a8*/ 	.word	0x00000800
        /*09ac*/ 	.word	0x000000ff
        /*09b0*/ 	.word	0x000228c8
        /*09b4*/ 	.short	0x0100
        /*09b6*/ 	.byte	0x08
	.zero		1


	//   ....[22]....
        /*09b8*/ 	.word	0x00001d10
        /*09bc*/ 	.word	0x00000006
        /*09c0*/ 	.word	0x00022800
        /*09c4*/ 	.short	0x010a
        /*09c6*/ 	.byte	0x3f
	.zero		1


	//   ....[23]....
        /*09c8*/ 	.word	0x00001de0
        /*09cc*/ 	.word	0x000000ff
        /*09d0*/ 	.word	0x00022830
        /*09d4*/ 	.short	0x010a
        /*09d6*/ 	.byte	0x18
	.zero		1


	//   ....[24]....
        /*09d8*/ 	.word	0x00001e20
        /*09dc*/ 	.word	0x000000ff
        /*09e0*/ 	.word	0x00022830
        /*09e4*/ 	.short	0x010a
        /*09e6*/ 	.byte	0x18
	.zero		1


	//   ....[25]....
        /*09e8*/ 	.word	0x00002160
        /*09ec*/ 	.word	0x000000ff
        /*09f0*/ 	.word	0x00000000
        /*09f4*/ 	.short	0x0101
        /*09f6*/ 	.byte	0x05
	.zero		1


	//   ....[26]....
        /*09f8*/ 	.word	0x000040f0
        /*09fc*/ 	.word	0x000000ff
        /*0a00*/ 	.word	0x00022850
        /*0a04*/ 	.short	0x010a
        /*0a06*/ 	.byte	0x18
	.zero		1


	//   ....[27]....
        /*0a08*/ 	.word	0x00004130
        /*0a0c*/ 	.word	0x000000ff
        /*0a10*/ 	.word	0x00022850
        /*0a14*/ 	.short	0x010a
        /*0a16*/ 	.byte	0x18
	.zero		1


	//   ....[28]....
        /*0a18*/ 	.word	0x00004480
        /*0a1c*/ 	.word	0x000000ff
        /*0a20*/ 	.word	0x00000000
        /*0a24*/ 	.short	0x0101
        /*0a26*/ 	.byte	0x18
	.zero		1


	//   ....[29]....
        /*0a28*/ 	.word	0x00004800
        /*0a2c*/ 	.word	0x000000ff
        /*0a30*/ 	.word	0x00022830
        /*0a34*/ 	.short	0x010a
        /*0a36*/ 	.byte	0x19
	.zero		1


	//   ....[30]....
        /*0a38*/ 	.word	0x00004840
        /*0a3c*/ 	.word	0x000000ff
        /*0a40*/ 	.word	0x00022830
        /*0a44*/ 	.short	0x010a
        /*0a46*/ 	.byte	0x19
	.zero		1


	//   ....[31]....
        /*0a48*/ 	.word	0x00004a80
        /*0a4c*/ 	.word	0x000000ff
        /*0a50*/ 	.word	0x00000000
        /*0a54*/ 	.short	0x0101
        /*0a56*/ 	.byte	0x0a
	.zero		1


	//   ....[32]....
        /*0a58*/ 	.word	0x00007370
        /*0a5c*/ 	.word	0x000000ff
        /*0a60*/ 	.word	0x00022850
        /*0a64*/ 	.short	0x010a
        /*0a66*/ 	.byte	0x19
	.zero		1


	//   ....[33]....
        /*0a68*/ 	.word	0x000073c0
        /*0a6c*/ 	.word	0x000000ff
        /*0a70*/ 	.word	0x00022850
        /*0a74*/ 	.short	0x010a
        /*0a76*/ 	.byte	0x19
	.zero		1


	//   ....[34]....
        /*0a78*/ 	.word	0x000076b0
        /*0a7c*/ 	.word	0x000000ff
        /*0a80*/ 	.word	0x00000000
        /*0a84*/ 	.short	0x0101
        /*0a86*/ 	.byte	0x19
	.zero		1


	//   ....[35]....
        /*0a88*/ 	.word	0x00007a90
        /*0a8c*/ 	.word	0x000000ff
        /*0a90*/ 	.word	0x00022830
        /*0a94*/ 	.short	0x010a
        /*0a96*/ 	.byte	0x19
	.zero		1


	//   ....[36]....
        /*0a98*/ 	.word	0x00007ad0
        /*0a9c*/ 	.word	0x000000ff
        /*0aa0*/ 	.word	0x00022830
        /*0aa4*/ 	.short	0x010a
        /*0aa6*/ 	.byte	0x19
	.zero		1


	//   ....[37]....
        /*0aa8*/ 	.word	0x00007d00
        /*0aac*/ 	.word	0x000000ff
        /*0ab0*/ 	.word	0x00000000
        /*0ab4*/ 	.short	0x0101
        /*0ab6*/ 	.byte	0x0a
	.zero		1


	//   ....[38]....
        /*0ab8*/ 	.word	0x00009360
        /*0abc*/ 	.word	0x000000ff
        /*0ac0*/ 	.word	0x00022850
        /*0ac4*/ 	.short	0x010a
        /*0ac6*/ 	.byte	0x19
	.zero		1


	//   ....[39]....
        /*0ac8*/ 	.word	0x000093b0
        /*0acc*/ 	.word	0x000000ff
        /*0ad0*/ 	.word	0x00022850
        /*0ad4*/ 	.short	0x010a
        /*0ad6*/ 	.byte	0x19
	.zero		1


	//   ....[40]....
        /*0ad8*/ 	.word	0x00009680
        /*0adc*/ 	.word	0x000000ff
        /*0ae0*/ 	.word	0x00000000
        /*0ae4*/ 	.short	0x0101
        /*0ae6*/ 	.byte	0x19
	.zero		1


	//   ....[41]....
        /*0ae8*/ 	.word	0x00009800
        /*0aec*/ 	.word	0x000000ff
        /*0af0*/ 	.word	0x00022830
        /*0af4*/ 	.short	0x010a
        /*0af6*/ 	.byte	0x18
	.zero		1


	//   ....[42]....
        /*0af8*/ 	.word	0x00009840
        /*0afc*/ 	.word	0x000000ff
        /*0b00*/ 	.word	0x00022830
        /*0b04*/ 	.short	0x010a
        /*0b06*/ 	.byte	0x18
	.zero		1


	//   ....[43]....
        /*0b08*/ 	.word	0x00009a80
        /*0b0c*/ 	.word	0x000000ff
        /*0b10*/ 	.word	0x00000000
        /*0b14*/ 	.short	0x0101
        /*0b16*/ 	.byte	0x0a
	.zero		1


	//   ....[44]....
        /*0b18*/ 	.word	0x0000c370
        /*0b1c*/ 	.word	0x000000ff
        /*0b20*/ 	.word	0x00022850
        /*0b24*/ 	.short	0x010a
        /*0b26*/ 	.byte	0x18
	.zero		1


	//   ....[45]....
        /*0b28*/ 	.word	0x0000c3c0
        /*0b2c*/ 	.word	0x000000ff
        /*0b30*/ 	.word	0x00022850
        /*0b34*/ 	.short	0x010a
        /*0b36*/ 	.byte	0x18
	.zero		1


	//   ....[46]....
        /*0b38*/ 	.word	0x0000c6b0
        /*0b3c*/ 	.word	0x000000ff
        /*0b40*/ 	.word	0x00000000
        /*0b44*/ 	.short	0x0101
        /*0b46*/ 	.byte	0x18
	.zero		1


	//   ....[47]....
        /*0b48*/ 	.word	0x0000eb30
        /*0b4c*/ 	.word	0x00000011
        /*0b50*/ 	.word	0x00000000
        /*0b54*/ 	.short	0x0101
        /*0b56*/ 	.byte	0x3f
	.zero		1


	//   ....[48]....
        /*0b58*/ 	.word	0x00011da0
        /*0b5c*/ 	.word	0x00000013
        /*0b60*/ 	.word	0x00022840
        /*0b64*/ 	.short	0x010a
        /*0b66*/ 	.byte	0x3f
	.zero		1


	//   ....[49]....
        /*0b68*/ 	.word	0x000123f0
        /*0b6c*/ 	.word	0x00000013
        /*0b70*/ 	.word	0x00022830
        /*0b74*/ 	.short	0x0107
        /*0b76*/ 	.byte	0x3f
	.zero		1


	//   ....[50]....
        /*0b78*/ 	.word	0x000124c0
        /*0b7c*/ 	.word	0x00000013
        /*0b80*/ 	.word	0x00022830
        /*0b84*/ 	.short	0x0101
        /*0b86*/ 	.byte	0x3f
	.zero		1


	//   ....[51]....
        /*0b88*/ 	.word	0x00012f50
        /*0b8c*/ 	.word	0x00000011
        /*0b90*/ 	.word	0x00022800
        /*0b94*/ 	.short	0x0107
        /*0b96*/ 	.byte	0x3f
	.zero		1


	//   ....[52]....
        /*0b98*/ 	.word	0x00013040
        /*0b9c*/ 	.word	0x00000011
        /*0ba0*/ 	.word	0x00022800
        /*0ba4*/ 	.short	0x0101
        /*0ba6*/ 	.byte	0x3f
	.zero		1


	//   ....[53]....
        /*0ba8*/ 	.word	0x00013060
        /*0bac*/ 	.word	0x00000011
        /*0bb0*/ 	.word	0x00022820
        /*0bb4*/ 	.short	0x010a
        /*0bb6*/ 	.byte	0x3f
	.zero		1


	//   ....[54]....
        /*0bb8*/ 	.word	0x000130f0
        /*0bbc*/ 	.word	0x00000013
        /*0bc0*/ 	.word	0x00022860
        /*0bc4*/ 	.short	0x010a
        /*0bc6*/ 	.byte	0x3f
	.zero		1


	//   ....[55]....
        /*0bc8*/ 	.word	0x00013870
        /*0bcc*/ 	.word	0x00000013
        /*0bd0*/ 	.word	0x00022850
        /*0bd4*/ 	.short	0x0107
        /*0bd6*/ 	.byte	0x3f
	.zero		1


	//   ....[56]....
        /*0bd8*/ 	.word	0x00013940
        /*0bdc*/ 	.word	0x00000013
        /*0be0*/ 	.word	0x00022850
        /*0be4*/ 	.short	0x0101
        /*0be6*/ 	.byte	0x3f
	.zero		1


	//   ....[57]....
        /*0be8*/ 	.word	0x00013c90
        /*0bec*/ 	.word	0x00000006
        /*0bf0*/ 	.word	0x00022840
        /*0bf4*/ 	.short	0x010a
        /*0bf6*/ 	.byte	0x3f
	.zero		1


	//   ....[58]....
        /*0bf8*/ 	.word	0x00014070
        /*0bfc*/ 	.word	0x00000006
        /*0c00*/ 	.word	0x00022830
        /*0c04*/ 	.short	0x0107
        /*0c06*/ 	.byte	0x3f
	.zero		1


	//   ....[59]....
        /*0c08*/ 	.word	0x00014130
        /*0c0c*/ 	.word	0x00000006
        /*0c10*/ 	.word	0x00022830
        /*0c14*/ 	.short	0x0101
        /*0c16*/ 	.byte	0x3f
	.zero		1


	//   ....[60]....
        /*0c18*/ 	.word	0x00014160
        /*0c1c*/ 	.word	0x00000006
        /*0c20*/ 	.word	0x00022860
        /*0c24*/ 	.short	0x010a
        /*0c26*/ 	.byte	0x3f
	.zero		1


	//   ....[61]....
        /*0c28*/ 	.word	0x00014680
        /*0c2c*/ 	.word	0x00000006
        /*0c30*/ 	.word	0x00022850
        /*0c34*/ 	.short	0x0107
        /*0c36*/ 	.byte	0x3f
	.zero		1


	//   ....[62]....
        /*0c38*/ 	.word	0x00014740
        /*0c3c*/ 	.word	0x00000006
        /*0c40*/ 	.word	0x00022850
        /*0c44*/ 	.short	0x0101
        /*0c46*/ 	.byte	0x3f
	.zero		1


	//   ....[63]....
        /*0c48*/ 	.word	0x000155b0
        /*0c4c*/ 	.word	0x00000007
        /*0c50*/ 	.word	0x00022820
        /*0c54*/ 	.short	0x010a
        /*0c56*/ 	.byte	0x3f
	.zero		1


	//   ....[64]....
        /*0c58*/ 	.word	0x00015730
        /*0c5c*/ 	.word	0x00000005
        /*0c60*/ 	.word	0x00022840
        /*0c64*/ 	.short	0x010a
        /*0c66*/ 	.byte	0x3f
	.zero		1


	//   ....[65]....
        /*0c68*/ 	.word	0x000157d0
        /*0c6c*/ 	.word	0x00000003
        /*0c70*/ 	.word	0x00022840
        /*0c74*/ 	.short	0x010a
        /*0c76*/ 	.byte	0x3f
	.zero		1


	//   ....[66]....
        /*0c78*/ 	.word	0x00015810
        /*0c7c*/ 	.word	0x00000005
        /*0c80*/ 	.word	0x00022860
        /*0c84*/ 	.short	0x010a
        /*0c86*/ 	.byte	0x3f
	.zero		1


	//   ....[67]....
        /*0c88*/ 	.word	0x00015850
        /*0c8c*/ 	.word	0x00000003
        /*0c90*/ 	.word	0x00022860
        /*0c94*/ 	.short	0x010a
        /*0c96*/ 	.byte	0x3f
	.zero		1


	//   ....[68]....
        /*0c98*/ 	.word	0x000158b0
        /*0c9c*/ 	.word	0x00000006
        /*0ca0*/ 	.word	0x00022800
        /*0ca4*/ 	.short	0x010a
        /*0ca6*/ 	.byte	0x3f
	.zero		1


	//   ....[69]....
        /*0ca8*/ 	.word	0x00015910
        /*0cac*/ 	.word	0x00000003
        /*0cb0*/ 	.word	0x00022830
        /*0cb4*/ 	.short	0x010a
        /*0cb6*/ 	.byte	0x3f
	.zero		1


	//   ....[70]....
        /*0cb8*/ 	.word	0x00015970
        /*0cbc*/ 	.word	0x00000009
        /*0cc0*/ 	.word	0x00022850
        /*0cc4*/ 	.short	0x010a
        /*0cc6*/ 	.byte	0x3f
	.zero		1


	//   ....[71]....
        /*0cc8*/ 	.word	0x000159d0
        /*0ccc*/ 	.word	0x00000004
        /*0cd0*/ 	.word	0x00022830
        /*0cd4*/ 	.short	0x010a
        /*0cd6*/ 	.byte	0x3f
	.zero		1


	//   ....[72]....
        /*0cd8*/ 	.word	0x00015a30
        /*0cdc*/ 	.word	0x0000000a
        /*0ce0*/ 	.word	0x00022850
        /*0ce4*/ 	.short	0x010a
        /*0ce6*/ 	.byte	0x3f
	.zero		1


	//   ....[73]....
        /*0ce8*/ 	.word	0x00015a90
        /*0cec*/ 	.word	0x00000003
        /*0cf0*/ 	.word	0x00022830
        /*0cf4*/ 	.short	0x010a
        /*0cf6*/ 	.byte	0x3f
	.zero		1


	//   ....[74]....
        /*0cf8*/ 	.word	0x00015af0
        /*0cfc*/ 	.word	0x00000009
        /*0d00*/ 	.word	0x00022850
        /*0d04*/ 	.short	0x010a
        /*0d06*/ 	.byte	0x3f
	.zero		1


	//   ....[75]....
        /*0d08*/ 	.word	0x00015b50
        /*0d0c*/ 	.word	0x00000004
        /*0d10*/ 	.word	0x00022830
        /*0d14*/ 	.short	0x010a
        /*0d16*/ 	.byte	0x3f
	.zero		1


	//   ....[76]....
        /*0d18*/ 	.word	0x00015bb0
        /*0d1c*/ 	.word	0x0000000a
        /*0d20*/ 	.word	0x00022850
        /*0d24*/ 	.short	0x010a
        /*0d26*/ 	.byte	0x3f
	.zero		1


	//   ....[77]....
        /*0d28*/ 	.word	0x00015cd0
        /*0d2c*/ 	.word	0x00000013
        /*0d30*/ 	.word	0x00022840
        /*0d34*/ 	.short	0x010a
        /*0d36*/ 	.byte	0x3f
	.zero		1


	//   ....[78]....
        /*0d38*/ 	.word	0x00016fb0
        /*0d3c*/ 	.word	0x00000011
        /*0d40*/ 	.word	0x00022820
        /*0d44*/ 	.short	0x010a
        /*0d46*/ 	.byte	0x3f
	.zero		1


	//   ....[79]....
        /*0d48*/ 	.word	0x00017000
        /*0d4c*/ 	.word	0x00000013
        /*0d50*/ 	.word	0x00022860
        /*0d54*/ 	.short	0x010a
        /*0d56*/ 	.byte	0x3f
	.zero		1


	//   ....[80]....
        /*0d58*/ 	.word	0x00017950
        /*0d5c*/ 	.word	0x00000006
        /*0d60*/ 	.word	0x00022840
        /*0d64*/ 	.short	0x010a
        /*0d66*/ 	.byte	0x3f
	.zero		1


	//   ....[81]....
        /*0d68*/ 	.word	0x00018030
        /*0d6c*/ 	.word	0x00000006
        /*0d70*/ 	.word	0x00022860
        /*0d74*/ 	.short	0x010a
        /*0d76*/ 	.byte	0x3f
	.zero		1


	//   ....[82]....
        /*0d78*/ 	.word	0x000190d0
        /*0d7c*/ 	.word	0x00000007
        /*0d80*/ 	.word	0x00022820
        /*0d84*/ 	.short	0x010a
        /*0d86*/ 	.byte	0x3f
	.zero		1


	//   ....[83]....
        /*0d88*/ 	.word	0x00019270
        /*0d8c*/ 	.word	0x00000005
        /*0d90*/ 	.word	0x00022840
        /*0d94*/ 	.short	0x010a
        /*0d96*/ 	.byte	0x3f
	.zero		1


	//   ....[84]....
        /*0d98*/ 	.word	0x000192c0
        /*0d9c*/ 	.word	0x00000003
        /*0da0*/ 	.word	0x00022840
        /*0da4*/ 	.short	0x010a
        /*0da6*/ 	.byte	0x3f
	.zero		1


	//   ....[85]....
        /*0da8*/ 	.word	0x00019310
        /*0dac*/ 	.word	0x00000005
        /*0db0*/ 	.word	0x00022860
        /*0db4*/ 	.short	0x010a
        /*0db6*/ 	.byte	0x3f
	.zero		1


	//----- nvinfo : EIATTR_NUM_MBARRIERS
	.align		4
.L_385:
        /*0db8*/ 	.byte	0x03, 0x38
        /*0dba*/ 	.short	0x0016


	//----- nvinfo : EIATTR_EXIT_INSTR_OFFSETS
	.align		4
        /*0dbc*/ 	.byte	0x04, 0x1c
        /*0dbe*/ 	.short	(.L_387 - .L_386)


	//   ....[0]....
.L_386:
        /*0dc0*/ 	.word	0x000009a0


	//   ....[1]....
        /*0dc4*/ 	.word	0x0000fec0


	//   ....[2]....
        /*0dc8*/ 	.word	0x000158a0


	//----- nvinfo : EIATTR_MAX_THREADS
	.align		4
.L_387:
        /*0dcc*/ 	.byte	0x04, 0x05
        /*0dce*/ 	.short	(.L_389 - .L_388)
.L_388:
        /*0dd0*/ 	.word	0x00000180
        /*0dd4*/ 	.word	0x00000001
        /*0dd8*/ 	.word	0x00000001


	//----- nvinfo : EIATTR_CRS_STACK_SIZE
	.align		4
.L_389:
        /*0ddc*/ 	.byte	0x04, 0x1e
        /*0dde*/ 	.short	(.L_391 - .L_390)
.L_390:
        /*0de0*/ 	.word	0x00000000


	//----- nvinfo : EIATTR_CBANK_PARAM_SIZE
	.align		4
.L_391:
        /*0de4*/ 	.byte	0x03, 0x19
        /*0de6*/ 	.short	0x0af0


	//----- nvinfo : EIATTR_PARAM_CBANK
	.align		4
        /*0de8*/ 	.byte	0x04, 0x0a
        /*0dea*/ 	.short	(.L_393 - .L_392)
	.align		4
.L_392:
        /*0dec*/ 	.word	index@(.nv.constant0._ZN7cutlass13device_kernelIN5flash11enable_sm90INS1_16FlashAttnFwdSm90INS1_25CollectiveMainloopFwdSm90ILi2EN4cute5tupleIJNS5_1CILi1EEES8_S8_EEENS6_IJNS7_ILi128EEENS7_ILi96EEENS7_ILi64EEEEEELi256ENS_6half_tEfNS_4arch4Sm90ELb0ELb1ELb0ELb1ELb1ELb0ELb0ELb1ELb0ELb1ELb0ELb0EEENS1_21CollectiveEpilogueFwdINS6_IJSA_NS7_ILi256EEESB_EEES9_SE_SG_Li256ELb1ELb1ELb0ELb0EEENS1_36VarlenDynamicPersistentTileSchedulerILi128ELi96ELi256ELi128ELb0ELb1ELb1ELb1ELb0ELb1EEEEEEEEEvNT_6ParamsE)
        /*0df0*/ 	.short	0x0210
        /*0df2*/ 	.short	0x0af0


	//----- nvinfo : EIATTR_SW_WAR
	.align		4
.L_393:
        /*0df4*/ 	.byte	0x04, 0x36
        /*0df6*/ 	.short	(.L_395 - .L_394)
.L_394:
        /*0df8*/ 	.word	0x00000008
.L_395:


//--------------------- .nv.info._ZN7cutlass13device_kernelIN5flash11enable_sm90INS1_16FlashAttnFwdSm90INS1_25CollectiveMainloopFwdSm90ILi2EN4cute5tupleIJNS5_1CILi1EEES8_S8_EEENS6_IJNS7_ILi128EEENS7_ILi96EEENS7_ILi64EEEEEELi256ENS_6half_tEfNS_4arch4Sm90ELb0ELb1ELb0ELb1ELb1ELb1ELb0ELb1ELb0ELb1ELb0ELb0EEENS1_21CollectiveEpilogueFwdINS6_IJSA_NS7_ILi256EEESB_EEES9_SE_SG_Li256ELb1ELb1ELb0ELb0EEENS1_36VarlenDynamicPersistentTileSchedulerILi128ELi96ELi256ELi128ELb0ELb1ELb1ELb1ELb0ELb1EEEEEEEEEvNT_6ParamsE --------------------------
	.section	.nv.info._ZN7cutlass13device_kernelIN5flash11enable_sm90INS1_16FlashAttnFwdSm90INS1_25CollectiveMainloopFwdSm90ILi2EN4cute5tupleIJNS5_1CILi1EEES8_S8_EEENS6_IJNS7_ILi128EEENS7_ILi96EEENS7_ILi64EEEEEELi256ENS_6half_tEfNS_4arch4Sm90ELb0ELb1ELb0ELb1ELb1ELb1ELb0ELb1ELb0ELb1ELb0ELb0EEENS1_21CollectiveEpilogueFwdINS6_IJSA_NS7_ILi256EEESB_EEES9_SE_SG_Li256ELb1ELb1ELb0ELb0EEENS1_36VarlenDynamicPersistentTileSchedulerILi128ELi96ELi256ELi128ELb0ELb1ELb1ELb1ELb0ELb1EEEEEEEEEvNT_6ParamsE,"",@"SHT_CUDA_INFO"
	.sectionflags	@""
	.align	4


	//----- nvinfo : EIATTR_CUDA_API_VERSION
	.align		4
        /*0000*/ 	.byte	0x04, 0x37
        /*0002*/ 	.short	(.L_397 - .L_396)
.L_396:
        /*0004*/ 	.word	0x00000082


	//----- nvinfo : EIATTR_KPARAM_INFO
	.align		4
.L_397:
        /*0008*/ 	.byte	0x04, 0x17
        /*000a*/ 	.short	(.L_399 - .L_398)
.L_398:
        /*000c*/ 	.word	0x00000000
        /*0010*/ 	.short	0x0000
        /*0012*/ 	.short	0x0070
        /*0014*/ 	.byte	0x00, 0xf0, 0x01, 0x2a


	//----- nvinfo : EIATTR_SPARSE_MMA_MASK
	.align		4
.L_399:
        /*0018*/ 	.byte	0x03, 0x50
        /*001a*/ 	.short	0x0000


	//----- nvinfo : EIATTR_MAXREG_COUNT
	.align		4
        /*001c*/ 	.byte	0x03, 0x1b
        /*001e*/ 	.short	0x00a8


	//----- nvinfo : EIATTR_NUM_BARRIERS
	.align		4
        /*0020*/ 	.byte	0x02, 0x4c
        /*0022*/ 	.byte	0x10
	.zero		1


	//----- nvinfo : EIATTR_EXTERNS
	.align		4
        /*0024*/ 	.byte	0x04, 0x0f
        /*0026*/ 	.short	(.L_401 - .L_400)


	//   ....[0]....
	.align		4
.L_400:
        /*0028*/ 	.word	index@(__assertfail)


	//----- nvinfo : EIATTR_ANNOTATIONS
	.align		4
.L_401:
        /*002c*/ 	.byte	0x04, 0x55
        /*002e*/ 	.short	(.L_403 - .L_402)


	//   ....[0]....
.L_402:
        /* <DEDUP_REMOVED lines=28> */


	//----- nvinfo : EIATTR_MERCURY_ISA_VERSION
	.align		4
.L_403:
        /*01e0*/ 	.byte	0x03, 0x5f
        /*01e2*/ 	.short	0x0101


	//----- nvinfo : EIATTR_UNUSED_LOAD_BYTE_OFFSET
	.align		4
        /*01e4*/ 	.byte	0x04, 0x44
        /*01e6*/ 	.short	(.L_405 - .L_404)


	//   ....[0]....
.L_404:
        /*01e8*/ 	.word	0x00000a80
        /*01ec*/ 	.word	0x0000fff0


	//   ....[1]....
        /*01f0*/ 	.word	0x000157d0
        /*01f4*/ 	.word	0x0000fff0


	//----- nvinfo : EIATTR_INT_WARP_WIDE_INSTR_OFFSETS
	.align		4
.L_405:
        /*01f8*/ 	.byte	0x04, 0x31
        /*01fa*/ 	.short	(.L_407 - .L_406)


	//   ....[0]....
.L_406:
        /*01fc*/ 	.word	0x00000130


	//   ....[1]....
        /*0200*/ 	.word	0x00000170


	//   ....[2]....
        /*0204*/ 	.word	0x000001e0


	//   ....[3]....
        /*0208*/ 	.word	0x0001b560


	//   ....[4]....
        /*020c*/ 	.word	0x0001b5f0


	//   ....[5]....
        /*0210*/ 	.word	0x0001e9b0


	//   ....[6]....
        /*0214*/ 	.word	0x0001ea40


	//----- nvinfo : EIATTR_COOP_GROUP_MASK_REGIDS
	.align		4
.L_407:
        /*0218*/ 	.byte	0x04, 0x29
        /*021a*/ 	.short	(.L_409 - .L_408)


	//   ....[0]....
.L_408:
        /*021c*/ 	.word	0xffffffff


	//   ....[1]....
        /*0220*/ 	.word	0xffffffff


	//   ....[2]....
        /*0224*/ 	.word	0xffffffff


	//   ....[3]....
        /*0228*/ 	.word	0xffffffff


	//   ....[4]....
        /*022c*/ 	.word	0xffffffff


	//   ....[5]....
        /*0230*/ 	.word	0xffffffff


	//   ....[6]....
        /*0234*/ 	.word	0xffffffff


	//   ....[7]....
        /*0238*/ 	.word	0xffffffff


	//   ....[8]....
        /*023c*/ 	.word	0xffffffff


	//   ....[9]....
        /*0240*/ 	.word	0xffffffff


	//   ....[10]....
        /*0244*/ 	.word	0xffffffff


	//   ....[11]....
        /*0248*/ 	.word	0xffffffff


	//   ....[12]....
        /*024c*/ 	.word	0xffffffff


	//   ....[13]....
        /*0250*/ 	.word	0xffffffff


	//   ....[14]....
        /*0254*/ 	.word	0xffffffff


	//   ....[15]....
        /*0258*/ 	.word	0xffffffff


	//   ....[16]....
        /*025c*/ 	.word	0xffffffff


	//   ....[17]....
        /*0260*/ 	.word	0xffffffff


	//   ....[18]....
        /*0264*/ 	.word	0xffffffff


	//   ....[19]....
        /*0268*/ 	.word	0xffffffff


	//   ....[20]....
        /*026c*/ 	.word	0xffffffff


	//   ....[21]....
        /*0270*/ 	.word	0xffffffff


	//   ....[22]....
        /*0274*/ 	.word	0xffffffff


	//   ....[23]....
        /*0278*/ 	.word	0xffffffff


	//   ....[24]....
        /*027c*/ 	.word	0xffffffff


	//   ....[25]....
        /*0280*/ 	.word	0xffffffff


	//   ....[26]....
        /*0284*/ 	.word	0xffffffff


	//   ....[27]....
        /*0288*/ 	.word	0xffffffff


	//   ....[28]....
        /*028c*/ 	.word	0xffffffff


	//   ....[29]....
        /*0290*/ 	.word	0xffffffff


	//   ....[30]....
        /*0294*/ 	.word	0xffffffff


	//   ....[31]....
        /*0298*/ 	.word	0xffffffff


	//   ....[32]....
        /*029c*/ 	.word	0xffffffff


	//   ....[33]....
        /*02a0*/ 	.word	0xffffffff


	//   ....[34]....
        /*02a4*/ 	.word	0xffffffff


	//   ....[35]....
        /*02a8*/ 	.word	0xffffffff


	//   ....[36]....
        /*02ac*/ 	.word	0xffffffff


	//   ....[37]....
        /*02b0*/ 	.word	0xffffffff


	//   ....[38]....
        /*02b4*/ 	.word	0xffffffff


	//   ....[39]....
        /*02b8*/ 	.word	0xffffffff


	//   ....[40]....
        /*02bc*/ 	.word	0xffffffff


	//   ....[41]....
        /*02c0*/ 	.word	0xffffffff


	//   ....[42]....
        /*02c4*/ 	.word	0xffffffff


	//   ....[43]....
        /*02c8*/ 	.word	0xffffffff


	//   ....[44]....
        /*02cc*/ 	.word	0xffffffff


	//   ....[45]....
        /*02d0*/ 	.word	0xffffffff


	//   ....[46]....
        /*02d4*/ 	.word	0xffffffff


	//   ....[47]....
        /*02d8*/ 	.word	0xffffffff


	//   ....[48]....
        /*02dc*/ 	.word	0xffffffff


	//   ....[49]....
        /*02e0*/ 	.word	0xffffffff


	//   ....[50]....
        /*02e4*/ 	.word	0xffffffff


	//   ....[51]....
        /*02e8*/ 	.word	0xffffffff


	//   ....[52]....
        /*02ec*/ 	.word	0xffffffff


	//   ....[53]....
        /*02f0*/ 	.word	0xffffffff


	//   ....[54]....
        /*02f4*/ 	.word	0xffffffff


	//   ....[55]....
        /*02f8*/ 	.word	0xffffffff


	//   ....[56]....
        /*02fc*/ 	.word	0xffffffff


	//   ....[57]....
        /*0300*/ 	.word	0xffffffff


	//   ....[58]....
        /*0304*/ 	.word	0xffffffff


	//   ....[59]....
        /*0308*/ 	.word	0xffffffff


	//   ....[60]....
        /*030c*/ 	.word	0xffffffff


	//   ....[61]....
        /*0310*/ 	.word	0xffffffff


	//   ....[62]....
        /*0314*/ 	.word	0xffffffff


	//   ....[63]....
        /*0318*/ 	.word	0xffffffff


	//   ....[64]....
        /*031c*/ 	.word	0xffffffff


	//   ....[65]....
        /*0320*/ 	.word	0xffffffff


	//   ....[66]....
        /*0324*/ 	.word	0xffffffff


	//   ....[67]....
        /*0328*/ 	.word	0xffffffff


	//   ....[68]....
        /*032c*/ 	.word	0xffffffff


	//   ....[69]....
        /*0330*/ 	.word	0xffffffff


	//   ....[70]....
        /*0334*/ 	.word	0xffffffff


	//   ....[71]....
        /*0338*/ 	.word	0xffffffff


	//   ....[72]....
        /*033c*/ 	.word	0xffffffff


	//   ....[73]....
        /*0340*/ 	.word	0xffffffff


	//   ....[74]....
        /*0344*/ 	.word	0xffffffff


	//   ....[75]....
        /*0348*/ 	.word	0xffffffff


	//   ....[76]....
        /*034c*/ 	.word	0xffffffff


	//   ....[77]....
        /*0350*/ 	.word	0xffffffff


	//   ....[78]....
        /*0354*/ 	.word	0xffffffff


	//   ....[79]....
        /*0358*/ 	.word	0xffffffff


	//   ....[80]....
        /*035c*/ 	.word	0xffffffff


	//   ....[81]....
        /*0360*/ 	.word	0xffffffff


	//   ....[82]....
        /*0364*/ 	.word	0xffffffff


	//   ....[83]....
        /*0368*/ 	.word	0xffffffff


	//   ....[84]....
        /*036c*/ 	.word	0xffffffff


	//   ....[85]....
        /*0370*/ 	.word	0xffffffff


	//   ....[86]....
        /*0374*/ 	.word	0xffffffff


	//   ....[87]....
        /*0378*/ 	.word	0xffffffff


	//   ....[88]....
        /*037c*/ 	.word	0xffffffff


	//   ....[89]....
        /*0380*/ 	.word	0xffffffff


	//   ....[90]....
        /*0384*/ 	.word	0xffffffff


	//   ....[91]....
        /*0388*/ 	.word	0xffffffff


	//   ....[92]....
        /*038c*/ 	.word	0xffffffff


	//   ....[93]....
        /*0390*/ 	.word	0xffffffff


	//   ....[94]....
        /*0394*/ 	.word	0xffffffff


	//   ....[95]....
        /*0398*/ 	.word	0xffffffff


	//   ....[96]....
        /*039c*/ 	.word	0xffffffff


	//   ....[97]....
        /*03a0*/ 	.word	0xffffffff


	//   ....[98]....
        /*03a4*/ 	.word	0xffffffff


	//   ....[99]....
        /*03a8*/ 	.word	0xffffffff


	//   ....[100]....
        /*03ac*/ 	.word	0xffffffff


	//   ....[101]....
        /*03b0*/ 	.word	0xffffffff


	//   ....[102]....
        /*03b4*/ 	.word	0xffffffff


	//   ....[103]....
        /*03b8*/ 	.word	0xffffffff


	//   ....[104]....
        /*03bc*/ 	.word	0xffffffff


	//   ....[105]....
        /*03c0*/ 	.word	0xffffffff


	//   ....[106]....
        /*03c4*/ 	.word	0xffffffff


	//   ....[107]....
        /*03c8*/ 	.word	0xffffffff


	//   ....[108]....
        /*03cc*/ 	.word	0xffffffff


	//   ....[109]....
        /*03d0*/ 	.word	0xffffffff


	//   ....[110]....
        /*03d4*/ 	.word	0xffffffff


	//   ....[111]....
        /*03d8*/ 	.word	0xffffffff


	//   ....[112]....
        /*03dc*/ 	.word	0xffffffff


	//   ....[113]....
        /*03e0*/ 	.word	0xffffffff


	//   ....[114]....
        /*03e4*/ 	.word	0xffffffff


	//   ....[115]....
        /*03e8*/ 	.word	0xffffffff


	//   ....[116]....
        /*03ec*/ 	.word	0xffffffff


	//   ....[117]....
        /*03f0*/ 	.word	0xffffffff


	//   ....[118]....
        /*03f4*/ 	.word	0xffffffff


	//   ....[119]....
        /*03f8*/ 	.word	0xffffffff


	//   ....[120]....
        /*03fc*/ 	.word	0xffffffff


	//   ....[121]....
        /*0400*/ 	.word	0xffffffff


	//   ....[122]....
        /*0404*/ 	.word	0xffffffff


	//   ....[123]....
        /*0408*/ 	.word	0xffffffff


	//   ....[124]....
        /*040c*/ 	.word	0xffffffff


	//   ....[125]....
        /*0410*/ 	.word	0xffffffff


	//   ....[126]....
        /*0414*/ 	.word	0xffffffff


	//   ....[127]....
        /*0418*/ 	.word	0xffffffff


	//   ....[128]....
        /*041c*/ 	.word	0xffffffff


	//   ....[129]....
        /*0420*/ 	.word	0xffffffff


	//   ....[130]....
        /*0424*/ 	.word	0xffffffff


	//   ....[131]....
        /*0428*/ 	.word	0xffffffff


	//   ....[132]....
        /*042c*/ 	.word	0xffffffff


	//   ....[133]....
        /*0430*/ 	.word	0xffffffff


	//   ....[134]....
        /*0434*/ 	.word	0xffffffff


	//   ....[135]....
        /*0438*/ 	.word	0xffffffff


	//   ....[136]....
        /*043c*/ 	.word	0xffffffff


	//   ....[137]....
        /*0440*/ 	.word	0xffffffff


	//   ....[138]....
        /*0444*/ 	.word	0xffffffff


	//   ....[139]....
        /*0448*/ 	.word	0xffffffff


	//   ....[140]....
        /*044c*/ 	.word	0xffffffff


	//   ....[141]....
        /*0450*/ 	.word	0xffffffff


	//   ....[142]....
        /*0454*/ 	.word	0xffffffff


	//   ....[143]....
        /*0458*/ 	.word	0xffffffff


	//   ....[144]....
        /*045c*/ 	.word	0xffffffff


	//   ....[145]....
        /*0460*/ 	.word	0xffffffff


	//   ....[146]....
        /*0464*/ 	.word	0xffffffff


	//   ....[147]....
        /*0468*/ 	.word	0xffffffff


	//   ....[148]....
        /*046c*/ 	.word	0xffffffff


	//   ....[149]....
        /*0470*/ 	.word	0xffffffff


	//   ....[150]....
        /*0474*/ 	.word	0xffffffff


	//   ....[151]....
        /*0478*/ 	.word	0xffffffff


	//   ....[152]....
        /*047c*/ 	.word	0xffffffff


	//   ....[153]....
        /*0480*/ 	.word	0xffffffff


	//   ....[154]....
        /*0484*/ 	.word	0xffffffff


	//   ....[155]....
        /*0488*/ 	.word	0xffffffff


	//   ....[156]....
        /*048c*/ 	.word	0xffffffff


	//   ....[157]....
        /*0490*/ 	.word	0xffffffff


	//   ....[158]....
        /*0494*/ 	.word	0xffffffff


	//   ....[159]....
        /*0498*/ 	.word	0xffffffff


	//   ....[160]....
        /*049c*/ 	.word	0xffffffff


	//   ....[161]....
        /*04a0*/ 	.word	0xffffffff


	//   ....[162]....
        /*04a4*/ 	.word	0xffffffff


	//   ....[163]....
        /*04a8*/ 	.word	0xffffffff


	//   ....[164]....
        /*04ac*/ 	.word	0xffffffff


	//   ....[165]....
        /*04b0*/ 	.word	0xffffffff


	//   ....[166]....
        /*04b4*/ 	.word	0xffffffff


	//   ....[167]....
        /*04b8*/ 	.word	0xffffffff


	//   ....[168]....
        /*04bc*/ 	.word	0xffffffff


	//   ....[169]....
        /*04c0*/ 	.word	0xffffffff


	//   ....[170]....
        /*04c4*/ 	.word	0xffffffff


	//   ....[171]....
        /*04c8*/ 	.word	0xffffffff


	//   ....[172]....
        /*04cc*/ 	.word	0xffffffff


	//   ....[173]....
        /*04d0*/ 	.word	0xffffffff


	//   ....[174]....
        /*04d4*/ 	.word	0xffffffff


	//   ....[175]....
        /*04d8*/ 	.word	0xffffffff


	//   ....[176]....
        /*04dc*/ 	.word	0xffffffff


	//   ....[177]....
        /*04e0*/ 	.word	0xffffffff


	//   ....[178]....
        /*04e4*/ 	.word	0xffffffff


	//   ....[179]....
        /*04e8*/ 	.word	0xffffffff


	//   ....[180]....
        /*04ec*/ 	.word	0xffffffff


	//   ....[181]....
        /*04f0*/ 	.word	0xffffffff


	//   ....[182]....
        /*04f4*/ 	.word	0xffffffff


	//   ....[183]....
        /*04f8*/ 	.word	0xffffffff


	//   ....[184]....
        /*04fc*/ 	.word	0xffffffff


	//   ....[185]....
        /*0500*/ 	.word	0x0500000f


	//   ....[186]....
        /*0504*/ 	.word	0x0500000f


	//   ....[187]....
        /*0508*/ 	.word	0x0500000f


	//   ....[188]....
        /*050c*/ 	.word	0x0500000f


	//   ....[189]....
        /*0510*/ 	.word	0x0500000f


	//   ....[190]....
        /*0514*/ 	.word	0x0500000f


	//   ....[191]....
        /*0518*/ 	.word	0x0500000f


	//   ....[192]....
        /*051c*/ 	.word	0x0500000f


	//   ....[193]....
        /*0520*/ 	.word	0x0500000f


	//   ....[194]....
        /*0524*/ 	.word	0x0500000f


	//   ....[195]....
        /*0528*/ 	.word	0x0500000f


	//   ....[196]....
        /*052c*/ 	.word	0x0500000f


	//   ....[197]....
        /*0530*/ 	.word	0x0500000f


	//   ....[198]....
        /*0534*/ 	.word	0x0500000f


	//   ....[199]....
        /*0538*/ 	.word	0x0500000f


	//   ....[200]....
        /*053c*/ 	.word	0x0500000f


	//   ....[201]....
        /*0540*/ 	.word	0x0500000f


	//   ....[202]....
        /*0544*/ 	.word	0x0500000f


	//   ....[203]....
        /*0548*/ 	.word	0x0500000f


	//   ....[204]....
        /*054c*/ 	.word	0x0500000f


	//   ....[205]....
        /*0550*/ 	.word	0x0500000f


	//   ....[206]....
        /*0554*/ 	.word	0x0500000f


	//   ....[207]....
        /*0558*/ 	.word	0x0500000f


	//   ....[208]....
        /*055c*/ 	.word	0x0500000f


	//   ....[209]....
        /*0560*/ 	.word	0x0500000f


	//   ....[210]....
        /*0564*/ 	.word	0x0500000f


	//   ....[211]....
        /*0568*/ 	.word	0x0500000f


	//   ....[212]....
        /*056c*/ 	.word	0x0500000f


	//   ....[213]....
        /*0570*/ 	.word	0x0500000f


	//   ....[214]....
        /*0574*/ 	.word	0x0500000f


	//   ....[215]....
        /*0578*/ 	.word	0x0500000f


	//   ....[216]....
        /*057c*/ 	.word	0x0500000f


	//   ....[217]....
        /*0580*/ 	.word	0x0500000f


	//   ....[218]....
        /*0584*/ 	.word	0x0500000f


	//   ....[219]....
        /*0588*/ 	.word	0x0500000f


	//   ....[220]....
        /*058c*/ 	.word	0x0500000f


	//   ....[221]....
        /*0590*/ 	.word	0x0500000f


	//   ....[222]....
        /*0594*/ 	.word	0x0500000f


	//   ....[223]....
        /*0598*/ 	.word	0x0500000f


	//   ....[224]....
        /*059c*/ 	.word	0x0500000f


	//   ....[225]....
        /*05a0*/ 	.word	0x0500000f


	//   ....[226]....
        /*05a4*/ 	.word	0x0500000f


	//   ....[227]....
        /*05a8*/ 	.word	0x0500000f


	//   ....[228]....
        /*05ac*/ 	.word	0x0500000f


	//   ....[229]....
        /*05b0*/ 	.word	0x0500000f


	//   ....[230]....
        /*05b4*/ 	.word	0x0500000f


	//   ....[231]....
        /*05b8*/ 	.word	0x0500000f


	//   ....[232]....
        /*05bc*/ 	.word	0x0500000f


	//   ....[233]....
        /*05c0*/ 	.word	0x0500000f


	//   ....[234]....
        /*05c4*/ 	.word	0x0500000f


	//   ....[235]....
        /*05c8*/ 	.word	0x0500000f


	//   ....[236]....
        /*05cc*/ 	.word	0x0500000f


	//   ....[237]....
        /*05d0*/ 	.word	0x0500000f


	//   ....[238]....
        /*05d4*/ 	.word	0x0500000f


	//   ....[239]....
        /*05d8*/ 	.word	0x0500000f


	//   ....[240]....
        /*05dc*/ 	.word	0x0500000f


	//   ....[241]....
        /*05e0*/ 	.word	0x0500000f


	//   ....[242]....
        /*05e4*/ 	.word	0x0500000f


	//   ....[243]....
        /*05e8*/ 	.word	0x0500000f


	//   ....[244]....
        /*05ec*/ 	.word	0x0500000f


	//   ....[245]....
        /*05f0*/ 	.word	0x0500000f


	//   ....[246]....
        /*05f4*/ 	.word	0x0500000f


	//   ....[247]....
        /*05f8*/ 	.word	0x0500000f


	//   ....[248]....
        /*05fc*/ 	.word	0x0500000f


	//   ....[249]....
        /*0600*/ 	.word	0x0500000f


	//   ....[250]....
        /*0604*/ 	.word	0x0500000f


	//   ....[251]....
        /*0608*/ 	.word	0x0500000f


	//   ....[252]....
        /*060c*/ 	.word	0x0500000f


	//   ....[253]....
        /*0610*/ 	.word	0x0500000f


	//   ....[254]....
        /*0614*/ 	.word	0x0500000f


	//   ....[255]....
        /*0618*/ 	.word	0x0500000f


	//   ....[0]....
        /*061c*/ 	.word	0x0500000f


	//   ....[1]....
        /*0620*/ 	.word	0x0500000f


	//   ....[2]....
        /*0624*/ 	.word	0x0500000f


	//   ....[3]....
        /*0628*/ 	.word	0x0500000f


	//   ....[4]....
        /*062c*/ 	.word	0x0500000f


	//   ....[5]....
        /*0630*/ 	.word	0x0500000f


	//   ....[6]....
        /*0634*/ 	.word	0x0500000f


	//   ....[7]....
        /*0638*/ 	.word	0x0500000f


	//   ....[8]....
        /*063c*/ 	.word	0x0500000f


	//   ....[9]....
        /*0640*/ 	.word	0x0500000f


	//   ....[10]....
        /*0644*/ 	.word	0x0500000f


	//   ....[11]....
        /*0648*/ 	.word	0x0500000f


	//   ....[12]....
        /*064c*/ 	.word	0x0500000f


	//   ....[13]....
        /*0650*/ 	.word	0x0500000f


	//   ....[14]....
        /*0654*/ 	.word	0x0500000f


	//   ....[15]....
        /*0658*/ 	.word	0x0500000f


	//   ....[16]....
        /*065c*/ 	.word	0x0500000f


	//   ....[17]....
        /*0660*/ 	.word	0x0500000f


	//   ....[18]....
        /*0664*/ 	.word	0x0500000f


	//   ....[19]....
        /*0668*/ 	.word	0x0500000f


	//   ....[20]....
        /*066c*/ 	.word	0x0500000f


	//   ....[21]....
        /*0670*/ 	.word	0x0500000f


	//   ....[22]....
        /*0674*/ 	.word	0x0500000f


	//   ....[23]....
        /*0678*/ 	.word	0x0500000f


	//   ....[24]....
        /*067c*/ 	.word	0x0500000f


	//   ....[25]....
        /*0680*/ 	.word	0x0500000f


	//   ....[26]....
        /*0684*/ 	.word	0x0500000f


	//   ....[27]....
        /*0688*/ 	.word	0x0500000f


	//   ....[28]....
        /*068c*/ 	.word	0x0500000f


	//   ....[29]....
        /*0690*/ 	.word	0x0500000f


	//   ....[30]....
        /*0694*/ 	.word	0x0500000f


	//   ....[31]....
        /*0698*/ 	.word	0x0500000f


	//   ....[32]....
        /*069c*/ 	.word	0x0500000f


	//   ....[33]....
        /*06a0*/ 	.word	0x0500000f


	//   ....[34]....
        /*06a4*/ 	.word	0x0500000f


	//   ....[35]....
        /*06a8*/ 	.word	0x0500000f


	//   ....[36]....
        /*06ac*/ 	.word	0x0500000f


	//   ....[37]....
        /*06b0*/ 	.word	0x0500000f


	//   ....[38]....
        /*06b4*/ 	.word	0x0500000f


	//   ....[39]....
        /*06b8*/ 	.word	0x0500000f


	//   ....[40]....
        /*06bc*/ 	.word	0x0500000f


	//   ....[41]....
        /*06c0*/ 	.word	0x0500000f


	//   ....[42]....
        /*06c4*/ 	.word	0x0500000f


	//   ....[43]....
        /*06c8*/ 	.word	0x0500000f


	//   ....[44]....
        /*06cc*/ 	.word	0x0500000f


	//   ....[45]....
        /*06d0*/ 	.word	0x0500000f


	//   ....[46]....
        /*06d4*/ 	.word	0x0500000f


	//   ....[47]....
        /*06d8*/ 	.word	0x0500000f


	//   ....[48]....
        /*06dc*/ 	.word	0x0500000f


	//   ....[49]....
        /*06e0*/ 	.word	0x0500000f


	//----- nvinfo : EIATTR_COOP_GROUP_INSTR_OFFSETS
	.align		4
.L_409:
        /*06e4*/ 	.byte	0x04, 0x28
        /*06e6*/ 	.short	(.L_411 - .L_410)


	//   ....[0]....
.L_410:
        /*06e8*/ 	.word	0x00000070


	//   ....[1]....
        /*06ec*/ 	.word	0x00000140


	//   ....[2]....
        /*06f0*/ 	.word	0x00000190


	//   ....[3]....
        /*06f4*/ 	.word	0x000003c0


	//   ....[4]....
        /*06f8*/ 	.word	0x00000520


	//   ....[5]....
        /*06fc*/ 	.word	0x00000640


	//   ....[6]....
        /*0700*/ 	.word	0x000007a0


	//   ....[7]....
        /*0704*/ 	.word	0x00002f20


	//   ....[8]....
        /*0708*/ 	.word	0x00002f30


	//   ....[9]....
        /*070c*/ 	.word	0x000035e0


	//   ....[10]....
        /*0710*/ 	.word	0x000035f0


	//   ....[11]....
        /*0714*/ 	.word	0x00004170


	//   ....[12]....
        /*0718*/ 	.word	0x00004180


	//   ....[13]....
        /*071c*/ 	.word	0x000048f0


	//   ....[14]....
        /*0720*/ 	.word	0x00004900


	//   ....[15]....
        /*0724*/ 	.word	0x000052a0


	//   ....[16]....
        /*0728*/ 	.word	0x000052b0


	//   ....[17]....
        /*072c*/ 	.word	0x000053c0


	//   ....[18]....
        /*0730*/ 	.word	0x000053d0


	//   ....[19]....
        /*0734*/ 	.word	0x000057f0


	//   ....[20]....
        /*0738*/ 	.word	0x00005820


	//   ....[21]....
        /*073c*/ 	.word	0x00005af0


	//   ....[22]....
        /*0740*/ 	.word	0x00005b10


	//   ....[23]....
        /*0744*/ 	.word	0x000068f0


	//   ....[24]....
        /*0748*/ 	.word	0x00007070


	//   ....[25]....
        /*074c*/ 	.word	0x00007080


	//   ....[26]....
        /*0750*/ 	.word	0x00007090


	//   ....[27]....
        /*0754*/ 	.word	0x000070a0


	//   ....[28]....
        /*0758*/ 	.word	0x00007390


	//   ....[29]....
        /*075c*/ 	.word	0x000073a0


	//   ....[30]....
        /*0760*/ 	.word	0x000073b0


	//   ....[31]....
        /*0764*/ 	.word	0x000073c0


	//   ....[32]....
        /*0768*/ 	.word	0x00008680


	//   ....[33]....
        /*076c*/ 	.word	0x000086a0


	//   ....[34]....
        /*0770*/ 	.word	0x000086b0


	//   ....[35]....
        /*0774*/ 	.word	0x000086c0


	//   ....[36]....
        /*0778*/ 	.word	0x000087a0


	//   ....[37]....
        /*077c*/ 	.word	0x000087b0


	//   ....[38]....
        /*0780*/ 	.word	0x00008840


	//   ....[39]....
        /*0784*/ 	.word	0x000088a0


	//   ....[40]....
        /*0788*/ 	.word	0x00009f50


	//   ....[41]....
        /*078c*/ 	.word	0x0000a8a0


	//   ....[42]....
        /*0790*/ 	.word	0x0000aec0


	//   ....[43]....
        /*0794*/ 	.word	0x0000afd0


	//   ....[44]....
        /*0798*/ 	.word	0x0000b5d0


	//   ....[45]....
        /*079c*/ 	.word	0x0000b620


	//   ....[46]....
        /*07a0*/ 	.word	0x0000cab0


	//   ....[47]....
        /*07a4*/ 	.word	0x0000d4f0


	//   ....[48]....
        /*07a8*/ 	.word	0x0000dbf0


	//   ....[49]....
        /*07ac*/ 	.word	0x0000dd10


	//   ....[50]....
        /*07b0*/ 	.word	0x0000e730


	//   ....[51]....
        /*07b4*/ 	.word	0x0000e840


	//   ....[52]....
        /*07b8*/ 	.word	0x000100c0


	//   ....[53]....
        /*07bc*/ 	.word	0x000100e0


	//   ....[54]....
        /*07c0*/ 	.word	0x000109d0


	//   ....[55]....
        /*07c4*/ 	.word	0x00010a20


	//   ....[56]....
        /*07c8*/ 	.word	0x00011f90


	//   ....[57]....
        /*07cc*/ 	.word	0x000129d0


	//   ....[58]....
        /*07d0*/ 	.word	0x00012f80


	//   ....[59]....
        /*07d4*/ 	.word	0x000130a0


	//   ....[60]....
        /*07d8*/ 	.word	0x00013a40


	//   ....[61]....
        /*07dc*/ 	.word	0x00013c10


	//   ....[62]....
        /*07e0*/ 	.word	0x00014d20


	//   ....[63]....
        /*07e4*/ 	.word	0x00014d80


	//   ....[64]....
        /*07e8*/ 	.word	0x00014de0


	//   ....[65]....
        /*07ec*/ 	.word	0x00014e10


	//   ....[66]....
        /*07f0*/ 	.word	0x000168d0


	//   ....[67]....
        /*07f4*/ 	.word	0x00016a50


	//   ....[68]....
        /*07f8*/ 	.word	0x00016af0


	//   ....[69]....
        /*07fc*/ 	.word	0x00016b50


	//   ....[70]....
        /*0800*/ 	.word	0x000172d0


	//   ....[71]....
        /*0804*/ 	.word	0x000172f0


	//   ....[72]....
        /*0808*/ 	.word	0x00017490


	//   ....[73]....
        /*080c*/ 	.word	0x000174b0


	//   ....[74]....
        /*0810*/ 	.word	0x000175f0


	//   ....[75]....
        /*0814*/ 	.word	0x00017610


	//   ....[76]....
        /*0818*/ 	.word	0x00017760


	//   ....[77]....
        /*081c*/ 	.word	0x00017780


	//   ....[78]....
        /*0820*/ 	.word	0x000180d0


	//   ....[79]....
        /*0824*/ 	.word	0x000180e0


	//   ....[80]....
        /*0828*/ 	.word	0x00018280


	//   ....[81]....
        /*082c*/ 	.word	0x00018290


	//   ....[82]....
        /*0830*/ 	.word	0x00018420


	//   ....[83]....
        /*0834*/ 	.word	0x00018430


	//   ....[84]....
        /*0838*/ 	.word	0x000185c0


	//   ....[85]....
        /*083c*/ 	.word	0x000185d0


	//   ....[86]....
        /*0840*/ 	.word	0x000187c0


	//   ....[87]....
        /*0844*/ 	.word	0x00018970


	//   ....[88]....
        /*0848*/ 	.word	0x000189a0


	//   ....[89]....
        /*084c*/ 	.word	0x000189d0


	//   ....[90]....
        /*0850*/ 	.word	0x00018a00


	//   ....[91]....
        /*0854*/ 	.word	0x00018a30


	//   ....[92]....
        /*0858*/ 	.word	0x00018a60


	//   ....[93]....
        /*085c*/ 	.word	0x00018bd0


	//   ....[94]....
        /*0860*/ 	.word	0x00018c00


	//   ....[95]....
        /*0864*/ 	.word	0x00018c30


	//   ....[96]....
        /*0868*/ 	.word	0x00018c60


	//   ....[97]....
        /*086c*/ 	.word	0x00018c90


	//   ....[98]....
        /*0870*/ 	.word	0x00018cc0


	//   ....[99]....
        /*0874*/ 	.word	0x00018d50


	//   ....[100]....
        /*0878*/ 	.word	0x00018db0


	//   ....[101]....
        /*087c*/ 	.word	0x00018e40


	//   ....[102]....
        /*0880*/ 	.word	0x00019ef0


	//   ....[103]....
        /*0884*/ 	.word	0x0001c110


	//   ....[104]....
        /*0888*/ 	.word	0x0001c130


	//   ....[105]....
        /*088c*/ 	.word	0x0001c1c0


	//   ....[106]....
        /*0890*/ 	.word	0x0001c1e0


	//   ....[107]....
        /*0894*/ 	.word	0x0001c260


	//   ....[108]....
        /*0898*/ 	.word	0x0001c280


	//   ....[109]....
        /*089c*/ 	.word	0x0001c300


	//   ....[110]....
        /*08a0*/ 	.word	0x0001c320


	//   ....[111]....
        /*08a4*/ 	.word	0x0001c3a0


	//   ....[112]....
        /*08a8*/ 	.word	0x0001c3c0


	//   ....[113]....
        /*08ac*/ 	.word	0x0001c3d0


	//   ....[114]....
        /*08b0*/ 	.word	0x0001c3e0


	//   ....[115]....
        /*08b4*/ 	.word	0x0001cc50


	//   ....[116]....
        /*08b8*/ 	.word	0x0001cc80


	//   ....[117]....
        /*08bc*/ 	.word	0x0001cd40


	//   ....[118]....
        /*08c0*/ 	.word	0x0001cd50


	//   ....[119]....
        /*08c4*/ 	.word	0x0001cde0


	//   ....[120]....
        /*08c8*/ 	.word	0x0001cdf0


	//   ....[121]....
        /*08cc*/ 	.word	0x0001ce80


	//   ....[122]....
        /*08d0*/ 	.word	0x0001ce90


	//   ....[123]....
        /*08d4*/ 	.word	0x0001cf20


	//   ....[124]....
        /*08d8*/ 	.word	0x0001cf30


	//   ....[125]....
        /*08dc*/ 	.word	0x0001cfc0


	//   ....[126]....
        /*08e0*/ 	.word	0x0001cfd0


	//   ....[127]....
        /*08e4*/ 	.word	0x0001d050


	//   ....[128]....
        /*08e8*/ 	.word	0x0001d060


	//   ....[129]....
        /*08ec*/ 	.word	0x0001d070


	//   ....[130]....
        /*08f0*/ 	.word	0x0001d080


	//   ....[131]....
        /*08f4*/ 	.word	0x0001d510


	//   ....[132]....
        /*08f8*/ 	.word	0x0001d540


	//   ....[133]....
        /*08fc*/ 	.word	0x0001d5a0


	//   ....[134]....
        /*0900*/ 	.word	0x0001d650


	//   ....[135]....
        /*0904*/ 	.word	0x0001d660


	//   ....[136]....
        /*0908*/ 	.word	0x0001d690


	//   ....[137]....
        /*090c*/ 	.word	0x0001d720


	//   ....[138]....
        /*0910*/ 	.word	0x0001d7d0


	//   ....[139]....
        /*0914*/ 	.word	0x0001d7e0


	//   ....[140]....
        /*0918*/ 	.word	0x0001d810


	//   ....[141]....
        /*091c*/ 	.word	0x0001d820


	//   ....[142]....
        /*0920*/ 	.word	0x0001d8b0


	//   ....[143]....
        /*0924*/ 	.word	0x0001dfe0


	//   ....[144]....
        /*0928*/ 	.word	0x0001e000


	//   ....[145]....
        /*092c*/ 	.word	0x0001e050


	//   ....[146]....
        /*0930*/ 	.word	0x0001e060


	//   ....[147]....
        /*0934*/ 	.word	0x0001e0a0


	//   ....[148]....
        /*0938*/ 	.word	0x0001e0b0


	//   ....[149]....
        /*093c*/ 	.word	0x0001e0f0


	//   ....[150]....
        /*0940*/ 	.word	0x0001e100


	//   ....[151]....
        /*0944*/ 	.word	0x0001e140


	//   ....[152]....
        /*0948*/ 	.word	0x0001e150


	//   ....[153]....
        /*094c*/ 	.word	0x0001e160


	//   ....[154]....
        /*0950*/ 	.word	0x0001e1a0


	//   ....[155]....
        /*0954*/ 	.word	0x0001e4e0


	//   ....[156]....
        /*0958*/ 	.word	0x0001e500


	//   ....[157]....
        /*095c*/ 	.word	0x0001e510


	//   ....[158]....
        /*0960*/ 	.word	0x0001e530


	//   ....[159]....
        /*0964*/ 	.word	0x0001e5a0


	//   ....[160]....
        /*0968*/ 	.word	0x0001e5c0


	//   ....[161]....
        /*096c*/ 	.word	0x0001e620


	//   ....[162]....
        /*0970*/ 	.word	0x0001e640


	//   ....[163]....
        /*0974*/ 	.word	0x0001e6a0


	//   ....[164]....
        /*0978*/ 	.word	0x0001e6c0


	//   ....[165]....
        /*097c*/ 	.word	0x0001e720


	//   ....[166]....
        /*0980*/ 	.word	0x0001e740


	//   ....[167]....
        /*0984*/ 	.word	0x0001ec30


	//   ....[168]....
        /*0988*/ 	.word	0x0001ec60


	//   ....[169]....
        /*098c*/ 	.word	0x0001ec90


	//   ....[170]....
        /*0990*/ 	.word	0x0001ecc0


	//   ....[171]....
        /*0994*/ 	.word	0x0001ecf0


	//   ....[172]....
        /*0998*/ 	.word	0x0001ed20


	//   ....[173]....
        /*099c*/ 	.word	0x0001ed50


	//   ....[174]....
        /*09a0*/ 	.word	0x0001ed80


	//   ....[175]....
        /*09a4*/ 	.word	0x0001ef00


	//   ....[176]....
        /*09a8*/ 	.word	0x0001ef30


	//   ....[177]....
        /*09ac*/ 	.word	0x0001ef60


	//   ....[178]....
        /*09b0*/ 	.word	0x0001ef90


	//   ....[179]....
        /*09b4*/ 	.word	0x0001efc0


	//   ....[180]....
        /*09b8*/ 	.word	0x0001eff0


	//   ....[181]....
        /*09bc*/ 	.word	0x0001f0b0


	//   ....[182]....
        /*09c0*/ 	.word	0x0001f0d0


	//   ....[183]....
        /*09c4*/ 	.word	0x0001f140


	//   ....[184]....
        /*09c8*/ 	.word	0x0001f7e0


	//   ....[185]....
        /*09cc*/ 	.word	0x0001fb00


	//   ....[186]....
        /*09d0*/ 	.word	0x0001fb90


	//   ....[187]....
        /*09d4*/ 	.word	0x0001fc30


	//   ....[188]....
        /*09d8*/ 	.word	0x0001fcc0


	//   ....[189]....
        /*09dc*/ 	.word	0x0001fdb0


	//   ....[190]....
        /*09e0*/ 	.word	0x0001fe40


	//   ....[191]....
        /*09e4*/ 	.word	0x0001fed0


	//   ....[192]....
        /*09e8*/ 	.word	0x0001ff60


	//   ....[193]....
        /*09ec*/ 	.word	0x00020050


	//   ....[194]....
        /*09f0*/ 	.word	0x000200e0


	//   ....[195]....
        /*09f4*/ 	.word	0x00020170


	//   ....[196]....
        /*09f8*/ 	.word	0x00020200


	//   ....[197]....
        /*09fc*/ 	.word	0x000202d0


	//   ....[198]....
        /*0a00*/ 	.word	0x00020370


	//   ....[199]....
        /*0a04*/ 	.word	0x00020400


	//   ....[200]....
        /*0a08*/ 	.word	0x00020450


	//   ....[201]....
        /*0a0c*/ 	.word	0x000204a0


	//   ....[202]....
        /*0a10*/ 	.word	0x00020530


	//   ....[203]....
        /*0a14*/ 	.word	0x000205c0


	//   ....[204]....
        /*0a18*/ 	.word	0x00020610


	//   ....[205]....
        /*0a1c*/ 	.word	0x00020660


	//   ....[206]....
        /*0a20*/ 	.word	0x00020750


	//   ....[207]....
        /*0a24*/ 	.word	0x00020800


	//   ....[208]....
        /*0a28*/ 	.word	0x00020880


	//   ....[209]....
        /*0a2c*/ 	.word	0x00020900


	//   ....[210]....
        /*0a30*/ 	.word	0x000209a0


	//   ....[211]....
        /*0a34*/ 	.word	0x00020a40


	//   ....[212]....
        /*0a38*/ 	.word	0x00020ac0


	//   ....[213]....
        /*0a3c*/ 	.word	0x00020bd0


	//   ....[214]....
        /*0a40*/ 	.word	0x00020fa0


	//   ....[215]....
        /*0a44*/ 	.word	0x00020ff0


	//   ....[216]....
        /*0a48*/ 	.word	0x00021080


	//   ....[217]....
        /*0a4c*/ 	.word	0x00021110


	//   ....[218]....
        /*0a50*/ 	.word	0x000211a0


	//   ....[219]....
        /*0a54*/ 	.word	0x00021230


	//   ....[220]....
        /*0a58*/ 	.word	0x000212c0


	//   ....[221]....
        /*0a5c*/ 	.word	0x00021350


	//   ....[222]....
        /*0a60*/ 	.word	0x00021410


	//   ....[223]....
        /*0a64*/ 	.word	0x000216f0


	//   ....[224]....
        /*0a68*/ 	.word	0x000217e0


	//   ....[225]....
        /*0a6c*/ 	.word	0x00021880


	//   ....[226]....
        /*0a70*/ 	.word	0x000218e0


	//   ....[227]....
        /*0a74*/ 	.word	0x000219d0


	//   ....[228]....
        /*0a78*/ 	.word	0x00021a40


	//   ....[229]....
        /*0a7c*/ 	.word	0x00021b30


	//   ....[230]....
        /*0a80*/ 	.word	0x00021ba0


	//   ....[231]....
        /*0a84*/ 	.word	0x00021c90


	//   ....[232]....
        /*0a88*/ 	.word	0x00021d00


	//   ....[233]....
        /*0a8c*/ 	.word	0x00021df0


	//   ....[234]....
        /*0a90*/ 	.word	0x00021e60


	//   ....[235]....
        /*0a94*/ 	.word	0x00021f00


	//   ....[236]....
        /*0a98*/ 	.word	0x00021ff0


	//   ....[237]....
        /*0a9c*/ 	.word	0x00022060


	//   ....[238]....
        /*0aa0*/ 	.word	0x000220c0


	//   ....[239]....
        /*0aa4*/ 	.word	0x000221b0


	//   ....[240]....
        /*0aa8*/ 	.word	0x00022210


	//   ....[241]....
        /*0aac*/ 	.word	0x00022310


	//   ....[242]....
        /*0ab0*/ 	.word	0x00022370


	//   ....[243]....
        /*0ab4*/ 	.word	0x00022470


	//   ....[244]....
        /*0ab8*/ 	.word	0x000224d0


	//   ....[245]....
        /*0abc*/ 	.word	0x000225d0


	//   ....[246]....
        /*0ac0*/ 	.word	0x00022630


	//   ....[247]....
        /*0ac4*/ 	.word	0x00022730


	//   ....[248]....
        /*0ac8*/ 	.word	0x00022790


	//   ....[249]....
        /*0acc*/ 	.word	0x00022890


	//   ....[250]....
        /*0ad0*/ 	.word	0x000228f0


	//   ....[251]....
        /*0ad4*/ 	.word	0x00022990


	//   ....[252]....
        /*0ad8*/ 	.word	0x00022b10


	//   ....[253]....
        /*0adc*/ 	.word	0x00022bf0


	//   ....[254]....
        /*0ae0*/ 	.word	0x00022ca0


	//   ....[255]....
        /*0ae4*/ 	.word	0x00022db0


	//   ....[0]....
        /*0ae8*/ 	.word	0x00022e10


	//   ....[1]....
        /*0aec*/ 	.word	0x00022f20


	//   ....[2]....
        /*0af0*/ 	.word	0x00022f80


	//   ....[3]....
        /*0af4*/ 	.word	0x00023090


	//   ....[4]....
        /*0af8*/ 	.word	0x000230f0


	//   ....[5]....
        /*0afc*/ 	.word	0x00023200


	//   ....[6]....
        /*0b00*/ 	.word	0x00023260


	//   ....[7]....
        /*0b04*/ 	.word	0x00023320


	//   ....[8]....
        /*0b08*/ 	.word	0x00023480


	//   ....[9]....
        /*0b0c*/ 	.word	0x00023520


	//   ....[10]....
        /*0b10*/ 	.word	0x00023580


	//   ....[11]....
        /*0b14*/ 	.word	0x00023630


	//   ....[12]....
        /*0b18*/ 	.word	0x00023690


	//   ....[13]....
        /*0b1c*/ 	.word	0x00023740


	//   ....[14]....
        /*0b20*/ 	.word	0x000237a0


	//   ....[15]....
        /*0b24*/ 	.word	0x00023850


	//   ....[16]....
        /*0b28*/ 	.word	0x000238b0


	//   ....[17]....
        /*0b2c*/ 	.word	0x00023960


	//   ....[18]....
        /*0b30*/ 	.word	0x000239c0


	//   ....[19]....
        /*0b34*/ 	.word	0x00023a70


	//   ....[20]....
        /*0b38*/ 	.word	0x00023b60


	//   ....[21]....
        /*0b3c*/ 	.word	0x00023c00


	//   ....[22]....
        /*0b40*/ 	.word	0x00023c60


	//   ....[23]....
        /*0b44*/ 	.word	0x00023d30


	//   ....[24]....
        /*0b48*/ 	.word	0x00023d90


	//   ....[25]....
        /*0b4c*/ 	.word	0x00023e60


	//   ....[26]....
        /*0b50*/ 	.word	0x00023ec0


	//   ....[27]....
        /*0b54*/ 	.word	0x00023f90


	//   ....[28]....
        /*0b58*/ 	.word	0x00023ff0


	//   ....[29]....
        /*0b5c*/ 	.word	0x000240c0


	//   ....[30]....
        /*0b60*/ 	.word	0x00024120


	//   ....[31]....
        /*0b64*/ 	.word	0x000241f0


	//   ....[32]....
        /*0b68*/ 	.word	0x00024280


	//   ....[33]....
        /*0b6c*/ 	.word	0x00024320


	//   ....[34]....
        /*0b70*/ 	.word	0x00024440


	//   ....[35]....
        /*0b74*/ 	.word	0x000244b0


	//   ....[36]....
        /*0b78*/ 	.word	0x00024520


	//   ....[37]....
        /*0b7c*/ 	.word	0x00024590


	//   ....[38]....
        /*0b80*/ 	.word	0x00024600


	//   ....[39]....
        /*0b84*/ 	.word	0x00024680


	//   ....[40]....
        /*0b88*/ 	.word	0x00024710


	//   ....[41]....
        /*0b8c*/ 	.word	0x000247a0


	//   ....[42]....
        /*0b90*/ 	.word	0x00024810


	//   ....[43]....
        /*0b94*/ 	.word	0x00024880


	//   ....[44]....
        /*0b98*/ 	.word	0x000248f0


	//   ....[45]....
        /*0b9c*/ 	.word	0x00024970


	//   ....[46]....
        /*0ba0*/ 	.word	0x000249e0


	//   ....[47]....
        /*0ba4*/ 	.word	0x00024a80


	//   ....[48]....
        /*0ba8*/ 	.word	0x00024b10


	//   ....[49]....
        /*0bac*/ 	.word	0x00024c30


	//----- nvinfo : EIATTR_REG_RECONFIG
	.align		4
.L_411:
        /*0bb0*/ 	.byte	0x01, 0x54
	.zero		2


	//----- nvinfo : EIATTR_SYSCALL_OFFSETS
	.align		4
        /*0bb4*/ 	.byte	0x04, 0x46
        /*0bb6*/ 	.short	(.L_413 - .L_412)


	//   ....[0]....
.L_412:
        /*0bb8*/ 	.word	0x00001ae0


	//   ....[1]....
        /*0bbc*/ 	.word	0x00001c30


	//   ....[2]....
        /*0bc0*/ 	.word	0x00006a90


	//   ....[3]....
        /*0bc4*/ 	.word	0x00006db0


	//   ....[4]....
        /*0bc8*/ 	.word	0x0001b750


	//   ....[5]....
        /*0bcc*/ 	.word	0x0001b8a0


	//   ....[6]....
        /*0bd0*/ 	.word	0x0001b990


	//   ....[7]....
        /*0bd4*/ 	.word	0x0001c890


	//----- nvinfo : EIATTR_MBARRIER_INSTR_OFFSETS
	.align		4
.L_413:
        /*0bd8*/ 	.byte	0x04, 0x39
        /*0bda*/ 	.short	(.L_415 - .L_414)


	//   ....[0]....
.L_414:
        /*0bdc*/ 	.word	0x00000270
        /*0be0*/ 	.word	0x000000ff
        /*0be4*/ 	.word	0x00022800
        /*0be8*/ 	.short	0x0100
        /*0bea*/ 	.byte	0x08
	.zero		1


	//   ....[1]....
        /*0bec*/ 	.word	0x00000280
        /*0bf0*/ 	.word	0x000000ff
        /*0bf4*/ 	.word	0x00022820
        /*0bf8*/ 	.short	0x0100
        /*0bfa*/ 	.byte	0x08
	.zero		1


	//   ....[2]....
        /*0bfc*/ 	.word	0x00000370
        /*0c00*/ 	.word	0x000000ff
        /*0c04*/ 	.word	0x00022830
        /*0c08*/ 	.short	0x0100
        /*0c0a*/ 	.byte	0x08
	.zero		1


	//   ....[3]....
        /*0c0c*/ 	.word	0x00000380
        /*0c10*/ 	.word	0x000000ff
        /*0c14*/ 	.word	0x00022840
        /*0c18*/ 	.short	0x0100
        /*0c1a*/ 	.byte	0x08
	.zero		1


	//   ....[4]....
        /*0c1c*/ 	.word	0x00000390
        /*0c20*/ 	.word	0x000000ff
        /*0c24*/ 	.word	0x00022838
        /*0c28*/ 	.short	0x0100
        /*0c2a*/ 	.byte	0x08
	.zero		1


	//   ....[5]....
        /*0c2c*/ 	.word	0x000003a0
        /*0c30*/ 	.word	0x000000ff
        /*0c34*/ 	.word	0x00022848
        /*0c38*/ 	.short	0x0100
        /*0c3a*/ 	.byte	0x08
	.zero		1


	//   ....[6]....
        /*0c3c*/ 	.word	0x000004d0
        /*0c40*/ 	.word	0x000000ff
        /*0c44*/ 	.word	0x00022850
        /*0c48*/ 	.short	0x0100
        /*0c4a*/ 	.byte	0x08
	.zero		1


	//   ....[7]....
        /*0c4c*/ 	.word	0x000004e0
        /*0c50*/ 	.word	0x000000ff
        /*0c54*/ 	.word	0x00022860
        /*0c58*/ 	.short	0x0100
        /*0c5a*/ 	.byte	0x08
	.zero		1


	//   ....[8]....
        /*0c5c*/ 	.word	0x000004f0
        /*0c60*/ 	.word	0x000000ff
        /*0c64*/ 	.word	0x00022858
        /*0c68*/ 	.short	0x0100
        /*0c6a*/ 	.byte	0x08
	.zero		1


	//   ....[9]....
        /*0c6c*/ 	.word	0x00000500
        /*0c70*/ 	.word	0x000000ff
        /*0c74*/ 	.word	0x00022868
        /*0c78*/ 	.short	0x0100
        /*0c7a*/ 	.byte	0x08
	.zero		1


	//   ....[10]....
        /*0c7c*/ 	.word	0x000005f0
        /*0c80*/ 	.word	0x000000ff
        /*0c84*/ 	.word	0x00022870
        /*0c88*/ 	.short	0x0100
        /*0c8a*/ 	.byte	0x06
	.zero		1


	//   ....[11]....
        /*0c8c*/ 	.word	0x00000600
        /*0c90*/ 	.word	0x000000ff
        /*0c94*/ 	.word	0x00022880
        /*0c98*/ 	.short	0x0100
        /*0c9a*/ 	.byte	0x06
	.zero		1


	//   ....[12]....
        /*0c9c*/ 	.word	0x00000610
        /*0ca0*/ 	.word	0x000000ff
        /*0ca4*/ 	.word	0x00022878
        /*0ca8*/ 	.short	0x0100
        /*0caa*/ 	.byte	0x06
	.zero		1


	//   ....[13]....
        /*0cac*/ 	.word	0x00000620
        /*0cb0*/ 	.word	0x000000ff
        /*0cb4*/ 	.word	0x00022888
        /*0cb8*/ 	.short	0x0100
        /*0cba*/ 	.byte	0x06
	.zero		1


	//   ....[14]....
        /*0cbc*/ 	.word	0x00000750
        /*0cc0*/ 	.word	0x000000ff
        /*0cc4*/ 	.word	0x00022890
        /*0cc8*/ 	.short	0x0100
        /*0cca*/ 	.byte	0x08
	.zero		1


	//   ....[15]....
        /*0ccc*/ 	.word	0x00000760
        /*0cd0*/ 	.word	0x000000ff
        /*0cd4*/ 	.word	0x000228a0
        /*0cd8*/ 	.short	0x0100
        /*0cda*/ 	.byte	0x08
	.zero		1


	//   ....[16]....
        /*0cdc*/ 	.word	0x00000770
        /*0ce0*/ 	.word	0x000000ff
        /*0ce4*/ 	.word	0x00022898
        /*0ce8*/ 	.short	0x0100
        /*0cea*/ 	.byte	0x08
	.zero		1


	//   ....[17]....
        /*0cec*/ 	.word	0x00000780
        /*0cf0*/ 	.word	0x000000ff
        /*0cf4*/ 	.word	0x000228a8
        /*0cf8*/ 	.short	0x0100
        /*0cfa*/ 	.byte	0x08
	.zero		1


	//   ....[18]....
        /*0cfc*/ 	.word	0x000008b0
        /*0d00*/ 	.word	0x000000ff
        /*0d04*/ 	.word	0x000228b0
        /*0d08*/ 	.short	0x0100
        /*0d0a*/ 	.byte	0x08
	.zero		1


	//   ....[19]....
        /*0d0c*/ 	.word	0x000008c0
        /*0d10*/ 	.word	0x000000ff
        /*0d14*/ 	.word	0x000228c0
        /*0d18*/ 	.short	0x0100
        /*0d1a*/ 	.byte	0x08
	.zero		1


	//   ....[20]....
        /*0d1c*/ 	.word	0x000008d0
        /*0d20*/ 	.word	0x000000ff
        /*0d24*/ 	.word	0x000228b8
        /*0d28*/ 	.short	0x0100
        /*0d2a*/ 	.byte	0x08
	.zero		1


	//   ....[21]....
        /*0d2c*/ 	.word	0x000008e0
        /*0d30*/ 	.word	0x000000ff
        /*0d34*/ 	.word	0x000228c8
        /*0d38*/ 	.short	0x0100
        /*0d3a*/ 	.byte	0x08
	.zero		1


	//   ....[22]....
        /*0d3c*/ 	.word	0x00002ed0
        /*0d40*/ 	.word	0x00000059
        /*0d44*/ 	.word	0x00022890
        /*0d48*/ 	.short	0x010a
        /*0d4a*/ 	.byte	0x3f
	.zero		1


	//   ....[23]....
        /*0d4c*/ 	.word	0x00004110
        /*0d50*/ 	.word	0x00000059
        /*0d54*/ 	.word	0x00022890
        /*0d58*/ 	.short	0x010a
        /*0d5a*/ 	.byte	0x3f
	.zero		1


	//   ....[24]....
        /*0d5c*/ 	.word	0x000050e0
        /*0d60*/ 	.word	0x00000059
        /*0d64*/ 	.word	0x00022890
        /*0d68*/ 	.short	0x010a
        /*0d6a*/ 	.byte	0x3f
	.zero		1


	//   ....[25]....
        /*0d6c*/ 	.word	0x000055a0
        /*0d70*/ 	.word	0x0000000b
        /*0d74*/ 	.word	0x00000000
        /*0d78*/ 	.short	0x0101
        /*0d7a*/ 	.byte	0x3f
	.zero		1


	//   ....[26]....
        /*0d7c*/ 	.word	0x000055e0
        /*0d80*/ 	.word	0x00000059
        /*0d84*/ 	.word	0x000228b0
        /*0d88*/ 	.short	0x010a
        /*0d8a*/ 	.byte	0x3f
	.zero		1


	//   ....[27]....
        /*0d8c*/ 	.word	0x00005ef0
        /*0d90*/ 	.word	0x00000059
        /*0d94*/ 	.word	0x00000000
        /*0d98*/ 	.short	0x0101
        /*0d9a*/ 	.byte	0x3f
	.zero		1


	//   ....[28]....
        /*0d9c*/ 	.word	0x00006b30
        /*0da0*/ 	.word	0x00000017
        /*0da4*/ 	.word	0x00022800
        /*0da8*/ 	.short	0x010a
        /*0daa*/ 	.byte	0x3f
	.zero		1


	//   ....[29]....
        /*0dac*/ 	.word	0x00006b80
        /*0db0*/ 	.word	0x00000017
        /*0db4*/ 	.word	0x00022800
        /*0db8*/ 	.short	0x010a
        /*0dba*/ 	.byte	0x3f
	.zero		1


	//   ....[30]....
        /*0dbc*/ 	.word	0x00007630
        /*0dc0*/ 	.word	0x00000017
        /*0dc4*/ 	.word	0x00022800
        /*0dc8*/ 	.short	0x010a
        /*0dca*/ 	.byte	0x3f
	.zero		1


	//   ....[31]....
        /*0dcc*/ 	.word	0x00008b10
        /*0dd0*/ 	.word	0x00000017
        /*0dd4*/ 	.word	0x00022800
        /*0dd8*/ 	.short	0x010a
        /*0dda*/ 	.byte	0x3f
	.zero		1


	//   ....[32]....
        /*0ddc*/ 	.word	0x00009a10
        /*0de0*/ 	.word	0x00000003
        /*0de4*/ 	.word	0x00022830
        /*0de8*/ 	.short	0x010a
        /*0dea*/ 	.byte	0x3f
	.zero		1


	//   ....[33]....
        /*0dec*/ 	.word	0x00009ab0
        /*0df0*/ 	.word	0x00000003
        /*0df4*/ 	.word	0x00022830
        /*0df8*/ 	.short	0x010a
        /*0dfa*/ 	.byte	0x3f
	.zero		1


	//   ....[34]....
        /*0dfc*/ 	.word	0x00009f70
        /*0e00*/ 	.word	0x00000000
        /*0e04*/ 	.word	0x00000000
        /*0e08*/ 	.short	0x0101
        /*0e0a*/ 	.byte	0x3f
	.zero		1


	//   ....[35]....
        /*0e0c*/ 	.word	0x0000be70
        /*0e10*/ 	.word	0x00000003
        /*0e14*/ 	.word	0x00022850
        /*0e18*/ 	.short	0x010a
        /*0e1a*/ 	.byte	0x3f
	.zero		1


	//   ....[36]....
        /*0e1c*/ 	.word	0x0000bec0
        /*0e20*/ 	.word	0x00000003
        /*0e24*/ 	.word	0x00022850
        /*0e28*/ 	.short	0x010a
        /*0e2a*/ 	.byte	0x3f
	.zero		1


	//   ....[37]....
        /*0e2c*/ 	.word	0x0000c2e0
        /*0e30*/ 	.word	0x00000003
        /*0e34*/ 	.word	0x00000000
        /*0e38*/ 	.short	0x0101
        /*0e3a*/ 	.byte	0x3f
	.zero		1


	//   ....[38]....
        /*0e3c*/ 	.word	0x0000c6a0
        /*0e40*/ 	.word	0x00000014
        /*0e44*/ 	.word	0x00022830
        /*0e48*/ 	.short	0x010a
        /*0e4a*/ 	.byte	0x3f
	.zero		1


	//   ....[39]....
        /*0e4c*/ 	.word	0x0000c700
        /*0e50*/ 	.word	0x00000014
        /*0e54*/ 	.word	0x00022830
        /*0e58*/ 	.short	0x010a
        /*0e5a*/ 	.byte	0x3f
	.zero		1


	//   ....[40]....
        /*0e5c*/ 	.word	0x0000cad0
        /*0e60*/ 	.word	0x000000c8
        /*0e64*/ 	.word	0x00000000
        /*0e68*/ 	.short	0x0101
        /*0e6a*/ 	.byte	0x3f
	.zero		1


	//   ....[41]....
        /*0e6c*/ 	.word	0x0000f390
        /*0e70*/ 	.word	0x00000014
        /*0e74*/ 	.word	0x00022850
        /*0e78*/ 	.short	0x010a
        /*0e7a*/ 	.byte	0x3f
	.zero		1


	//   ....[42]....
        /*0e7c*/ 	.word	0x0000f400
        /*0e80*/ 	.word	0x00000014
        /*0e84*/ 	.word	0x00022850
        /*0e88*/ 	.short	0x010a
        /*0e8a*/ 	.byte	0x3f
	.zero		1


	//   ....[43]....
        /*0e8c*/ 	.word	0x0000f800
        /*0e90*/ 	.word	0x00000014
        /*0e94*/ 	.word	0x00000000
        /*0e98*/ 	.short	0x0101
        /*0e9a*/ 	.byte	0x3f
	.zero		1


	//   ....[44]....
        /*0e9c*/ 	.word	0x0000fc00
        /*0ea0*/ 	.word	0x00000003
        /*0ea4*/ 	.word	0x00022830
        /*0ea8*/ 	.short	0x010a
        /*0eaa*/ 	.byte	0x3f
	.zero		1


	//   ....[45]....
        /*0eac*/ 	.word	0x0000fc60
        /*0eb0*/ 	.word	0x00000003
        /*0eb4*/ 	.word	0x00022830
        /*0eb8*/ 	.short	0x010a
        /*0eba*/ 	.byte	0x3f
	.zero		1


	//   ....[46]....
        /*0ebc*/ 	.word	0x00010fb0
        /*0ec0*/ 	.word	0x0000009a
        /*0ec4*/ 	.word	0x00000000
        /*0ec8*/ 	.short	0x0101
        /*0eca*/ 	.byte	0x3f
	.zero		1


	//   ....[47]....
        /*0ecc*/ 	.word	0x00011620
        /*0ed0*/ 	.word	0x00000003
        /*0ed4*/ 	.word	0x00022850
        /*0ed8*/ 	.short	0x010a
        /*0eda*/ 	.byte	0x3f
	.zero		1


	//   ....[48]....
        /*0edc*/ 	.word	0x00011690
        /*0ee0*/ 	.word	0x00000003
        /*0ee4*/ 	.word	0x00022850
        /*0ee8*/ 	.short	0x010a
        /*0eea*/ 	.byte	0x3f
	.zero		1


	//   ....[49]....
        /*0eec*/ 	.word	0x00011a80
        /*0ef0*/ 	.word	0x00000003
        /*0ef4*/ 	.word	0x00000000
        /*0ef8*/ 	.short	0x0101
        /*0efa*/ 	.byte	0x3f
	.zero		1


	//   ....[50]....
        /*0efc*/ 	.word	0x00011bb0
        /*0f00*/ 	.word	0x00000014
        /*0f04*/ 	.word	0x00022830
        /*0f08*/ 	.short	0x010a
        /*0f0a*/ 	.byte	0x3f
	.zero		1


	//   ....[51]....
        /*0f0c*/ 	.word	0x00011c10
        /*0f10*/ 	.word	0x00000014
        /*0f14*/ 	.word	0x00022830
        /*0f18*/ 	.short	0x010a
        /*0f1a*/ 	.byte	0x3f
	.zero		1


	//   ....[52]....
        /*0f1c*/ 	.word	0x00011fb0
        /*0f20*/ 	.word	0x00000000
        /*0f24*/ 	.word	0x00000000
        /*0f28*/ 	.short	0x0101
        /*0f2a*/ 	.byte	0x3f
	.zero		1


	//   ....[53]....
        /*0f2c*/ 	.word	0x00014870
        /*0f30*/ 	.word	0x00000014
        /*0f34*/ 	.word	0x00022850
        /*0f38*/ 	.short	0x010a
        /*0f3a*/ 	.byte	0x3f
	.zero		1


	//   ....[54]....
        /*0f3c*/ 	.word	0x000148e0
        /*0f40*/ 	.word	0x00000014
        /*0f44*/ 	.word	0x00022850
        /*0f48*/ 	.short	0x010a
        /*0f4a*/ 	.byte	0x3f
	.zero		1


	//   ....[55]....
        /*0f4c*/ 	.word	0x00014ce0
        /*0f50*/ 	.word	0x00000014
        /*0f54*/ 	.word	0x00000000
        /*0f58*/ 	.short	0x0101
        /*0f5a*/ 	.byte	0x3f
	.zero		1


	//   ....[56]....
        /*0f5c*/ 	.word	0x00017290
        /*0f60*/ 	.word	0x00000003
        /*0f64*/ 	.word	0x00000000
        /*0f68*/ 	.short	0x0101
        /*0f6a*/ 	.byte	0x3f
	.zero		1


	//   ....[57]....
        /*0f6c*/ 	.word	0x00019fd0
        /*0f70*/ 	.word	0x00000017
        /*0f74*/ 	.word	0x00022820
        /*0f78*/ 	.short	0x010a
        /*0f7a*/ 	.byte	0x3f
	.zero		1


	//   ....[58]....
        /*0f7c*/ 	.word	0x0001a060
        /*0f80*/ 	.word	0x0000000c
        /*0f84*/ 	.word	0x000228a0
        /*0f88*/ 	.short	0x010a
        /*0f8a*/ 	.byte	0x3f
	.zero		1


	//   ....[59]....
        /*0f8c*/ 	.word	0x0001a2b0
        /*0f90*/ 	.word	0x0000000c
        /*0f94*/ 	.word	0x000228c0
        /*0f98*/ 	.short	0x010a
        /*0f9a*/ 	.byte	0x3f
	.zero		1


	//   ....[60]....
        /*0f9c*/ 	.word	0x0001a8c0
        /*0fa0*/ 	.word	0x0000000a
        /*0fa4*/ 	.word	0x000228a0
        /*0fa8*/ 	.short	0x010a
        /*0faa*/ 	.byte	0x3f
	.zero		1


	//   ....[61]....
        /*0fac*/ 	.word	0x0001ab00
        /*0fb0*/ 	.word	0x0000000a
        /*0fb4*/ 	.word	0x000228c0
        /*0fb8*/ 	.short	0x010a
        /*0fba*/ 	.byte	0x3f
	.zero		1


	//   ....[62]....
        /*0fbc*/ 	.word	0x0001be80
        /*0fc0*/ 	.word	0x00000011
        /*0fc4*/ 	.word	0x00022840
        /*0fc8*/ 	.short	0x010a
        /*0fca*/ 	.byte	0x3f
	.zero		1


	//   ....[63]....
        /*0fcc*/ 	.word	0x0001c4e0
        /*0fd0*/ 	.word	0x00000011
        /*0fd4*/ 	.word	0x00022830
        /*0fd8*/ 	.short	0x0107
        /*0fda*/ 	.byte	0x3f
	.zero		1


	//   ....[64]....
        /*0fdc*/ 	.word	0x0001c5c0
        /*0fe0*/ 	.word	0x00000011
        /*0fe4*/ 	.word	0x00022830
        /*0fe8*/ 	.short	0x0101
        /*0fea*/ 	.byte	0x3f
	.zero		1


	//   ....[65]....
        /*0fec*/ 	.word	0x0001d180
        /*0ff0*/ 	.word	0x00000017
        /*0ff4*/ 	.word	0x00022800
        /*0ff8*/ 	.short	0x0107
        /*0ffa*/ 	.byte	0x3f
	.zero		1


	//   ....[66]....
        /*0ffc*/ 	.word	0x0001d270
        /*1000*/ 	.word	0x00000017
        /*1004*/ 	.word	0x00022800
        /*1008*/ 	.short	0x0101
        /*100a*/ 	.byte	0x3f
	.zero		1


	//   ....[67]....
        /*100c*/ 	.word	0x0001d290
        /*1010*/ 	.word	0x00000017
        /*1014*/ 	.word	0x00022820
        /*1018*/ 	.short	0x010a
        /*101a*/ 	.byte	0x3f
	.zero		1


	//   ....[68]....
        /*101c*/ 	.word	0x0001d320
        /*1020*/ 	.word	0x00000011
        /*1024*/ 	.word	0x00022860
        /*1028*/ 	.short	0x010a
        /*102a*/ 	.byte	0x3f
	.zero		1


	//   ....[69]....
        /*102c*/ 	.word	0x0001da30
        /*1030*/ 	.word	0x00000011
        /*1034*/ 	.word	0x00022850
        /*1038*/ 	.short	0x0107
        /*103a*/ 	.byte	0x3f
	.zero		1


	//   ....[70]....
        /*103c*/ 	.word	0x0001db00
        /*1040*/ 	.word	0x00000011
        /*1044*/ 	.word	0x00022850
        /*1048*/ 	.short	0x0101
        /*104a*/ 	.byte	0x3f
	.zero		1


	//   ....[71]....
        /*104c*/ 	.word	0x0001de40
        /*1050*/ 	.word	0x00000004
        /*1054*/ 	.word	0x00022840
        /*1058*/ 	.short	0x010a
        /*105a*/ 	.byte	0x3f
	.zero		1


	//   ....[72]....
        /*105c*/ 	.word	0x0001e220
        /*1060*/ 	.word	0x00000004
        /*1064*/ 	.word	0x00022830
        /*1068*/ 	.short	0x0107
        /*106a*/ 	.byte	0x3f
	.zero		1


	//   ....[73]....
        /*106c*/ 	.word	0x0001e2e0
        /*1070*/ 	.word	0x00000004
        /*1074*/ 	.word	0x00022830
        /*1078*/ 	.short	0x0101
        /*107a*/ 	.byte	0x3f
	.zero		1


	//   ....[74]....
        /*107c*/ 	.word	0x0001e310
        /*1080*/ 	.word	0x00000004
        /*1084*/ 	.word	0x00022860
        /*1088*/ 	.short	0x010a
        /*108a*/ 	.byte	0x3f
	.zero		1


	//   ....[75]....
        /*108c*/ 	.word	0x0001e830
        /*1090*/ 	.word	0x00000004
        /*1094*/ 	.word	0x00022850
        /*1098*/ 	.short	0x0107
        /*109a*/ 	.byte	0x3f
	.zero		1


	//   ....[76]....
        /*109c*/ 	.word	0x0001e8f0
        /*10a0*/ 	.word	0x00000004
        /*10a4*/ 	.word	0x00022850
        /*10a8*/ 	.short	0x0101
        /*10aa*/ 	.byte	0x3f
	.zero		1


	//   ....[77]....
        /*10ac*/ 	.word	0x0001f760
        /*10b0*/ 	.word	0x00000004
        /*10b4*/ 	.word	0x00022820
        /*10b8*/ 	.short	0x010a
        /*10ba*/ 	.byte	0x3f
	.zero		1


	//   ....[78]....
        /*10bc*/ 	.word	0x0001f8d0
        /*10c0*/ 	.word	0x00000005
        /*10c4*/ 	.word	0x00022840
        /*10c8*/ 	.short	0x010a
        /*10ca*/ 	.byte	0x3f
	.zero		1


	//   ....[79]....
        /*10cc*/ 	.word	0x0001f970
        /*10d0*/ 	.word	0x00000019
        /*10d4*/ 	.word	0x00022840
        /*10d8*/ 	.short	0x010a
        /*10da*/ 	.byte	0x3f
	.zero		1


	//   ....[80]....
        /*10dc*/ 	.word	0x0001f9b0
        /*10e0*/ 	.word	0x00000005
        /*10e4*/ 	.word	0x00022860
        /*10e8*/ 	.short	0x010a
        /*10ea*/ 	.byte	0x3f
	.zero		1


	//   ....[81]....
        /*10ec*/ 	.word	0x0001f9f0
        /*10f0*/ 	.word	0x00000019
        /*10f4*/ 	.word	0x00022860
        /*10f8*/ 	.short	0x010a
        /*10fa*/ 	.byte	0x3f
	.zero		1


	//   ....[82]....
        /*10fc*/ 	.word	0x0001fa50
        /*1100*/ 	.word	0x00000059
        /*1104*/ 	.word	0x00022890
        /*1108*/ 	.short	0x010a
        /*110a*/ 	.byte	0x3f
	.zero		1


	//   ....[83]....
        /*110c*/ 	.word	0x0001fd00
        /*1110*/ 	.word	0x00000059
        /*1114*/ 	.word	0x00022890
        /*1118*/ 	.short	0x010a
        /*111a*/ 	.byte	0x3f
	.zero		1


	//   ....[84]....
        /*111c*/ 	.word	0x0001ffa0
        /*1120*/ 	.word	0x00000059
        /*1124*/ 	.word	0x00022890
        /*1128*/ 	.short	0x010a
        /*112a*/ 	.byte	0x3f
	.zero		1


	//   ....[85]....
        /*112c*/ 	.word	0x00020230
        /*1130*/ 	.word	0x00000059
        /*1134*/ 	.word	0x000228b0
        /*1138*/ 	.short	0x010a
        /*113a*/ 	.byte	0x3f
	.zero		1


	//   ....[86]....
        /*113c*/ 	.word	0x00020690
        /*1140*/ 	.word	0x00000017
        /*1144*/ 	.word	0x00022800
        /*1148*/ 	.short	0x010a
        /*114a*/ 	.byte	0x3f
	.zero		1


	//   ....[87]....
        /*114c*/ 	.word	0x00020c80
        /*1150*/ 	.word	0x00000017
        /*1154*/ 	.word	0x00022800
        /*1158*/ 	.short	0x010a
        /*115a*/ 	.byte	0x3f
	.zero		1


	//   ....[88]....
        /*115c*/ 	.word	0x00020cd0
        /*1160*/ 	.word	0x00000003
        /*1164*/ 	.word	0x00022830
        /*1168*/ 	.short	0x010a
        /*116a*/ 	.byte	0x3f
	.zero		1


	//   ....[89]....
        /*116c*/ 	.word	0x00020d20
        /*1170*/ 	.word	0x00000003
        /*1174*/ 	.word	0x00022850
        /*1178*/ 	.short	0x010a
        /*117a*/ 	.byte	0x3f
	.zero		1


	//   ....[90]....
        /*117c*/ 	.word	0x00020d70
        /*1180*/ 	.word	0x00000014
        /*1184*/ 	.word	0x00022830
        /*1188*/ 	.short	0x010a
        /*118a*/ 	.byte	0x3f
	.zero		1


	//   ....[91]....
        /*118c*/ 	.word	0x00020dc0
        /*1190*/ 	.word	0x00000014
        /*1194*/ 	.word	0x00022850
        /*1198*/ 	.short	0x010a
        /*119a*/ 	.byte	0x3f
	.zero		1


	//   ....[92]....
        /*119c*/ 	.word	0x00020e10
        /*11a0*/ 	.word	0x00000003
        /*11a4*/ 	.word	0x00022830
        /*11a8*/ 	.short	0x010a
        /*11aa*/ 	.byte	0x3f
	.zero		1


	//   ....[93]....
        /*11ac*/ 	.word	0x00020e60
        /*11b0*/ 	.word	0x00000003
        /*11b4*/ 	.word	0x00022850
        /*11b8*/ 	.short	0x010a
        /*11ba*/ 	.byte	0x3f
	.zero		1


	//   ....[94]....
        /*11bc*/ 	.word	0x00020eb0
        /*11c0*/ 	.word	0x00000014
        /*11c4*/ 	.word	0x00022830
        /*11c8*/ 	.short	0x010a
        /*11ca*/ 	.byte	0x3f
	.zero		1


	//   ....[95]....
        /*11cc*/ 	.word	0x00020f00
        /*11d0*/ 	.word	0x00000014
        /*11d4*/ 	.word	0x00022850
        /*11d8*/ 	.short	0x010a
        /*11da*/ 	.byte	0x3f
	.zero		1


	//   ....[96]....
        /*11dc*/ 	.word	0x000214d0
        /*11e0*/ 	.word	0x00000017
        /*11e4*/ 	.word	0x00022820
        /*11e8*/ 	.short	0x010a
        /*11ea*/ 	.byte	0x3f
	.zero		1


	//   ....[97]....
        /*11ec*/ 	.word	0x00021520
        /*11f0*/ 	.word	0x0000000c
        /*11f4*/ 	.word	0x000228a0
        /*11f8*/ 	.short	0x010a
        /*11fa*/ 	.byte	0x3f
	.zero		1


	//   ....[98]....
        /*11fc*/ 	.word	0x00021570
        /*1200*/ 	.word	0x0000000c
        /*1204*/ 	.word	0x000228c0
        /*1208*/ 	.short	0x010a
        /*120a*/ 	.byte	0x3f
	.zero		1


	//   ....[99]....
        /*120c*/ 	.word	0x000215c0
        /*1210*/ 	.word	0x0000000a
        /*1214*/ 	.word	0x000228a0
        /*1218*/ 	.short	0x010a
        /*121a*/ 	.byte	0x3f
	.zero		1


	//   ....[100]....
        /*121c*/ 	.word	0x00021610
        /*1220*/ 	.word	0x0000000a
        /*1224*/ 	.word	0x000228c0
        /*1228*/ 	.short	0x010a
        /*122a*/ 	.byte	0x3f
	.zero		1


	//   ....[101]....
        /*122c*/ 	.word	0x00021730
        /*1230*/ 	.word	0x00000011
        /*1234*/ 	.word	0x00022840
        /*1238*/ 	.short	0x010a
        /*123a*/ 	.byte	0x3f
	.zero		1


	//   ....[102]....
        /*123c*/ 	.word	0x00022a10
        /*1240*/ 	.word	0x00000017
        /*1244*/ 	.word	0x00022820
        /*1248*/ 	.short	0x010a
        /*124a*/ 	.byte	0x3f
	.zero		1


	//   ....[103]....
        /*124c*/ 	.word	0x00022a60
        /*1250*/ 	.word	0x00000011
        /*1254*/ 	.word	0x00022860
        /*1258*/ 	.short	0x010a
        /*125a*/ 	.byte	0x3f
	.zero		1


	//   ....[104]....
        /*125c*/ 	.word	0x000233d0
        /*1260*/ 	.word	0x00000004
        /*1264*/ 	.word	0x00022840
        /*1268*/ 	.short	0x010a
        /*126a*/ 	.byte	0x3f
	.zero		1


	//   ....[105]....
        /*126c*/ 	.word	0x00023ab0
        /*1270*/ 	.word	0x00000004
        /*1274*/ 	.word	0x00022860
        /*1278*/ 	.short	0x010a
        /*127a*/ 	.byte	0x3f
	.zero		1


	//   ....[106]....
        /*127c*/ 	.word	0x00024b50
        /*1280*/ 	.word	0x00000004
        /*1284*/ 	.word	0x00022820
        /*1288*/ 	.short	0x010a
        /*128a*/ 	.byte	0x3f
	.zero		1


	//   ....[107]....
        /*128c*/ 	.word	0x00024cf0
        /*1290*/ 	.word	0x00000005
        /*1294*/ 	.word	0x00022840
        /*1298*/ 	.short	0x010a
        /*129a*/ 	.byte	0x3f
	.zero		1


	//   ....[108]....
        /*129c*/ 	.word	0x00024d40
        /*12a0*/ 	.word	0x00000019
        /*12a4*/ 	.word	0x00022840
        /*12a8*/ 	.short	0x010a
        /*12aa*/ 	.byte	0x3f
	.zero		1


	//   ....[109]....
        /*12ac*/ 	.word	0x00024d90
        /*12b0*/ 	.word	0x00000005
        /*12b4*/ 	.word	0x00022860
        /*12b8*/ 	.short	0x010a
        /*12ba*/ 	.byte	0x3f
	.zero		1


	//----- nvinfo : EIATTR_NUM_MBARRIERS
	.align		4
.L_415:
        /*12bc*/ 	.byte	0x03, 0x38
        /*12be*/ 	.short	0x0016


	//----- nvinfo : EIATTR_EXIT_INSTR_OFFSETS
	.align		4
        /*12c0*/ 	.byte	0x04, 0x1c
        /*12c2*/ 	.short	(.L_417 - .L_416)


	//   ....[0]....
.L_416:
        /*12c4*/ 	.word	0x0001fa40


	//----- nvinfo : EIATTR_MAX_THREADS
	.align		4
.L_417:
        /*12c8*/ 	.byte	0x04, 0x05
        /*12ca*/ 	.short	(.L_419 - .L_418)
.L_418:
        /*12cc*/ 	.word	0x00000180
        /*12d0*/ 	.word	0x00000001
        /*12d4*/ 	.word	0x00000001


	//----- nvinfo : EIATTR_CRS_STACK_SIZE
	.align		4
.L_419:
        /*12d8*/ 	.byte	0x04, 0x1e
        /*12da*/ 	.short	(.L_421 - .L_420)
.L_420:
        /*12dc*/ 	.word	0x00000000


	//----- nvinfo : EIATTR_CBANK_PARAM_SIZE
	.align		4
.L_421:
        /*12e0*/ 	.byte	0x03, 0x19
        /*12e2*/ 	.short	0x0af0


	//----- nvinfo : EIATTR_PARAM_CBANK
	.align		4
        /*12e4*/ 	.byte	0x04, 0x0a
        /*12e6*/ 	.short	(.L_423 - .L_422)
	.align		4
.L_422:
        /*12e8*/ 	.word	index@(.nv.constant0._ZN7cutlass13device_kernelIN5flash11enable_sm90INS1_16FlashAttnFwdSm90INS1_25CollectiveMainloopFwdSm90ILi2EN4cute5tupleIJNS5_1CILi1EEES8_S8_EEENS6_IJNS7_ILi128EEENS7_ILi96EEENS7_ILi64EEEEEELi256ENS_6half_tEfNS_4arch4Sm90ELb0ELb1ELb0ELb1ELb1ELb1ELb0ELb1ELb0ELb1ELb0ELb0EEENS1_21CollectiveEpilogueFwdINS6_IJSA_NS7_ILi256EEESB_EEES9_SE_SG_Li256ELb1ELb1ELb0ELb0EEENS1_36VarlenDynamicPersistentTileSchedulerILi128ELi96ELi256ELi128ELb0ELb1ELb1ELb1ELb0ELb1EEEEEEEEEvNT_6ParamsE)
        /*12ec*/ 	.short	0x0210
        /*12ee*/ 	.short	0x0af0


	//----- nvinfo : EIATTR_SW_WAR
	.align		4
.L_423:
        /*12f0*/ 	.byte	0x04, 0x36
        /*12f2*/ 	.short	(.L_425 - .L_424)
.L_424:
        /*12f4*/ 	.word	0x00000008
.L_425:


//--------------------- .nv.info._ZN7cutlass13device_kernelIN5flash11enable_sm90INS1_16FlashAttnFwdSm90INS1_25CollectiveMainloopFwdSm90ILi2EN4cute5tupleIJNS5_1CILi1EEES8_S8_EEENS6_IJNS7_ILi128EEENS7_ILi96EEENS7_ILi64EEEEEELi256ENS_6half_tEfNS_4arch4Sm90ELb0ELb1ELb0ELb1ELb1ELb0ELb1ELb1ELb0ELb1ELb0ELb0EEENS1_21CollectiveEpilogueFwdINS6_IJSA_NS7_ILi256EEESB_EEES9_SE_SG_Li256ELb1ELb1ELb0ELb0EEENS1_36VarlenDynamicPersistentTileSchedulerILi128ELi96ELi256ELi128ELb0ELb1ELb1ELb1ELb0ELb1EEEEEEEEEvNT_6ParamsE --------------------------
	.section	.nv.info._ZN7cutlass13device_kernelIN5flash11enable_sm90INS1_16FlashAttnFwdSm90INS1_25CollectiveMainloopFwdSm90ILi2EN4cute5tupleIJNS5_1CILi1EEES8_S8_EEENS6_IJNS7_ILi128EEENS7_ILi96EEENS7_ILi64EEEEEELi256ENS_6half_tEfNS_4arch4Sm90ELb0ELb1ELb0ELb1ELb1ELb0ELb1ELb1ELb0ELb1ELb0ELb0EEENS1_21CollectiveEpilogueFwdINS6_IJSA_NS7_ILi256EEESB_EEES9_SE_SG_Li256ELb1ELb1ELb0ELb0EEENS1_36VarlenDynamicPersistentTileSchedulerILi128ELi96ELi256ELi128ELb0ELb1ELb1ELb1ELb0ELb1EEEEEEEEEvNT_6ParamsE,"",@"SHT_CUDA_INFO"
	.sectionflags	@""
	.align	4


	//----- nvinfo : EIATTR_CUDA_API_VERSION
	.align		4
        /*0000*/ 	.byte	0x04, 0x37
        /*0002*/ 	.short	(.L_427 - .L_426)
.L_426:
        /*0004*/ 	.word	0x00000082


	//----- nvinfo : EIATTR_KPARAM_INFO
	.align		4
.L_427:
        /*0008*/ 	.byte	0x04, 0x17
        /*000a*/ 	.short	(.L_429 - .L_428)
.L_428:
        /*000c*/ 	.word	0x00000000
        /*0010*/ 	.short	0x0000
        /*0012*/ 	.short	0x0070
        /*0014*/ 	.byte	0x00, 0xf0, 0x01, 0x2e


	//----- nvinfo : EIATTR_SPARSE_MMA_MASK
	.align		4
.L_429:
        /*0018*/ 	.byte	0x03, 0x50
        /*001a*/ 	.short	0x0000


	//----- nvinfo : EIATTR_MAXREG_COUNT
	.align		4
        /*001c*/ 	.byte	0x03, 0x1b
        /*001e*/ 	.short	0x00a8


	//----- nvinfo : EIATTR_NUM_BARRIERS
	.align		4
        /*0020*/ 	.byte	0x02, 0x4c
        /*0022*/ 	.byte	0x10
	.zero		1


	//----- nvinfo : EIATTR_EXTERNS
	.align		4
        /*0024*/ 	.byte	0x04, 0x0f
        /*0026*/ 	.short	(.L_431 - .L_430)


	//   ....[0]....
	.align		4
.L_430:
        /*0028*/ 	.word	index@(__assertfail)


	//----- nvinfo : EIATTR_ANNOTATIONS
	.align		4
.L_431:
        /*002c*/ 	.byte	0x04, 0x55
        /*002e*/ 	.short	(.L_433 - .L_432)


	//   ....[0]....
.L_432:
        /* <DEDUP_REMOVED lines=25> */


	//----- nvinfo : EIATTR_MERCURY_ISA_VERSION
	.align		4
.L_433:
        /*01b0*/ 	.byte	0x03, 0x5f
        /*01b2*/ 	.short	0x0101


	//----- nvinfo : EIATTR_UNUSED_LOAD_BYTE_OFFSET
	.align		4
        /*01b4*/ 	.byte	0x04, 0x44
        /*01b6*/ 	.short	(.L_435 - .L_434)


	//   ....[0]....
.L_434:
        /*01b8*/ 	.word	0x00000a70
        /*01bc*/ 	.word	0x0000fff0


	//   ....[1]....
        /*01c0*/ 	.word	0x0001f2d0
        /*01c4*/ 	.word	0x0000fff0


	//----- nvinfo : EIATTR_INT_WARP_WIDE_INSTR_OFFSETS
	.align		4
.L_435:
        /*01c8*/ 	.byte	0x04, 0x31
        /*01ca*/ 	.short	(.L_437 - .L_436)


	//   ....[0]....
.L_436:
        /*01cc*/ 	.word	0x000000c0


	//   ....[1]....
        /*01d0*/ 	.word	0x000000d0


	//   ....[2]....
        /*01d4*/ 	.word	0x000000e0


	//   ....[3]....
        /*01d8*/ 	.word	0x00000180


	//   ....[4]....
        /*01dc*/ 	.word	0x00023470


	//   ....[5]....
        /*01e0*/ 	.word	0x00023500


	//   ....[6]....
        /*01e4*/ 	.word	0x000273d0


	//   ....[7]....
        /*01e8*/ 	.word	0x00027460


	//----- nvinfo : EIATTR_COOP_GROUP_MASK_REGIDS
	.align		4
.L_437:
        /*01ec*/ 	.byte	0x04, 0x29
        /*01ee*/ 	.short	(.L_439 - .L_438)


	//   ....[0]....
.L_438:
        /*01f0*/ 	.word	0xffffffff


	//   ....[1]....
        /*01f4*/ 	.word	0xffffffff


	//   ....[2]....
        /*01f8*/ 	.word	0xffffffff


	//   ....[3]....
        /*01fc*/ 	.word	0xffffffff


	//   ....[4]....
        /*0200*/ 	.word	0xffffffff


	//   ....[5]....
        /*0204*/ 	.word	0xffffffff


	//   ....[6]....
        /*0208*/ 	.word	0xffffffff


	//   ....[7]....
        /*020c*/ 	.word	0xffffffff


	//   ....[8]....
        /*0210*/ 	.word	0xffffffff


	//   ....[9]....
        /*0214*/ 	.word	0xffffffff


	//   ....[10]....
        /*0218*/ 	.word	0xffffffff


	//   ....[11]....
        /*021c*/ 	.word	0xffffffff


	//   ....[12]....
        /*0220*/ 	.word	0xffffffff


	//   ....[13]....
        /*0224*/ 	.word	0xffffffff


	//   ....[14]....
        /*0228*/ 	.word	0xffffffff


	//   ....[15]....
        /*022c*/ 	.word	0xffffffff


	//   ....[16]....
        /*0230*/ 	.word	0xffffffff


	//   ....[17]....
        /*0234*/ 	.word	0xffffffff


	//   ....[18]....
        /*0238*/ 	.word	0xffffffff


	//   ....[19]....
        /*023c*/ 	.word	0xffffffff


	//   ....[20]....
        /*0240*/ 	.word	0xffffffff


	//   ....[21]....
        /*0244*/ 	.word	0xffffffff


	//   ....[22]....
        /*0248*/ 	.word	0xffffffff


	//   ....[23]....
        /*024c*/ 	.word	0xffffffff


	//   ....[24]....
        /*0250*/ 	.word	0xffffffff


	//   ....[25]....
        /*0254*/ 	.word	0xffffffff


	//   ....[26]....
        /*0258*/ 	.word	0xffffffff


	//   ....[27]....
        /*025c*/ 	.word	0xffffffff


	//   ....[28]....
        /*0260*/ 	.word	0xffffffff


	//   ....[29]....
        /*0264*/ 	.word	0xffffffff


	//   ....[30]....
        /*0268*/ 	.word	0xffffffff


	//   ....[31]....
        /*026c*/ 	.word	0xffffffff


	//   ....[32]....
        /*0270*/ 	.word	0xffffffff


	//   ....[33]....
        /*0274*/ 	.word	0xffffffff


	//   ....[34]....
        /*0278*/ 	.word	0xffffffff


	//   ....[35]....
        /*027c*/ 	.word	0xffffffff


	//   ....[36]....
        /*0280*/ 	.word	0xffffffff


	//   ....[37]....
        /*0284*/ 	.word	0xffffffff


	//   ....[38]....
        /*0288*/ 	.word	0xffffffff


	//   ....[39]....
        /*028c*/ 	.word	0xffffffff


	//   ....[40]....
        /*0290*/ 	.word	0xffffffff


	//   ....[41]....
        /*0294*/ 	.word	0xffffffff


	//   ....[42]....
        /*0298*/ 	.word	0xffffffff


	//   ....[43]....
        /*029c*/ 	.word	0xffffffff


	//   ....[44]....
        /*02a0*/ 	.word	0xffffffff


	//   ....[45]....
        /*02a4*/ 	.word	0xffffffff


	//   ....[46]....
        /*02a8*/ 	.word	0xffffffff


	//   ....[47]....
        /*02ac*/ 	.word	0xffffffff


	//   ....[48]....
        /*02b0*/ 	.word	0xffffffff


	//   ....[49]....
        /*02b4*/ 	.word	0xffffffff


	//   ....[50]....
        /*02b8*/ 	.word	0xffffffff


	//   ....[51]....
        /*02bc*/ 	.word	0xffffffff


	//   ....[52]....
        /*02c0*/ 	.word	0xffffffff


	//   ....[53]....
        /*02c4*/ 	.word	0xffffffff


	//   ....[54]....
        /*02c8*/ 	.word	0xffffffff


	//   ....[55]....
        /*02cc*/ 	.word	0xffffffff


	//   ....[56]....
        /*02d0*/ 	.word	0xffffffff


	//   ....[57]....
        /*02d4*/ 	.word	0xffffffff


	//   ....[58]....
        /*02d8*/ 	.word	0xffffffff


	//   ....[59]....
        /*02dc*/ 	.word	0xffffffff


	//   ....[60]....
        /*02e0*/ 	.word	0xffffffff


	//   ....[61]....
        /*02e4*/ 	.word	0xffffffff


	//   ....[62]....
        /*02e8*/ 	.word	0xffffffff


	//   ....[63]....
        /*02ec*/ 	.word	0xffffffff


	//   ....[64]....
        /*02f0*/ 	.word	0xffffffff


	//   ....[65]....
        /*02f4*/ 	.word	0xffffffff


	//   ....[66]....
        /*02f8*/ 	.word	0xffffffff


	//   ....[67]....
        /*02fc*/ 	.word	0xffffffff


	//   ....[68]....
        /*0300*/ 	.word	0xffffffff


	//   ....[69]....
        /*0304*/ 	.word	0xffffffff


	//   ....[70]....
        /*0308*/ 	.word	0xffffffff


	//   ....[71]....
        /*030c*/ 	.word	0xffffffff


	//   ....[72]....
        /*0310*/ 	.word	0xffffffff


	//   ....[73]....
        /*0314*/ 	.word	0xffffffff


	//   ....[74]....
        /*0318*/ 	.word	0xffffffff


	//   ....[75]....
        /*031c*/ 	.word	0xffffffff


	//   ....[76]....
        /*0320*/ 	.word	0xffffffff


	//   ....[77]....
        /*0324*/ 	.word	0xffffffff


	//   ....[78]....
        /*0328*/ 	.word	0xffffffff


	//   ....[79]....
        /*032c*/ 	.word	0xffffffff


	//   ....[80]....
        /*0330*/ 	.word	0xffffffff


	//   ....[81]....
        /*0334*/ 	.word	0xffffffff


	//   ....[82]....
        /*0338*/ 	.word	0xffffffff


	//   ....[83]....
        /*033c*/ 	.word	0xffffffff


	//   ....[84]....
        /*0340*/ 	.word	0xffffffff


	//   ....[85]....
        /*0344*/ 	.word	0xffffffff


	//   ....[86]....
        /*0348*/ 	.word	0xffffffff


	//   ....[87]....
        /*034c*/ 	.word	0xffffffff


	//   ....[88]....
        /*0350*/ 	.word	0xffffffff


	//   ....[89]....
        /*0354*/ 	.word	0xffffffff


	//   ....[90]....
        /*0358*/ 	.word	0xffffffff


	//   ....[91]....
        /*035c*/ 	.word	0xffffffff


	//   ....[92]....
        /*0360*/ 	.word	0xffffffff


	//   ....[93]....
        /*0364*/ 	.word	0xffffffff


	//   ....[94]....
        /*0368*/ 	.word	0xffffffff


	//   ....[95]....
        /*036c*/ 	.word	0xffffffff


	//   ....[96]....
        /*0370*/ 	.word	0xffffffff


	//   ....[97]....
        /*0374*/ 	.word	0xffffffff


	//   ....[98]....
        /*0378*/ 	.word	0xffffffff


	//   ....[99]....
        /*037c*/ 	.word	0xffffffff


	//   ....[100]....
        /*0380*/ 	.word	0xffffffff


	//   ....[101]....
        /*0384*/ 	.word	0xffffffff


	//   ....[102]....
        /*0388*/ 	.word	0xffffffff


	//   ....[103]....
        /*038c*/ 	.word	0xffffffff


	//   ....[104]....
        /*0390*/ 	.word	0xffffffff


	//   ....[105]....
        /*0394*/ 	.word	0xffffffff


	//   ....[106]....
        /*0398*/ 	.word	0xffffffff


	//   ....[107]....
        /*039c*/ 	.word	0xffffffff


	//   ....[108]....
        /*03a0*/ 	.word	0xffffffff


	//   ....[109]....
        /*03a4*/ 	.word	0xffffffff


	//   ....[110]....
        /*03a8*/ 	.word	0xffffffff


	//   ....[111]....
        /*03ac*/ 	.word	0xffffffff


	//   ....[112]....
        /*03b0*/ 	.word	0xffffffff


	//   ....[113]....
        /*03b4*/ 	.word	0xffffffff


	//   ....[114]....
        /*03b8*/ 	.word	0xffffffff


	//   ....[115]....
        /*03bc*/ 	.word	0xffffffff


	//   ....[116]....
        /*03c0*/ 	.word	0xffffffff


	//   ....[117]....
        /*03c4*/ 	.word	0xffffffff


	//   ....[118]....
        /*03c8*/ 	.word	0xffffffff


	//   ....[119]....
        /*03cc*/ 	.word	0xffffffff


	//   ....[120]....
        /*03d0*/ 	.word	0xffffffff


	//   ....[121]....
        /*03d4*/ 	.word	0xffffffff


	//   ....[122]....
        /*03d8*/ 	.word	0xffffffff


	//   ....[123]....
        /*03dc*/ 	.word	0xffffffff


	//   ....[124]....
        /*03e0*/ 	.word	0xffffffff


	//   ....[125]....
        /*03e4*/ 	.word	0xffffffff


	//   ....[126]....
        /*03e8*/ 	.word	0xffffffff


	//   ....[127]....
        /*03ec*/ 	.word	0xffffffff


	//   ....[128]....
        /*03f0*/ 	.word	0xffffffff


	//   ....[129]....
        /*03f4*/ 	.word	0xffffffff


	//   ....[130]....
        /*03f8*/ 	.word	0xffffffff


	//   ....[131]....
        /*03fc*/ 	.word	0xffffffff


	//   ....[132]....
        /*0400*/ 	.word	0xffffffff


	//   ....[133]....
        /*0404*/ 	.word	0xffffffff


	//   ....[134]....
        /*0408*/ 	.word	0xffffffff


	//   ....[135]....
        /*040c*/ 	.word	0xffffffff


	//   ....[136]....
        /*0410*/ 	.word	0xffffffff


	//   ....[137]....
        /*0414*/ 	.word	0xffffffff


	//   ....[138]....
        /*0418*/ 	.word	0xffffffff


	//   ....[139]....
        /*041c*/ 	.word	0xffffffff


	//   ....[140]....
        /*0420*/ 	.word	0xffffffff


	//   ....[141]....
        /*0424*/ 	.word	0xffffffff


	//   ....[142]....
        /*0428*/ 	.word	0xffffffff


	//   ....[143]....
        /*042c*/ 	.word	0xffffffff


	//   ....[144]....
        /*0430*/ 	.word	0xffffffff


	//   ....[145]....
        /*0434*/ 	.word	0xffffffff


	//   ....[146]....
        /*0438*/ 	.word	0xffffffff


	//   ....[147]....
        /*043c*/ 	.word	0xffffffff


	//   ....[148]....
        /*0440*/ 	.word	0xffffffff


	//   ....[149]....
        /*0444*/ 	.word	0xffffffff


	//   ....[150]....
        /*0448*/ 	.word	0xffffffff


	//   ....[151]....
        /*044c*/ 	.word	0xffffffff


	//   ....[152]....
        /*0450*/ 	.word	0xffffffff


	//   ....[153]....
        /*0454*/ 	.word	0xffffffff


	//   ....[154]....
        /*0458*/ 	.word	0xffffffff


	//   ....[155]....
        /*045c*/ 	.word	0xffffffff


	//   ....[156]....
        /*0460*/ 	.word	0xffffffff


	//   ....[157]....
        /*0464*/ 	.word	0xffffffff


	//   ....[158]....
        /*0468*/ 	.word	0xffffffff


	//   ....[159]....
        /*046c*/ 	.word	0xffffffff


	//   ....[160]....
        /*0470*/ 	.word	0xffffffff


	//   ....[161]....
        /*0474*/ 	.word	0x0500000f


	//   ....[162]....
        /*0478*/ 	.word	0x0500000f


	//   ....[163]....
        /*047c*/ 	.word	0x0500000f


	//   ....[164]....
        /*0480*/ 	.word	0x0500000f


	//   ....[165]....
        /*0484*/ 	.word	0x0500000f


	//   ....[166]....
        /*0488*/ 	.word	0x0500000f


	//   ....[167]....
        /*048c*/ 	.word	0x0500000f


	//   ....[168]....
        /*0490*/ 	.word	0x0500000f


	//   ....[169]....
        /*0494*/ 	.word	0x0500000f


	//   ....[170]....
        /*0498*/ 	.word	0x0500000f


	//   ....[171]....
        /*049c*/ 	.word	0x0500000f


	//   ....[172]....
        /*04a0*/ 	.word	0x0500000f


	//   ....[173]....
        /*04a4*/ 	.word	0x0500000f


	//   ....[174]....
        /*04a8*/ 	.word	0x0500000f


	//   ....[175]....
        /*04ac*/ 	.word	0x0500000f


	//   ....[176]....
        /*04b0*/ 	.word	0x0500000f


	//   ....[177]....
        /*04b4*/ 	.word	0x0500000f


	//   ....[178]....
        /*04b8*/ 	.word	0x0500000f


	//   ....[179]....
        /*04bc*/ 	.word	0x0500000f


	//   ....[180]....
        /*04c0*/ 	.word	0x0500000f


	//   ....[181]....
        /*04c4*/ 	.word	0x0500000f


	//   ....[182]....
        /*04c8*/ 	.word	0x0500000f


	//   ....[183]....
        /*04cc*/ 	.word	0x0500000f


	//   ....[184]....
        /*04d0*/ 	.word	0x0500000f


	//   ....[185]....
        /*04d4*/ 	.word	0x0500000f


	//   ....[186]....
        /*04d8*/ 	.word	0x0500000f


	//   ....[187]....
        /*04dc*/ 	.word	0x0500000f


	//   ....[188]....
        /*04e0*/ 	.word	0x0500000f


	//   ....[189]....
        /*04e4*/ 	.word	0x0500000f


	//   ....[190]....
        /*04e8*/ 	.word	0x0500000f


	//   ....[191]....
        /*04ec*/ 	.word	0x0500000f


	//   ....[192]....
        /*04f0*/ 	.word	0x0500000f


	//   ....[193]....
        /*04f4*/ 	.word	0x0500000f


	//   ....[194]....
        /*04f8*/ 	.word	0x0500000f


	//   ....[195]....
        /*04fc*/ 	.word	0x0500000f


	//   ....[196]....
        /*0500*/ 	.word	0x0500000f


	//   ....[197]....
        /*0504*/ 	.word	0x0500000f


	//   ....[198]....
        /*0508*/ 	.word	0x0500000f


	//   ....[199]....
        /*050c*/ 	.word	0x0500000f


	//   ....[200]....
        /*0510*/ 	.word	0x0500000f


	//   ....[201]....
        /*0514*/ 	.word	0x0500000f


	//   ....[202]....
        /*0518*/ 	.word	0x0500000f


	//   ....[203]....
        /*051c*/ 	.word	0x0500000f


	//   ....[204]....
        /*0520*/ 	.word	0x0500000f


	//   ....[205]....
        /*0524*/ 	.word	0x0500000f


	//   ....[206]....
        /*0528*/ 	.word	0x0500000f


	//   ....[207]....
        /*052c*/ 	.word	0x0500000f


	//   ....[208]....
        /*0530*/ 	.word	0x0500000f


	//   ....[209]....
        /*0534*/ 	.word	0x0500000f


	//   ....[210]....
        /*0538*/ 	.word	0x0500000f


	//   ....[211]....
        /*053c*/ 	.word	0x0500000f


	//   ....[212]....
        /*0540*/ 	.word	0x0500000f


	//   ....[213]....
        /*0544*/ 	.word	0x0500000f


	//   ....[214]....
        /*0548*/ 	.word	0x0500000f


	//   ....[215]....
        /*054c*/ 	.word	0x0500000f


	//   ....[216]....
        /*0550*/ 	.word	0x0500000f


	//   ....[217]....
        /*0554*/ 	.word	0x0500000f


	//   ....[218]....
        /*0558*/ 	.word	0x0500000f


	//   ....[219]....
        /*055c*/ 	.word	0x0500000f


	//   ....[220]....
        /*0560*/ 	.word	0x0500000f


	//   ....[221]....
        /*0564*/ 	.word	0x0500000f


	//   ....[222]....
        /*0568*/ 	.word	0x0500000f


	//   ....[223]....
        /*056c*/ 	.word	0x0500000f


	//   ....[224]....
        /*0570*/ 	.word	0x0500000f


	//   ....[225]....
        /*0574*/ 	.word	0x0500000f


	//   ....[226]....
        /*0578*/ 	.word	0x0500000f


	//   ....[227]....
        /*057c*/ 	.word	0x0500000f


	//   ....[228]....
        /*0580*/ 	.word	0x0500000f


	//   ....[229]....
        /*0584*/ 	.word	0x0500000f


	//   ....[230]....
        /*0588*/ 	.word	0x0500000f


	//   ....[231]....
        /*058c*/ 	.word	0x0500000f


	//   ....[232]....
        /*0590*/ 	.word	0x0500000f


	//   ....[233]....
        /*0594*/ 	.word	0x0500000f


	//   ....[234]....
        /*0598*/ 	.word	0x0500000f


	//   ....[235]....
        /*059c*/ 	.word	0x0500000f


	//   ....[236]....
        /*05a0*/ 	.word	0x0500000f


	//   ....[237]....
        /*05a4*/ 	.word	0x0500000f


	//   ....[238]....
        /*05a8*/ 	.word	0x0500000f


	//   ....[239]....
        /*05ac*/ 	.word	0x0500000f


	//   ....[240]....
        /*05b0*/ 	.word	0x0500000f


	//   ....[241]....
        /*05b4*/ 	.word	0x0500000f


	//   ....[242]....
        /*05b8*/ 	.word	0x0500000f


	//   ....[243]....
        /*05bc*/ 	.word	0x0500000f


	//   ....[244]....
        /*05c0*/ 	.word	0x0500000f


	//   ....[245]....
        /*05c4*/ 	.word	0x0500000f


	//   ....[246]....
        /*05c8*/ 	.word	0x0500000f


	//   ....[247]....
        /*05cc*/ 	.word	0x0500000f


	//   ....[248]....
        /*05d0*/ 	.word	0x0500000f


	//   ....[249]....
        /*05d4*/ 	.word	0x0500000f


	//   ....[250]....
        /*05d8*/ 	.word	0x0500000f


	//   ....[251]....
        /*05dc*/ 	.word	0x0500000f


	//   ....[252]....
        /*05e0*/ 	.word	0x0500000f


	//   ....[253]....
        /*05e4*/ 	.word	0x0500000f


	//   ....[254]....
        /*05e8*/ 	.word	0x0500000f


	//   ....[255]....
        /*05ec*/ 	.word	0x0500000f


	//   ....[0]....
        /*05f0*/ 	.word	0x0500000f


	//   ....[1]....
        /*05f4*/ 	.word	0x0500000f


	//   ....[2]....
        /*05f8*/ 	.word	0x0500000f


	//   ....[3]....
        /*05fc*/ 	.word	0x0500000f


	//   ....[4]....
        /*0600*/ 	.word	0xffffffff


	//   ....[5]....
        /*0604*/ 	.word	0xffffffff


	//   ....[6]....
        /*0608*/ 	.word	0xffffffff


	//   ....[7]....
        /*060c*/ 	.word	0xffffffff


	//   ....[8]....
        /*0610*/ 	.word	0xffffffff


	//   ....[9]....
        /*0614*/ 	.word	0xffffffff


	//----- nvinfo : EIATTR_COOP_GROUP_INSTR_OFFSETS
	.align		4
.L_439:
        /*0618*/ 	.byte	0x04, 0x28
        /*061a*/ 	.short	(.L_441 - .L_440)


	//   ....[0]....
.L_440:
        /*061c*/ 	.word	0x00000080


	//   ....[1]....
        /*0620*/ 	.word	0x00000090


	//   ....[2]....
        /*0624*/ 	.word	0x000002f0


	//   ....[3]....
        /*0628*/ 	.word	0x00000450


	//   ....[4]....
        /*062c*/ 	.word	0x00000570


	//   ....[5]....
        /*0630*/ 	.word	0x000006d0


	//   ....[6]....
        /*0634*/ 	.word	0x00002280


	//   ....[7]....
        /*0638*/ 	.word	0x000044d0


	//   ....[8]....
        /*063c*/ 	.word	0x00004740


	//   ....[9]....
        /*0640*/ 	.word	0x000059f0


	//   ....[10]....
        /*0644*/ 	.word	0x00005d60


	//   ....[11]....
        /*0648*/ 	.word	0x000060d0


	//   ....[12]....
        /*064c*/ 	.word	0x00006120


	//   ....[13]....
        /*0650*/ 	.word	0x0000b110


	//   ....[14]....
        /*0654*/ 	.word	0x0000b1b0


	//   ....[15]....
        /*0658*/ 	.word	0x0000b290


	//   ....[16]....
        /*065c*/ 	.word	0x0000b2b0


	//   ....[17]....
        /*0660*/ 	.word	0x00014ab0


	//   ....[18]....
        /*0664*/ 	.word	0x00014ca0


	//   ....[19]....
        /*0668*/ 	.word	0x00015e40


	//   ....[20]....
        /*066c*/ 	.word	0x00015ed0


	//   ....[21]....
        /*0670*/ 	.word	0x00015f10


	//   ....[22]....
        /*0674*/ 	.word	0x00015f30


	//   ....[23]....
        /*0678*/ 	.word	0x0001e350


	//   ....[24]....
        /*067c*/ 	.word	0x0001e370


	//   ....[25]....
        /*0680*/ 	.word	0x0001e3d0


	//   ....[26]....
        /*0684*/ 	.word	0x0001e410


	//   ....[27]....
        /*0688*/ 	.word	0x000200e0


	//   ....[28]....
        /*068c*/ 	.word	0x00020100


	//   ....[29]....
        /*0690*/ 	.word	0x00020150


	//   ....[30]....
        /*0694*/ 	.word	0x00020170


	//   ....[31]....
        /*0698*/ 	.word	0x00020ac0


	//   ....[32]....
        /*069c*/ 	.word	0x00020ae0


	//   ....[33]....
        /*06a0*/ 	.word	0x00020c30


	//   ....[34]....
        /*06a4*/ 	.word	0x00020c50


	//   ....[35]....
        /*06a8*/ 	.word	0x00020d90


	//   ....[36]....
        /*06ac*/ 	.word	0x00020db0


	//   ....[37]....
        /*06b0*/ 	.word	0x00020f00


	//   ....[38]....
        /*06b4*/ 	.word	0x00020f20


	//   ....[39]....
        /*06b8*/ 	.word	0x00021880


	//   ....[40]....
        /*06bc*/ 	.word	0x000218a0


	//   ....[41]....
        /*06c0*/ 	.word	0x000219e0


	//   ....[42]....
        /*06c4*/ 	.word	0x00021a00


	//   ....[43]....
        /*06c8*/ 	.word	0x00021b40


	//   ....[44]....
        /*06cc*/ 	.word	0x00021b60


	//   ....[45]....
        /*06d0*/ 	.word	0x00021cb0


	//   ....[46]....
        /*06d4*/ 	.word	0x00021cd0


	//   ....[47]....
        /*06d8*/ 	.word	0x00021ea0


	//   ....[48]....
        /*06dc*/ 	.word	0x00022070


	//   ....[49]....
        /*06e0*/ 	.word	0x000220a0


	//   ....[50]....
        /*06e4*/ 	.word	0x000220d0


	//   ....[51]....
        /*06e8*/ 	.word	0x00022100


	//   ....[52]....
        /*06ec*/ 	.word	0x00022130


	//   ....[53]....
        /*06f0*/ 	.word	0x00022160


	//   ....[54]....
        /*06f4*/ 	.word	0x000222b0


	//   ....[55]....
        /*06f8*/ 	.word	0x000222e0


	//   ....[56]....
        /*06fc*/ 	.word	0x00022310


	//   ....[57]....
        /*0700*/ 	.word	0x00022340


	//   ....[58]....
        /*0704*/ 	.word	0x00022370


	//   ....[59]....
        /*0708*/ 	.word	0x000223a0


	//   ....[60]....
        /*070c*/ 	.word	0x00022430


	//   ....[61]....
        /*0710*/ 	.word	0x00022490


	//   ....[62]....
        /*0714*/ 	.word	0x00022520


	//   ....[63]....
        /*0718*/ 	.word	0x00024040


	//   ....[64]....
        /*071c*/ 	.word	0x00024060


	//   ....[65]....
        /*0720*/ 	.word	0x000240f0


	//   ....[66]....
        /*0724*/ 	.word	0x00024110


	//   ....[67]....
        /*0728*/ 	.word	0x00024190


	//   ....[68]....
        /*072c*/ 	.word	0x000241b0


	//   ....[69]....
        /*0730*/ 	.word	0x00024230


	//   ....[70]....
        /*0734*/ 	.word	0x00024250


	//   ....[71]....
        /*0738*/ 	.word	0x000242d0


	//   ....[72]....
        /*073c*/ 	.word	0x000242f0


	//   ....[73]....
        /*0740*/ 	.word	0x00024300


	//   ....[74]....
        /*0744*/ 	.word	0x00024310


	//   ....[75]....
        /*0748*/ 	.word	0x00024ab0


	//   ....[76]....
        /*074c*/ 	.word	0x00024ad0


	//   ....[77]....
        /*0750*/ 	.word	0x00024ae0


	//   ....[78]....
        /*0754*/ 	.word	0x00024af0


	//   ....[79]....
        /*0758*/ 	.word	0x00024b10


	//   ....[80]....
        /*075c*/ 	.word	0x00024bb0


	//   ....[81]....
        /*0760*/ 	.word	0x00024c20


	//   ....[82]....
        /*0764*/ 	.word	0x00024c80


	//   ....[83]....
        /*0768*/ 	.word	0x00024ca0


	//   ....[84]....
        /*076c*/ 	.word	0x00024d00


	//   ....[85]....
        /*0770*/ 	.word	0x00024d20


	//   ....[86]....
        /*0774*/ 	.word	0x00024d60


	//   ....[87]....
        /*0778*/ 	.word	0x00024da0


	//   ....[88]....
        /*077c*/ 	.word	0x00024dc0


	//   ....[89]....
        /*0780*/ 	.word	0x00024df0


	//   ....[90]....
        /*0784*/ 	.word	0x00024e10


	//   ....[91]....
        /*0788*/ 	.word	0x000255c0


	//   ....[92]....
        /*078c*/ 	.word	0x000255f0


	//   ....[93]....
        /*0790*/ 	.word	0x00025600


	//   ....[94]....
        /*0794*/ 	.word	0x00025610


	//   ....[95]....
        /*0798*/ 	.word	0x000256d0


	//   ....[96]....
        /*079c*/ 	.word	0x00025720


	//   ....[97]....
        /*07a0*/ 	.word	0x00025790


	//   ....[98]....
        /*07a4*/ 	.word	0x00025810


	//   ....[99]....
        /*07a8*/ 	.word	0x00025870


	//   ....[100]....
        /*07ac*/ 	.word	0x000258a0


	//   ....[101]....
        /*07b0*/ 	.word	0x00025900


	//   ....[102]....
        /*07b4*/ 	.word	0x00025930


	//   ....[103]....
        /*07b8*/ 	.word	0x00025990


	//   ....[104]....
        /*07bc*/ 	.word	0x000259c0


	//   ....[105]....
        /*07c0*/ 	.word	0x00025a10


	//   ....[106]....
        /*07c4*/ 	.word	0x00025a40


	//   ....[107]....
        /*07c8*/ 	.word	0x00025f80


	//   ....[108]....
        /*07cc*/ 	.word	0x00025fa0


	//   ....[109]....
        /*07d0*/ 	.word	0x00025ff0


	//   ....[110]....
        /*07d4*/ 	.word	0x000260b0


	//   ....[111]....
        /*07d8*/ 	.word	0x000260c0


	//   ....[112]....
        /*07dc*/ 	.word	0x000260f0


	//   ....[113]....
        /*07e0*/ 	.word	0x00026180


	//   ....[114]....
        /*07e4*/ 	.word	0x00026230


	//   ....[115]....
        /*07e8*/ 	.word	0x00026240


	//   ....[116]....
        /*07ec*/ 	.word	0x00026270


	//   ....[117]....
        /*07f0*/ 	.word	0x00026280


	//   ....[118]....
        /*07f4*/ 	.word	0x00026310


	//   ....[119]....
        /*07f8*/ 	.word	0x00026a20


	//   ....[120]....
        /*07fc*/ 	.word	0x00026a40


	//   ....[121]....
        /*0800*/ 	.word	0x00026a90


	//   ....[122]....
        /*0804*/ 	.word	0x00026aa0


	//   ....[123]....
        /*0808*/ 	.word	0x00026ae0


	//   ....[124]....
        /*080c*/ 	.word	0x00026af0


	//   ....[125]....
        /*0810*/ 	.word	0x00026b30


	//   ....[126]....
        /*0814*/ 	.word	0x00026b40


	//   ....[127]....
        /*0818*/ 	.word	0x00026b80


	//   ....[128]....
        /*081c*/ 	.word	0x00026b90


	//   ....[129]....
        /*0820*/ 	.word	0x00026ba0


	//   ....[130]....
        /*0824*/ 	.word	0x00026be0


	//   ....[131]....
        /*0828*/ 	.word	0x00026f10


	//   ....[132]....
        /*082c*/ 	.word	0x00026f30


	//   ....[133]....
        /*0830*/ 	.word	0x00026f40


	//   ....[134]....
        /*0834*/ 	.word	0x00026f50


	//   ....[135]....
        /*0838*/ 	.word	0x00026f70


	//   ....[136]....
        /*083c*/ 	.word	0x00026fe0


	//   ....[137]....
        /*0840*/ 	.word	0x00027050


	//   ....[138]....
        /*0844*/ 	.word	0x00027070


	//   ....[139]....
        /*0848*/ 	.word	0x00027080


	//   ....[140]....
        /*084c*/ 	.word	0x000270e0


	//   ....[141]....
        /*0850*/ 	.word	0x00027100


	//   ....[142]....
        /*0854*/ 	.word	0x00027160


	//   ....[143]....
        /*0858*/ 	.word	0x00027650


	//   ....[144]....
        /*085c*/ 	.word	0x00027680


	//   ....[145]....
        /*0860*/ 	.word	0x000276b0


	//   ....[146]....
        /*0864*/ 	.word	0x000276e0


	//   ....[147]....
        /*0868*/ 	.word	0x00027710


	//   ....[148]....
        /*086c*/ 	.word	0x00027740


	//   ....[149]....
        /*0870*/ 	.word	0x00027770


	//   ....[150]....
        /*0874*/ 	.word	0x000277a0


	//   ....[151]....
        /*0878*/ 	.word	0x00027920


	//   ....[152]....
        /*087c*/ 	.word	0x00027950


	//   ....[153]....
        /*0880*/ 	.word	0x00027980


	//   ....[154]....
        /*0884*/ 	.word	0x000279b0


	//   ....[155]....
        /*0888*/ 	.word	0x000279e0


	//   ....[156]....
        /*088c*/ 	.word	0x00027a10


	//   ....[157]....
        /*0890*/ 	.word	0x00027ad0


	//   ....[158]....
        /*0894*/ 	.word	0x00027af0


	//   ....[159]....
        /*0898*/ 	.word	0x00027b60


	//   ....[160]....
        /*089c*/ 	.word	0x00028200


	//   ....[161]....
        /*08a0*/ 	.word	0x000287d0


	//   ....[162]....
        /*08a4*/ 	.word	0x000288c0


	//   ....[163]....
        /*08a8*/ 	.word	0x00028960


	//   ....[164]....
        /*08ac*/ 	.word	0x000289c0


	//   ....[165]....
        /*08b0*/ 	.word	0x00028ab0


	//   ....[166]....
        /*08b4*/ 	.word	0x00028b20


	//   ....[167]....
        /*08b8*/ 	.word	0x00028c10


	//   ....[168]....
        /*08bc*/ 	.word	0x00028c80


	//   ....[169]....
        /*08c0*/ 	.word	0x00028d70


	//   ....[170]....
        /*08c4*/ 	.word	0x00028de0


	//   ....[171]....
        /*08c8*/ 	.word	0x00028ed0


	//   ....[172]....
        /*08cc*/ 	.word	0x00028f40


	//   ....[173]....
        /*08d0*/ 	.word	0x00028fe0


	//   ....[174]....
        /*08d4*/ 	.word	0x000290e0


	//   ....[175]....
        /*08d8*/ 	.word	0x00029130


	//   ....[176]....
        /*08dc*/ 	.word	0x00029190


	//   ....[177]....
        /*08e0*/ 	.word	0x000292c0


	//   ....[178]....
        /*08e4*/ 	.word	0x00029380


	//   ....[179]....
        /*08e8*/ 	.word	0x00029430


	//   ....[180]....
        /*08ec*/ 	.word	0x000294b0


	//   ....[181]....
        /*08f0*/ 	.word	0x000295a0


	//   ....[182]....
        /*08f4*/ 	.word	0x000296b0


	//   ....[183]....
        /*08f8*/ 	.word	0x00029720


	//   ....[184]....
        /*08fc*/ 	.word	0x000297f0


	//   ....[185]....
        /*0900*/ 	.word	0x000298a0


	//   ....[186]....
        /*0904*/ 	.word	0x00029920


	//   ....[187]....
        /*0908*/ 	.word	0x000299f0


	//   ....[188]....
        /*090c*/ 	.word	0x00029a80


	//   ....[189]....
        /*0910*/ 	.word	0x00029b50


	//   ....[190]....
        /*0914*/ 	.word	0x00029bf0


	//   ....[191]....
        /*0918*/ 	.word	0x00029c90


	//   ....[192]....
        /*091c*/ 	.word	0x00029cf0


	//   ....[193]....
        /*0920*/ 	.word	0x00029d90


	//   ....[194]....
        /*0924*/ 	.word	0x00029ee0


	//   ....[195]....
        /*0928*/ 	.word	0x00029f30


	//   ....[196]....
        /*092c*/ 	.word	0x00029f90


	//   ....[197]....
        /*0930*/ 	.word	0x0002a080


	//   ....[198]....
        /*0934*/ 	.word	0x0002a180


	//   ....[199]....
        /*0938*/ 	.word	0x0002a1d0


	//   ....[200]....
        /*093c*/ 	.word	0x0002a230


	//   ....[201]....
        /*0940*/ 	.word	0x0002a320


	//   ....[202]....
        /*0944*/ 	.word	0x0002a420


	//   ....[203]....
        /*0948*/ 	.word	0x0002a470


	//   ....[204]....
        /*094c*/ 	.word	0x0002a4d0


	//   ....[205]....
        /*0950*/ 	.word	0x0002a5b0


	//   ....[206]....
        /*0954*/ 	.word	0x0002a6e0


	//   ....[207]....
        /*0958*/ 	.word	0x0002a7c0


	//   ....[208]....
        /*095c*/ 	.word	0x0002a850


	//   ....[209]....
        /*0960*/ 	.word	0x0002a960


	//   ....[210]....
        /*0964*/ 	.word	0x0002a9c0


	//   ....[211]....
        /*0968*/ 	.word	0x0002aad0


	//   ....[212]....
        /*096c*/ 	.word	0x0002ab30


	//   ....[213]....
        /*0970*/ 	.word	0x0002ac40


	//   ....[214]....
        /*0974*/ 	.word	0x0002aca0


	//   ....[215]....
        /*0978*/ 	.word	0x0002adb0


	//   ....[216]....
        /*097c*/ 	.word	0x0002ae10


	//   ....[217]....
        /*0980*/ 	.word	0x0002aed0


	//   ....[218]....
        /*0984*/ 	.word	0x0002b030


	//   ....[219]....
        /*0988*/ 	.word	0x0002b0d0


	//   ....[220]....
        /*098c*/ 	.word	0x0002b130


	//   ....[221]....
        /*0990*/ 	.word	0x0002b1e0


	//   ....[222]....
        /*0994*/ 	.word	0x0002b240


	//   ....[223]....
        /*0998*/ 	.word	0x0002b2f0


	//   ....[224]....
        /*099c*/ 	.word	0x0002b350


	//   ....[225]....
        /*09a0*/ 	.word	0x0002b400


	//   ....[226]....
        /*09a4*/ 	.word	0x0002b460


	//   ....[227]....
        /*09a8*/ 	.word	0x0002b510


	//   ....[228]....
        /*09ac*/ 	.word	0x0002b570


	//   ....[229]....
        /*09b0*/ 	.word	0x0002b620


	//   ....[230]....
        /*09b4*/ 	.word	0x0002b710


	//   ....[231]....
        /*09b8*/ 	.word	0x0002b7b0


	//   ....[232]....
        /*09bc*/ 	.word	0x0002b810


	//   ....[233]....
        /*09c0*/ 	.word	0x0002b8e0


	//   ....[234]....
        /*09c4*/ 	.word	0x0002b940


	//   ....[235]....
        /*09c8*/ 	.word	0x0002ba10


	//   ....[236]....
        /*09cc*/ 	.word	0x0002ba70


	//   ....[237]....
        /*09d0*/ 	.word	0x0002bb40


	//   ....[238]....
        /*09d4*/ 	.word	0x0002bba0


	//   ....[239]....
        /*09d8*/ 	.word	0x0002bc70


	//   ....[240]....
        /*09dc*/ 	.word	0x0002bcd0


	//   ....[241]....
        /*09e0*/ 	.word	0x0002bda0


	//   ....[242]....
        /*09e4*/ 	.word	0x0002be30


	//   ....[243]....
        /*09e8*/ 	.word	0x0002bed0


	//   ....[244]....
        /*09ec*/ 	.word	0x0002bff0


	//   ....[245]....
        /*09f0*/ 	.word	0x0002c060


	//   ....[246]....
        /*09f4*/ 	.word	0x0002c0d0


	//   ....[247]....
        /*09f8*/ 	.word	0x0002c140


	//   ....[248]....
        /*09fc*/ 	.word	0x0002c1b0


	//   ....[249]....
        /*0a00*/ 	.word	0x0002c230


	//   ....[250]....
        /*0a04*/ 	.word	0x0002c2c0


	//   ....[251]....
        /*0a08*/ 	.word	0x0002c350


	//   ....[252]....
        /*0a0c*/ 	.word	0x0002c3c0


	//   ....[253]....
        /*0a10*/ 	.word	0x0002c430


	//   ....[254]....
        /*0a14*/ 	.word	0x0002c4a0


	//   ....[255]....
        /*0a18*/ 	.word	0x0002c520


	//   ....[0]....
        /*0a1c*/ 	.word	0x0002c590


	//   ....[1]....
        /*0a20*/ 	.word	0x0002c630


	//   ....[2]....
        /*0a24*/ 	.word	0x0002c6c0


	//   ....[3]....
        /*0a28*/ 	.word	0x0002c7e0


	//   ....[4]....
        /*0a2c*/ 	.word	0x0002ecc0


	//   ....[5]....
        /*0a30*/ 	.word	0x0002f6a0


	//   ....[6]....
        /*0a34*/ 	.word	0x00030240


	//   ....[7]....
        /*0a38*/ 	.word	0x000302a0


	//   ....[8]....
        /*0a3c*/ 	.word	0x00030300


	//   ....[9]....
        /*0a40*/ 	.word	0x00030320


	//----- nvinfo : EIATTR_REG_RECONFIG
	.align		4
.L_441:
        /*0a44*/ 	.byte	0x01, 0x54
	.zero		2


	//----- nvinfo : EIATTR_SYSCALL_OFFSETS
	.align		4
        /*0a48*/ 	.byte	0x04, 0x46
        /*0a4a*/ 	.short	(.L_443 - .L_442)


	//   ....[0]....
.L_442:
        /*0a4c*/ 	.word	0x000027f0


	//   ....[1]....
        /*0a50*/ 	.word	0x00023660


	//   ....[2]....
        /*0a54*/ 	.word	0x000237b0


	//   ....[3]....
        /*0a58*/ 	.word	0x000238a0


	//   ....[4]....
        /*0a5c*/ 	.word	0x000246a0


	//   ....[5]....
        /*0a60*/ 	.word	0x00025200


	//----- nvinfo : EIATTR_MBARRIER_INSTR_OFFSETS
	.align		4
.L_443:
        /*0a64*/ 	.byte	0x04, 0x39
        /*0a66*/ 	.short	(.L_445 - .L_444)


	//   ....[0]....
.L_444:
        /*0a68*/ 	.word	0x00000190
        /*0a6c*/ 	.word	0x000000ff
        /*0a70*/ 	.word	0x00032400
        /*0a74*/ 	.short	0x0100
        /*0a76*/ 	.byte	0x08
	.zero		1


	//   ....[1]....
        /*0a78*/ 	.word	0x000001a0
        /*0a7c*/ 	.word	0x000000ff
        /*0a80*/ 	.word	0x00032410
        /*0a84*/ 	.short	0x0100
        /*0a86*/ 	.byte	0x08
	.zero		1


	//   ....[2]....
        /*0a88*/ 	.word	0x000001b0
        /*0a8c*/ 	.word	0x000000ff
        /*0a90*/ 	.word	0x00032420
        /*0a94*/ 	.short	0x0100
        /*0a96*/ 	.byte	0x08
	.zero		1


	//   ....[3]....
        /*0a98*/ 	.word	0x000002a0
        /*0a9c*/ 	.word	0x000000ff
        /*0aa0*/ 	.word	0x00032430
        /*0aa4*/ 	.short	0x0100
        /*0aa6*/ 	.byte	0x08
	.zero		1


	//   ....[4]....
        /*0aa8*/ 	.word	0x000002b0
        /*0aac*/ 	.word	0x000000ff
        /*0ab0*/ 	.word	0x00032440
        /*0ab4*/ 	.short	0x0100
        /*0ab6*/ 	.byte	0x08
	.zero		1


	//   ....[5]....
        /*0ab8*/ 	.word	0x000002c0
        /*0abc*/ 	.word	0x000000ff
        /*0ac0*/ 	.word	0x00032438
        /*0ac4*/ 	.short	0x0100
        /*0ac6*/ 	.byte	0x08
	.zero		1


	//   ....[6]....
        /*0ac8*/ 	.word	0x000002d0
        /*0acc*/ 	.word	0x000000ff
        /*0ad0*/ 	.word	0x00032448
        /*0ad4*/ 	.short	0x0100
        /*0ad6*/ 	.byte	0x08
	.zero		1


	//   ....[7]....
        /*0ad8*/ 	.word	0x00000400
        /*0adc*/ 	.word	0x000000ff
        /*0ae0*/ 	.word	0x00032450
        /*0ae4*/ 	.short	0x0100
        /*0ae6*/ 	.byte	0x08
	.zero		1


	//   ....[8]....
        /*0ae8*/ 	.word	0x00000410
        /*0aec*/ 	.word	0x000000ff
        /*0af0*/ 	.word	0x00032460
        /*0af4*/ 	.short	0x0100
        /*0af6*/ 	.byte	0x08
	.zero		1


	//   ....[9]....
        /*0af8*/ 	.word	0x00000420
        /*0afc*/ 	.word	0x000000ff
        /*0b00*/ 	.word	0x00032458
        /*0b04*/ 	.short	0x0100
        /*0b06*/ 	.byte	0x08
	.zero		1


	//   ....[10]....
        /*0b08*/ 	.word	0x00000430
        /*0b0c*/ 	.word	0x000000ff
        /*0b10*/ 	.word	0x00032468
        /*0b14*/ 	.short	0x0100
        /*0b16*/ 	.byte	0x08
	.zero		1


	//   ....[11]....
        /*0b18*/ 	.word	0x00000520
        /*0b1c*/ 	.word	0x000000ff
        /*0b20*/ 	.word	0x00032470
        /*0b24*/ 	.short	0x0100
        /*0b26*/ 	.byte	0x06
	.zero		1


	//   ....[12]....
        /*0b28*/ 	.word	0x00000530
        /*0b2c*/ 	.word	0x000000ff
        /*0b30*/ 	.word	0x00032480
        /*0b34*/ 	.short	0x0100
        /*0b36*/ 	.byte	0x06
	.zero		1


	//   ....[13]....
        /*0b38*/ 	.word	0x00000540
        /*0b3c*/ 	.word	0x000000ff
        /*0b40*/ 	.word	0x00032478
        /*0b44*/ 	.short	0x0100
        /*0b46*/ 	.byte	0x06
	.zero		1


	//   ....[14]....
        /*0b48*/ 	.word	0x00000550
        /*0b4c*/ 	.word	0x000000ff
        /*0b50*/ 	.word	0x00032488
        /*0b54*/ 	.short	0x0100
        /*0b56*/ 	.byte	0x06
	.zero		1


	//   ....[15]....
        /*0b58*/ 	.word	0x00000680
        /*0b5c*/ 	.word	0x000000ff
        /*0b60*/ 	.word	0x00032490
        /*0b64*/ 	.short	0x0100
        /*0b66*/ 	.byte	0x08
	.zero		1


	//   ....[16]....
        /*0b68*/ 	.word	0x00000690
        /*0b6c*/ 	.word	0x000000ff
        /*0b70*/ 	.word	0x000324a0
        /*0b74*/ 	.short	0x0100
        /*0b76*/ 	.byte	0x08
	.zero		1


	//   ....[17]....
        /*0b78*/ 	.word	0x000006a0
        /*0b7c*/ 	.word	0x000000ff
        /*0b80*/ 	.word	0x00032498
        /*0b84*/ 	.short	0x0100
        /*0b86*/ 	.byte	0x08
	.zero		1


	//   ....[18]....
        /*0b88*/ 	.word	0x000006b0
        /*0b8c*/ 	.word	0x000000ff
        /*0b90*/ 	.word	0x000324a8
        /*0b94*/ 	.short	0x0100
        /*0b96*/ 	.byte	0x08
	.zero		1


	//   ....[19]....
        /*0b98*/ 	.word	0x000007f0
        /*0b9c*/ 	.word	0x000000ff
        /*0ba0*/ 	.word	0x000324b0
        /*0ba4*/ 	.short	0x0100
        /*0ba6*/ 	.byte	0x08
	.zero		1


	//   ....[20]....
        /*0ba8*/ 	.word	0x00000800
        /*0bac*/ 	.word	0x000000ff
        /*0bb0*/ 	.word	0x000324c0
        /*0bb4*/ 	.short	0x0100
        /*0bb6*/ 	.byte	0x08
	.zero		1


	//   ....[21]....
        /*0bb8*/ 	.word	0x00000810
        /*0bbc*/ 	.word	0x000000ff
        /*0bc0*/ 	.word	0x000324b8
        /*0bc4*/ 	.short	0x0100
        /*0bc6*/ 	.byte	0x08
	.zero		1


	//   ....[22]....
        /*0bc8*/ 	.word	0x00000820
        /*0bcc*/ 	.word	0x000000ff
        /*0bd0*/ 	.word	0x000324c8
        /*0bd4*/ 	.short	0x0100
        /*0bd6*/ 	.byte	0x08
	.zero		1


	//   ....[23]....
        /*0bd8*/ 	.word	0x00002a40
        /*0bdc*/ 	.word	0x000000ff
        /*0be0*/ 	.word	0x00032400
        /*0be4*/ 	.short	0x010a
        /*0be6*/ 	.byte	0x2a
	.zero		1


	//   ....[24]....
        /*0be8*/ 	.word	0x00002ed0
        /*0bec*/ 	.word	0x00000018
        /*0bf0*/ 	.word	0x00000000
        /*0bf4*/ 	.short	0x010a
        /*0bf6*/ 	.byte	0x3f
	.zero		1


	//   ....[25]....
        /*0bf8*/ 	.word	0x00002f30
        /*0bfc*/ 	.word	0x00000018
        /*0c00*/ 	.word	0x00000000
        /*0c04*/ 	.short	0x010a
        /*0c06*/ 	.byte	0x3f
	.zero		1


	//   ....[26]....
        /*0c08*/ 	.word	0x000032e0
        /*0c0c*/ 	.word	0x000000ff
        /*0c10*/ 	.word	0x00032410
        /*0c14*/ 	.short	0x010a
        /*0c16*/ 	.byte	0x2a
	.zero		1


	//   ....[27]....
        /*0c18*/ 	.word	0x000033e0
        /*0c1c*/ 	.word	0x00000008
        /*0c20*/ 	.word	0x00000000
        /*0c24*/ 	.short	0x010a
        /*0c26*/ 	.byte	0x3f
	.zero		1


	//   ....[28]....
        /*0c28*/ 	.word	0x00003440
        /*0c2c*/ 	.word	0x00000008
        /*0c30*/ 	.word	0x00000000
        /*0c34*/ 	.short	0x010a
        /*0c36*/ 	.byte	0x3f
	.zero		1


	//   ....[29]....
        /*0c38*/ 	.word	0x00004180
        /*0c3c*/ 	.word	0x0000000c
        /*0c40*/ 	.word	0x00000000
        /*0c44*/ 	.short	0x0101
        /*0c46*/ 	.byte	0x3f
	.zero		1


	//   ....[30]....
        /*0c48*/ 	.word	0x000094b0
        /*0c4c*/ 	.word	0x00000006
        /*0c50*/ 	.word	0x00000000
        /*0c54*/ 	.short	0x0101
        /*0c56*/ 	.byte	0x3f
	.zero		1


	//   ....[31]....
        /*0c58*/ 	.word	0x00009c00
        /*0c5c*/ 	.word	0x00000004
        /*0c60*/ 	.word	0x00000000
        /*0c64*/ 	.short	0x010a
        /*0c66*/ 	.byte	0x3f
	.zero		1


	//   ....[32]....
        /*0c68*/ 	.word	0x00009ca0
        /*0c6c*/ 	.word	0x00000006
        /*0c70*/ 	.word	0x00000000
        /*0c74*/ 	.short	0x010a
        /*0c76*/ 	.byte	0x3f
	.zero		1


	//   ....[33]....
        /*0c78*/ 	.word	0x0000a0b0
        /*0c7c*/ 	.word	0x00000003
        /*0c80*/ 	.word	0x00000000
        /*0c84*/ 	.short	0x010a
        /*0c86*/ 	.byte	0x3f
	.zero		1


	//   ....[34]....
        /*0c88*/ 	.word	0x0000a180
        /*0c8c*/ 	.word	0x00000014
        /*0c90*/ 	.word	0x00000000
        /*0c94*/ 	.short	0x010a
        /*0c96*/ 	.byte	0x3f
	.zero		1


	//   ....[35]....
        /*0c98*/ 	.word	0x0000aec0
        /*0c9c*/ 	.word	0x00000003
        /*0ca0*/ 	.word	0x00000000
        /*0ca4*/ 	.short	0x0101
        /*0ca6*/ 	.byte	0x3f
	.zero		1


	//   ....[36]....
        /*0ca8*/ 	.word	0x00013270
        /*0cac*/ 	.word	0x00000000
        /*0cb0*/ 	.word	0x00000000
        /*0cb4*/ 	.short	0x0101
        /*0cb6*/ 	.byte	0x3f
	.zero		1


	//   ....[37]....
        /*0cb8*/ 	.word	0x00013460
        /*0cbc*/ 	.word	0x00000002
        /*0cc0*/ 	.word	0x00000000
        /*0cc4*/ 	.short	0x010a
        /*0cc6*/ 	.byte	0x3f
	.zero		1


	//   ....[38]....
        /*0cc8*/ 	.word	0x00013500
        /*0ccc*/ 	.word	0x00000006
        /*0cd0*/ 	.word	0x00000000
        /*0cd4*/ 	.short	0x010a
        /*0cd6*/ 	.byte	0x3f
	.zero		1


	//   ....[39]....
        /*0cd8*/ 	.word	0x00013910
        /*0cdc*/ 	.word	0x00000002
        /*0ce0*/ 	.word	0x00000000
        /*0ce4*/ 	.short	0x010a
        /*0ce6*/ 	.byte	0x3f
	.zero		1


	//   ....[40]....
        /*0ce8*/ 	.word	0x000139e0
        /*0cec*/ 	.word	0x0000000e
        /*0cf0*/ 	.word	0x00000000
        /*0cf4*/ 	.short	0x010a
        /*0cf6*/ 	.byte	0x3f
	.zero		1


	//   ....[41]....
        /*0cf8*/ 	.word	0x00014720
        /*0cfc*/ 	.word	0x00000006
        /*0d00*/ 	.word	0x00000000
        /*0d04*/ 	.short	0x0101
        /*0d06*/ 	.byte	0x3f
	.zero		1


	//   ....[42]....
        /*0d08*/ 	.word	0x0001df10
        /*0d0c*/ 	.word	0x00000003
        /*0d10*/ 	.word	0x00000000
        /*0d14*/ 	.short	0x0101
        /*0d16*/ 	.byte	0x3f
	.zero		1


	//   ....[43]....
        /*0d18*/ 	.word	0x00020af0
        /*0d1c*/ 	.word	0x000000ff
        /*0d20*/ 	.word	0x00000000
        /*0d24*/ 	.short	0x0101
        /*0d26*/ 	.byte	0x04
	.zero		1


	//   ....[44]....
        /*0d28*/ 	.word	0x00023db0
        /*0d2c*/ 	.word	0x00000011
        /*0d30*/ 	.word	0x00032440
        /*0d34*/ 	.short	0x010a
        /*0d36*/ 	.byte	0x3f
	.zero		1


	//   ....[45]....
        /*0d38*/ 	.word	0x00024410
        /*0d3c*/ 	.word	0x00000011
        /*0d40*/ 	.word	0x00032430
        /*0d44*/ 	.short	0x0107
        /*0d46*/ 	.byte	0x3f
	.zero		1


	//   ....[46]....
        /*0d48*/ 	.word	0x000244e0
        /*0d4c*/ 	.word	0x00000011
        /*0d50*/ 	.word	0x00032430
        /*0d54*/ 	.short	0x0101
        /*0d56*/ 	.byte	0x3f
	.zero		1


	//   ....[47]....
        /*0d58*/ 	.word	0x00025040
        /*0d5c*/ 	.word	0x00000016
        /*0d60*/ 	.word	0x00032400
        /*0d64*/ 	.short	0x0107
        /*0d66*/ 	.byte	0x3f
	.zero		1


	//   ....[48]....
        /*0d68*/ 	.word	0x000250d0
        /*0d6c*/ 	.word	0x00000016
        /*0d70*/ 	.word	0x00032400
        /*0d74*/ 	.short	0x0101
        /*0d76*/ 	.byte	0x3f
	.zero		1


	//   ....[49]....
        /*0d78*/ 	.word	0x00025b60
        /*0d7c*/ 	.word	0x00000016
        /*0d80*/ 	.word	0x00032410
        /*0d84*/ 	.short	0x0107
        /*0d86*/ 	.byte	0x3f
	.zero		1


	//   ....[50]....
        /*0d88*/ 	.word	0x00025c60
        /*0d8c*/ 	.word	0x00000016
        /*0d90*/ 	.word	0x00032410
        /*0d94*/ 	.short	0x0101
        /*0d96*/ 	.byte	0x3f
	.zero		1


	//   ....[51]....
        /*0d98*/ 	.word	0x00025c80
        /*0d9c*/ 	.word	0x00000016
        /*0da0*/ 	.word	0x00032420
        /*0da4*/ 	.short	0x010a
        /*0da6*/ 	.byte	0x3f
	.zero		1


	//   ....[52]....
        /*0da8*/ 	.word	0x00025d00
        /*0dac*/ 	.word	0x00000011
        /*0db0*/ 	.word	0x00032460
        /*0db4*/ 	.short	0x010a
        /*0db6*/ 	.byte	0x3f
	.zero		1


	//   ....[53]....
        /*0db8*/ 	.word	0x00026490
        /*0dbc*/ 	.word	0x00000011
        /*0dc0*/ 	.word	0x00032450
        /*0dc4*/ 	.short	0x0107
        /*0dc6*/ 	.byte	0x3f
	.zero		1


	//   ....[54]....
        /*0dc8*/ 	.word	0x00026550
        /*0dcc*/ 	.word	0x00000011
        /*0dd0*/ 	.word	0x00032450
        /*0dd4*/ 	.short	0x0101
        /*0dd6*/ 	.byte	0x3f
	.zero		1


	//   ....[55]....
        /*0dd8*/ 	.word	0x00026880
        /*0ddc*/ 	.word	0x00000006
        /*0de0*/ 	.word	0x00032440
        /*0de4*/ 	.short	0x010a
        /*0de6*/ 	.byte	0x3f
	.zero		1


	//   ....[56]....
        /*0de8*/ 	.word	0x00026c60
        /*0dec*/ 	.word	0x00000006
        /*0df0*/ 	.word	0x00032430
        /*0df4*/ 	.short	0x0107
        /*0df6*/ 	.byte	0x3f
	.zero		1


	//   ....[57]....
        /*0df8*/ 	.word	0x00026d10
        /*0dfc*/ 	.word	0x00000006
        /*0e00*/ 	.word	0x00032430
        /*0e04*/ 	.short	0x0101
        /*0e06*/ 	.byte	0x3f
	.zero		1


	//   ....[58]....
        /*0e08*/ 	.word	0x00026d40
        /*0e0c*/ 	.word	0x00000006
        /*0e10*/ 	.word	0x00032460
        /*0e14*/ 	.short	0x010a
        /*0e16*/ 	.byte	0x3f
	.zero		1


	//   ....[59]....
        /*0e18*/ 	.word	0x00027260
        /*0e1c*/ 	.word	0x00000006
        /*0e20*/ 	.word	0x00032450
        /*0e24*/ 	.short	0x0107
        /*0e26*/ 	.byte	0x3f
	.zero		1


	//   ....[60]....
        /*0e28*/ 	.word	0x00027310
        /*0e2c*/ 	.word	0x00000006
        /*0e30*/ 	.word	0x00032450
        /*0e34*/ 	.short	0x0101
        /*0e36*/ 	.byte	0x3f
	.zero		1


	//   ....[61]....
        /*0e38*/ 	.word	0x00028180
        /*0e3c*/ 	.word	0x00000007
        /*0e40*/ 	.word	0x00032420
        /*0e44*/ 	.short	0x010a
        /*0e46*/ 	.byte	0x3f
	.zero		1


	//   ....[62]....
        /*0e48*/ 	.word	0x00028320
        /*0e4c*/ 	.word	0x00000005
        /*0e50*/ 	.word	0x00032440
        /*0e54*/ 	.short	0x010a
        /*0e56*/ 	.byte	0x3f
	.zero		1


	//   ....[63]....
        /*0e58*/ 	.word	0x000283c0
        /*0e5c*/ 	.word	0x00000003
        /*0e60*/ 	.word	0x00032440
        /*0e64*/ 	.short	0x010a
        /*0e66*/ 	.byte	0x3f
	.zero		1


	//   ....[64]....
        /*0e68*/ 	.word	0x00028400
        /*0e6c*/ 	.word	0x00000005
        /*0e70*/ 	.word	0x00032460
        /*0e74*/ 	.short	0x010a
        /*0e76*/ 	.byte	0x3f
	.zero		1


	//   ....[65]....
        /*0e78*/ 	.word	0x00028440
        /*0e7c*/ 	.word	0x00000003
        /*0e80*/ 	.word	0x00032460
        /*0e84*/ 	.short	0x010a
        /*0e86*/ 	.byte	0x3f
	.zero		1


	//   ....[66]....
        /*0e88*/ 	.word	0x000284b0
        /*0e8c*/ 	.word	0x00000009
        /*0e90*/ 	.word	0x00032400
        /*0e94*/ 	.short	0x010a
        /*0e96*/ 	.byte	0x3f
	.zero		1


	//   ....[67]....
        /*0e98*/ 	.word	0x00028500
        /*0e9c*/ 	.word	0x00000018
        /*0ea0*/ 	.word	0x00000000
        /*0ea4*/ 	.short	0x010a
        /*0ea6*/ 	.byte	0x3f
	.zero		1


	//   ....[68]....
        /*0ea8*/ 	.word	0x00028560
        /*0eac*/ 	.word	0x00000009
        /*0eb0*/ 	.word	0x00032410
        /*0eb4*/ 	.short	0x010a
        /*0eb6*/ 	.byte	0x3f
	.zero		1


	//   ....[69]....
        /*0eb8*/ 	.word	0x000285b0
        /*0ebc*/ 	.word	0x00000008
        /*0ec0*/ 	.word	0x00000000
        /*0ec4*/ 	.short	0x010a
        /*0ec6*/ 	.byte	0x3f
	.zero		1


	//   ....[70]....
        /*0ec8*/ 	.word	0x00028600
        /*0ecc*/ 	.word	0x00000006
        /*0ed0*/ 	.word	0x00000000
        /*0ed4*/ 	.short	0x010a
        /*0ed6*/ 	.byte	0x3f
	.zero		1


	//   ....[71]....
        /*0ed8*/ 	.word	0x00028650
        /*0edc*/ 	.word	0x00000014
        /*0ee0*/ 	.word	0x00000000
        /*0ee4*/ 	.short	0x010a
        /*0ee6*/ 	.byte	0x3f
	.zero		1


	//   ....[72]....
        /*0ee8*/ 	.word	0x000286a0
        /*0eec*/ 	.word	0x00000006
        /*0ef0*/ 	.word	0x00000000
        /*0ef4*/ 	.short	0x010a
        /*0ef6*/ 	.byte	0x3f
	.zero		1


	//   ....[73]....
        /*0ef8*/ 	.word	0x000286f0
        /*0efc*/ 	.word	0x0000000e
        /*0f00*/ 	.word	0x00000000
        /*0f04*/ 	.short	0x010a
        /*0f06*/ 	.byte	0x3f
	.zero		1


	//   ....[74]....
        /*0f08*/ 	.word	0x00028810
        /*0f0c*/ 	.word	0x00000011
        /*0f10*/ 	.word	0x00032440
        /*0f14*/ 	.short	0x010a
        /*0f16*/ 	.byte	0x3f
	.zero		1


	//   ....[75]....
        /*0f18*/ 	.word	0x0002a5e0
        /*0f1c*/ 	.word	0x00000016
        /*0f20*/ 	.word	0x00032420
        /*0f24*/ 	.short	0x010a
        /*0f26*/ 	.byte	0x3f
	.zero		1


	//   ....[76]....
        /*0f28*/ 	.word	0x0002a630
        /*0f2c*/ 	.word	0x00000011
        /*0f30*/ 	.word	0x00032460
        /*0f34*/ 	.short	0x010a
        /*0f36*/ 	.byte	0x3f
	.zero		1


	//   ....[77]....
        /*0f38*/ 	.word	0x0002af80
        /*0f3c*/ 	.word	0x00000006
        /*0f40*/ 	.word	0x00032440
        /*0f44*/ 	.short	0x010a
        /*0f46*/ 	.byte	0x3f
	.zero		1


	//   ....[78]....
        /*0f48*/ 	.word	0x0002b660
        /*0f4c*/ 	.word	0x00000006
        /*0f50*/ 	.word	0x00032460
        /*0f54*/ 	.short	0x010a
        /*0f56*/ 	.byte	0x3f
	.zero		1


	//   ....[79]....
        /*0f58*/ 	.word	0x0002c700
        /*0f5c*/ 	.word	0x00000007
        /*0f60*/ 	.word	0x00032420
        /*0f64*/ 	.short	0x010a
        /*0f66*/ 	.byte	0x3f
	.zero		1


	//   ....[80]....
        /*0f68*/ 	.word	0x0002c8a0
        /*0f6c*/ 	.word	0x00000005
        /*0f70*/ 	.word	0x00032440
        /*0f74*/ 	.short	0x010a
        /*0f76*/ 	.byte	0x3f
	.zero		1


	//   ....[81]....
        /*0f78*/ 	.word	0x0002c8f0
        /*0f7c*/ 	.word	0x00000003
        /*0f80*/ 	.word	0x00032440
        /*0f84*/ 	.short	0x010a
        /*0f86*/ 	.byte	0x3f
	.zero		1


	//   ....[82]....
        /*0f88*/ 	.word	0x0002c940
        /*0f8c*/ 	.word	0x00000005
        /*0f90*/ 	.word	0x00032460
        /*0f94*/ 	.short	0x010a
        /*0f96*/ 	.byte	0x3f
	.zero		1


	//   ....[83]....
        /*0f98*/ 	.word	0x0002ccf0
        /*0f9c*/ 	.word	0x0000000a
        /*0fa0*/ 	.word	0x00000000
        /*0fa4*/ 	.short	0x010a
        /*0fa6*/ 	.byte	0x3f
	.zero		1


	//   ....[84]....
        /*0fa8*/ 	.word	0x0002ce30
        /*0fac*/ 	.word	0x00000002
        /*0fb0*/ 	.word	0x00000000
        /*0fb4*/ 	.short	0x010a
        /*0fb6*/ 	.byte	0x3f
	.zero		1


	//   ....[85]....
        /*0fb8*/ 	.word	0x0002d490
        /*0fbc*/ 	.word	0x0000000a
        /*0fc0*/ 	.word	0x00000000
        /*0fc4*/ 	.short	0x010a
        /*0fc6*/ 	.byte	0x3f
	.zero		1


	//   ....[86]....
        /*0fc8*/ 	.word	0x0002d5d0
        /*0fcc*/ 	.word	0x00000008
        /*0fd0*/ 	.word	0x00000000
        /*0fd4*/ 	.short	0x010a
        /*0fd6*/ 	.byte	0x3f
	.zero		1


	//   ....[87]....
        /*0fd8*/ 	.word	0x0002e8a0
        /*0fdc*/ 	.word	0x00000006
        /*0fe0*/ 	.word	0x00000000
        /*0fe4*/ 	.short	0x0101
        /*0fe6*/ 	.byte	0x3f
	.zero		1


	//   ....[88]....
        /*0fe8*/ 	.word	0x00048020
        /*0fec*/ 	.word	0x00000000
        /*0ff0*/ 	.word	0x00000000
        /*0ff4*/ 	.short	0x0101
        /*0ff6*/ 	.byte	0x3f
	.zero		1


	//   ....[89]....
        /*0ff8*/ 	.word	0x00048040
        /*0ffc*/ 	.word	0x00000002
        /*1000*/ 	.word	0x00000000
        /*1004*/ 	.short	0x010a
        /*1006*/ 	.byte	0x3f
	.zero		1


	//   ....[90]....
        /*1008*/ 	.word	0x00048090
        /*100c*/ 	.word	0x00000008
        /*1010*/ 	.word	0x00000000
        /*1014*/ 	.short	0x010a
        /*1016*/ 	.byte	0x3f
	.zero		1


	//----- nvinfo : EIATTR_NUM_MBARRIERS
	.align		4
.L_445:
        /*1018*/ 	.byte	0x03, 0x38
        /*101a*/ 	.short	0x0017


	//----- nvinfo : EIATTR_EXIT_INSTR_OFFSETS
	.align		4
        /*101c*/ 	.byte	0x04, 0x1c
        /*101e*/ 	.short	(.L_447 - .L_446)


	//   ....[0]....
.L_446:
        /*1020*/ 	.word	0x00000aa0


	//   ....[1]....
        /*1024*/ 	.word	0x00021e50


	//   ....[2]....
        /*1028*/ 	.word	0x00028490


	//----- nvinfo : EIATTR_MAX_THREADS
	.align		4
.L_447:
        /*102c*/ 	.byte	0x04, 0x05
        /*102e*/ 	.short	(.L_449 - .L_448)
.L_448:
        /*1030*/ 	.word	0x00000180
        /*1034*/ 	.word	0x00000001
        /*1038*/ 	.word	0x00000001


	//----- nvinfo : EIATTR_CRS_STACK_SIZE
	.align		4
.L_449:
        /*103c*/ 	.byte	0x04, 0x1e
        /*103e*/ 	.short	(.L_451 - .L_450)
.L_450:
        /*1040*/ 	.word	0x00000000


	//----- nvinfo : EIATTR_CBANK_PARAM_SIZE
	.align		4
.L_451:
        /*1044*/ 	.byte	0x03, 0x19
        /*1046*/ 	.short	0x0bf0


	//----- nvinfo : EIATTR_PARAM_CBANK
	.align		4
        /*1048*/ 	.byte	0x04, 0x0a
        /*104a*/ 	.short	(.L_453 - .L_452)
	.align		4
.L_452:
        /*104c*/ 	.word	index@(.nv.constant0._ZN7cutlass13device_kernelIN5flash11enable_sm90INS1_16FlashAttnFwdSm90INS1_25CollectiveMainloopFwdSm90ILi2EN4cute5tupleIJNS5_1CILi1EEES8_S8_EEENS6_IJNS7_ILi128EEENS7_ILi96EEENS7_ILi64EEEEEELi256ENS_6half_tEfNS_4arch4Sm90ELb0ELb1ELb0ELb1ELb1ELb0ELb1ELb1ELb0ELb1ELb0ELb0EEENS1_21CollectiveEpilogueFwdINS6_IJSA_NS7_ILi256EEESB_EEES9_SE_SG_Li256ELb1ELb1ELb0ELb0EEENS1_36VarlenDynamicPersistentTileSchedulerILi128ELi96ELi256ELi128ELb0ELb1ELb1ELb1ELb0ELb1EEEEEEEEEvNT_6ParamsE)
        /*1050*/ 	.short	0x0210
        /*1052*/ 	.short	0x0bf0


	//----- nvinfo : EIATTR_SW_WAR
	.align		4
.L_453:
        /*1054*/ 	.byte	0x04, 0x36
        /*1056*/ 	.short	(.L_455 - .L_454)
.L_454:
        /*1058*/ 	.word	0x00000008
.L_455:


//--------------------- .nv.info._ZN7cutlass13device_kernelIN5flash11enable_sm90INS1_16FlashAttnFwdSm90INS1_25CollectiveMainloopFwdSm90ILi2EN4cute5tupleIJNS5_1CILi1EEES8_S8_EEENS6_IJNS7_ILi128EEENS7_ILi96EEENS7_ILi64EEEEEELi256ENS_6half_tEfNS_4arch4Sm90ELb0ELb1ELb0ELb1ELb1ELb1ELb1ELb1ELb0ELb1ELb0ELb0EEENS1_21CollectiveEpilogueFwdINS6_IJSA_NS7_ILi256EEESB_EEES9_SE_SG_Li256ELb1ELb1ELb0ELb0EEENS1_36VarlenDynamicPersistentTileSchedulerILi128ELi96ELi256ELi128ELb0ELb1ELb1ELb1ELb0ELb1EEEEEEEEEvNT_6ParamsE --------------------------
	.section	.nv.info._ZN7cutlass13device_kernelIN5flash11enable_sm90INS1_16FlashAttnFwdSm90INS1_25CollectiveMainloopFwdSm90ILi2EN4cute5tupleIJNS5_1CILi1EEES8_S8_EEENS6_IJNS7_ILi128EEENS7_ILi96EEENS7_ILi64EEEEEELi256ENS_6half_tEfNS_4arch4Sm90ELb0ELb1ELb0ELb1ELb1ELb1ELb1ELb1ELb0ELb1ELb0ELb0EEENS1_21CollectiveEpilogueFwdINS6_IJSA_NS7_ILi256EEESB_EEES9_SE_SG_Li256ELb1ELb1ELb0ELb0EEENS1_36VarlenDynamicPersistentTileSchedulerILi128ELi96ELi256ELi128ELb0ELb1ELb1ELb1ELb0ELb1EEEEEEEEEvNT_6ParamsE,"",@"SHT_CUDA_INFO"
	.sectionflags	@""
	.align	4


	//----- nvinfo : EIATTR_CUDA_API_VERSION
	.align		4
        /*0000*/ 	.byte	0x04, 0x37
        /*0002*/ 	.short	(.L_457 - .L_456)
.L_456:
        /*0004*/ 	.word	0x00000082


	//----- nvinfo : EIATTR_KPARAM_INFO
	.align		4
.L_457:
        /*0008*/ 	.byte	0x04, 0x17
        /*000a*/ 	.short	(.L_459 - .L_458)
.L_458:
        /*000c*/ 	.word	0x00000000
        /*0010*/ 	.short	0x0000
        /*0012*/ 	.short	0x0070
        /*0014*/ 	.byte	0x00, 0xf0, 0x01, 0x2e


	//----- nvinfo : EIATTR_SPARSE_MMA_MASK
	.align		4
.L_459:
        /*0018*/ 	.byte	0x03, 0x50
        /*001a*/ 	.short	0x0000


	//----- nvinfo : EIATTR_MAXREG_COUNT
	.align		4
        /*001c*/ 	.byte	0x03, 0x1b
        /*001e*/ 	.short	0x00a8


	//----- nvinfo : EIATTR_NUM_BARRIERS
	.align		4
        /*0020*/ 	.byte	0x02, 0x4c
        /*0022*/ 	.byte	0x10
	.zero		1


	//----- nvinfo : EIATTR_EXTERNS
	.align		4
        /*0024*/ 	.byte	0x04, 0x0f
        /*0026*/ 	.short	(.L_461 - .L_460)


	//   ....[0]....
	.align		4
.L_460:
        /*0028*/ 	.word	index@(__assertfail)


	//----- nvinfo : EIATTR_ANNOTATIONS
	.align		4
.L_461:
        /*002c*/ 	.byte	0x04, 0x55
        /*002e*/ 	.short	(.L_463 - .L_462)


	//   ....[0]....
.L_462:
        /* <DEDUP_REMOVED lines=45> */


	//----- nvinfo : EIATTR_MERCURY_ISA_VERSION
	.align		4
.L_463:
        /*02f0*/ 	.byte	0x03, 0x5f
        /*02f2*/ 	.short	0x0101


	//----- nvinfo : EIATTR_UNUSED_LOAD_BYTE_OFFSET
	.align		4
        /*02f4*/ 	.byte	0x04, 0x44
        /*02f6*/ 	.short	(.L_465 - .L_464)


	//   ....[0]....
.L_464:
        /*02f8*/ 	.word	0x00000b70
        /*02fc*/ 	.word	0x0000fff0


	//   ....[1]....
        /*0300*/ 	.word	0x0002b040
        /*0304*/ 	.word	0x0000fff0


	//----- nvinfo : EIATTR_INT_WARP_WIDE_INSTR_OFFSETS
	.align		4
.L_465:
        /*0308*/ 	.byte	0x04, 0x31
        /*030a*/ 	.short	(.L_467 - .L_466)


	//   ....[0]....
.L_466:
        /*030c*/ 	.word	0x00000180


	//   ....[1]....
        /*0310*/ 	.word	0x000001c0


	//   ....[2]....
        /*0314*/ 	.word	0x00000230


	//   ....[3]....
        /*0318*/ 	.word	0x00000240


	//   ....[4]....
        /*031c*/ 	.word	0x00030d00


	//   ....[5]....
        /*0320*/ 	.word	0x00030d90


	//   ....[6]....
        /*0324*/ 	.word	0x00034d30


	//   ....[7]....
        /*0328*/ 	.word	0x00034dc0


	//----- nvinfo : EIATTR_COOP_GROUP_MASK_REGIDS
	.align		4
.L_467:
        /*032c*/ 	.byte	0x04, 0x29
        /*032e*/ 	.short	(.L_469 - .L_468)


	//   ....[0]....
.L_468:
        /*0330*/ 	.word	0xffffffff


	//   ....[1]....
        /*0334*/ 	.word	0xffffffff


	//   ....[2]....
        /*0338*/ 	.word	0xffffffff


	//   ....[3]....
        /*033c*/ 	.word	0xffffffff


	//   ....[4]....
        /*0340*/ 	.word	0xffffffff


	//   ....[5]....
        /*0344*/ 	.word	0xffffffff


	//   ....[6]....
        /*0348*/ 	.word	0xffffffff


	//   ....[7]....
        /*034c*/ 	.word	0xffffffff


	//   ....[8]....
        /*0350*/ 	.word	0xffffffff


	//   ....[9]....
        /*0354*/ 	.word	0xffffffff


	//   ....[10]....
        /*0358*/ 	.word	0xffffffff


	//   ....[11]....
        /*035c*/ 	.word	0xffffffff


	//   ....[12]....
        /*0360*/ 	.word	0xffffffff


	//   ....[13]....
        /*0364*/ 	.word	0xffffffff


	//   ....[14]....
        /*0368*/ 	.word	0xffffffff


	//   ....[15]....
        /*036c*/ 	.word	0xffffffff


	//   ....[16]....
        /*0370*/ 	.word	0xffffffff


	//   ....[17]....
        /*0374*/ 	.word	0xffffffff


	//   ....[18]....
        /*0378*/ 	.word	0xffffffff


	//   ....[19]....
        /*037c*/ 	.word	0xffffffff


	//   ....[20]....
        /*0380*/ 	.word	0xffffffff


	//   ....[21]....
        /*0384*/ 	.word	0xffffffff


	//   ....[22]....
        /*0388*/ 	.word	0xffffffff


	//   ....[23]....
        /*038c*/ 	.word	0xffffffff


	//   ....[24]....
        /*0390*/ 	.word	0xffffffff


	//   ....[25]....
        /*0394*/ 	.word	0xffffffff


	//   ....[26]....
        /*0398*/ 	.word	0xffffffff


	//   ....[27]....
        /*039c*/ 	.word	0xffffffff


	//   ....[28]....
        /*03a0*/ 	.word	0xffffffff


	//   ....[29]....
        /*03a4*/ 	.word	0xffffffff


	//   ....[30]....
        /*03a8*/ 	.word	0xffffffff


	//   ....[31]....
        /*03ac*/ 	.word	0xffffffff


	//   ....[32]....
        /*03b0*/ 	.word	0xffffffff


	//   ....[33]....
        /*03b4*/ 	.word	0xffffffff


	//   ....[34]....
        /*03b8*/ 	.word	0xffffffff


	//   ....[35]....
        /*03bc*/ 	.word	0xffffffff


	//   ....[36]....
        /*03c0*/ 	.word	0xffffffff


	//   ....[37]....
        /*03c4*/ 	.word	0xffffffff


	//   ....[38]....
        /*03c8*/ 	.word	0xffffffff


	//   ....[39]....
        /*03cc*/ 	.word	0xffffffff


	//   ....[40]....
        /*03d0*/ 	.word	0xffffffff


	//   ....[41]....
        /*03d4*/ 	.word	0xffffffff


	//   ....[42]....
        /*03d8*/ 	.word	0xffffffff


	//   ....[43]....
        /*03dc*/ 	.word	0xffffffff


	//   ....[44]....
        /*03e0*/ 	.word	0xffffffff


	//   ....[45]....
        /*03e4*/ 	.word	0xffffffff


	//   ....[46]....
        /*03e8*/ 	.word	0xffffffff


	//   ....[47]....
        /*03ec*/ 	.word	0xffffffff


	//   ....[48]....
        /*03f0*/ 	.word	0xffffffff


	//   ....[49]....
        /*03f4*/ 	.word	0xffffffff


	//   ....[50]....
        /*03f8*/ 	.word	0xffffffff


	//   ....[51]....
        /*03fc*/ 	.word	0xffffffff


	//   ....[52]....
        /*0400*/ 	.word	0xffffffff


	//   ....[53]....
        /*0404*/ 	.word	0xffffffff


	//   ....[54]....
        /*0408*/ 	.word	0xffffffff


	//   ....[55]....
        /*040c*/ 	.word	0xffffffff


	//   ....[56]....
        /*0410*/ 	.word	0xffffffff


	//   ....[57]....
        /*0414*/ 	.word	0xffffffff


	//   ....[58]....
        /*0418*/ 	.word	0xffffffff


	//   ....[59]....
        /*041c*/ 	.word	0xffffffff


	//   ....[60]....
        /*0420*/ 	.word	0xffffffff


	//   ....[61]....
        /*0424*/ 	.word	0xffffffff


	//   ....[62]....
        /*0428*/ 	.word	0xffffffff


	//   ....[63]....
        /*042c*/ 	.word	0xffffffff


	//   ....[64]....
        /*0430*/ 	.word	0xffffffff


	//   ....[65]....
        /*0434*/ 	.word	0xffffffff


	//   ....[66]....
        /*0438*/ 	.word	0xffffffff


	//   ....[67]....
        /*043c*/ 	.word	0xffffffff


	//   ....[68]....
        /*0440*/ 	.word	0xffffffff


	//   ....[69]....
        /*0444*/ 	.word	0xffffffff


	//   ....[70]....
        /*0448*/ 	.word	0xffffffff


	//   ....[71]....
        /*044c*/ 	.word	0xffffffff


	//   ....[72]....
        /*0450*/ 	.word	0xffffffff


	//   ....[73]....
        /*0454*/ 	.word	0xffffffff


	//   ....[74]....
        /*0458*/ 	.word	0xffffffff


	//   ....[75]....
        /*045c*/ 	.word	0xffffffff


	//   ....[76]....
        /*0460*/ 	.word	0xffffffff


	//   ....[77]....
        /*0464*/ 	.word	0xffffffff


	//   ....[78]....
        /*0468*/ 	.word	0xffffffff


	//   ....[79]....
        /*046c*/ 	.word	0xffffffff


	//   ....[80]....
        /*0470*/ 	.word	0xffffffff


	//   ....[81]....
        /*0474*/ 	.word	0xffffffff


	//   ....[82]....
        /*0478*/ 	.word	0xffffffff


	//   ....[83]....
        /*047c*/ 	.word	0xffffffff


	//   ....[84]....
        /*0480*/ 	.word	0xffffffff


	//   ....[85]....
        /*0484*/ 	.word	0xffffffff


	//   ....[86]....
        /*0488*/ 	.word	0xffffffff


	//   ....[87]....
        /*048c*/ 	.word	0xffffffff


	//   ....[88]....
        /*0490*/ 	.word	0xffffffff


	//   ....[89]....
        /*0494*/ 	.word	0xffffffff


	//   ....[90]....
        /*0498*/ 	.word	0xffffffff


	//   ....[91]....
        /*049c*/ 	.word	0xffffffff


	//   ....[92]....
        /*04a0*/ 	.word	0xffffffff


	//   ....[93]....
        /*04a4*/ 	.word	0xffffffff


	//   ....[94]....
        /*04a8*/ 	.word	0xffffffff


	//   ....[95]....
        /*04ac*/ 	.word	0xffffffff


	//   ....[96]....
        /*04b0*/ 	.word	0xffffffff


	//   ....[97]....
        /*04b4*/ 	.word	0xffffffff


	//   ....[98]....
        /*04b8*/ 	.word	0xffffffff


	//   ....[99]....
        /*04bc*/ 	.word	0xffffffff


	//   ....[100]....
        /*04c0*/ 	.word	0xffffffff


	//   ....[101]....
        /*04c4*/ 	.word	0xffffffff


	//   ....[102]....
        /*04c8*/ 	.word	0xffffffff


	//   ....[103]....
        /*04cc*/ 	.word	0xffffffff


	//   ....[104]....
        /*04d0*/ 	.word	0xffffffff


	//   ....[105]....
        /*04d4*/ 	.word	0xffffffff


	//   ....[106]....
        /*04d8*/ 	.word	0xffffffff


	//   ....[107]....
        /*04dc*/ 	.word	0xffffffff


	//   ....[108]....
        /*04e0*/ 	.word	0xffffffff


	//   ....[109]....
        /*04e4*/ 	.word	0xffffffff


	//   ....[110]....
        /*04e8*/ 	.word	0xffffffff


	//   ....[111]....
        /*04ec*/ 	.word	0xffffffff


	//   ....[112]....
        /*04f0*/ 	.word	0xffffffff


	//   ....[113]....
        /*04f4*/ 	.word	0xffffffff


	//   ....[114]....
        /*04f8*/ 	.word	0xffffffff


	//   ....[115]....
        /*04fc*/ 	.word	0xffffffff


	//   ....[116]....
        /*0500*/ 	.word	0xffffffff


	//   ....[117]....
        /*0504*/ 	.word	0xffffffff


	//   ....[118]....
        /*0508*/ 	.word	0xffffffff


	//   ....[119]....
        /*050c*/ 	.word	0xffffffff


	//   ....[120]....
        /*0510*/ 	.word	0xffffffff


	//   ....[121]....
        /*0514*/ 	.word	0xffffffff


	//   ....[122]....
        /*0518*/ 	.word	0xffffffff


	//   ....[123]....
        /*051c*/ 	.word	0xffffffff


	//   ....[124]....
        /*0520*/ 	.word	0xffffffff


	//   ....[125]....
        /*0524*/ 	.word	0xffffffff


	//   ....[126]....
        /*0528*/ 	.word	0xffffffff


	//   ....[127]....
        /*052c*/ 	.word	0xffffffff


	//   ....[128]....
        /*0530*/ 	.word	0xffffffff


	//   ....[129]....
        /*0534*/ 	.word	0xffffffff


	//   ....[130]....
        /*0538*/ 	.word	0xffffffff


	//   ....[131]....
        /*053c*/ 	.word	0xffffffff


	//   ....[132]....
        /*0540*/ 	.word	0xffffffff


	//   ....[133]....
        /*0544*/ 	.word	0xffffffff


	//   ....[134]....
        /*0548*/ 	.word	0xffffffff


	//   ....[135]....
        /*054c*/ 	.word	0xffffffff


	//   ....[136]....
        /*0550*/ 	.word	0xffffffff


	//   ....[137]....
        /*0554*/ 	.word	0xffffffff


	//   ....[138]....
        /*0558*/ 	.word	0xffffffff


	//   ....[139]....
        /*055c*/ 	.word	0xffffffff


	//   ....[140]....
        /*0560*/ 	.word	0xffffffff


	//   ....[141]....
        /*0564*/ 	.word	0xffffffff


	//   ....[142]....
        /*0568*/ 	.word	0xffffffff


	//   ....[143]....
        /*056c*/ 	.word	0xffffffff


	//   ....[144]....
        /*0570*/ 	.word	0xffffffff


	//   ....[145]....
        /*0574*/ 	.word	0xffffffff


	//   ....[146]....
        /*0578*/ 	.word	0xffffffff


	//   ....[147]....
        /*057c*/ 	.word	0xffffffff


	//   ....[148]....
        /*0580*/ 	.word	0xffffffff


	//   ....[149]....
        /*0584*/ 	.word	0xffffffff


	//   ....[150]....
        /*0588*/ 	.word	0xffffffff


	//   ....[151]....
        /*058c*/ 	.word	0xffffffff


	//   ....[152]....
        /*0590*/ 	.word	0xffffffff


	//   ....[153]....
        /*0594*/ 	.word	0xffffffff


	//   ....[154]....
        /*0598*/ 	.word	0xffffffff


	//   ....[155]....
        /*059c*/ 	.word	0xffffffff


	//   ....[156]....
        /*05a0*/ 	.word	0xffffffff


	//   ....[157]....
        /*05a4*/ 	.word	0xffffffff


	//   ....[158]....
        /*05a8*/ 	.word	0xffffffff


	//   ....[159]....
        /*05ac*/ 	.word	0xffffffff


	//   ....[160]....
        /*05b0*/ 	.word	0xffffffff


	//   ....[161]....
        /*05b4*/ 	.word	0xffffffff


	//   ....[162]....
        /*05b8*/ 	.word	0xffffffff


	//   ....[163]....
        /*05bc*/ 	.word	0xffffffff


	//   ....[164]....
        /*05c0*/ 	.word	0xffffffff


	//   ....[165]....
        /*05c4*/ 	.word	0xffffffff


	//   ....[166]....
        /*05c8*/ 	.word	0xffffffff


	//   ....[167]....
        /*05cc*/ 	.word	0xffffffff


	//   ....[168]....
        /*05d0*/ 	.word	0xffffffff


	//   ....[169]....
        /*05d4*/ 	.word	0xffffffff


	//   ....[170]....
        /*05d8*/ 	.word	0xffffffff


	//   ....[171]....
        /*05dc*/ 	.word	0xffffffff


	//   ....[172]....
        /*05e0*/ 	.word	0xffffffff


	//   ....[173]....
        /*05e4*/ 	.word	0xffffffff


	//   ....[174]....
        /*05e8*/ 	.word	0xffffffff


	//   ....[175]....
        /*05ec*/ 	.word	0xffffffff


	//   ....[176]....
        /*05f0*/ 	.word	0xffffffff


	//   ....[177]....
        /*05f4*/ 	.word	0xffffffff


	//   ....[178]....
        /*05f8*/ 	.word	0xffffffff


	//   ....[179]....
        /*05fc*/ 	.word	0xffffffff


	//   ....[180]....
        /*0600*/ 	.word	0xffffffff


	//   ....[181]....
        /*0604*/ 	.word	0xffffffff


	//   ....[182]....
        /*0608*/ 	.word	0xffffffff


	//   ....[183]....
        /*060c*/ 	.word	0xffffffff


	//   ....[184]....
        /*0610*/ 	.word	0xffffffff


	//   ....[185]....
        /*0614*/ 	.word	0xffffffff


	//   ....[186]....
        /*0618*/ 	.word	0xffffffff


	//   ....[187]....
        /*061c*/ 	.word	0xffffffff


	//   ....[188]....
        /*0620*/ 	.word	0xffffffff


	//   ....[189]....
        /*0624*/ 	.word	0xffffffff


	//   ....[190]....
        /*0628*/ 	.word	0xffffffff


	//   ....[191]....
        /*062c*/ 	.word	0xffffffff


	//   ....[192]....
        /*0630*/ 	.word	0xffffffff


	//   ....[193]....
        /*0634*/ 	.word	0xffffffff


	//   ....[194]....
        /*0638*/ 	.word	0xffffffff


	//   ....[195]....
        /*063c*/ 	.word	0x0500000f


	//   ....[196]....
        /*0640*/ 	.word	0x0500000f


	//   ....[197]....
        /*0644*/ 	.word	0x0500000f


	//   ....[198]....
        /*0648*/ 	.word	0x0500000f


	//   ....[199]....
        /*064c*/ 	.word	0x0500000f


	//   ....[200]....
        /*0650*/ 	.word	0x0500000f


	//   ....[201]....
        /*0654*/ 	.word	0x0500000f


	//   ....[202]....
        /*0658*/ 	.word	0x0500000f


	//   ....[203]....
        /*065c*/ 	.word	0x0500000f


	//   ....[204]....
        /*0660*/ 	.word	0x0500000f


	//   ....[205]....
        /*0664*/ 	.word	0x0500000f


	//   ....[206]....
        /*0668*/ 	.word	0x0500000f


	//   ....[207]....
        /*066c*/ 	.word	0x0500000f


	//   ....[208]....
        /*0670*/ 	.word	0x0500000f


	//   ....[209]....
        /*0674*/ 	.word	0x0500000f


	//   ....[210]....
        /*0678*/ 	.word	0x0500000f


	//   ....[211]....
        /*067c*/ 	.word	0x0500000f


	//   ....[212]....
        /*0680*/ 	.word	0x0500000f


	//   ....[213]....
        /*0684*/ 	.word	0x0500000f


	//   ....[214]....
        /*0688*/ 	.word	0x0500000f


	//   ....[215]....
        /*068c*/ 	.word	0x0500000f


	//   ....[216]....
        /*0690*/ 	.word	0x0500000f


	//   ....[217]....
        /*0694*/ 	.word	0x0500000f


	//   ....[218]....
        /*0698*/ 	.word	0x0500000f


	//   ....[219]....
        /*069c*/ 	.word	0x0500000f


	//   ....[220]....
        /*06a0*/ 	.word	0x0500000f


	//   ....[221]....
        /*06a4*/ 	.word	0x0500000f


	//   ....[222]....
        /*06a8*/ 	.word	0x0500000f


	//   ....[223]....
        /*06ac*/ 	.word	0x0500000f


	//   ....[224]....
        /*06b0*/ 	.word	0x0500000f


	//   ....[225]....
        /*06b4*/ 	.word	0x0500000f


	//   ....[226]....
        /*06b8*/ 	.word	0x0500000f


	//   ....[227]....
        /*06bc*/ 	.word	0x0500000f


	//   ....[228]....
        /*06c0*/ 	.word	0x0500000f


	//   ....[229]....
        /*06c4*/ 	.word	0x0500000f


	//   ....[230]....
        /*06c8*/ 	.word	0x0500000f


	//   ....[231]....
        /*06cc*/ 	.word	0x0500000f


	//   ....[232]....
        /*06d0*/ 	.word	0x0500000f


	//   ....[233]....
        /*06d4*/ 	.word	0x0500000f


	//   ....[234]....
        /*06d8*/ 	.word	0x0500000f


	//   ....[235]....
        /*06dc*/ 	.word	0x0500000f


	//   ....[236]....
        /*06e0*/ 	.word	0x0500000f


	//   ....[237]....
        /*06e4*/ 	.word	0x0500000f


	//   ....[238]....
        /*06e8*/ 	.word	0x0500000f


	//   ....[239]....
        /*06ec*/ 	.word	0x0500000f


	//   ....[240]....
        /*06f0*/ 	.word	0x0500000f


	//   ....[241]....
        /*06f4*/ 	.word	0x0500000f


	//   ....[242]....
        /*06f8*/ 	.word	0x0500000f


	//   ....[243]....
        /*06fc*/ 	.word	0x0500000f


	//   ....[244]....
        /*0700*/ 	.word	0x0500000f


	//   ....[245]....
        /*0704*/ 	.word	0x0500000f


	//   ....[246]....
        /*0708*/ 	.word	0x0500000f


	//   ....[247]....
        /*070c*/ 	.word	0x0500000f


	//   ....[248]....
        /*0710*/ 	.word	0x0500000f


	//   ....[249]....
        /*0714*/ 	.word	0x0500000f


	//   ....[250]....
        /*0718*/ 	.word	0x0500000f


	//   ....[251]....
        /*071c*/ 	.word	0x0500000f


	//   ....[252]....
        /*0720*/ 	.word	0x0500000f


	//   ....[253]....
        /*0724*/ 	.word	0x0500000f


	//   ....[254]....
        /*0728*/ 	.word	0x0500000f


	//   ....[255]....
        /*072c*/ 	.word	0x0500000f


	//   ....[0]....
        /*0730*/ 	.word	0x0500000f


	//   ....[1]....
        /*0734*/ 	.word	0x0500000f


	//   ....[2]....
        /*0738*/ 	.word	0x0500000f


	//   ....[3]....
        /*073c*/ 	.word	0x0500000f


	//   ....[4]....
        /*0740*/ 	.word	0x0500000f


	//   ....[5]....
        /*0744*/ 	.word	0x0500000f


	//   ....[6]....
        /*0748*/ 	.word	0x0500000f


	//   ....[7]....
        /*074c*/ 	.word	0x0500000f


	//   ....[8]....
        /*0750*/ 	.word	0x0500000f


	//   ....[9]....
        /*0754*/ 	.word	0x0500000f


	//   ....[10]....
        /*0758*/ 	.word	0x0500000f


	//   ....[11]....
        /*075c*/ 	.word	0x0500000f


	//   ....[12]....
        /*0760*/ 	.word	0x0500000f


	//   ....[13]....
        /*0764*/ 	.word	0x0500000f


	//   ....[14]....
        /*0768*/ 	.word	0x0500000f


	//   ....[15]....
        /*076c*/ 	.word	0x0500000f


	//   ....[16]....
        /*0770*/ 	.word	0x0500000f


	//   ....[17]....
        /*0774*/ 	.word	0x0500000f


	//   ....[18]....
        /*0778*/ 	.word	0x0500000f


	//   ....[19]....
        /*077c*/ 	.word	0x0500000f


	//   ....[20]....
        /*0780*/ 	.word	0x0500000f


	//   ....[21]....
        /*0784*/ 	.word	0x0500000f


	//   ....[22]....
        /*0788*/ 	.word	0x0500000f


	//   ....[23]....
        /*078c*/ 	.word	0x0500000f


	//   ....[24]....
        /*0790*/ 	.word	0x0500000f


	//   ....[25]....
        /*0794*/ 	.word	0x0500000f


	//   ....[26]....
        /*0798*/ 	.word	0x0500000f


	//   ....[27]....
        /*079c*/ 	.word	0x0500000f


	//   ....[28]....
        /*07a0*/ 	.word	0x0500000f


	//   ....[29]....
        /*07a4*/ 	.word	0x0500000f


	//   ....[30]....
        /*07a8*/ 	.word	0x0500000f


	//   ....[31]....
        /*07ac*/ 	.word	0x0500000f


	//   ....[32]....
        /*07b0*/ 	.word	0x0500000f


	//   ....[33]....
        /*07b4*/ 	.word	0x0500000f


	//   ....[34]....
        /*07b8*/ 	.word	0x0500000f


	//   ....[35]....
        /*07bc*/ 	.word	0x0500000f


	//   ....[36]....
        /*07c0*/ 	.word	0x0500000f


	//   ....[37]....
        /*07c4*/ 	.word	0x0500000f


	//   ....[38]....
        /*07c8*/ 	.word	0x0500000f


	//   ....[39]....
        /*07cc*/ 	.word	0x0500000f


	//   ....[40]....
        /*07d0*/ 	.word	0x0500000f


	//   ....[41]....
        /*07d4*/ 	.word	0x0500000f


	//   ....[42]....
        /*07d8*/ 	.word	0x0500000f


	//   ....[43]....
        /*07dc*/ 	.word	0x0500000f


	//   ....[44]....
        /*07e0*/ 	.word	0x0500000f


	//   ....[45]....
        /*07e4*/ 	.word	0x0500000f


	//   ....[46]....
        /*07e8*/ 	.word	0x0500000f


	//   ....[47]....
        /*07ec*/ 	.word	0x0500000f


	//   ....[48]....
        /*07f0*/ 	.word	0x0500000f


	//   ....[49]....
        /*07f4*/ 	.word	0x0500000f


	//   ....[50]....
        /*07f8*/ 	.word	0x0500000f


	//   ....[51]....
        /*07fc*/ 	.word	0x0500000f


	//   ....[52]....
        /*0800*/ 	.word	0x0500000f


	//   ....[53]....
        /*0804*/ 	.word	0x0500000f


	//   ....[54]....
        /*0808*/ 	.word	0x0500000f


	//   ....[55]....
        /*080c*/ 	.word	0x0500000f


	//   ....[56]....
        /*0810*/ 	.word	0x0500000f


	//   ....[57]....
        /*0814*/ 	.word	0x0500000f


	//   ....[58]....
        /*0818*/ 	.word	0x0500000f


	//   ....[59]....
        /*081c*/ 	.word	0x0500000f


	//   ....[60]....
        /*0820*/ 	.word	0x0500000f


	//   ....[61]....
        /*0824*/ 	.word	0x0500000f


	//   ....[62]....
        /*0828*/ 	.word	0x0500000f


	//   ....[63]....
        /*082c*/ 	.word	0x0500000f


	//   ....[64]....
        /*0830*/ 	.word	0x0500000f


	//   ....[65]....
        /*0834*/ 	.word	0x0500000f


	//   ....[66]....
        /*0838*/ 	.word	0x0500000f


	//   ....[67]....
        /*083c*/ 	.word	0x0500000f


	//   ....[68]....
        /*0840*/ 	.word	0x0500000f


	//   ....[69]....
        /*0844*/ 	.word	0x0500000f


	//   ....[70]....
        /*0848*/ 	.word	0x0500000f


	//   ....[71]....
        /*084c*/ 	.word	0x0500000f


	//   ....[72]....
        /*0850*/ 	.word	0x0500000f


	//   ....[73]....
        /*0854*/ 	.word	0x0500000f


	//   ....[74]....
        /*0858*/ 	.word	0x0500000f


	//   ....[75]....
        /*085c*/ 	.word	0x0500000f


	//   ....[76]....
        /*0860*/ 	.word	0xffffffff


	//   ....[77]....
        /*0864*/ 	.word	0xffffffff


	//   ....[78]....
        /*0868*/ 	.word	0xffffffff


	//   ....[79]....
        /*086c*/ 	.word	0xffffffff


	//   ....[80]....
        /*0870*/ 	.word	0xffffffff


	//   ....[81]....
        /*0874*/ 	.word	0xffffffff


	//----- nvinfo : EIATTR_COOP_GROUP_INSTR_OFFSETS
	.align		4
.L_469:
        /*0878*/ 	.byte	0x04, 0x28
        /*087a*/ 	.short	(.L_471 - .L_470)


	//   ....[0]....
.L_470:
        /*087c*/ 	.word	0x000000c0


	//   ....[1]....
        /*0880*/ 	.word	0x00000190


	//   ....[2]....
        /*0884*/ 	.word	0x000001e0


	//   ....[3]....
        /*0888*/ 	.word	0x00000430


	//   ....[4]....
        /*088c*/ 	.word	0x00000590


	//   ....[5]....
        /*0890*/ 	.word	0x000006b0


	//   ....[6]....
        /*0894*/ 	.word	0x00000810


	//   ....[7]....
        /*0898*/ 	.word	0x00003080


	//   ....[8]....
        /*089c*/ 	.word	0x00003090


	//   ....[9]....
        /*08a0*/ 	.word	0x00003760


	//   ....[10]....
        /*08a4*/ 	.word	0x00003770


	//   ....[11]....
        /*08a8*/ 	.word	0x00004560


	//   ....[12]....
        /*08ac*/ 	.word	0x00004570


	//   ....[13]....
        /*08b0*/ 	.word	0x00004c70


	//   ....[14]....
        /*08b4*/ 	.word	0x00004c80


	//   ....[15]....
        /*08b8*/ 	.word	0x00005620


	//   ....[16]....
        /*08bc*/ 	.word	0x00005630


	//   ....[17]....
        /*08c0*/ 	.word	0x00005740


	//   ....[18]....
        /*08c4*/ 	.word	0x00005750


	//   ....[19]....
        /*08c8*/ 	.word	0x00005b20


	//   ....[20]....
        /*08cc*/ 	.word	0x00005b50


	//   ....[21]....
        /*08d0*/ 	.word	0x00005e20


	//   ....[22]....
        /*08d4*/ 	.word	0x00005e40


	//   ....[23]....
        /*08d8*/ 	.word	0x00006c40


	//   ....[24]....
        /*08dc*/ 	.word	0x00007930


	//   ....[25]....
        /*08e0*/ 	.word	0x00007940


	//   ....[26]....
        /*08e4*/ 	.word	0x00007950


	//   ....[27]....
        /*08e8*/ 	.word	0x00007960


	//   ....[28]....
        /*08ec*/ 	.word	0x00007c60


	//   ....[29]....
        /*08f0*/ 	.word	0x00007c70


	//   ....[30]....
        /*08f4*/ 	.word	0x00007c80


	//   ....[31]....
        /*08f8*/ 	.word	0x00007c90


	//   ....[32]....
        /*08fc*/ 	.word	0x00008e50


	//   ....[33]....
        /*0900*/ 	.word	0x00008e70


	//   ....[34]....
        /*0904*/ 	.word	0x00008e80


	//   ....[35]....
        /*0908*/ 	.word	0x00008e90


	//   ....[36]....
        /*090c*/ 	.word	0x00008f80


	//   ....[37]....
        /*0910*/ 	.word	0x00008f90


	//   ....[38]....
        /*0914*/ 	.word	0x00008fa0


	//   ....[39]....
        /*0918*/ 	.word	0x00008fb0


	//   ....[40]....
        /*091c*/ 	.word	0x0000be60


	//   ....[41]....
        /*0920*/ 	.word	0x0000c070


	//   ....[42]....
        /*0924*/ 	.word	0x0000d020


	//   ....[43]....
        /*0928*/ 	.word	0x0000d0d0


	//   ....[44]....
        /*092c*/ 	.word	0x0000d250


	//   ....[45]....
        /*0930*/ 	.word	0x0000d2c0


	//   ....[46]....
        /*0934*/ 	.word	0x00016d60


	//   ....[47]....
        /*0938*/ 	.word	0x00016df0


	//   ....[48]....
        /*093c*/ 	.word	0x00016ec0


	//   ....[49]....
        /*0940*/ 	.word	0x00016ef0


	//   ....[50]....
        /*0944*/ 	.word	0x00020760


	//   ....[51]....
        /*0948*/ 	.word	0x00020970


	//   ....[52]....
        /*094c*/ 	.word	0x000219f0


	//   ....[53]....
        /*0950*/ 	.word	0x00021a80


	//   ....[54]....
        /*0954*/ 	.word	0x00021ba0


	//   ....[55]....
        /*0958*/ 	.word	0x00021bc0


	//   ....[56]....
        /*095c*/ 	.word	0x0002a070


	//   ....[57]....
        /*0960*/ 	.word	0x0002a090


	//   ....[58]....
        /*0964*/ 	.word	0x0002a0f0


	//   ....[59]....
        /*0968*/ 	.word	0x0002a130


	//   ....[60]....
        /*096c*/ 	.word	0x0002c1f0


	//   ....[61]....
        /*0970*/ 	.word	0x0002c210


	//   ....[62]....
        /*0974*/ 	.word	0x0002c4f0


	//   ....[63]....
        /*0978*/ 	.word	0x0002c510


	//   ....[64]....
        /*097c*/ 	.word	0x0002cbc0


	//   ....[65]....
        /*0980*/ 	.word	0x0002cbe0


	//   ....[66]....
        /*0984*/ 	.word	0x0002cd20


	//   ....[67]....
        /*0988*/ 	.word	0x0002cd40


	//   ....[68]....
        /*098c*/ 	.word	0x0002ce80


	//   ....[69]....
        /*0990*/ 	.word	0x0002cea0


	//   ....[70]....
        /*0994*/ 	.word	0x0002cff0


	//   ....[71]....
        /*0998*/ 	.word	0x0002d010


	//   ....[72]....
        /*099c*/ 	.word	0x0002d860


	//   ....[73]....
        /*09a0*/ 	.word	0x0002d870


	//   ....[74]....
        /*09a4*/ 	.word	0x0002da10


	//   ....[75]....
        /*09a8*/ 	.word	0x0002da20


	//   ....[76]....
        /*09ac*/ 	.word	0x0002dbb0


	//   ....[77]....
        /*09b0*/ 	.word	0x0002dbc0


	//   ....[78]....
        /*09b4*/ 	.word	0x0002dd50


	//   ....[79]....
        /*09b8*/ 	.word	0x0002dd60


	//   ....[80]....
        /*09bc*/ 	.word	0x0002df40


	//   ....[81]....
        /*09c0*/ 	.word	0x0002e110


	//   ....[82]....
        /*09c4*/ 	.word	0x0002e140


	//   ....[83]....
        /*09c8*/ 	.word	0x0002e170


	//   ....[84]....
        /*09cc*/ 	.word	0x0002e1a0


	//   ....[85]....
        /*09d0*/ 	.word	0x0002e1d0


	//   ....[86]....
        /*09d4*/ 	.word	0x0002e200


	//   ....[87]....
        /*09d8*/ 	.word	0x0002e370


	//   ....[88]....
        /*09dc*/ 	.word	0x0002e3a0


	//   ....[89]....
        /*09e0*/ 	.word	0x0002e3d0


	//   ....[90]....
        /*09e4*/ 	.word	0x0002e400


	//   ....[91]....
        /*09e8*/ 	.word	0x0002e430


	//   ....[92]....
        /*09ec*/ 	.word	0x0002e460


	//   ....[93]....
        /*09f0*/ 	.word	0x0002e4f0


	//   ....[94]....
        /*09f4*/ 	.word	0x0002e550


	//   ....[95]....
        /*09f8*/ 	.word	0x0002e5e0


	//   ....[96]....
        /*09fc*/ 	.word	0x0002f690


	//   ....[97]....
        /*0a00*/ 	.word	0x000318d0


	//   ....[98]....
        /*0a04*/ 	.word	0x000318f0


	//   ....[99]....
        /*0a08*/ 	.word	0x00031980


	//   ....[100]....
        /*0a0c*/ 	.word	0x000319a0


	//   ....[101]....
        /*0a10*/ 	.word	0x00031a20


	//   ....[102]....
        /*0a14*/ 	.word	0x00031a40


	//   ....[103]....
        /*0a18*/ 	.word	0x00031ac0


	//   ....[104]....
        /*0a1c*/ 	.word	0x00031ae0


	//   ....[105]....
        /*0a20*/ 	.word	0x00031b60


	//   ....[106]....
        /*0a24*/ 	.word	0x00031b80


	//   ....[107]....
        /*0a28*/ 	.word	0x00031b90


	//   ....[108]....
        /*0a2c*/ 	.word	0x00031ba0


	//   ....[109]....
        /*0a30*/ 	.word	0x00032380


	//   ....[110]....
        /*0a34*/ 	.word	0x000323b0


	//   ....[111]....
        /*0a38*/ 	.word	0x000324b0


	//   ....[112]....
        /*0a3c*/ 	.word	0x000324c0


	//   ....[113]....
        /*0a40*/ 	.word	0x00032540


	//   ....[114]....
        /*0a44*/ 	.word	0x00032550


	//   ....[115]....
        /*0a48*/ 	.word	0x00032560


	//   ....[116]....
        /*0a4c*/ 	.word	0x00032600


	//   ....[117]....
        /*0a50*/ 	.word	0x00032630


	//   ....[118]....
        /*0a54*/ 	.word	0x000326b0


	//   ....[119]....
        /*0a58*/ 	.word	0x000326e0


	//   ....[120]....
        /*0a5c*/ 	.word	0x00032760


	//   ....[121]....
        /*0a60*/ 	.word	0x00032790


	//   ....[122]....
        /*0a64*/ 	.word	0x000327b0


	//   ....[123]....
        /*0a68*/ 	.word	0x00032800


	//   ....[124]....
        /*0a6c*/ 	.word	0x00032810


	//   ....[125]....
        /*0a70*/ 	.word	0x00032ee0


	//   ....[126]....
        /*0a74*/ 	.word	0x00032f00


	//   ....[127]....
        /*0a78*/ 	.word	0x00033000


	//   ....[128]....
        /*0a7c*/ 	.word	0x00033010


	//   ....[129]....
        /*0a80*/ 	.word	0x000330a0


	//   ....[130]....
        /*0a84*/ 	.word	0x000330b0


	//   ....[131]....
        /*0a88*/ 	.word	0x00033120


	//   ....[132]....
        /*0a8c*/ 	.word	0x00033130


	//   ....[133]....
        /*0a90*/ 	.word	0x000331b0


	//   ....[134]....
        /*0a94*/ 	.word	0x000331c0


	//   ....[135]....
        /*0a98*/ 	.word	0x00033240


	//   ....[136]....
        /*0a9c*/ 	.word	0x00033250


	//   ....[137]....
        /*0aa0*/ 	.word	0x000332d0


	//   ....[138]....
        /*0aa4*/ 	.word	0x000332e0


	//   ....[139]....
        /*0aa8*/ 	.word	0x00033360


	//   ....[140]....
        /*0aac*/ 	.word	0x00033370


	//   ....[141]....
        /*0ab0*/ 	.word	0x000338a0


	//   ....[142]....
        /*0ab4*/ 	.word	0x000338c0


	//   ....[143]....
        /*0ab8*/ 	.word	0x00033920


	//   ....[144]....
        /*0abc*/ 	.word	0x000339d0


	//   ....[145]....
        /*0ac0*/ 	.word	0x000339e0


	//   ....[146]....
        /*0ac4*/ 	.word	0x00033a10


	//   ....[147]....
        /*0ac8*/ 	.word	0x00033aa0


	//   ....[148]....
        /*0acc*/ 	.word	0x00033b50


	//   ....[149]....
        /*0ad0*/ 	.word	0x00033b60


	//   ....[150]....
        /*0ad4*/ 	.word	0x00033b90


	//   ....[151]....
        /*0ad8*/ 	.word	0x00033ba0


	//   ....[152]....
        /*0adc*/ 	.word	0x00033c30


	//   ....[153]....
        /*0ae0*/ 	.word	0x00034360


	//   ....[154]....
        /*0ae4*/ 	.word	0x00034380


	//   ....[155]....
        /*0ae8*/ 	.word	0x000343d0


	//   ....[156]....
        /*0aec*/ 	.word	0x000343e0


	//   ....[157]....
        /*0af0*/ 	.word	0x00034420


	//   ....[158]....
        /*0af4*/ 	.word	0x00034430


	//   ....[159]....
        /*0af8*/ 	.word	0x00034470


	//   ....[160]....
        /*0afc*/ 	.word	0x00034480


	//   ....[161]....
        /*0b00*/ 	.word	0x000344c0


	//   ....[162]....
        /*0b04*/ 	.word	0x000344d0


	//   ....[163]....
        /*0b08*/ 	.word	0x000344e0


	//   ....[164]....
        /*0b0c*/ 	.word	0x00034520


	//   ....[165]....
        /*0b10*/ 	.word	0x00034860


	//   ....[166]....
        /*0b14*/ 	.word	0x00034880


	//   ....[167]....
        /*0b18*/ 	.word	0x00034890


	//   ....[168]....
        /*0b1c*/ 	.word	0x000348b0


	//   ....[169]....
        /*0b20*/ 	.word	0x00034920


	//   ....[170]....
        /*0b24*/ 	.word	0x00034940


	//   ....[171]....
        /*0b28*/ 	.word	0x000349a0


	//   ....[172]....
        /*0b2c*/ 	.word	0x000349c0


	//   ....[173]....
        /*0b30*/ 	.word	0x00034a20


	//   ....[174]....
        /*0b34*/ 	.word	0x00034a40


	//   ....[175]....
        /*0b38*/ 	.word	0x00034aa0


	//   ....[176]....
        /*0b3c*/ 	.word	0x00034ac0


	//   ....[177]....
        /*0b40*/ 	.word	0x00034fb0


	//   ....[178]....
        /*0b44*/ 	.word	0x00034fe0


	//   ....[179]....
        /*0b48*/ 	.word	0x00035010


	//   ....[180]....
        /*0b4c*/ 	.word	0x00035040


	//   ....[181]....
        /*0b50*/ 	.word	0x00035070


	//   ....[182]....
        /*0b54*/ 	.word	0x000350a0


	//   ....[183]....
        /*0b58*/ 	.word	0x000350d0


	//   ....[184]....
        /*0b5c*/ 	.word	0x00035100


	//   ....[185]....
        /*0b60*/ 	.word	0x00035280


	//   ....[186]....
        /*0b64*/ 	.word	0x000352b0


	//   ....[187]....
        /*0b68*/ 	.word	0x000352e0


	//   ....[188]....
        /*0b6c*/ 	.word	0x00035310


	//   ....[189]....
        /*0b70*/ 	.word	0x00035340


	//   ....[190]....
        /*0b74*/ 	.word	0x00035370


	//   ....[191]....
        /*0b78*/ 	.word	0x00035430


	//   ....[192]....
        /*0b7c*/ 	.word	0x00035450


	//   ....[193]....
        /*0b80*/ 	.word	0x000354c0


	//   ....[194]....
        /*0b84*/ 	.word	0x00035b60


	//   ....[195]....
        /*0b88*/ 	.word	0x00035e80


	//   ....[196]....
        /*0b8c*/ 	.word	0x00035f10


	//   ....[197]....
        /*0b90*/ 	.word	0x00035fa0


	//   ....[198]....
        /*0b94*/ 	.word	0x00036030


	//   ....[199]....
        /*0b98*/ 	.word	0x00036110


	//   ....[200]....
        /*0b9c*/ 	.word	0x000361a0


	//   ....[201]....
        /*0ba0*/ 	.word	0x00036240


	//   ....[202]....
        /*0ba4*/ 	.word	0x000362d0


	//   ....[203]....
        /*0ba8*/ 	.word	0x000363b0


	//   ....[204]....
        /*0bac*/ 	.word	0x00036440


	//   ....[205]....
        /*0bb0*/ 	.word	0x000364d0


	//   ....[206]....
        /*0bb4*/ 	.word	0x00036560


	//   ....[207]....
        /*0bb8*/ 	.word	0x00036640


	//   ....[208]....
        /*0bbc*/ 	.word	0x000366e0


	//   ....[209]....
        /*0bc0*/ 	.word	0x00036770


	//   ....[210]....
        /*0bc4*/ 	.word	0x000367c0


	//   ....[211]....
        /*0bc8*/ 	.word	0x00036810


	//   ....[212]....
        /*0bcc*/ 	.word	0x000368a0


	//   ....[213]....
        /*0bd0*/ 	.word	0x00036930


	//   ....[214]....
        /*0bd4*/ 	.word	0x00036980


	//   ....[215]....
        /*0bd8*/ 	.word	0x000369d0


	//   ....[216]....
        /*0bdc*/ 	.word	0x00036ac0


	//   ....[217]....
        /*0be0*/ 	.word	0x00036b70


	//   ....[218]....
        /*0be4*/ 	.word	0x00036bf0


	//   ....[219]....
        /*0be8*/ 	.word	0x00036c60


	//   ....[220]....
        /*0bec*/ 	.word	0x00036d80


	//   ....[221]....
        /*0bf0*/ 	.word	0x00036eb0


	//   ....[222]....
        /*0bf4*/ 	.word	0x00036f80


	//   ....[223]....
        /*0bf8*/ 	.word	0x00036fd0


	//   ....[224]....
        /*0bfc*/ 	.word	0x00037280


	//   ....[225]....
        /*0c00*/ 	.word	0x000372d0


	//   ....[226]....
        /*0c04*/ 	.word	0x00037360


	//   ....[227]....
        /*0c08*/ 	.word	0x000373f0


	//   ....[228]....
        /*0c0c*/ 	.word	0x00037480


	//   ....[229]....
        /*0c10*/ 	.word	0x00037510


	//   ....[230]....
        /*0c14*/ 	.word	0x000375a0


	//   ....[231]....
        /*0c18*/ 	.word	0x00037630


	//   ....[232]....
        /*0c1c*/ 	.word	0x000376f0


	//   ....[233]....
        /*0c20*/ 	.word	0x000379d0


	//   ....[234]....
        /*0c24*/ 	.word	0x00037ac0


	//   ....[235]....
        /*0c28*/ 	.word	0x00037b60


	//   ....[236]....
        /*0c2c*/ 	.word	0x00037bc0


	//   ....[237]....
        /*0c30*/ 	.word	0x00037cb0


	//   ....[238]....
        /*0c34*/ 	.word	0x00037d20


	//   ....[239]....
        /*0c38*/ 	.word	0x00037e10


	//   ....[240]....
        /*0c3c*/ 	.word	0x00037e80


	//   ....[241]....
        /*0c40*/ 	.word	0x00037f70


	//   ....[242]....
        /*0c44*/ 	.word	0x00037fe0


	//   ....[243]....
        /*0c48*/ 	.word	0x000380d0


	//   ....[244]....
        /*0c4c*/ 	.word	0x00038140


	//   ....[245]....
        /*0c50*/ 	.word	0x00038220


	//   ....[246]....
        /*0c54*/ 	.word	0x000382d0


	//   ....[247]....
        /*0c58*/ 	.word	0x00038390


	//   ....[248]....
        /*0c5c*/ 	.word	0x000383f0


	//   ....[249]....
        /*0c60*/ 	.word	0x000384e0


	//   ....[250]....
        /*0c64*/ 	.word	0x00038540


	//   ....[251]....
        /*0c68*/ 	.word	0x00038630


	//   ....[252]....
        /*0c6c*/ 	.word	0x00038690


	//   ....[253]....
        /*0c70*/ 	.word	0x00038790


	//   ....[254]....
        /*0c74*/ 	.word	0x00038800


	//   ....[255]....
        /*0c78*/ 	.word	0x000388a0


	//   ....[0]....
        /*0c7c*/ 	.word	0x00038970


	//   ....[1]....
        /*0c80*/ 	.word	0x00038a10


	//   ....[2]....
        /*0c84*/ 	.word	0x00038ae0


	//   ....[3]....
        /*0c88*/ 	.word	0x00038b80


	//   ....[4]....
        /*0c8c*/ 	.word	0x00038c30


	//   ....[5]....
        /*0c90*/ 	.word	0x00038d10


	//   ....[6]....
        /*0c94*/ 	.word	0x00038f40


	//   ....[7]....
        /*0c98*/ 	.word	0x00039000


	//   ....[8]....
        /*0c9c*/ 	.word	0x000390c0


	//   ....[9]....
        /*0ca0*/ 	.word	0x000391b0


	//   ....[10]....
        /*0ca4*/ 	.word	0x00039270


	//   ....[11]....
        /*0ca8*/ 	.word	0x00039330


	//   ....[12]....
        /*0cac*/ 	.word	0x000393f0


	//   ....[13]....
        /*0cb0*/ 	.word	0x000394b0


	//   ....[14]....
        /*0cb4*/ 	.word	0x00039570


	//   ....[15]....
        /*0cb8*/ 	.word	0x00039630


	//   ....[16]....
        /*0cbc*/ 	.word	0x000396f0


	//   ....[17]....
        /*0cc0*/ 	.word	0x000397b0


	//   ....[18]....
        /*0cc4*/ 	.word	0x00039870


	//   ....[19]....
        /*0cc8*/ 	.word	0x00039920


	//   ....[20]....
        /*0ccc*/ 	.word	0x00039980


	//   ....[21]....
        /*0cd0*/ 	.word	0x00039a60


	//   ....[22]....
        /*0cd4*/ 	.word	0x00039ba0


	//   ....[23]....
        /*0cd8*/ 	.word	0x00039c80


	//   ....[24]....
        /*0cdc*/ 	.word	0x00039d10


	//   ....[25]....
        /*0ce0*/ 	.word	0x00039e20


	//   ....[26]....
        /*0ce4*/ 	.word	0x00039e80


	//   ....[27]....
        /*0ce8*/ 	.word	0x00039f90


	//   ....[28]....
        /*0cec*/ 	.word	0x00039ff0


	//   ....[29]....
        /*0cf0*/ 	.word	0x0003a100


	//   ....[30]....
        /*0cf4*/ 	.word	0x0003a160


	//   ....[31]....
        /*0cf8*/ 	.word	0x0003a270


	//   ....[32]....
        /*0cfc*/ 	.word	0x0003a2d0


	//   ....[33]....
        /*0d00*/ 	.word	0x0003a390


	//   ....[34]....
        /*0d04*/ 	.word	0x0003a4f0


	//   ....[35]....
        /*0d08*/ 	.word	0x0003a590


	//   ....[36]....
        /*0d0c*/ 	.word	0x0003a5f0


	//   ....[37]....
        /*0d10*/ 	.word	0x0003a6a0


	//   ....[38]....
        /*0d14*/ 	.word	0x0003a700


	//   ....[39]....
        /*0d18*/ 	.word	0x0003a7b0


	//   ....[40]....
        /*0d1c*/ 	.word	0x0003a810


	//   ....[41]....
        /*0d20*/ 	.word	0x0003a8c0


	//   ....[42]....
        /*0d24*/ 	.word	0x0003a920


	//   ....[43]....
        /*0d28*/ 	.word	0x0003a9d0


	//   ....[44]....
        /*0d2c*/ 	.word	0x0003aa30


	//   ....[45]....
        /*0d30*/ 	.word	0x0003aae0


	//   ....[46]....
        /*0d34*/ 	.word	0x0003abd0


	//   ....[47]....
        /*0d38*/ 	.word	0x0003ac70


	//   ....[48]....
        /*0d3c*/ 	.word	0x0003acd0


	//   ....[49]....
        /*0d40*/ 	.word	0x0003ada0


	//   ....[50]....
        /*0d44*/ 	.word	0x0003ae00


	//   ....[51]....
        /*0d48*/ 	.word	0x0003aed0


	//   ....[52]....
        /*0d4c*/ 	.word	0x0003af30


	//   ....[53]....
        /*0d50*/ 	.word	0x0003b000


	//   ....[54]....
        /*0d54*/ 	.word	0x0003b060


	//   ....[55]....
        /*0d58*/ 	.word	0x0003b130


	//   ....[56]....
        /*0d5c*/ 	.word	0x0003b190


	//   ....[57]....
        /*0d60*/ 	.word	0x0003b260


	//   ....[58]....
        /*0d64*/ 	.word	0x0003b2f0


	//   ....[59]....
        /*0d68*/ 	.word	0x0003b390


	//   ....[60]....
        /*0d6c*/ 	.word	0x0003b4b0


	//   ....[61]....
        /*0d70*/ 	.word	0x0003b520


	//   ....[62]....
        /*0d74*/ 	.word	0x0003b590


	//   ....[63]....
        /*0d78*/ 	.word	0x0003b600


	//   ....[64]....
        /*0d7c*/ 	.word	0x0003b670


	//   ....[65]....
        /*0d80*/ 	.word	0x0003b6f0


	//   ....[66]....
        /*0d84*/ 	.word	0x0003b780


	//   ....[67]....
        /*0d88*/ 	.word	0x0003b810


	//   ....[68]....
        /*0d8c*/ 	.word	0x0003b880


	//   ....[69]....
        /*0d90*/ 	.word	0x0003b8f0


	//   ....[70]....
        /*0d94*/ 	.word	0x0003b960


	//   ....[71]....
        /*0d98*/ 	.word	0x0003b9e0


	//   ....[72]....
        /*0d9c*/ 	.word	0x0003ba50


	//   ....[73]....
        /*0da0*/ 	.word	0x0003baf0


	//   ....[74]....
        /*0da4*/ 	.word	0x0003bb80


	//   ....[75]....
        /*0da8*/ 	.word	0x0003bca0


	//   ....[76]....
        /*0dac*/ 	.word	0x0003d850


	//   ....[77]....
        /*0db0*/ 	.word	0x0003e160


	//   ....[78]....
        /*0db4*/ 	.word	0x0003ec20


	//   ....[79]....
        /*0db8*/ 	.word	0x0003ec50


	//   ....[80]....
        /*0dbc*/ 	.word	0x0003ec70


	//   ....[81]....
        /*0dc0*/ 	.word	0x0003ec80


	//----- nvinfo : EIATTR_REG_RECONFIG
	.align		4
.L_471:
        /*0dc4*/ 	.byte	0x01, 0x54
	.zero		2


	//----- nvinfo : EIATTR_SYSCALL_OFFSETS
	.align		4
        /*0dc8*/ 	.byte	0x04, 0x46
        /*0dca*/ 	.short	(.L_473 - .L_472)


	//   ....[0]....
.L_472:
        /*0dcc*/ 	.word	0x00001dc0


	//   ....[1]....
        /*0dd0*/ 	.word	0x00001f10


	//   ....[2]....
        /*0dd4*/ 	.word	0x00007150


	//   ....[3]....
        /*0dd8*/ 	.word	0x000076d0


	//   ....[4]....
        /*0ddc*/ 	.word	0x00030ef0


	//   ....[5]....
        /*0de0*/ 	.word	0x00031040


	//   ....[6]....
        /*0de4*/ 	.word	0x00031130


	//   ....[7]....
        /*0de8*/ 	.word	0x00031f70


	//   ....[8]....
        /*0dec*/ 	.word	0x00032ae0


	//----- nvinfo : EIATTR_MBARRIER_INSTR_OFFSETS
	.align		4
.L_473:
        /*0df0*/ 	.byte	0x04, 0x39
        /*0df2*/ 	.short	(.L_475 - .L_474)


	//   ....[0]....
.L_474:
        /*0df4*/ 	.word	0x000002d0
        /*0df8*/ 	.word	0x000000ff
        /*0dfc*/ 	.word	0x00032400
        /*0e00*/ 	.short	0x0100
        /*0e02*/ 	.byte	0x08
	.zero		1


	//   ....[1]....
        /*0e04*/ 	.word	0x000002e0
        /*0e08*/ 	.word	0x000000ff
        /*0e0c*/ 	.word	0x00032410
        /*0e10*/ 	.short	0x0100
        /*0e12*/ 	.byte	0x08
	.zero		1


	//   ....[2]....
        /*0e14*/ 	.word	0x000002f0
        /*0e18*/ 	.word	0x000000ff
        /*0e1c*/ 	.word	0x00032420
        /*0e20*/ 	.short	0x0100
        /*0e22*/ 	.byte	0x08
	.zero		1


	//   ....[3]....
        /*0e24*/ 	.word	0x000003e0
        /*0e28*/ 	.word	0x000000ff
        /*0e2c*/ 	.word	0x00032430
        /*0e30*/ 	.short	0x0100
        /*0e32*/ 	.byte	0x08
	.zero		1


	//   ....[4]....
        /*0e34*/ 	.word	0x000003f0
        /*0e38*/ 	.word	0x000000ff
        /*0e3c*/ 	.word	0x00032440
        /*0e40*/ 	.short	0x0100
        /*0e42*/ 	.byte	0x08
	.zero		1


	//   ....[5]....
        /*0e44*/ 	.word	0x00000400
        /*0e48*/ 	.word	0x000000ff
        /*0e4c*/ 	.word	0x00032438
        /*0e50*/ 	.short	0x0100
        /*0e52*/ 	.byte	0x08
	.zero		1


	//   ....[6]....
        /*0e54*/ 	.word	0x00000410
        /*0e58*/ 	.word	0x000000ff
        /*0e5c*/ 	.word	0x00032448
        /*0e60*/ 	.short	0x0100
        /*0e62*/ 	.byte	0x08
	.zero		1


	//   ....[7]....
        /*0e64*/ 	.word	0x00000540
        /*0e68*/ 	.word	0x000000ff
        /*0e6c*/ 	.word	0x00032450
        /*0e70*/ 	.short	0x0100
        /*0e72*/ 	.byte	0x08
	.zero		1


	//   ....[8]....
        /*0e74*/ 	.word	0x00000550
        /*0e78*/ 	.word	0x000000ff
        /*0e7c*/ 	.word	0x00032460
        /*0e80*/ 	.short	0x0100
        /*0e82*/ 	.byte	0x08
	.zero		1


	//   ....[9]....
        /*0e84*/ 	.word	0x00000560
        /*0e88*/ 	.word	0x000000ff
        /*0e8c*/ 	.word	0x00032458
        /*0e90*/ 	.short	0x0100
        /*0e92*/ 	.byte	0x08
	.zero		1


	//   ....[10]....
        /*0e94*/ 	.word	0x00000570
        /*0e98*/ 	.word	0x000000ff
        /*0e9c*/ 	.word	0x00032468
        /*0ea0*/ 	.short	0x0100
        /*0ea2*/ 	.byte	0x08
	.zero		1


	//   ....[11]....
        /*0ea4*/ 	.word	0x00000660
        /*0ea8*/ 	.word	0x000000ff
        /*0eac*/ 	.word	0x00032470
        /*0eb0*/ 	.short	0x0100
        /*0eb2*/ 	.byte	0x06
	.zero		1


	//   ....[12]....
        /*0eb4*/ 	.word	0x00000670
        /*0eb8*/ 	.word	0x000000ff
        /*0ebc*/ 	.word	0x00032480
        /*0ec0*/ 	.short	0x0100
        /*0ec2*/ 	.byte	0x06
	.zero		1


	//   ....[13]....
        /*0ec4*/ 	.word	0x00000680
        /*0ec8*/ 	.word	0x000000ff
        /*0ecc*/ 	.word	0x00032478
        /*0ed0*/ 	.short	0x0100
        /*0ed2*/ 	.byte	0x06
	.zero		1


	//   ....[14]....
        /*0ed4*/ 	.word	0x00000690
        /*0ed8*/ 	.word	0x000000ff
        /*0edc*/ 	.word	0x00032488
        /*0ee0*/ 	.short	0x0100
        /*0ee2*/ 	.byte	0x06
	.zero		1


	//   ....[15]....
        /*0ee4*/ 	.word	0x000007c0
        /*0ee8*/ 	.word	0x000000ff
        /*0eec*/ 	.word	0x00032490
        /*0ef0*/ 	.short	0x0100
        /*0ef2*/ 	.byte	0x08
	.zero		1


	//   ....[16]....
        /*0ef4*/ 	.word	0x000007d0
        /*0ef8*/ 	.word	0x000000ff
        /*0efc*/ 	.word	0x000324a0
        /*0f00*/ 	.short	0x0100
        /*0f02*/ 	.byte	0x08
	.zero		1


	//   ....[17]....
        /*0f04*/ 	.word	0x000007e0
        /*0f08*/ 	.word	0x000000ff
        /*0f0c*/ 	.word	0x00032498
        /*0f10*/ 	.short	0x0100
        /*0f12*/ 	.byte	0x08
	.zero		1


	//   ....[18]....
        /*0f14*/ 	.word	0x000007f0
        /*0f18*/ 	.word	0x000000ff
        /*0f1c*/ 	.word	0x000324a8
        /*0f20*/ 	.short	0x0100
        /*0f22*/ 	.byte	0x08
	.zero		1


	//   ....[19]....
        /*0f24*/ 	.word	0x00000920
        /*0f28*/ 	.word	0x000000ff
        /*0f2c*/ 	.word	0x000324b0
        /*0f30*/ 	.short	0x0100
        /*0f32*/ 	.byte	0x08
	.zero		1


	//   ....[20]....
        /*0f34*/ 	.word	0x00000930
        /*0f38*/ 	.word	0x000000ff
        /*0f3c*/ 	.word	0x000324c0
        /*0f40*/ 	.short	0x0100
        /*0f42*/ 	.byte	0x08
	.zero		1


	//   ....[21]....
        /*0f44*/ 	.word	0x00000940
        /*0f48*/ 	.word	0x000000ff
        /*0f4c*/ 	.word	0x000324b8
        /*0f50*/ 	.short	0x0100
        /*0f52*/ 	.byte	0x08
	.zero		1


	//   ....[22]....
        /*0f54*/ 	.word	0x00000950
        /*0f58*/ 	.word	0x000000ff
        /*0f5c*/ 	.word	0x000324c8
        /*0f60*/ 	.short	0x0100
        /*0f62*/ 	.byte	0x08
	.zero		1


	//   ....[23]....
        /*0f64*/ 	.word	0x00003030
        /*0f68*/ 	.word	0x00000047
        /*0f6c*/ 	.word	0x00032490
        /*0f70*/ 	.short	0x010a
        /*0f72*/ 	.byte	0x3f
	.zero		1


	//   ....[24]....
        /*0f74*/ 	.word	0x00004500
        /*0f78*/ 	.word	0x00000047
        /*0f7c*/ 	.word	0x00032490
        /*0f80*/ 	.short	0x010a
        /*0f82*/ 	.byte	0x3f
	.zero		1


	//   ....[25]....
        /*0f84*/ 	.word	0x00005460
        /*0f88*/ 	.word	0x00000047
        /*0f8c*/ 	.word	0x00032490
        /*0f90*/ 	.short	0x010a
        /*0f92*/ 	.byte	0x3f
	.zero		1


	//   ....[26]....
        /*0f94*/ 	.word	0x00005930
        /*0f98*/ 	.word	0x00000004
        /*0f9c*/ 	.word	0x00000000
        /*0fa0*/ 	.short	0x0101
        /*0fa2*/ 	.byte	0x3f
	.zero		1


	//   ....[27]....
        /*0fa4*/ 	.word	0x00005970
        /*0fa8*/ 	.word	0x00000047
        /*0fac*/ 	.word	0x000324b0
        /*0fb0*/ 	.short	0x010a
        /*0fb2*/ 	.byte	0x3f
	.zero		1


	//   ....[28]....
        /*0fb4*/ 	.word	0x000061b0
        /*0fb8*/ 	.word	0x00000047
        /*0fbc*/ 	.word	0x00000000
        /*0fc0*/ 	.short	0x0101
        /*0fc2*/ 	.byte	0x3f
	.zero		1


	//   ....[29]....
        /*0fc4*/ 	.word	0x00007450
        /*0fc8*/ 	.word	0x00000094
        /*0fcc*/ 	.word	0x00032400
        /*0fd0*/ 	.short	0x010a
        /*0fd2*/ 	.byte	0x3f
	.zero		1


	//   ....[30]....
        /*0fd4*/ 	.word	0x000074a0
        /*0fd8*/ 	.word	0x00000094
        /*0fdc*/ 	.word	0x00032400
        /*0fe0*/ 	.short	0x010a
        /*0fe2*/ 	.byte	0x3f
	.zero		1


	//   ....[31]....
        /*0fe4*/ 	.word	0x00007ec0
        /*0fe8*/ 	.word	0x00000094
        /*0fec*/ 	.word	0x00032400
        /*0ff0*/ 	.short	0x010a
        /*0ff2*/ 	.byte	0x3f
	.zero		1


	//   ....[32]....
        /*0ff4*/ 	.word	0x000092e0
        /*0ff8*/ 	.word	0x00000094
        /*0ffc*/ 	.word	0x00032400
        /*1000*/ 	.short	0x010a
        /*1002*/ 	.byte	0x3f
	.zero		1


	//   ....[33]....
        /*1004*/ 	.word	0x0000a8a0
        /*1008*/ 	.word	0x00000004
        /*100c*/ 	.word	0x00000000
        /*1010*/ 	.short	0x010a
        /*1012*/ 	.byte	0x3f
	.zero		1


	//   ....[34]....
        /*1014*/ 	.word	0x0000a990
        /*1018*/ 	.word	0x00000002
        /*101c*/ 	.word	0x00000000
        /*1020*/ 	.short	0x010a
        /*1022*/ 	.byte	0x3f
	.zero		1


	//   ....[35]....
        /*1024*/ 	.word	0x0000ada0
        /*1028*/ 	.word	0x00000004
        /*102c*/ 	.word	0x00000000
        /*1030*/ 	.short	0x010a
        /*1032*/ 	.byte	0x3f
	.zero		1


	//   ....[36]....
        /*1034*/ 	.word	0x0000ae70
        /*1038*/ 	.word	0x0000000e
        /*103c*/ 	.word	0x00000000
        /*1040*/ 	.short	0x010a
        /*1042*/ 	.byte	0x3f
	.zero		1


	//   ....[37]....
        /*1044*/ 	.word	0x0000bbe0
        /*1048*/ 	.word	0x00000004
        /*104c*/ 	.word	0x00000000
        /*1050*/ 	.short	0x0101
        /*1052*/ 	.byte	0x3f
	.zero		1


	//   ....[38]....
        /*1054*/ 	.word	0x00015320
        /*1058*/ 	.word	0x00000002
        /*105c*/ 	.word	0x00000000
        /*1060*/ 	.short	0x0101
        /*1062*/ 	.byte	0x3f
	.zero		1


	//   ....[39]....
        /*1064*/ 	.word	0x000157a0
        /*1068*/ 	.word	0x00000005
        /*106c*/ 	.word	0x00000000
        /*1070*/ 	.short	0x010a
        /*1072*/ 	.byte	0x3f
	.zero		1


	//   ....[40]....
        /*1074*/ 	.word	0x000158a0
        /*1078*/ 	.word	0x0000000a
        /*107c*/ 	.word	0x00000000
        /*1080*/ 	.short	0x010a
        /*1082*/ 	.byte	0x3f
	.zero		1


	//   ....[41]....
        /*1084*/ 	.word	0x00015ce0
        /*1088*/ 	.word	0x0000000b
        /*108c*/ 	.word	0x00000000
        /*1090*/ 	.short	0x010a
        /*1092*/ 	.byte	0x3f
	.zero		1


	//   ....[42]....
        /*1094*/ 	.word	0x00015de0
        /*1098*/ 	.word	0x00000008
        /*109c*/ 	.word	0x00000000
        /*10a0*/ 	.short	0x010a
        /*10a2*/ 	.byte	0x3f
	.zero		1


	//   ....[43]....
        /*10a4*/ 	.word	0x00016b00
        /*10a8*/ 	.word	0x00000006
        /*10ac*/ 	.word	0x00000000
        /*10b0*/ 	.short	0x0101
        /*10b2*/ 	.byte	0x3f
	.zero		1


	//   ....[44]....
        /*10b4*/ 	.word	0x0001ef40
        /*10b8*/ 	.word	0x00000005
        /*10bc*/ 	.word	0x00000000
        /*10c0*/ 	.short	0x0101
        /*10c2*/ 	.byte	0x3f
	.zero		1


	//   ....[45]....
        /*10c4*/ 	.word	0x0001f130
        /*10c8*/ 	.word	0x00000005
        /*10cc*/ 	.word	0x00000000
        /*10d0*/ 	.short	0x010a
        /*10d2*/ 	.byte	0x3f
	.zero		1


	//   ....[46]....
        /*10d4*/ 	.word	0x0001f230
        /*10d8*/ 	.word	0x00000008
        /*10dc*/ 	.word	0x00000000
        /*10e0*/ 	.short	0x010a
        /*10e2*/ 	.byte	0x3f
	.zero		1


	//   ....[47]....
        /*10e4*/ 	.word	0x0001f670
        /*10e8*/ 	.word	0x00000005
        /*10ec*/ 	.word	0x00000000
        /*10f0*/ 	.short	0x010a
        /*10f2*/ 	.byte	0x3f
	.zero		1


	//   ....[48]....
        /*10f4*/ 	.word	0x0001f770
        /*10f8*/ 	.word	0x00000008
        /*10fc*/ 	.word	0x00000000
        /*1100*/ 	.short	0x010a
        /*1102*/ 	.byte	0x3f
	.zero		1


	//   ....[49]....
        /*1104*/ 	.word	0x000204e0
        /*1108*/ 	.word	0x00000005
        /*110c*/ 	.word	0x00000000
        /*1110*/ 	.short	0x0101
        /*1112*/ 	.byte	0x3f
	.zero		1


	//   ....[50]....
        /*1114*/ 	.word	0x00029c30
        /*1118*/ 	.word	0x00000004
        /*111c*/ 	.word	0x00000000
        /*1120*/ 	.short	0x0101
        /*1122*/ 	.byte	0x3f
	.zero		1


	//   ....[51]....
        /*1124*/ 	.word	0x0002cbb0
        /*1128*/ 	.word	0x00000000
        /*112c*/ 	.word	0x00000000
        /*1130*/ 	.short	0x0101
        /*1132*/ 	.byte	0x3f
	.zero		1


	//   ....[52]....
        /*1134*/ 	.word	0x0002f770
        /*1138*/ 	.word	0x00000017
        /*113c*/ 	.word	0x00032420
        /*1140*/ 	.short	0x010a
        /*1142*/ 	.byte	0x3f
	.zero		1


	//   ....[53]....
        /*1144*/ 	.word	0x0002f820
        /*1148*/ 	.word	0x00000003
        /*114c*/ 	.word	0x000324a0
        /*1150*/ 	.short	0x010a
        /*1152*/ 	.byte	0x3f
	.zero		1


	//   ....[54]....
        /*1154*/ 	.word	0x0002fa50
        /*1158*/ 	.word	0x00000003
        /*115c*/ 	.word	0x000324c0
        /*1160*/ 	.short	0x010a
        /*1162*/ 	.byte	0x3f
	.zero		1


	//   ....[55]....
        /*1164*/ 	.word	0x00030080
        /*1168*/ 	.word	0x0000000a
        /*116c*/ 	.word	0x000324a0
        /*1170*/ 	.short	0x010a
        /*1172*/ 	.byte	0x3f
	.zero		1


	//   ....[56]....
        /*1174*/ 	.word	0x000302a0
        /*1178*/ 	.word	0x0000000a
        /*117c*/ 	.word	0x000324c0
        /*1180*/ 	.short	0x010a
        /*1182*/ 	.byte	0x3f
	.zero		1


	//   ....[57]....
        /*1184*/ 	.word	0x00031630
        /*1188*/ 	.word	0x00000011
        /*118c*/ 	.word	0x00032440
        /*1190*/ 	.short	0x010a
        /*1192*/ 	.byte	0x3f
	.zero		1


	//   ....[58]....
        /*1194*/ 	.word	0x00031ca0
        /*1198*/ 	.word	0x00000011
        /*119c*/ 	.word	0x00032430
        /*11a0*/ 	.short	0x0107
        /*11a2*/ 	.byte	0x3f
	.zero		1


	//   ....[59]....
        /*11a4*/ 	.word	0x00031d70
        /*11a8*/ 	.word	0x00000011
        /*11ac*/ 	.word	0x00032430
        /*11b0*/ 	.short	0x0101
        /*11b2*/ 	.byte	0x3f
	.zero		1


	//   ....[60]....
        /*11b4*/ 	.word	0x00032920
        /*11b8*/ 	.word	0x00000017
        /*11bc*/ 	.word	0x00032400
        /*11c0*/ 	.short	0x0107
        /*11c2*/ 	.byte	0x3f
	.zero		1


	//   ....[61]....
        /*11c4*/ 	.word	0x000329b0
        /*11c8*/ 	.word	0x00000017
        /*11cc*/ 	.word	0x00032400
        /*11d0*/ 	.short	0x0101
        /*11d2*/ 	.byte	0x3f
	.zero		1


	//   ....[62]....
        /*11d4*/ 	.word	0x00033460
        /*11d8*/ 	.word	0x00000017
        /*11dc*/ 	.word	0x00032410
        /*11e0*/ 	.short	0x0107
        /*11e2*/ 	.byte	0x3f
	.zero		1


	//   ....[63]....
        /*11e4*/ 	.word	0x00033560
        /*11e8*/ 	.word	0x00000017
        /*11ec*/ 	.word	0x00032410
        /*11f0*/ 	.short	0x0101
        /*11f2*/ 	.byte	0x3f
	.zero		1


	//   ....[64]....
        /*11f4*/ 	.word	0x00033580
        /*11f8*/ 	.word	0x00000017
        /*11fc*/ 	.word	0x00032420
        /*1200*/ 	.short	0x010a
        /*1202*/ 	.byte	0x3f
	.zero		1


	//   ....[65]....
        /*1204*/ 	.word	0x00033610
        /*1208*/ 	.word	0x00000011
        /*120c*/ 	.word	0x00032460
        /*1210*/ 	.short	0x010a
        /*1212*/ 	.byte	0x3f
	.zero		1


	//   ....[66]....
        /*1214*/ 	.word	0x00033db0
        /*1218*/ 	.word	0x00000011
        /*121c*/ 	.word	0x00032450
        /*1220*/ 	.short	0x0107
        /*1222*/ 	.byte	0x3f
	.zero		1


	//   ....[67]....
        /*1224*/ 	.word	0x00033e80
        /*1228*/ 	.word	0x00000011
        /*122c*/ 	.word	0x00032450
        /*1230*/ 	.short	0x0101
        /*1232*/ 	.byte	0x3f
	.zero		1


	//   ....[68]....
        /*1234*/ 	.word	0x000341c0
        /*1238*/ 	.word	0x00000004
        /*123c*/ 	.word	0x00032440
        /*1240*/ 	.short	0x010a
        /*1242*/ 	.byte	0x3f
	.zero		1


	//   ....[69]....
        /*1244*/ 	.word	0x000345a0
        /*1248*/ 	.word	0x00000004
        /*124c*/ 	.word	0x00032430
        /*1250*/ 	.short	0x0107
        /*1252*/ 	.byte	0x3f
	.zero		1


	//   ....[70]....
        /*1254*/ 	.word	0x00034660
        /*1258*/ 	.word	0x00000004
        /*125c*/ 	.word	0x00032430
        /*1260*/ 	.short	0x0101
        /*1262*/ 	.byte	0x3f
	.zero		1


	//   ....[71]....
        /*1264*/ 	.word	0x00034690
        /*1268*/ 	.word	0x00000004
        /*126c*/ 	.word	0x00032460
        /*1270*/ 	.short	0x010a
        /*1272*/ 	.byte	0x3f
	.zero		1


	//   ....[72]....
        /*1274*/ 	.word	0x00034bb0
        /*1278*/ 	.word	0x00000004
        /*127c*/ 	.word	0x00032450
        /*1280*/ 	.short	0x0107
        /*1282*/ 	.byte	0x3f
	.zero		1


	//   ....[73]....
        /*1284*/ 	.word	0x00034c70
        /*1288*/ 	.word	0x00000004
        /*128c*/ 	.word	0x00032450
        /*1290*/ 	.short	0x0101
        /*1292*/ 	.byte	0x3f
	.zero		1


	//   ....[74]....
        /*1294*/ 	.word	0x00035ae0
        /*1298*/ 	.word	0x00000005
        /*129c*/ 	.word	0x00032420
        /*12a0*/ 	.short	0x010a
        /*12a2*/ 	.byte	0x3f
	.zero		1


	//   ....[75]....
        /*12a4*/ 	.word	0x00035c50
        /*12a8*/ 	.word	0x00000003
        /*12ac*/ 	.word	0x00032440
        /*12b0*/ 	.short	0x010a
        /*12b2*/ 	.byte	0x3f
	.zero		1


	//   ....[76]....
        /*12b4*/ 	.word	0x00035cf0
        /*12b8*/ 	.word	0x00000019
        /*12bc*/ 	.word	0x00032440
        /*12c0*/ 	.short	0x010a
        /*12c2*/ 	.byte	0x3f
	.zero		1


	//   ....[77]....
        /*12c4*/ 	.word	0x00035d30
        /*12c8*/ 	.word	0x00000003
        /*12cc*/ 	.word	0x00032460
        /*12d0*/ 	.short	0x010a
        /*12d2*/ 	.byte	0x3f
	.zero		1


	//   ....[78]....
        /*12d4*/ 	.word	0x00035d70
        /*12d8*/ 	.word	0x00000019
        /*12dc*/ 	.word	0x00032460
        /*12e0*/ 	.short	0x010a
        /*12e2*/ 	.byte	0x3f
	.zero		1


	//   ....[79]....
        /*12e4*/ 	.word	0x00035dd0
        /*12e8*/ 	.word	0x00000047
        /*12ec*/ 	.word	0x00032490
        /*12f0*/ 	.short	0x010a
        /*12f2*/ 	.byte	0x3f
	.zero		1


	//   ....[80]....
        /*12f4*/ 	.word	0x00036060
        /*12f8*/ 	.word	0x00000047
        /*12fc*/ 	.word	0x00032490
        /*1300*/ 	.short	0x010a
        /*1302*/ 	.byte	0x3f
	.zero		1


	//   ....[81]....
        /*1304*/ 	.word	0x00036300
        /*1308*/ 	.word	0x00000047
        /*130c*/ 	.word	0x00032490
        /*1310*/ 	.short	0x010a
        /*1312*/ 	.byte	0x3f
	.zero		1


	//   ....[82]....
        /*1314*/ 	.word	0x00036590
        /*1318*/ 	.word	0x00000047
        /*131c*/ 	.word	0x000324b0
        /*1320*/ 	.short	0x010a
        /*1322*/ 	.byte	0x3f
	.zero		1


	//   ....[83]....
        /*1324*/ 	.word	0x00036a00
        /*1328*/ 	.word	0x00000094
        /*132c*/ 	.word	0x00032400
        /*1330*/ 	.short	0x010a
        /*1332*/ 	.byte	0x3f
	.zero		1


	//   ....[84]....
        /*1334*/ 	.word	0x00037000
        /*1338*/ 	.word	0x00000094
        /*133c*/ 	.word	0x00032400
        /*1340*/ 	.short	0x010a
        /*1342*/ 	.byte	0x3f
	.zero		1


	//   ....[85]....
        /*1344*/ 	.word	0x00037050
        /*1348*/ 	.word	0x00000002
        /*134c*/ 	.word	0x00000000
        /*1350*/ 	.short	0x010a
        /*1352*/ 	.byte	0x3f
	.zero		1


	//   ....[86]....
        /*1354*/ 	.word	0x000370a0
        /*1358*/ 	.word	0x0000000e
        /*135c*/ 	.word	0x00000000
        /*1360*/ 	.short	0x010a
        /*1362*/ 	.byte	0x3f
	.zero		1


	//   ....[87]....
        /*1364*/ 	.word	0x000370f0
        /*1368*/ 	.word	0x0000000a
        /*136c*/ 	.word	0x00000000
        /*1370*/ 	.short	0x010a
        /*1372*/ 	.byte	0x3f
	.zero		1


	//   ....[88]....
        /*1374*/ 	.word	0x00037140
        /*1378*/ 	.word	0x00000008
        /*137c*/ 	.word	0x00000000
        /*1380*/ 	.short	0x010a
        /*1382*/ 	.byte	0x3f
	.zero		1


	//   ....[89]....
        /*1384*/ 	.word	0x00037190
        /*1388*/ 	.word	0x00000008
        /*138c*/ 	.word	0x00000000
        /*1390*/ 	.short	0x010a
        /*1392*/ 	.byte	0x3f
	.zero		1


	//   ....[90]....
        /*1394*/ 	.word	0x000371e0
        /*1398*/ 	.word	0x00000008
        /*139c*/ 	.word	0x00000000
        /*13a0*/ 	.short	0x010a
        /*13a2*/ 	.byte	0x3f
	.zero		1


	//   ....[91]....
        /*13a4*/ 	.word	0x000377b0
        /*13a8*/ 	.word	0x00000017
        /*13ac*/ 	.word	0x00032420
        /*13b0*/ 	.short	0x010a
        /*13b2*/ 	.byte	0x3f
	.zero		1


	//   ....[92]....
        /*13b4*/ 	.word	0x00037800
        /*13b8*/ 	.word	0x00000003
        /*13bc*/ 	.word	0x000324a0
        /*13c0*/ 	.short	0x010a
        /*13c2*/ 	.byte	0x3f
	.zero		1


	//   ....[93]....
        /*13c4*/ 	.word	0x00037850
        /*13c8*/ 	.word	0x00000003
        /*13cc*/ 	.word	0x000324c0
        /*13d0*/ 	.short	0x010a
        /*13d2*/ 	.byte	0x3f
	.zero		1


	//   ....[94]....
        /*13d4*/ 	.word	0x000378a0
        /*13d8*/ 	.word	0x0000000a
        /*13dc*/ 	.word	0x000324a0
        /*13e0*/ 	.short	0x010a
        /*13e2*/ 	.byte	0x3f
	.zero		1


	//   ....[95]....
        /*13e4*/ 	.word	0x000378f0
        /*13e8*/ 	.word	0x0000000a
        /*13ec*/ 	.word	0x000324c0
        /*13f0*/ 	.short	0x010a
        /*13f2*/ 	.byte	0x3f
	.zero		1


	//   ....[96]....
        /*13f4*/ 	.word	0x00037a10
        /*13f8*/ 	.word	0x00000011
        /*13fc*/ 	.word	0x00032440
        /*1400*/ 	.short	0x010a
        /*1402*/ 	.byte	0x3f
	.zero		1


	//   ....[97]....
        /*1404*/ 	.word	0x00039aa0
        /*1408*/ 	.word	0x00000017
        /*140c*/ 	.word	0x00032420
        /*1410*/ 	.short	0x010a
        /*1412*/ 	.byte	0x3f
	.zero		1


	//   ....[98]....
        /*1414*/ 	.word	0x00039af0
        /*1418*/ 	.word	0x00000011
        /*141c*/ 	.word	0x00032460
        /*1420*/ 	.short	0x010a
        /*1422*/ 	.byte	0x3f
	.zero		1


	//   ....[99]....
        /*1424*/ 	.word	0x0003a440
        /*1428*/ 	.word	0x00000004
        /*142c*/ 	.word	0x00032440
        /*1430*/ 	.short	0x010a
        /*1432*/ 	.byte	0x3f
	.zero		1


	//   ....[100]....
        /*1434*/ 	.word	0x0003ab20
        /*1438*/ 	.word	0x00000004
        /*143c*/ 	.word	0x00032460
        /*1440*/ 	.short	0x010a
        /*1442*/ 	.byte	0x3f
	.zero		1


	//   ....[101]....
        /*1444*/ 	.word	0x0003bbc0
        /*1448*/ 	.word	0x00000005
        /*144c*/ 	.word	0x00032420
        /*1450*/ 	.short	0x010a
        /*1452*/ 	.byte	0x3f
	.zero		1


	//   ....[102]....
        /*1454*/ 	.word	0x0003bd60
        /*1458*/ 	.word	0x00000003
        /*145c*/ 	.word	0x00032440
        /*1460*/ 	.short	0x010a
        /*1462*/ 	.byte	0x3f
	.zero		1


	//   ....[103]....
        /*1464*/ 	.word	0x0003bdb0
        /*1468*/ 	.word	0x00000019
        /*146c*/ 	.word	0x00032440
        /*1470*/ 	.short	0x010a
        /*1472*/ 	.byte	0x3f
	.zero		1


	//   ....[104]....
        /*1474*/ 	.word	0x0003be00
        /*1478*/ 	.word	0x00000003
        /*147c*/ 	.word	0x00032460
        /*1480*/ 	.short	0x010a
        /*1482*/ 	.byte	0x3f
	.zero		1


	//   ....[105]....
        /*1484*/ 	.word	0x0003bf90
        /*1488*/ 	.word	0x0000000a
        /*148c*/ 	.word	0x00000000
        /*1490*/ 	.short	0x010a
        /*1492*/ 	.byte	0x3f
	.zero		1


	//   ....[106]....
        /*1494*/ 	.word	0x0003c090
        /*1498*/ 	.word	0x00000008
        /*149c*/ 	.word	0x00000000
        /*14a0*/ 	.short	0x010a
        /*14a2*/ 	.byte	0x3f
	.zero		1


	//   ....[107]....
        /*14a4*/ 	.word	0x0003c4b0
        /*14a8*/ 	.word	0x00000004
        /*14ac*/ 	.word	0x00032410
        /*14b0*/ 	.short	0x010a
        /*14b2*/ 	.byte	0x3f
	.zero		1


	//   ....[108]....
        /*14b4*/ 	.word	0x0003c5d0
        /*14b8*/ 	.word	0x0000000a
        /*14bc*/ 	.word	0x00000000
        /*14c0*/ 	.short	0x010a
        /*14c2*/ 	.byte	0x3f
	.zero		1


	//   ....[109]....
        /*14c4*/ 	.word	0x0003c6d0
        /*14c8*/ 	.word	0x00000008
        /*14cc*/ 	.word	0x00000000
        /*14d0*/ 	.short	0x010a
        /*14d2*/ 	.byte	0x3f
	.zero		1


	//   ....[110]....
        /*14d4*/ 	.word	0x0003d4d0
        /*14d8*/ 	.word	0x00000005
        /*14dc*/ 	.word	0x00000000
        /*14e0*/ 	.short	0x0101
        /*14e2*/ 	.byte	0x3f
	.zero		1


	//   ....[111]....
        /*14e4*/ 	.word	0x000474c0
        /*14e8*/ 	.word	0x00000000
        /*14ec*/ 	.word	0x00000000
        /*14f0*/ 	.short	0x0101
        /*14f2*/ 	.byte	0x3f
	.zero		1


	//   ....[112]....
        /*14f4*/ 	.word	0x000474e0
        /*14f8*/ 	.word	0x00000008
        /*14fc*/ 	.word	0x00000000
        /*1500*/ 	.short	0x010a
        /*1502*/ 	.byte	0x3f
	.zero		1


	//   ....[113]....
        /*1504*/ 	.word	0x00047530
        /*1508*/ 	.word	0x00000004
        /*150c*/ 	.word	0x00032410
        /*1510*/ 	.short	0x010a
        /*1512*/ 	.byte	0x3f
	.zero		1


	//   ....[114]....
        /*1514*/ 	.word	0x00047580
        /*1518*/ 	.word	0x00000008
        /*151c*/ 	.word	0x00000000
        /*1520*/ 	.short	0x010a
        /*1522*/ 	.byte	0x3f
	.zero		1


	//----- nvinfo : EIATTR_NUM_MBARRIERS
	.align		4
.L_475:
        /*1524*/ 	.byte	0x03, 0x38
        /*1526*/ 	.short	0x0017


	//----- nvinfo : EIATTR_EXIT_INSTR_OFFSETS
	.align		4
        /*1528*/ 	.byte	0x04, 0x1c
        /*152a*/ 	.short	(.L_477 - .L_476)


	//   ....[0]....
.L_476:
        /*152c*/ 	.word	0x00035dc0


	//----- nvinfo : EIATTR_MAX_THREADS
	.align		4
.L_477:
        /*1530*/ 	.byte	0x04, 0x05
        /*1532*/ 	.short	(.L_479 - .L_478)
.L_478:
        /*1534*/ 	.word	0x00000180
        /*1538*/ 	.word	0x00000001
        /*153c*/ 	.word	0x00000001


	//----- nvinfo : EIATTR_CRS_STACK_SIZE
	.align		4
.L_479:
        /*1540*/ 	.byte	0x04, 0x1e
        /*1542*/ 	.short	(.L_481 - .L_480)
.L_480:
        /*1544*/ 	.word	0x00000000


	//----- nvinfo : EIATTR_CBANK_PARAM_SIZE
	.align		4
.L_481:
        /*1548*/ 	.byte	0x03, 0x19
        /*154a*/ 	.short	0x0bf0


	//----- nvinfo : EIATTR_PARAM_CBANK
	.align		4
        /*154c*/ 	.byte	0x04, 0x0a
        /*154e*/ 	.short	(.L_483 - .L_482)
	.align		4
.L_482:
        /*1550*/ 	.word	index@(.nv.constant0._ZN7cutlass13device_kernelIN5flash11enable_sm90INS1_16FlashAttnFwdSm90INS1_25CollectiveMainloopFwdSm90ILi2EN4cute5tupleIJNS5_1CILi1EEES8_S8_EEENS6_IJNS7_ILi128EEENS7_ILi96EEENS7_ILi64EEEEEELi256ENS_6half_tEfNS_4arch4Sm90ELb0ELb1ELb0ELb1ELb1ELb1ELb1ELb1ELb0ELb1ELb0ELb0EEENS1_21CollectiveEpilogueFwdINS6_IJSA_NS7_ILi256EEESB_EEES9_SE_SG_Li256ELb1ELb1ELb0ELb0EEENS1_36VarlenDynamicPersistentTileSchedulerILi128ELi96ELi256ELi128ELb0ELb1ELb1ELb1ELb0ELb1EEEEEEEEEvNT_6ParamsE)
        /*1554*/ 	.short	0x0210
        /*1556*/ 	.short	0x0bf0


	//----- nvinfo : EIATTR_SW_WAR
	.align		4
.L_483:
        /*1558*/ 	.byte	0x04, 0x36
        /*155a*/ 	.short	(.L_485 - .L_484)
.L_484:
        /*155c*/ 	.word	0x00000008
.L_485:


//--------------------- .nv.info._ZN7cutlass13device_kernelIN5flash11enable_sm90INS1_16FlashAttnFwdSm90INS1_25CollectiveMainloopFwdSm90ILi2EN4cute5tupleIJNS5_1CILi1EEES8_S8_EEENS6_IJNS7_ILi128EEENS7_ILi96EEENS7_ILi64EEEEEELi256ENS_6half_tEfNS_4arch4Sm90ELb1ELb0ELb0ELb0ELb1ELb0ELb0ELb1ELb0ELb1ELb0ELb0EEENS1_21CollectiveEpilogueFwdINS6_IJSA_NS7_ILi256EEESB_EEES9_SE_SG_Li256ELb0ELb1ELb0ELb0EEENS1_30DynamicPersistentTileSchedulerILi256ELi128ELb0ELb1ELb1EEEEEEEEEvNT_6ParamsE --------------------------
	.section	.nv.info._ZN7cutlass13device_kernelIN5flash11enable_sm90INS1_16FlashAttnFwdSm90INS1_25CollectiveMainloopFwdSm90ILi2EN4cute5tupleIJNS5_1CILi1EEES8_S8_EEENS6_IJNS7_ILi128EEENS7_ILi96EEENS7_ILi64EEEEEELi256ENS_6half_tEfNS_4arch4Sm90ELb1ELb0ELb0ELb0ELb1ELb0ELb0ELb1ELb0ELb1ELb0ELb0EEENS1_21CollectiveEpilogueFwdINS6_IJSA_NS7_ILi256EEESB_EEES9_SE_SG_Li256ELb0ELb1ELb0ELb0EEENS1_30DynamicPersistentTileSchedulerILi256ELi128ELb0ELb1ELb1EEEEEEEEEvNT_6ParamsE,"",@"SHT_CUDA_INFO"
	.sectionflags	@""
	.align	4


	//----- nvinfo : EIATTR_CUDA_API_VERSION
	.align		4
        /*0000*/ 	.byte	0x04, 0x37
        /*0002*/ 	.short	(.L_487 - .L_486)
.L_486:
        /*0004*/ 	.word	0x00000082


	//----- nvinfo : EIATTR_KPARAM_INFO
	.align		4
.L_487:
        /*0008*/ 	.byte	0x04, 0x17
        /*000a*/ 	.short	(.L_489 - .L_488)
.L_488:
        /*000c*/ 	.word	0x00000000
        /*0010*/ 	.short	0x0000
        /*0012*/ 	.short	0x0070
        /*0014*/ 	.byte	0x00, 0xf0, 0x01, 0x2a


	//----- nvinfo : EIATTR_SPARSE_MMA_MASK
	.align		4
.L_489:
        /*0018*/ 	.byte	0x03, 0x50
        /*001a*/ 	.short	0x0000


	//----- nvinfo : EIATTR_MAXREG_COUNT
	.align		4
        /*001c*/ 	.byte	0x03, 0x1b
        /*001e*/ 	.short	0x00a8


	//----- nvinfo : EIATTR_NUM_BARRIERS
	.align		4
        /*0020*/ 	.byte	0x02, 0x4c
        /*0022*/ 	.byte	0x10
	.zero		1


	//----- nvinfo : EIATTR_EXTERNS
	.align		4
        /*0024*/ 	.byte	0x04, 0x0f
        /*0026*/ 	.short	(.L_491 - .L_490)


	//   ....[0]....
	.align		4
.L_490:
        /*0028*/ 	.word	index@(__assertfail)


	//----- nvinfo : EIATTR_ANNOTATIONS
	.align		4
.L_491:
        /*002c*/ 	.byte	0x04, 0x55
        /*002e*/ 	.short	(.L_493 - .L_492)


	//   ....[0]....
.L_492:
        /*0030*/ 	.word	0x00000001
        /*0034*/ 	.byte	0x60, 0xac, 0x00, 0x00, 0x01, 0x00, 0x00, 0x00, 0x50, 0xb0, 0x00, 0x00, 0x01, 0x00, 0x00, 0x00
        /*0044*/ 	.byte	0x90, 0xb0, 0x00, 0x00, 0x01, 0x00, 0x00, 0x00, 0xf0, 0xcc, 0x00, 0x00, 0x01, 0x00, 0x00, 0x00
        /*0054*/ 	.byte	0x10, 0xcd, 0x00, 0x00, 0x01, 0x00, 0x00, 0x00, 0xb0, 0xcf, 0x00, 0x00, 0x01, 0x00, 0x00, 0x00
        /*0064*/ 	.byte	0xf0, 0xe6, 0x00, 0x00, 0x01, 0x00, 0x00, 0x00, 0xf0, 0xfe, 0x00, 0x00


	//----- nvinfo : EIATTR_MERCURY_ISA_VERSION
	.align		4
.L_493:
        /*0070*/ 	.byte	0x03, 0x5f
        /*0072*/ 	.short	0x0101


	//----- nvinfo : EIATTR_INT_WARP_WIDE_INSTR_OFFSETS
	.align		4
        /*0074*/ 	.byte	0x04, 0x31
        /*0076*/ 	.short	(.L_495 - .L_494)


	//   ....[0]....
.L_494:
        /*0078*/ 	.word	0x000000c0


	//   ....[1]....
        /*007c*/ 	.word	0x000000d0


	//   ....[2]....
        /*0080*/ 	.word	0x00000170


	//   ....[3]....
        /*0084*/ 	.word	0x0000b5f0


	//   ....[4]....
        /*0088*/ 	.word	0x0000b680


	//   ....[5]....
        /*008c*/ 	.word	0x0000e480


	//   ....[6]....
        /*0090*/ 	.word	0x0000e510


	//----- nvinfo : EIATTR_COOP_GROUP_MASK_REGIDS
	.align		4
.L_495:
        /*0094*/ 	.byte	0x04, 0x29
        /*0096*/ 	.short	(.L_497 - .L_496)


	//   ....[0]....
.L_496:
        /*0098*/ 	.word	0xffffffff


	//   ....[1]....
        /*009c*/ 	.word	0xffffffff


	//   ....[2]....
        /*00a0*/ 	.word	0xffffffff


	//   ....[3]....
        /*00a4*/ 	.word	0xffffffff


	//   ....[4]....
        /*00a8*/ 	.word	0xffffffff


	//   ....[5]....
        /*00ac*/ 	.word	0xffffffff


	//   ....[6]....
        /*00b0*/ 	.word	0xffffffff


	//   ....[7]....
        /*00b4*/ 	.word	0xffffffff


	//   ....[8]....
        /*00b8*/ 	.word	0xffffffff


	//   ....[9]....
        /*00bc*/ 	.word	0xffffffff


	//   ....[10]....
        /*00c0*/ 	.word	0xffffffff


	//   ....[11]....
        /*00c4*/ 	.word	0xffffffff


	//   ....[12]....
        /*00c8*/ 	.word	0xffffffff


	//   ....[13]....
        /*00cc*/ 	.word	0xffffffff


	//   ....[14]....
        /*00d0*/ 	.word	0xffffffff


	//   ....[15]....
        /*00d4*/ 	.word	0xffffffff


	//   ....[16]....
        /*00d8*/ 	.word	0xffffffff


	//   ....[17]....
        /*00dc*/ 	.word	0xffffffff


	//   ....[18]....
        /*00e0*/ 	.word	0xffffffff


	//   ....[19]....
        /*00e4*/ 	.word	0xffffffff


	//   ....[20]....
        /*00e8*/ 	.word	0xffffffff


	//   ....[21]....
        /*00ec*/ 	.word	0xffffffff


	//   ....[22]....
        /*00f0*/ 	.word	0xffffffff


	//   ....[23]....
        /*00f4*/ 	.word	0xffffffff


	//   ....[24]....
        /*00f8*/ 	.word	0xffffffff


	//   ....[25]....
        /*00fc*/ 	.word	0xffffffff


	//   ....[26]....
        /*0100*/ 	.word	0xffffffff


	//   ....[27]....
        /*0104*/ 	.word	0xffffffff


	//   ....[28]....
        /*0108*/ 	.word	0xffffffff


	//   ....[29]....
        /*010c*/ 	.word	0xffffffff


	//   ....[30]....
        /*0110*/ 	.word	0xffffffff


	//   ....[31]....
        /*0114*/ 	.word	0xffffffff


	//   ....[32]....
        /*0118*/ 	.word	0xffffffff


	//   ....[33]....
        /*011c*/ 	.word	0xffffffff


	//   ....[34]....
        /*0120*/ 	.word	0xffffffff


	//   ....[35]....
        /*0124*/ 	.word	0xffffffff


	//   ....[36]....
        /*0128*/ 	.word	0xffffffff


	//   ....[37]....
        /*012c*/ 	.word	0xffffffff


	//   ....[38]....
        /*0130*/ 	.word	0xffffffff


	//   ....[39]....
        /*0134*/ 	.word	0xffffffff


	//   ....[40]....
        /*0138*/ 	.word	0xffffffff


	//   ....[41]....
        /*013c*/ 	.word	0xffffffff


	//   ....[42]....
        /*0140*/ 	.word	0xffffffff


	//   ....[43]....
        /*0144*/ 	.word	0xffffffff


	//   ....[44]....
        /*0148*/ 	.word	0xffffffff


	//   ....[45]....
        /*014c*/ 	.word	0xffffffff


	//   ....[46]....
        /*0150*/ 	.word	0xffffffff


	//   ....[47]....
        /*0154*/ 	.word	0xffffffff


	//   ....[48]....
        /*0158*/ 	.word	0xffffffff


	//   ....[49]....
        /*015c*/ 	.word	0xffffffff


	//   ....[50]....
        /*0160*/ 	.word	0xffffffff


	//   ....[51]....
        /*0164*/ 	.word	0xffffffff


	//   ....[52]....
        /*0168*/ 	.word	0xffffffff


	//   ....[53]....
        /*016c*/ 	.word	0xffffffff


	//   ....[54]....
        /*0170*/ 	.word	0xffffffff


	//   ....[55]....
        /*0174*/ 	.word	0xffffffff


	//   ....[56]....
        /*0178*/ 	.word	0xffffffff


	//   ....[57]....
        /*017c*/ 	.word	0xffffffff


	//   ....[58]....
        /*0180*/ 	.word	0xffffffff


	//   ....[59]....
        /*0184*/ 	.word	0xffffffff


	//   ....[60]....
        /*0188*/ 	.word	0xffffffff


	//   ....[61]....
        /*018c*/ 	.word	0xffffffff


	//   ....[62]....
        /*0190*/ 	.word	0xffffffff


	//   ....[63]....
        /*0194*/ 	.word	0xffffffff


	//   ....[64]....
        /*0198*/ 	.word	0xffffffff


	//   ....[65]....
        /*019c*/ 	.word	0xffffffff


	//   ....[66]....
        /*01a0*/ 	.word	0xffffffff


	//   ....[67]....
        /*01a4*/ 	.word	0xffffffff


	//   ....[68]....
        /*01a8*/ 	.word	0xffffffff


	//   ....[69]....
        /*01ac*/ 	.word	0xffffffff


	//   ....[70]....
        /*01b0*/ 	.word	0xffffffff


	//   ....[71]....
        /*01b4*/ 	.word	0xffffffff


	//   ....[72]....
        /*01b8*/ 	.word	0xffffffff


	//   ....[73]....
        /*01bc*/ 	.word	0xffffffff


	//   ....[74]....
        /*01c0*/ 	.word	0xffffffff


	//   ....[75]....
        /*01c4*/ 	.word	0xffffffff


	//   ....[76]....
        /*01c8*/ 	.word	0xffffffff


	//   ....[77]....
        /*01cc*/ 	.word	0xffffffff


	//   ....[78]....
        /*01d0*/ 	.word	0xffffffff


	//   ....[79]....
        /*01d4*/ 	.word	0xffffffff


	//   ....[80]....
        /*01d8*/ 	.word	0xffffffff


	//   ....[81]....
        /*01dc*/ 	.word	0xffffffff


	//   ....[82]....
        /*01e0*/ 	.word	0xffffffff


	//   ....[83]....
        /*01e4*/ 	.word	0xffffffff


	//   ....[84]....
        /*01e8*/ 	.word	0xffffffff


	//   ....[85]....
        /*01ec*/ 	.word	0xffffffff


	//   ....[86]....
        /*01f0*/ 	.word	0xffffffff


	//   ....[87]....
        /*01f4*/ 	.word	0xffffffff


	//   ....[88]....
        /*01f8*/ 	.word	0xffffffff


	//   ....[89]....
        /*01fc*/ 	.word	0xffffffff


	//   ....[90]....
        /*0200*/ 	.word	0xffffffff


	//   ....[91]....
        /*0204*/ 	.word	0xffffffff


	//   ....[92]....
        /*0208*/ 	.word	0xffffffff


	//   ....[93]....
        /*020c*/ 	.word	0xffffffff


	//   ....[94]....
        /*0210*/ 	.word	0xffffffff


	//   ....[95]....
        /*0214*/ 	.word	0xffffffff


	//   ....[96]....
        /*0218*/ 	.word	0xffffffff


	//   ....[97]....
        /*021c*/ 	.word	0xffffffff


	//   ....[98]....
        /*0220*/ 	.word	0xffffffff


	//   ....[99]....
        /*0224*/ 	.word	0xffffffff


	//   ....[100]....
        /*0228*/ 	.word	0xffffffff


	//   ....[101]....
        /*022c*/ 	.word	0xffffffff


	//   ....[102]....
        /*0230*/ 	.word	0xffffffff


	//   ....[103]....
        /*0234*/ 	.word	0xffffffff


	//   ....[104]....
        /*0238*/ 	.word	0xffffffff


	//   ....[105]....
        /*023c*/ 	.word	0xffffffff


	//   ....[106]....
        /*0240*/ 	.word	0xffffffff


	//   ....[107]....
        /*0244*/ 	.word	0xffffffff


	//   ....[108]....
        /*0248*/ 	.word	0xffffffff


	//   ....[109]....
        /*024c*/ 	.word	0xffffffff


	//   ....[110]....
        /*0250*/ 	.word	0xffffffff


	//   ....[111]....
        /*0254*/ 	.word	0xffffffff


	//   ....[112]....
        /*0258*/ 	.word	0xffffffff


	//   ....[113]....
        /*025c*/ 	.word	0xffffffff


	//   ....[114]....
        /*0260*/ 	.word	0x0500000f


	//   ....[115]....
        /*0264*/ 	.word	0x0500000f


	//   ....[116]....
        /*0268*/ 	.word	0x0500000f


	//   ....[117]....
        /*026c*/ 	.word	0x0500000f


	//   ....[118]....
        /*0270*/ 	.word	0x0500000f


	//   ....[119]....
        /*0274*/ 	.word	0x0500000f


	//   ....[120]....
        /*0278*/ 	.word	0x0500000f


	//   ....[121]....
        /*027c*/ 	.word	0x0500000f


	//   ....[122]....
        /*0280*/ 	.word	0x0500000f


	//   ....[123]....
        /*0284*/ 	.word	0x0500000f


	//   ....[124]....
        /*0288*/ 	.word	0x0500000f


	//   ....[125]....
        /*028c*/ 	.word	0x0500000f


	//   ....[126]....
        /*0290*/ 	.word	0x0500000f


	//   ....[127]....
        /*0294*/ 	.word	0x0500000f


	//   ....[128]....
        /*0298*/ 	.word	0x0500000f


	//   ....[129]....
        /*029c*/ 	.word	0x0500000f


	//   ....[130]....
        /*02a0*/ 	.word	0x0500000f


	//   ....[131]....
        /*02a4*/ 	.word	0x0500000f


	//   ....[132]....
        /*02a8*/ 	.word	0x0500000f


	//   ....[133]....
        /*02ac*/ 	.word	0x0500000f


	//   ....[134]....
        /*02b0*/ 	.word	0x0500000f


	//   ....[135]....
        /*02b4*/ 	.word	0x0500000f


	//   ....[136]....
        /*02b8*/ 	.word	0x0500000f


	//   ....[137]....
        /*02bc*/ 	.word	0x0500000f


	//   ....[138]....
        /*02c0*/ 	.word	0x0500000f


	//   ....[139]....
        /*02c4*/ 	.word	0x0500000f


	//   ....[140]....
        /*02c8*/ 	.word	0x0500000f


	//   ....[141]....
        /*02cc*/ 	.word	0x0500000f


	//   ....[142]....
        /*02d0*/ 	.word	0x0500000f


	//   ....[143]....
        /*02d4*/ 	.word	0x0500000f


	//   ....[144]....
        /*02d8*/ 	.word	0x0500000f


	//   ....[145]....
        /*02dc*/ 	.word	0x0500000f


	//   ....[146]....
        /*02e0*/ 	.word	0x0500000f


	//   ....[147]....
        /*02e4*/ 	.word	0x0500000f


	//   ....[148]....
        /*02e8*/ 	.word	0x0500000f


	//   ....[149]....
        /*02ec*/ 	.word	0x0500000f


	//   ....[150]....
        /*02f0*/ 	.word	0x0500000f


	//   ....[151]....
        /*02f4*/ 	.word	0x0500000f


	//   ....[152]....
        /*02f8*/ 	.word	0x0500000f


	//   ....[153]....
        /*02fc*/ 	.word	0x0500000f


	//   ....[154]....
        /*0300*/ 	.word	0x0500000f


	//   ....[155]....
        /*0304*/ 	.word	0x0500000f


	//   ....[156]....
        /*0308*/ 	.word	0x0500000f


	//   ....[157]....
        /*030c*/ 	.word	0x0500000f


	//   ....[158]....
        /*0310*/ 	.word	0x0500000f


	//   ....[159]....
        /*0314*/ 	.word	0x0500000f


	//   ....[160]....
        /*0318*/ 	.word	0x0500000f


	//   ....[161]....
        /*031c*/ 	.word	0x0500000f


	//   ....[162]....
        /*0320*/ 	.word	0x0500000f


	//   ....[163]....
        /*0324*/ 	.word	0x0500000f


	//   ....[164]....
        /*0328*/ 	.word	0x0500000f


	//   ....[165]....
        /*032c*/ 	.word	0x0500000f


	//   ....[166]....
        /*0330*/ 	.word	0x0500000f


	//   ....[167]....
        /*0334*/ 	.word	0x0500000f


	//   ....[168]....
        /*0338*/ 	.word	0x0500000f


	//   ....[169]....
        /*033c*/ 	.word	0x0500000f


	//   ....[170]....
        /*0340*/ 	.word	0x0500000f


	//   ....[171]....
        /*0344*/ 	.word	0x0500000f


	//   ....[172]....
        /*0348*/ 	.word	0x0500000f


	//   ....[173]....
        /*034c*/ 	.word	0x0500000f


	//   ....[174]....
        /*0350*/ 	.word	0x0500000f


	//   ....[175]....
        /*0354*/ 	.word	0x0500000f


	//   ....[176]....
        /*0358*/ 	.word	0x0500000f


	//   ....[177]....
        /*035c*/ 	.word	0x0500000f


	//   ....[178]....
        /*0360*/ 	.word	0x0500000f


	//   ....[179]....
        /*0364*/ 	.word	0x0500000f


	//   ....[180]....
        /*0368*/ 	.word	0x0500000f


	//----- nvinfo : EIATTR_COOP_GROUP_INSTR_OFFSETS
	.align		4
.L_497:
        /*036c*/ 	.byte	0x04, 0x28
        /*036e*/ 	.short	(.L_499 - .L_498)


	//   ....[0]....
.L_498:
        /*0370*/ 	.word	0x00000080


	//   ....[1]....
        /*0374*/ 	.word	0x00000090


	//   ....[2]....
        /*0378*/ 	.word	0x000002d0


	//   ....[3]....
        /*037c*/ 	.word	0x00000430


	//   ....[4]....
        /*0380*/ 	.word	0x00000550


	//   ....[5]....
        /*0384*/ 	.word	0x000006b0


	//   ....[6]....
        /*0388*/ 	.word	0x00001610


	//   ....[7]....
        /*038c*/ 	.word	0x00001cd0


	//   ....[8]....
        /*0390*/ 	.word	0x00001cf0


	//   ....[9]....
        /*0394*/ 	.word	0x00002210


	//   ....[10]....
        /*0398*/ 	.word	0x00002310


	//   ....[11]....
        /*039c*/ 	.word	0x00002940


	//   ....[12]....
        /*03a0*/ 	.word	0x000029b0


	//   ....[13]....
        /*03a4*/ 	.word	0x00003a00


	//   ....[14]....
        /*03a8*/ 	.word	0x00003ee0


	//   ....[15]....
        /*03ac*/ 	.word	0x00003f00


	//   ....[16]....
        /*03b0*/ 	.word	0x00003f80


	//   ....[17]....
        /*03b4*/ 	.word	0x00004560


	//   ....[18]....
        /*03b8*/ 	.word	0x00004620


	//   ....[19]....
        /*03bc*/ 	.word	0x00005ff0


	//   ....[20]....
        /*03c0*/ 	.word	0x00006020


	//   ....[21]....
        /*03c4*/ 	.word	0x00006480


	//   ....[22]....
        /*03c8*/ 	.word	0x00006650


	//   ....[23]....
        /*03cc*/ 	.word	0x00007860


	//   ....[24]....
        /*03d0*/ 	.word	0x000078e0


	//   ....[25]....
        /*03d4*/ 	.word	0x00007950


	//   ....[26]....
        /*03d8*/ 	.word	0x00007980


	//   ....[27]....
        /*03dc*/ 	.word	0x00009380


	//   ....[28]....
        /*03e0*/ 	.word	0x000093b0


	//   ....[29]....
        /*03e4*/ 	.word	0x00009420


	//   ....[30]....
        /*03e8*/ 	.word	0x00009450


	//   ....[31]....
        /*03ec*/ 	.word	0x00009aa0


	//   ....[32]....
        /*03f0*/ 	.word	0x00009ad0


	//   ....[33]....
        /*03f4*/ 	.word	0x00009c20


	//   ....[34]....
        /*03f8*/ 	.word	0x00009c40


	//   ....[35]....
        /*03fc*/ 	.word	0x00009d80


	//   ....[36]....
        /*0400*/ 	.word	0x00009da0


	//   ....[37]....
        /*0404*/ 	.word	0x00009ef0


	//   ....[38]....
        /*0408*/ 	.word	0x00009f10


	//   ....[39]....
        /*040c*/ 	.word	0x0000a610


	//   ....[40]....
        /*0410*/ 	.word	0x0000a640


	//   ....[41]....
        /*0414*/ 	.word	0x0000a790


	//   ....[42]....
        /*0418*/ 	.word	0x0000a7b0


	//   ....[43]....
        /*041c*/ 	.word	0x0000a8f0


	//   ....[44]....
        /*0420*/ 	.word	0x0000a910


	//   ....[45]....
        /*0424*/ 	.word	0x0000aa60


	//   ....[46]....
        /*0428*/ 	.word	0x0000aa80


	//   ....[47]....
        /*042c*/ 	.word	0x0000ac90


	//   ....[48]....
        /*0430*/ 	.word	0x0000c040


	//   ....[49]....
        /*0434*/ 	.word	0x0000c060


	//   ....[50]....
        /*0438*/ 	.word	0x0000c070


	//   ....[51]....
        /*043c*/ 	.word	0x0000c0b0


	//   ....[52]....
        /*0440*/ 	.word	0x0000c100


	//   ....[53]....
        /*0444*/ 	.word	0x0000c120


	//   ....[54]....
        /*0448*/ 	.word	0x0000c170


	//   ....[55]....
        /*044c*/ 	.word	0x0000c190


	//   ....[56]....
        /*0450*/ 	.word	0x0000c1e0


	//   ....[57]....
        /*0454*/ 	.word	0x0000c200


	//   ....[58]....
        /*0458*/ 	.word	0x0000c230


	//   ....[59]....
        /*045c*/ 	.word	0x0000c260


	//   ....[60]....
        /*0460*/ 	.word	0x0000c8a0


	//   ....[61]....
        /*0464*/ 	.word	0x0000c8c0


	//   ....[62]....
        /*0468*/ 	.word	0x0000c8e0


	//   ....[63]....
        /*046c*/ 	.word	0x0000c940


	//   ....[64]....
        /*0470*/ 	.word	0x0000c990


	//   ....[65]....
        /*0474*/ 	.word	0x0000c9b0


	//   ....[66]....
        /*0478*/ 	.word	0x0000ca00


	//   ....[67]....
        /*047c*/ 	.word	0x0000ca20


	//   ....[68]....
        /*0480*/ 	.word	0x0000ca70


	//   ....[69]....
        /*0484*/ 	.word	0x0000ca90


	//   ....[70]....
        /*0488*/ 	.word	0x0000cae0


	//   ....[71]....
        /*048c*/ 	.word	0x0000cb00


	//   ....[72]....
        /*0490*/ 	.word	0x0000cb50


	//   ....[73]....
        /*0494*/ 	.word	0x0000cb70


	//   ....[74]....
        /*0498*/ 	.word	0x0000cba0


	//   ....[75]....
        /*049c*/ 	.word	0x0000cbc0


	//   ....[76]....
        /*04a0*/ 	.word	0x0000cff0


	//   ....[77]....
        /*04a4*/ 	.word	0x0000d040


	//   ....[78]....
        /*04a8*/ 	.word	0x0000d060


	//   ....[79]....
        /*04ac*/ 	.word	0x0000d130


	//   ....[80]....
        /*04b0*/ 	.word	0x0000d140


	//   ....[81]....
        /*04b4*/ 	.word	0x0000d170


	//   ....[82]....
        /*04b8*/ 	.word	0x0000d200


	//   ....[83]....
        /*04bc*/ 	.word	0x0000d2a0


	//   ....[84]....
        /*04c0*/ 	.word	0x0000d2c0


	//   ....[85]....
        /*04c4*/ 	.word	0x0000d360


	//   ....[86]....
        /*04c8*/ 	.word	0x0000d380


	//   ....[87]....
        /*04cc*/ 	.word	0x0000d390


	//   ....[88]....
        /*04d0*/ 	.word	0x0000dab0


	//   ....[89]....
        /*04d4*/ 	.word	0x0000dad0


	//   ....[90]....
        /*04d8*/ 	.word	0x0000dae0


	//   ....[91]....
        /*04dc*/ 	.word	0x0000daf0


	//   ....[92]....
        /*04e0*/ 	.word	0x0000db10


	//   ....[93]....
        /*04e4*/ 	.word	0x0000db70


	//   ....[94]....
        /*04e8*/ 	.word	0x0000db90


	//   ....[95]....
        /*04ec*/ 	.word	0x0000dba0


	//   ....[96]....
        /*04f0*/ 	.word	0x0000dbe0


	//   ....[97]....
        /*04f4*/ 	.word	0x0000dc10


	//   ....[98]....
        /*04f8*/ 	.word	0x0000dc20


	//   ....[99]....
        /*04fc*/ 	.word	0x0000dc40


	//   ....[100]....
        /*0500*/ 	.word	0x0000dfa0


	//   ....[101]....
        /*0504*/ 	.word	0x0000dfc0


	//   ....[102]....
        /*0508*/ 	.word	0x0000dfd0


	//   ....[103]....
        /*050c*/ 	.word	0x0000dfe0


	//   ....[104]....
        /*0510*/ 	.word	0x0000dff0


	//   ....[105]....
        /*0514*/ 	.word	0x0000e010


	//   ....[106]....
        /*0518*/ 	.word	0x0000e080


	//   ....[107]....
        /*051c*/ 	.word	0x0000e0a0


	//   ....[108]....
        /*0520*/ 	.word	0x0000e100


	//   ....[109]....
        /*0524*/ 	.word	0x0000e110


	//   ....[110]....
        /*0528*/ 	.word	0x0000e180


	//   ....[111]....
        /*052c*/ 	.word	0x0000e1f0


	//   ....[112]....
        /*0530*/ 	.word	0x0000e630


	//   ....[113]....
        /*0534*/ 	.word	0x0000e810


	//   ....[114]....
        /*0538*/ 	.word	0x0000edb0


	//   ....[115]....
        /*053c*/ 	.word	0x0000ee90


	//   ....[116]....
        /*0540*/ 	.word	0x0000ef30


	//   ....[117]....
        /*0544*/ 	.word	0x0000efb0


	//   ....[118]....
        /*0548*/ 	.word	0x0000f060


	//   ....[119]....
        /*054c*/ 	.word	0x0000f0c0


	//   ....[120]....
        /*0550*/ 	.word	0x0000f180


	//   ....[121]....
        /*0554*/ 	.word	0x0000f1e0


	//   ....[122]....
        /*0558*/ 	.word	0x0000f2a0


	//   ....[123]....
        /*055c*/ 	.word	0x0000f300


	//   ....[124]....
        /*0560*/ 	.word	0x0000f3c0


	//   ....[125]....
        /*0564*/ 	.word	0x0000f420


	//   ....[126]....
        /*0568*/ 	.word	0x0000f4c0


	//   ....[127]....
        /*056c*/ 	.word	0x0000f550


	//   ....[128]....
        /*0570*/ 	.word	0x0000f5d0


	//   ....[129]....
        /*0574*/ 	.word	0x0000f650


	//   ....[130]....
        /*0578*/ 	.word	0x0000f6f0


	//   ....[131]....
        /*057c*/ 	.word	0x0000f750


	//   ....[132]....
        /*0580*/ 	.word	0x0000f810


	//   ....[133]....
        /*0584*/ 	.word	0x0000f870


	//   ....[134]....
        /*0588*/ 	.word	0x0000f930


	//   ....[135]....
        /*058c*/ 	.word	0x0000f990


	//   ....[136]....
        /*0590*/ 	.word	0x0000fa50


	//   ....[137]....
        /*0594*/ 	.word	0x0000fab0


	//   ....[138]....
        /*0598*/ 	.word	0x0000fb70


	//   ....[139]....
        /*059c*/ 	.word	0x0000fbd0


	//   ....[140]....
        /*05a0*/ 	.word	0x0000fc90


	//   ....[141]....
        /*05a4*/ 	.word	0x0000fcf0


	//   ....[142]....
        /*05a8*/ 	.word	0x0000fd90


	//   ....[143]....
        /*05ac*/ 	.word	0x0000fec0


	//   ....[144]....
        /*05b0*/ 	.word	0x0000ff90


	//   ....[145]....
        /*05b4*/ 	.word	0x00010020


	//   ....[146]....
        /*05b8*/ 	.word	0x00010150


	//   ....[147]....
        /*05bc*/ 	.word	0x000101b0


	//   ....[148]....
        /*05c0*/ 	.word	0x000102c0


	//   ....[149]....
        /*05c4*/ 	.word	0x00010320


	//   ....[150]....
        /*05c8*/ 	.word	0x00010430


	//   ....[151]....
        /*05cc*/ 	.word	0x00010490


	//   ....[152]....
        /*05d0*/ 	.word	0x000105a0


	//   ....[153]....
        /*05d4*/ 	.word	0x00010600


	//   ....[154]....
        /*05d8*/ 	.word	0x000106c0


	//   ....[155]....
        /*05dc*/ 	.word	0x00010820


	//   ....[156]....
        /*05e0*/ 	.word	0x000108c0


	//   ....[157]....
        /*05e4*/ 	.word	0x00010920


	//   ....[158]....
        /*05e8*/ 	.word	0x000109c0


	//   ....[159]....
        /*05ec*/ 	.word	0x00010a20


	//   ....[160]....
        /*05f0*/ 	.word	0x00010ad0


	//   ....[161]....
        /*05f4*/ 	.word	0x00010b30


	//   ....[162]....
        /*05f8*/ 	.word	0x00010bd0


	//   ....[163]....
        /*05fc*/ 	.word	0x00010c30


	//   ....[164]....
        /*0600*/ 	.word	0x00010cd0


	//   ....[165]....
        /*0604*/ 	.word	0x00010d30


	//   ....[166]....
        /*0608*/ 	.word	0x00010dd0


	//   ....[167]....
        /*060c*/ 	.word	0x00010eb0


	//   ....[168]....
        /*0610*/ 	.word	0x00010f50


	//   ....[169]....
        /*0614*/ 	.word	0x00010fb0


	//   ....[170]....
        /*0618*/ 	.word	0x00011080


	//   ....[171]....
        /*061c*/ 	.word	0x000110e0


	//   ....[172]....
        /*0620*/ 	.word	0x000111b0


	//   ....[173]....
        /*0624*/ 	.word	0x00011210


	//   ....[174]....
        /*0628*/ 	.word	0x000112e0


	//   ....[175]....
        /*062c*/ 	.word	0x00011340


	//   ....[176]....
        /*0630*/ 	.word	0x00011410


	//   ....[177]....
        /*0634*/ 	.word	0x00011470


	//   ....[178]....
        /*0638*/ 	.word	0x00011540


	//   ....[179]....
        /*063c*/ 	.word	0x000115d0


	//   ....[180]....
        /*0640*/ 	.word	0x000116f0


	//----- nvinfo : EIATTR_REG_RECONFIG
	.align		4
.L_499:
        /*0644*/ 	.byte	0x01, 0x54
	.zero		2


	//----- nvinfo : EIATTR_SYSCALL_OFFSETS
	.align		4
        /*0648*/ 	.byte	0x04, 0x46
        /*064a*/ 	.short	(.L_501 - .L_500)


	//   ....[0]....
.L_500:
        /*064c*/ 	.word	0x000017f0


	//   ....[1]....
        /*0650*/ 	.word	0x0000b7e0


	//   ....[2]....
        /*0654*/ 	.word	0x0000b930


	//   ....[3]....
        /*0658*/ 	.word	0x0000ba20


	//   ....[4]....
        /*065c*/ 	.word	0x0000c540


	//----- nvinfo : EIATTR_MBARRIER_INSTR_OFFSETS
	.align		4
.L_501:
        /*0660*/ 	.byte	0x04, 0x39
        /*0662*/ 	.short	(.L_503 - .L_502)


	//   ....[0]....
.L_502:
        /*0664*/ 	.word	0x00000180
        /*0668*/ 	.word	0x000000ff
        /*066c*/ 	.word	0x00022800
        /*0670*/ 	.short	0x0100
        /*0672*/ 	.byte	0x08
	.zero		1


	//   ....[1]....
        /*0674*/ 	.word	0x00000190
        /*0678*/ 	.word	0x000000ff
        /*067c*/ 	.word	0x00022820
        /*0680*/ 	.short	0x0100
        /*0682*/ 	.byte	0x08
	.zero		1


	//   ....[2]....
        /*0684*/ 	.word	0x00000280
        /*0688*/ 	.word	0x000000ff
        /*068c*/ 	.word	0x00022830
        /*0690*/ 	.short	0x0100
        /*0692*/ 	.byte	0x08
	.zero		1


	//   ....[3]....
        /*0694*/ 	.word	0x00000290
        /*0698*/ 	.word	0x000000ff
        /*069c*/ 	.word	0x00022840
        /*06a0*/ 	.short	0x0100
        /*06a2*/ 	.byte	0x08
	.zero		1


	//   ....[4]....
        /*06a4*/ 	.word	0x000002a0
        /*06a8*/ 	.word	0x000000ff
        /*06ac*/ 	.word	0x00022838
        /*06b0*/ 	.short	0x0100
        /*06b2*/ 	.byte	0x08
	.zero		1


	//   ....[5]....
        /*06b4*/ 	.word	0x000002b0
        /*06b8*/ 	.word	0x000000ff
        /*06bc*/ 	.word	0x00022848
        /*06c0*/ 	.short	0x0100
        /*06c2*/ 	.byte	0x08
	.zero		1


	//   ....[6]....
        /*06c4*/ 	.word	0x000003e0
        /*06c8*/ 	.word	0x000000ff
        /*06cc*/ 	.word	0x00022850
        /*06d0*/ 	.short	0x0100
        /*06d2*/ 	.byte	0x08
	.zero		1


	//   ....[7]....
        /*06d4*/ 	.word	0x000003f0
        /*06d8*/ 	.word	0x000000ff
        /*06dc*/ 	.word	0x00022860
        /*06e0*/ 	.short	0x0100
        /*06e2*/ 	.byte	0x08
	.zero		1


	//   ....[8]....
        /*06e4*/ 	.word	0x00000400
        /*06e8*/ 	.word	0x000000ff
        /*06ec*/ 	.word	0x00022858
        /*06f0*/ 	.short	0x0100
        /*06f2*/ 	.byte	0x08
	.zero		1


	//   ....[9]....
        /*06f4*/ 	.word	0x00000410
        /*06f8*/ 	.word	0x000000ff
        /*06fc*/ 	.word	0x00022868
        /*0700*/ 	.short	0x0100
        /*0702*/ 	.byte	0x08
	.zero		1


	//   ....[10]....
        /*0704*/ 	.word	0x00000500
        /*0708*/ 	.word	0x000000ff
        /*070c*/ 	.word	0x00022870
        /*0710*/ 	.short	0x0100
        /*0712*/ 	.byte	0x06
	.zero		1


	//   ....[11]....
        /*0714*/ 	.word	0x00000510
        /*0718*/ 	.word	0x000000ff
        /*071c*/ 	.word	0x00022880
        /*0720*/ 	.short	0x0100
        /*0722*/ 	.byte	0x06
	.zero		1


	//   ....[12]....
        /*0724*/ 	.word	0x00000520
        /*0728*/ 	.word	0x000000ff
        /*072c*/ 	.word	0x00022878
        /*0730*/ 	.short	0x0100
        /*0732*/ 	.byte	0x06
	.zero		1


	//   ....[13]....
        /*0734*/ 	.word	0x00000530
        /*0738*/ 	.word	0x000000ff
        /*073c*/ 	.word	0x00022888
        /*0740*/ 	.short	0x0100
        /*0742*/ 	.byte	0x06
	.zero		1


	//   ....[14]....
        /*0744*/ 	.word	0x00000660
        /*0748*/ 	.word	0x000000ff
        /*074c*/ 	.word	0x00022890
        /*0750*/ 	.short	0x0100
        /*0752*/ 	.byte	0x08
	.zero		1


	//   ....[15]....
        /*0754*/ 	.word	0x00000670
        /*0758*/ 	.word	0x000000ff
        /*075c*/ 	.word	0x000228a0
        /*0760*/ 	.short	0x0100
        /*0762*/ 	.byte	0x08
	.zero		1


	//   ....[16]....
        /*0764*/ 	.word	0x00000680
        /*0768*/ 	.word	0x000000ff
        /*076c*/ 	.word	0x00022898
        /*0770*/ 	.short	0x0100
        /*0772*/ 	.byte	0x08
	.zero		1


	//   ....[17]....
        /*0774*/ 	.word	0x00000690
        /*0778*/ 	.word	0x000000ff
        /*077c*/ 	.word	0x000228a8
        /*0780*/ 	.short	0x0100
        /*0782*/ 	.byte	0x08
	.zero		1


	//   ....[18]....
        /*0784*/ 	.word	0x000007d0
        /*0788*/ 	.word	0x000000ff
        /*078c*/ 	.word	0x000228b0
        /*0790*/ 	.short	0x0100
        /*0792*/ 	.byte	0x08
	.zero		1


	//   ....[19]....
        /*0794*/ 	.word	0x000007e0
        /*0798*/ 	.word	0x000000ff
        /*079c*/ 	.word	0x000228c0
        /*07a0*/ 	.short	0x0100
        /*07a2*/ 	.byte	0x08
	.zero		1


	//   ....[20]....
        /*07a4*/ 	.word	0x000007f0
        /*07a8*/ 	.word	0x000000ff
        /*07ac*/ 	.word	0x000228b8
        /*07b0*/ 	.short	0x0100
        /*07b2*/ 	.byte	0x08
	.zero		1


	//   ....[21]....
        /*07b4*/ 	.word	0x00000800
        /*07b8*/ 	.word	0x000000ff
        /*07bc*/ 	.word	0x000228c8
        /*07c0*/ 	.short	0x0100
        /*07c2*/ 	.byte	0x08
	.zero		1


	//   ....[22]....
        /*07c4*/ 	.word	0x00001860
        /*07c8*/ 	.word	0x000000ff
        /*07cc*/ 	.word	0x00022800
        /*07d0*/ 	.short	0x010a
        /*07d2*/ 	.byte	0x2f
	.zero		1


	//   ....[23]....
        /*07d4*/ 	.word	0x00001930
        /*07d8*/ 	.word	0x000000ff
        /*07dc*/ 	.word	0x00022830
        /*07e0*/ 	.short	0x010a
        /*07e2*/ 	.byte	0x16
	.zero		1


	//   ....[24]....
        /*07e4*/ 	.word	0x00001970
        /*07e8*/ 	.word	0x000000ff
        /*07ec*/ 	.word	0x00022830
        /*07f0*/ 	.short	0x010a
        /*07f2*/ 	.byte	0x16
	.zero		1


	//   ....[25]....
        /*07f4*/ 	.word	0x00001d50
        /*07f8*/ 	.word	0x000000ff
        /*07fc*/ 	.word	0x00000000
        /*0800*/ 	.short	0x0101
        /*0802*/ 	.byte	0x06
	.zero		1


	//   ....[26]....
        /*0804*/ 	.word	0x000031c0
        /*0808*/ 	.word	0x000000ff
        /*080c*/ 	.word	0x00022850
        /*0810*/ 	.short	0x010a
        /*0812*/ 	.byte	0x16
	.zero		1


	//   ....[27]....
        /*0814*/ 	.word	0x00003200
        /*0818*/ 	.word	0x000000ff
        /*081c*/ 	.word	0x00022850
        /*0820*/ 	.short	0x010a
        /*0822*/ 	.byte	0x16
	.zero		1


	//   ....[28]....
        /*0824*/ 	.word	0x000035c0
        /*0828*/ 	.word	0x000000ff
        /*082c*/ 	.word	0x00000000
        /*0830*/ 	.short	0x0101
        /*0832*/ 	.byte	0x16
	.zero		1


	//   ....[29]....
        /*0834*/ 	.word	0x00003730
        /*0838*/ 	.word	0x000000ff
        /*083c*/ 	.word	0x00022830
        /*0840*/ 	.short	0x010a
        /*0842*/ 	.byte	0x1a
	.zero		1


	//   ....[30]....
        /*0844*/ 	.word	0x00003770
        /*0848*/ 	.word	0x000000ff
        /*084c*/ 	.word	0x00022830
        /*0850*/ 	.short	0x010a
        /*0852*/ 	.byte	0x1a
	.zero		1


	//   ....[31]....
        /*0854*/ 	.word	0x00003a50
        /*0858*/ 	.word	0x000000ff
        /*085c*/ 	.word	0x00000000
        /*0860*/ 	.short	0x0101
        /*0862*/ 	.byte	0x06
	.zero		1


	//   ....[32]....
        /*0864*/ 	.word	0x00005790
        /*0868*/ 	.word	0x000000ff
        /*086c*/ 	.word	0x00022850
        /*0870*/ 	.short	0x010a
        /*0872*/ 	.byte	0x1a
	.zero		1


	//   ....[33]....
        /*0874*/ 	.word	0x000057e0
        /*0878*/ 	.word	0x000000ff
        /*087c*/ 	.word	0x00022850
        /*0880*/ 	.short	0x010a
        /*0882*/ 	.byte	0x1a
	.zero		1


	//   ....[34]....
        /*0884*/ 	.word	0x00005ae0
        /*0888*/ 	.word	0x000000ff
        /*088c*/ 	.word	0x00000000
        /*0890*/ 	.short	0x0101
        /*0892*/ 	.byte	0x1a
	.zero		1


	//   ....[35]....
        /*0894*/ 	.word	0x00005c20
        /*0898*/ 	.word	0x000000ff
        /*089c*/ 	.word	0x00022830
        /*08a0*/ 	.short	0x010a
        /*08a2*/ 	.byte	0x19
	.zero		1


	//   ....[36]....
        /*08a4*/ 	.word	0x00005c60
        /*08a8*/ 	.word	0x000000ff
        /*08ac*/ 	.word	0x00022830
        /*08b0*/ 	.short	0x010a
        /*08b2*/ 	.byte	0x19
	.zero		1


	//   ....[37]....
        /*08b4*/ 	.word	0x00005eb0
        /*08b8*/ 	.word	0x000000ff
        /*08bc*/ 	.word	0x00000000
        /*08c0*/ 	.short	0x0101
        /*08c2*/ 	.byte	0x06
	.zero		1


	//   ....[38]....
        /*08c4*/ 	.word	0x00007500
        /*08c8*/ 	.word	0x000000ff
        /*08cc*/ 	.word	0x00022850
        /*08d0*/ 	.short	0x010a
        /*08d2*/ 	.byte	0x19
	.zero		1


	//   ....[39]....
        /*08d4*/ 	.word	0x00007550
        /*08d8*/ 	.word	0x000000ff
        /*08dc*/ 	.word	0x00022850
        /*08e0*/ 	.short	0x010a
        /*08e2*/ 	.byte	0x19
	.zero		1


	//   ....[40]....
        /*08e4*/ 	.word	0x00007840
        /*08e8*/ 	.word	0x000000ff
        /*08ec*/ 	.word	0x00000000
        /*08f0*/ 	.short	0x0101
        /*08f2*/ 	.byte	0x19
	.zero		1


	//   ....[41]....
        /*08f4*/ 	.word	0x00009ae0
        /*08f8*/ 	.word	0x000000ff
        /*08fc*/ 	.word	0x00000000
        /*0900*/ 	.short	0x0101
        /*0902*/ 	.byte	0x05
	.zero		1


	//   ....[42]....
        /*0904*/ 	.word	0x0000be20
        /*0908*/ 	.word	0x00000016
        /*090c*/ 	.word	0x00022840
        /*0910*/ 	.short	0x010a
        /*0912*/ 	.byte	0x3f
	.zero		1


	//   ....[43]....
        /*0914*/ 	.word	0x0000c320
        /*0918*/ 	.word	0x00000016
        /*091c*/ 	.word	0x00022830
        /*0920*/ 	.short	0x0107
        /*0922*/ 	.byte	0x3f
	.zero		1


	//   ....[44]....
        /*0924*/ 	.word	0x0000c3f0
        /*0928*/ 	.word	0x00000016
        /*092c*/ 	.word	0x00022830
        /*0930*/ 	.short	0x0101
        /*0932*/ 	.byte	0x3f
	.zero		1


	//   ....[45]....
        /*0934*/ 	.word	0x0000cc80
        /*0938*/ 	.word	0x00000010
        /*093c*/ 	.word	0x00022800
        /*0940*/ 	.short	0x0107
        /*0942*/ 	.byte	0x3f
	.zero		1


	//   ....[46]....
        /*0944*/ 	.word	0x0000cd70
        /*0948*/ 	.word	0x00000010
        /*094c*/ 	.word	0x00022800
        /*0950*/ 	.short	0x0101
        /*0952*/ 	.byte	0x3f
	.zero		1


	//   ....[47]....
        /*0954*/ 	.word	0x0000cd90
        /*0958*/ 	.word	0x00000010
        /*095c*/ 	.word	0x00022820
        /*0960*/ 	.short	0x010a
        /*0962*/ 	.byte	0x3f
	.zero		1


	//   ....[48]....
        /*0964*/ 	.word	0x0000ce20
        /*0968*/ 	.word	0x00000016
        /*096c*/ 	.word	0x00022860
        /*0970*/ 	.short	0x010a
        /*0972*/ 	.byte	0x3f
	.zero		1


	//   ....[49]....
        /*0974*/ 	.word	0x0000d510
        /*0978*/ 	.word	0x00000016
        /*097c*/ 	.word	0x00022850
        /*0980*/ 	.short	0x0107
        /*0982*/ 	.byte	0x3f
	.zero		1


	//   ....[50]....
        /*0984*/ 	.word	0x0000d5e0
        /*0988*/ 	.word	0x00000016
        /*098c*/ 	.word	0x00022850
        /*0990*/ 	.short	0x0101
        /*0992*/ 	.byte	0x3f
	.zero		1


	//   ....[51]....
        /*0994*/ 	.word	0x0000d910
        /*0998*/ 	.word	0x0000000a
        /*099c*/ 	.word	0x00022840
        /*09a0*/ 	.short	0x010a
        /*09a2*/ 	.byte	0x3f
	.zero		1


	//   ....[52]....
        /*09a4*/ 	.word	0x0000dce0
        /*09a8*/ 	.word	0x0000000a
        /*09ac*/ 	.word	0x00022830
        /*09b0*/ 	.short	0x0107
        /*09b2*/ 	.byte	0x3f
	.zero		1


	//   ....[53]....
        /*09b4*/ 	.word	0x0000dda0
        /*09b8*/ 	.word	0x0000000a
        /*09bc*/ 	.word	0x00022830
        /*09c0*/ 	.short	0x0101
        /*09c2*/ 	.byte	0x3f
	.zero		1


	//   ....[54]....
        /*09c4*/ 	.word	0x0000ddd0
        /*09c8*/ 	.word	0x0000000a
        /*09cc*/ 	.word	0x00022860
        /*09d0*/ 	.short	0x010a
        /*09d2*/ 	.byte	0x3f
	.zero		1


	//   ....[55]....
        /*09d4*/ 	.word	0x0000e2f0
        /*09d8*/ 	.word	0x0000000a
        /*09dc*/ 	.word	0x00022850
        /*09e0*/ 	.short	0x0107
        /*09e2*/ 	.byte	0x3f
	.zero		1


	//   ....[56]....
        /*09e4*/ 	.word	0x0000e3b0
        /*09e8*/ 	.word	0x0000000a
        /*09ec*/ 	.word	0x00022850
        /*09f0*/ 	.short	0x0101
        /*09f2*/ 	.byte	0x3f
	.zero		1


	//   ....[57]....
        /*09f4*/ 	.word	0x0000e790
        /*09f8*/ 	.word	0x00000005
        /*09fc*/ 	.word	0x00022820
        /*0a00*/ 	.short	0x010a
        /*0a02*/ 	.byte	0x3f
	.zero		1


	//   ....[58]....
        /*0a04*/ 	.word	0x0000e910
        /*0a08*/ 	.word	0x00000003
        /*0a0c*/ 	.word	0x00022840
        /*0a10*/ 	.short	0x010a
        /*0a12*/ 	.byte	0x3f
	.zero		1


	//   ....[59]....
        /*0a14*/ 	.word	0x0000e9b0
        /*0a18*/ 	.word	0x00000005
        /*0a1c*/ 	.word	0x00022840
        /*0a20*/ 	.short	0x010a
        /*0a22*/ 	.byte	0x3f
	.zero		1


	//   ....[60]....
        /*0a24*/ 	.word	0x0000e9f0
        /*0a28*/ 	.word	0x00000003
        /*0a2c*/ 	.word	0x00022860
        /*0a30*/ 	.short	0x010a
        /*0a32*/ 	.byte	0x3f
	.zero		1


	//   ....[61]....
        /*0a34*/ 	.word	0x0000ea30
        /*0a38*/ 	.word	0x00000005
        /*0a3c*/ 	.word	0x00022860
        /*0a40*/ 	.short	0x010a
        /*0a42*/ 	.byte	0x3f
	.zero		1


	//   ....[62]....
        /*0a44*/ 	.word	0x0000eaa0
        /*0a48*/ 	.word	0x00000003
        /*0a4c*/ 	.word	0x00022800
        /*0a50*/ 	.short	0x010a
        /*0a52*/ 	.byte	0x3f
	.zero		1


	//   ....[63]....
        /*0a54*/ 	.word	0x0000eb00
        /*0a58*/ 	.word	0x00000003
        /*0a5c*/ 	.word	0x00022830
        /*0a60*/ 	.short	0x010a
        /*0a62*/ 	.byte	0x3f
	.zero		1


	//   ....[64]....
        /*0a64*/ 	.word	0x0000eb60
        /*0a68*/ 	.word	0x00000009
        /*0a6c*/ 	.word	0x00022850
        /*0a70*/ 	.short	0x010a
        /*0a72*/ 	.byte	0x3f
	.zero		1


	//   ....[65]....
        /*0a74*/ 	.word	0x0000ebc0
        /*0a78*/ 	.word	0x00000000
        /*0a7c*/ 	.word	0x00022830
        /*0a80*/ 	.short	0x010a
        /*0a82*/ 	.byte	0x3f
	.zero		1


	//   ....[66]....
        /*0a84*/ 	.word	0x0000ec20
        /*0a88*/ 	.word	0x0000000a
        /*0a8c*/ 	.word	0x00022850
        /*0a90*/ 	.short	0x010a
        /*0a92*/ 	.byte	0x3f
	.zero		1


	//   ....[67]....
        /*0a94*/ 	.word	0x0000ec80
        /*0a98*/ 	.word	0x00000000
        /*0a9c*/ 	.word	0x00022830
        /*0aa0*/ 	.short	0x010a
        /*0aa2*/ 	.byte	0x3f
	.zero		1


	//   ....[68]....
        /*0aa4*/ 	.word	0x0000ece0
        /*0aa8*/ 	.word	0x0000000a
        /*0aac*/ 	.word	0x00022850
        /*0ab0*/ 	.short	0x010a
        /*0ab2*/ 	.byte	0x3f
	.zero		1


	//   ....[69]....
        /*0ab4*/ 	.word	0x0000ede0
        /*0ab8*/ 	.word	0x00000016
        /*0abc*/ 	.word	0x00022840
        /*0ac0*/ 	.short	0x010a
        /*0ac2*/ 	.byte	0x3f
	.zero		1


	//   ....[70]....
        /*0ac4*/ 	.word	0x0000fdc0
        /*0ac8*/ 	.word	0x00000010
        /*0acc*/ 	.word	0x00022820
        /*0ad0*/ 	.short	0x010a
        /*0ad2*/ 	.byte	0x3f
	.zero		1


	//   ....[71]....
        /*0ad4*/ 	.word	0x0000fe10
        /*0ad8*/ 	.word	0x00000016
        /*0adc*/ 	.word	0x00022860
        /*0ae0*/ 	.short	0x010a
        /*0ae2*/ 	.byte	0x3f
	.zero		1


	//   ....[72]....
        /*0ae4*/ 	.word	0x00010770
        /*0ae8*/ 	.word	0x0000000a
        /*0aec*/ 	.word	0x00022840
        /*0af0*/ 	.short	0x010a
        /*0af2*/ 	.byte	0x3f
	.zero		1


	//   ....[73]....
        /*0af4*/ 	.word	0x00010e00
        /*0af8*/ 	.word	0x0000000a
        /*0afc*/ 	.word	0x00022860
        /*0b00*/ 	.short	0x010a
        /*0b02*/ 	.byte	0x3f
	.zero		1


	//   ....[74]....
        /*0b04*/ 	.word	0x00011610
        /*0b08*/ 	.word	0x00000005
        /*0b0c*/ 	.word	0x00022820
        /*0b10*/ 	.short	0x010a
        /*0b12*/ 	.byte	0x3f
	.zero		1


	//   ....[75]....
        /*0b14*/ 	.word	0x000117b0
        /*0b18*/ 	.word	0x00000003
        /*0b1c*/ 	.word	0x00022840
        /*0b20*/ 	.short	0x010a
        /*0b22*/ 	.byte	0x3f
	.zero		1


	//   ....[76]....
        /*0b24*/ 	.word	0x00011800
        /*0b28*/ 	.word	0x00000005
        /*0b2c*/ 	.word	0x00022840
        /*0b30*/ 	.short	0x010a
        /*0b32*/ 	.byte	0x3f
	.zero		1


	//   ....[77]....
        /*0b34*/ 	.word	0x00011850
        /*0b38*/ 	.word	0x00000003
        /*0b3c*/ 	.word	0x00022860
        /*0b40*/ 	.short	0x010a
        /*0b42*/ 	.byte	0x3f
	.zero		1


	//----- nvinfo : EIATTR_NUM_MBARRIERS
	.align		4
.L_503:
        /*0b44*/ 	.byte	0x03, 0x38
        /*0b46*/ 	.short	0x0016


	//----- nvinfo : EIATTR_EXIT_INSTR_OFFSETS
	.align		4
        /*0b48*/ 	.byte	0x04, 0x1c
        /*0b4a*/ 	.short	(.L_505 - .L_504)


	//   ....[0]....
.L_504:
        /*0b4c*/ 	.word	0x00000970


	//   ....[1]....
        /*0b50*/ 	.word	0x0000ac00


	//   ....[2]....
        /*0b54*/ 	.word	0x0000ea80


	//----- nvinfo : EIATTR_MAX_THREADS
	.align		4
.L_505:
        /*0b58*/ 	.byte	0x04, 0x05
        /*0b5a*/ 	.short	(.L_507 - .L_506)
.L_506:
        /*0b5c*/ 	.word	0x00000180
        /*0b60*/ 	.word	0x00000001
        /*0b64*/ 	.word	0x00000001


	//----- nvinfo : EIATTR_CRS_STACK_SIZE
	.align		4
.L_507:
        /*0b68*/ 	.byte	0x04, 0x1e
        /*0b6a*/ 	.short	(.L_509 - .L_508)
.L_508:
        /*0b6c*/ 	.word	0x00000000


	//----- nvinfo : EIATTR_CBANK_PARAM_SIZE
	.align		4
.L_509:
        /*0b70*/ 	.byte	0x03, 0x19
        /*0b72*/ 	.short	0x0af0


	//----- nvinfo : EIATTR_PARAM_CBANK
	.align		4
        /*0b74*/ 	.byte	0x04, 0x0a
        /*0b76*/ 	.short	(.L_511 - .L_510)
	.align		4
.L_510:
        /*0b78*/ 	.word	index@(.nv.constant0._ZN7cutlass13device_kernelIN5flash11enable_sm90INS1_16FlashAttnFwdSm90INS1_25CollectiveMainloopFwdSm90ILi2EN4cute5tupleIJNS5_1CILi1EEES8_S8_EEENS6_IJNS7_ILi128EEENS7_ILi96EEENS7_ILi64EEEEEELi256ENS_6half_tEfNS_4arch4Sm90ELb1ELb0ELb0ELb0ELb1ELb0ELb0ELb1ELb0ELb1ELb0ELb0EEENS1_21CollectiveEpilogueFwdINS6_IJSA_NS7_ILi256EEESB_EEES9_SE_SG_Li256ELb0ELb1ELb0ELb0EEENS1_30DynamicPersistentTileSchedulerILi256ELi128ELb0ELb1ELb1EEEEEEEEEvNT_6ParamsE)
        /*0b7c*/ 	.short	0x0210
        /*0b7e*/ 	.short	0x0af0


	//----- nvinfo : EIATTR_SW_WAR
	.align		4
.L_511:
        /*0b80*/ 	.byte	0x04, 0x36
        /*0b82*/ 	.short	(.L_513 - .L_512)
.L_512:
        /*0b84*/ 	.word	0x00000008
.L_513:


//--------------------- .nv.info._ZN7cutlass13device_kernelIN5flash11enable_sm90INS1_16FlashAttnFwdSm90INS1_25CollectiveMainloopFwdSm90ILi2EN4cute5tupleIJNS5_1CILi1EEES8_S8_EEENS6_IJNS7_ILi128EEENS7_ILi96EEENS7_ILi64EEEEEELi256ENS_6half_tEfNS_4arch4Sm90ELb1ELb0ELb0ELb0ELb1ELb0ELb1ELb1ELb0ELb1ELb0ELb0EEENS1_21CollectiveEpilogueFwdINS6_IJSA_NS7_ILi256EEESB_EEES9_SE_SG_Li256ELb0ELb1ELb0ELb0EEENS1_30DynamicPersistentTileSchedulerILi256ELi128ELb0ELb1ELb1EEEEEEEEEvNT_6ParamsE --------------------------
	.section	.nv.info._ZN7cutlass13device_kernelIN5flash11enable_sm90INS1_16FlashAttnFwdSm90INS1_25CollectiveMainloopFwdSm90ILi2EN4cute5tupleIJNS5_1CILi1EEES8_S8_EEENS6_IJNS7_ILi128EEENS7_ILi96EEENS7_ILi64EEEEEELi256ENS_6half_tEfNS_4arch4Sm90ELb1ELb0ELb0ELb0ELb1ELb0ELb1ELb1ELb0ELb1ELb0ELb0EEENS1_21CollectiveEpilogueFwdINS6_IJSA_NS7_ILi256EEESB_EEES9_SE_SG_Li256ELb0ELb1ELb0ELb0EEENS1_30DynamicPersistentTileSchedulerILi256ELi128ELb0ELb1ELb1EEEEEEEEEvNT_6ParamsE,"",@"SHT_CUDA_INFO"
	.sectionflags	@""
	.align	4


	//----- nvinfo : EIATTR_CUDA_API_VERSION
	.align		4
        /*0000*/ 	.byte	0x04, 0x37
        /*0002*/ 	.short	(.L_515 - .L_514)
.L_514:
        /*0004*/ 	.word	0x00000082


	//----- nvinfo : EIATTR_KPARAM_INFO
	.align		4
.L_515:
        /*0008*/ 	.byte	0x04, 0x17
        /*000a*/ 	.short	(.L_517 - .L_516)
.L_516:
        /*000c*/ 	.word	0x00000000
        /*0010*/ 	.short	0x0000
        /*0012*/ 	.short	0x0070
        /*0014*/ 	.byte	0x00, 0xf0, 0x01, 0x2e


	//----- nvinfo : EIATTR_SPARSE_MMA_MASK
	.align		4
.L_517:
        /*0018*/ 	.byte	0x03, 0x50
        /*001a*/ 	.short	0x0000


	//----- nvinfo : EIATTR_MAXREG_COUNT
	.align		4
        /*001c*/ 	.byte	0x03, 0x1b
        /*001e*/ 	.short	0x00a8


	//----- nvinfo : EIATTR_NUM_BARRIERS
	.align		4
        /*0020*/ 	.byte	0x02, 0x4c
        /*0022*/ 	.byte	0x10
	.zero		1


	//----- nvinfo : EIATTR_EXTERNS
	.align		4
        /*0024*/ 	.byte	0x04, 0x0f
        /*0026*/ 	.short	(.L_519 - .L_518)


	//   ....[0]....
	.align		4
.L_518:
        /*0028*/ 	.word	index@(__assertfail)


	//----- nvinfo : EIATTR_ANNOTATIONS
	.align		4
.L_519:
        /*002c*/ 	.byte	0x04, 0x55
        /*002e*/ 	.short	(.L_521 - .L_520)


	//   ....[0]....
.L_520:
        /*0030*/ 	.word	0x00000001
        /*0034*/ 	.byte	0xc0, 0x08, 0x00, 0x00, 0x01, 0x00, 0x00, 0x00, 0xc0, 0x09, 0x00, 0x00, 0x01, 0x00, 0x00, 0x00
        /*0044*/ 	.byte	0x20, 0xc3, 0x00, 0x00, 0x01, 0x00, 0x00, 0x00, 0xc0, 0xc3, 0x00, 0x00, 0x01, 0x00, 0x00, 0x00
        /*0054*/ 	.byte	0xb0, 0xc7, 0x00, 0x00, 0x01, 0x00, 0x00, 0x00, 0xe0, 0xc7, 0x00, 0x00, 0x01, 0x00, 0x00, 0x00
        /*0064*/ 	.byte	0x60, 0xd6, 0x00, 0x00, 0x01, 0x00, 0x00, 0x00, 0x20, 0xf2, 0x00, 0x00, 0x01, 0x00, 0x00, 0x00
        /*0074*/ 	.byte	0x40, 0xf2, 0x00, 0x00, 0x01, 0x00, 0x00, 0x00, 0x70, 0xf3, 0x00, 0x00, 0x01, 0x00, 0x00, 0x00
        /*0084*/ 	.byte	0xe0, 0xf4, 0x00, 0x00, 0x01, 0x00, 0x00, 0x00, 0xe0, 0x0b, 0x01, 0x00, 0x01, 0x00, 0x00, 0x00
        /*0094*/ 	.byte	0x80, 0x0d, 0x01, 0x00, 0x01, 0x00, 0x00, 0x00, 0x60, 0x31, 0x01, 0x00


	//----- nvinfo : EIATTR_MERCURY_ISA_VERSION
	.align		4
.L_521:
        /*00a0*/ 	.byte	0x03, 0x5f
        /*00a2*/ 	.short	0x0101


	//----- nvinfo : EIATTR_INT_WARP_WIDE_INSTR_OFFSETS
	.align		4
        /*00a4*/ 	.byte	0x04, 0x31
        /*00a6*/ 	.short	(.L_523 - .L_522)


	//   ....[0]....
.L_522:
        /*00a8*/ 	.word	0x000000c0


	//   ....[1]....
        /*00ac*/ 	.word	0x000000d0


	//   ....[2]....
        /*00b0*/ 	.word	0x000000e0


	//   ....[3]....
        /*00b4*/ 	.word	0x00000180


	//   ....[4]....
        /*00b8*/ 	.word	0x0000cda0


	//   ....[5]....
        /*00bc*/ 	.word	0x0000ce30


	//   ....[6]....
        /*00c0*/ 	.word	0x00010970


	//   ....[7]....
        /*00c4*/ 	.word	0x00010a00


	//----- nvinfo : EIATTR_COOP_GROUP_MASK_REGIDS
	.align		4
.L_523:
        /*00c8*/ 	.byte	0x04, 0x29
        /*00ca*/ 	.short	(.L_525 - .L_524)


	//   ....[0]....
.L_524:
        /*00cc*/ 	.word	0xffffffff


	//   ....[1]....
        /*00d0*/ 	.word	0xffffffff


	//   ....[2]....
        /*00d4*/ 	.word	0xffffffff


	//   ....[3]....
        /*00d8*/ 	.word	0xffffffff


	//   ....[4]....
        /*00dc*/ 	.word	0xffffffff


	//   ....[5]....
        /*00e0*/ 	.word	0xffffffff


	//   ....[6]....
        /*00e4*/ 	.word	0xffffffff


	//   ....[7]....
        /*00e8*/ 	.word	0xffffffff


	//   ....[8]....
        /*00ec*/ 	.word	0xffffffff


	//   ....[9]....
        /*00f0*/ 	.word	0xffffffff


	//   ....[10]....
        /*00f4*/ 	.word	0xffffffff


	//   ....[11]....
        /*00f8*/ 	.word	0xffffffff


	//   ....[12]....
        /*00fc*/ 	.word	0xffffffff


	//   ....[13]....
        /*0100*/ 	.word	0xffffffff


	//   ....[14]....
        /*0104*/ 	.word	0xffffffff


	//   ....[15]....
        /*0108*/ 	.word	0xffffffff


	//   ....[16]....
        /*010c*/ 	.word	0xffffffff


	//   ....[17]....
        /*0110*/ 	.word	0xffffffff


	//   ....[18]....
        /*0114*/ 	.word	0xffffffff


	//   ....[19]....
        /*0118*/ 	.word	0xffffffff


	//   ....[20]....
        /*011c*/ 	.word	0xffffffff


	//   ....[21]....
        /*0120*/ 	.word	0xffffffff


	//   ....[22]....
        /*0124*/ 	.word	0xffffffff


	//   ....[23]....
        /*0128*/ 	.word	0xffffffff


	//   ....[24]....
        /*012c*/ 	.word	0xffffffff


	//   ....[25]....
        /*0130*/ 	.word	0xffffffff


	//   ....[26]....
        /*0134*/ 	.word	0xffffffff


	//   ....[27]....
        /*0138*/ 	.word	0xffffffff


	//   ....[28]....
        /*013c*/ 	.word	0xffffffff


	//   ....[29]....
        /*0140*/ 	.word	0xffffffff


	//   ....[30]....
        /*0144*/ 	.word	0xffffffff


	//   ....[31]....
        /*0148*/ 	.word	0xffffffff


	//   ....[32]....
        /*014c*/ 	.word	0xffffffff


	//   ....[33]....
        /*0150*/ 	.word	0xffffffff


	//   ....[34]....
        /*0154*/ 	.word	0xffffffff


	//   ....[35]....
        /*0158*/ 	.word	0xffffffff


	//   ....[36]....
        /*015c*/ 	.word	0xffffffff


	//   ....[37]....
        /*0160*/ 	.word	0xffffffff


	//   ....[38]....
        /*0164*/ 	.word	0xffffffff


	//   ....[39]....
        /*0168*/ 	.word	0xffffffff


	//   ....[40]....
        /*016c*/ 	.word	0xffffffff


	//   ....[41]....
        /*0170*/ 	.word	0xffffffff


	//   ....[42]....
        /*0174*/ 	.word	0xffffffff


	//   ....[43]....
        /*0178*/ 	.word	0xffffffff


	//   ....[44]....
        /*017c*/ 	.word	0xffffffff


	//   ....[45]....
        /*0180*/ 	.word	0xffffffff


	//   ....[46]....
        /*0184*/ 	.word	0xffffffff


	//   ....[47]....
        /*0188*/ 	.word	0xffffffff


	//   ....[48]....
        /*018c*/ 	.word	0xffffffff


	//   ....[49]....
        /*0190*/ 	.word	0xffffffff


	//   ....[50]....
        /*0194*/ 	.word	0xffffffff


	//   ....[51]....
        /*0198*/ 	.word	0xffffffff


	//   ....[52]....
        /*019c*/ 	.word	0xffffffff


	//   ....[53]....
        /*01a0*/ 	.word	0xffffffff


	//   ....[54]....
        /*01a4*/ 	.word	0xffffffff


	//   ....[55]....
        /*01a8*/ 	.word	0xffffffff


	//   ....[56]....
        /*01ac*/ 	.word	0xffffffff


	//   ....[57]....
        /*01b0*/ 	.word	0xffffffff


	//   ....[58]....
        /*01b4*/ 	.word	0xffffffff


	//   ....[59]....
        /*01b8*/ 	.word	0xffffffff


	//   ....[60]....
        /*01bc*/ 	.word	0xffffffff


	//   ....[61]....
        /*01c0*/ 	.word	0xffffffff


	//   ....[62]....
        /*01c4*/ 	.word	0xffffffff


	//   ....[63]....
        /*01c8*/ 	.word	0xffffffff


	//   ....[64]....
        /*01cc*/ 	.word	0xffffffff


	//   ....[65]....
        /*01d0*/ 	.word	0xffffffff


	//   ....[66]....
        /*01d4*/ 	.word	0xffffffff


	//   ....[67]....
        /*01d8*/ 	.word	0xffffffff


	//   ....[68]....
        /*01dc*/ 	.word	0xffffffff


	//   ....[69]....
        /*01e0*/ 	.word	0xffffffff


	//   ....[70]....
        /*01e4*/ 	.word	0xffffffff


	//   ....[71]....
        /*01e8*/ 	.word	0xffffffff


	//   ....[72]....
        /*01ec*/ 	.word	0xffffffff


	//   ....[73]....
        /*01f0*/ 	.word	0xffffffff


	//   ....[74]....
        /*01f4*/ 	.word	0xffffffff


	//   ....[75]....
        /*01f8*/ 	.word	0xffffffff


	//   ....[76]....
        /*01fc*/ 	.word	0xffffffff


	//   ....[77]....
        /*0200*/ 	.word	0xffffffff


	//   ....[78]....
        /*0204*/ 	.word	0xffffffff


	//   ....[79]....
        /*0208*/ 	.word	0xffffffff


	//   ....[80]....
        /*020c*/ 	.word	0xffffffff


	//   ....[81]....
        /*0210*/ 	.word	0xffffffff


	//   ....[82]....
        /*0214*/ 	.word	0xffffffff


	//   ....[83]....
        /*0218*/ 	.word	0xffffffff


	//   ....[84]....
        /*021c*/ 	.word	0xffffffff


	//   ....[85]....
        /*0220*/ 	.word	0xffffffff


	//   ....[86]....
        /*0224*/ 	.word	0xffffffff


	//   ....[87]....
        /*0228*/ 	.word	0xffffffff


	//   ....[88]....
        /*022c*/ 	.word	0xffffffff


	//   ....[89]....
        /*0230*/ 	.word	0xffffffff


	//   ....[90]....
        /*0234*/ 	.word	0xffffffff


	//   ....[91]....
        /*0238*/ 	.word	0xffffffff


	//   ....[92]....
        /*023c*/ 	.word	0xffffffff


	//   ....[93]....
        /*0240*/ 	.word	0xffffffff


	//   ....[94]....
        /*0244*/ 	.word	0xffffffff


	//   ....[95]....
        /*0248*/ 	.word	0xffffffff


	//   ....[96]....
        /*024c*/ 	.word	0xffffffff


	//   ....[97]....
        /*0250*/ 	.word	0xffffffff


	//   ....[98]....
        /*0254*/ 	.word	0xffffffff


	//   ....[99]....
        /*0258*/ 	.word	0xffffffff


	//   ....[100]....
        /*025c*/ 	.word	0xffffffff


	//   ....[101]....
        /*0260*/ 	.word	0xffffffff


	//   ....[102]....
        /*0264*/ 	.word	0xffffffff


	//   ....[103]....
        /*0268*/ 	.word	0xffffffff


	//   ....[104]....
        /*026c*/ 	.word	0xffffffff


	//   ....[105]....
        /*0270*/ 	.word	0xffffffff


	//   ....[106]....
        /*0274*/ 	.word	0xffffffff


	//   ....[107]....
        /*0278*/ 	.word	0xffffffff


	//   ....[108]....
        /*027c*/ 	.word	0xffffffff


	//   ....[109]....
        /*0280*/ 	.word	0xffffffff


	//   ....[110]....
        /*0284*/ 	.word	0xffffffff


	//   ....[111]....
        /*0288*/ 	.word	0xffffffff


	//   ....[112]....
        /*028c*/ 	.word	0xffffffff


	//   ....[113]....
        /*0290*/ 	.word	0xffffffff


	//   ....[114]....
        /*0294*/ 	.word	0xffffffff


	//   ....[115]....
        /*0298*/ 	.word	0xffffffff


	//   ....[116]....
        /*029c*/ 	.word	0xffffffff


	//   ....[117]....
        /*02a0*/ 	.word	0xffffffff


	//   ....[118]....
        /*02a4*/ 	.word	0xffffffff


	//   ....[119]....
        /*02a8*/ 	.word	0xffffffff


	//   ....[120]....
        /*02ac*/ 	.word	0xffffffff


	//   ....[121]....
        /*02b0*/ 	.word	0xffffffff


	//   ....[122]....
        /*02b4*/ 	.word	0xffffffff


	//   ....[123]....
        /*02b8*/ 	.word	0xffffffff


	//   ....[124]....
        /*02bc*/ 	.word	0xffffffff


	//   ....[125]....
        /*02c0*/ 	.word	0xffffffff


	//   ....[126]....
        /*02c4*/ 	.word	0xffffffff


	//   ....[127]....
        /*02c8*/ 	.word	0xffffffff


	//   ....[128]....
        /*02cc*/ 	.word	0xffffffff


	//   ....[129]....
        /*02d0*/ 	.word	0xffffffff


	//   ....[130]....
        /*02d4*/ 	.word	0x0500000f


	//   ....[131]....
        /*02d8*/ 	.word	0x0500000f


	//   ....[132]....
        /*02dc*/ 	.word	0x0500000f


	//   ....[133]....
        /*02e0*/ 	.word	0x0500000f


	//   ....[134]....
        /*02e4*/ 	.word	0x0500000f


	//   ....[135]....
        /*02e8*/ 	.word	0x0500000f


	//   ....[136]....
        /*02ec*/ 	.word	0x0500000f


	//   ....[137]....
        /*02f0*/ 	.word	0x0500000f


	//   ....[138]....
        /*02f4*/ 	.word	0x0500000f


	//   ....[139]....
        /*02f8*/ 	.word	0x0500000f


	//   ....[140]....
        /*02fc*/ 	.word	0x0500000f


	//   ....[141]....
        /*0300*/ 	.word	0x0500000f


	//   ....[142]....
        /*0304*/ 	.word	0x0500000f


	//   ....[143]....
        /*0308*/ 	.word	0x0500000f


	//   ....[144]....
        /*030c*/ 	.word	0x0500000f


	//   ....[145]....
        /*0310*/ 	.word	0x0500000f


	//   ....[146]....
        /*0314*/ 	.word	0x0500000f


	//   ....[147]....
        /*0318*/ 	.word	0x0500000f


	//   ....[148]....
        /*031c*/ 	.word	0x0500000f


	//   ....[149]....
        /*0320*/ 	.word	0x0500000f


	//   ....[150]....
        /*0324*/ 	.word	0x0500000f


	//   ....[151]....
        /*0328*/ 	.word	0x0500000f


	//   ....[152]....
        /*032c*/ 	.word	0x0500000f


	//   ....[153]....
        /*0330*/ 	.word	0x0500000f


	//   ....[154]....
        /*0334*/ 	.word	0x0500000f


	//   ....[155]....
        /*0338*/ 	.word	0x0500000f


	//   ....[156]....
        /*033c*/ 	.word	0x0500000f


	//   ....[157]....
        /*0340*/ 	.word	0x0500000f


	//   ....[158]....
        /*0344*/ 	.word	0x0500000f


	//   ....[159]....
        /*0348*/ 	.word	0x0500000f


	//   ....[160]....
        /*034c*/ 	.word	0x0500000f


	//   ....[161]....
        /*0350*/ 	.word	0x0500000f


	//   ....[162]....
        /*0354*/ 	.word	0x0500000f


	//   ....[163]....
        /*0358*/ 	.word	0x0500000f


	//   ....[164]....
        /*035c*/ 	.word	0x0500000f


	//   ....[165]....
        /*0360*/ 	.word	0x0500000f


	//   ....[166]....
        /*0364*/ 	.word	0x0500000f


	//   ....[167]....
        /*0368*/ 	.word	0x0500000f


	//   ....[168]....
        /*036c*/ 	.word	0x0500000f


	//   ....[169]....
        /*0370*/ 	.word	0x0500000f


	//   ....[170]....
        /*0374*/ 	.word	0x0500000f


	//   ....[171]....
        /*0378*/ 	.word	0x0500000f


	//   ....[172]....
        /*037c*/ 	.word	0x0500000f


	//   ....[173]....
        /*0380*/ 	.word	0x0500000f


	//   ....[174]....
        /*0384*/ 	.word	0x0500000f


	//   ....[175]....
        /*0388*/ 	.word	0x0500000f


	//   ....[176]....
        /*038c*/ 	.word	0x0500000f


	//   ....[177]....
        /*0390*/ 	.word	0x0500000f


	//   ....[178]....
        /*0394*/ 	.word	0x0500000f


	//   ....[179]....
        /*0398*/ 	.word	0x0500000f


	//   ....[180]....
        /*039c*/ 	.word	0x0500000f


	//   ....[181]....
        /*03a0*/ 	.word	0x0500000f


	//   ....[182]....
        /*03a4*/ 	.word	0x0500000f


	//   ....[183]....
        /*03a8*/ 	.word	0x0500000f


	//   ....[184]....
        /*03ac*/ 	.word	0x0500000f


	//   ....[185]....
        /*03b0*/ 	.word	0x0500000f


	//   ....[186]....
        /*03b4*/ 	.word	0x0500000f


	//   ....[187]....
        /*03b8*/ 	.word	0x0500000f


	//   ....[188]....
        /*03bc*/ 	.word	0x0500000f


	//   ....[189]....
        /*03c0*/ 	.word	0x0500000f


	//   ....[190]....
        /*03c4*/ 	.word	0x0500000f


	//   ....[191]....
        /*03c8*/ 	.word	0x0500000f


	//   ....[192]....
        /*03cc*/ 	.word	0x0500000f


	//   ....[193]....
        /*03d0*/ 	.word	0x0500000f


	//   ....[194]....
        /*03d4*/ 	.word	0x0500000f


	//   ....[195]....
        /*03d8*/ 	.word	0x0500000f


	//   ....[196]....
        /*03dc*/ 	.word	0x0500000f


	//   ....[197]....
        /*03e0*/ 	.word	0x0500000f


	//   ....[198]....
        /*03e4*/ 	.word	0x0500000f


	//   ....[199]....
        /*03e8*/ 	.word	0x0500000f


	//   ....[200]....
        /*03ec*/ 	.word	0x0500000f


	//   ....[201]....
        /*03f0*/ 	.word	0x0500000f


	//   ....[202]....
        /*03f4*/ 	.word	0x0500000f


	//   ....[203]....
        /*03f8*/ 	.word	0x0500000f


	//   ....[204]....
        /*03fc*/ 	.word	0x0500000f


	//   ....[205]....
        /*0400*/ 	.word	0x0500000f


	//   ....[206]....
        /*0404*/ 	.word	0x0500000f


	//   ....[207]....
        /*0408*/ 	.word	0x0500000f


	//   ....[208]....
        /*040c*/ 	.word	0x0500000f


	//   ....[209]....
        /*0410*/ 	.word	0x0500000f


	//   ....[210]....
        /*0414*/ 	.word	0x0500000f


	//   ....[211]....
        /*0418*/ 	.word	0x0500000f


	//   ....[212]....
        /*041c*/ 	.word	0x0500000f


	//----- nvinfo : EIATTR_COOP_GROUP_INSTR_OFFSETS
	.align		4
.L_525:
        /*0420*/ 	.byte	0x04, 0x28
        /*0422*/ 	.short	(.L_527 - .L_526)


	//   ....[0]....
.L_526:
        /*0424*/ 	.word	0x00000080


	//   ....[1]....
        /*0428*/ 	.word	0x00000090


	//   ....[2]....
        /*042c*/ 	.word	0x000002f0


	//   ....[3]....
        /*0430*/ 	.word	0x00000450


	//   ....[4]....
        /*0434*/ 	.word	0x00000570


	//   ....[5]....
        /*0438*/ 	.word	0x000006d0


	//   ....[6]....
        /*043c*/ 	.word	0x00001670


	//   ....[7]....
        /*0440*/ 	.word	0x000027d0


	//   ....[8]....
        /*0444*/ 	.word	0x000027f0


	//   ....[9]....
        /*0448*/ 	.word	0x00003120


	//   ....[10]....
        /*044c*/ 	.word	0x00003170


	//   ....[11]....
        /*0450*/ 	.word	0x00003190


	//   ....[12]....
        /*0454*/ 	.word	0x000031b0


	//   ....[13]....
        /*0458*/ 	.word	0x00004aa0


	//   ....[14]....
        /*045c*/ 	.word	0x00004ac0


	//   ....[15]....
        /*0460*/ 	.word	0x00005390


	//   ....[16]....
        /*0464*/ 	.word	0x00005450


	//   ....[17]....
        /*0468*/ 	.word	0x00005460


	//   ....[18]....
        /*046c*/ 	.word	0x00005490


	//   ....[19]....
        /*0470*/ 	.word	0x00007800


	//   ....[20]....
        /*0474*/ 	.word	0x00007860


	//   ....[21]....
        /*0478*/ 	.word	0x00007880


	//   ....[22]....
        /*047c*/ 	.word	0x000078b0


	//   ....[23]....
        /*0480*/ 	.word	0x00008e30


	//   ....[24]....
        /*0484*/ 	.word	0x00008eb0


	//   ....[25]....
        /*0488*/ 	.word	0x00008f20


	//   ....[26]....
        /*048c*/ 	.word	0x00008f40


	//   ....[27]....
        /*0490*/ 	.word	0x0000aa60


	//   ....[28]....
        /*0494*/ 	.word	0x0000aa90


	//   ....[29]....
        /*0498*/ 	.word	0x0000aac0


	//   ....[30]....
        /*049c*/ 	.word	0x0000ab20


	//   ....[31]....
        /*04a0*/ 	.word	0x0000b0b0


	//   ....[32]....
        /*04a4*/ 	.word	0x0000b0e0


	//   ....[33]....
        /*04a8*/ 	.word	0x0000b230


	//   ....[34]....
        /*04ac*/ 	.word	0x0000b250


	//   ....[35]....
        /*04b0*/ 	.word	0x0000b390


	//   ....[36]....
        /*04b4*/ 	.word	0x0000b3b0


	//   ....[37]....
        /*04b8*/ 	.word	0x0000b500


	//   ....[38]....
        /*04bc*/ 	.word	0x0000b520


	//   ....[39]....
        /*04c0*/ 	.word	0x0000bcf0


	//   ....[40]....
        /*04c4*/ 	.word	0x0000bd10


	//   ....[41]....
        /*04c8*/ 	.word	0x0000be50


	//   ....[42]....
        /*04cc*/ 	.word	0x0000be70


	//   ....[43]....
        /*04d0*/ 	.word	0x0000bfb0


	//   ....[44]....
        /*04d4*/ 	.word	0x0000bfd0


	//   ....[45]....
        /*04d8*/ 	.word	0x0000c120


	//   ....[46]....
        /*04dc*/ 	.word	0x0000c140


	//   ....[47]....
        /*04e0*/ 	.word	0x0000c350


	//   ....[48]....
        /*04e4*/ 	.word	0x0000d800


	//   ....[49]....
        /*04e8*/ 	.word	0x0000d820


	//   ....[50]....
        /*04ec*/ 	.word	0x0000d830


	//   ....[51]....
        /*04f0*/ 	.word	0x0000d870


	//   ....[52]....
        /*04f4*/ 	.word	0x0000d8c0


	//   ....[53]....
        /*04f8*/ 	.word	0x0000d8e0


	//   ....[54]....
        /*04fc*/ 	.word	0x0000d930


	//   ....[55]....
        /*0500*/ 	.word	0x0000d950


	//   ....[56]....
        /*0504*/ 	.word	0x0000d9a0


	//   ....[57]....
        /*0508*/ 	.word	0x0000d9c0


	//   ....[58]....
        /*050c*/ 	.word	0x0000d9f0


	//   ....[59]....
        /*0510*/ 	.word	0x0000da20


	//   ....[60]....
        /*0514*/ 	.word	0x0000e080


	//   ....[61]....
        /*0518*/ 	.word	0x0000e0a0


	//   ....[62]....
        /*051c*/ 	.word	0x0000e0d0


	//   ....[63]....
        /*0520*/ 	.word	0x0000e0f0


	//   ....[64]....
        /*0524*/ 	.word	0x0000e110


	//   ....[65]....
        /*0528*/ 	.word	0x0000e130


	//   ....[66]....
        /*052c*/ 	.word	0x0000e150


	//   ....[67]....
        /*0530*/ 	.word	0x0000e170


	//   ....[68]....
        /*0534*/ 	.word	0x0000e1a0


	//   ....[69]....
        /*0538*/ 	.word	0x0000e1d0


	//   ....[70]....
        /*053c*/ 	.word	0x0000e210


	//   ....[71]....
        /*0540*/ 	.word	0x0000e270


	//   ....[72]....
        /*0544*/ 	.word	0x0000e390


	//   ....[73]....
        /*0548*/ 	.word	0x0000e420


	//   ....[74]....
        /*054c*/ 	.word	0x0000e430


	//   ....[75]....
        /*0550*/ 	.word	0x0000e540


	//   ....[76]....
        /*0554*/ 	.word	0x0000ebc0


	//   ....[77]....
        /*0558*/ 	.word	0x0000ebf0


	//   ....[78]....
        /*055c*/ 	.word	0x0000ec00


	//   ....[79]....
        /*0560*/ 	.word	0x0000ec40


	//   ....[80]....
        /*0564*/ 	.word	0x0000ecf0


	//   ....[81]....
        /*0568*/ 	.word	0x0000ed10


	//   ....[82]....
        /*056c*/ 	.word	0x0000ede0


	//   ....[83]....
        /*0570*/ 	.word	0x0000ee00


	//   ....[84]....
        /*0574*/ 	.word	0x0000ee90


	//   ....[85]....
        /*0578*/ 	.word	0x0000eeb0


	//   ....[86]....
        /*057c*/ 	.word	0x0000ef40


	//   ....[87]....
        /*0580*/ 	.word	0x0000ef60


	//   ....[88]....
        /*0584*/ 	.word	0x0000eff0


	//   ....[89]....
        /*0588*/ 	.word	0x0000f010


	//   ....[90]....
        /*058c*/ 	.word	0x0000f0a0


	//   ....[91]....
        /*0590*/ 	.word	0x0000f0f0


	//   ....[92]....
        /*0594*/ 	.word	0x0000f520


	//   ....[93]....
        /*0598*/ 	.word	0x0000f570


	//   ....[94]....
        /*059c*/ 	.word	0x0000f590


	//   ....[95]....
        /*05a0*/ 	.word	0x0000f650


	//   ....[96]....
        /*05a4*/ 	.word	0x0000f670


	//   ....[97]....
        /*05a8*/ 	.word	0x0000f720


	//   ....[98]....
        /*05ac*/ 	.word	0x0000f730


	//   ....[99]....
        /*05b0*/ 	.word	0x0000f760


	//   ....[100]....
        /*05b4*/ 	.word	0x0000f7f0


	//   ....[101]....
        /*05b8*/ 	.word	0x0000f890


	//   ....[102]....
        /*05bc*/ 	.word	0x0000f8b0


	//   ....[103]....
        /*05c0*/ 	.word	0x0000f8c0


	//   ....[104]....
        /*05c4*/ 	.word	0x0000ffc0


	//   ....[105]....
        /*05c8*/ 	.word	0x0000ffe0


	//   ....[106]....
        /*05cc*/ 	.word	0x0000fff0


	//   ....[107]....
        /*05d0*/ 	.word	0x00010000


	//   ....[108]....
        /*05d4*/ 	.word	0x00010020


	//   ....[109]....
        /*05d8*/ 	.word	0x00010080


	//   ....[110]....
        /*05dc*/ 	.word	0x000100a0


	//   ....[111]....
        /*05e0*/ 	.word	0x000100b0


	//   ....[112]....
        /*05e4*/ 	.word	0x000100f0


	//   ....[113]....
        /*05e8*/ 	.word	0x00010120


	//   ....[114]....
        /*05ec*/ 	.word	0x00010130


	//   ....[115]....
        /*05f0*/ 	.word	0x00010150


	//   ....[116]....
        /*05f4*/ 	.word	0x000104a0


	//   ....[117]....
        /*05f8*/ 	.word	0x000104c0


	//   ....[118]....
        /*05fc*/ 	.word	0x000104d0


	//   ....[119]....
        /*0600*/ 	.word	0x000104e0


	//   ....[120]....
        /*0604*/ 	.word	0x000104f0


	//   ....[121]....
        /*0608*/ 	.word	0x00010510


	//   ....[122]....
        /*060c*/ 	.word	0x00010580


	//   ....[123]....
        /*0610*/ 	.word	0x000105a0


	//   ....[124]....
        /*0614*/ 	.word	0x00010600


	//   ....[125]....
        /*0618*/ 	.word	0x00010610


	//   ....[126]....
        /*061c*/ 	.word	0x00010680


	//   ....[127]....
        /*0620*/ 	.word	0x000106f0


	//   ....[128]....
        /*0624*/ 	.word	0x00010b20


	//   ....[129]....
        /*0628*/ 	.word	0x00010d00


	//   ....[130]....
        /*062c*/ 	.word	0x00011320


	//   ....[131]....
        /*0630*/ 	.word	0x00011400


	//   ....[132]....
        /*0634*/ 	.word	0x000114a0


	//   ....[133]....
        /*0638*/ 	.word	0x00011520


	//   ....[134]....
        /*063c*/ 	.word	0x000115d0


	//   ....[135]....
        /*0640*/ 	.word	0x00011630


	//   ....[136]....
        /*0644*/ 	.word	0x000116f0


	//   ....[137]....
        /*0648*/ 	.word	0x00011750


	//   ....[138]....
        /*064c*/ 	.word	0x00011810


	//   ....[139]....
        /*0650*/ 	.word	0x00011870


	//   ....[140]....
        /*0654*/ 	.word	0x00011930


	//   ....[141]....
        /*0658*/ 	.word	0x00011990


	//   ....[142]....
        /*065c*/ 	.word	0x00011a30


	//   ....[143]....
        /*0660*/ 	.word	0x00011ae0


	//   ....[144]....
        /*0664*/ 	.word	0x00011b80


	//   ....[145]....
        /*0668*/ 	.word	0x00011c20


	//   ....[146]....
        /*066c*/ 	.word	0x00011cf0


	//   ....[147]....
        /*0670*/ 	.word	0x00011e10


	//   ....[148]....
        /*0674*/ 	.word	0x00011e80


	//   ....[149]....
        /*0678*/ 	.word	0x00011ee0


	//   ....[150]....
        /*067c*/ 	.word	0x00011fc0


	//   ....[151]....
        /*0680*/ 	.word	0x00012040


	//   ....[152]....
        /*0684*/ 	.word	0x00012140


	//   ....[153]....
        /*0688*/ 	.word	0x00012240


	//   ....[154]....
        /*068c*/ 	.word	0x000122b0


	//   ....[155]....
        /*0690*/ 	.word	0x00012310


	//   ....[156]....
        /*0694*/ 	.word	0x000123e0


	//   ....[157]....
        /*0698*/ 	.word	0x00012500


	//   ....[158]....
        /*069c*/ 	.word	0x00012550


	//   ....[159]....
        /*06a0*/ 	.word	0x000125e0


	//   ....[160]....
        /*06a4*/ 	.word	0x00012680


	//   ....[161]....
        /*06a8*/ 	.word	0x00012700


	//   ....[162]....
        /*06ac*/ 	.word	0x000127d0


	//   ....[163]....
        /*06b0*/ 	.word	0x000128e0


	//   ....[164]....
        /*06b4*/ 	.word	0x00012930


	//   ....[165]....
        /*06b8*/ 	.word	0x000129a0


	//   ....[166]....
        /*06bc*/ 	.word	0x00012a90


	//   ....[167]....
        /*06c0*/ 	.word	0x00012ba0


	//   ....[168]....
        /*06c4*/ 	.word	0x00012bf0


	//   ....[169]....
        /*06c8*/ 	.word	0x00012c60


	//   ....[170]....
        /*06cc*/ 	.word	0x00012d50


	//   ....[171]....
        /*06d0*/ 	.word	0x00012e60


	//   ....[172]....
        /*06d4*/ 	.word	0x00012eb0


	//   ....[173]....
        /*06d8*/ 	.word	0x00012f20


	//   ....[174]....
        /*06dc*/ 	.word	0x00013000


	//   ....[175]....
        /*06e0*/ 	.word	0x00013130


	//   ....[176]....
        /*06e4*/ 	.word	0x00013200


	//   ....[177]....
        /*06e8*/ 	.word	0x00013290


	//   ....[178]....
        /*06ec*/ 	.word	0x000133c0


	//   ....[179]....
        /*06f0*/ 	.word	0x00013420


	//   ....[180]....
        /*06f4*/ 	.word	0x00013530


	//   ....[181]....
        /*06f8*/ 	.word	0x00013590


	//   ....[182]....
        /*06fc*/ 	.word	0x000136a0


	//   ....[183]....
        /*0700*/ 	.word	0x00013700


	//   ....[184]....
        /*0704*/ 	.word	0x00013810


	//   ....[185]....
        /*0708*/ 	.word	0x00013870


	//   ....[186]....
        /*070c*/ 	.word	0x00013930


	//   ....[187]....
        /*0710*/ 	.word	0x00013a90


	//   ....[188]....
        /*0714*/ 	.word	0x00013b30


	//   ....[189]....
        /*0718*/ 	.word	0x00013b90


	//   ....[190]....
        /*071c*/ 	.word	0x00013c30


	//   ....[191]....
        /*0720*/ 	.word	0x00013c90


	//   ....[192]....
        /*0724*/ 	.word	0x00013d40


	//   ....[193]....
        /*0728*/ 	.word	0x00013da0


	//   ....[194]....
        /*072c*/ 	.word	0x00013e40


	//   ....[195]....
        /*0730*/ 	.word	0x00013ea0


	//   ....[196]....
        /*0734*/ 	.word	0x00013f40


	//   ....[197]....
        /*0738*/ 	.word	0x00013fa0


	//   ....[198]....
        /*073c*/ 	.word	0x00014040


	//   ....[199]....
        /*0740*/ 	.word	0x00014120


	//   ....[200]....
        /*0744*/ 	.word	0x000141c0


	//   ....[201]....
        /*0748*/ 	.word	0x00014220


	//   ....[202]....
        /*074c*/ 	.word	0x000142f0


	//   ....[203]....
        /*0750*/ 	.word	0x00014350


	//   ....[204]....
        /*0754*/ 	.word	0x00014420


	//   ....[205]....
        /*0758*/ 	.word	0x00014480


	//   ....[206]....
        /*075c*/ 	.word	0x00014550


	//   ....[207]....
        /*0760*/ 	.word	0x000145b0


	//   ....[208]....
        /*0764*/ 	.word	0x00014680


	//   ....[209]....
        /*0768*/ 	.word	0x000146e0


	//   ....[210]....
        /*076c*/ 	.word	0x000147b0


	//   ....[211]....
        /*0770*/ 	.word	0x00014840


	//   ....[212]....
        /*0774*/ 	.word	0x00014960


	//----- nvinfo : EIATTR_REG_RECONFIG
	.align		4
.L_527:
        /*0778*/ 	.byte	0x01, 0x54
	.zero		2


	//----- nvinfo : EIATTR_SYSCALL_OFFSETS
	.align		4
        /*077c*/ 	.byte	0x04, 0x46
        /*077e*/ 	.short	(.L_529 - .L_528)


	//   ....[0]....
.L_528:
        /*0780*/ 	.word	0x000018d0


	//   ....[1]....
        /*0784*/ 	.word	0x0000cf90


	//   ....[2]....
        /*0788*/ 	.word	0x0000d0e0


	//   ....[3]....
        /*078c*/ 	.word	0x0000d1d0


	//   ....[4]....
        /*0790*/ 	.word	0x0000dd00


	//   ....[5]....
        /*0794*/ 	.word	0x0000e890


	//----- nvinfo : EIATTR_MBARRIER_INSTR_OFFSETS
	.align		4
.L_529:
        /*0798*/ 	.byte	0x04, 0x39
        /*079a*/ 	.short	(.L_531 - .L_530)


	//   ....[0]....
.L_530:
        /*079c*/ 	.word	0x00000190
        /*07a0*/ 	.word	0x000000ff
        /*07a4*/ 	.word	0x00032400
        /*07a8*/ 	.short	0x0100
        /*07aa*/ 	.byte	0x08
	.zero		1


	//   ....[1]....
        /*07ac*/ 	.word	0x000001a0
        /*07b0*/ 	.word	0x000000ff
        /*07b4*/ 	.word	0x00032410
        /*07b8*/ 	.short	0x0100
        /*07ba*/ 	.byte	0x08
	.zero		1


	//   ....[2]....
        /*07bc*/ 	.word	0x000001b0
        /*07c0*/ 	.word	0x000000ff
        /*07c4*/ 	.word	0x00032420
        /*07c8*/ 	.short	0x0100
        /*07ca*/ 	.byte	0x08
	.zero		1


	//   ....[3]....
        /*07cc*/ 	.word	0x000002a0
        /*07d0*/ 	.word	0x000000ff
        /*07d4*/ 	.word	0x00032430
        /*07d8*/ 	.short	0x0100
        /*07da*/ 	.byte	0x08
	.zero		1


	//   ....[4]....
        /*07dc*/ 	.word	0x000002b0
        /*07e0*/ 	.word	0x000000ff
        /*07e4*/ 	.word	0x00032440
        /*07e8*/ 	.short	0x0100
        /*07ea*/ 	.byte	0x08
	.zero		1


	//   ....[5]....
        /*07ec*/ 	.word	0x000002c0
        /*07f0*/ 	.word	0x000000ff
        /*07f4*/ 	.word	0x00032438
        /*07f8*/ 	.short	0x0100
        /*07fa*/ 	.byte	0x08
	.zero		1


	//   ....[6]....
        /*07fc*/ 	.word	0x000002d0
        /*0800*/ 	.word	0x000000ff
        /*0804*/ 	.word	0x00032448
        /*0808*/ 	.short	0x0100
        /*080a*/ 	.byte	0x08
	.zero		1


	//   ....[7]....
        /*080c*/ 	.word	0x00000400
        /*0810*/ 	.word	0x000000ff
        /*0814*/ 	.word	0x00032450
        /*0818*/ 	.short	0x0100
        /*081a*/ 	.byte	0x08
	.zero		1


	//   ....[8]....
        /*081c*/ 	.word	0x00000410
        /*0820*/ 	.word	0x000000ff
        /*0824*/ 	.word	0x00032460
        /*0828*/ 	.short	0x0100
        /*082a*/ 	.byte	0x08
	.zero		1


	//   ....[9]....
        /*082c*/ 	.word	0x00000420
        /*0830*/ 	.word	0x000000ff
        /*0834*/ 	.word	0x00032458
        /*0838*/ 	.short	0x0100
        /*083a*/ 	.byte	0x08
	.zero		1


	//   ....[10]....
        /*083c*/ 	.word	0x00000430
        /*0840*/ 	.word	0x000000ff
        /*0844*/ 	.word	0x00032468
        /*0848*/ 	.short	0x0100
        /*084a*/ 	.byte	0x08
	.zero		1


	//   ....[11]....
        /*084c*/ 	.word	0x00000520
        /*0850*/ 	.word	0x000000ff
        /*0854*/ 	.word	0x00032470
        /*0858*/ 	.short	0x0100
        /*085a*/ 	.byte	0x06
	.zero		1


	//   ....[12]....
        /*085c*/ 	.word	0x00000530
        /*0860*/ 	.word	0x000000ff
        /*0864*/ 	.word	0x00032480
        /*0868*/ 	.short	0x0100
        /*086a*/ 	.byte	0x06
	.zero		1


	//   ....[13]....
        /*086c*/ 	.word	0x00000540
        /*0870*/ 	.word	0x000000ff
        /*0874*/ 	.word	0x00032478
        /*0878*/ 	.short	0x0100
        /*087a*/ 	.byte	0x06
	.zero		1


	//   ....[14]....
        /*087c*/ 	.word	0x00000550
        /*0880*/ 	.word	0x000000ff
        /*0884*/ 	.word	0x00032488
        /*0888*/ 	.short	0x0100
        /*088a*/ 	.byte	0x06
	.zero		1


	//   ....[15]....
        /*088c*/ 	.word	0x00000680
        /*0890*/ 	.word	0x000000ff
        /*0894*/ 	.word	0x00032490
        /*0898*/ 	.short	0x0100
        /*089a*/ 	.byte	0x08
	.zero		1


	//   ....[16]....
        /*089c*/ 	.word	0x00000690
        /*08a0*/ 	.word	0x000000ff
        /*08a4*/ 	.word	0x000324a0
        /*08a8*/ 	.short	0x0100
        /*08aa*/ 	.byte	0x08
	.zero		1


	//   ....[17]....
        /*08ac*/ 	.word	0x000006a0
        /*08b0*/ 	.word	0x000000ff
        /*08b4*/ 	.word	0x00032498
        /*08b8*/ 	.short	0x0100
        /*08ba*/ 	.byte	0x08
	.zero		1


	//   ....[18]....
        /*08bc*/ 	.word	0x000006b0
        /*08c0*/ 	.word	0x000000ff
        /*08c4*/ 	.word	0x000324a8
        /*08c8*/ 	.short	0x0100
        /*08ca*/ 	.byte	0x08
	.zero		1


	//   ....[19]....
        /*08cc*/ 	.word	0x000007f0
        /*08d0*/ 	.word	0x000000ff
        /*08d4*/ 	.word	0x000324b0
        /*08d8*/ 	.short	0x0100
        /*08da*/ 	.byte	0x08
	.zero		1


	//   ....[20]....
        /*08dc*/ 	.word	0x00000800
        /*08e0*/ 	.word	0x000000ff
        /*08e4*/ 	.word	0x000324c0
        /*08e8*/ 	.short	0x0100
        /*08ea*/ 	.byte	0x08
	.zero		1


	//   ....[21]....
        /*08ec*/ 	.word	0x00000810
        /*08f0*/ 	.word	0x000000ff
        /*08f4*/ 	.word	0x000324b8
        /*08f8*/ 	.short	0x0100
        /*08fa*/ 	.byte	0x08
	.zero		1


	//   ....[22]....
        /*08fc*/ 	.word	0x00000820
        /*0900*/ 	.word	0x000000ff
        /*0904*/ 	.word	0x000324c8
        /*0908*/ 	.short	0x0100
        /*090a*/ 	.byte	0x08
	.zero		1


	//   ....[23]....
        /*090c*/ 	.word	0x00001930
        /*0910*/ 	.word	0x000000ff
        /*0914*/ 	.word	0x00032400
        /*0918*/ 	.short	0x010a
        /*091a*/ 	.byte	0x28
	.zero		1


	//   ....[24]....
        /*091c*/ 	.word	0x00001a10
        /*0920*/ 	.word	0x000000ff
        /*0924*/ 	.word	0x00032430
        /*0928*/ 	.short	0x010a
        /*092a*/ 	.byte	0x06
	.zero		1


	//   ....[25]....
        /*092c*/ 	.word	0x00001a50
        /*0930*/ 	.word	0x000000ff
        /*0934*/ 	.word	0x00032430
        /*0938*/ 	.short	0x010a
        /*093a*/ 	.byte	0x06
	.zero		1


	//   ....[26]....
        /*093c*/ 	.word	0x00001d50
        /*0940*/ 	.word	0x000000ff
        /*0944*/ 	.word	0x00032410
        /*0948*/ 	.short	0x010a
        /*094a*/ 	.byte	0x28
	.zero		1


	//   ....[27]....
        /*094c*/ 	.word	0x00001d90
        /*0950*/ 	.word	0x000000ff
        /*0954*/ 	.word	0x00032450
        /*0958*/ 	.short	0x010a
        /*095a*/ 	.byte	0x06
	.zero		1


	//   ....[28]....
        /*095c*/ 	.word	0x00001dd0
        /*0960*/ 	.word	0x000000ff
        /*0964*/ 	.word	0x00032450
        /*0968*/ 	.short	0x010a
        /*096a*/ 	.byte	0x06
	.zero		1


	//   ....[29]....
        /*096c*/ 	.word	0x00002790
        /*0970*/ 	.word	0x000000ff
        /*0974*/ 	.word	0x00000000
        /*0978*/ 	.short	0x0101
        /*097a*/ 	.byte	0x0a
	.zero		1


	//   ....[30]....
        /*097c*/ 	.word	0x00003f00
        /*0980*/ 	.word	0x000000ff
        /*0984*/ 	.word	0x00000000
        /*0988*/ 	.short	0x0101
        /*098a*/ 	.byte	0x06
	.zero		1


	//   ....[31]....
        /*098c*/ 	.word	0x000040a0
        /*0990*/ 	.word	0x000000ff
        /*0994*/ 	.word	0x00032430
        /*0998*/ 	.short	0x010a
        /*099a*/ 	.byte	0x04
	.zero		1


	//   ....[32]....
        /*099c*/ 	.word	0x000040e0
        /*09a0*/ 	.word	0x000000ff
        /*09a4*/ 	.word	0x00032430
        /*09a8*/ 	.short	0x010a
        /*09aa*/ 	.byte	0x04
	.zero		1


	//   ....[33]....
        /*09ac*/ 	.word	0x00004300
        /*09b0*/ 	.word	0x000000ff
        /*09b4*/ 	.word	0x00032450
        /*09b8*/ 	.short	0x010a
        /*09ba*/ 	.byte	0x04
	.zero		1


	//   ....[34]....
        /*09bc*/ 	.word	0x00004340
        /*09c0*/ 	.word	0x000000ff
        /*09c4*/ 	.word	0x00032450
        /*09c8*/ 	.short	0x010a
        /*09ca*/ 	.byte	0x04
	.zero		1


	//   ....[35]....
        /*09cc*/ 	.word	0x00004a50
        /*09d0*/ 	.word	0x000000ff
        /*09d4*/ 	.word	0x00000000
        /*09d8*/ 	.short	0x0101
        /*09da*/ 	.byte	0x0a
	.zero		1


	//   ....[36]....
        /*09dc*/ 	.word	0x00006a90
        /*09e0*/ 	.word	0x000000ff
        /*09e4*/ 	.word	0x00000000
        /*09e8*/ 	.short	0x0101
        /*09ea*/ 	.byte	0x04
	.zero		1


	//   ....[37]....
        /*09ec*/ 	.word	0x00006bc0
        /*09f0*/ 	.word	0x000000ff
        /*09f4*/ 	.word	0x00032430
        /*09f8*/ 	.short	0x010a
        /*09fa*/ 	.byte	0x04
	.zero		1


	//   ....[38]....
        /*09fc*/ 	.word	0x00006c00
        /*0a00*/ 	.word	0x000000ff
        /*0a04*/ 	.word	0x00032430
        /*0a08*/ 	.short	0x010a
        /*0a0a*/ 	.byte	0x04
	.zero		1


	//   ....[39]....
        /*0a0c*/ 	.word	0x00006e20
        /*0a10*/ 	.word	0x000000ff
        /*0a14*/ 	.word	0x00032450
        /*0a18*/ 	.short	0x010a
        /*0a1a*/ 	.byte	0x04
	.zero		1


	//   ....[40]....
        /*0a1c*/ 	.word	0x00006e60
        /*0a20*/ 	.word	0x000000ff
        /*0a24*/ 	.word	0x00032450
        /*0a28*/ 	.short	0x010a
        /*0a2a*/ 	.byte	0x04
	.zero		1


	//   ....[41]....
        /*0a2c*/ 	.word	0x00007570
        /*0a30*/ 	.word	0x000000ff
        /*0a34*/ 	.word	0x00000000
        /*0a38*/ 	.short	0x0101
        /*0a3a*/ 	.byte	0x0b
	.zero		1


	//   ....[42]....
        /*0a3c*/ 	.word	0x00008e10
        /*0a40*/ 	.word	0x000000ff
        /*0a44*/ 	.word	0x00000000
        /*0a48*/ 	.short	0x0101
        /*0a4a*/ 	.byte	0x04
	.zero		1


	//   ....[43]....
        /*0a4c*/ 	.word	0x0000b0f0
        /*0a50*/ 	.word	0x000000c3
        /*0a54*/ 	.word	0x00000000
        /*0a58*/ 	.short	0x0101
        /*0a5a*/ 	.byte	0x3f
	.zero		1


	//   ....[44]....
        /*0a5c*/ 	.word	0x0000d5d0
        /*0a60*/ 	.word	0x00000018
        /*0a64*/ 	.word	0x00032440
        /*0a68*/ 	.short	0x010a
        /*0a6a*/ 	.byte	0x3f
	.zero		1


	//   ....[45]....
        /*0a6c*/ 	.word	0x0000dae0
        /*0a70*/ 	.word	0x00000018
        /*0a74*/ 	.word	0x00032430
        /*0a78*/ 	.short	0x0107
        /*0a7a*/ 	.byte	0x3f
	.zero		1


	//   ....[46]....
        /*0a7c*/ 	.word	0x0000db90
        /*0a80*/ 	.word	0x00000018
        /*0a84*/ 	.word	0x00032430
        /*0a88*/ 	.short	0x0101
        /*0a8a*/ 	.byte	0x3f
	.zero		1


	//   ....[47]....
        /*0a8c*/ 	.word	0x0000e6d0
        /*0a90*/ 	.word	0x00000011
        /*0a94*/ 	.word	0x00032400
        /*0a98*/ 	.short	0x0107
        /*0a9a*/ 	.byte	0x3f
	.zero		1


	//   ....[48]....
        /*0a9c*/ 	.word	0x0000e760
        /*0aa0*/ 	.word	0x00000011
        /*0aa4*/ 	.word	0x00032400
        /*0aa8*/ 	.short	0x0101
        /*0aaa*/ 	.byte	0x3f
	.zero		1


	//   ....[49]....
        /*0aac*/ 	.word	0x0000f1b0
        /*0ab0*/ 	.word	0x00000011
        /*0ab4*/ 	.word	0x00032410
        /*0ab8*/ 	.short	0x0107
        /*0aba*/ 	.byte	0x3f
	.zero		1


	//   ....[50]....
        /*0abc*/ 	.word	0x0000f2a0
        /*0ac0*/ 	.word	0x00000011
        /*0ac4*/ 	.word	0x00032410
        /*0ac8*/ 	.short	0x0101
        /*0aca*/ 	.byte	0x3f
	.zero		1


	//   ....[51]....
        /*0acc*/ 	.word	0x0000f2c0
        /*0ad0*/ 	.word	0x00000011
        /*0ad4*/ 	.word	0x00032420
        /*0ad8*/ 	.short	0x010a
        /*0ada*/ 	.byte	0x3f
	.zero		1


	//   ....[52]....
        /*0adc*/ 	.word	0x0000f340
        /*0ae0*/ 	.word	0x00000018
        /*0ae4*/ 	.word	0x00032460
        /*0ae8*/ 	.short	0x010a
        /*0aea*/ 	.byte	0x3f
	.zero		1


	//   ....[53]....
        /*0aec*/ 	.word	0x0000fa40
        /*0af0*/ 	.word	0x00000018
        /*0af4*/ 	.word	0x00032450
        /*0af8*/ 	.short	0x0107
        /*0afa*/ 	.byte	0x3f
	.zero		1


	//   ....[54]....
        /*0afc*/ 	.word	0x0000fb00
        /*0b00*/ 	.word	0x00000018
        /*0b04*/ 	.word	0x00032450
        /*0b08*/ 	.short	0x0101
        /*0b0a*/ 	.byte	0x3f
	.zero		1


	//   ....[55]....
        /*0b0c*/ 	.word	0x0000fe20
        /*0b10*/ 	.word	0x0000000a
        /*0b14*/ 	.word	0x00032440
        /*0b18*/ 	.short	0x010a
        /*0b1a*/ 	.byte	0x3f
	.zero		1


	//   ....[56]....
        /*0b1c*/ 	.word	0x000101f0
        /*0b20*/ 	.word	0x0000000a
        /*0b24*/ 	.word	0x00032430
        /*0b28*/ 	.short	0x0107
        /*0b2a*/ 	.byte	0x3f
	.zero		1


	//   ....[57]....
        /*0b2c*/ 	.word	0x000102a0
        /*0b30*/ 	.word	0x0000000a
        /*0b34*/ 	.word	0x00032430
        /*0b38*/ 	.short	0x0101
        /*0b3a*/ 	.byte	0x3f
	.zero		1


	//   ....[58]....
        /*0b3c*/ 	.word	0x000102d0
        /*0b40*/ 	.word	0x0000000a
        /*0b44*/ 	.word	0x00032460
        /*0b48*/ 	.short	0x010a
        /*0b4a*/ 	.byte	0x3f
	.zero		1


	//   ....[59]....
        /*0b4c*/ 	.word	0x000107f0
        /*0b50*/ 	.word	0x0000000a
        /*0b54*/ 	.word	0x00032450
        /*0b58*/ 	.short	0x0107
        /*0b5a*/ 	.byte	0x3f
	.zero		1


	//   ....[60]....
        /*0b5c*/ 	.word	0x000108a0
        /*0b60*/ 	.word	0x0000000a
        /*0b64*/ 	.word	0x00032450
        /*0b68*/ 	.short	0x0101
        /*0b6a*/ 	.byte	0x3f
	.zero		1


	//   ....[61]....
        /*0b6c*/ 	.word	0x00010c80
        /*0b70*/ 	.word	0x00000007
        /*0b74*/ 	.word	0x00032420
        /*0b78*/ 	.short	0x010a
        /*0b7a*/ 	.byte	0x3f
	.zero		1


	//   ....[62]....
        /*0b7c*/ 	.word	0x00010e20
        /*0b80*/ 	.word	0x00000005
        /*0b84*/ 	.word	0x00032440
        /*0b88*/ 	.short	0x010a
        /*0b8a*/ 	.byte	0x3f
	.zero		1


	//   ....[63]....
        /*0b8c*/ 	.word	0x00010ec0
        /*0b90*/ 	.word	0x00000003
        /*0b94*/ 	.word	0x00032440
        /*0b98*/ 	.short	0x010a
        /*0b9a*/ 	.byte	0x3f
	.zero		1


	//   ....[64]....
        /*0b9c*/ 	.word	0x00010f00
        /*0ba0*/ 	.word	0x00000005
        /*0ba4*/ 	.word	0x00032460
        /*0ba8*/ 	.short	0x010a
        /*0baa*/ 	.byte	0x3f
	.zero		1


	//   ....[65]....
        /*0bac*/ 	.word	0x00010f40
        /*0bb0*/ 	.word	0x00000003
        /*0bb4*/ 	.word	0x00032460
        /*0bb8*/ 	.short	0x010a
        /*0bba*/ 	.byte	0x3f
	.zero		1


	//   ....[66]....
        /*0bbc*/ 	.word	0x00010fb0
        /*0bc0*/ 	.word	0x00000003
        /*0bc4*/ 	.word	0x00032400
        /*0bc8*/ 	.short	0x010a
        /*0bca*/ 	.byte	0x3f
	.zero		1


	//   ....[67]....
        /*0bcc*/ 	.word	0x00011010
        /*0bd0*/ 	.word	0x00000003
        /*0bd4*/ 	.word	0x00032430
        /*0bd8*/ 	.short	0x010a
        /*0bda*/ 	.byte	0x3f
	.zero		1


	//   ....[68]....
        /*0bdc*/ 	.word	0x00011070
        /*0be0*/ 	.word	0x00000003
        /*0be4*/ 	.word	0x00032410
        /*0be8*/ 	.short	0x010a
        /*0bea*/ 	.byte	0x3f
	.zero		1


	//   ....[69]....
        /*0bec*/ 	.word	0x000110d0
        /*0bf0*/ 	.word	0x00000003
        /*0bf4*/ 	.word	0x00032450
        /*0bf8*/ 	.short	0x010a
        /*0bfa*/ 	.byte	0x3f
	.zero		1


	//   ....[70]....
        /*0bfc*/ 	.word	0x00011130
        /*0c00*/ 	.word	0x00000015
        /*0c04*/ 	.word	0x00032430
        /*0c08*/ 	.short	0x010a
        /*0c0a*/ 	.byte	0x3f
	.zero		1


	//   ....[71]....
        /*0c0c*/ 	.word	0x00011190
        /*0c10*/ 	.word	0x00000015
        /*0c14*/ 	.word	0x00032450
        /*0c18*/ 	.short	0x010a
        /*0c1a*/ 	.byte	0x3f
	.zero		1


	//   ....[72]....
        /*0c1c*/ 	.word	0x000111f0
        /*0c20*/ 	.word	0x00000015
        /*0c24*/ 	.word	0x00032430
        /*0c28*/ 	.short	0x010a
        /*0c2a*/ 	.byte	0x3f
	.zero		1


	//   ....[73]....
        /*0c2c*/ 	.word	0x00011250
        /*0c30*/ 	.word	0x00000015
        /*0c34*/ 	.word	0x00032450
        /*0c38*/ 	.short	0x010a
        /*0c3a*/ 	.byte	0x3f
	.zero		1


	//   ....[74]....
        /*0c3c*/ 	.word	0x00011350
        /*0c40*/ 	.word	0x00000018
        /*0c44*/ 	.word	0x00032440
        /*0c48*/ 	.short	0x010a
        /*0c4a*/ 	.byte	0x3f
	.zero		1


	//   ....[75]....
        /*0c4c*/ 	.word	0x00013030
        /*0c50*/ 	.word	0x00000011
        /*0c54*/ 	.word	0x00032420
        /*0c58*/ 	.short	0x010a
        /*0c5a*/ 	.byte	0x3f
	.zero		1


	//   ....[76]....
        /*0c5c*/ 	.word	0x00013080
        /*0c60*/ 	.word	0x00000018
        /*0c64*/ 	.word	0x00032460
        /*0c68*/ 	.short	0x010a
        /*0c6a*/ 	.byte	0x3f
	.zero		1


	//   ....[77]....
        /*0c6c*/ 	.word	0x000139e0
        /*0c70*/ 	.word	0x0000000a
        /*0c74*/ 	.word	0x00032440
        /*0c78*/ 	.short	0x010a
        /*0c7a*/ 	.byte	0x3f
	.zero		1


	//   ....[78]....
        /*0c7c*/ 	.word	0x00014070
        /*0c80*/ 	.word	0x0000000a
        /*0c84*/ 	.word	0x00032460
        /*0c88*/ 	.short	0x010a
        /*0c8a*/ 	.byte	0x3f
	.zero		1


	//   ....[79]....
        /*0c8c*/ 	.word	0x00014880
        /*0c90*/ 	.word	0x00000007
        /*0c94*/ 	.word	0x00032420
        /*0c98*/ 	.short	0x010a
        /*0c9a*/ 	.byte	0x3f
	.zero		1


	//   ....[80]....
        /*0c9c*/ 	.word	0x00014a20
        /*0ca0*/ 	.word	0x00000005
        /*0ca4*/ 	.word	0x00032440
        /*0ca8*/ 	.short	0x010a
        /*0caa*/ 	.byte	0x3f
	.zero		1


	//   ....[81]....
        /*0cac*/ 	.word	0x00014a70
        /*0cb0*/ 	.word	0x00000003
        /*0cb4*/ 	.word	0x00032440
        /*0cb8*/ 	.short	0x010a
        /*0cba*/ 	.byte	0x3f
	.zero		1


	//   ....[82]....
        /*0cbc*/ 	.word	0x00014ac0
        /*0cc0*/ 	.word	0x00000005
        /*0cc4*/ 	.word	0x00032460
        /*0cc8*/ 	.short	0x010a
        /*0cca*/ 	.byte	0x3f
	.zero		1


	//----- nvinfo : EIATTR_NUM_MBARRIERS
	.align		4
.L_531:
        /*0ccc*/ 	.byte	0x03, 0x38
        /*0cce*/ 	.short	0x0017


	//----- nvinfo : EIATTR_EXIT_INSTR_OFFSETS
	.align		4
        /*0cd0*/ 	.byte	0x04, 0x1c
        /*0cd2*/ 	.short	(.L_533 - .L_532)


	//   ....[0]....
.L_532:
        /*0cd4*/ 	.word	0x000009b0


	//   ....[1]....
        /*0cd8*/ 	.word	0x0000c2c0


	//   ....[2]....
        /*0cdc*/ 	.word	0x00010f90


	//----- nvinfo : EIATTR_MAX_THREADS
	.align		4
.L_533:
        /*0ce0*/ 	.byte	0x04, 0x05
        /*0ce2*/ 	.short	(.L_535 - .L_534)
.L_534:
        /*0ce4*/ 	.word	0x00000180
        /*0ce8*/ 	.word	0x00000001
        /*0cec*/ 	.word	0x00000001


	//----- nvinfo : EIATTR_CRS_STACK_SIZE
	.align		4
.L_535:
        /*0cf0*/ 	.byte	0x04, 0x1e
        /*0cf2*/ 	.short	(.L_537 - .L_536)
.L_536:
        /*0cf4*/ 	.word	0x00000000


	//----- nvinfo : EIATTR_CBANK_PARAM_SIZE
	.align		4
.L_537:
        /*0cf8*/ 	.byte	0x03, 0x19
        /*0cfa*/ 	.short	0x0bf0


	//----- nvinfo : EIATTR_PARAM_CBANK
	.align		4
        /*0cfc*/ 	.byte	0x04, 0x0a
        /*0cfe*/ 	.short	(.L_539 - .L_538)
	.align		4
.L_538:
        /*0d00*/ 	.word	index@(.nv.constant0._ZN7cutlass13device_kernelIN5flash11enable_sm90INS1_16FlashAttnFwdSm90INS1_25CollectiveMainloopFwdSm90ILi2EN4cute5tupleIJNS5_1CILi1EEES8_S8_EEENS6_IJNS7_ILi128EEENS7_ILi96EEENS7_ILi64EEEEEELi256ENS_6half_tEfNS_4arch4Sm90ELb1ELb0ELb0ELb0ELb1ELb0ELb1ELb1ELb0ELb1ELb0ELb0EEENS1_21CollectiveEpilogueFwdINS6_IJSA_NS7_ILi256EEESB_EEES9_SE_SG_Li256ELb0ELb1ELb0ELb0EEENS1_30DynamicPersistentTileSchedulerILi256ELi128ELb0ELb1ELb1EEEEEEEEEvNT_6ParamsE)
        /*0d04*/ 	.short	0x0210
        /*0d06*/ 	.short	0x0bf0


	//----- nvinfo : EIATTR_SW_WAR
	.align		4
.L_539:
        /*0d08*/ 	.byte	0x04, 0x36
        /*0d0a*/ 	.short	(.L_541 - .L_540)
.L_540:
        /*0d0c*/ 	.word	0x00000008
.L_541:


//--------------------- .nv.info._ZN7cutlass13device_kernelIN5flash11enable_sm90INS1_16FlashAttnFwdSm90INS1_25CollectiveMainloopFwdSm90ILi2EN4cute5tupleIJNS5_1CILi1EEES8_S8_EEENS6_IJNS7_ILi128EEENS7_ILi96EEENS7_ILi64EEEEEELi256ENS_6half_tEfNS_4arch4Sm90ELb1ELb0ELb0ELb1ELb1ELb0ELb0ELb1ELb0ELb1ELb0ELb0EEENS1_21CollectiveEpilogueFwdINS6_IJSA_NS7_ILi256EEESB_EEES9_SE_SG_Li256ELb1ELb1ELb0ELb0EEENS1_36VarlenDynamicPersistentTileSchedulerILi128ELi96ELi256ELi128ELb0ELb1ELb1ELb1ELb1ELb1EEEEEEEEEvNT_6ParamsE --------------------------
	.section	.nv.info._ZN7cutlass13device_kernelIN5flash11enable_sm90INS1_16FlashAttnFwdSm90INS1_25CollectiveMainloopFwdSm90ILi2EN4cute5tupleIJNS5_1CILi1EEES8_S8_EEENS6_IJNS7_ILi128EEENS7_ILi96EEENS7_ILi64EEEEEELi256ENS_6half_tEfNS_4arch4Sm90ELb1ELb0ELb0ELb1ELb1ELb0ELb0ELb1ELb0ELb1ELb0ELb0EEENS1_21CollectiveEpilogueFwdINS6_IJSA_NS7_ILi256EEESB_EEES9_SE_SG_Li256ELb1ELb1ELb0ELb0EEENS1_36VarlenDynamicPersistentTileSchedulerILi128ELi96ELi256ELi128ELb0ELb1ELb1ELb1ELb1ELb1EEEEEEEEEvNT_6ParamsE,"",@"SHT_CUDA_INFO"
	.sectionflags	@""
	.align	4


	//----- nvinfo : EIATTR_CUDA_API_VERSION
	.align		4
        /*0000*/ 	.byte	0x04, 0x37
        /*0002*/ 	.short	(.L_543 - .L_542)
.L_542:
        /*0004*/ 	.word	0x00000082


	//----- nvinfo : EIATTR_KPARAM_INFO
	.align		4
.L_543:
        /*0008*/ 	.byte	0x04, 0x17
        /*000a*/ 	.short	(.L_545 - .L_544)
.L_544:
        /*000c*/ 	.word	0x00000000
        /*0010*/ 	.short	0x0000
        /*0012*/ 	.short	0x0070
        /*0014*/ 	.byte	0x00, 0xf0, 0x01, 0x2a


	//----- nvinfo : EIATTR_SPARSE_MMA_MASK
	.align		4
.L_545:
        /*0018*/ 	.byte	0x03, 0x50
        /*001a*/ 	.short	0x0000


	//----- nvinfo : EIATTR_MAXREG_COUNT
	.align		4
        /*001c*/ 	.byte	0x03, 0x1b
        /*001e*/ 	.short	0x00a8


	//----- nvinfo : EIATTR_NUM_BARRIERS
	.align		4
        /*0020*/ 	.byte	0x02, 0x4c
        /*0022*/ 	.byte	0x10
	.zero		1


	//----- nvinfo : EIATTR_EXTERNS
	.align		4
        /*0024*/ 	.byte	0x04, 0x0f
        /*0026*/ 	.short	(.L_547 - .L_546)


	//   ....[0]....
	.align		4
.L_546:
        /*0028*/ 	.word	index@(__assertfail)


	//----- nvinfo : EIATTR_ANNOTATIONS
	.align		4
.L_547:
        /*002c*/ 	.byte	0x04, 0x55
        /*002e*/ 	.short	(.L_549 - .L_548)


	//   ....[0]....
.L_548:
        /* <DEDUP_REMOVED lines=13> */


	//----- nvinfo : EIATTR_MERCURY_ISA_VERSION
	.align		4
.L_549:
        /*00f0*/ 	.byte	0x03, 0x5f
        /*00f2*/ 	.short	0x0101


	//----- nvinfo : EIATTR_UNUSED_LOAD_BYTE_OFFSET
	.align		4
        /*00f4*/ 	.byte	0x04, 0x44
        /*00f6*/ 	.short	(.L_551 - .L_550)


	//   ....[0]....
.L_550:
        /*00f8*/ 	.word	0x00000970
        /*00fc*/ 	.word	0x0000fff0


	//   ....[1]....
        /*0100*/ 	.word	0x00008480
        /*0104*/ 	.word	0x0000fff0


	//----- nvinfo : EIATTR_INT_WARP_WIDE_INSTR_OFFSETS
	.align		4
.L_551:
        /*0108*/ 	.byte	0x04, 0x31
        /*010a*/ 	.short	(.L_553 - .L_552)


	//   ....[0]....
.L_552:
        /*010c*/ 	.word	0x000000c0


	//   ....[1]....
        /*0110*/ 	.word	0x000000d0


	//   ....[2]....
        /*0114*/ 	.word	0x00000170


	//   ....[3]....
        /*0118*/ 	.word	0x0000c540


	//   ....[4]....
        /*011c*/ 	.word	0x0000c5d0


	//   ....[5]....
        /*0120*/ 	.word	0x0000f900


	//   ....[6]....
        /*0124*/ 	.word	0x0000f990


	//----- nvinfo : EIATTR_COOP_GROUP_MASK_REGIDS
	.align		4
.L_553:
        /*0128*/ 	.byte	0x04, 0x29
        /*012a*/ 	.short	(.L_555 - .L_554)


	//   ....[0]....
.L_554:
        /*012c*/ 	.word	0xffffffff


	//   ....[1]....
        /*0130*/ 	.word	0xffffffff


	//   ....[2]....
        /*0134*/ 	.word	0xffffffff


	//   ....[3]....
        /*0138*/ 	.word	0xffffffff


	//   ....[4]....
        /*013c*/ 	.word	0xffffffff


	//   ....[5]....
        /*0140*/ 	.word	0xffffffff


	//   ....[6]....
        /*0144*/ 	.word	0xffffffff


	//   ....[7]....
        /*0148*/ 	.word	0xffffffff


	//   ....[8]....
        /*014c*/ 	.word	0xffffffff


	//   ....[9]....
        /*0150*/ 	.word	0xffffffff


	//   ....[10]....
        /*0154*/ 	.word	0xffffffff


	//   ....[11]....
        /*0158*/ 	.word	0xffffffff


	//   ....[12]....
        /*015c*/ 	.word	0xffffffff


	//   ....[13]....
        /*0160*/ 	.word	0xffffffff


	//   ....[14]....
        /*0164*/ 	.word	0xffffffff


	//   ....[15]....
        /*0168*/ 	.word	0xffffffff


	//   ....[16]....
        /*016c*/ 	.word	0xffffffff


	//   ....[17]....
        /*0170*/ 	.word	0xffffffff


	//   ....[18]....
        /*0174*/ 	.word	0xffffffff


	//   ....[19]....
        /*0178*/ 	.word	0xffffffff


	//   ....[20]....
        /*017c*/ 	.word	0xffffffff


	//   ....[21]....
        /*0180*/ 	.word	0xffffffff


	//   ....[22]....
        /*0184*/ 	.word	0xffffffff


	//   ....[23]....
        /*0188*/ 	.word	0xffffffff


	//   ....[24]....
        /*018c*/ 	.word	0xffffffff


	//   ....[25]....
        /*0190*/ 	.word	0xffffffff


	//   ....[26]....
        /*0194*/ 	.word	0xffffffff


	//   ....[27]....
        /*0198*/ 	.word	0xffffffff


	//   ....[28]....
        /*019c*/ 	.word	0xffffffff


	//   ....[29]....
        /*01a0*/ 	.word	0xffffffff


	//   ....[30]....
        /*01a4*/ 	.word	0xffffffff


	//   ....[31]....
        /*01a8*/ 	.word	0xffffffff


	//   ....[32]....
        /*01ac*/ 	.word	0xffffffff


	//   ....[33]....
        /*01b0*/ 	.word	0xffffffff


	//   ....[34]....
        /*01b4*/ 	.word	0xffffffff


	//   ....[35]....
        /*01b8*/ 	.word	0xffffffff


	//   ....[36]....
        /*01bc*/ 	.word	0xffffffff


	//   ....[37]....
        /*01c0*/ 	.word	0xffffffff


	//   ....[38]....
        /*01c4*/ 	.word	0xffffffff


	//   ....[39]....
        /*01c8*/ 	.word	0xffffffff


	//   ....[40]....
        /*01cc*/ 	.word	0xffffffff


	//   ....[41]....
        /*01d0*/ 	.word	0xffffffff


	//   ....[42]....
        /*01d4*/ 	.word	0xffffffff


	//   ....[43]....
        /*01d8*/ 	.word	0xffffffff


	//   ....[44]....
        /*01dc*/ 	.word	0xffffffff


	//   ....[45]....
        /*01e0*/ 	.word	0xffffffff


	//   ....[46]....
        /*01e4*/ 	.word	0xffffffff


	//   ....[47]....
        /*01e8*/ 	.word	0xffffffff


	//   ....[48]....
        /*01ec*/ 	.word	0xffffffff


	//   ....[49]....
        /*01f0*/ 	.word	0xffffffff


	//   ....[50]....
        /*01f4*/ 	.word	0xffffffff


	//   ....[51]....
        /*01f8*/ 	.word	0xffffffff


	//   ....[52]....
        /*01fc*/ 	.word	0xffffffff


	//   ....[53]....
        /*0200*/ 	.word	0xffffffff


	//   ....[54]....
        /*0204*/ 	.word	0xffffffff


	//   ....[55]....
        /*0208*/ 	.word	0xffffffff


	//   ....[56]....
        /*020c*/ 	.word	0xffffffff


	//   ....[57]....
        /*0210*/ 	.word	0xffffffff


	//   ....[58]....
        /*0214*/ 	.word	0xffffffff


	//   ....[59]....
        /*0218*/ 	.word	0xffffffff


	//   ....[60]....
        /*021c*/ 	.word	0xffffffff


	//   ....[61]....
        /*0220*/ 	.word	0xffffffff


	//   ....[62]....
        /*0224*/ 	.word	0xffffffff


	//   ....[63]....
        /*0228*/ 	.word	0xffffffff


	//   ....[64]....
        /*022c*/ 	.word	0xffffffff


	//   ....[65]....
        /*0230*/ 	.word	0xffffffff


	//   ....[66]....
        /*0234*/ 	.word	0xffffffff


	//   ....[67]....
        /*0238*/ 	.word	0xffffffff


	//   ....[68]....
        /*023c*/ 	.word	0xffffffff


	//   ....[69]....
        /*0240*/ 	.word	0xffffffff


	//   ....[70]....
        /*0244*/ 	.word	0xffffffff


	//   ....[71]....
        /*0248*/ 	.word	0xffffffff


	//   ....[72]....
        /*024c*/ 	.word	0xffffffff


	//   ....[73]....
        /*0250*/ 	.word	0xffffffff


	//   ....[74]....
        /*0254*/ 	.word	0xffffffff


	//   ....[75]....
        /*0258*/ 	.word	0xffffffff


	//   ....[76]....
        /*025c*/ 	.word	0xffffffff


	//   ....[77]....
        /*0260*/ 	.word	0xffffffff


	//   ....[78]....
        /*0264*/ 	.word	0xffffffff


	//   ....[79]....
        /*0268*/ 	.word	0xffffffff


	//   ....[80]....
        /*026c*/ 	.word	0xffffffff


	//   ....[81]....
        /*0270*/ 	.word	0xffffffff


	//   ....[82]....
        /*0274*/ 	.word	0xffffffff


	//   ....[83]....
        /*0278*/ 	.word	0xffffffff


	//   ....[84]....
        /*027c*/ 	.word	0xffffffff


	//   ....[85]....
        /*0280*/ 	.word	0xffffffff


	//   ....[86]....
        /*0284*/ 	.word	0xffffffff


	//   ....[87]....
        /*0288*/ 	.word	0xffffffff


	//   ....[88]....
        /*028c*/ 	.word	0xffffffff


	//   ....[89]....
        /*0290*/ 	.word	0xffffffff


	//   ....[90]....
        /*0294*/ 	.word	0xffffffff


	//   ....[91]....
        /*0298*/ 	.word	0xffffffff


	//   ....[92]....
        /*029c*/ 	.word	0xffffffff


	//   ....[93]....
        /*02a0*/ 	.word	0xffffffff


	//   ....[94]....
        /*02a4*/ 	.word	0xffffffff


	//   ....[95]....
        /*02a8*/ 	.word	0xffffffff


	//   ....[96]....
        /*02ac*/ 	.word	0xffffffff


	//   ....[97]....
        /*02b0*/ 	.word	0xffffffff


	//   ....[98]....
        /*02b4*/ 	.word	0xffffffff


	//   ....[99]....
        /*02b8*/ 	.word	0xffffffff


	//   ....[100]....
        /*02bc*/ 	.word	0xffffffff


	//   ....[101]....
        /*02c0*/ 	.word	0xffffffff


	//   ....[102]....
        /*02c4*/ 	.word	0xffffffff


	//   ....[103]....
        /*02c8*/ 	.word	0xffffffff


	//   ....[104]....
        /*02cc*/ 	.word	0xffffffff


	//   ....[105]....
        /*02d0*/ 	.word	0xffffffff


	//   ....[106]....
        /*02d4*/ 	.word	0xffffffff


	//   ....[107]....
        /*02d8*/ 	.word	0xffffffff


	//   ....[108]....
        /*02dc*/ 	.word	0xffffffff


	//   ....[109]....
        /*02e0*/ 	.word	0xffffffff


	//   ....[110]....
        /*02e4*/ 	.word	0xffffffff


	//   ....[111]....
        /*02e8*/ 	.word	0xffffffff


	//   ....[112]....
        /*02ec*/ 	.word	0xffffffff


	//   ....[113]....
        /*02f0*/ 	.word	0xffffffff


	//   ....[114]....
        /*02f4*/ 	.word	0xffffffff


	//   ....[115]....
        /*02f8*/ 	.word	0xffffffff


	//   ....[116]....
        /*02fc*/ 	.word	0xffffffff


	//   ....[117]....
        /*0300*/ 	.word	0xffffffff


	//   ....[118]....
        /*0304*/ 	.word	0xffffffff


	//   ....[119]....
        /*0308*/ 	.word	0xffffffff


	//   ....[120]....
        /*030c*/ 	.word	0xffffffff


	//   ....[121]....
        /*0310*/ 	.word	0xffffffff


	//   ....[122]....
        /*0314*/ 	.word	0xffffffff


	//   ....[123]....
        /*0318*/ 	.word	0xffffffff


	//   ....[124]....
        /*031c*/ 	.word	0xffffffff


	//   ....[125]....
        /*0320*/ 	.word	0xffffffff


	//   ....[126]....
        /*0324*/ 	.word	0xffffffff


	//   ....[127]....
        /*0328*/ 	.word	0xffffffff


	//   ....[128]....
        /*032c*/ 	.word	0xffffffff


	//   ....[129]....
        /*0330*/ 	.word	0xffffffff


	//   ....[130]....
        /*0334*/ 	.word	0xffffffff


	//   ....[131]....
        /*0338*/ 	.word	0xffffffff


	//   ....[132]....
        /*033c*/ 	.word	0xffffffff


	//   ....[133]....
        /*0340*/ 	.word	0xffffffff


	//   ....[134]....
        /*0344*/ 	.word	0xffffffff


	//   ....[135]....
        /*0348*/ 	.word	0xffffffff


	//   ....[136]....
        /*034c*/ 	.word	0xffffffff


	//   ....[137]....
        /*0350*/ 	.word	0xffffffff


	//   ....[138]....
        /*0354*/ 	.word	0xffffffff


	//   ....[139]....
        /*0358*/ 	.word	0xffffffff


	//   ....[140]....
        /*035c*/ 	.word	0xffffffff


	//   ....[141]....
        /*0360*/ 	.word	0xffffffff


	//   ....[142]....
        /*0364*/ 	.word	0xffffffff


	//   ....[143]....
        /*0368*/ 	.word	0xffffffff


	//   ....[144]....
        /*036c*/ 	.word	0xffffffff


	//   ....[145]....
        /*0370*/ 	.word	0x0500000f


	//   ....[146]....
        /*0374*/ 	.word	0x0500000f


	//   ....[147]....
        /*0378*/ 	.word	0x0500000f


	//   ....[148]....
        /*037c*/ 	.word	0x0500000f


	//   ....[149]....
        /*0380*/ 	.word	0x0500000f


	//   ....[150]....
        /*0384*/ 	.word	0x0500000f


	//   ....[151]....
        /*0388*/ 	.word	0x0500000f


	//   ....[152]....
        /*038c*/ 	.word	0x0500000f


	//   ....[153]....
        /*0390*/ 	.word	0x0500000f


	//   ....[154]....
        /*0394*/ 	.word	0x0500000f


	//   ....[155]....
        /*0398*/ 	.word	0x0500000f


	//   ....[156]....
        /*039c*/ 	.word	0x0500000f


	//   ....[157]....
        /*03a0*/ 	.word	0x0500000f


	//   ....[158]....
        /*03a4*/ 	.word	0x0500000f


	//   ....[159]....
        /*03a8*/ 	.word	0x0500000f


	//   ....[160]....
        /*03ac*/ 	.word	0x0500000f


	//   ....[161]....
        /*03b0*/ 	.word	0x0500000f


	//   ....[162]....
        /*03b4*/ 	.word	0x0500000f


	//   ....[163]....
        /*03b8*/ 	.word	0x0500000f


	//   ....[164]....
        /*03bc*/ 	.word	0x0500000f


	//   ....[165]....
        /*03c0*/ 	.word	0x0500000f


	//   ....[166]....
        /*03c4*/ 	.word	0x0500000f


	//   ....[167]....
        /*03c8*/ 	.word	0x0500000f


	//   ....[168]....
        /*03cc*/ 	.word	0x0500000f


	//   ....[169]....
        /*03d0*/ 	.word	0x0500000f


	//   ....[170]....
        /*03d4*/ 	.word	0x0500000f


	//   ....[171]....
        /*03d8*/ 	.word	0x0500000f


	//   ....[172]....
        /*03dc*/ 	.word	0x0500000f


	//   ....[173]....
        /*03e0*/ 	.word	0x0500000f


	//   ....[174]....
        /*03e4*/ 	.word	0x0500000f


	//   ....[175]....
        /*03e8*/ 	.word	0x0500000f


	//   ....[176]....
        /*03ec*/ 	.word	0x0500000f


	//   ....[177]....
        /*03f0*/ 	.word	0x0500000f


	//   ....[178]....
        /*03f4*/ 	.word	0x0500000f


	//   ....[179]....
        /*03f8*/ 	.word	0x0500000f


	//   ....[180]....
        /*03fc*/ 	.word	0x0500000f


	//   ....[181]....
        /*0400*/ 	.word	0x0500000f


	//   ....[182]....
        /*0404*/ 	.word	0x0500000f


	//   ....[183]....
        /*0408*/ 	.word	0x0500000f


	//   ....[184]....
        /*040c*/ 	.word	0x0500000f


	//   ....[185]....
        /*0410*/ 	.word	0x0500000f


	//   ....[186]....
        /*0414*/ 	.word	0x0500000f


	//   ....[187]....
        /*0418*/ 	.word	0x0500000f


	//   ....[188]....
        /*041c*/ 	.word	0x0500000f


	//   ....[189]....
        /*0420*/ 	.word	0x0500000f


	//   ....[190]....
        /*0424*/ 	.word	0x0500000f


	//   ....[191]....
        /*0428*/ 	.word	0x0500000f


	//   ....[192]....
        /*042c*/ 	.word	0x0500000f


	//   ....[193]....
        /*0430*/ 	.word	0x0500000f


	//   ....[194]....
        /*0434*/ 	.word	0x0500000f


	//   ....[195]....
        /*0438*/ 	.word	0x0500000f


	//   ....[196]....
        /*043c*/ 	.word	0x0500000f


	//   ....[197]....
        /*0440*/ 	.word	0x0500000f


	//   ....[198]....
        /*0444*/ 	.word	0x0500000f


	//   ....[199]....
        /*0448*/ 	.word	0x0500000f


	//   ....[200]....
        /*044c*/ 	.word	0x0500000f


	//   ....[201]....
        /*0450*/ 	.word	0x0500000f


	//   ....[202]....
        /*0454*/ 	.word	0x0500000f


	//   ....[203]....
        /*0458*/ 	.word	0x0500000f


	//   ....[204]....
        /*045c*/ 	.word	0x0500000f


	//   ....[205]....
        /*0460*/ 	.word	0x0500000f


	//   ....[206]....
        /*0464*/ 	.word	0x0500000f


	//   ....[207]....
        /*0468*/ 	.word	0x0500000f


	//   ....[208]....
        /*046c*/ 	.word	0x0500000f


	//   ....[209]....
        /*0470*/ 	.word	0x0500000f


	//   ....[210]....
        /*0474*/ 	.word	0x0500000f


	//   ....[211]....
        /*0478*/ 	.word	0x0500000f


	//   ....[212]....
        /*047c*/ 	.word	0x0500000f


	//   ....[213]....
        /*0480*/ 	.word	0x0500000f


	//   ....[214]....
        /*0484*/ 	.word	0x0500000f


	//   ....[215]....
        /*0488*/ 	.word	0x0500000f


	//   ....[216]....
        /*048c*/ 	.word	0x0500000f


	//   ....[217]....
        /*0490*/ 	.word	0x0500000f


	//   ....[218]....
        /*0494*/ 	.word	0x0500000f


	//   ....[219]....
        /*0498*/ 	.word	0x0500000f


	//   ....[220]....
        /*049c*/ 	.word	0x0500000f


	//   ....[221]....
        /*04a0*/ 	.word	0x0500000f


	//   ....[222]....
        /*04a4*/ 	.word	0x0500000f


	//   ....[223]....
        /*04a8*/ 	.word	0x0500000f


	//   ....[224]....
        /*04ac*/ 	.word	0x0500000f


	//   ....[225]....
        /*04b0*/ 	.word	0x0500000f


	//   ....[226]....
        /*04b4*/ 	.word	0x0500000f


	//   ....[227]....
        /*04b8*/ 	.word	0x0500000f


	//----- nvinfo : EIATTR_COOP_GROUP_INSTR_OFFSETS
	.align		4
.L_555:
        /*04bc*/ 	.byte	0x04, 0x28
        /*04be*/ 	.short	(.L_557 - .L_556)


	//   ....[0]....
.L_556:
        /*04c0*/ 	.word	0x00000080


	//   ....[1]....
        /*04c4*/ 	.word	0x00000090


	//   ....[2]....
        /*04c8*/ 	.word	0x000002d0


	//   ....[3]....
        /*04cc*/ 	.word	0x00000430


	//   ....[4]....
        /*04d0*/ 	.word	0x00000550


	//   ....[5]....
        /*04d4*/ 	.word	0x000006b0


	//   ....[6]....
        /*04d8*/ 	.word	0x00001800


	//   ....[7]....
        /*04dc*/ 	.word	0x00001e90


	//   ....[8]....
        /*04e0*/ 	.word	0x00001eb0


	//   ....[9]....
        /*04e4*/ 	.word	0x000023d0


	//   ....[10]....
        /*04e8*/ 	.word	0x000024d0


	//   ....[11]....
        /*04ec*/ 	.word	0x00002b00


	//   ....[12]....
        /*04f0*/ 	.word	0x00002b70


	//   ....[13]....
        /*04f4*/ 	.word	0x00003ba0


	//   ....[14]....
        /*04f8*/ 	.word	0x00004080


	//   ....[15]....
        /*04fc*/ 	.word	0x000040a0


	//   ....[16]....
        /*0500*/ 	.word	0x00004120


	//   ....[17]....
        /*0504*/ 	.word	0x00004700


	//   ....[18]....
        /*0508*/ 	.word	0x000047c0


	//   ....[19]....
        /*050c*/ 	.word	0x00006190


	//   ....[20]....
        /*0510*/ 	.word	0x000061c0


	//   ....[21]....
        /*0514*/ 	.word	0x00006620


	//   ....[22]....
        /*0518*/ 	.word	0x000067f0


	//   ....[23]....
        /*051c*/ 	.word	0x00007a00


	//   ....[24]....
        /*0520*/ 	.word	0x00007a80


	//   ....[25]....
        /*0524*/ 	.word	0x00007af0


	//   ....[26]....
        /*0528*/ 	.word	0x00007b10


	//   ....[27]....
        /*052c*/ 	.word	0x00009530


	//   ....[28]....
        /*0530*/ 	.word	0x00009570


	//   ....[29]....
        /*0534*/ 	.word	0x000095a0


	//   ....[30]....
        /*0538*/ 	.word	0x000095d0


	//   ....[31]....
        /*053c*/ 	.word	0x00009e90


	//   ....[32]....
        /*0540*/ 	.word	0x00009ec0


	//   ....[33]....
        /*0544*/ 	.word	0x0000a010


	//   ....[34]....
        /*0548*/ 	.word	0x0000a030


	//   ....[35]....
        /*054c*/ 	.word	0x0000a170


	//   ....[36]....
        /*0550*/ 	.word	0x0000a190


	//   ....[37]....
        /*0554*/ 	.word	0x0000a2e0


	//   ....[38]....
        /*0558*/ 	.word	0x0000a300


	//   ....[39]....
        /*055c*/ 	.word	0x0000ac20


	//   ....[40]....
        /*0560*/ 	.word	0x0000ac50


	//   ....[41]....
        /*0564*/ 	.word	0x0000ada0


	//   ....[42]....
        /*0568*/ 	.word	0x0000adc0


	//   ....[43]....
        /*056c*/ 	.word	0x0000af00


	//   ....[44]....
        /*0570*/ 	.word	0x0000af20


	//   ....[45]....
        /*0574*/ 	.word	0x0000b070


	//   ....[46]....
        /*0578*/ 	.word	0x0000b090


	//   ....[47]....
        /*057c*/ 	.word	0x0000b260


	//   ....[48]....
        /*0580*/ 	.word	0x0000b430


	//   ....[49]....
        /*0584*/ 	.word	0x0000b460


	//   ....[50]....
        /*0588*/ 	.word	0x0000b490


	//   ....[51]....
        /*058c*/ 	.word	0x0000b4c0


	//   ....[52]....
        /*0590*/ 	.word	0x0000b4f0


	//   ....[53]....
        /*0594*/ 	.word	0x0000b520


	//   ....[54]....
        /*0598*/ 	.word	0x0000b670


	//   ....[55]....
        /*059c*/ 	.word	0x0000b6a0


	//   ....[56]....
        /*05a0*/ 	.word	0x0000b6d0


	//   ....[57]....
        /*05a4*/ 	.word	0x0000b700


	//   ....[58]....
        /*05a8*/ 	.word	0x0000b730


	//   ....[59]....
        /*05ac*/ 	.word	0x0000b760


	//   ....[60]....
        /*05b0*/ 	.word	0x0000b7f0


	//   ....[61]....
        /*05b4*/ 	.word	0x0000b850


	//   ....[62]....
        /*05b8*/ 	.word	0x0000b8e0


	//   ....[63]....
        /*05bc*/ 	.word	0x0000d0e0


	//   ....[64]....
        /*05c0*/ 	.word	0x0000d100


	//   ....[65]....
        /*05c4*/ 	.word	0x0000d190


	//   ....[66]....
        /*05c8*/ 	.word	0x0000d1b0


	//   ....[67]....
        /*05cc*/ 	.word	0x0000d230


	//   ....[68]....
        /*05d0*/ 	.word	0x0000d250


	//   ....[69]....
        /*05d4*/ 	.word	0x0000d2d0


	//   ....[70]....
        /*05d8*/ 	.word	0x0000d2f0


	//   ....[71]....
        /*05dc*/ 	.word	0x0000d370


	//   ....[72]....
        /*05e0*/ 	.word	0x0000d390


	//   ....[73]....
        /*05e4*/ 	.word	0x0000d3a0


	//   ....[74]....
        /*05e8*/ 	.word	0x0000d3b0


	//   ....[75]....
        /*05ec*/ 	.word	0x0000dbd0


	//   ....[76]....
        /*05f0*/ 	.word	0x0000dc00


	//   ....[77]....
        /*05f4*/ 	.word	0x0000dc30


	//   ....[78]....
        /*05f8*/ 	.word	0x0000dcc0


	//   ....[79]....
        /*05fc*/ 	.word	0x0000dcd0


	//   ....[80]....
        /*0600*/ 	.word	0x0000dd60


	//   ....[81]....
        /*0604*/ 	.word	0x0000dd70


	//   ....[82]....
        /*0608*/ 	.word	0x0000de00


	//   ....[83]....
        /*060c*/ 	.word	0x0000de10


	//   ....[84]....
        /*0610*/ 	.word	0x0000dea0


	//   ....[85]....
        /*0614*/ 	.word	0x0000deb0


	//   ....[86]....
        /*0618*/ 	.word	0x0000df40


	//   ....[87]....
        /*061c*/ 	.word	0x0000df50


	//   ....[88]....
        /*0620*/ 	.word	0x0000dfd0


	//   ....[89]....
        /*0624*/ 	.word	0x0000dfe0


	//   ....[90]....
        /*0628*/ 	.word	0x0000dff0


	//   ....[91]....
        /*062c*/ 	.word	0x0000e470


	//   ....[92]....
        /*0630*/ 	.word	0x0000e4a0


	//   ....[93]....
        /*0634*/ 	.word	0x0000e4f0


	//   ....[94]....
        /*0638*/ 	.word	0x0000e5a0


	//   ....[95]....
        /*063c*/ 	.word	0x0000e5c0


	//   ....[96]....
        /*0640*/ 	.word	0x0000e670


	//   ....[97]....
        /*0644*/ 	.word	0x0000e680


	//   ....[98]....
        /*0648*/ 	.word	0x0000e6b0


	//   ....[99]....
        /*064c*/ 	.word	0x0000e740


	//   ....[100]....
        /*0650*/ 	.word	0x0000e7e0


	//   ....[101]....
        /*0654*/ 	.word	0x0000e800


	//   ....[102]....
        /*0658*/ 	.word	0x0000e810


	//   ....[103]....
        /*065c*/ 	.word	0x0000ef40


	//   ....[104]....
        /*0660*/ 	.word	0x0000ef60


	//   ....[105]....
        /*0664*/ 	.word	0x0000ef70


	//   ....[106]....
        /*0668*/ 	.word	0x0000efb0


	//   ....[107]....
        /*066c*/ 	.word	0x0000efc0


	//   ....[108]....
        /*0670*/ 	.word	0x0000f000


	//   ....[109]....
        /*0674*/ 	.word	0x0000f010


	//   ....[110]....
        /*0678*/ 	.word	0x0000f050


	//   ....[111]....
        /*067c*/ 	.word	0x0000f060


	//   ....[112]....
        /*0680*/ 	.word	0x0000f0a0


	//   ....[113]....
        /*0684*/ 	.word	0x0000f0b0


	//   ....[114]....
        /*0688*/ 	.word	0x0000f0c0


	//   ....[115]....
        /*068c*/ 	.word	0x0000f430


	//   ....[116]....
        /*0690*/ 	.word	0x0000f450


	//   ....[117]....
        /*0694*/ 	.word	0x0000f460


	//   ....[118]....
        /*0698*/ 	.word	0x0000f470


	//   ....[119]....
        /*069c*/ 	.word	0x0000f480


	//   ....[120]....
        /*06a0*/ 	.word	0x0000f4a0


	//   ....[121]....
        /*06a4*/ 	.word	0x0000f510


	//   ....[122]....
        /*06a8*/ 	.word	0x0000f540


	//   ....[123]....
        /*06ac*/ 	.word	0x0000f550


	//   ....[124]....
        /*06b0*/ 	.word	0x0000f5c0


	//   ....[125]....
        /*06b4*/ 	.word	0x0000f5d0


	//   ....[126]....
        /*06b8*/ 	.word	0x0000f6d0


	//   ....[127]....
        /*06bc*/ 	.word	0x0000fb80


	//   ....[128]....
        /*06c0*/ 	.word	0x0000fbb0


	//   ....[129]....
        /*06c4*/ 	.word	0x0000fbe0


	//   ....[130]....
        /*06c8*/ 	.word	0x0000fc10


	//   ....[131]....
        /*06cc*/ 	.word	0x0000fc40


	//   ....[132]....
        /*06d0*/ 	.word	0x0000fc70


	//   ....[133]....
        /*06d4*/ 	.word	0x0000fca0


	//   ....[134]....
        /*06d8*/ 	.word	0x0000fcd0


	//   ....[135]....
        /*06dc*/ 	.word	0x0000fe50


	//   ....[136]....
        /*06e0*/ 	.word	0x0000fe80


	//   ....[137]....
        /*06e4*/ 	.word	0x0000feb0


	//   ....[138]....
        /*06e8*/ 	.word	0x0000fee0


	//   ....[139]....
        /*06ec*/ 	.word	0x0000ff10


	//   ....[140]....
        /*06f0*/ 	.word	0x0000ff40


	//   ....[141]....
        /*06f4*/ 	.word	0x00010000


	//   ....[142]....
        /*06f8*/ 	.word	0x00010020


	//   ....[143]....
        /*06fc*/ 	.word	0x00010090


	//   ....[144]....
        /*0700*/ 	.word	0x00010730


	//   ....[145]....
        /*0704*/ 	.word	0x00010ce0


	//   ....[146]....
        /*0708*/ 	.word	0x00010dd0


	//   ....[147]....
        /*070c*/ 	.word	0x00010e70


	//   ....[148]....
        /*0710*/ 	.word	0x00010ed0


	//   ....[149]....
        /*0714*/ 	.word	0x00010fc0


	//   ....[150]....
        /*0718*/ 	.word	0x00011030


	//   ....[151]....
        /*071c*/ 	.word	0x00011120


	//   ....[152]....
        /*0720*/ 	.word	0x00011190


	//   ....[153]....
        /*0724*/ 	.word	0x00011280


	//   ....[154]....
        /*0728*/ 	.word	0x000112f0


	//   ....[155]....
        /*072c*/ 	.word	0x000113e0


	//   ....[156]....
        /*0730*/ 	.word	0x00011450


	//   ....[157]....
        /*0734*/ 	.word	0x00011530


	//   ....[158]....
        /*0738*/ 	.word	0x000115e0


	//   ....[159]....
        /*073c*/ 	.word	0x00011650


	//   ....[160]....
        /*0740*/ 	.word	0x000116b0


	//   ....[161]....
        /*0744*/ 	.word	0x000117a0


	//   ....[162]....
        /*0748*/ 	.word	0x00011800


	//   ....[163]....
        /*074c*/ 	.word	0x00011900


	//   ....[164]....
        /*0750*/ 	.word	0x00011960


	//   ....[165]....
        /*0754*/ 	.word	0x00011a60


	//   ....[166]....
        /*0758*/ 	.word	0x00011ac0


	//   ....[167]....
        /*075c*/ 	.word	0x00011bc0


	//   ....[168]....
        /*0760*/ 	.word	0x00011c20


	//   ....[169]....
        /*0764*/ 	.word	0x00011d20


	//   ....[170]....
        /*0768*/ 	.word	0x00011d80


	//   ....[171]....
        /*076c*/ 	.word	0x00011e80


	//   ....[172]....
        /*0770*/ 	.word	0x00011ee0


	//   ....[173]....
        /*0774*/ 	.word	0x00011fc0


	//   ....[174]....
        /*0778*/ 	.word	0x000120f0


	//   ....[175]....
        /*077c*/ 	.word	0x000121d0


	//   ....[176]....
        /*0780*/ 	.word	0x00012280


	//   ....[177]....
        /*0784*/ 	.word	0x00012390


	//   ....[178]....
        /*0788*/ 	.word	0x000123f0


	//   ....[179]....
        /*078c*/ 	.word	0x00012500


	//   ....[180]....
        /*0790*/ 	.word	0x00012560


	//   ....[181]....
        /*0794*/ 	.word	0x00012670


	//   ....[182]....
        /*0798*/ 	.word	0x000126d0


	//   ....[183]....
        /*079c*/ 	.word	0x000127e0


	//   ....[184]....
        /*07a0*/ 	.word	0x00012840


	//   ....[185]....
        /*07a4*/ 	.word	0x00012900


	//   ....[186]....
        /*07a8*/ 	.word	0x00012a60


	//   ....[187]....
        /*07ac*/ 	.word	0x00012b00


	//   ....[188]....
        /*07b0*/ 	.word	0x00012b60


	//   ....[189]....
        /*07b4*/ 	.word	0x00012c10


	//   ....[190]....
        /*07b8*/ 	.word	0x00012c70


	//   ....[191]....
        /*07bc*/ 	.word	0x00012d20


	//   ....[192]....
        /*07c0*/ 	.word	0x00012d80


	//   ....[193]....
        /*07c4*/ 	.word	0x00012e30


	//   ....[194]....
        /*07c8*/ 	.word	0x00012e90


	//   ....[195]....
        /*07cc*/ 	.word	0x00012f40


	//   ....[196]....
        /*07d0*/ 	.word	0x00012fa0


	//   ....[197]....
        /*07d4*/ 	.word	0x00013050


	//   ....[198]....
        /*07d8*/ 	.word	0x00013130


	//   ....[199]....
        /*07dc*/ 	.word	0x000131d0


	//   ....[200]....
        /*07e0*/ 	.word	0x00013230


	//   ....[201]....
        /*07e4*/ 	.word	0x00013300


	//   ....[202]....
        /*07e8*/ 	.word	0x00013360


	//   ....[203]....
        /*07ec*/ 	.word	0x00013430


	//   ....[204]....
        /*07f0*/ 	.word	0x00013490


	//   ....[205]....
        /*07f4*/ 	.word	0x00013570


	//   ....[206]....
        /*07f8*/ 	.word	0x000135d0


	//   ....[207]....
        /*07fc*/ 	.word	0x000136a0


	//   ....[208]....
        /*0800*/ 	.word	0x00013700


	//   ....[209]....
        /*0804*/ 	.word	0x000137d0


	//   ....[210]....
        /*0808*/ 	.word	0x00013860


	//   ....[211]....
        /*080c*/ 	.word	0x00013900


	//   ....[212]....
        /*0810*/ 	.word	0x00013a20


	//   ....[213]....
        /*0814*/ 	.word	0x00013a90


	//   ....[214]....
        /*0818*/ 	.word	0x00013b00


	//   ....[215]....
        /*081c*/ 	.word	0x00013b70


	//   ....[216]....
        /*0820*/ 	.word	0x00013be0


	//   ....[217]....
        /*0824*/ 	.word	0x00013c60


	//   ....[218]....
        /*0828*/ 	.word	0x00013cf0


	//   ....[219]....
        /*082c*/ 	.word	0x00013d80


	//   ....[220]....
        /*0830*/ 	.word	0x00013df0


	//   ....[221]....
        /*0834*/ 	.word	0x00013e60


	//   ....[222]....
        /*0838*/ 	.word	0x00013ed0


	//   ....[223]....
        /*083c*/ 	.word	0x00013f50


	//   ....[224]....
        /*0840*/ 	.word	0x00013fc0


	//   ....[225]....
        /*0844*/ 	.word	0x00014060


	//   ....[226]....
        /*0848*/ 	.word	0x000140f0


	//   ....[227]....
        /*084c*/ 	.word	0x00014210


	//----- nvinfo : EIATTR_REG_RECONFIG
	.align		4
.L_557:
        /*0850*/ 	.byte	0x01, 0x54
	.zero		2


	//----- nvinfo : EIATTR_SYSCALL_OFFSETS
	.align		4
        /*0854*/ 	.byte	0x04, 0x46
        /*0856*/ 	.short	(.L_559 - .L_558)


	//   ....[0]....
.L_558:
        /*0858*/ 	.word	0x000019e0


	//   ....[1]....
        /*085c*/ 	.word	0x0000c730


	//   ....[2]....
        /*0860*/ 	.word	0x0000c880


	//   ....[3]....
        /*0864*/ 	.word	0x0000c970


	//   ....[4]....
        /*0868*/ 	.word	0x0000d820


	//----- nvinfo : EIATTR_MBARRIER_INSTR_OFFSETS
	.align		4
.L_559:
        /*086c*/ 	.byte	0x04, 0x39
        /*086e*/ 	.short	(.L_561 - .L_560)


	//   ....[0]....
.L_560:
        /*0870*/ 	.word	0x00000180
        /*0874*/ 	.word	0x000000ff
        /*0878*/ 	.word	0x00022800
        /*087c*/ 	.short	0x0100
        /*087e*/ 	.byte	0x08
	.zero		1


	//   ....[1]....
        /*0880*/ 	.word	0x00000190
        /*0884*/ 	.word	0x000000ff
        /*0888*/ 	.word	0x00022820
        /*088c*/ 	.short	0x0100
        /*088e*/ 	.byte	0x08
	.zero		1


	//   ....[2]....
        /*0890*/ 	.word	0x00000280
        /*0894*/ 	.word	0x000000ff
        /*0898*/ 	.word	0x00022830
        /*089c*/ 	.short	0x0100
        /*089e*/ 	.byte	0x08
	.zero		1


	//   ....[3]....
        /*08a0*/ 	.word	0x00000290
        /*08a4*/ 	.word	0x000000ff
        /*08a8*/ 	.word	0x00022840
        /*08ac*/ 	.short	0x0100
        /*08ae*/ 	.byte	0x08
	.zero		1


	//   ....[4]....
        /*08b0*/ 	.word	0x000002a0
        /*08b4*/ 	.word	0x000000ff
        /*08b8*/ 	.word	0x00022838
        /*08bc*/ 	.short	0x0100
        /*08be*/ 	.byte	0x08
	.zero		1


	//   ....[5]....
        /*08c0*/ 	.word	0x000002b0
        /*08c4*/ 	.word	0x000000ff
        /*08c8*/ 	.word	0x00022848
        /*08cc*/ 	.short	0x0100
        /*08ce*/ 	.byte	0x08
	.zero		1


	//   ....[6]....
        /*08d0*/ 	.word	0x000003e0
        /*08d4*/ 	.word	0x000000ff
        /*08d8*/ 	.word	0x00022850
        /*08dc*/ 	.short	0x0100
        /*08de*/ 	.byte	0x08
	.zero		1


	//   ....[7]....
        /*08e0*/ 	.word	0x000003f0
        /*08e4*/ 	.word	0x000000ff
        /*08e8*/ 	.word	0x00022860
        /*08ec*/ 	.short	0x0100
        /*08ee*/ 	.byte	0x08
	.zero		1


	//   ....[8]....
        /*08f0*/ 	.word	0x00000400
        /*08f4*/ 	.word	0x000000ff
        /*08f8*/ 	.word	0x00022858
        /*08fc*/ 	.short	0x0100
        /*08fe*/ 	.byte	0x08
	.zero		1


	//   ....[9]....
        /*0900*/ 	.word	0x00000410
        /*0904*/ 	.word	0x000000ff
        /*0908*/ 	.word	0x00022868
        /*090c*/ 	.short	0x0100
        /*090e*/ 	.byte	0x08
	.zero		1


	//   ....[10]....
        /*0910*/ 	.word	0x00000500
        /*0914*/ 	.word	0x000000ff
        /*0918*/ 	.word	0x00022870
        /*091c*/ 	.short	0x0100
        /*091e*/ 	.byte	0x06
	.zero		1


	//   ....[11]....
        /*0920*/ 	.word	0x00000510
        /*0924*/ 	.word	0x000000ff
        /*0928*/ 	.word	0x00022880
        /*092c*/ 	.short	0x0100
        /*092e*/ 	.byte	0x06
	.zero		1


	//   ....[12]....
        /*0930*/ 	.word	0x00000520
        /*0934*/ 	.word	0x000000ff
        /*0938*/ 	.word	0x00022878
        /*093c*/ 	.short	0x0100
        /*093e*/ 	.byte	0x06
	.zero		1


	//   ....[13]....
        /*0940*/ 	.word	0x00000530
        /*0944*/ 	.word	0x000000ff
        /*0948*/ 	.word	0x00022888
        /*094c*/ 	.short	0x0100
        /*094e*/ 	.byte	0x06
	.zero		1


	//   ....[14]....
        /*0950*/ 	.word	0x00000660
        /*0954*/ 	.word	0x000000ff
        /*0958*/ 	.word	0x00022890
        /*095c*/ 	.short	0x0100
        /*095e*/ 	.byte	0x08
	.zero		1


	//   ....[15]....
        /*0960*/ 	.word	0x00000670
        /*0964*/ 	.word	0x000000ff
        /*0968*/ 	.word	0x000228a0
        /*096c*/ 	.short	0x0100
        /*096e*/ 	.byte	0x08
	.zero		1


	//   ....[16]....
        /*0970*/ 	.word	0x00000680
        /*0974*/ 	.word	0x000000ff
        /*0978*/ 	.word	0x00022898
        /*097c*/ 	.short	0x0100
        /*097e*/ 	.byte	0x08
	.zero		1


	//   ....[17]....
        /*0980*/ 	.word	0x00000690
        /*0984*/ 	.word	0x000000ff
        /*0988*/ 	.word	0x000228a8
        /*098c*/ 	.short	0x0100
        /*098e*/ 	.byte	0x08
	.zero		1


	//   ....[18]....
        /*0990*/ 	.word	0x000007d0
        /*0994*/ 	.word	0x000000ff
        /*0998*/ 	.word	0x000228b0
        /*099c*/ 	.short	0x0100
        /*099e*/ 	.byte	0x08
	.zero		1


	//   ....[19]....
        /*09a0*/ 	.word	0x000007e0
        /*09a4*/ 	.word	0x000000ff
        /*09a8*/ 	.word	0x000228c0
        /*09ac*/ 	.short	0x0100
        /*09ae*/ 	.byte	0x08
	.zero		1


	//   ....[20]....
        /*09b0*/ 	.word	0x000007f0
        /*09b4*/ 	.word	0x000000ff
        /*09b8*/ 	.word	0x000228b8
        /*09bc*/ 	.short	0x0100
        /*09be*/ 	.byte	0x08
	.zero		1


	//   ....[21]....
        /*09c0*/ 	.word	0x00000800
        /*09c4*/ 	.word	0x000000ff
        /*09c8*/ 	.word	0x000228c8
        /*09cc*/ 	.short	0x0100
        /*09ce*/ 	.byte	0x08
	.zero		1


	//   ....[22]....
        /*09d0*/ 	.word	0x00001a50
        /*09d4*/ 	.word	0x000000ff
        /*09d8*/ 	.word	0x00022800
        /*09dc*/ 	.short	0x010a
        /*09de*/ 	.byte	0x33
	.zero		1


	//   ....[23]....
        /*09e0*/ 	.word	0x00001b20
        /*09e4*/ 	.word	0x000000ff
        /*09e8*/ 	.word	0x00022830
        /*09ec*/ 	.short	0x010a
        /*09ee*/ 	.byte	0x16
	.zero		1


	//   ....[24]....
        /*09f0*/ 	.word	0x00001b60
        /*09f4*/ 	.word	0x000000ff
        /*09f8*/ 	.word	0x00022830
        /*09fc*/ 	.short	0x010a
        /*09fe*/ 	.byte	0x16
	.zero		1


	//   ....[25]....
        /*0a00*/ 	.word	0x00001f10
        /*0a04*/ 	.word	0x000000ff
        /*0a08*/ 	.word	0x00000000
        /*0a0c*/ 	.short	0x0101
        /*0a0e*/ 	.byte	0x06
	.zero		1


	//   ....[26]....
        /*0a10*/ 	.word	0x00003380
        /*0a14*/ 	.word	0x000000ff
        /*0a18*/ 	.word	0x00022850
        /*0a1c*/ 	.short	0x010a
        /*0a1e*/ 	.byte	0x16
	.zero		1


	//   ....[27]....
        /*0a20*/ 	.word	0x000033c0
        /*0a24*/ 	.word	0x000000ff
        /*0a28*/ 	.word	0x00022850
        /*0a2c*/ 	.short	0x010a
        /*0a2e*/ 	.byte	0x16
	.zero		1


	//   ....[28]....
        /*0a30*/ 	.word	0x00003770
        /*0a34*/ 	.word	0x000000ff
        /*0a38*/ 	.word	0x00000000
        /*0a3c*/ 	.short	0x0101
        /*0a3e*/ 	.byte	0x16
	.zero		1


	//   ....[29]....
        /*0a40*/ 	.word	0x000038d0
        /*0a44*/ 	.word	0x000000ff
        /*0a48*/ 	.word	0x00022830
        /*0a4c*/ 	.short	0x010a
        /*0a4e*/ 	.byte	0x19
	.zero		1


	//   ....[30]....
        /*0a50*/ 	.word	0x00003910
        /*0a54*/ 	.word	0x000000ff
        /*0a58*/ 	.word	0x00022830
        /*0a5c*/ 	.short	0x010a
        /*0a5e*/ 	.byte	0x19
	.zero		1


	//   ....[31]....
        /*0a60*/ 	.word	0x00003bf0
        /*0a64*/ 	.word	0x000000ff
        /*0a68*/ 	.word	0x00000000
        /*0a6c*/ 	.short	0x0101
        /*0a6e*/ 	.byte	0x06
	.zero		1


	//   ....[32]....
        /*0a70*/ 	.word	0x00005930
        /*0a74*/ 	.word	0x000000ff
        /*0a78*/ 	.word	0x00022850
        /*0a7c*/ 	.short	0x010a
        /*0a7e*/ 	.byte	0x19
	.zero		1


	//   ....[33]....
        /*0a80*/ 	.word	0x00005980
        /*0a84*/ 	.word	0x000000ff
        /*0a88*/ 	.word	0x00022850
        /*0a8c*/ 	.short	0x010a
        /*0a8e*/ 	.byte	0x19
	.zero		1


	//   ....[34]....
        /*0a90*/ 	.word	0x00005c80
        /*0a94*/ 	.word	0x000000ff
        /*0a98*/ 	.word	0x00000000
        /*0a9c*/ 	.short	0x0101
        /*0a9e*/ 	.byte	0x19
	.zero		1


	//   ....[35]....
        /*0aa0*/ 	.word	0x00005dc0
        /*0aa4*/ 	.word	0x000000ff
        /*0aa8*/ 	.word	0x00022830
        /*0aac*/ 	.short	0x010a
        /*0aae*/ 	.byte	0x18
	.zero		1


	//   ....[36]....
        /*0ab0*/ 	.word	0x00005e00
        /*0ab4*/ 	.word	0x000000ff
        /*0ab8*/ 	.word	0x00022830
        /*0abc*/ 	.short	0x010a
        /*0abe*/ 	.byte	0x18
	.zero		1


	//   ....[37]....
        /*0ac0*/ 	.word	0x00006050
        /*0ac4*/ 	.word	0x000000ff
        /*0ac8*/ 	.word	0x00000000
        /*0acc*/ 	.short	0x0101
        /*0ace*/ 	.byte	0x06
	.zero		1


	//   ....[38]....
        /*0ad0*/ 	.word	0x000076a0
        /*0ad4*/ 	.word	0x000000ff
        /*0ad8*/ 	.word	0x00022850
        /*0adc*/ 	.short	0x010a
        /*0ade*/ 	.byte	0x18
	.zero		1


	//   ....[39]....
        /*0ae0*/ 	.word	0x000076f0
        /*0ae4*/ 	.word	0x000000ff
        /*0ae8*/ 	.word	0x00022850
        /*0aec*/ 	.short	0x010a
        /*0aee*/ 	.byte	0x18
	.zero		1


	//   ....[40]....
        /*0af0*/ 	.word	0x000079e0
        /*0af4*/ 	.word	0x000000ff
        /*0af8*/ 	.word	0x00000000
        /*0afc*/ 	.short	0x0101
        /*0afe*/ 	.byte	0x18
	.zero		1


	//   ....[41]....
        /*0b00*/ 	.word	0x00009eb0
        /*0b04*/ 	.word	0x000000ff
        /*0b08*/ 	.word	0x00000000
        /*0b0c*/ 	.short	0x0101
        /*0b0e*/ 	.byte	0x0a
	.zero		1


	//   ....[42]....
        /*0b10*/ 	.word	0x0000ce60
        /*0b14*/ 	.word	0x00000021
        /*0b18*/ 	.word	0x00022840
        /*0b1c*/ 	.short	0x010a
        /*0b1e*/ 	.byte	0x3f
	.zero		1


	//   ....[43]....
        /*0b20*/ 	.word	0x0000d4b0
        /*0b24*/ 	.word	0x00000021
        /*0b28*/ 	.word	0x00022830
        /*0b2c*/ 	.short	0x0107
        /*0b2e*/ 	.byte	0x3f
	.zero		1


	//   ....[44]....
        /*0b30*/ 	.word	0x0000d590
        /*0b34*/ 	.word	0x00000021
        /*0b38*/ 	.word	0x00022830
        /*0b3c*/ 	.short	0x0101
        /*0b3e*/ 	.byte	0x3f
	.zero		1


	//   ....[45]....
        /*0b40*/ 	.word	0x0000e0f0
        /*0b44*/ 	.word	0x00000016
        /*0b48*/ 	.word	0x00022800
        /*0b4c*/ 	.short	0x0107
        /*0b4e*/ 	.byte	0x3f
	.zero		1


	//   ....[46]....
        /*0b50*/ 	.word	0x0000e1e0
        /*0b54*/ 	.word	0x00000016
        /*0b58*/ 	.word	0x00022800
        /*0b5c*/ 	.short	0x0101
        /*0b5e*/ 	.byte	0x3f
	.zero		1


	//   ....[47]....
        /*0b60*/ 	.word	0x0000e200
        /*0b64*/ 	.word	0x00000016
        /*0b68*/ 	.word	0x00022820
        /*0b6c*/ 	.short	0x010a
        /*0b6e*/ 	.byte	0x3f
	.zero		1


	//   ....[48]....
        /*0b70*/ 	.word	0x0000e290
        /*0b74*/ 	.word	0x00000021
        /*0b78*/ 	.word	0x00022860
        /*0b7c*/ 	.short	0x010a
        /*0b7e*/ 	.byte	0x3f
	.zero		1


	//   ....[49]....
        /*0b80*/ 	.word	0x0000e990
        /*0b84*/ 	.word	0x00000021
        /*0b88*/ 	.word	0x00022850
        /*0b8c*/ 	.short	0x0107
        /*0b8e*/ 	.byte	0x3f
	.zero		1


	//   ....[50]....
        /*0b90*/ 	.word	0x0000ea60
        /*0b94*/ 	.word	0x00000021
        /*0b98*/ 	.word	0x00022850
        /*0b9c*/ 	.short	0x0101
        /*0b9e*/ 	.byte	0x3f
	.zero		1


	//   ....[51]....
        /*0ba0*/ 	.word	0x0000eda0
        /*0ba4*/ 	.word	0x0000000a
        /*0ba8*/ 	.word	0x00022840
        /*0bac*/ 	.short	0x010a
        /*0bae*/ 	.byte	0x3f
	.zero		1


	//   ....[52]....
        /*0bb0*/ 	.word	0x0000f170
        /*0bb4*/ 	.word	0x0000000a
        /*0bb8*/ 	.word	0x00022830
        /*0bbc*/ 	.short	0x0107
        /*0bbe*/ 	.byte	0x3f
	.zero		1


	//   ....[53]....
        /*0bc0*/ 	.word	0x0000f230
        /*0bc4*/ 	.word	0x0000000a
        /*0bc8*/ 	.word	0x00022830
        /*0bcc*/ 	.short	0x0101
        /*0bce*/ 	.byte	0x3f
	.zero		1


	//   ....[54]....
        /*0bd0*/ 	.word	0x0000f260
        /*0bd4*/ 	.word	0x0000000a
        /*0bd8*/ 	.word	0x00022860
        /*0bdc*/ 	.short	0x010a
        /*0bde*/ 	.byte	0x3f
	.zero		1


	//   ....[55]....
        /*0be0*/ 	.word	0x0000f780
        /*0be4*/ 	.word	0x0000000a
        /*0be8*/ 	.word	0x00022850
        /*0bec*/ 	.short	0x0107
        /*0bee*/ 	.byte	0x3f
	.zero		1


	//   ....[56]....
        /*0bf0*/ 	.word	0x0000f840
        /*0bf4*/ 	.word	0x0000000a
        /*0bf8*/ 	.word	0x00022850
        /*0bfc*/ 	.short	0x0101
        /*0bfe*/ 	.byte	0x3f
	.zero		1


	//   ....[57]....
        /*0c00*/ 	.word	0x000106b0
        /*0c04*/ 	.word	0x00000007
        /*0c08*/ 	.word	0x00022820
        /*0c0c*/ 	.short	0x010a
        /*0c0e*/ 	.byte	0x3f
	.zero		1


	//   ....[58]....
        /*0c10*/ 	.word	0x00010830
        /*0c14*/ 	.word	0x00000005
        /*0c18*/ 	.word	0x00022840
        /*0c1c*/ 	.short	0x010a
        /*0c1e*/ 	.byte	0x3f
	.zero		1


	//   ....[59]....
        /*0c20*/ 	.word	0x000108d0
        /*0c24*/ 	.word	0x00000003
        /*0c28*/ 	.word	0x00022840
        /*0c2c*/ 	.short	0x010a
        /*0c2e*/ 	.byte	0x3f
	.zero		1


	//   ....[60]....
        /*0c30*/ 	.word	0x00010910
        /*0c34*/ 	.word	0x00000005
        /*0c38*/ 	.word	0x00022860
        /*0c3c*/ 	.short	0x010a
        /*0c3e*/ 	.byte	0x3f
	.zero		1


	//   ....[61]....
        /*0c40*/ 	.word	0x00010950
        /*0c44*/ 	.word	0x00000003
        /*0c48*/ 	.word	0x00022860
        /*0c4c*/ 	.short	0x010a
        /*0c4e*/ 	.byte	0x3f
	.zero		1


	//   ....[62]....
        /*0c50*/ 	.word	0x000109c0
        /*0c54*/ 	.word	0x00000003
        /*0c58*/ 	.word	0x00022800
        /*0c5c*/ 	.short	0x010a
        /*0c5e*/ 	.byte	0x3f
	.zero		1


	//   ....[63]....
        /*0c60*/ 	.word	0x00010a20
        /*0c64*/ 	.word	0x00000003
        /*0c68*/ 	.word	0x00022830
        /*0c6c*/ 	.short	0x010a
        /*0c6e*/ 	.byte	0x3f
	.zero		1


	//   ....[64]....
        /*0c70*/ 	.word	0x00010a80
        /*0c74*/ 	.word	0x00000009
        /*0c78*/ 	.word	0x00022850
        /*0c7c*/ 	.short	0x010a
        /*0c7e*/ 	.byte	0x3f
	.zero		1


	//   ....[65]....
        /*0c80*/ 	.word	0x00010ae0
        /*0c84*/ 	.word	0x00000000
        /*0c88*/ 	.word	0x00022830
        /*0c8c*/ 	.short	0x010a
        /*0c8e*/ 	.byte	0x3f
	.zero		1


	//   ....[66]....
        /*0c90*/ 	.word	0x00010b40
        /*0c94*/ 	.word	0x0000000a
        /*0c98*/ 	.word	0x00022850
        /*0c9c*/ 	.short	0x010a
        /*0c9e*/ 	.byte	0x3f
	.zero		1


	//   ....[67]....
        /*0ca0*/ 	.word	0x00010ba0
        /*0ca4*/ 	.word	0x00000000
        /*0ca8*/ 	.word	0x00022830
        /*0cac*/ 	.short	0x010a
        /*0cae*/ 	.byte	0x3f
	.zero		1


	//   ....[68]....
        /*0cb0*/ 	.word	0x00010c00
        /*0cb4*/ 	.word	0x0000000a
        /*0cb8*/ 	.word	0x00022850
        /*0cbc*/ 	.short	0x010a
        /*0cbe*/ 	.byte	0x3f
	.zero		1


	//   ....[69]....
        /*0cc0*/ 	.word	0x00010d20
        /*0cc4*/ 	.word	0x00000021
        /*0cc8*/ 	.word	0x00022840
        /*0ccc*/ 	.short	0x010a
        /*0cce*/ 	.byte	0x3f
	.zero		1


	//   ....[70]....
        /*0cd0*/ 	.word	0x00011ff0
        /*0cd4*/ 	.word	0x00000016
        /*0cd8*/ 	.word	0x00022820
        /*0cdc*/ 	.short	0x010a
        /*0cde*/ 	.byte	0x3f
	.zero		1


	//   ....[71]....
        /*0ce0*/ 	.word	0x00012040
        /*0ce4*/ 	.word	0x00000021
        /*0ce8*/ 	.word	0x00022860
        /*0cec*/ 	.short	0x010a
        /*0cee*/ 	.byte	0x3f
	.zero		1


	//   ....[72]....
        /*0cf0*/ 	.word	0x000129b0
        /*0cf4*/ 	.word	0x0000000a
        /*0cf8*/ 	.word	0x00022840
        /*0cfc*/ 	.short	0x010a
        /*0cfe*/ 	.byte	0x3f
	.zero		1


	//   ....[73]....
        /*0d00*/ 	.word	0x00013080
        /*0d04*/ 	.word	0x0000000a
        /*0d08*/ 	.word	0x00022860
        /*0d0c*/ 	.short	0x010a
        /*0d0e*/ 	.byte	0x3f
	.zero		1


	//   ....[74]....
        /*0d10*/ 	.word	0x00014130
        /*0d14*/ 	.word	0x00000007
        /*0d18*/ 	.word	0x00022820
        /*0d1c*/ 	.short	0x010a
        /*0d1e*/ 	.byte	0x3f
	.zero		1


	//   ....[75]....
        /*0d20*/ 	.word	0x000142d0
        /*0d24*/ 	.word	0x00000005
        /*0d28*/ 	.word	0x00022840
        /*0d2c*/ 	.short	0x010a
        /*0d2e*/ 	.byte	0x3f
	.zero		1


	//   ....[76]....
        /*0d30*/ 	.word	0x00014320
        /*0d34*/ 	.word	0x00000003
        /*0d38*/ 	.word	0x00022840
        /*0d3c*/ 	.short	0x010a
        /*0d3e*/ 	.byte	0x3f
	.zero		1


	//   ....[77]....
        /*0d40*/ 	.word	0x00014370
        /*0d44*/ 	.word	0x00000005
        /*0d48*/ 	.word	0x00022860
        /*0d4c*/ 	.short	0x010a
        /*0d4e*/ 	.byte	0x3f
	.zero		1


	//----- nvinfo : EIATTR_NUM_MBARRIERS
	.align		4
.L_561:
        /*0d50*/ 	.byte	0x03, 0x38
        /*0d52*/ 	.short	0x0016


	//----- nvinfo : EIATTR_EXIT_INSTR_OFFSETS
	.align		4
        /*0d54*/ 	.byte	0x04, 0x1c
        /*0d56*/ 	.short	(.L_563 - .L_562)


	//   ....[0]....
.L_562:
        /*0d58*/ 	.word	0x000009b0


	//   ....[1]....
        /*0d5c*/ 	.word	0x0000b210


	//   ....[2]....
        /*0d60*/ 	.word	0x000109a0


	//----- nvinfo : EIATTR_MAX_THREADS
	.align		4
.L_563:
        /*0d64*/ 	.byte	0x04, 0x05
        /*0d66*/ 	.short	(.L_565 - .L_564)
.L_564:
        /*0d68*/ 	.word	0x00000180
        /*0d6c*/ 	.word	0x00000001
        /*0d70*/ 	.word	0x00000001


	//----- nvinfo : EIATTR_CRS_STACK_SIZE
	.align		4
.L_565:
        /*0d74*/ 	.byte	0x04, 0x1e
        /*0d76*/ 	.short	(.L_567 - .L_566)
.L_566:
        /*0d78*/ 	.word	0x00000000


	//----- nvinfo : EIATTR_CBANK_PARAM_SIZE
	.align		4
.L_567:
        /*0d7c*/ 	.byte	0x03, 0x19
        /*0d7e*/ 	.short	0x0af0


	//----- nvinfo : EIATTR_PARAM_CBANK
	.align		4
        /*0d80*/ 	.byte	0x04, 0x0a
        /*0d82*/ 	.short	(.L_569 - .L_568)
	.align		4
.L_568:
        /*0d84*/ 	.word	index@(.nv.constant0._ZN7cutlass13device_kernelIN5flash11enable_sm90INS1_16FlashAttnFwdSm90INS1_25CollectiveMainloopFwdSm90ILi2EN4cute5tupleIJNS5_1CILi1EEES8_S8_EEENS6_IJNS7_ILi128EEENS7_ILi96EEENS7_ILi64EEEEEELi256ENS_6half_tEfNS_4arch4Sm90ELb1ELb0ELb0ELb1ELb1ELb0ELb0ELb1ELb0ELb1ELb0ELb0EEENS1_21CollectiveEpilogueFwdINS6_IJSA_NS7_ILi256EEESB_EEES9_SE_SG_Li256ELb1ELb1ELb0ELb0EEENS1_36VarlenDynamicPersistentTileSchedulerILi128ELi96ELi256ELi128ELb0ELb1ELb1ELb1ELb1ELb1EEEEEEEEEvNT_6ParamsE)
        /*0d88*/ 	.short	0x0210
        /*0d8a*/ 	.short	0x0af0


	//----- nvinfo : EIATTR_SW_WAR
	.align		4
.L_569:
        /*0d8c*/ 	.byte	0x04, 0x36
        /*0d8e*/ 	.short	(.L_571 - .L_570)
.L_570:
        /*0d90*/ 	.word	0x00000008
.L_571:


//--------------------- .nv.info._ZN7cutlass13device_kernelIN5flash11enable_sm90INS1_16FlashAttnFwdSm90INS1_25CollectiveMainloopFwdSm90ILi2EN4cute5tupleIJNS5_1CILi1EEES8_S8_EEENS6_IJNS7_ILi128EEENS7_ILi96EEENS7_ILi64EEEEEELi256ENS_6half_tEfNS_4arch4Sm90ELb1ELb0ELb0ELb1ELb1ELb1ELb0ELb1ELb0ELb1ELb0ELb0EEENS1_21CollectiveEpilogueFwdINS6_IJSA_NS7_ILi256EEESB_EEES9_SE_SG_Li256ELb1ELb1ELb0ELb0EEENS1_36VarlenDynamicPersistentTileSchedulerILi128ELi96ELi256ELi128ELb0ELb1ELb1ELb1ELb1ELb1EEEEEEEEEvNT_6ParamsE --------------------------
	.section	.nv.info._ZN7cutlass13device_kernelIN5flash11enable_sm90INS1_16FlashAttnFwdSm90INS1_25CollectiveMainloopFwdSm90ILi2EN4cute5tupleIJNS5_1CILi1EEES8_S8_EEENS6_IJNS7_ILi128EEENS7_ILi96EEENS7_ILi64EEEEEELi256ENS_6half_tEfNS_4arch4Sm90ELb1ELb0ELb0ELb1ELb1ELb1ELb0ELb1ELb0ELb1ELb0ELb0EEENS1_21CollectiveEpilogueFwdINS6_IJSA_NS7_ILi256EEESB_EEES9_SE_SG_Li256ELb1ELb1ELb0ELb0EEENS1_36VarlenDynamicPersistentTileSchedulerILi128ELi96ELi256ELi128ELb0ELb1ELb1ELb1ELb1ELb1EEEEEEEEEvNT_6ParamsE,"",@"SHT_CUDA_INFO"
	.sectionflags	@""
	.align	4


	//----- nvinfo : EIATTR_CUDA_API_VERSION
	.align		4
        /*0000*/ 	.byte	0x04, 0x37
        /*0002*/ 	.short	(.L_573 - .L_572)
.L_572:
        /*0004*/ 	.word	0x00000082


	//----- nvinfo : EIATTR_KPARAM_INFO
	.align		4
.L_573:
        /*0008*/ 	.byte	0x04, 0x17
        /*000a*/ 	.short	(.L_575 - .L_574)
.L_574:
        /*000c*/ 	.word	0x00000000
        /*0010*/ 	.short	0x0000
        /*0012*/ 	.short	0x0070
        /*0014*/ 	.byte	0x00, 0xf0, 0x01, 0x2a


	//----- nvinfo : EIATTR_SPARSE_MMA_MASK
	.align		4
.L_575:
        /*0018*/ 	.byte	0x03, 0x50
        /*001a*/ 	.short	0x0000


	//----- nvinfo : EIATTR_MAXREG_COUNT
	.align		4
        /*001c*/ 	.byte	0x03, 0x1b
        /*001e*/ 	.short	0x00a8


	//----- nvinfo : EIATTR_NUM_BARRIERS
	.align		4
        /*0020*/ 	.byte	0x02, 0x4c
        /*0022*/ 	.byte	0x10
	.zero		1


	//----- nvinfo : EIATTR_EXTERNS
	.align		4
        /*0024*/ 	.byte	0x04, 0x0f
        /*0026*/ 	.short	(.L_577 - .L_576)


	//   ....[0]....
	.align		4
.L_576:
        /*0028*/ 	.word	index@(__assertfail)


	//----- nvinfo : EIATTR_ANNOTATIONS
	.align		4
.L_577:
        /*002c*/ 	.byte	0x04, 0x55
        /*002e*/ 	.short	(.L_579 - .L_578)


	//   ....[0]....
.L_578:
        /* <DEDUP_REMOVED lines=48> */


	//----- nvinfo : EIATTR_MERCURY_ISA_VERSION
	.align		4
.L_579:
        /*0318*/ 	.byte	0x03, 0x5f
        /*031a*/ 	.short	0x0101


	//----- nvinfo : EIATTR_UNUSED_LOAD_BYTE_OFFSET
	.align		4
        /*031c*/ 	.byte	0x04, 0x44
        /*031e*/ 	.short	(.L_581 - .L_580)


	//   ....[0]....
.L_580:
        /*0320*/ 	.word	0x00000a60
        /*0324*/ 	.word	0x0000fff0


	//   ....[1]....
        /*0328*/ 	.word	0x00010510
        /*032c*/ 	.word	0x0000fff0


	//----- nvinfo : EIATTR_INT_WARP_WIDE_INSTR_OFFSETS
	.align		4
.L_581:
        /*0330*/ 	.byte	0x04, 0x31
        /*0332*/ 	.short	(.L_583 - .L_582)


	//   ....[0]....
.L_582:
        /*0334*/ 	.word	0x00000120


	//   ....[1]....
        /*0338*/ 	.word	0x000001c0


	//   ....[2]....
        /*033c*/ 	.word	0x00000230


	//   ....[3]....
        /*0340*/ 	.word	0x00015ea0


	//   ....[4]....
        /*0344*/ 	.word	0x00015f30


	//   ....[5]....
        /*0348*/ 	.word	0x00019300


	//   ....[6]....
        /*034c*/ 	.word	0x00019390


	//----- nvinfo : EIATTR_COOP_GROUP_MASK_REGIDS
	.align		4
.L_583:
        /*0350*/ 	.byte	0x04, 0x29
        /*0352*/ 	.short	(.L_585 - .L_584)


	//   ....[0]....
.L_584:
        /*0354*/ 	.word	0xffffffff


	//   ....[1]....
        /*0358*/ 	.word	0xffffffff


	//   ....[2]....
        /*035c*/ 	.word	0xffffffff


	//   ....[3]....
        /*0360*/ 	.word	0xffffffff


	//   ....[4]....
        /*0364*/ 	.word	0xffffffff


	//   ....[5]....
        /*0368*/ 	.word	0xffffffff


	//   ....[6]....
        /*036c*/ 	.word	0xffffffff


	//   ....[7]....
        /*0370*/ 	.word	0xffffffff


	//   ....[8]....
        /*0374*/ 	.word	0xffffffff


	//   ....[9]....
        /*0378*/ 	.word	0xffffffff


	//   ....[10]....
        /*037c*/ 	.word	0xffffffff


	//   ....[11]....
        /*0380*/ 	.word	0xffffffff


	//   ....[12]....
        /*0384*/ 	.word	0xffffffff


	//   ....[13]....
        /*0388*/ 	.word	0xffffffff


	//   ....[14]....
        /*038c*/ 	.word	0xffffffff


	//   ....[15]....
        /*0390*/ 	.word	0xffffffff


	//   ....[16]....
        /*0394*/ 	.word	0xffffffff


	//   ....[17]....
        /*0398*/ 	.word	0xffffffff


	//   ....[18]....
        /*039c*/ 	.word	0xffffffff


	//   ....[19]....
        /*03a0*/ 	.word	0xffffffff


	//   ....[20]....
        /*03a4*/ 	.word	0xffffffff


	//   ....[21]....
        /*03a8*/ 	.word	0xffffffff


	//   ....[22]....
        /*03ac*/ 	.word	0xffffffff


	//   ....[23]....
        /*03b0*/ 	.word	0xffffffff


	//   ....[24]....
        /*03b4*/ 	.word	0xffffffff


	//   ....[25]....
        /*03b8*/ 	.word	0xffffffff


	//   ....[26]....
        /*03bc*/ 	.word	0xffffffff


	//   ....[27]....
        /*03c0*/ 	.word	0xffffffff


	//   ....[28]....
        /*03c4*/ 	.word	0xffffffff


	//   ....[29]....
        /*03c8*/ 	.word	0xffffffff


	//   ....[30]....
        /*03cc*/ 	.word	0xffffffff


	//   ....[31]....
        /*03d0*/ 	.word	0xffffffff


	//   ....[32]....
        /*03d4*/ 	.word	0xffffffff


	//   ....[33]....
        /*03d8*/ 	.word	0xffffffff


	//   ....[34]....
        /*03dc*/ 	.word	0xffffffff


	//   ....[35]....
        /*03e0*/ 	.word	0xffffffff


	//   ....[36]....
        /*03e4*/ 	.word	0xffffffff


	//   ....[37]....
        /*03e8*/ 	.word	0xffffffff


	//   ....[38]....
        /*03ec*/ 	.word	0xffffffff


	//   ....[39]....
        /*03f0*/ 	.word	0xffffffff


	//   ....[40]....
        /*03f4*/ 	.word	0xffffffff


	//   ....[41]....
        /*03f8*/ 	.word	0xffffffff


	//   ....[42]....
        /*03fc*/ 	.word	0xffffffff


	//   ....[43]....
        /*0400*/ 	.word	0xffffffff


	//   ....[44]....
        /*0404*/ 	.word	0xffffffff


	//   ....[45]....
        /*0408*/ 	.word	0xffffffff


	//   ....[46]....
        /*040c*/ 	.word	0xffffffff


	//   ....[47]....
        /*0410*/ 	.word	0xffffffff


	//   ....[48]....
        /*0414*/ 	.word	0xffffffff


	//   ....[49]....
        /*0418*/ 	.word	0xffffffff


	//   ....[50]....
        /*041c*/ 	.word	0xffffffff


	//   ....[51]....
        /*0420*/ 	.word	0xffffffff


	//   ....[52]....
        /*0424*/ 	.word	0xffffffff


	//   ....[53]....
        /*0428*/ 	.word	0xffffffff


	//   ....[54]....
        /*042c*/ 	.word	0xffffffff


	//   ....[55]....
        /*0430*/ 	.word	0xffffffff


	//   ....[56]....
        /*0434*/ 	.word	0xffffffff


	//   ....[57]....
        /*0438*/ 	.word	0xffffffff


	//   ....[58]....
        /*043c*/ 	.word	0xffffffff


	//   ....[59]....
        /*0440*/ 	.word	0xffffffff


	//   ....[60]....
        /*0444*/ 	.word	0xffffffff


	//   ....[61]....
        /*0448*/ 	.word	0xffffffff


	//   ....[62]....
        /*044c*/ 	.word	0xffffffff


	//   ....[63]....
        /*0450*/ 	.word	0xffffffff


	//   ....[64]....
        /*0454*/ 	.word	0xffffffff


	//   ....[65]....
        /*0458*/ 	.word	0xffffffff


	//   ....[66]....
        /*045c*/ 	.word	0xffffffff


	//   ....[67]....
        /*0460*/ 	.word	0xffffffff


	//   ....[68]....
        /*0464*/ 	.word	0xffffffff


	//   ....[69]....
        /*0468*/ 	.word	0xffffffff


	//   ....[70]....
        /*046c*/ 	.word	0xffffffff


	//   ....[71]....
        /*0470*/ 	.word	0xffffffff


	//   ....[72]....
        /*0474*/ 	.word	0xffffffff


	//   ....[73]....
        /*0478*/ 	.word	0xffffffff


	//   ....[74]....
        /*047c*/ 	.word	0xffffffff


	//   ....[75]....
        /*0480*/ 	.word	0xffffffff


	//   ....[76]....
        /*0484*/ 	.word	0xffffffff


	//   ....[77]....
        /*0488*/ 	.word	0xffffffff


	//   ....[78]....
        /*048c*/ 	.word	0xffffffff


	//   ....[79]....
        /*0490*/ 	.word	0xffffffff


	//   ....[80]....
        /*0494*/ 	.word	0xffffffff


	//   ....[81]....
        /*0498*/ 	.word	0xffffffff


	//   ....[82]....
        /*049c*/ 	.word	0xffffffff


	//   ....[83]....
        /*04a0*/ 	.word	0xffffffff


	//   ....[84]....
        /*04a4*/ 	.word	0xffffffff


	//   ....[85]....
        /*04a8*/ 	.word	0xffffffff


	//   ....[86]....
        /*04ac*/ 	.word	0xffffffff


	//   ....[87]....
        /*04b0*/ 	.word	0xffffffff


	//   ....[88]....
        /*04b4*/ 	.word	0xffffffff


	//   ....[89]....
        /*04b8*/ 	.word	0xffffffff


	//   ....[90]....
        /*04bc*/ 	.word	0xffffffff


	//   ....[91]....
        /*04c0*/ 	.word	0xffffffff


	//   ....[92]....
        /*04c4*/ 	.word	0xffffffff


	//   ....[93]....
        /*04c8*/ 	.word	0xffffffff


	//   ....[94]....
        /*04cc*/ 	.word	0xffffffff


	//   ....[95]....
        /*04d0*/ 	.word	0xffffffff


	//   ....[96]....
        /*04d4*/ 	.word	0xffffffff


	//   ....[97]....
        /*04d8*/ 	.word	0xffffffff


	//   ....[98]....
        /*04dc*/ 	.word	0xffffffff


	//   ....[99]....
        /*04e0*/ 	.word	0xffffffff


	//   ....[100]....
        /*04e4*/ 	.word	0xffffffff


	//   ....[101]....
        /*04e8*/ 	.word	0xffffffff


	//   ....[102]....
        /*04ec*/ 	.word	0xffffffff


	//   ....[103]....
        /*04f0*/ 	.word	0xffffffff


	//   ....[104]....
        /*04f4*/ 	.word	0xffffffff


	//   ....[105]....
        /*04f8*/ 	.word	0xffffffff


	//   ....[106]....
        /*04fc*/ 	.word	0xffffffff


	//   ....[107]....
        /*0500*/ 	.word	0xffffffff


	//   ....[108]....
        /*0504*/ 	.word	0xffffffff


	//   ....[109]....
        /*0508*/ 	.word	0xffffffff


	//   ....[110]....
        /*050c*/ 	.word	0xffffffff


	//   ....[111]....
        /*0510*/ 	.word	0xffffffff


	//   ....[112]....
        /*0514*/ 	.word	0xffffffff


	//   ....[113]....
        /*0518*/ 	.word	0xffffffff


	//   ....[114]....
        /*051c*/ 	.word	0xffffffff


	//   ....[115]....
        /*0520*/ 	.word	0xffffffff


	//   ....[116]....
        /*0524*/ 	.word	0xffffffff


	//   ....[117]....
        /*0528*/ 	.word	0xffffffff


	//   ....[118]....
        /*052c*/ 	.word	0xffffffff


	//   ....[119]....
        /*0530*/ 	.word	0xffffffff


	//   ....[120]....
        /*0534*/ 	.word	0xffffffff


	//   ....[121]....
        /*0538*/ 	.word	0xffffffff


	//   ....[122]....
        /*053c*/ 	.word	0xffffffff


	//   ....[123]....
        /*0540*/ 	.word	0xffffffff


	//   ....[124]....
        /*0544*/ 	.word	0xffffffff


	//   ....[125]....
        /*0548*/ 	.word	0xffffffff


	//   ....[126]....
        /*054c*/ 	.word	0xffffffff


	//   ....[127]....
        /*0550*/ 	.word	0xffffffff


	//   ....[128]....
        /*0554*/ 	.word	0xffffffff


	//   ....[129]....
        /*0558*/ 	.word	0xffffffff


	//   ....[130]....
        /*055c*/ 	.word	0xffffffff


	//   ....[131]....
        /*0560*/ 	.word	0xffffffff


	//   ....[132]....
        /*0564*/ 	.word	0xffffffff


	//   ....[133]....
        /*0568*/ 	.word	0xffffffff


	//   ....[134]....
        /*056c*/ 	.word	0xffffffff


	//   ....[135]....
        /*0570*/ 	.word	0xffffffff


	//   ....[136]....
        /*0574*/ 	.word	0xffffffff


	//   ....[137]....
        /*0578*/ 	.word	0xffffffff


	//   ....[138]....
        /*057c*/ 	.word	0xffffffff


	//   ....[139]....
        /*0580*/ 	.word	0xffffffff


	//   ....[140]....
        /*0584*/ 	.word	0xffffffff


	//   ....[141]....
        /*0588*/ 	.word	0xffffffff


	//   ....[142]....
        /*058c*/ 	.word	0xffffffff


	//   ....[143]....
        /*0590*/ 	.word	0xffffffff


	//   ....[144]....
        /*0594*/ 	.word	0xffffffff


	//   ....[145]....
        /*0598*/ 	.word	0xffffffff


	//   ....[146]....
        /*059c*/ 	.word	0xffffffff


	//   ....[147]....
        /*05a0*/ 	.word	0xffffffff


	//   ....[148]....
        /*05a4*/ 	.word	0xffffffff


	//   ....[149]....
        /*05a8*/ 	.word	0xffffffff


	//   ....[150]....
        /*05ac*/ 	.word	0xffffffff


	//   ....[151]....
        /*05b0*/ 	.word	0xffffffff


	//   ....[152]....
        /*05b4*/ 	.word	0xffffffff


	//   ....[153]....
        /*05b8*/ 	.word	0xffffffff


	//   ....[154]....
        /*05bc*/ 	.word	0xffffffff


	//   ....[155]....
        /*05c0*/ 	.word	0xffffffff


	//   ....[156]....
        /*05c4*/ 	.word	0xffffffff


	//   ....[157]....
        /*05c8*/ 	.word	0xffffffff


	//   ....[158]....
        /*05cc*/ 	.word	0xffffffff


	//   ....[159]....
        /*05d0*/ 	.word	0xffffffff


	//   ....[160]....
        /*05d4*/ 	.word	0xffffffff


	//   ....[161]....
        /*05d8*/ 	.word	0xffffffff


	//   ....[162]....
        /*05dc*/ 	.word	0xffffffff


	//   ....[163]....
        /*05e0*/ 	.word	0xffffffff


	//   ....[164]....
        /*05e4*/ 	.word	0xffffffff


	//   ....[165]....
        /*05e8*/ 	.word	0xffffffff


	//   ....[166]....
        /*05ec*/ 	.word	0xffffffff


	//   ....[167]....
        /*05f0*/ 	.word	0xffffffff


	//   ....[168]....
        /*05f4*/ 	.word	0xffffffff


	//   ....[169]....
        /*05f8*/ 	.word	0xffffffff


	//   ....[170]....
        /*05fc*/ 	.word	0xffffffff


	//   ....[171]....
        /*0600*/ 	.word	0xffffffff


	//   ....[172]....
        /*0604*/ 	.word	0xffffffff


	//   ....[173]....
        /*0608*/ 	.word	0xffffffff


	//   ....[174]....
        /*060c*/ 	.word	0xffffffff


	//   ....[175]....
        /*0610*/ 	.word	0xffffffff


	//   ....[176]....
        /*0614*/ 	.word	0xffffffff


	//   ....[177]....
        /*0618*/ 	.word	0xffffffff


	//   ....[178]....
        /*061c*/ 	.word	0xffffffff


	//   ....[179]....
        /*0620*/ 	.word	0x0500000f


	//   ....[180]....
        /*0624*/ 	.word	0x0500000f


	//   ....[181]....
        /*0628*/ 	.word	0x0500000f


	//   ....[182]....
        /*062c*/ 	.word	0x0500000f


	//   ....[183]....
        /*0630*/ 	.word	0x0500000f


	//   ....[184]....
        /*0634*/ 	.word	0x0500000f


	//   ....[185]....
        /*0638*/ 	.word	0x0500000f


	//   ....[186]....
        /*063c*/ 	.word	0x0500000f


	//   ....[187]....
        /*0640*/ 	.word	0x0500000f


	//   ....[188]....
        /*0644*/ 	.word	0x0500000f


	//   ....[189]....
        /*0648*/ 	.word	0x0500000f


	//   ....[190]....
        /*064c*/ 	.word	0x0500000f


	//   ....[191]....
        /*0650*/ 	.word	0x0500000f


	//   ....[192]....
        /*0654*/ 	.word	0x0500000f


	//   ....[193]....
        /*0658*/ 	.word	0x0500000f


	//   ....[194]....
        /*065c*/ 	.word	0x0500000f


	//   ....[195]....
        /*0660*/ 	.word	0x0500000f


	//   ....[196]....
        /*0664*/ 	.word	0x0500000f


	//   ....[197]....
        /*0668*/ 	.word	0x0500000f


	//   ....[198]....
        /*066c*/ 	.word	0x0500000f


	//   ....[199]....
        /*0670*/ 	.word	0x0500000f


	//   ....[200]....
        /*0674*/ 	.word	0x0500000f


	//   ....[201]....
        /*0678*/ 	.word	0x0500000f


	//   ....[202]....
        /*067c*/ 	.word	0x0500000f


	//   ....[203]....
        /*0680*/ 	.word	0x0500000f


	//   ....[204]....
        /*0684*/ 	.word	0x0500000f


	//   ....[205]....
        /*0688*/ 	.word	0x0500000f


	//   ....[206]....
        /*068c*/ 	.word	0x0500000f


	//   ....[207]....
        /*0690*/ 	.word	0x0500000f


	//   ....[208]....
        /*0694*/ 	.word	0x0500000f


	//   ....[209]....
        /*0698*/ 	.word	0x0500000f


	//   ....[210]....
        /*069c*/ 	.word	0x0500000f


	//   ....[211]....
        /*06a0*/ 	.word	0x0500000f


	//   ....[212]....
        /*06a4*/ 	.word	0x0500000f


	//   ....[213]....
        /*06a8*/ 	.word	0x0500000f


	//   ....[214]....
        /*06ac*/ 	.word	0x0500000f


	//   ....[215]....
        /*06b0*/ 	.word	0x0500000f


	//   ....[216]....
        /*06b4*/ 	.word	0x0500000f


	//   ....[217]....
        /*06b8*/ 	.word	0x0500000f


	//   ....[218]....
        /*06bc*/ 	.word	0x0500000f


	//   ....[219]....
        /*06c0*/ 	.word	0x0500000f


	//   ....[220]....
        /*06c4*/ 	.word	0x0500000f


	//   ....[221]....
        /*06c8*/ 	.word	0x0500000f


	//   ....[222]....
        /*06cc*/ 	.word	0x0500000f


	//   ....[223]....
        /*06d0*/ 	.word	0x0500000f


	//   ....[224]....
        /*06d4*/ 	.word	0x0500000f


	//   ....[225]....
        /*06d8*/ 	.word	0x0500000f


	//   ....[226]....
        /*06dc*/ 	.word	0x0500000f


	//   ....[227]....
        /*06e0*/ 	.word	0x0500000f


	//   ....[228]....
        /*06e4*/ 	.word	0x0500000f


	//   ....[229]....
        /*06e8*/ 	.word	0x0500000f


	//   ....[230]....
        /*06ec*/ 	.word	0x0500000f


	//   ....[231]....
        /*06f0*/ 	.word	0x0500000f


	//   ....[232]....
        /*06f4*/ 	.word	0x0500000f


	//   ....[233]....
        /*06f8*/ 	.word	0x0500000f


	//   ....[234]....
        /*06fc*/ 	.word	0x0500000f


	//   ....[235]....
        /*0700*/ 	.word	0x0500000f


	//   ....[236]....
        /*0704*/ 	.word	0x0500000f


	//   ....[237]....
        /*0708*/ 	.word	0x0500000f


	//   ....[238]....
        /*070c*/ 	.word	0x0500000f


	//   ....[239]....
        /*0710*/ 	.word	0x0500000f


	//   ....[240]....
        /*0714*/ 	.word	0x0500000f


	//   ....[241]....
        /*0718*/ 	.word	0x0500000f


	//   ....[242]....
        /*071c*/ 	.word	0x0500000f


	//   ....[243]....
        /*0720*/ 	.word	0x0500000f


	//   ....[244]....
        /*0724*/ 	.word	0x0500000f


	//   ....[245]....
        /*0728*/ 	.word	0x0500000f


	//   ....[246]....
        /*072c*/ 	.word	0x0500000f


	//   ....[247]....
        /*0730*/ 	.word	0x0500000f


	//   ....[248]....
        /*0734*/ 	.word	0x0500000f


	//   ....[249]....
        /*0738*/ 	.word	0x0500000f


	//   ....[250]....
        /*073c*/ 	.word	0x0500000f


	//   ....[251]....
        /*0740*/ 	.word	0x0500000f


	//   ....[252]....
        /*0744*/ 	.word	0x0500000f


	//   ....[253]....
        /*0748*/ 	.word	0x0500000f


	//   ....[254]....
        /*074c*/ 	.word	0x0500000f


	//   ....[255]....
        /*0750*/ 	.word	0x0500000f


	//   ....[0]....
        /*0754*/ 	.word	0x0500000f


	//   ....[1]....
        /*0758*/ 	.word	0x0500000f


	//   ....[2]....
        /*075c*/ 	.word	0x0500000f


	//   ....[3]....
        /*0760*/ 	.word	0x0500000f


	//   ....[4]....
        /*0764*/ 	.word	0x0500000f


	//   ....[5]....
        /*0768*/ 	.word	0x0500000f


	//   ....[6]....
        /*076c*/ 	.word	0x0500000f


	//   ....[7]....
        /*0770*/ 	.word	0x0500000f


	//   ....[8]....
        /*0774*/ 	.word	0x0500000f


	//   ....[9]....
        /*0778*/ 	.word	0x0500000f


	//   ....[10]....
        /*077c*/ 	.word	0x0500000f


	//   ....[11]....
        /*0780*/ 	.word	0x0500000f


	//   ....[12]....
        /*0784*/ 	.word	0x0500000f


	//   ....[13]....
        /*0788*/ 	.word	0x0500000f


	//   ....[14]....
        /*078c*/ 	.word	0x0500000f


	//   ....[15]....
        /*0790*/ 	.word	0x0500000f


	//   ....[16]....
        /*0794*/ 	.word	0x0500000f


	//   ....[17]....
        /*0798*/ 	.word	0x0500000f


	//   ....[18]....
        /*079c*/ 	.word	0x0500000f


	//   ....[19]....
        /*07a0*/ 	.word	0x0500000f


	//   ....[20]....
        /*07a4*/ 	.word	0x0500000f


	//   ....[21]....
        /*07a8*/ 	.word	0x0500000f


	//   ....[22]....
        /*07ac*/ 	.word	0x0500000f


	//   ....[23]....
        /*07b0*/ 	.word	0x0500000f


	//   ....[24]....
        /*07b4*/ 	.word	0x0500000f


	//   ....[25]....
        /*07b8*/ 	.word	0x0500000f


	//   ....[26]....
        /*07bc*/ 	.word	0x0500000f


	//   ....[27]....
        /*07c0*/ 	.word	0x0500000f


	//   ....[28]....
        /*07c4*/ 	.word	0x0500000f


	//   ....[29]....
        /*07c8*/ 	.word	0x0500000f


	//   ....[30]....
        /*07cc*/ 	.word	0x0500000f


	//   ....[31]....
        /*07d0*/ 	.word	0x0500000f


	//   ....[32]....
        /*07d4*/ 	.word	0x0500000f


	//   ....[33]....
        /*07d8*/ 	.word	0x0500000f


	//   ....[34]....
        /*07dc*/ 	.word	0x0500000f


	//   ....[35]....
        /*07e0*/ 	.word	0x0500000f


	//   ....[36]....
        /*07e4*/ 	.word	0x0500000f


	//   ....[37]....
        /*07e8*/ 	.word	0x0500000f


	//   ....[38]....
        /*07ec*/ 	.word	0x0500000f


	//   ....[39]....
        /*07f0*/ 	.word	0x0500000f


	//   ....[40]....
        /*07f4*/ 	.word	0x0500000f


	//   ....[41]....
        /*07f8*/ 	.word	0x0500000f


	//   ....[42]....
        /*07fc*/ 	.word	0x0500000f


	//   ....[43]....
        /*0800*/ 	.word	0x0500000f


	//----- nvinfo : EIATTR_COOP_GROUP_INSTR_OFFSETS
	.align		4
.L_585:
        /*0804*/ 	.byte	0x04, 0x28
        /*0806*/ 	.short	(.L_587 - .L_586)


	//   ....[0]....
.L_586:
        /*0808*/ 	.word	0x00000060


	//   ....[1]....
        /*080c*/ 	.word	0x00000130


	//   ....[2]....
        /*0810*/ 	.word	0x000001e0


	//   ....[3]....
        /*0814*/ 	.word	0x000003a0


	//   ....[4]....
        /*0818*/ 	.word	0x00000500


	//   ....[5]....
        /*081c*/ 	.word	0x00000620


	//   ....[6]....
        /*0820*/ 	.word	0x00000780


	//   ....[7]....
        /*0824*/ 	.word	0x00002dd0


	//   ....[8]....
        /*0828*/ 	.word	0x00002de0


	//   ....[9]....
        /*082c*/ 	.word	0x000034b0


	//   ....[10]....
        /*0830*/ 	.word	0x000034c0


	//   ....[11]....
        /*0834*/ 	.word	0x00004040


	//   ....[12]....
        /*0838*/ 	.word	0x00004050


	//   ....[13]....
        /*083c*/ 	.word	0x000047d0


	//   ....[14]....
        /*0840*/ 	.word	0x000047e0


	//   ....[15]....
        /*0844*/ 	.word	0x000051e0


	//   ....[16]....
        /*0848*/ 	.word	0x000051f0


	//   ....[17]....
        /*084c*/ 	.word	0x00005300


	//   ....[18]....
        /*0850*/ 	.word	0x00005310


	//   ....[19]....
        /*0854*/ 	.word	0x000056e0


	//   ....[20]....
        /*0858*/ 	.word	0x00005700


	//   ....[21]....
        /*085c*/ 	.word	0x000059d0


	//   ....[22]....
        /*0860*/ 	.word	0x000059f0


	//   ....[23]....
        /*0864*/ 	.word	0x000063f0


	//   ....[24]....
        /*0868*/ 	.word	0x00006b60


	//   ....[25]....
        /*086c*/ 	.word	0x00006b70


	//   ....[26]....
        /*0870*/ 	.word	0x00006b80


	//   ....[27]....
        /*0874*/ 	.word	0x00006b90


	//   ....[28]....
        /*0878*/ 	.word	0x00006eb0


	//   ....[29]....
        /*087c*/ 	.word	0x00006ec0


	//   ....[30]....
        /*0880*/ 	.word	0x00006ed0


	//   ....[31]....
        /*0884*/ 	.word	0x00006ee0


	//   ....[32]....
        /*0888*/ 	.word	0x000081b0


	//   ....[33]....
        /*088c*/ 	.word	0x000081d0


	//   ....[34]....
        /*0890*/ 	.word	0x000081e0


	//   ....[35]....
        /*0894*/ 	.word	0x000081f0


	//   ....[36]....
        /*0898*/ 	.word	0x000082e0


	//   ....[37]....
        /*089c*/ 	.word	0x00008300


	//   ....[38]....
        /*08a0*/ 	.word	0x000083a0


	//   ....[39]....
        /*08a4*/ 	.word	0x000083d0


	//   ....[40]....
        /*08a8*/ 	.word	0x00009a10


	//   ....[41]....
        /*08ac*/ 	.word	0x00009a30


	//   ....[42]....
        /*08b0*/ 	.word	0x00009fa0


	//   ....[43]....
        /*08b4*/ 	.word	0x0000a110


	//   ....[44]....
        /*08b8*/ 	.word	0x0000a4e0


	//   ....[45]....
        /*08bc*/ 	.word	0x0000a5d0


	//   ....[46]....
        /*08c0*/ 	.word	0x0000b890


	//   ....[47]....
        /*08c4*/ 	.word	0x0000b8a0


	//   ....[48]....
        /*08c8*/ 	.word	0x0000bd90


	//   ....[49]....
        /*08cc*/ 	.word	0x0000bdb0


	//   ....[50]....
        /*08d0*/ 	.word	0x0000c4f0


	//   ....[51]....
        /*08d4*/ 	.word	0x0000c520


	//   ....[52]....
        /*08d8*/ 	.word	0x0000e0a0


	//   ....[53]....
        /*08dc*/ 	.word	0x0000e0d0


	//   ....[54]....
        /*08e0*/ 	.word	0x0000eb00


	//   ....[55]....
        /*08e4*/ 	.word	0x0000eb80


	//   ....[56]....
        /*08e8*/ 	.word	0x0000fa90


	//   ....[57]....
        /*08ec*/ 	.word	0x0000faf0


	//   ....[58]....
        /*08f0*/ 	.word	0x0000fb30


	//   ....[59]....
        /*08f4*/ 	.word	0x0000fb60


	//   ....[60]....
        /*08f8*/ 	.word	0x00011630


	//   ....[61]....
        /*08fc*/ 	.word	0x00011870


	//   ....[62]....
        /*0900*/ 	.word	0x000118a0


	//   ....[63]....
        /*0904*/ 	.word	0x000118d0


	//   ....[64]....
        /*0908*/ 	.word	0x00012030


	//   ....[65]....
        /*090c*/ 	.word	0x00012050


	//   ....[66]....
        /*0910*/ 	.word	0x000121a0


	//   ....[67]....
        /*0914*/ 	.word	0x000121c0


	//   ....[68]....
        /*0918*/ 	.word	0x00012300


	//   ....[69]....
        /*091c*/ 	.word	0x00012320


	//   ....[70]....
        /*0920*/ 	.word	0x00012470


	//   ....[71]....
        /*0924*/ 	.word	0x00012490


	//   ....[72]....
        /*0928*/ 	.word	0x00012da0


	//   ....[73]....
        /*092c*/ 	.word	0x00012db0


	//   ....[74]....
        /*0930*/ 	.word	0x00012ff0


	//   ....[75]....
        /*0934*/ 	.word	0x00013000


	//   ....[76]....
        /*0938*/ 	.word	0x00013230


	//   ....[77]....
        /*093c*/ 	.word	0x00013240


	//   ....[78]....
        /*0940*/ 	.word	0x00013470


	//   ....[79]....
        /*0944*/ 	.word	0x00013480


	//   ....[80]....
        /*0948*/ 	.word	0x00013710


	//   ....[81]....
        /*094c*/ 	.word	0x000138c0


	//   ....[82]....
        /*0950*/ 	.word	0x000138f0


	//   ....[83]....
        /*0954*/ 	.word	0x00013920


	//   ....[84]....
        /*0958*/ 	.word	0x00013950


	//   ....[85]....
        /*095c*/ 	.word	0x00013980


	//   ....[86]....
        /*0960*/ 	.word	0x000139b0


	//   ....[87]....
        /*0964*/ 	.word	0x00013b20


	//   ....[88]....
        /*0968*/ 	.word	0x00013b50


	//   ....[89]....
        /*096c*/ 	.word	0x00013b80


	//   ....[90]....
        /*0970*/ 	.word	0x00013bb0


	//   ....[91]....
        /*0974*/ 	.word	0x00013be0


	//   ....[92]....
        /*0978*/ 	.word	0x00013c10


	//   ....[93]....
        /*097c*/ 	.word	0x00013ca0


	//   ....[94]....
        /*0980*/ 	.word	0x00013d00


	//   ....[95]....
        /*0984*/ 	.word	0x00013d90


	//   ....[96]....
        /*0988*/ 	.word	0x00014b80


	//   ....[97]....
        /*098c*/ 	.word	0x00016a60


	//   ....[98]....
        /*0990*/ 	.word	0x00016a80


	//   ....[99]....
        /*0994*/ 	.word	0x00016b10


	//   ....[100]....
        /*0998*/ 	.word	0x00016b30


	//   ....[101]....
        /*099c*/ 	.word	0x00016bb0


	//   ....[102]....
        /*09a0*/ 	.word	0x00016bd0


	//   ....[103]....
        /*09a4*/ 	.word	0x00016c50


	//   ....[104]....
        /*09a8*/ 	.word	0x00016c70


	//   ....[105]....
        /*09ac*/ 	.word	0x00016cf0


	//   ....[106]....
        /*09b0*/ 	.word	0x00016d10


	//   ....[107]....
        /*09b4*/ 	.word	0x00016d20


	//   ....[108]....
        /*09b8*/ 	.word	0x00016d30


	//   ....[109]....
        /*09bc*/ 	.word	0x000175a0


	//   ....[110]....
        /*09c0*/ 	.word	0x000175d0


	//   ....[111]....
        /*09c4*/ 	.word	0x00017690


	//   ....[112]....
        /*09c8*/ 	.word	0x000176a0


	//   ....[113]....
        /*09cc*/ 	.word	0x00017730


	//   ....[114]....
        /*09d0*/ 	.word	0x00017740


	//   ....[115]....
        /*09d4*/ 	.word	0x000177d0


	//   ....[116]....
        /*09d8*/ 	.word	0x000177e0


	//   ....[117]....
        /*09dc*/ 	.word	0x00017870


	//   ....[118]....
        /*09e0*/ 	.word	0x00017880


	//   ....[119]....
        /*09e4*/ 	.word	0x00017910


	//   ....[120]....
        /*09e8*/ 	.word	0x00017920


	//   ....[121]....
        /*09ec*/ 	.word	0x000179a0


	//   ....[122]....
        /*09f0*/ 	.word	0x000179b0


	//   ....[123]....
        /*09f4*/ 	.word	0x000179c0


	//   ....[124]....
        /*09f8*/ 	.word	0x000179d0


	//   ....[125]....
        /*09fc*/ 	.word	0x00017e50


	//   ....[126]....
        /*0a00*/ 	.word	0x00017e80


	//   ....[127]....
        /*0a04*/ 	.word	0x00017ee0


	//   ....[128]....
        /*0a08*/ 	.word	0x00017f90


	//   ....[129]....
        /*0a0c*/ 	.word	0x00017fa0


	//   ....[130]....
        /*0a10*/ 	.word	0x00017fd0


	//   ....[131]....
        /*0a14*/ 	.word	0x00018060


	//   ....[132]....
        /*0a18*/ 	.word	0x00018110


	//   ....[133]....
        /*0a1c*/ 	.word	0x00018120


	//   ....[134]....
        /*0a20*/ 	.word	0x00018150


	//   ....[135]....
        /*0a24*/ 	.word	0x00018160


	//   ....[136]....
        /*0a28*/ 	.word	0x000181f0


	//   ....[137]....
        /*0a2c*/ 	.word	0x00018920


	//   ....[138]....
        /*0a30*/ 	.word	0x00018940


	//   ....[139]....
        /*0a34*/ 	.word	0x00018990


	//   ....[140]....
        /*0a38*/ 	.word	0x000189a0


	//   ....[141]....
        /*0a3c*/ 	.word	0x000189e0


	//   ....[142]....
        /*0a40*/ 	.word	0x000189f0


	//   ....[143]....
        /*0a44*/ 	.word	0x00018a30


	//   ....[144]....
        /*0a48*/ 	.word	0x00018a40


	//   ....[145]....
        /*0a4c*/ 	.word	0x00018a80


	//   ....[146]....
        /*0a50*/ 	.word	0x00018a90


	//   ....[147]....
        /*0a54*/ 	.word	0x00018aa0


	//   ....[148]....
        /*0a58*/ 	.word	0x00018ae0


	//   ....[149]....
        /*0a5c*/ 	.word	0x00018e20


	//   ....[150]....
        /*0a60*/ 	.word	0x00018e40


	//   ....[151]....
        /*0a64*/ 	.word	0x00018e50


	//   ....[152]....
        /*0a68*/ 	.word	0x00018e70


	//   ....[153]....
        /*0a6c*/ 	.word	0x00018ee0


	//   ....[154]....
        /*0a70*/ 	.word	0x00018f00


	//   ....[155]....
        /*0a74*/ 	.word	0x00018f60


	//   ....[156]....
        /*0a78*/ 	.word	0x00018f80


	//   ....[157]....
        /*0a7c*/ 	.word	0x00018fe0


	//   ....[158]....
        /*0a80*/ 	.word	0x00019000


	//   ....[159]....
        /*0a84*/ 	.word	0x00019060


	//   ....[160]....
        /*0a88*/ 	.word	0x00019080


	//   ....[161]....
        /*0a8c*/ 	.word	0x00019570


	//   ....[162]....
        /*0a90*/ 	.word	0x000195c0


	//   ....[163]....
        /*0a94*/ 	.word	0x000195f0


	//   ....[164]....
        /*0a98*/ 	.word	0x00019620


	//   ....[165]....
        /*0a9c*/ 	.word	0x00019630


	//   ....[166]....
        /*0aa0*/ 	.word	0x00019660


	//   ....[167]....
        /*0aa4*/ 	.word	0x00019690


	//   ....[168]....
        /*0aa8*/ 	.word	0x000196c0


	//   ....[169]....
        /*0aac*/ 	.word	0x00019840


	//   ....[170]....
        /*0ab0*/ 	.word	0x00019870


	//   ....[171]....
        /*0ab4*/ 	.word	0x000198a0


	//   ....[172]....
        /*0ab8*/ 	.word	0x000198d0


	//   ....[173]....
        /*0abc*/ 	.word	0x00019900


	//   ....[174]....
        /*0ac0*/ 	.word	0x00019930


	//   ....[175]....
        /*0ac4*/ 	.word	0x000199f0


	//   ....[176]....
        /*0ac8*/ 	.word	0x00019a10


	//   ....[177]....
        /*0acc*/ 	.word	0x00019a80


	//   ....[178]....
        /*0ad0*/ 	.word	0x0001a120


	//   ....[179]....
        /*0ad4*/ 	.word	0x0001a440


	//   ....[180]....
        /*0ad8*/ 	.word	0x0001a4d0


	//   ....[181]....
        /*0adc*/ 	.word	0x0001a560


	//   ....[182]....
        /*0ae0*/ 	.word	0x0001a5f0


	//   ....[183]....
        /*0ae4*/ 	.word	0x0001a6d0


	//   ....[184]....
        /*0ae8*/ 	.word	0x0001a760


	//   ....[185]....
        /*0aec*/ 	.word	0x0001a800


	//   ....[186]....
        /*0af0*/ 	.word	0x0001a890


	//   ....[187]....
        /*0af4*/ 	.word	0x0001a980


	//   ....[188]....
        /*0af8*/ 	.word	0x0001aa10


	//   ....[189]....
        /*0afc*/ 	.word	0x0001aab0


	//   ....[190]....
        /*0b00*/ 	.word	0x0001ab40


	//   ....[191]....
        /*0b04*/ 	.word	0x0001ac80


	//   ....[192]....
        /*0b08*/ 	.word	0x0001ad20


	//   ....[193]....
        /*0b0c*/ 	.word	0x0001adb0


	//   ....[194]....
        /*0b10*/ 	.word	0x0001ae00


	//   ....[195]....
        /*0b14*/ 	.word	0x0001ae50


	//   ....[196]....
        /*0b18*/ 	.word	0x0001aee0


	//   ....[197]....
        /*0b1c*/ 	.word	0x0001af70


	//   ....[198]....
        /*0b20*/ 	.word	0x0001afc0


	//   ....[199]....
        /*0b24*/ 	.word	0x0001b010


	//   ....[200]....
        /*0b28*/ 	.word	0x0001b100


	//   ....[201]....
        /*0b2c*/ 	.word	0x0001b1b0


	//   ....[202]....
        /*0b30*/ 	.word	0x0001b230


	//   ....[203]....
        /*0b34*/ 	.word	0x0001b2a0


	//   ....[204]....
        /*0b38*/ 	.word	0x0001b3e0


	//   ....[205]....
        /*0b3c*/ 	.word	0x0001b4e0


	//   ....[206]....
        /*0b40*/ 	.word	0x0001b5a0


	//   ....[207]....
        /*0b44*/ 	.word	0x0001b5f0


	//   ....[208]....
        /*0b48*/ 	.word	0x0001b8a0


	//   ....[209]....
        /*0b4c*/ 	.word	0x0001b8f0


	//   ....[210]....
        /*0b50*/ 	.word	0x0001b980


	//   ....[211]....
        /*0b54*/ 	.word	0x0001ba10


	//   ....[212]....
        /*0b58*/ 	.word	0x0001baa0


	//   ....[213]....
        /*0b5c*/ 	.word	0x0001bb30


	//   ....[214]....
        /*0b60*/ 	.word	0x0001bbc0


	//   ....[215]....
        /*0b64*/ 	.word	0x0001bc50


	//   ....[216]....
        /*0b68*/ 	.word	0x0001bd10


	//   ....[217]....
        /*0b6c*/ 	.word	0x0001bff0


	//   ....[218]....
        /*0b70*/ 	.word	0x0001c0e0


	//   ....[219]....
        /*0b74*/ 	.word	0x0001c180


	//   ....[220]....
        /*0b78*/ 	.word	0x0001c1e0


	//   ....[221]....
        /*0b7c*/ 	.word	0x0001c2d0


	//   ....[222]....
        /*0b80*/ 	.word	0x0001c340


	//   ....[223]....
        /*0b84*/ 	.word	0x0001c430


	//   ....[224]....
        /*0b88*/ 	.word	0x0001c4a0


	//   ....[225]....
        /*0b8c*/ 	.word	0x0001c590


	//   ....[226]....
        /*0b90*/ 	.word	0x0001c600


	//   ....[227]....
        /*0b94*/ 	.word	0x0001c6f0


	//   ....[228]....
        /*0b98*/ 	.word	0x0001c760


	//   ....[229]....
        /*0b9c*/ 	.word	0x0001c840


	//   ....[230]....
        /*0ba0*/ 	.word	0x0001c8f0


	//   ....[231]....
        /*0ba4*/ 	.word	0x0001c960


	//   ....[232]....
        /*0ba8*/ 	.word	0x0001c9c0


	//   ....[233]....
        /*0bac*/ 	.word	0x0001cab0


	//   ....[234]....
        /*0bb0*/ 	.word	0x0001cb10


	//   ....[235]....
        /*0bb4*/ 	.word	0x0001cc10


	//   ....[236]....
        /*0bb8*/ 	.word	0x0001cc70


	//   ....[237]....
        /*0bbc*/ 	.word	0x0001cd70


	//   ....[238]....
        /*0bc0*/ 	.word	0x0001cdd0


	//   ....[239]....
        /*0bc4*/ 	.word	0x0001ced0


	//   ....[240]....
        /*0bc8*/ 	.word	0x0001cf30


	//   ....[241]....
        /*0bcc*/ 	.word	0x0001d030


	//   ....[242]....
        /*0bd0*/ 	.word	0x0001d090


	//   ....[243]....
        /*0bd4*/ 	.word	0x0001d190


	//   ....[244]....
        /*0bd8*/ 	.word	0x0001d1f0


	//   ....[245]....
        /*0bdc*/ 	.word	0x0001d290


	//   ....[246]....
        /*0be0*/ 	.word	0x0001d410


	//   ....[247]....
        /*0be4*/ 	.word	0x0001d4e0


	//   ....[248]....
        /*0be8*/ 	.word	0x0001d5a0


	//   ....[249]....
        /*0bec*/ 	.word	0x0001d6b0


	//   ....[250]....
        /*0bf0*/ 	.word	0x0001d710


	//   ....[251]....
        /*0bf4*/ 	.word	0x0001d820


	//   ....[252]....
        /*0bf8*/ 	.word	0x0001d880


	//   ....[253]....
        /*0bfc*/ 	.word	0x0001d990


	//   ....[254]....
        /*0c00*/ 	.word	0x0001d9f0


	//   ....[255]....
        /*0c04*/ 	.word	0x0001db00


	//   ....[0]....
        /*0c08*/ 	.word	0x0001db60


	//   ....[1]....
        /*0c0c*/ 	.word	0x0001dc20


	//   ....[2]....
        /*0c10*/ 	.word	0x0001dd80


	//   ....[3]....
        /*0c14*/ 	.word	0x0001de20


	//   ....[4]....
        /*0c18*/ 	.word	0x0001de80


	//   ....[5]....
        /*0c1c*/ 	.word	0x0001df30


	//   ....[6]....
        /*0c20*/ 	.word	0x0001df90


	//   ....[7]....
        /*0c24*/ 	.word	0x0001e040


	//   ....[8]....
        /*0c28*/ 	.word	0x0001e0a0


	//   ....[9]....
        /*0c2c*/ 	.word	0x0001e150


	//   ....[10]....
        /*0c30*/ 	.word	0x0001e1b0


	//   ....[11]....
        /*0c34*/ 	.word	0x0001e260


	//   ....[12]....
        /*0c38*/ 	.word	0x0001e2c0


	//   ....[13]....
        /*0c3c*/ 	.word	0x0001e370


	//   ....[14]....
        /*0c40*/ 	.word	0x0001e460


	//   ....[15]....
        /*0c44*/ 	.word	0x0001e500


	//   ....[16]....
        /*0c48*/ 	.word	0x0001e560


	//   ....[17]....
        /*0c4c*/ 	.word	0x0001e630


	//   ....[18]....
        /*0c50*/ 	.word	0x0001e690


	//   ....[19]....
        /*0c54*/ 	.word	0x0001e760


	//   ....[20]....
        /*0c58*/ 	.word	0x0001e7c0


	//   ....[21]....
        /*0c5c*/ 	.word	0x0001e890


	//   ....[22]....
        /*0c60*/ 	.word	0x0001e8f0


	//   ....[23]....
        /*0c64*/ 	.word	0x0001e9c0


	//   ....[24]....
        /*0c68*/ 	.word	0x0001ea20


	//   ....[25]....
        /*0c6c*/ 	.word	0x0001eaf0


	//   ....[26]....
        /*0c70*/ 	.word	0x0001eb80


	//   ....[27]....
        /*0c74*/ 	.word	0x0001ec20


	//   ....[28]....
        /*0c78*/ 	.word	0x0001ed40


	//   ....[29]....
        /*0c7c*/ 	.word	0x0001edb0


	//   ....[30]....
        /*0c80*/ 	.word	0x0001ee20


	//   ....[31]....
        /*0c84*/ 	.word	0x0001ee90


	//   ....[32]....
        /*0c88*/ 	.word	0x0001ef00


	//   ....[33]....
        /*0c8c*/ 	.word	0x0001ef80


	//   ....[34]....
        /*0c90*/ 	.word	0x0001f010


	//   ....[35]....
        /*0c94*/ 	.word	0x0001f0a0


	//   ....[36]....
        /*0c98*/ 	.word	0x0001f110


	//   ....[37]....
        /*0c9c*/ 	.word	0x0001f180


	//   ....[38]....
        /*0ca0*/ 	.word	0x0001f1f0


	//   ....[39]....
        /*0ca4*/ 	.word	0x0001f270


	//   ....[40]....
        /*0ca8*/ 	.word	0x0001f2e0


	//   ....[41]....
        /*0cac*/ 	.word	0x0001f380


	//   ....[42]....
        /*0cb0*/ 	.word	0x0001f410


	//   ....[43]....
        /*0cb4*/ 	.word	0x0001f530


	//----- nvinfo : EIATTR_REG_RECONFIG
	.align		4
.L_587:
        /*0cb8*/ 	.byte	0x01, 0x54
	.zero		2


	//----- nvinfo : EIATTR_SYSCALL_OFFSETS
	.align		4
        /*0cbc*/ 	.byte	0x04, 0x46
        /*0cbe*/ 	.short	(.L_589 - .L_588)


	//   ....[0]....
.L_588:
        /*0cc0*/ 	.word	0x000019a0


	//   ....[1]....
        /*0cc4*/ 	.word	0x00001af0


	//   ....[2]....
        /*0cc8*/ 	.word	0x00006590


	//   ....[3]....
        /*0ccc*/ 	.word	0x000068b0


	//   ....[4]....
        /*0cd0*/ 	.word	0x00016090


	//   ....[5]....
        /*0cd4*/ 	.word	0x000161e0


	//   ....[6]....
        /*0cd8*/ 	.word	0x000162d0


	//   ....[7]....
        /*0cdc*/ 	.word	0x000171e0


	//----- nvinfo : EIATTR_MBARRIER_INSTR_OFFSETS
	.align		4
.L_589:
        /*0ce0*/ 	.byte	0x04, 0x39
        /*0ce2*/ 	.short	(.L_591 - .L_590)


	//   ....[0]....
.L_590:
        /*0ce4*/ 	.word	0x00000250
        /*0ce8*/ 	.word	0x000000ff
        /*0cec*/ 	.word	0x00022800
        /*0cf0*/ 	.short	0x0100
        /*0cf2*/ 	.byte	0x08
	.zero		1


	//   ....[1]....
        /*0cf4*/ 	.word	0x00000260
        /*0cf8*/ 	.word	0x000000ff
        /*0cfc*/ 	.word	0x00022820
        /*0d00*/ 	.short	0x0100
        /*0d02*/ 	.byte	0x08
	.zero		1


	//   ....[2]....
        /*0d04*/ 	.word	0x00000350
        /*0d08*/ 	.word	0x000000ff
        /*0d0c*/ 	.word	0x00022830
        /*0d10*/ 	.short	0x0100
        /*0d12*/ 	.byte	0x08
	.zero		1


	//   ....[3]....
        /*0d14*/ 	.word	0x00000360
        /*0d18*/ 	.word	0x000000ff
        /*0d1c*/ 	.word	0x00022840
        /*0d20*/ 	.short	0x0100
        /*0d22*/ 	.byte	0x08
	.zero		1


	//   ....[4]....
        /*0d24*/ 	.word	0x00000370
        /*0d28*/ 	.word	0x000000ff
        /*0d2c*/ 	.word	0x00022838
        /*0d30*/ 	.short	0x0100
        /*0d32*/ 	.byte	0x08
	.zero		1


	//   ....[5]....
        /*0d34*/ 	.word	0x00000380
        /*0d38*/ 	.word	0x000000ff
        /*0d3c*/ 	.word	0x00022848
        /*0d40*/ 	.short	0x0100
        /*0d42*/ 	.byte	0x08
	.zero		1


	//   ....[6]....
        /*0d44*/ 	.word	0x000004b0
        /*0d48*/ 	.word	0x000000ff
        /*0d4c*/ 	.word	0x00022850
        /*0d50*/ 	.short	0x0100
        /*0d52*/ 	.byte	0x08
	.zero		1


	//   ....[7]....
        /*0d54*/ 	.word	0x000004c0
        /*0d58*/ 	.word	0x000000ff
        /*0d5c*/ 	.word	0x00022860
        /*0d60*/ 	.short	0x0100
        /*0d62*/ 	.byte	0x08
	.zero		1


	//   ....[8]....
        /*0d64*/ 	.word	0x000004d0
        /*0d68*/ 	.word	0x000000ff
        /*0d6c*/ 	.word	0x00022858
        /*0d70*/ 	.short	0x0100
        /*0d72*/ 	.byte	0x08
	.zero		1


	//   ....[9]....
        /*0d74*/ 	.word	0x000004e0
        /*0d78*/ 	.word	0x000000ff
        /*0d7c*/ 	.word	0x00022868
        /*0d80*/ 	.short	0x0100
        /*0d82*/ 	.byte	0x08
	.zero		1


	//   ....[10]....
        /*0d84*/ 	.word	0x000005d0
        /*0d88*/ 	.word	0x000000ff
        /*0d8c*/ 	.word	0x00022870
        /*0d90*/ 	.short	0x0100
        /*0d92*/ 	.byte	0x06
	.zero		1


	//   ....[11]....
        /*0d94*/ 	.word	0x000005e0
        /*0d98*/ 	.word	0x000000ff
        /*0d9c*/ 	.word	0x00022880
        /*0da0*/ 	.short	0x0100
        /*0da2*/ 	.byte	0x06
	.zero		1


	//   ....[12]....
        /*0da4*/ 	.word	0x000005f0
        /*0da8*/ 	.word	0x000000ff
        /*0dac*/ 	.word	0x00022878
        /*0db0*/ 	.short	0x0100
        /*0db2*/ 	.byte	0x06
	.zero		1


	//   ....[13]....
        /*0db4*/ 	.word	0x00000600
        /*0db8*/ 	.word	0x000000ff
        /*0dbc*/ 	.word	0x00022888
        /*0dc0*/ 	.short	0x0100
        /*0dc2*/ 	.byte	0x06
	.zero		1


	//   ....[14]....
        /*0dc4*/ 	.word	0x00000730
        /*0dc8*/ 	.word	0x000000ff
        /*0dcc*/ 	.word	0x00022890
        /*0dd0*/ 	.short	0x0100
        /*0dd2*/ 	.byte	0x08
	.zero		1


	//   ....[15]....
        /*0dd4*/ 	.word	0x00000740
        /*0dd8*/ 	.word	0x000000ff
        /*0ddc*/ 	.word	0x000228a0
        /*0de0*/ 	.short	0x0100
        /*0de2*/ 	.byte	0x08
	.zero		1


	//   ....[16]....
        /*0de4*/ 	.word	0x00000750
        /*0de8*/ 	.word	0x000000ff
        /*0dec*/ 	.word	0x00022898
        /*0df0*/ 	.short	0x0100
        /*0df2*/ 	.byte	0x08
	.zero		1


	//   ....[17]....
        /*0df4*/ 	.word	0x00000760
        /*0df8*/ 	.word	0x000000ff
        /*0dfc*/ 	.word	0x000228a8
        /*0e00*/ 	.short	0x0100
        /*0e02*/ 	.byte	0x08
	.zero		1


	//   ....[18]....
        /*0e04*/ 	.word	0x00000890
        /*0e08*/ 	.word	0x000000ff
        /*0e0c*/ 	.word	0x000228b0
        /*0e10*/ 	.short	0x0100
        /*0e12*/ 	.byte	0x08
	.zero		1


	//   ....[19]....
        /*0e14*/ 	.word	0x000008a0
        /*0e18*/ 	.word	0x000000ff
        /*0e1c*/ 	.word	0x000228c0
        /*0e20*/ 	.short	0x0100
        /*0e22*/ 	.byte	0x08
	.zero		1


	//   ....[20]....
        /*0e24*/ 	.word	0x000008b0
        /*0e28*/ 	.word	0x000000ff
        /*0e2c*/ 	.word	0x000228b8
        /*0e30*/ 	.short	0x0100
        /*0e32*/ 	.byte	0x08
	.zero		1


	//   ....[21]....
        /*0e34*/ 	.word	0x000008c0
        /*0e38*/ 	.word	0x000000ff
        /*0e3c*/ 	.word	0x000228c8
        /*0e40*/ 	.short	0x0100
        /*0e42*/ 	.byte	0x08
	.zero		1


	//   ....[22]....
        /*0e44*/ 	.word	0x00002d80
        /*0e48*/ 	.word	0x00000056
        /*0e4c*/ 	.word	0x00022890
        /*0e50*/ 	.short	0x010a
        /*0e52*/ 	.byte	0x3f
	.zero		1


	//   ....[23]....
        /*0e54*/ 	.word	0x00003fe0
        /*0e58*/ 	.word	0x00000056
        /*0e5c*/ 	.word	0x00022890
        /*0e60*/ 	.short	0x010a
        /*0e62*/ 	.byte	0x3f
	.zero		1


	//   ....[24]....
        /*0e64*/ 	.word	0x00005020
        /*0e68*/ 	.word	0x00000056
        /*0e6c*/ 	.word	0x00022890
        /*0e70*/ 	.short	0x010a
        /*0e72*/ 	.byte	0x3f
	.zero		1


	//   ....[25]....
        /*0e74*/ 	.word	0x000054e0
        /*0e78*/ 	.word	0x00000008
        /*0e7c*/ 	.word	0x00000000
        /*0e80*/ 	.short	0x0101
        /*0e82*/ 	.byte	0x3f
	.zero		1


	//   ....[26]....
        /*0e84*/ 	.word	0x00005520
        /*0e88*/ 	.word	0x00000056
        /*0e8c*/ 	.word	0x000228b0
        /*0e90*/ 	.short	0x010a
        /*0e92*/ 	.byte	0x3f
	.zero		1


	//   ....[27]....
        /*0e94*/ 	.word	0x00005d60
        /*0e98*/ 	.word	0x00000056
        /*0e9c*/ 	.word	0x00000000
        /*0ea0*/ 	.short	0x0101
        /*0ea2*/ 	.byte	0x3f
	.zero		1


	//   ....[28]....
        /*0ea4*/ 	.word	0x00006630
        /*0ea8*/ 	.word	0x00000013
        /*0eac*/ 	.word	0x00022800
        /*0eb0*/ 	.short	0x010a
        /*0eb2*/ 	.byte	0x3f
	.zero		1


	//   ....[29]....
        /*0eb4*/ 	.word	0x00006680
        /*0eb8*/ 	.word	0x00000013
        /*0ebc*/ 	.word	0x00022800
        /*0ec0*/ 	.short	0x010a
        /*0ec2*/ 	.byte	0x3f
	.zero		1


	//   ....[30]....
        /*0ec4*/ 	.word	0x00007160
        /*0ec8*/ 	.word	0x00000013
        /*0ecc*/ 	.word	0x00022800
        /*0ed0*/ 	.short	0x010a
        /*0ed2*/ 	.byte	0x3f
	.zero		1


	//   ....[31]....
        /*0ed4*/ 	.word	0x00008620
        /*0ed8*/ 	.word	0x00000013
        /*0edc*/ 	.word	0x00022800
        /*0ee0*/ 	.short	0x010a
        /*0ee2*/ 	.byte	0x3f
	.zero		1


	//   ....[32]....
        /*0ee4*/ 	.word	0x00009550
        /*0ee8*/ 	.word	0x00000009
        /*0eec*/ 	.word	0x00022830
        /*0ef0*/ 	.short	0x010a
        /*0ef2*/ 	.byte	0x3f
	.zero		1


	//   ....[33]....
        /*0ef4*/ 	.word	0x000095f0
        /*0ef8*/ 	.word	0x00000009
        /*0efc*/ 	.word	0x00022830
        /*0f00*/ 	.short	0x010a
        /*0f02*/ 	.byte	0x3f
	.zero		1


	//   ....[34]....
        /*0f04*/ 	.word	0x0000a970
        /*0f08*/ 	.word	0x0000000f
        /*0f0c*/ 	.word	0x00000000
        /*0f10*/ 	.short	0x0101
        /*0f12*/ 	.byte	0x3f
	.zero		1


	//   ....[35]....
        /*0f14*/ 	.word	0x0000af00
        /*0f18*/ 	.word	0x00000009
        /*0f1c*/ 	.word	0x00022850
        /*0f20*/ 	.short	0x010a
        /*0f22*/ 	.byte	0x3f
	.zero		1


	//   ....[36]....
        /*0f24*/ 	.word	0x0000af50
        /*0f28*/ 	.word	0x00000009
        /*0f2c*/ 	.word	0x00022850
        /*0f30*/ 	.short	0x010a
        /*0f32*/ 	.byte	0x3f
	.zero		1


	//   ....[37]....
        /*0f34*/ 	.word	0x0000b380
        /*0f38*/ 	.word	0x00000009
        /*0f3c*/ 	.word	0x00000000
        /*0f40*/ 	.short	0x0101
        /*0f42*/ 	.byte	0x3f
	.zero		1


	//   ....[38]....
        /*0f44*/ 	.word	0x0000b4e0
        /*0f48*/ 	.word	0x0000000e
        /*0f4c*/ 	.word	0x00022830
        /*0f50*/ 	.short	0x010a
        /*0f52*/ 	.byte	0x3f
	.zero		1


	//   ....[39]....
        /*0f54*/ 	.word	0x0000b540
        /*0f58*/ 	.word	0x0000000e
        /*0f5c*/ 	.word	0x00022830
        /*0f60*/ 	.short	0x010a
        /*0f62*/ 	.byte	0x3f
	.zero		1


	//   ....[40]....
        /*0f64*/ 	.word	0x0000c850
        /*0f68*/ 	.word	0x0000009c
        /*0f6c*/ 	.word	0x00000000
        /*0f70*/ 	.short	0x0101
        /*0f72*/ 	.byte	0x3f
	.zero		1


	//   ....[41]....
        /*0f74*/ 	.word	0x0000d6c0
        /*0f78*/ 	.word	0x0000000e
        /*0f7c*/ 	.word	0x00022850
        /*0f80*/ 	.short	0x010a
        /*0f82*/ 	.byte	0x3f
	.zero		1


	//   ....[42]....
        /*0f84*/ 	.word	0x0000d710
        /*0f88*/ 	.word	0x0000000e
        /*0f8c*/ 	.word	0x00022850
        /*0f90*/ 	.short	0x010a
        /*0f92*/ 	.byte	0x3f
	.zero		1


	//   ....[43]....
        /*0f94*/ 	.word	0x0000daf0
        /*0f98*/ 	.word	0x0000000e
        /*0f9c*/ 	.word	0x00000000
        /*0fa0*/ 	.short	0x0101
        /*0fa2*/ 	.byte	0x3f
	.zero		1


	//   ....[44]....
        /*0fa4*/ 	.word	0x0000dc10
        /*0fa8*/ 	.word	0x0000000e
        /*0fac*/ 	.word	0x00022830
        /*0fb0*/ 	.short	0x010a
        /*0fb2*/ 	.byte	0x3f
	.zero		1


	//   ....[45]....
        /*0fb4*/ 	.word	0x0000dc70
        /*0fb8*/ 	.word	0x0000000e
        /*0fbc*/ 	.word	0x00022830
        /*0fc0*/ 	.short	0x010a
        /*0fc2*/ 	.byte	0x3f
	.zero		1


	//   ....[46]....
        /*0fc4*/ 	.word	0x0000eff0
        /*0fc8*/ 	.word	0x000000a2
        /*0fcc*/ 	.word	0x00000000
        /*0fd0*/ 	.short	0x0101
        /*0fd2*/ 	.byte	0x3f
	.zero		1


	//   ....[47]....
        /*0fd4*/ 	.word	0x0000f610
        /*0fd8*/ 	.word	0x0000000e
        /*0fdc*/ 	.word	0x00022850
        /*0fe0*/ 	.short	0x010a
        /*0fe2*/ 	.byte	0x3f
	.zero		1


	//   ....[48]....
        /*0fe4*/ 	.word	0x0000f660
        /*0fe8*/ 	.word	0x0000000e
        /*0fec*/ 	.word	0x00022850
        /*0ff0*/ 	.short	0x010a
        /*0ff2*/ 	.byte	0x3f
	.zero		1


	//   ....[49]....
        /*0ff4*/ 	.word	0x0000fa50
        /*0ff8*/ 	.word	0x0000000e
        /*0ffc*/ 	.word	0x00000000
        /*1000*/ 	.short	0x0101
        /*1002*/ 	.byte	0x3f
	.zero		1


	//   ....[50]....
        /*1004*/ 	.word	0x00012020
        /*1008*/ 	.word	0x00000003
        /*100c*/ 	.word	0x00000000
        /*1010*/ 	.short	0x0101
        /*1012*/ 	.byte	0x3f
	.zero		1


	//   ....[51]....
        /*1014*/ 	.word	0x00014c60
        /*1018*/ 	.word	0x00000016
        /*101c*/ 	.word	0x00022820
        /*1020*/ 	.short	0x010a
        /*1022*/ 	.byte	0x3f
	.zero		1


	//   ....[52]....
        /*1024*/ 	.word	0x00014cf0
        /*1028*/ 	.word	0x00000003
        /*102c*/ 	.word	0x000228a0
        /*1030*/ 	.short	0x010a
        /*1032*/ 	.byte	0x3f
	.zero		1


	//   ....[53]....
        /*1034*/ 	.word	0x00014f40
        /*1038*/ 	.word	0x00000003
        /*103c*/ 	.word	0x000228c0
        /*1040*/ 	.short	0x010a
        /*1042*/ 	.byte	0x3f
	.zero		1


	//   ....[54]....
        /*1044*/ 	.word	0x00015550
        /*1048*/ 	.word	0x00000008
        /*104c*/ 	.word	0x000228a0
        /*1050*/ 	.short	0x010a
        /*1052*/ 	.byte	0x3f
	.zero		1


	//   ....[55]....
        /*1054*/ 	.word	0x00015790
        /*1058*/ 	.word	0x00000008
        /*105c*/ 	.word	0x000228c0
        /*1060*/ 	.short	0x010a
        /*1062*/ 	.byte	0x3f
	.zero		1


	//   ....[56]....
        /*1064*/ 	.word	0x000167e0
        /*1068*/ 	.word	0x00000020
        /*106c*/ 	.word	0x00022840
        /*1070*/ 	.short	0x010a
        /*1072*/ 	.byte	0x3f
	.zero		1


	//   ....[57]....
        /*1074*/ 	.word	0x00016e30
        /*1078*/ 	.word	0x00000020
        /*107c*/ 	.word	0x00022830
        /*1080*/ 	.short	0x0107
        /*1082*/ 	.byte	0x3f
	.zero		1


	//   ....[58]....
        /*1084*/ 	.word	0x00016f10
        /*1088*/ 	.word	0x00000020
        /*108c*/ 	.word	0x00022830
        /*1090*/ 	.short	0x0101
        /*1092*/ 	.byte	0x3f
	.zero		1


	//   ....[59]....
        /*1094*/ 	.word	0x00017ad0
        /*1098*/ 	.word	0x00000016
        /*109c*/ 	.word	0x00022800
        /*10a0*/ 	.short	0x0107
        /*10a2*/ 	.byte	0x3f
	.zero		1


	//   ....[60]....
        /*10a4*/ 	.word	0x00017bc0
        /*10a8*/ 	.word	0x00000016
        /*10ac*/ 	.word	0x00022800
        /*10b0*/ 	.short	0x0101
        /*10b2*/ 	.byte	0x3f
	.zero		1


	//   ....[61]....
        /*10b4*/ 	.word	0x00017be0
        /*10b8*/ 	.word	0x00000016
        /*10bc*/ 	.word	0x00022820
        /*10c0*/ 	.short	0x010a
        /*10c2*/ 	.byte	0x3f
	.zero		1


	//   ....[62]....
        /*10c4*/ 	.word	0x00017c70
        /*10c8*/ 	.word	0x00000020
        /*10cc*/ 	.word	0x00022860
        /*10d0*/ 	.short	0x010a
        /*10d2*/ 	.byte	0x3f
	.zero		1


	//   ....[63]....
        /*10d4*/ 	.word	0x00018370
        /*10d8*/ 	.word	0x00000020
        /*10dc*/ 	.word	0x00022850
        /*10e0*/ 	.short	0x0107
        /*10e2*/ 	.byte	0x3f
	.zero		1


	//   ....[64]....
        /*10e4*/ 	.word	0x00018440
        /*10e8*/ 	.word	0x00000020
        /*10ec*/ 	.word	0x00022850
        /*10f0*/ 	.short	0x0101
        /*10f2*/ 	.byte	0x3f
	.zero		1


	//   ....[65]....
        /*10f4*/ 	.word	0x00018780
        /*10f8*/ 	.word	0x00000004
        /*10fc*/ 	.word	0x00022840
        /*1100*/ 	.short	0x010a
        /*1102*/ 	.byte	0x3f
	.zero		1


	//   ....[66]....
        /*1104*/ 	.word	0x00018b60
        /*1108*/ 	.word	0x00000004
        /*110c*/ 	.word	0x00022830
        /*1110*/ 	.short	0x0107
        /*1112*/ 	.byte	0x3f
	.zero		1


	//   ....[67]....
        /*1114*/ 	.word	0x00018c20
        /*1118*/ 	.word	0x00000004
        /*111c*/ 	.word	0x00022830
        /*1120*/ 	.short	0x0101
        /*1122*/ 	.byte	0x3f
	.zero		1


	//   ....[68]....
        /*1124*/ 	.word	0x00018c50
        /*1128*/ 	.word	0x00000004
        /*112c*/ 	.word	0x00022860
        /*1130*/ 	.short	0x010a
        /*1132*/ 	.byte	0x3f
	.zero		1


	//   ....[69]....
        /*1134*/ 	.word	0x00019170
        /*1138*/ 	.word	0x00000004
        /*113c*/ 	.word	0x00022850
        /*1140*/ 	.short	0x0107
        /*1142*/ 	.byte	0x3f
	.zero		1


	//   ....[70]....
        /*1144*/ 	.word	0x00019230
        /*1148*/ 	.word	0x00000004
        /*114c*/ 	.word	0x00022850
        /*1150*/ 	.short	0x0101
        /*1152*/ 	.byte	0x3f
	.zero		1


	//   ....[71]....
        /*1154*/ 	.word	0x0001a0a0
        /*1158*/ 	.word	0x00000004
        /*115c*/ 	.word	0x00022820
        /*1160*/ 	.short	0x010a
        /*1162*/ 	.byte	0x3f
	.zero		1


	//   ....[72]....
        /*1164*/ 	.word	0x0001a210
        /*1168*/ 	.word	0x00000005
        /*116c*/ 	.word	0x00022840
        /*1170*/ 	.short	0x010a
        /*1172*/ 	.byte	0x3f
	.zero		1


	//   ....[73]....
        /*1174*/ 	.word	0x0001a2b0
        /*1178*/ 	.word	0x00000019
        /*117c*/ 	.word	0x00022840
        /*1180*/ 	.short	0x010a
        /*1182*/ 	.byte	0x3f
	.zero		1


	//   ....[74]....
        /*1184*/ 	.word	0x0001a2f0
        /*1188*/ 	.word	0x00000005
        /*118c*/ 	.word	0x00022860
        /*1190*/ 	.short	0x010a
        /*1192*/ 	.byte	0x3f
	.zero		1


	//   ....[75]....
        /*1194*/ 	.word	0x0001a330
        /*1198*/ 	.word	0x00000019
        /*119c*/ 	.word	0x00022860
        /*11a0*/ 	.short	0x010a
        /*11a2*/ 	.byte	0x3f
	.zero		1


	//   ....[76]....
        /*11a4*/ 	.word	0x0001a390
        /*11a8*/ 	.word	0x00000056
        /*11ac*/ 	.word	0x00022890
        /*11b0*/ 	.short	0x010a
        /*11b2*/ 	.byte	0x3f
	.zero		1


	//   ....[77]....
        /*11b4*/ 	.word	0x0001a620
        /*11b8*/ 	.word	0x00000056
        /*11bc*/ 	.word	0x00022890
        /*11c0*/ 	.short	0x010a
        /*11c2*/ 	.byte	0x3f
	.zero		1


	//   ....[78]....
        /*11c4*/ 	.word	0x0001a8d0
        /*11c8*/ 	.word	0x00000056
        /*11cc*/ 	.word	0x00022890
        /*11d0*/ 	.short	0x010a
        /*11d2*/ 	.byte	0x3f
	.zero		1


	//   ....[79]....
        /*11d4*/ 	.word	0x0001ab80
        /*11d8*/ 	.word	0x00000056
        /*11dc*/ 	.word	0x000228b0
        /*11e0*/ 	.short	0x010a
        /*11e2*/ 	.byte	0x3f
	.zero		1


	//   ....[80]....
        /*11e4*/ 	.word	0x0001b040
        /*11e8*/ 	.word	0x00000013
        /*11ec*/ 	.word	0x00022800
        /*11f0*/ 	.short	0x010a
        /*11f2*/ 	.byte	0x3f
	.zero		1


	//   ....[81]....
        /*11f4*/ 	.word	0x0001b620
        /*11f8*/ 	.word	0x00000013
        /*11fc*/ 	.word	0x00022800
        /*1200*/ 	.short	0x010a
        /*1202*/ 	.byte	0x3f
	.zero		1


	//   ....[82]....
        /*1204*/ 	.word	0x0001b670
        /*1208*/ 	.word	0x00000009
        /*120c*/ 	.word	0x00022830
        /*1210*/ 	.short	0x010a
        /*1212*/ 	.byte	0x3f
	.zero		1


	//   ....[83]....
        /*1214*/ 	.word	0x0001b6c0
        /*1218*/ 	.word	0x00000009
        /*121c*/ 	.word	0x00022850
        /*1220*/ 	.short	0x010a
        /*1222*/ 	.byte	0x3f
	.zero		1


	//   ....[84]....
        /*1224*/ 	.word	0x0001b710
        /*1228*/ 	.word	0x0000000e
        /*122c*/ 	.word	0x00022830
        /*1230*/ 	.short	0x010a
        /*1232*/ 	.byte	0x3f
	.zero		1


	//   ....[85]....
        /*1234*/ 	.word	0x0001b760
        /*1238*/ 	.word	0x0000000e
        /*123c*/ 	.word	0x00022850
        /*1240*/ 	.short	0x010a
        /*1242*/ 	.byte	0x3f
	.zero		1


	//   ....[86]....
        /*1244*/ 	.word	0x0001b7b0
        /*1248*/ 	.word	0x0000000e
        /*124c*/ 	.word	0x00022830
        /*1250*/ 	.short	0x010a
        /*1252*/ 	.byte	0x3f
	.zero		1


	//   ....[87]....
        /*1254*/ 	.word	0x0001b800
        /*1258*/ 	.word	0x0000000e
        /*125c*/ 	.word	0x00022850
        /*1260*/ 	.short	0x010a
        /*1262*/ 	.byte	0x3f
	.zero		1


	//   ....[88]....
        /*1264*/ 	.word	0x0001bdd0
        /*1268*/ 	.word	0x00000016
        /*126c*/ 	.word	0x00022820
        /*1270*/ 	.short	0x010a
        /*1272*/ 	.byte	0x3f
	.zero		1


	//   ....[89]....
        /*1274*/ 	.word	0x0001be20
        /*1278*/ 	.word	0x00000003
        /*127c*/ 	.word	0x000228a0
        /*1280*/ 	.short	0x010a
        /*1282*/ 	.byte	0x3f
	.zero		1


	//   ....[90]....
        /*1284*/ 	.word	0x0001be70
        /*1288*/ 	.word	0x00000003
        /*128c*/ 	.word	0x000228c0
        /*1290*/ 	.short	0x010a
        /*1292*/ 	.byte	0x3f
	.zero		1


	//   ....[91]....
        /*1294*/ 	.word	0x0001bec0
        /*1298*/ 	.word	0x00000008
        /*129c*/ 	.word	0x000228a0
        /*12a0*/ 	.short	0x010a
        /*12a2*/ 	.byte	0x3f
	.zero		1


	//   ....[92]....
        /*12a4*/ 	.word	0x0001bf10
        /*12a8*/ 	.word	0x00000008
        /*12ac*/ 	.word	0x000228c0
        /*12b0*/ 	.short	0x010a
        /*12b2*/ 	.byte	0x3f
	.zero		1


	//   ....[93]....
        /*12b4*/ 	.word	0x0001c030
        /*12b8*/ 	.word	0x00000020
        /*12bc*/ 	.word	0x00022840
        /*12c0*/ 	.short	0x010a
        /*12c2*/ 	.byte	0x3f
	.zero		1


	//   ....[94]....
        /*12c4*/ 	.word	0x0001d310
        /*12c8*/ 	.word	0x00000016
        /*12cc*/ 	.word	0x00022820
        /*12d0*/ 	.short	0x010a
        /*12d2*/ 	.byte	0x3f
	.zero		1


	//   ....[95]....
        /*12d4*/ 	.word	0x0001d360
        /*12d8*/ 	.word	0x00000020
        /*12dc*/ 	.word	0x00022860
        /*12e0*/ 	.short	0x010a
        /*12e2*/ 	.byte	0x3f
	.zero		1


	//   ....[96]....
        /*12e4*/ 	.word	0x0001dcd0
        /*12e8*/ 	.word	0x00000004
        /*12ec*/ 	.word	0x00022840
        /*12f0*/ 	.short	0x010a
        /*12f2*/ 	.byte	0x3f
	.zero		1


	//   ....[97]....
        /*12f4*/ 	.word	0x0001e3b0
        /*12f8*/ 	.word	0x00000004
        /*12fc*/ 	.word	0x00022860
        /*1300*/ 	.short	0x010a
        /*1302*/ 	.byte	0x3f
	.zero		1


	//   ....[98]....
        /*1304*/ 	.word	0x0001f450
        /*1308*/ 	.word	0x00000004
        /*130c*/ 	.word	0x00022820
        /*1310*/ 	.short	0x010a
        /*1312*/ 	.byte	0x3f
	.zero		1


	//   ....[99]....
        /*1314*/ 	.word	0x0001f5f0
        /*1318*/ 	.word	0x00000005
        /*131c*/ 	.word	0x00022840
        /*1320*/ 	.short	0x010a
        /*1322*/ 	.byte	0x3f
	.zero		1


	//   ....[100]....
        /*1324*/ 	.word	0x0001f640
        /*1328*/ 	.word	0x00000019
        /*132c*/ 	.word	0x00022840
        /*1330*/ 	.short	0x010a
        /*1332*/ 	.byte	0x3f
	.zero		1


	//   ....[101]....
        /*1334*/ 	.word	0x0001f690
        /*1338*/ 	.word	0x00000005
        /*133c*/ 	.word	0x00022860
        /*1340*/ 	.short	0x010a
        /*1342*/ 	.byte	0x3f
	.zero		1


	//----- nvinfo : EIATTR_NUM_MBARRIERS
	.align		4
.L_591:
        /*1344*/ 	.byte	0x03, 0x38
        /*1346*/ 	.short	0x0016


	//----- nvinfo : EIATTR_EXIT_INSTR_OFFSETS
	.align		4
        /*1348*/ 	.byte	0x04, 0x1c
        /*134a*/ 	.short	(.L_593 - .L_592)


	//   ....[0]....
.L_592:
        /*134c*/ 	.word	0x0001a380


	//----- nvinfo : EIATTR_MAX_THREADS
	.align		4
.L_593:
        /*1350*/ 	.byte	0x04, 0x05
        /*1352*/ 	.short	(.L_595 - .L_594)
.L_594:
        /*1354*/ 	.word	0x00000180
        /*1358*/ 	.word	0x00000001
        /*135c*/ 	.word	0x00000001


	//----- nvinfo : EIATTR_CRS_STACK_SIZE
	.align		4
.L_595:
        /*1360*/ 	.byte	0x04, 0x1e
        /*1362*/ 	.short	(.L_597 - .L_596)
.L_596:
        /*1364*/ 	.word	0x00000000


	//----- nvinfo : EIATTR_CBANK_PARAM_SIZE
	.align		4
.L_597:
        /*1368*/ 	.byte	0x03, 0x19
        /*136a*/ 	.short	0x0af0


	//----- nvinfo : EIATTR_PARAM_CBANK
	.align		4
        /*136c*/ 	.byte	0x04, 0x0a
        /*136e*/ 	.short	(.L_599 - .L_598)
	.align		4
.L_598:
        /*1370*/ 	.word	index@(.nv.constant0._ZN7cutlass13device_kernelIN5flash11enable_sm90INS1_16FlashAttnFwdSm90INS1_25CollectiveMainloopFwdSm90ILi2EN4cute5tupleIJNS5_1CILi1EEES8_S8_EEENS6_IJNS7_ILi128EEENS7_ILi96EEENS7_ILi64EEEEEELi256ENS_6half_tEfNS_4arch4Sm90ELb1ELb0ELb0ELb1ELb1ELb1ELb0ELb1ELb0ELb1ELb0ELb0EEENS1_21CollectiveEpilogueFwdINS6_IJSA_NS7_ILi256EEESB_EEES9_SE_SG_Li256ELb1ELb1ELb0ELb0EEENS1_36VarlenDynamicPersistentTileSchedulerILi128ELi96ELi256ELi128ELb0ELb1ELb1ELb1ELb1ELb1EEEEEEEEEvNT_6ParamsE)
        /*1374*/ 	.short	0x0210
        /*1376*/ 	.short	0x0af0


	//----- nvinfo : EIATTR_SW_WAR
	.align		4
.L_599:
        /*1378*/ 	.byte	0x04, 0x36
        /*137a*/ 	.short	(.L_601 - .L_600)
.L_600:
        /*137c*/ 	.word	0x00000008
.L_601:


//--------------------- .nv.info._ZN7cutlass13device_kernelIN5flash11enable_sm90INS1_16FlashAttnFwdSm90INS1_25CollectiveMainloopFwdSm90ILi2EN4cute5tupleIJNS5_1CILi1EEES8_S8_EEENS6_IJNS7_ILi128EEENS7_ILi96EEENS7_ILi64EEEEEELi256ENS_6half_tEfNS_4arch4Sm90ELb1ELb0ELb0ELb1ELb1ELb0ELb1ELb1ELb0ELb1ELb0ELb0EEENS1_21CollectiveEpilogueFwdINS6_IJSA_NS7_ILi256EEESB_EEES9_SE_SG_Li256ELb1ELb1ELb0ELb0EEENS1_36VarlenDynamicPersistentTileSchedulerILi128ELi96ELi256ELi128ELb0ELb1ELb1ELb1ELb1ELb1EEEEEEEEEvNT_6ParamsE --------------------------
	.section	.nv.info._ZN7cutlass13device_kernelIN5flash11enable_sm90INS1_16FlashAttnFwdSm90INS1_25CollectiveMainloopFwdSm90ILi2EN4cute5tupleIJNS5_1CILi1EEES8_S8_EEENS6_IJNS7_ILi128EEENS7_ILi96EEENS7_ILi64EEEEEELi256ENS_6half_tEfNS_4arch4Sm90ELb1ELb0ELb0ELb1ELb1ELb0ELb1ELb1ELb0ELb1ELb0ELb0EEENS1_21CollectiveEpilogueFwdINS6_IJSA_NS7_ILi256EEESB_EEES9_SE_SG_Li256ELb1ELb1ELb0ELb0EEENS1_36VarlenDynamicPersistentTileSchedulerILi128ELi96ELi256ELi128ELb0ELb1ELb1ELb1ELb1ELb1EEEEEEEEEvNT_6ParamsE,"",@"SHT_CUDA_INFO"
	.sectionflags	@""
	.align	4


	//----- nvinfo : EIATTR_CUDA_API_VERSION
	.align		4
        /*0000*/ 	.byte	0x04, 0x37
        /*0002*/ 	.short	(.L_603 - .L_602)
.L_602:
        /*0004*/ 	.word	0x00000082


	//----- nvinfo : EIATTR_KPARAM_INFO
	.align		4
.L_603:
        /*0008*/ 	.byte	0x04, 0x17
        /*000a*/ 	.short	(.L_605 - .L_604)
.L_604:
        /*000c*/ 	.word	0x00000000
        /*0010*/ 	.short	0x0000
        /*0012*/ 	.short	0x0070
        /*0014*/ 	.byte	0x00, 0xf0, 0x01, 0x2e


	//----- nvinfo : EIATTR_SPARSE_MMA_MASK
	.align		4
.L_605:
        /*0018*/ 	.byte	0x03, 0x50
        /*001a*/ 	.short	0x0000


	//----- nvinfo : EIATTR_MAXREG_COUNT
	.align		4
        /*001c*/ 	.byte	0x03, 0x1b
        /*001e*/ 	.short	0x00a8


	//----- nvinfo : EIATTR_NUM_BARRIERS
	.align		4
        /*0020*/ 	.byte	0x02, 0x4c
        /*0022*/ 	.byte	0x10
	.zero		1


	//----- nvinfo : EIATTR_EXTERNS
	.align		4
        /*0024*/ 	.byte	0x04, 0x0f
        /*0026*/ 	.short	(.L_607 - .L_606)


	//   ....[0]....
	.align		4
.L_606:
        /*0028*/ 	.word	index@(__assertfail)


	//----- nvinfo : EIATTR_ANNOTATIONS
	.align		4
.L_607:
        /*002c*/ 	.byte	0x04, 0x55
        /*002e*/ 	.short	(.L_609 - .L_608)


	//   ....[0]....
.L_608:
        /* <DEDUP_REMOVED lines=18> */


	//----- nvinfo : EIATTR_MERCURY_ISA_VERSION
	.align		4
.L_609:
        /*0140*/ 	.byte	0x03, 0x5f
        /*0142*/ 	.short	0x0101


	//----- nvinfo : EIATTR_UNUSED_LOAD_BYTE_OFFSET
	.align		4
        /*0144*/ 	.byte	0x04, 0x44
        /*0146*/ 	.short	(.L_611 - .L_610)


	//   ....[0]....
.L_610:
        /*0148*/ 	.word	0x000009b0
        /*014c*/ 	.word	0x0000fff0


	//   ....[1]....
        /*0150*/ 	.word	0x00009a00
        /*0154*/ 	.word	0x0000fff0


	//----- nvinfo : EIATTR_INT_WARP_WIDE_INSTR_OFFSETS
	.align		4
.L_611:
        /*0158*/ 	.byte	0x04, 0x31
        /*015a*/ 	.short	(.L_613 - .L_612)


	//   ....[0]....
.L_612:
        /*015c*/ 	.word	0x000000c0


	//   ....[1]....
        /*0160*/ 	.word	0x000000d0


	//   ....[2]....
        /*0164*/ 	.word	0x000000e0


	//   ....[3]....
        /*0168*/ 	.word	0x00000180


	//   ....[4]....
        /*016c*/ 	.word	0x0000dc10


	//   ....[5]....
        /*0170*/ 	.word	0x0000dca0


	//   ....[6]....
        /*0174*/ 	.word	0x00011bc0


	//   ....[7]....
        /*0178*/ 	.word	0x00011c50


	//----- nvinfo : EIATTR_COOP_GROUP_MASK_REGIDS
	.align		4
.L_613:
        /*017c*/ 	.byte	0x04, 0x29
        /*017e*/ 	.short	(.L_615 - .L_614)


	//   ....[0]....
.L_614:
        /*0180*/ 	.word	0xffffffff


	//   ....[1]....
        /*0184*/ 	.word	0xffffffff


	//   ....[2]....
        /*0188*/ 	.word	0xffffffff


	//   ....[3]....
        /*018c*/ 	.word	0xffffffff


	//   ....[4]....
        /*0190*/ 	.word	0xffffffff


	//   ....[5]....
        /*0194*/ 	.word	0xffffffff


	//   ....[6]....
        /*0198*/ 	.word	0xffffffff


	//   ....[7]....
        /*019c*/ 	.word	0xffffffff


	//   ....[8]....
        /*01a0*/ 	.word	0xffffffff


	//   ....[9]....
        /*01a4*/ 	.word	0xffffffff


	//   ....[10]....
        /*01a8*/ 	.word	0xffffffff


	//   ....[11]....
        /*01ac*/ 	.word	0xffffffff


	//   ....[12]....
        /*01b0*/ 	.word	0xffffffff


	//   ....[13]....
        /*01b4*/ 	.word	0xffffffff


	//   ....[14]....
        /*01b8*/ 	.word	0xffffffff


	//   ....[15]....
        /*01bc*/ 	.word	0xffffffff


	//   ....[16]....
        /*01c0*/ 	.word	0xffffffff


	//   ....[17]....
        /*01c4*/ 	.word	0xffffffff


	//   ....[18]....
        /*01c8*/ 	.word	0xffffffff


	//   ....[19]....
        /*01cc*/ 	.word	0xffffffff


	//   ....[20]....
        /*01d0*/ 	.word	0xffffffff


	//   ....[21]....
        /*01d4*/ 	.word	0xffffffff


	//   ....[22]....
        /*01d8*/ 	.word	0xffffffff


	//   ....[23]....
        /*01dc*/ 	.word	0xffffffff


	//   ....[24]....
        /*01e0*/ 	.word	0xffffffff


	//   ....[25]....
        /*01e4*/ 	.word	0xffffffff


	//   ....[26]....
        /*01e8*/ 	.word	0xffffffff


	//   ....[27]....
        /*01ec*/ 	.word	0xffffffff


	//   ....[28]....
        /*01f0*/ 	.word	0xffffffff


	//   ....[29]....
        /*01f4*/ 	.word	0xffffffff


	//   ....[30]....
        /*01f8*/ 	.word	0xffffffff


	//   ....[31]....
        /*01fc*/ 	.word	0xffffffff


	//   ....[32]....
        /*0200*/ 	.word	0xffffffff


	//   ....[33]....
        /*0204*/ 	.word	0xffffffff


	//   ....[34]....
        /*0208*/ 	.word	0xffffffff


	//   ....[35]....
        /*020c*/ 	.word	0xffffffff


	//   ....[36]....
        /*0210*/ 	.word	0xffffffff


	//   ....[37]....
        /*0214*/ 	.word	0xffffffff


	//   ....[38]....
        /*0218*/ 	.word	0xffffffff


	//   ....[39]....
        /*021c*/ 	.word	0xffffffff


	//   ....[40]....
        /*0220*/ 	.word	0xffffffff


	//   ....[41]....
        /*0224*/ 	.word	0xffffffff


	//   ....[42]....
        /*0228*/ 	.word	0xffffffff


	//   ....[43]....
        /*022c*/ 	.word	0xffffffff


	//   ....[44]....
        /*0230*/ 	.word	0xffffffff


	//   ....[45]....
        /*0234*/ 	.word	0xffffffff


	//   ....[46]....
        /*0238*/ 	.word	0xffffffff


	//   ....[47]....
        /*023c*/ 	.word	0xffffffff


	//   ....[48]....
        /*0240*/ 	.word	0xffffffff


	//   ....[49]....
        /*0244*/ 	.word	0xffffffff


	//   ....[50]....
        /*0248*/ 	.word	0xffffffff


	//   ....[51]....
        /*024c*/ 	.word	0xffffffff


	//   ....[52]....
        /*0250*/ 	.word	0xffffffff


	//   ....[53]....
        /*0254*/ 	.word	0xffffffff


	//   ....[54]....
        /*0258*/ 	.word	0xffffffff


	//   ....[55]....
        /*025c*/ 	.word	0xffffffff


	//   ....[56]....
        /*0260*/ 	.word	0xffffffff


	//   ....[57]....
        /*0264*/ 	.word	0xffffffff


	//   ....[58]....
        /*0268*/ 	.word	0xffffffff


	//   ....[59]....
        /*026c*/ 	.word	0xffffffff


	//   ....[60]....
        /*0270*/ 	.word	0xffffffff


	//   ....[61]....
        /*0274*/ 	.word	0xffffffff


	//   ....[62]....
        /*0278*/ 	.word	0xffffffff


	//   ....[63]....
        /*027c*/ 	.word	0xffffffff


	//   ....[64]....
        /*0280*/ 	.word	0xffffffff


	//   ....[65]....
        /*0284*/ 	.word	0xffffffff


	//   ....[66]....
        /*0288*/ 	.word	0xffffffff


	//   ....[67]....
        /*028c*/ 	.word	0xffffffff


	//   ....[68]....
        /*0290*/ 	.word	0xffffffff


	//   ....[69]....
        /*0294*/ 	.word	0xffffffff


	//   ....[70]....
        /*0298*/ 	.word	0xffffffff


	//   ....[71]....
        /*029c*/ 	.word	0xffffffff


	//   ....[72]....
        /*02a0*/ 	.word	0xffffffff


	//   ....[73]....
        /*02a4*/ 	.word	0xffffffff


	//   ....[74]....
        /*02a8*/ 	.word	0xffffffff


	//   ....[75]....
        /*02ac*/ 	.word	0xffffffff


	//   ....[76]....
        /*02b0*/ 	.word	0xffffffff


	//   ....[77]....
        /*02b4*/ 	.word	0xffffffff


	//   ....[78]....
        /*02b8*/ 	.word	0xffffffff


	//   ....[79]....
        /*02bc*/ 	.word	0xffffffff


	//   ....[80]....
        /*02c0*/ 	.word	0xffffffff


	//   ....[81]....
        /*02c4*/ 	.word	0xffffffff


	//   ....[82]....
        /*02c8*/ 	.word	0xffffffff


	//   ....[83]....
        /*02cc*/ 	.word	0xffffffff


	//   ....[84]....
        /*02d0*/ 	.word	0xffffffff


	//   ....[85]....
        /*02d4*/ 	.word	0xffffffff


	//   ....[86]....
        /*02d8*/ 	.word	0xffffffff


	//   ....[87]....
        /*02dc*/ 	.word	0xffffffff


	//   ....[88]....
        /*02e0*/ 	.word	0xffffffff


	//   ....[89]....
        /*02e4*/ 	.word	0xffffffff


	//   ....[90]....
        /*02e8*/ 	.word	0xffffffff


	//   ....[91]....
        /*02ec*/ 	.word	0xffffffff


	//   ....[92]....
        /*02f0*/ 	.word	0xffffffff


	//   ....[93]....
        /*02f4*/ 	.word	0xffffffff


	//   ....[94]....
        /*02f8*/ 	.word	0xffffffff


	//   ....[95]....
        /*02fc*/ 	.word	0xffffffff


	//   ....[96]....
        /*0300*/ 	.word	0xffffffff


	//   ....[97]....
        /*0304*/ 	.word	0xffffffff


	//   ....[98]....
        /*0308*/ 	.word	0xffffffff


	//   ....[99]....
        /*030c*/ 	.word	0xffffffff


	//   ....[100]....
        /*0310*/ 	.word	0xffffffff


	//   ....[101]....
        /*0314*/ 	.word	0xffffffff


	//   ....[102]....
        /*0318*/ 	.word	0xffffffff


	//   ....[103]....
        /*031c*/ 	.word	0xffffffff


	//   ....[104]....
        /*0320*/ 	.word	0xffffffff


	//   ....[105]....
        /*0324*/ 	.word	0xffffffff


	//   ....[106]....
        /*0328*/ 	.word	0xffffffff


	//   ....[107]....
        /*032c*/ 	.word	0xffffffff


	//   ....[108]....
        /*0330*/ 	.word	0xffffffff


	//   ....[109]....
        /*0334*/ 	.word	0xffffffff


	//   ....[110]....
        /*0338*/ 	.word	0xffffffff


	//   ....[111]....
        /*033c*/ 	.word	0xffffffff


	//   ....[112]....
        /*0340*/ 	.word	0xffffffff


	//   ....[113]....
        /*0344*/ 	.word	0xffffffff


	//   ....[114]....
        /*0348*/ 	.word	0xffffffff


	//   ....[115]....
        /*034c*/ 	.word	0xffffffff


	//   ....[116]....
        /*0350*/ 	.word	0xffffffff


	//   ....[117]....
        /*0354*/ 	.word	0xffffffff


	//   ....[118]....
        /*0358*/ 	.word	0xffffffff


	//   ....[119]....
        /*035c*/ 	.word	0xffffffff


	//   ....[120]....
        /*0360*/ 	.word	0xffffffff


	//   ....[121]....
        /*0364*/ 	.word	0xffffffff


	//   ....[122]....
        /*0368*/ 	.word	0xffffffff


	//   ....[123]....
        /*036c*/ 	.word	0xffffffff


	//   ....[124]....
        /*0370*/ 	.word	0xffffffff


	//   ....[125]....
        /*0374*/ 	.word	0xffffffff


	//   ....[126]....
        /*0378*/ 	.word	0xffffffff


	//   ....[127]....
        /*037c*/ 	.word	0xffffffff


	//   ....[128]....
        /*0380*/ 	.word	0xffffffff


	//   ....[129]....
        /*0384*/ 	.word	0xffffffff


	//   ....[130]....
        /*0388*/ 	.word	0xffffffff


	//   ....[131]....
        /*038c*/ 	.word	0xffffffff


	//   ....[132]....
        /*0390*/ 	.word	0xffffffff


	//   ....[133]....
        /*0394*/ 	.word	0xffffffff


	//   ....[134]....
        /*0398*/ 	.word	0xffffffff


	//   ....[135]....
        /*039c*/ 	.word	0xffffffff


	//   ....[136]....
        /*03a0*/ 	.word	0xffffffff


	//   ....[137]....
        /*03a4*/ 	.word	0xffffffff


	//   ....[138]....
        /*03a8*/ 	.word	0xffffffff


	//   ....[139]....
        /*03ac*/ 	.word	0xffffffff


	//   ....[140]....
        /*03b0*/ 	.word	0xffffffff


	//   ....[141]....
        /*03b4*/ 	.word	0xffffffff


	//   ....[142]....
        /*03b8*/ 	.word	0xffffffff


	//   ....[143]....
        /*03bc*/ 	.word	0xffffffff


	//   ....[144]....
        /*03c0*/ 	.word	0xffffffff


	//   ....[145]....
        /*03c4*/ 	.word	0xffffffff


	//   ....[146]....
        /*03c8*/ 	.word	0xffffffff


	//   ....[147]....
        /*03cc*/ 	.word	0xffffffff


	//   ....[148]....
        /*03d0*/ 	.word	0xffffffff


	//   ....[149]....
        /*03d4*/ 	.word	0xffffffff


	//   ....[150]....
        /*03d8*/ 	.word	0xffffffff


	//   ....[151]....
        /*03dc*/ 	.word	0xffffffff


	//   ....[152]....
        /*03e0*/ 	.word	0xffffffff


	//   ....[153]....
        /*03e4*/ 	.word	0xffffffff


	//   ....[154]....
        /*03e8*/ 	.word	0xffffffff


	//   ....[155]....
        /*03ec*/ 	.word	0xffffffff


	//   ....[156]....
        /*03f0*/ 	.word	0xffffffff


	//   ....[157]....
        /*03f4*/ 	.word	0xffffffff


	//   ....[158]....
        /*03f8*/ 	.word	0xffffffff


	//   ....[159]....
        /*03fc*/ 	.word	0xffffffff


	//   ....[160]....
        /*0400*/ 	.word	0xffffffff


	//   ....[161]....
        /*0404*/ 	.word	0x0500000f


	//   ....[162]....
        /*0408*/ 	.word	0x0500000f


	//   ....[163]....
        /*040c*/ 	.word	0x0500000f


	//   ....[164]....
        /*0410*/ 	.word	0x0500000f


	//   ....[165]....
        /*0414*/ 	.word	0x0500000f


	//   ....[166]....
        /*0418*/ 	.word	0x0500000f


	//   ....[167]....
        /*041c*/ 	.word	0x0500000f


	//   ....[168]....
        /*0420*/ 	.word	0x0500000f


	//   ....[169]....
        /*0424*/ 	.word	0x0500000f


	//   ....[170]....
        /*0428*/ 	.word	0x0500000f


	//   ....[171]....
        /*042c*/ 	.word	0x0500000f


	//   ....[172]....
        /*0430*/ 	.word	0x0500000f


	//   ....[173]....
        /*0434*/ 	.word	0x0500000f


	//   ....[174]....
        /*0438*/ 	.word	0x0500000f


	//   ....[175]....
        /*043c*/ 	.word	0x0500000f


	//   ....[176]....
        /*0440*/ 	.word	0x0500000f


	//   ....[177]....
        /*0444*/ 	.word	0x0500000f


	//   ....[178]....
        /*0448*/ 	.word	0x0500000f


	//   ....[179]....
        /*044c*/ 	.word	0x0500000f


	//   ....[180]....
        /*0450*/ 	.word	0x0500000f


	//   ....[181]....
        /*0454*/ 	.word	0x0500000f


	//   ....[182]....
        /*0458*/ 	.word	0x0500000f


	//   ....[183]....
        /*045c*/ 	.word	0x0500000f


	//   ....[184]....
        /*0460*/ 	.word	0x0500000f


	//   ....[185]....
        /*0464*/ 	.word	0x0500000f


	//   ....[186]....
        /*0468*/ 	.word	0x0500000f


	//   ....[187]....
        /*046c*/ 	.word	0x0500000f


	//   ....[188]....
        /*0470*/ 	.word	0x0500000f


	//   ....[189]....
        /*0474*/ 	.word	0x0500000f


	//   ....[190]....
        /*0478*/ 	.word	0x0500000f


	//   ....[191]....
        /*047c*/ 	.word	0x0500000f


	//   ....[192]....
        /*0480*/ 	.word	0x0500000f


	//   ....[193]....
        /*0484*/ 	.word	0x0500000f


	//   ....[194]....
        /*0488*/ 	.word	0x0500000f


	//   ....[195]....
        /*048c*/ 	.word	0x0500000f


	//   ....[196]....
        /*0490*/ 	.word	0x0500000f


	//   ....[197]....
        /*0494*/ 	.word	0x0500000f


	//   ....[198]....
        /*0498*/ 	.word	0x0500000f


	//   ....[199]....
        /*049c*/ 	.word	0x0500000f


	//   ....[200]....
        /*04a0*/ 	.word	0x0500000f


	//   ....[201]....
        /*04a4*/ 	.word	0x0500000f


	//   ....[202]....
        /*04a8*/ 	.word	0x0500000f


	//   ....[203]....
        /*04ac*/ 	.word	0x0500000f


	//   ....[204]....
        /*04b0*/ 	.word	0x0500000f


	//   ....[205]....
        /*04b4*/ 	.word	0x0500000f


	//   ....[206]....
        /*04b8*/ 	.word	0x0500000f


	//   ....[207]....
        /*04bc*/ 	.word	0x0500000f


	//   ....[208]....
        /*04c0*/ 	.word	0x0500000f


	//   ....[209]....
        /*04c4*/ 	.word	0x0500000f


	//   ....[210]....
        /*04c8*/ 	.word	0x0500000f


	//   ....[211]....
        /*04cc*/ 	.word	0x0500000f


	//   ....[212]....
        /*04d0*/ 	.word	0x0500000f


	//   ....[213]....
        /*04d4*/ 	.word	0x0500000f


	//   ....[214]....
        /*04d8*/ 	.word	0x0500000f


	//   ....[215]....
        /*04dc*/ 	.word	0x0500000f


	//   ....[216]....
        /*04e0*/ 	.word	0x0500000f


	//   ....[217]....
        /*04e4*/ 	.word	0x0500000f


	//   ....[218]....
        /*04e8*/ 	.word	0x0500000f


	//   ....[219]....
        /*04ec*/ 	.word	0x0500000f


	//   ....[220]....
        /*04f0*/ 	.word	0x0500000f


	//   ....[221]....
        /*04f4*/ 	.word	0x0500000f


	//   ....[222]....
        /*04f8*/ 	.word	0x0500000f


	//   ....[223]....
        /*04fc*/ 	.word	0x0500000f


	//   ....[224]....
        /*0500*/ 	.word	0x0500000f


	//   ....[225]....
        /*0504*/ 	.word	0x0500000f


	//   ....[226]....
        /*0508*/ 	.word	0x0500000f


	//   ....[227]....
        /*050c*/ 	.word	0x0500000f


	//   ....[228]....
        /*0510*/ 	.word	0x0500000f


	//   ....[229]....
        /*0514*/ 	.word	0x0500000f


	//   ....[230]....
        /*0518*/ 	.word	0x0500000f


	//   ....[231]....
        /*051c*/ 	.word	0x0500000f


	//   ....[232]....
        /*0520*/ 	.word	0x0500000f


	//   ....[233]....
        /*0524*/ 	.word	0x0500000f


	//   ....[234]....
        /*0528*/ 	.word	0x0500000f


	//   ....[235]....
        /*052c*/ 	.word	0x0500000f


	//   ....[236]....
        /*0530*/ 	.word	0x0500000f


	//   ....[237]....
        /*0534*/ 	.word	0x0500000f


	//   ....[238]....
        /*0538*/ 	.word	0x0500000f


	//   ....[239]....
        /*053c*/ 	.word	0x0500000f


	//   ....[240]....
        /*0540*/ 	.word	0x0500000f


	//   ....[241]....
        /*0544*/ 	.word	0x0500000f


	//   ....[242]....
        /*0548*/ 	.word	0x0500000f


	//   ....[243]....
        /*054c*/ 	.word	0x0500000f


	//   ....[244]....
        /*0550*/ 	.word	0x0500000f


	//   ....[245]....
        /*0554*/ 	.word	0x0500000f


	//   ....[246]....
        /*0558*/ 	.word	0x0500000f


	//   ....[247]....
        /*055c*/ 	.word	0x0500000f


	//   ....[248]....
        /*0560*/ 	.word	0x0500000f


	//   ....[249]....
        /*0564*/ 	.word	0x0500000f


	//   ....[250]....
        /*0568*/ 	.word	0x0500000f


	//   ....[251]....
        /*056c*/ 	.word	0x0500000f


	//   ....[252]....
        /*0570*/ 	.word	0x0500000f


	//   ....[253]....
        /*0574*/ 	.word	0x0500000f


	//   ....[254]....
        /*0578*/ 	.word	0x0500000f


	//   ....[255]....
        /*057c*/ 	.word	0x0500000f


	//   ....[0]....
        /*0580*/ 	.word	0x0500000f


	//   ....[1]....
        /*0584*/ 	.word	0x0500000f


	//   ....[2]....
        /*0588*/ 	.word	0x0500000f


	//   ....[3]....
        /*058c*/ 	.word	0x0500000f


	//----- nvinfo : EIATTR_COOP_GROUP_INSTR_OFFSETS
	.align		4
.L_615:
        /*0590*/ 	.byte	0x04, 0x28
        /*0592*/ 	.short	(.L_617 - .L_616)


	//   ....[0]....
.L_616:
        /*0594*/ 	.word	0x00000080


	//   ....[1]....
        /*0598*/ 	.word	0x00000090


	//   ....[2]....
        /*059c*/ 	.word	0x000002f0


	//   ....[3]....
        /*05a0*/ 	.word	0x00000450


	//   ....[4]....
        /*05a4*/ 	.word	0x00000570


	//   ....[5]....
        /*05a8*/ 	.word	0x000006d0


	//   ....[6]....
        /*05ac*/ 	.word	0x00001830


	//   ....[7]....
        /*05b0*/ 	.word	0x000029a0


	//   ....[8]....
        /*05b4*/ 	.word	0x000029c0


	//   ....[9]....
        /*05b8*/ 	.word	0x000032b0


	//   ....[10]....
        /*05bc*/ 	.word	0x00003300


	//   ....[11]....
        /*05c0*/ 	.word	0x00003320


	//   ....[12]....
        /*05c4*/ 	.word	0x00003340


	//   ....[13]....
        /*05c8*/ 	.word	0x00004c10


	//   ....[14]....
        /*05cc*/ 	.word	0x00004c30


	//   ....[15]....
        /*05d0*/ 	.word	0x00005500


	//   ....[16]....
        /*05d4*/ 	.word	0x00005590


	//   ....[17]....
        /*05d8*/ 	.word	0x000055b0


	//   ....[18]....
        /*05dc*/ 	.word	0x000055d0


	//   ....[19]....
        /*05e0*/ 	.word	0x00007950


	//   ....[20]....
        /*05e4*/ 	.word	0x000079b0


	//   ....[21]....
        /*05e8*/ 	.word	0x000079d0


	//   ....[22]....
        /*05ec*/ 	.word	0x000079f0


	//   ....[23]....
        /*05f0*/ 	.word	0x00008f80


	//   ....[24]....
        /*05f4*/ 	.word	0x00009000


	//   ....[25]....
        /*05f8*/ 	.word	0x00009070


	//   ....[26]....
        /*05fc*/ 	.word	0x00009090


	//   ....[27]....
        /*0600*/ 	.word	0x0000ab20


	//   ....[28]....
        /*0604*/ 	.word	0x0000ab50


	//   ....[29]....
        /*0608*/ 	.word	0x0000ab80


	//   ....[30]....
        /*060c*/ 	.word	0x0000abf0


	//   ....[31]....
        /*0610*/ 	.word	0x0000b450


	//   ....[32]....
        /*0614*/ 	.word	0x0000b480


	//   ....[33]....
        /*0618*/ 	.word	0x0000b610


	//   ....[34]....
        /*061c*/ 	.word	0x0000b630


	//   ....[35]....
        /*0620*/ 	.word	0x0000b770


	//   ....[36]....
        /*0624*/ 	.word	0x0000b790


	//   ....[37]....
        /*0628*/ 	.word	0x0000b8e0


	//   ....[38]....
        /*062c*/ 	.word	0x0000b900


	//   ....[39]....
        /*0630*/ 	.word	0x0000c2e0


	//   ....[40]....
        /*0634*/ 	.word	0x0000c310


	//   ....[41]....
        /*0638*/ 	.word	0x0000c460


	//   ....[42]....
        /*063c*/ 	.word	0x0000c480


	//   ....[43]....
        /*0640*/ 	.word	0x0000c5c0


	//   ....[44]....
        /*0644*/ 	.word	0x0000c5e0


	//   ....[45]....
        /*0648*/ 	.word	0x0000c730


	//   ....[46]....
        /*064c*/ 	.word	0x0000c750


	//   ....[47]....
        /*0650*/ 	.word	0x0000c910


	//   ....[48]....
        /*0654*/ 	.word	0x0000cae0


	//   ....[49]....
        /*0658*/ 	.word	0x0000cb10


	//   ....[50]....
        /*065c*/ 	.word	0x0000cb40


	//   ....[51]....
        /*0660*/ 	.word	0x0000cb70


	//   ....[52]....
        /*0664*/ 	.word	0x0000cba0


	//   ....[53]....
        /*0668*/ 	.word	0x0000cbd0


	//   ....[54]....
        /*066c*/ 	.word	0x0000cd20


	//   ....[55]....
        /*0670*/ 	.word	0x0000cd50


	//   ....[56]....
        /*0674*/ 	.word	0x0000cd80


	//   ....[57]....
        /*0678*/ 	.word	0x0000cdb0


	//   ....[58]....
        /*067c*/ 	.word	0x0000cde0


	//   ....[59]....
        /*0680*/ 	.word	0x0000ce10


	//   ....[60]....
        /*0684*/ 	.word	0x0000cea0


	//   ....[61]....
        /*0688*/ 	.word	0x0000cf00


	//   ....[62]....
        /*068c*/ 	.word	0x0000cf90


	//   ....[63]....
        /*0690*/ 	.word	0x0000e7d0


	//   ....[64]....
        /*0694*/ 	.word	0x0000e7f0


	//   ....[65]....
        /*0698*/ 	.word	0x0000e880


	//   ....[66]....
        /*069c*/ 	.word	0x0000e8a0


	//   ....[67]....
        /*06a0*/ 	.word	0x0000e920


	//   ....[68]....
        /*06a4*/ 	.word	0x0000e940


	//   ....[69]....
        /*06a8*/ 	.word	0x0000e9c0


	//   ....[70]....
        /*06ac*/ 	.word	0x0000e9e0


	//   ....[71]....
        /*06b0*/ 	.word	0x0000ea60


	//   ....[72]....
        /*06b4*/ 	.word	0x0000ea80


	//   ....[73]....
        /*06b8*/ 	.word	0x0000ea90


	//   ....[74]....
        /*06bc*/ 	.word	0x0000eaa0


	//   ....[75]....
        /*06c0*/ 	.word	0x0000f230


	//   ....[76]....
        /*06c4*/ 	.word	0x0000f250


	//   ....[77]....
        /*06c8*/ 	.word	0x0000f260


	//   ....[78]....
        /*06cc*/ 	.word	0x0000f270


	//   ....[79]....
        /*06d0*/ 	.word	0x0000f280


	//   ....[80]....
        /*06d4*/ 	.word	0x0000f2a0


	//   ....[81]....
        /*06d8*/ 	.word	0x0000f360


	//   ....[82]....
        /*06dc*/ 	.word	0x0000f400


	//   ....[83]....
        /*06e0*/ 	.word	0x0000f420


	//   ....[84]....
        /*06e4*/ 	.word	0x0000f480


	//   ....[85]....
        /*06e8*/ 	.word	0x0000f4f0


	//   ....[86]....
        /*06ec*/ 	.word	0x0000f510


	//   ....[87]....
        /*06f0*/ 	.word	0x0000f520


	//   ....[88]....
        /*06f4*/ 	.word	0x0000f550


	//   ....[89]....
        /*06f8*/ 	.word	0x0000f5e0


	//   ....[90]....
        /*06fc*/ 	.word	0x0000f620


	//   ....[91]....
        /*0700*/ 	.word	0x0000fd30


	//   ....[92]....
        /*0704*/ 	.word	0x0000fd60


	//   ....[93]....
        /*0708*/ 	.word	0x0000fd80


	//   ....[94]....
        /*070c*/ 	.word	0x0000fdb0


	//   ....[95]....
        /*0710*/ 	.word	0x0000fe20


	//   ....[96]....
        /*0714*/ 	.word	0x0000fe50


	//   ....[97]....
        /*0718*/ 	.word	0x0000ff60


	//   ....[98]....
        /*071c*/ 	.word	0x0000ff80


	//   ....[99]....
        /*0720*/ 	.word	0x00010010


	//   ....[100]....
        /*0724*/ 	.word	0x00010030


	//   ....[101]....
        /*0728*/ 	.word	0x000100a0


	//   ....[102]....
        /*072c*/ 	.word	0x000100c0


	//   ....[103]....
        /*0730*/ 	.word	0x00010120


	//   ....[104]....
        /*0734*/ 	.word	0x00010150


	//   ....[105]....
        /*0738*/ 	.word	0x000101d0


	//   ....[106]....
        /*073c*/ 	.word	0x00010230


	//   ....[107]....
        /*0740*/ 	.word	0x00010780


	//   ....[108]....
        /*0744*/ 	.word	0x000107a0


	//   ....[109]....
        /*0748*/ 	.word	0x000107f0


	//   ....[110]....
        /*074c*/ 	.word	0x000108b0


	//   ....[111]....
        /*0750*/ 	.word	0x000108c0


	//   ....[112]....
        /*0754*/ 	.word	0x000108f0


	//   ....[113]....
        /*0758*/ 	.word	0x00010980


	//   ....[114]....
        /*075c*/ 	.word	0x00010a30


	//   ....[115]....
        /*0760*/ 	.word	0x00010a40


	//   ....[116]....
        /*0764*/ 	.word	0x00010a70


	//   ....[117]....
        /*0768*/ 	.word	0x00010a80


	//   ....[118]....
        /*076c*/ 	.word	0x00010b10


	//   ....[119]....
        /*0770*/ 	.word	0x00011220


	//   ....[120]....
        /*0774*/ 	.word	0x00011240


	//   ....[121]....
        /*0778*/ 	.word	0x00011250


	//   ....[122]....
        /*077c*/ 	.word	0x00011290


	//   ....[123]....
        /*0780*/ 	.word	0x000112a0


	//   ....[124]....
        /*0784*/ 	.word	0x000112e0


	//   ....[125]....
        /*0788*/ 	.word	0x000112f0


	//   ....[126]....
        /*078c*/ 	.word	0x00011330


	//   ....[127]....
        /*0790*/ 	.word	0x00011340


	//   ....[128]....
        /*0794*/ 	.word	0x00011380


	//   ....[129]....
        /*0798*/ 	.word	0x00011390


	//   ....[130]....
        /*079c*/ 	.word	0x000113a0


	//   ....[131]....
        /*07a0*/ 	.word	0x00011700


	//   ....[132]....
        /*07a4*/ 	.word	0x00011720


	//   ....[133]....
        /*07a8*/ 	.word	0x00011730


	//   ....[134]....
        /*07ac*/ 	.word	0x00011740


	//   ....[135]....
        /*07b0*/ 	.word	0x00011750


	//   ....[136]....
        /*07b4*/ 	.word	0x00011770


	//   ....[137]....
        /*07b8*/ 	.word	0x000117e0


	//   ....[138]....
        /*07bc*/ 	.word	0x00011810


	//   ....[139]....
        /*07c0*/ 	.word	0x00011820


	//   ....[140]....
        /*07c4*/ 	.word	0x00011890


	//   ....[141]....
        /*07c8*/ 	.word	0x000118a0


	//   ....[142]....
        /*07cc*/ 	.word	0x000119a0


	//   ....[143]....
        /*07d0*/ 	.word	0x00011e40


	//   ....[144]....
        /*07d4*/ 	.word	0x00011e70


	//   ....[145]....
        /*07d8*/ 	.word	0x00011ea0


	//   ....[146]....
        /*07dc*/ 	.word	0x00011ed0


	//   ....[147]....
        /*07e0*/ 	.word	0x00011f00


	//   ....[148]....
        /*07e4*/ 	.word	0x00011f30


	//   ....[149]....
        /*07e8*/ 	.word	0x00011f60


	//   ....[150]....
        /*07ec*/ 	.word	0x00011f90


	//   ....[151]....
        /*07f0*/ 	.word	0x00012110


	//   ....[152]....
        /*07f4*/ 	.word	0x00012140


	//   ....[153]....
        /*07f8*/ 	.word	0x00012170


	//   ....[154]....
        /*07fc*/ 	.word	0x000121a0


	//   ....[155]....
        /*0800*/ 	.word	0x000121d0


	//   ....[156]....
        /*0804*/ 	.word	0x00012200


	//   ....[157]....
        /*0808*/ 	.word	0x000122c0


	//   ....[158]....
        /*080c*/ 	.word	0x000122e0


	//   ....[159]....
        /*0810*/ 	.word	0x00012350


	//   ....[160]....
        /*0814*/ 	.word	0x000129f0


	//   ....[161]....
        /*0818*/ 	.word	0x00013020


	//   ....[162]....
        /*081c*/ 	.word	0x00013110


	//   ....[163]....
        /*0820*/ 	.word	0x000131b0


	//   ....[164]....
        /*0824*/ 	.word	0x00013210


	//   ....[165]....
        /*0828*/ 	.word	0x00013300


	//   ....[166]....
        /*082c*/ 	.word	0x00013370


	//   ....[167]....
        /*0830*/ 	.word	0x00013460


	//   ....[168]....
        /*0834*/ 	.word	0x000134d0


	//   ....[169]....
        /*0838*/ 	.word	0x000135c0


	//   ....[170]....
        /*083c*/ 	.word	0x00013630


	//   ....[171]....
        /*0840*/ 	.word	0x00013720


	//   ....[172]....
        /*0844*/ 	.word	0x00013790


	//   ....[173]....
        /*0848*/ 	.word	0x00013830


	//   ....[174]....
        /*084c*/ 	.word	0x00013930


	//   ....[175]....
        /*0850*/ 	.word	0x00013980


	//   ....[176]....
        /*0854*/ 	.word	0x000139e0


	//   ....[177]....
        /*0858*/ 	.word	0x00013b00


	//   ....[178]....
        /*085c*/ 	.word	0x00013b80


	//   ....[179]....
        /*0860*/ 	.word	0x00013c70


	//   ....[180]....
        /*0864*/ 	.word	0x00013cf0


	//   ....[181]....
        /*0868*/ 	.word	0x00013de0


	//   ....[182]....
        /*086c*/ 	.word	0x00013ef0


	//   ....[183]....
        /*0870*/ 	.word	0x00013f70


	//   ....[184]....
        /*0874*/ 	.word	0x00014070


	//   ....[185]....
        /*0878*/ 	.word	0x000140e0


	//   ....[186]....
        /*087c*/ 	.word	0x00014160


	//   ....[187]....
        /*0880*/ 	.word	0x00014250


	//   ....[188]....
        /*0884*/ 	.word	0x000142c0


	//   ....[189]....
        /*0888*/ 	.word	0x00014390


	//   ....[190]....
        /*088c*/ 	.word	0x00014430


	//   ....[191]....
        /*0890*/ 	.word	0x000144d0


	//   ....[192]....
        /*0894*/ 	.word	0x00014530


	//   ....[193]....
        /*0898*/ 	.word	0x00014620


	//   ....[194]....
        /*089c*/ 	.word	0x00014730


	//   ....[195]....
        /*08a0*/ 	.word	0x00014780


	//   ....[196]....
        /*08a4*/ 	.word	0x000147e0


	//   ....[197]....
        /*08a8*/ 	.word	0x000148e0


	//   ....[198]....
        /*08ac*/ 	.word	0x000149f0


	//   ....[199]....
        /*08b0*/ 	.word	0x00014a40


	//   ....[200]....
        /*08b4*/ 	.word	0x00014aa0


	//   ....[201]....
        /*08b8*/ 	.word	0x00014ba0


	//   ....[202]....
        /*08bc*/ 	.word	0x00014cb0


	//   ....[203]....
        /*08c0*/ 	.word	0x00014d00


	//   ....[204]....
        /*08c4*/ 	.word	0x00014d60


	//   ....[205]....
        /*08c8*/ 	.word	0x00014e50


	//   ....[206]....
        /*08cc*/ 	.word	0x00014f80


	//   ....[207]....
        /*08d0*/ 	.word	0x00015060


	//   ....[208]....
        /*08d4*/ 	.word	0x000150f0


	//   ....[209]....
        /*08d8*/ 	.word	0x00015200


	//   ....[210]....
        /*08dc*/ 	.word	0x00015260


	//   ....[211]....
        /*08e0*/ 	.word	0x00015370


	//   ....[212]....
        /*08e4*/ 	.word	0x000153d0


	//   ....[213]....
        /*08e8*/ 	.word	0x000154e0


	//   ....[214]....
        /*08ec*/ 	.word	0x00015540


	//   ....[215]....
        /*08f0*/ 	.word	0x00015650


	//   ....[216]....
        /*08f4*/ 	.word	0x000156b0


	//   ....[217]....
        /*08f8*/ 	.word	0x00015770


	//   ....[218]....
        /*08fc*/ 	.word	0x000158d0


	//   ....[219]....
        /*0900*/ 	.word	0x00015970


	//   ....[220]....
        /*0904*/ 	.word	0x000159d0


	//   ....[221]....
        /*0908*/ 	.word	0x00015a80


	//   ....[222]....
        /*090c*/ 	.word	0x00015ae0


	//   ....[223]....
        /*0910*/ 	.word	0x00015b90


	//   ....[224]....
        /*0914*/ 	.word	0x00015bf0


	//   ....[225]....
        /*0918*/ 	.word	0x00015ca0


	//   ....[226]....
        /*091c*/ 	.word	0x00015d00


	//   ....[227]....
        /*0920*/ 	.word	0x00015db0


	//   ....[228]....
        /*0924*/ 	.word	0x00015e10


	//   ....[229]....
        /*0928*/ 	.word	0x00015ec0


	//   ....[230]....
        /*092c*/ 	.word	0x00015fa0


	//   ....[231]....
        /*0930*/ 	.word	0x00016040


	//   ....[232]....
        /*0934*/ 	.word	0x000160a0


	//   ....[233]....
        /*0938*/ 	.word	0x00016170


	//   ....[234]....
        /*093c*/ 	.word	0x000161d0


	//   ....[235]....
        /*0940*/ 	.word	0x000162a0


	//   ....[236]....
        /*0944*/ 	.word	0x00016300


	//   ....[237]....
        /*0948*/ 	.word	0x000163e0


	//   ....[238]....
        /*094c*/ 	.word	0x00016440


	//   ....[239]....
        /*0950*/ 	.word	0x00016510


	//   ....[240]....
        /*0954*/ 	.word	0x00016570


	//   ....[241]....
        /*0958*/ 	.word	0x00016640


	//   ....[242]....
        /*095c*/ 	.word	0x000166d0


	//   ....[243]....
        /*0960*/ 	.word	0x00016770


	//   ....[244]....
        /*0964*/ 	.word	0x00016890


	//   ....[245]....
        /*0968*/ 	.word	0x00016900


	//   ....[246]....
        /*096c*/ 	.word	0x00016970


	//   ....[247]....
        /*0970*/ 	.word	0x000169e0


	//   ....[248]....
        /*0974*/ 	.word	0x00016a50


	//   ....[249]....
        /*0978*/ 	.word	0x00016ad0


	//   ....[250]....
        /*097c*/ 	.word	0x00016b60


	//   ....[251]....
        /*0980*/ 	.word	0x00016bf0


	//   ....[252]....
        /*0984*/ 	.word	0x00016c60


	//   ....[253]....
        /*0988*/ 	.word	0x00016cd0


	//   ....[254]....
        /*098c*/ 	.word	0x00016d40


	//   ....[255]....
        /*0990*/ 	.word	0x00016dc0


	//   ....[0]....
        /*0994*/ 	.word	0x00016e30


	//   ....[1]....
        /*0998*/ 	.word	0x00016ed0


	//   ....[2]....
        /*099c*/ 	.word	0x00016f60


	//   ....[3]....
        /*09a0*/ 	.word	0x00017080


	//----- nvinfo : EIATTR_REG_RECONFIG
	.align		4
.L_617:
        /*09a4*/ 	.byte	0x01, 0x54
	.zero		2


	//----- nvinfo : EIATTR_SYSCALL_OFFSETS
	.align		4
        /*09a8*/ 	.byte	0x04, 0x46
        /*09aa*/ 	.short	(.L_619 - .L_618)


	//   ....[0]....
.L_618:
        /*09ac*/ 	.word	0x00001a90


	//   ....[1]....
        /*09b0*/ 	.word	0x0000de00


	//   ....[2]....
        /*09b4*/ 	.word	0x0000df50


	//   ....[3]....
        /*09b8*/ 	.word	0x0000e040


	//   ....[4]....
        /*09bc*/ 	.word	0x0000ee30


	//   ....[5]....
        /*09c0*/ 	.word	0x0000f970


	//----- nvinfo : EIATTR_MBARRIER_INSTR_OFFSETS
	.align		4
.L_619:
        /*09c4*/ 	.byte	0x04, 0x39
        /*09c6*/ 	.short	(.L_621 - .L_620)


	//   ....[0]....
.L_620:
        /*09c8*/ 	.word	0x00000190
        /*09cc*/ 	.word	0x000000ff
        /*09d0*/ 	.word	0x00032400
        /*09d4*/ 	.short	0x0100
        /*09d6*/ 	.byte	0x08
	.zero		1


	//   ....[1]....
        /*09d8*/ 	.word	0x000001a0
        /*09dc*/ 	.word	0x000000ff
        /*09e0*/ 	.word	0x00032410
        /*09e4*/ 	.short	0x0100
        /*09e6*/ 	.byte	0x08
	.zero		1


	//   ....[2]....
        /*09e8*/ 	.word	0x000001b0
        /*09ec*/ 	.word	0x000000ff
        /*09f0*/ 	.word	0x00032420
        /*09f4*/ 	.short	0x0100
        /*09f6*/ 	.byte	0x08
	.zero		1


	//   ....[3]....
        /*09f8*/ 	.word	0x000002a0
        /*09fc*/ 	.word	0x000000ff
        /*0a00*/ 	.word	0x00032430
        /*0a04*/ 	.short	0x0100
        /*0a06*/ 	.byte	0x08
	.zero		1


	//   ....[4]....
        /*0a08*/ 	.word	0x000002b0
        /*0a0c*/ 	.word	0x000000ff
        /*0a10*/ 	.word	0x00032440
        /*0a14*/ 	.short	0x0100
        /*0a16*/ 	.byte	0x08
	.zero		1


	//   ....[5]....
        /*0a18*/ 	.word	0x000002c0
        /*0a1c*/ 	.word	0x000000ff
        /*0a20*/ 	.word	0x00032438
        /*0a24*/ 	.short	0x0100
        /*0a26*/ 	.byte	0x08
	.zero		1


	//   ....[6]....
        /*0a28*/ 	.word	0x000002d0
        /*0a2c*/ 	.word	0x000000ff
        /*0a30*/ 	.word	0x00032448
        /*0a34*/ 	.short	0x0100
        /*0a36*/ 	.byte	0x08
	.zero		1


	//   ....[7]....
        /*0a38*/ 	.word	0x00000400
        /*0a3c*/ 	.word	0x000000ff
        /*0a40*/ 	.word	0x00032450
        /*0a44*/ 	.short	0x0100
        /*0a46*/ 	.byte	0x08
	.zero		1


	//   ....[8]....
        /*0a48*/ 	.word	0x00000410
        /*0a4c*/ 	.word	0x000000ff
        /*0a50*/ 	.word	0x00032460
        /*0a54*/ 	.short	0x0100
        /*0a56*/ 	.byte	0x08
	.zero		1


	//   ....[9]....
        /*0a58*/ 	.word	0x00000420
        /*0a5c*/ 	.word	0x000000ff
        /*0a60*/ 	.word	0x00032458
        /*0a64*/ 	.short	0x0100
        /*0a66*/ 	.byte	0x08
	.zero		1


	//   ....[10]....
        /*0a68*/ 	.word	0x00000430
        /*0a6c*/ 	.word	0x000000ff
        /*0a70*/ 	.word	0x00032468
        /*0a74*/ 	.short	0x0100
        /*0a76*/ 	.byte	0x08
	.zero		1


	//   ....[11]....
        /*0a78*/ 	.word	0x00000520
        /*0a7c*/ 	.word	0x000000ff
        /*0a80*/ 	.word	0x00032470
        /*0a84*/ 	.short	0x0100
        /*0a86*/ 	.byte	0x06
	.zero		1


	//   ....[12]....
        /*0a88*/ 	.word	0x00000530
        /*0a8c*/ 	.word	0x000000ff
        /*0a90*/ 	.word	0x00032480
        /*0a94*/ 	.short	0x0100
        /*0a96*/ 	.byte	0x06
	.zero		1


	//   ....[13]....
        /*0a98*/ 	.word	0x00000540
        /*0a9c*/ 	.word	0x000000ff
        /*0aa0*/ 	.word	0x00032478
        /*0aa4*/ 	.short	0x0100
        /*0aa6*/ 	.byte	0x06
	.zero		1


	//   ....[14]....
        /*0aa8*/ 	.word	0x00000550
        /*0aac*/ 	.word	0x000000ff
        /*0ab0*/ 	.word	0x00032488
        /*0ab4*/ 	.short	0x0100
        /*0ab6*/ 	.byte	0x06
	.zero		1


	//   ....[15]....
        /*0ab8*/ 	.word	0x00000680
        /*0abc*/ 	.word	0x000000ff
        /*0ac0*/ 	.word	0x00032490
        /*0ac4*/ 	.short	0x0100
        /*0ac6*/ 	.byte	0x08
	.zero		1


	//   ....[16]....
        /*0ac8*/ 	.word	0x00000690
        /*0acc*/ 	.word	0x000000ff
        /*0ad0*/ 	.word	0x000324a0
        /*0ad4*/ 	.short	0x0100
        /*0ad6*/ 	.byte	0x08
	.zero		1


	//   ....[17]....
        /*0ad8*/ 	.word	0x000006a0
        /*0adc*/ 	.word	0x000000ff
        /*0ae0*/ 	.word	0x00032498
        /*0ae4*/ 	.short	0x0100
        /*0ae6*/ 	.byte	0x08
	.zero		1


	//   ....[18]....
        /*0ae8*/ 	.word	0x000006b0
        /*0aec*/ 	.word	0x000000ff
        /*0af0*/ 	.word	0x000324a8
        /*0af4*/ 	.short	0x0100
        /*0af6*/ 	.byte	0x08
	.zero		1


	//   ....[19]....
        /*0af8*/ 	.word	0x000007f0
        /*0afc*/ 	.word	0x000000ff
        /*0b00*/ 	.word	0x000324b0
        /*0b04*/ 	.short	0x0100
        /*0b06*/ 	.byte	0x08
	.zero		1


	//   ....[20]....
        /*0b08*/ 	.word	0x00000800
        /*0b0c*/ 	.word	0x000000ff
        /*0b10*/ 	.word	0x000324c0
        /*0b14*/ 	.short	0x0100
        /*0b16*/ 	.byte	0x08
	.zero		1


	//   ....[21]....
        /*0b18*/ 	.word	0x00000810
        /*0b1c*/ 	.word	0x000000ff
        /*0b20*/ 	.word	0x000324b8
        /*0b24*/ 	.short	0x0100
        /*0b26*/ 	.byte	0x08
	.zero		1


	//   ....[22]....
        /*0b28*/ 	.word	0x00000820
        /*0b2c*/ 	.word	0x000000ff
        /*0b30*/ 	.word	0x000324c8
        /*0b34*/ 	.short	0x0100
        /*0b36*/ 	.byte	0x08
	.zero		1


	//   ....[23]....
        /*0b38*/ 	.word	0x00001af0
        /*0b3c*/ 	.word	0x000000ff
        /*0b40*/ 	.word	0x00032400
        /*0b44*/ 	.short	0x010a
        /*0b46*/ 	.byte	0x28
	.zero		1


	//   ....[24]....
        /*0b48*/ 	.word	0x00001bd0
        /*0b4c*/ 	.word	0x000000ff
        /*0b50*/ 	.word	0x00032430
        /*0b54*/ 	.short	0x010a
        /*0b56*/ 	.byte	0x06
	.zero		1


	//   ....[25]....
        /*0b58*/ 	.word	0x00001c10
        /*0b5c*/ 	.word	0x000000ff
        /*0b60*/ 	.word	0x00032430
        /*0b64*/ 	.short	0x010a
        /*0b66*/ 	.byte	0x06
	.zero		1


	//   ....[26]....
        /*0b68*/ 	.word	0x00001f10
        /*0b6c*/ 	.word	0x000000ff
        /*0b70*/ 	.word	0x00032410
        /*0b74*/ 	.short	0x010a
        /*0b76*/ 	.byte	0x28
	.zero		1


	//   ....[27]....
        /*0b78*/ 	.word	0x00001f50
        /*0b7c*/ 	.word	0x000000ff
        /*0b80*/ 	.word	0x00032450
        /*0b84*/ 	.short	0x010a
        /*0b86*/ 	.byte	0x06
	.zero		1


	//   ....[28]....
        /*0b88*/ 	.word	0x00001f90
        /*0b8c*/ 	.word	0x000000ff
        /*0b90*/ 	.word	0x00032450
        /*0b94*/ 	.short	0x010a
        /*0b96*/ 	.byte	0x06
	.zero		1


	//   ....[29]....
        /*0b98*/ 	.word	0x00002900
        /*0b9c*/ 	.word	0x000000ff
        /*0ba0*/ 	.word	0x00000000
        /*0ba4*/ 	.short	0x0101
        /*0ba6*/ 	.byte	0x0a
	.zero		1


	//   ....[30]....
        /*0ba8*/ 	.word	0x00004070
        /*0bac*/ 	.word	0x000000ff
        /*0bb0*/ 	.word	0x00000000
        /*0bb4*/ 	.short	0x0101
        /*0bb6*/ 	.byte	0x06
	.zero		1


	//   ....[31]....
        /*0bb8*/ 	.word	0x00004210
        /*0bbc*/ 	.word	0x000000ff
        /*0bc0*/ 	.word	0x00032430
        /*0bc4*/ 	.short	0x010a
        /*0bc6*/ 	.byte	0x04
	.zero		1


	//   ....[32]....
        /*0bc8*/ 	.word	0x00004250
        /*0bcc*/ 	.word	0x000000ff
        /*0bd0*/ 	.word	0x00032430
        /*0bd4*/ 	.short	0x010a
        /*0bd6*/ 	.byte	0x04
	.zero		1


	//   ....[33]....
        /*0bd8*/ 	.word	0x00004470
        /*0bdc*/ 	.word	0x000000ff
        /*0be0*/ 	.word	0x00032450
        /*0be4*/ 	.short	0x010a
        /*0be6*/ 	.byte	0x04
	.zero		1


	//   ....[34]....
        /*0be8*/ 	.word	0x000044b0
        /*0bec*/ 	.word	0x000000ff
        /*0bf0*/ 	.word	0x00032450
        /*0bf4*/ 	.short	0x010a
        /*0bf6*/ 	.byte	0x04
	.zero		1


	//   ....[35]....
        /*0bf8*/ 	.word	0x00004b90
        /*0bfc*/ 	.word	0x000000ff
        /*0c00*/ 	.word	0x00000000
        /*0c04*/ 	.short	0x0101
        /*0c06*/ 	.byte	0x0a
	.zero		1


	//   ....[36]....
        /*0c08*/ 	.word	0x00006be0
        /*0c0c*/ 	.word	0x000000ff
        /*0c10*/ 	.word	0x00000000
        /*0c14*/ 	.short	0x0101
        /*0c16*/ 	.byte	0x04
	.zero		1


	//   ....[37]....
        /*0c18*/ 	.word	0x00006d10
        /*0c1c*/ 	.word	0x000000ff
        /*0c20*/ 	.word	0x00032430
        /*0c24*/ 	.short	0x010a
        /*0c26*/ 	.byte	0x04
	.zero		1


	//   ....[38]....
        /*0c28*/ 	.word	0x00006d50
        /*0c2c*/ 	.word	0x000000ff
        /*0c30*/ 	.word	0x00032430
        /*0c34*/ 	.short	0x010a
        /*0c36*/ 	.byte	0x04
	.zero		1


	//   ....[39]....
        /*0c38*/ 	.word	0x00006f70
        /*0c3c*/ 	.word	0x000000ff
        /*0c40*/ 	.word	0x00032450
        /*0c44*/ 	.short	0x010a
        /*0c46*/ 	.byte	0x04
	.zero		1


	//   ....[40]....
        /*0c48*/ 	.word	0x00006fb0
        /*0c4c*/ 	.word	0x000000ff
        /*0c50*/ 	.word	0x00032450
        /*0c54*/ 	.short	0x010a
        /*0c56*/ 	.byte	0x04
	.zero		1


	//   ....[41]....
        /*0c58*/ 	.word	0x000076b0
        /*0c5c*/ 	.word	0x000000ff
        /*0c60*/ 	.word	0x00000000
        /*0c64*/ 	.short	0x0101
        /*0c66*/ 	.byte	0x0a
	.zero		1


	//   ....[42]....
        /*0c68*/ 	.word	0x00008f60
        /*0c6c*/ 	.word	0x000000ff
        /*0c70*/ 	.word	0x00000000
        /*0c74*/ 	.short	0x0101
        /*0c76*/ 	.byte	0x04
	.zero		1


	//   ....[43]....
        /*0c78*/ 	.word	0x0000b470
        /*0c7c*/ 	.word	0x000000ff
        /*0c80*/ 	.word	0x00000000
        /*0c84*/ 	.short	0x0101
        /*0c86*/ 	.byte	0x07
	.zero		1


	//   ....[44]....
        /*0c88*/ 	.word	0x0000e550
        /*0c8c*/ 	.word	0x00000019
        /*0c90*/ 	.word	0x00032440
        /*0c94*/ 	.short	0x010a
        /*0c96*/ 	.byte	0x3f
	.zero		1


	//   ....[45]....
        /*0c98*/ 	.word	0x0000eba0
        /*0c9c*/ 	.word	0x00000019
        /*0ca0*/ 	.word	0x00032430
        /*0ca4*/ 	.short	0x0107
        /*0ca6*/ 	.byte	0x3f
	.zero		1


	//   ....[46]....
        /*0ca8*/ 	.word	0x0000ec70
        /*0cac*/ 	.word	0x00000019
        /*0cb0*/ 	.word	0x00032430
        /*0cb4*/ 	.short	0x0101
        /*0cb6*/ 	.byte	0x3f
	.zero		1


	//   ....[47]....
        /*0cb8*/ 	.word	0x0000f7b0
        /*0cbc*/ 	.word	0x00000016
        /*0cc0*/ 	.word	0x00032400
        /*0cc4*/ 	.short	0x0107
        /*0cc6*/ 	.byte	0x3f
	.zero		1


	//   ....[48]....
        /*0cc8*/ 	.word	0x0000f840
        /*0ccc*/ 	.word	0x00000016
        /*0cd0*/ 	.word	0x00032400
        /*0cd4*/ 	.short	0x0101
        /*0cd6*/ 	.byte	0x3f
	.zero		1


	//   ....[49]....
        /*0cd8*/ 	.word	0x00010370
        /*0cdc*/ 	.word	0x00000016
        /*0ce0*/ 	.word	0x00032410
        /*0ce4*/ 	.short	0x0107
        /*0ce6*/ 	.byte	0x3f
	.zero		1


	//   ....[50]....
        /*0ce8*/ 	.word	0x00010470
        /*0cec*/ 	.word	0x00000016
        /*0cf0*/ 	.word	0x00032410
        /*0cf4*/ 	.short	0x0101
        /*0cf6*/ 	.byte	0x3f
	.zero		1


	//   ....[51]....
        /*0cf8*/ 	.word	0x00010490
        /*0cfc*/ 	.word	0x00000016
        /*0d00*/ 	.word	0x00032420
        /*0d04*/ 	.short	0x010a
        /*0d06*/ 	.byte	0x3f
	.zero		1


	//   ....[52]....
        /*0d08*/ 	.word	0x00010510
        /*0d0c*/ 	.word	0x00000019
        /*0d10*/ 	.word	0x00032460
        /*0d14*/ 	.short	0x010a
        /*0d16*/ 	.byte	0x3f
	.zero		1


	//   ....[53]....
        /*0d18*/ 	.word	0x00010c90
        /*0d1c*/ 	.word	0x00000019
        /*0d20*/ 	.word	0x00032450
        /*0d24*/ 	.short	0x0107
        /*0d26*/ 	.byte	0x3f
	.zero		1


	//   ....[54]....
        /*0d28*/ 	.word	0x00010d50
        /*0d2c*/ 	.word	0x00000019
        /*0d30*/ 	.word	0x00032450
        /*0d34*/ 	.short	0x0101
        /*0d36*/ 	.byte	0x3f
	.zero		1


	//   ....[55]....
        /*0d38*/ 	.word	0x00011080
        /*0d3c*/ 	.word	0x0000000a
        /*0d40*/ 	.word	0x00032440
        /*0d44*/ 	.short	0x010a
        /*0d46*/ 	.byte	0x3f
	.zero		1


	//   ....[56]....
        /*0d48*/ 	.word	0x00011450
        /*0d4c*/ 	.word	0x0000000a
        /*0d50*/ 	.word	0x00032430
        /*0d54*/ 	.short	0x0107
        /*0d56*/ 	.byte	0x3f
	.zero		1


	//   ....[57]....
        /*0d58*/ 	.word	0x00011500
        /*0d5c*/ 	.word	0x0000000a
        /*0d60*/ 	.word	0x00032430
        /*0d64*/ 	.short	0x0101
        /*0d66*/ 	.byte	0x3f
	.zero		1


	//   ....[58]....
        /*0d68*/ 	.word	0x00011530
        /*0d6c*/ 	.word	0x0000000a
        /*0d70*/ 	.word	0x00032460
        /*0d74*/ 	.short	0x010a
        /*0d76*/ 	.byte	0x3f
	.zero		1


	//   ....[59]....
        /*0d78*/ 	.word	0x00011a50
        /*0d7c*/ 	.word	0x0000000a
        /*0d80*/ 	.word	0x00032450
        /*0d84*/ 	.short	0x0107
        /*0d86*/ 	.byte	0x3f
	.zero		1


	//   ....[60]....
        /*0d88*/ 	.word	0x00011b00
        /*0d8c*/ 	.word	0x0000000a
        /*0d90*/ 	.word	0x00032450
        /*0d94*/ 	.short	0x0101
        /*0d96*/ 	.byte	0x3f
	.zero		1


	//   ....[61]....
        /*0d98*/ 	.word	0x00012970
        /*0d9c*/ 	.word	0x00000005
        /*0da0*/ 	.word	0x00032420
        /*0da4*/ 	.short	0x010a
        /*0da6*/ 	.byte	0x3f
	.zero		1


	//   ....[62]....
        /*0da8*/ 	.word	0x00012b10
        /*0dac*/ 	.word	0x00000003
        /*0db0*/ 	.word	0x00032440
        /*0db4*/ 	.short	0x010a
        /*0db6*/ 	.byte	0x3f
	.zero		1


	//   ....[63]....
        /*0db8*/ 	.word	0x00012bb0
        /*0dbc*/ 	.word	0x00000005
        /*0dc0*/ 	.word	0x00032440
        /*0dc4*/ 	.short	0x010a
        /*0dc6*/ 	.byte	0x3f
	.zero		1


	//   ....[64]....
        /*0dc8*/ 	.word	0x00012bf0
        /*0dcc*/ 	.word	0x00000003
        /*0dd0*/ 	.word	0x00032460
        /*0dd4*/ 	.short	0x010a
        /*0dd6*/ 	.byte	0x3f
	.zero		1


	//   ....[65]....
        /*0dd8*/ 	.word	0x00012c30
        /*0ddc*/ 	.word	0x00000005
        /*0de0*/ 	.word	0x00032460
        /*0de4*/ 	.short	0x010a
        /*0de6*/ 	.byte	0x3f
	.zero		1


	//   ....[66]....
        /*0de8*/ 	.word	0x00012ca0
        /*0dec*/ 	.word	0x00000003
        /*0df0*/ 	.word	0x00032400
        /*0df4*/ 	.short	0x010a
        /*0df6*/ 	.byte	0x3f
	.zero		1


	//   ....[67]....
        /*0df8*/ 	.word	0x00012d00
        /*0dfc*/ 	.word	0x00000003
        /*0e00*/ 	.word	0x00032430
        /*0e04*/ 	.short	0x010a
        /*0e06*/ 	.byte	0x3f
	.zero		1


	//   ....[68]....
        /*0e08*/ 	.word	0x00012d60
        /*0e0c*/ 	.word	0x00000003
        /*0e10*/ 	.word	0x00032410
        /*0e14*/ 	.short	0x010a
        /*0e16*/ 	.byte	0x3f
	.zero		1


	//   ....[69]....
        /*0e18*/ 	.word	0x00012dc0
        /*0e1c*/ 	.word	0x00000003
        /*0e20*/ 	.word	0x00032450
        /*0e24*/ 	.short	0x010a
        /*0e26*/ 	.byte	0x3f
	.zero		1


	//   ....[70]....
        /*0e28*/ 	.word	0x00012e20
        /*0e2c*/ 	.word	0x00000015
        /*0e30*/ 	.word	0x00032430
        /*0e34*/ 	.short	0x010a
        /*0e36*/ 	.byte	0x3f
	.zero		1


	//   ....[71]....
        /*0e38*/ 	.word	0x00012e80
        /*0e3c*/ 	.word	0x00000015
        /*0e40*/ 	.word	0x00032450
        /*0e44*/ 	.short	0x010a
        /*0e46*/ 	.byte	0x3f
	.zero		1


	//   ....[72]....
        /*0e48*/ 	.word	0x00012ee0
        /*0e4c*/ 	.word	0x00000015
        /*0e50*/ 	.word	0x00032430
        /*0e54*/ 	.short	0x010a
        /*0e56*/ 	.byte	0x3f
	.zero		1


	//   ....[73]....
        /*0e58*/ 	.word	0x00012f40
        /*0e5c*/ 	.word	0x00000015
        /*0e60*/ 	.word	0x00032450
        /*0e64*/ 	.short	0x010a
        /*0e66*/ 	.byte	0x3f
	.zero		1


	//   ....[74]....
        /*0e68*/ 	.word	0x00013060
        /*0e6c*/ 	.word	0x00000019
        /*0e70*/ 	.word	0x00032440
        /*0e74*/ 	.short	0x010a
        /*0e76*/ 	.byte	0x3f
	.zero		1


	//   ....[75]....
        /*0e78*/ 	.word	0x00014e80
        /*0e7c*/ 	.word	0x00000016
        /*0e80*/ 	.word	0x00032420
        /*0e84*/ 	.short	0x010a
        /*0e86*/ 	.byte	0x3f
	.zero		1


	//   ....[76]....
        /*0e88*/ 	.word	0x00014ed0
        /*0e8c*/ 	.word	0x00000019
        /*0e90*/ 	.word	0x00032460
        /*0e94*/ 	.short	0x010a
        /*0e96*/ 	.byte	0x3f
	.zero		1


	//   ....[77]....
        /*0e98*/ 	.word	0x00015820
        /*0e9c*/ 	.word	0x0000000a
        /*0ea0*/ 	.word	0x00032440
        /*0ea4*/ 	.short	0x010a
        /*0ea6*/ 	.byte	0x3f
	.zero		1


	//   ....[78]....
        /*0ea8*/ 	.word	0x00015ef0
        /*0eac*/ 	.word	0x0000000a
        /*0eb0*/ 	.word	0x00032460
        /*0eb4*/ 	.short	0x010a
        /*0eb6*/ 	.byte	0x3f
	.zero		1


	//   ....[79]....
        /*0eb8*/ 	.word	0x00016fa0
        /*0ebc*/ 	.word	0x00000005
        /*0ec0*/ 	.word	0x00032420
        /*0ec4*/ 	.short	0x010a
        /*0ec6*/ 	.byte	0x3f
	.zero		1


	//   ....[80]....
        /*0ec8*/ 	.word	0x00017140
        /*0ecc*/ 	.word	0x00000003
        /*0ed0*/ 	.word	0x00032440
        /*0ed4*/ 	.short	0x010a
        /*0ed6*/ 	.byte	0x3f
	.zero		1


	//   ....[81]....
        /*0ed8*/ 	.word	0x00017190
        /*0edc*/ 	.word	0x00000005
        /*0ee0*/ 	.word	0x00032440
        /*0ee4*/ 	.short	0x010a
        /*0ee6*/ 	.byte	0x3f
	.zero		1


	//   ....[82]....
        /*0ee8*/ 	.word	0x000171e0
        /*0eec*/ 	.word	0x00000003
        /*0ef0*/ 	.word	0x00032460
        /*0ef4*/ 	.short	0x010a
        /*0ef6*/ 	.byte	0x3f
	.zero		1


	//----- nvinfo : EIATTR_NUM_MBARRIERS
	.align		4
.L_621:
        /*0ef8*/ 	.byte	0x03, 0x38
        /*0efa*/ 	.short	0x0017


	//----- nvinfo : EIATTR_EXIT_INSTR_OFFSETS
	.align		4
        /*0efc*/ 	.byte	0x04, 0x1c
        /*0efe*/ 	.short	(.L_623 - .L_622)


	//   ....[0]....
.L_622:
        /*0f00*/ 	.word	0x000009f0


	//   ....[1]....
        /*0f04*/ 	.word	0x0000c8c0


	//   ....[2]....
        /*0f08*/ 	.word	0x00012c80


	//----- nvinfo : EIATTR_MAX_THREADS
	.align		4
.L_623:
        /*0f0c*/ 	.byte	0x04, 0x05
        /*0f0e*/ 	.short	(.L_625 - .L_624)
.L_624:
        /*0f10*/ 	.word	0x00000180
        /*0f14*/ 	.word	0x00000001
        /*0f18*/ 	.word	0x00000001


	//----- nvinfo : EIATTR_CRS_STACK_SIZE
	.align		4
.L_625:
        /*0f1c*/ 	.byte	0x04, 0x1e
        /*0f1e*/ 	.short	(.L_627 - .L_626)
.L_626:
        /*0f20*/ 	.word	0x00000000


	//----- nvinfo : EIATTR_CBANK_PARAM_SIZE
	.align		4
.L_627:
        /*0f24*/ 	.byte	0x03, 0x19
        /*0f26*/ 	.short	0x0bf0


	//----- nvinfo : EIATTR_PARAM_CBANK
	.align		4
        /*0f28*/ 	.byte	0x04, 0x0a
        /*0f2a*/ 	.short	(.L_629 - .L_628)
	.align		4
.L_628:
        /*0f2c*/ 	.word	index@(.nv.constant0._ZN7cutlass13device_kernelIN5flash11enable_sm90INS1_16FlashAttnFwdSm90INS1_25CollectiveMainloopFwdSm90ILi2EN4cute5tupleIJNS5_1CILi1EEES8_S8_EEENS6_IJNS7_ILi128EEENS7_ILi96EEENS7_ILi64EEEEEELi256ENS_6half_tEfNS_4arch4Sm90ELb1ELb0ELb0ELb1ELb1ELb0ELb1ELb1ELb0ELb1ELb0ELb0EEENS1_21CollectiveEpilogueFwdINS6_IJSA_NS7_ILi256EEESB_EEES9_SE_SG_Li256ELb1ELb1ELb0ELb0EEENS1_36VarlenDynamicPersistentTileSchedulerILi128ELi96ELi256ELi128ELb0ELb1ELb1ELb1ELb1ELb1EEEEEEEEEvNT_6ParamsE)
        /*0f30*/ 	.short	0x0210
        /*0f32*/ 	.short	0x0bf0


	//----- nvinfo : EIATTR_SW_WAR
	.align		4
.L_629:
        /*0f34*/ 	.byte	0x04, 0x36
        /*0f36*/ 	.short	(.L_631 - .L_630)
.L_630:
        /*0f38*/ 	.word	0x00000008
.L_631:


//--------------------- .nv.info._ZN7cutlass13device_kernelIN5flash11enable_sm90INS1_16FlashAttnFwdSm90INS1_25CollectiveMainloopFwdSm90ILi2EN4cute5tupleIJNS5_1CILi1EEES8_S8_EEENS6_IJNS7_ILi128EEENS7_ILi96EEENS7_ILi64EEEEEELi256ENS_6half_tEfNS_4arch4Sm90ELb1ELb0ELb0ELb1ELb1ELb1ELb1ELb1ELb0ELb1ELb0ELb0EEENS1_21CollectiveEpilogueFwdINS6_IJSA_NS7_ILi256EEESB_EEES9_SE_SG_Li256ELb1ELb1ELb0ELb0EEENS1_36VarlenDynamicPersistentTileSchedulerILi128ELi96ELi256ELi128ELb0ELb1ELb1ELb1ELb1ELb1EEEEEEEEEvNT_6ParamsE --------------------------
	.section	.nv.info._ZN7cutlass13device_kernelIN5flash11enable_sm90INS1_16FlashAttnFwdSm90INS1_25CollectiveMainloopFwdSm90ILi2EN4cute5tupleIJNS5_1CILi1EEES8_S8_EEENS6_IJNS7_ILi128EEENS7_ILi96EEENS7_ILi64EEEEEELi256ENS_6half_tEfNS_4arch4Sm90ELb1ELb0ELb0ELb1ELb1ELb1ELb1ELb1ELb0ELb1ELb0ELb0EEENS1_21CollectiveEpilogueFwdINS6_IJSA_NS7_ILi256EEESB_EEES9_SE_SG_Li256ELb1ELb1ELb0ELb0EEENS1_36VarlenDynamicPersistentTileSchedulerILi128ELi96ELi256ELi128ELb0ELb1ELb1ELb1ELb1ELb1EEEEEEEEEvNT_6ParamsE,"",@"SHT_CUDA_INFO"
	.sectionflags	@""
	.align	4


	//----- nvinfo : EIATTR_CUDA_API_VERSION
	.align		4
        /*0000*/ 	.byte	0x04, 0x37
        /*0002*/ 	.short	(.L_633 - .L_632)
.L_632:
        /*0004*/ 	.word	0x00000082


	//----- nvinfo : EIATTR_KPARAM_INFO
	.align		4
.L_633:
        /*0008*/ 	.byte	0x04, 0x17
        /*000a*/ 	.short	(.L_635 - .L_634)
.L_634:
        /*000c*/ 	.word	0x00000000
        /*0010*/ 	.short	0x0000
        /*0012*/ 	.short	0x0070
        /*0014*/ 	.byte	0x00, 0xf0, 0x01, 0x2e


	//----- nvinfo : EIATTR_SPARSE_MMA_MASK
	.align		4
.L_635:
        /*0018*/ 	.byte	0x03, 0x50
        /*001a*/ 	.short	0x0000


	//----- nvinfo : EIATTR_MAXREG_COUNT
	.align		4
        /*001c*/ 	.byte	0x03, 0x1b
        /*001e*/ 	.short	0x00a8


	//----- nvinfo : EIATTR_NUM_BARRIERS
	.align		4
        /*0020*/ 	.byte	0x02, 0x4c
        /*0022*/ 	.byte	0x10
	.zero		1


	//----- nvinfo : EIATTR_EXTERNS
	.align		4
        /*0024*/ 	.byte	0x04, 0x0f
        /*0026*/ 	.short	(.L_637 - .L_636)


	//   ....[0]....
	.align		4
.L_636:
        /*0028*/ 	.word	index@(__assertfail)


	//----- nvinfo : EIATTR_ANNOTATIONS
	.align		4
.L_637:
        /*002c*/ 	.byte	0x04, 0x55
        /*002e*/ 	.short	(.L_639 - .L_638)


	//   ....[0]....
.L_638:
        /* <DEDUP_REMOVED lines=84> */


	//----- nvinfo : EIATTR_MERCURY_ISA_VERSION
	.align		4
.L_639:
        /*0560*/ 	.byte	0x03, 0x5f
        /*0562*/ 	.short	0x0101


	//----- nvinfo : EIATTR_UNUSED_LOAD_BYTE_OFFSET
	.align		4
        /*0564*/ 	.byte	0x04, 0x44
        /*0566*/ 	.short	(.L_641 - .L_640)


	//   ....[0]....
.L_640:
        /*0568*/ 	.word	0x00000aa0
        /*056c*/ 	.word	0x0000fff0


	//   ....[1]....
        /*0570*/ 	.word	0x000125c0
        /*0574*/ 	.word	0x0000fff0


	//----- nvinfo : EIATTR_INT_WARP_WIDE_INSTR_OFFSETS
	.align		4
.L_641:
        /*0578*/ 	.byte	0x04, 0x31
        /*057a*/ 	.short	(.L_643 - .L_642)


	//   ....[0]....
.L_642:
        /*057c*/ 	.word	0x00000130


	//   ....[1]....
        /*0580*/ 	.word	0x00000170


	//   ....[2]....
        /*0584*/ 	.word	0x000001e0


	//   ....[3]....
        /*0588*/ 	.word	0x000001f0


	//   ....[4]....
        /*058c*/ 	.word	0x00017d70


	//   ....[5]....
        /*0590*/ 	.word	0x00017e00


	//   ....[6]....
        /*0594*/ 	.word	0x0001bd90


	//   ....[7]....
        /*0598*/ 	.word	0x0001be20


	//----- nvinfo : EIATTR_COOP_GROUP_MASK_REGIDS
	.align		4
.L_643:
        /*059c*/ 	.byte	0x04, 0x29
        /*059e*/ 	.short	(.L_645 - .L_644)


	//   ....[0]....
.L_644:
        /*05a0*/ 	.word	0xffffffff


	//   ....[1]....
        /*05a4*/ 	.word	0xffffffff


	//   ....[2]....
        /*05a8*/ 	.word	0xffffffff


	//   ....[3]....
        /*05ac*/ 	.word	0xffffffff


	//   ....[4]....
        /*05b0*/ 	.word	0xffffffff


	//   ....[5]....
        /*05b4*/ 	.word	0xffffffff


	//   ....[6]....
        /*05b8*/ 	.word	0xffffffff


	//   ....[7]....
        /*05bc*/ 	.word	0xffffffff


	//   ....[8]....
        /*05c0*/ 	.word	0xffffffff


	//   ....[9]....
        /*05c4*/ 	.word	0xffffffff


	//   ....[10]....
        /*05c8*/ 	.word	0xffffffff


	//   ....[11]....
        /*05cc*/ 	.word	0xffffffff


	//   ....[12]....
        /*05d0*/ 	.word	0xffffffff


	//   ....[13]....
        /*05d4*/ 	.word	0xffffffff


	//   ....[14]....
        /*05d8*/ 	.word	0xffffffff


	//   ....[15]....
        /*05dc*/ 	.word	0xffffffff


	//   ....[16]....
        /*05e0*/ 	.word	0xffffffff


	//   ....[17]....
        /*05e4*/ 	.word	0xffffffff


	//   ....[18]....
        /*05e8*/ 	.word	0xffffffff


	//   ....[19]....
        /*05ec*/ 	.word	0xffffffff


	//   ....[20]....
        /*05f0*/ 	.word	0xffffffff


	//   ....[21]....
        /*05f4*/ 	.word	0xffffffff


	//   ....[22]....
        /*05f8*/ 	.word	0xffffffff


	//   ....[23]....
        /*05fc*/ 	.word	0xffffffff


	//   ....[24]....
        /*0600*/ 	.word	0xffffffff


	//   ....[25]....
        /*0604*/ 	.word	0xffffffff


	//   ....[26]....
        /*0608*/ 	.word	0xffffffff


	//   ....[27]....
        /*060c*/ 	.word	0xffffffff


	//   ....[28]....
        /*0610*/ 	.word	0xffffffff


	//   ....[29]....
        /*0614*/ 	.word	0xffffffff


	//   ....[30]....
        /*0618*/ 	.word	0xffffffff


	//   ....[31]....
        /*061c*/ 	.word	0xffffffff


	//   ....[32]....
        /*0620*/ 	.word	0xffffffff


	//   ....[33]....
        /*0624*/ 	.word	0xffffffff


	//   ....[34]....
        /*0628*/ 	.word	0xffffffff


	//   ....[35]....
        /*062c*/ 	.word	0xffffffff


	//   ....[36]....
        /*0630*/ 	.word	0xffffffff


	//   ....[37]....
        /*0634*/ 	.word	0xffffffff


	//   ....[38]....
        /*0638*/ 	.word	0xffffffff


	//   ....[39]....
        /*063c*/ 	.word	0xffffffff


	//   ....[40]....
        /*0640*/ 	.word	0xffffffff


	//   ....[41]....
        /*0644*/ 	.word	0xffffffff


	//   ....[42]....
        /*0648*/ 	.word	0xffffffff


	//   ....[43]....
        /*064c*/ 	.word	0xffffffff


	//   ....[44]....
        /*0650*/ 	.word	0xffffffff


	//   ....[45]....
        /*0654*/ 	.word	0xffffffff


	//   ....[46]....
        /*0658*/ 	.word	0xffffffff


	//   ....[47]....
        /*065c*/ 	.word	0xffffffff


	//   ....[48]....
        /*0660*/ 	.word	0xffffffff


	//   ....[49]....
        /*0664*/ 	.word	0xffffffff


	//   ....[50]....
        /*0668*/ 	.word	0xffffffff


	//   ....[51]....
        /*066c*/ 	.word	0xffffffff


	//   ....[52]....
        /*0670*/ 	.word	0xffffffff


	//   ....[53]....
        /*0674*/ 	.word	0xffffffff


	//   ....[54]....
        /*0678*/ 	.word	0xffffffff


	//   ....[55]....
        /*067c*/ 	.word	0xffffffff


	//   ....[56]....
        /*0680*/ 	.word	0xffffffff


	//   ....[57]....
        /*0684*/ 	.word	0xffffffff


	//   ....[58]....
        /*0688*/ 	.word	0xffffffff


	//   ....[59]....
        /*068c*/ 	.word	0xffffffff


	//   ....[60]....
        /*0690*/ 	.word	0xffffffff


	//   ....[61]....
        /*0694*/ 	.word	0xffffffff


	//   ....[62]....
        /*0698*/ 	.word	0xffffffff


	//   ....[63]....
        /*069c*/ 	.word	0xffffffff


	//   ....[64]....
        /*06a0*/ 	.word	0xffffffff


	//   ....[65]....
        /*06a4*/ 	.word	0xffffffff


	//   ....[66]....
        /*06a8*/ 	.word	0xffffffff


	//   ....[67]....
        /*06ac*/ 	.word	0xffffffff


	//   ....[68]....
        /*06b0*/ 	.word	0xffffffff


	//   ....[69]....
        /*06b4*/ 	.word	0xffffffff


	//   ....[70]....
        /*06b8*/ 	.word	0xffffffff


	//   ....[71]....
        /*06bc*/ 	.word	0xffffffff


	//   ....[72]....
        /*06c0*/ 	.word	0xffffffff


	//   ....[73]....
        /*06c4*/ 	.word	0xffffffff


	//   ....[74]....
        /*06c8*/ 	.word	0xffffffff


	//   ....[75]....
        /*06cc*/ 	.word	0xffffffff


	//   ....[76]....
        /*06d0*/ 	.word	0xffffffff


	//   ....[77]....
        /*06d4*/ 	.word	0xffffffff


	//   ....[78]....
        /*06d8*/ 	.word	0xffffffff


	//   ....[79]....
        /*06dc*/ 	.word	0xffffffff


	//   ....[80]....
        /*06e0*/ 	.word	0xffffffff


	//   ....[81]....
        /*06e4*/ 	.word	0xffffffff


	//   ....[82]....
        /*06e8*/ 	.word	0xffffffff


	//   ....[83]....
        /*06ec*/ 	.word	0xffffffff


	//   ....[84]....
        /*06f0*/ 	.word	0xffffffff


	//   ....[85]....
        /*06f4*/ 	.word	0xffffffff


	//   ....[86]....
        /*06f8*/ 	.word	0xffffffff


	//   ....[87]....
        /*06fc*/ 	.word	0xffffffff


	//   ....[88]....
        /*0700*/ 	.word	0xffffffff


	//   ....[89]....
        /*0704*/ 	.word	0xffffffff


	//   ....[90]....
        /*0708*/ 	.word	0xffffffff


	//   ....[91]....
        /*070c*/ 	.word	0xffffffff


	//   ....[92]....
        /*0710*/ 	.word	0xffffffff


	//   ....[93]....
        /*0714*/ 	.word	0xffffffff


	//   ....[94]....
        /*0718*/ 	.word	0xffffffff


	//   ....[95]....
        /*071c*/ 	.word	0xffffffff


	//   ....[96]....
        /*0720*/ 	.word	0xffffffff


	//   ....[97]....
        /*0724*/ 	.word	0xffffffff


	//   ....[98]....
        /*0728*/ 	.word	0xffffffff


	//   ....[99]....
        /*072c*/ 	.word	0xffffffff


	//   ....[100]....
        /*0730*/ 	.word	0xffffffff


	//   ....[101]....
        /*0734*/ 	.word	0xffffffff


	//   ....[102]....
        /*0738*/ 	.word	0xffffffff


	//   ....[103]....
        /*073c*/ 	.word	0xffffffff


	//   ....[104]....
        /*0740*/ 	.word	0xffffffff


	//   ....[105]....
        /*0744*/ 	.word	0xffffffff


	//   ....[106]....
        /*0748*/ 	.word	0xffffffff


	//   ....[107]....
        /*074c*/ 	.word	0xffffffff


	//   ....[108]....
        /*0750*/ 	.word	0xffffffff


	//   ....[109]....
        /*0754*/ 	.word	0xffffffff


	//   ....[110]....
        /*0758*/ 	.word	0xffffffff


	//   ....[111]....
        /*075c*/ 	.word	0xffffffff


	//   ....[112]....
        /*0760*/ 	.word	0xffffffff


	//   ....[113]....
        /*0764*/ 	.word	0xffffffff


	//   ....[114]....
        /*0768*/ 	.word	0xffffffff


	//   ....[115]....
        /*076c*/ 	.word	0xffffffff


	//   ....[116]....
        /*0770*/ 	.word	0xffffffff


	//   ....[117]....
        /*0774*/ 	.word	0xffffffff


	//   ....[118]....
        /*0778*/ 	.word	0xffffffff


	//   ....[119]....
        /*077c*/ 	.word	0xffffffff


	//   ....[120]....
        /*0780*/ 	.word	0xffffffff


	//   ....[121]....
        /*0784*/ 	.word	0xffffffff


	//   ....[122]....
        /*0788*/ 	.word	0xffffffff


	//   ....[123]....
        /*078c*/ 	.word	0xffffffff


	//   ....[124]....
        /*0790*/ 	.word	0xffffffff


	//   ....[125]....
        /*0794*/ 	.word	0xffffffff


	//   ....[126]....
        /*0798*/ 	.word	0xffffffff


	//   ....[127]....
        /*079c*/ 	.word	0xffffffff


	//   ....[128]....
        /*07a0*/ 	.word	0xffffffff


	//   ....[129]....
        /*07a4*/ 	.word	0xffffffff


	//   ....[130]....
        /*07a8*/ 	.word	0xffffffff


	//   ....[131]....
        /*07ac*/ 	.word	0xffffffff


	//   ....[132]....
        /*07b0*/ 	.word	0xffffffff


	//   ....[133]....
        /*07b4*/ 	.word	0xffffffff


	//   ....[134]....
        /*07b8*/ 	.word	0xffffffff


	//   ....[135]....
        /*07bc*/ 	.word	0xffffffff


	//   ....[136]....
        /*07c0*/ 	.word	0xffffffff


	//   ....[137]....
        /*07c4*/ 	.word	0xffffffff


	//   ....[138]....
        /*07c8*/ 	.word	0xffffffff


	//   ....[139]....
        /*07cc*/ 	.word	0xffffffff


	//   ....[140]....
        /*07d0*/ 	.word	0xffffffff


	//   ....[141]....
        /*07d4*/ 	.word	0xffffffff


	//   ....[142]....
        /*07d8*/ 	.word	0xffffffff


	//   ....[143]....
        /*07dc*/ 	.word	0xffffffff


	//   ....[144]....
        /*07e0*/ 	.word	0xffffffff


	//   ....[145]....
        /*07e4*/ 	.word	0xffffffff


	//   ....[146]....
        /*07e8*/ 	.word	0xffffffff


	//   ....[147]....
        /*07ec*/ 	.word	0xffffffff


	//   ....[148]....
        /*07f0*/ 	.word	0xffffffff


	//   ....[149]....
        /*07f4*/ 	.word	0xffffffff


	//   ....[150]....
        /*07f8*/ 	.word	0xffffffff


	//   ....[151]....
        /*07fc*/ 	.word	0xffffffff


	//   ....[152]....
        /*0800*/ 	.word	0xffffffff


	//   ....[153]....
        /*0804*/ 	.word	0xffffffff


	//   ....[154]....
        /*0808*/ 	.word	0xffffffff


	//   ....[155]....
        /*080c*/ 	.word	0xffffffff


	//   ....[156]....
        /*0810*/ 	.word	0xffffffff


	//   ....[157]....
        /*0814*/ 	.word	0xffffffff


	//   ....[158]....
        /*0818*/ 	.word	0xffffffff


	//   ....[159]....
        /*081c*/ 	.word	0xffffffff


	//   ....[160]....
        /*0820*/ 	.word	0xffffffff


	//   ....[161]....
        /*0824*/ 	.word	0xffffffff


	//   ....[162]....
        /*0828*/ 	.word	0xffffffff


	//   ....[163]....
        /*082c*/ 	.word	0xffffffff


	//   ....[164]....
        /*0830*/ 	.word	0xffffffff


	//   ....[165]....
        /*0834*/ 	.word	0xffffffff


	//   ....[166]....
        /*0838*/ 	.word	0xffffffff


	//   ....[167]....
        /*083c*/ 	.word	0xffffffff


	//   ....[168]....
        /*0840*/ 	.word	0xffffffff


	//   ....[169]....
        /*0844*/ 	.word	0xffffffff


	//   ....[170]....
        /*0848*/ 	.word	0xffffffff


	//   ....[171]....
        /*084c*/ 	.word	0xffffffff


	//   ....[172]....
        /*0850*/ 	.word	0xffffffff


	//   ....[173]....
        /*0854*/ 	.word	0xffffffff


	//   ....[174]....
        /*0858*/ 	.word	0xffffffff


	//   ....[175]....
        /*085c*/ 	.word	0xffffffff


	//   ....[176]....
        /*0860*/ 	.word	0xffffffff


	//   ....[177]....
        /*0864*/ 	.word	0xffffffff


	//   ....[178]....
        /*0868*/ 	.word	0xffffffff


	//   ....[179]....
        /*086c*/ 	.word	0xffffffff


	//   ....[180]....
        /*0870*/ 	.word	0xffffffff


	//   ....[181]....
        /*0874*/ 	.word	0xffffffff


	//   ....[182]....
        /*0878*/ 	.word	0xffffffff


	//   ....[183]....
        /*087c*/ 	.word	0xffffffff


	//   ....[184]....
        /*0880*/ 	.word	0xffffffff


	//   ....[185]....
        /*0884*/ 	.word	0xffffffff


	//   ....[186]....
        /*0888*/ 	.word	0xffffffff


	//   ....[187]....
        /*088c*/ 	.word	0xffffffff


	//   ....[188]....
        /*0890*/ 	.word	0xffffffff


	//   ....[189]....
        /*0894*/ 	.word	0xffffffff


	//   ....[190]....
        /*0898*/ 	.word	0xffffffff


	//   ....[191]....
        /*089c*/ 	.word	0xffffffff


	//   ....[192]....
        /*08a0*/ 	.word	0xffffffff


	//   ....[193]....
        /*08a4*/ 	.word	0xffffffff


	//   ....[194]....
        /*08a8*/ 	.word	0xffffffff


	//   ....[195]....
        /*08ac*/ 	.word	0x0500000f


	//   ....[196]....
        /*08b0*/ 	.word	0x0500000f


	//   ....[197]....
        /*08b4*/ 	.word	0x0500000f


	//   ....[198]....
        /*08b8*/ 	.word	0x0500000f


	//   ....[199]....
        /*08bc*/ 	.word	0x0500000f


	//   ....[200]....
        /*08c0*/ 	.word	0x0500000f


	//   ....[201]....
        /*08c4*/ 	.word	0x0500000f


	//   ....[202]....
        /*08c8*/ 	.word	0x0500000f


	//   ....[203]....
        /*08cc*/ 	.word	0x0500000f


	//   ....[204]....
        /*08d0*/ 	.word	0x0500000f


	//   ....[205]....
        /*08d4*/ 	.word	0x0500000f


	//   ....[206]....
        /*08d8*/ 	.word	0x0500000f


	//   ....[207]....
        /*08dc*/ 	.word	0x0500000f


	//   ....[208]....
        /*08e0*/ 	.word	0x0500000f


	//   ....[209]....
        /*08e4*/ 	.word	0x0500000f


	//   ....[210]....
        /*08e8*/ 	.word	0x0500000f


	//   ....[211]....
        /*08ec*/ 	.word	0x0500000f


	//   ....[212]....
        /*08f0*/ 	.word	0x0500000f


	//   ....[213]....
        /*08f4*/ 	.word	0x0500000f


	//   ....[214]....
        /*08f8*/ 	.word	0x0500000f


	//   ....[215]....
        /*08fc*/ 	.word	0x0500000f


	//   ....[216]....
        /*0900*/ 	.word	0x0500000f


	//   ....[217]....
        /*0904*/ 	.word	0x0500000f


	//   ....[218]....
        /*0908*/ 	.word	0x0500000f


	//   ....[219]....
        /*090c*/ 	.word	0x0500000f


	//   ....[220]....
        /*0910*/ 	.word	0x0500000f


	//   ....[221]....
        /*0914*/ 	.word	0x0500000f


	//   ....[222]....
        /*0918*/ 	.word	0x0500000f


	//   ....[223]....
        /*091c*/ 	.word	0x0500000f


	//   ....[224]....
        /*0920*/ 	.word	0x0500000f


	//   ....[225]....
        /*0924*/ 	.word	0x0500000f


	//   ....[226]....
        /*0928*/ 	.word	0x0500000f


	//   ....[227]....
        /*092c*/ 	.word	0x0500000f


	//   ....[228]....
        /*0930*/ 	.word	0x0500000f


	//   ....[229]....
        /*0934*/ 	.word	0x0500000f


	//   ....[230]....
        /*0938*/ 	.word	0x0500000f


	//   ....[231]....
        /*093c*/ 	.word	0x0500000f


	//   ....[232]....
        /*0940*/ 	.word	0x0500000f


	//   ....[233]....
        /*0944*/ 	.word	0x0500000f


	//   ....[234]....
        /*0948*/ 	.word	0x0500000f


	//   ....[235]....
        /*094c*/ 	.word	0x0500000f


	//   ....[236]....
        /*0950*/ 	.word	0x0500000f


	//   ....[237]....
        /*0954*/ 	.word	0x0500000f


	//   ....[238]....
        /*0958*/ 	.word	0x0500000f


	//   ....[239]....
        /*095c*/ 	.word	0x0500000f


	//   ....[240]....
        /*0960*/ 	.word	0x0500000f


	//   ....[241]....
        /*0964*/ 	.word	0x0500000f


	//   ....[242]....
        /*0968*/ 	.word	0x0500000f


	//   ....[243]....
        /*096c*/ 	.word	0x0500000f


	//   ....[244]....
        /*0970*/ 	.word	0x0500000f


	//   ....[245]....
        /*0974*/ 	.word	0x0500000f


	//   ....[246]....
        /*0978*/ 	.word	0x0500000f


	//   ....[247]....
        /*097c*/ 	.word	0x0500000f


	//   ....[248]....
        /*0980*/ 	.word	0x0500000f


	//   ....[249]....
        /*0984*/ 	.word	0x0500000f


	//   ....[250]....
        /*0988*/ 	.word	0x0500000f


	//   ....[251]....
        /*098c*/ 	.word	0x0500000f


	//   ....[252]....
        /*0990*/ 	.word	0x0500000f


	//   ....[253]....
        /*0994*/ 	.word	0x0500000f


	//   ....[254]....
        /*0998*/ 	.word	0x0500000f


	//   ....[255]....
        /*099c*/ 	.word	0x0500000f


	//   ....[0]....
        /*09a0*/ 	.word	0x0500000f


	//   ....[1]....
        /*09a4*/ 	.word	0x0500000f


	//   ....[2]....
        /*09a8*/ 	.word	0x0500000f


	//   ....[3]....
        /*09ac*/ 	.word	0x0500000f


	//   ....[4]....
        /*09b0*/ 	.word	0x0500000f


	//   ....[5]....
        /*09b4*/ 	.word	0x0500000f


	//   ....[6]....
        /*09b8*/ 	.word	0x0500000f


	//   ....[7]....
        /*09bc*/ 	.word	0x0500000f


	//   ....[8]....
        /*09c0*/ 	.word	0x0500000f


	//   ....[9]....
        /*09c4*/ 	.word	0x0500000f


	//   ....[10]....
        /*09c8*/ 	.word	0x0500000f


	//   ....[11]....
        /*09cc*/ 	.word	0x0500000f


	//   ....[12]....
        /*09d0*/ 	.word	0x0500000f


	//   ....[13]....
        /*09d4*/ 	.word	0x0500000f


	//   ....[14]....
        /*09d8*/ 	.word	0x0500000f


	//   ....[15]....
        /*09dc*/ 	.word	0x0500000f


	//   ....[16]....
        /*09e0*/ 	.word	0x0500000f


	//   ....[17]....
        /*09e4*/ 	.word	0x0500000f


	//   ....[18]....
        /*09e8*/ 	.word	0x0500000f


	//   ....[19]....
        /*09ec*/ 	.word	0x0500000f


	//   ....[20]....
        /*09f0*/ 	.word	0x0500000f


	//   ....[21]....
        /*09f4*/ 	.word	0x0500000f


	//   ....[22]....
        /*09f8*/ 	.word	0x0500000f


	//   ....[23]....
        /*09fc*/ 	.word	0x0500000f


	//   ....[24]....
        /*0a00*/ 	.word	0x0500000f


	//   ....[25]....
        /*0a04*/ 	.word	0x0500000f


	//   ....[26]....
        /*0a08*/ 	.word	0x0500000f


	//   ....[27]....
        /*0a0c*/ 	.word	0x0500000f


	//   ....[28]....
        /*0a10*/ 	.word	0x0500000f


	//   ....[29]....
        /*0a14*/ 	.word	0x0500000f


	//   ....[30]....
        /*0a18*/ 	.word	0x0500000f


	//   ....[31]....
        /*0a1c*/ 	.word	0x0500000f


	//   ....[32]....
        /*0a20*/ 	.word	0x0500000f


	//   ....[33]....
        /*0a24*/ 	.word	0x0500000f


	//   ....[34]....
        /*0a28*/ 	.word	0x0500000f


	//   ....[35]....
        /*0a2c*/ 	.word	0x0500000f


	//   ....[36]....
        /*0a30*/ 	.word	0x0500000f


	//   ....[37]....
        /*0a34*/ 	.word	0x0500000f


	//   ....[38]....
        /*0a38*/ 	.word	0x0500000f


	//   ....[39]....
        /*0a3c*/ 	.word	0x0500000f


	//   ....[40]....
        /*0a40*/ 	.word	0x0500000f


	//   ....[41]....
        /*0a44*/ 	.word	0x0500000f


	//   ....[42]....
        /*0a48*/ 	.word	0x0500000f


	//   ....[43]....
        /*0a4c*/ 	.word	0x0500000f


	//   ....[44]....
        /*0a50*/ 	.word	0x0500000f


	//   ....[45]....
        /*0a54*/ 	.word	0x0500000f


	//   ....[46]....
        /*0a58*/ 	.word	0x0500000f


	//   ....[47]....
        /*0a5c*/ 	.word	0x0500000f


	//   ....[48]....
        /*0a60*/ 	.word	0x0500000f


	//   ....[49]....
        /*0a64*/ 	.word	0x0500000f


	//   ....[50]....
        /*0a68*/ 	.word	0x0500000f


	//   ....[51]....
        /*0a6c*/ 	.word	0x0500000f


	//   ....[52]....
        /*0a70*/ 	.word	0x0500000f


	//   ....[53]....
        /*0a74*/ 	.word	0x0500000f


	//   ....[54]....
        /*0a78*/ 	.word	0x0500000f


	//   ....[55]....
        /*0a7c*/ 	.word	0x0500000f


	//   ....[56]....
        /*0a80*/ 	.word	0x0500000f


	//   ....[57]....
        /*0a84*/ 	.word	0x0500000f


	//   ....[58]....
        /*0a88*/ 	.word	0x0500000f


	//   ....[59]....
        /*0a8c*/ 	.word	0x0500000f


	//   ....[60]....
        /*0a90*/ 	.word	0x0500000f


	//   ....[61]....
        /*0a94*/ 	.word	0x0500000f


	//   ....[62]....
        /*0a98*/ 	.word	0x0500000f


	//   ....[63]....
        /*0a9c*/ 	.word	0x0500000f


	//   ....[64]....
        /*0aa0*/ 	.word	0x0500000f


	//   ....[65]....
        /*0aa4*/ 	.word	0x0500000f


	//   ....[66]....
        /*0aa8*/ 	.word	0x0500000f


	//   ....[67]....
        /*0aac*/ 	.word	0x0500000f


	//   ....[68]....
        /*0ab0*/ 	.word	0x0500000f


	//   ....[69]....
        /*0ab4*/ 	.word	0x0500000f


	//   ....[70]....
        /*0ab8*/ 	.word	0x0500000f


	//   ....[71]....
        /*0abc*/ 	.word	0x0500000f


	//   ....[72]....
        /*0ac0*/ 	.word	0x0500000f


	//   ....[73]....
        /*0ac4*/ 	.word	0x0500000f


	//   ....[74]....
        /*0ac8*/ 	.word	0x0500000f


	//   ....[75]....
        /*0acc*/ 	.word	0x0500000f


	//----- nvinfo : EIATTR_COOP_GROUP_INSTR_OFFSETS
	.align		4
.L_645:
        /*0ad0*/ 	.byte	0x04, 0x28
        /*0ad2*/ 	.short	(.L_647 - .L_646)


	//   ....[0]....
.L_646:
        /*0ad4*/ 	.word	0x00000070


	//   ....[1]....
        /*0ad8*/ 	.word	0x00000140


	//   ....[2]....
        /*0adc*/ 	.word	0x00000190


	//   ....[3]....
        /*0ae0*/ 	.word	0x000003e0


	//   ....[4]....
        /*0ae4*/ 	.word	0x00000540


	//   ....[5]....
        /*0ae8*/ 	.word	0x00000660


	//   ....[6]....
        /*0aec*/ 	.word	0x000007c0


	//   ....[7]....
        /*0af0*/ 	.word	0x00002d40


	//   ....[8]....
        /*0af4*/ 	.word	0x00002d50


	//   ....[9]....
        /*0af8*/ 	.word	0x00003420


	//   ....[10]....
        /*0afc*/ 	.word	0x00003430


	//   ....[11]....
        /*0b00*/ 	.word	0x00003ff0


	//   ....[12]....
        /*0b04*/ 	.word	0x00004000


	//   ....[13]....
        /*0b08*/ 	.word	0x000047b0


	//   ....[14]....
        /*0b0c*/ 	.word	0x000047c0


	//   ....[15]....
        /*0b10*/ 	.word	0x000051b0


	//   ....[16]....
        /*0b14*/ 	.word	0x000051c0


	//   ....[17]....
        /*0b18*/ 	.word	0x000052d0


	//   ....[18]....
        /*0b1c*/ 	.word	0x000052e0


	//   ....[19]....
        /*0b20*/ 	.word	0x00005700


	//   ....[20]....
        /*0b24*/ 	.word	0x00005730


	//   ....[21]....
        /*0b28*/ 	.word	0x00005a00


	//   ....[22]....
        /*0b2c*/ 	.word	0x00005a20


	//   ....[23]....
        /*0b30*/ 	.word	0x00006440


	//   ....[24]....
        /*0b34*/ 	.word	0x00006c20


	//   ....[25]....
        /*0b38*/ 	.word	0x00006c30


	//   ....[26]....
        /*0b3c*/ 	.word	0x00006c40


	//   ....[27]....
        /*0b40*/ 	.word	0x00006c50


	//   ....[28]....
        /*0b44*/ 	.word	0x00006f40


	//   ....[29]....
        /*0b48*/ 	.word	0x00006f50


	//   ....[30]....
        /*0b4c*/ 	.word	0x00006f60


	//   ....[31]....
        /*0b50*/ 	.word	0x00006f70


	//   ....[32]....
        /*0b54*/ 	.word	0x00008230


	//   ....[33]....
        /*0b58*/ 	.word	0x00008250


	//   ....[34]....
        /*0b5c*/ 	.word	0x00008260


	//   ....[35]....
        /*0b60*/ 	.word	0x00008270


	//   ....[36]....
        /*0b64*/ 	.word	0x00008350


	//   ....[37]....
        /*0b68*/ 	.word	0x00008360


	//   ....[38]....
        /*0b6c*/ 	.word	0x00008430


	//   ....[39]....
        /*0b70*/ 	.word	0x00008490


	//   ....[40]....
        /*0b74*/ 	.word	0x0000a780


	//   ....[41]....
        /*0b78*/ 	.word	0x0000ac50


	//   ....[42]....
        /*0b7c*/ 	.word	0x0000ac60


	//   ....[43]....
        /*0b80*/ 	.word	0x0000ac80


	//   ....[44]....
        /*0b84*/ 	.word	0x0000b170


	//   ....[45]....
        /*0b88*/ 	.word	0x0000b190


	//   ....[46]....
        /*0b8c*/ 	.word	0x0000d080


	//   ....[47]....
        /*0b90*/ 	.word	0x0000d0a0


	//   ....[48]....
        /*0b94*/ 	.word	0x0000d6d0


	//   ....[49]....
        /*0b98*/ 	.word	0x0000d7d0


	//   ....[50]....
        /*0b9c*/ 	.word	0x0000de60


	//   ....[51]....
        /*0ba0*/ 	.word	0x0000e030


	//   ....[52]....
        /*0ba4*/ 	.word	0x00010220


	//   ....[53]....
        /*0ba8*/ 	.word	0x00010240


	//   ....[54]....
        /*0bac*/ 	.word	0x00010920


	//   ....[55]....
        /*0bb0*/ 	.word	0x00010aa0


	//   ....[56]....
        /*0bb4*/ 	.word	0x00011b10


	//   ....[57]....
        /*0bb8*/ 	.word	0x00011b70


	//   ....[58]....
        /*0bbc*/ 	.word	0x00011bd0


	//   ....[59]....
        /*0bc0*/ 	.word	0x00011c00


	//   ....[60]....
        /*0bc4*/ 	.word	0x00013710


	//   ....[61]....
        /*0bc8*/ 	.word	0x00013750


	//   ....[62]....
        /*0bcc*/ 	.word	0x000137a0


	//   ....[63]....
        /*0bd0*/ 	.word	0x000139c0


	//   ....[64]....
        /*0bd4*/ 	.word	0x00014110


	//   ....[65]....
        /*0bd8*/ 	.word	0x00014140


	//   ....[66]....
        /*0bdc*/ 	.word	0x000142c0


	//   ....[67]....
        /*0be0*/ 	.word	0x000142e0


	//   ....[68]....
        /*0be4*/ 	.word	0x00014420


	//   ....[69]....
        /*0be8*/ 	.word	0x00014440


	//   ....[70]....
        /*0bec*/ 	.word	0x00014590


	//   ....[71]....
        /*0bf0*/ 	.word	0x000145b0


	//   ....[72]....
        /*0bf4*/ 	.word	0x00014f30


	//   ....[73]....
        /*0bf8*/ 	.word	0x00014f40


	//   ....[74]....
        /*0bfc*/ 	.word	0x000150e0


	//   ....[75]....
        /*0c00*/ 	.word	0x000150f0


	//   ....[76]....
        /*0c04*/ 	.word	0x00015280


	//   ....[77]....
        /*0c08*/ 	.word	0x00015290


	//   ....[78]....
        /*0c0c*/ 	.word	0x00015420


	//   ....[79]....
        /*0c10*/ 	.word	0x00015430


	//   ....[80]....
        /*0c14*/ 	.word	0x00015620


	//   ....[81]....
        /*0c18*/ 	.word	0x000157d0


	//   ....[82]....
        /*0c1c*/ 	.word	0x00015800


	//   ....[83]....
        /*0c20*/ 	.word	0x00015830


	//   ....[84]....
        /*0c24*/ 	.word	0x00015860


	//   ....[85]....
        /*0c28*/ 	.word	0x00015890


	//   ....[86]....
        /*0c2c*/ 	.word	0x000158c0


	//   ....[87]....
        /*0c30*/ 	.word	0x00015a30


	//   ....[88]....
        /*0c34*/ 	.word	0x00015a60


	//   ....[89]....
        /*0c38*/ 	.word	0x00015a90


	//   ....[90]....
        /*0c3c*/ 	.word	0x00015ac0


	//   ....[91]....
        /*0c40*/ 	.word	0x00015af0


	//   ....[92]....
        /*0c44*/ 	.word	0x00015b20


	//   ....[93]....
        /*0c48*/ 	.word	0x00015bb0


	//   ....[94]....
        /*0c4c*/ 	.word	0x00015c10


	//   ....[95]....
        /*0c50*/ 	.word	0x00015ca0


	//   ....[96]....
        /*0c54*/ 	.word	0x00016a50


	//   ....[97]....
        /*0c58*/ 	.word	0x00018950


	//   ....[98]....
        /*0c5c*/ 	.word	0x00018970


	//   ....[99]....
        /*0c60*/ 	.word	0x00018a00


	//   ....[100]....
        /*0c64*/ 	.word	0x00018a20


	//   ....[101]....
        /*0c68*/ 	.word	0x00018aa0


	//   ....[102]....
        /*0c6c*/ 	.word	0x00018ac0


	//   ....[103]....
        /*0c70*/ 	.word	0x00018b40


	//   ....[104]....
        /*0c74*/ 	.word	0x00018b60


	//   ....[105]....
        /*0c78*/ 	.word	0x00018be0


	//   ....[106]....
        /*0c7c*/ 	.word	0x00018c00


	//   ....[107]....
        /*0c80*/ 	.word	0x00018c10


	//   ....[108]....
        /*0c84*/ 	.word	0x00018c20


	//   ....[109]....
        /*0c88*/ 	.word	0x000193e0


	//   ....[110]....
        /*0c8c*/ 	.word	0x00019410


	//   ....[111]....
        /*0c90*/ 	.word	0x00019500


	//   ....[112]....
        /*0c94*/ 	.word	0x00019510


	//   ....[113]....
        /*0c98*/ 	.word	0x000195c0


	//   ....[114]....
        /*0c9c*/ 	.word	0x000195d0


	//   ....[115]....
        /*0ca0*/ 	.word	0x00019650


	//   ....[116]....
        /*0ca4*/ 	.word	0x00019660


	//   ....[117]....
        /*0ca8*/ 	.word	0x00019670


	//   ....[118]....
        /*0cac*/ 	.word	0x00019710


	//   ....[119]....
        /*0cb0*/ 	.word	0x00019740


	//   ....[120]....
        /*0cb4*/ 	.word	0x000197c0


	//   ....[121]....
        /*0cb8*/ 	.word	0x000197f0


	//   ....[122]....
        /*0cbc*/ 	.word	0x00019810


	//   ....[123]....
        /*0cc0*/ 	.word	0x00019860


	//   ....[124]....
        /*0cc4*/ 	.word	0x00019870


	//   ....[125]....
        /*0cc8*/ 	.word	0x00019f50


	//   ....[126]....
        /*0ccc*/ 	.word	0x00019f80


	//   ....[127]....
        /*0cd0*/ 	.word	0x00019fa0


	//   ....[128]....
        /*0cd4*/ 	.word	0x0001a070


	//   ....[129]....
        /*0cd8*/ 	.word	0x0001a0a0


	//   ....[130]....
        /*0cdc*/ 	.word	0x0001a110


	//   ....[131]....
        /*0ce0*/ 	.word	0x0001a180


	//   ....[132]....
        /*0ce4*/ 	.word	0x0001a190


	//   ....[133]....
        /*0ce8*/ 	.word	0x0001a210


	//   ....[134]....
        /*0cec*/ 	.word	0x0001a220


	//   ....[135]....
        /*0cf0*/ 	.word	0x0001a2a0


	//   ....[136]....
        /*0cf4*/ 	.word	0x0001a2b0


	//   ....[137]....
        /*0cf8*/ 	.word	0x0001a330


	//   ....[138]....
        /*0cfc*/ 	.word	0x0001a340


	//   ....[139]....
        /*0d00*/ 	.word	0x0001a3c0


	//   ....[140]....
        /*0d04*/ 	.word	0x0001a3d0


	//   ....[141]....
        /*0d08*/ 	.word	0x0001a900


	//   ....[142]....
        /*0d0c*/ 	.word	0x0001a920


	//   ....[143]....
        /*0d10*/ 	.word	0x0001a970


	//   ....[144]....
        /*0d14*/ 	.word	0x0001aa30


	//   ....[145]....
        /*0d18*/ 	.word	0x0001aa40


	//   ....[146]....
        /*0d1c*/ 	.word	0x0001aa70


	//   ....[147]....
        /*0d20*/ 	.word	0x0001ab00


	//   ....[148]....
        /*0d24*/ 	.word	0x0001abb0


	//   ....[149]....
        /*0d28*/ 	.word	0x0001abc0


	//   ....[150]....
        /*0d2c*/ 	.word	0x0001abf0


	//   ....[151]....
        /*0d30*/ 	.word	0x0001ac00


	//   ....[152]....
        /*0d34*/ 	.word	0x0001ac90


	//   ....[153]....
        /*0d38*/ 	.word	0x0001b3c0


	//   ....[154]....
        /*0d3c*/ 	.word	0x0001b3e0


	//   ....[155]....
        /*0d40*/ 	.word	0x0001b430


	//   ....[156]....
        /*0d44*/ 	.word	0x0001b440


	//   ....[157]....
        /*0d48*/ 	.word	0x0001b480


	//   ....[158]....
        /*0d4c*/ 	.word	0x0001b490


	//   ....[159]....
        /*0d50*/ 	.word	0x0001b4d0


	//   ....[160]....
        /*0d54*/ 	.word	0x0001b4e0


	//   ....[161]....
        /*0d58*/ 	.word	0x0001b520


	//   ....[162]....
        /*0d5c*/ 	.word	0x0001b530


	//   ....[163]....
        /*0d60*/ 	.word	0x0001b540


	//   ....[164]....
        /*0d64*/ 	.word	0x0001b580


	//   ....[165]....
        /*0d68*/ 	.word	0x0001b8c0


	//   ....[166]....
        /*0d6c*/ 	.word	0x0001b8e0


	//   ....[167]....
        /*0d70*/ 	.word	0x0001b8f0


	//   ....[168]....
        /*0d74*/ 	.word	0x0001b900


	//   ....[169]....
        /*0d78*/ 	.word	0x0001b920


	//   ....[170]....
        /*0d7c*/ 	.word	0x0001b990


	//   ....[171]....
        /*0d80*/ 	.word	0x0001ba00


	//   ....[172]....
        /*0d84*/ 	.word	0x0001ba20


	//   ....[173]....
        /*0d88*/ 	.word	0x0001ba30


	//   ....[174]....
        /*0d8c*/ 	.word	0x0001ba90


	//   ....[175]....
        /*0d90*/ 	.word	0x0001bab0


	//   ....[176]....
        /*0d94*/ 	.word	0x0001bb10


	//   ....[177]....
        /*0d98*/ 	.word	0x0001c010


	//   ....[178]....
        /*0d9c*/ 	.word	0x0001c040


	//   ....[179]....
        /*0da0*/ 	.word	0x0001c070


	//   ....[180]....
        /*0da4*/ 	.word	0x0001c0a0


	//   ....[181]....
        /*0da8*/ 	.word	0x0001c0d0


	//   ....[182]....
        /*0dac*/ 	.word	0x0001c100


	//   ....[183]....
        /*0db0*/ 	.word	0x0001c130


	//   ....[184]....
        /*0db4*/ 	.word	0x0001c160


	//   ....[185]....
        /*0db8*/ 	.word	0x0001c2e0


	//   ....[186]....
        /*0dbc*/ 	.word	0x0001c310


	//   ....[187]....
        /*0dc0*/ 	.word	0x0001c340


	//   ....[188]....
        /*0dc4*/ 	.word	0x0001c370


	//   ....[189]....
        /*0dc8*/ 	.word	0x0001c3a0


	//   ....[190]....
        /*0dcc*/ 	.word	0x0001c3d0


	//   ....[191]....
        /*0dd0*/ 	.word	0x0001c490


	//   ....[192]....
        /*0dd4*/ 	.word	0x0001c4b0


	//   ....[193]....
        /*0dd8*/ 	.word	0x0001c520


	//   ....[194]....
        /*0ddc*/ 	.word	0x0001cbc0


	//   ....[195]....
        /*0de0*/ 	.word	0x0001cee0


	//   ....[196]....
        /*0de4*/ 	.word	0x0001cf70


	//   ....[197]....
        /*0de8*/ 	.word	0x0001d000


	//   ....[198]....
        /*0dec*/ 	.word	0x0001d090


	//   ....[199]....
        /*0df0*/ 	.word	0x0001d170


	//   ....[200]....
        /*0df4*/ 	.word	0x0001d200


	//   ....[201]....
        /*0df8*/ 	.word	0x0001d290


	//   ....[202]....
        /*0dfc*/ 	.word	0x0001d320


	//   ....[203]....
        /*0e00*/ 	.word	0x0001d410


	//   ....[204]....
        /*0e04*/ 	.word	0x0001d4a0


	//   ....[205]....
        /*0e08*/ 	.word	0x0001d530


	//   ....[206]....
        /*0e0c*/ 	.word	0x0001d5c0


	//   ....[207]....
        /*0e10*/ 	.word	0x0001d690


	//   ....[208]....
        /*0e14*/ 	.word	0x0001d730


	//   ....[209]....
        /*0e18*/ 	.word	0x0001d7c0


	//   ....[210]....
        /*0e1c*/ 	.word	0x0001d810


	//   ....[211]....
        /*0e20*/ 	.word	0x0001d860


	//   ....[212]....
        /*0e24*/ 	.word	0x0001d8f0


	//   ....[213]....
        /*0e28*/ 	.word	0x0001d980


	//   ....[214]....
        /*0e2c*/ 	.word	0x0001d9d0


	//   ....[215]....
        /*0e30*/ 	.word	0x0001da20


	//   ....[216]....
        /*0e34*/ 	.word	0x0001db10


	//   ....[217]....
        /*0e38*/ 	.word	0x0001dbc0


	//   ....[218]....
        /*0e3c*/ 	.word	0x0001dc40


	//   ....[219]....
        /*0e40*/ 	.word	0x0001dcc0


	//   ....[220]....
        /*0e44*/ 	.word	0x0001dd60


	//   ....[221]....
        /*0e48*/ 	.word	0x0001de00


	//   ....[222]....
        /*0e4c*/ 	.word	0x0001de80


	//   ....[223]....
        /*0e50*/ 	.word	0x0001df90


	//   ....[224]....
        /*0e54*/ 	.word	0x0001e300


	//   ....[225]....
        /*0e58*/ 	.word	0x0001e350


	//   ....[226]....
        /*0e5c*/ 	.word	0x0001e3e0


	//   ....[227]....
        /*0e60*/ 	.word	0x0001e470


	//   ....[228]....
        /*0e64*/ 	.word	0x0001e500


	//   ....[229]....
        /*0e68*/ 	.word	0x0001e590


	//   ....[230]....
        /*0e6c*/ 	.word	0x0001e620


	//   ....[231]....
        /*0e70*/ 	.word	0x0001e6b0


	//   ....[232]....
        /*0e74*/ 	.word	0x0001e770


	//   ....[233]....
        /*0e78*/ 	.word	0x0001ea50


	//   ....[234]....
        /*0e7c*/ 	.word	0x0001eb40


	//   ....[235]....
        /*0e80*/ 	.word	0x0001ebe0


	//   ....[236]....
        /*0e84*/ 	.word	0x0001ec40


	//   ....[237]....
        /*0e88*/ 	.word	0x0001ed30


	//   ....[238]....
        /*0e8c*/ 	.word	0x0001eda0


	//   ....[239]....
        /*0e90*/ 	.word	0x0001ee90


	//   ....[240]....
        /*0e94*/ 	.word	0x0001ef00


	//   ....[241]....
        /*0e98*/ 	.word	0x0001eff0


	//   ....[242]....
        /*0e9c*/ 	.word	0x0001f060


	//   ....[243]....
        /*0ea0*/ 	.word	0x0001f150


	//   ....[244]....
        /*0ea4*/ 	.word	0x0001f1c0


	//   ....[245]....
        /*0ea8*/ 	.word	0x0001f2a0


	//   ....[246]....
        /*0eac*/ 	.word	0x0001f350


	//   ....[247]....
        /*0eb0*/ 	.word	0x0001f400


	//   ....[248]....
        /*0eb4*/ 	.word	0x0001f460


	//   ....[249]....
        /*0eb8*/ 	.word	0x0001f550


	//   ....[250]....
        /*0ebc*/ 	.word	0x0001f5b0


	//   ....[251]....
        /*0ec0*/ 	.word	0x0001f6d0


	//   ....[252]....
        /*0ec4*/ 	.word	0x0001f730


	//   ....[253]....
        /*0ec8*/ 	.word	0x0001f820


	//   ....[254]....
        /*0ecc*/ 	.word	0x0001f880


	//   ....[255]....
        /*0ed0*/ 	.word	0x0001f920


	//   ....[0]....
        /*0ed4*/ 	.word	0x0001f9f0


	//   ....[1]....
        /*0ed8*/ 	.word	0x0001fa90


	//   ....[2]....
        /*0edc*/ 	.word	0x0001fb60


	//   ....[3]....
        /*0ee0*/ 	.word	0x0001fc00


	//   ....[4]....
        /*0ee4*/ 	.word	0x0001fcb0


	//   ....[5]....
        /*0ee8*/ 	.word	0x0001fd50


	//   ....[6]....
        /*0eec*/ 	.word	0x0001ffc0


	//   ....[7]....
        /*0ef0*/ 	.word	0x00020070


	//   ....[8]....
        /*0ef4*/ 	.word	0x00020140


	//   ....[9]....
        /*0ef8*/ 	.word	0x00020230


	//   ....[10]....
        /*0efc*/ 	.word	0x000202f0


	//   ....[11]....
        /*0f00*/ 	.word	0x000203b0


	//   ....[12]....
        /*0f04*/ 	.word	0x00020470


	//   ....[13]....
        /*0f08*/ 	.word	0x00020530


	//   ....[14]....
        /*0f0c*/ 	.word	0x000205f0


	//   ....[15]....
        /*0f10*/ 	.word	0x000206b0


	//   ....[16]....
        /*0f14*/ 	.word	0x00020770


	//   ....[17]....
        /*0f18*/ 	.word	0x00020830


	//   ....[18]....
        /*0f1c*/ 	.word	0x000208f0


	//   ....[19]....
        /*0f20*/ 	.word	0x000209a0


	//   ....[20]....
        /*0f24*/ 	.word	0x00020a00


	//   ....[21]....
        /*0f28*/ 	.word	0x00020ae0


	//   ....[22]....
        /*0f2c*/ 	.word	0x00020c20


	//   ....[23]....
        /*0f30*/ 	.word	0x00020d00


	//   ....[24]....
        /*0f34*/ 	.word	0x00020d90


	//   ....[25]....
        /*0f38*/ 	.word	0x00020ea0


	//   ....[26]....
        /*0f3c*/ 	.word	0x00020f00


	//   ....[27]....
        /*0f40*/ 	.word	0x00021010


	//   ....[28]....
        /*0f44*/ 	.word	0x00021070


	//   ....[29]....
        /*0f48*/ 	.word	0x00021180


	//   ....[30]....
        /*0f4c*/ 	.word	0x000211e0


	//   ....[31]....
        /*0f50*/ 	.word	0x000212f0


	//   ....[32]....
        /*0f54*/ 	.word	0x00021350


	//   ....[33]....
        /*0f58*/ 	.word	0x00021410


	//   ....[34]....
        /*0f5c*/ 	.word	0x00021570


	//   ....[35]....
        /*0f60*/ 	.word	0x00021610


	//   ....[36]....
        /*0f64*/ 	.word	0x00021670


	//   ....[37]....
        /*0f68*/ 	.word	0x00021720


	//   ....[38]....
        /*0f6c*/ 	.word	0x00021780


	//   ....[39]....
        /*0f70*/ 	.word	0x00021830


	//   ....[40]....
        /*0f74*/ 	.word	0x00021890


	//   ....[41]....
        /*0f78*/ 	.word	0x00021940


	//   ....[42]....
        /*0f7c*/ 	.word	0x000219a0


	//   ....[43]....
        /*0f80*/ 	.word	0x00021a50


	//   ....[44]....
        /*0f84*/ 	.word	0x00021ab0


	//   ....[45]....
        /*0f88*/ 	.word	0x00021b60


	//   ....[46]....
        /*0f8c*/ 	.word	0x00021c50


	//   ....[47]....
        /*0f90*/ 	.word	0x00021cf0


	//   ....[48]....
        /*0f94*/ 	.word	0x00021d50


	//   ....[49]....
        /*0f98*/ 	.word	0x00021e20


	//   ....[50]....
        /*0f9c*/ 	.word	0x00021e80


	//   ....[51]....
        /*0fa0*/ 	.word	0x00021f50


	//   ....[52]....
        /*0fa4*/ 	.word	0x00021fb0


	//   ....[53]....
        /*0fa8*/ 	.word	0x00022080


	//   ....[54]....
        /*0fac*/ 	.word	0x000220e0


	//   ....[55]....
        /*0fb0*/ 	.word	0x000221b0


	//   ....[56]....
        /*0fb4*/ 	.word	0x00022210


	//   ....[57]....
        /*0fb8*/ 	.word	0x000222e0


	//   ....[58]....
        /*0fbc*/ 	.word	0x00022370


	//   ....[59]....
        /*0fc0*/ 	.word	0x00022410


	//   ....[60]....
        /*0fc4*/ 	.word	0x00022530


	//   ....[61]....
        /*0fc8*/ 	.word	0x000225a0


	//   ....[62]....
        /*0fcc*/ 	.word	0x00022610


	//   ....[63]....
        /*0fd0*/ 	.word	0x00022680


	//   ....[64]....
        /*0fd4*/ 	.word	0x000226f0


	//   ....[65]....
        /*0fd8*/ 	.word	0x00022770


	//   ....[66]....
        /*0fdc*/ 	.word	0x00022800


	//   ....[67]....
        /*0fe0*/ 	.word	0x00022890


	//   ....[68]....
        /*0fe4*/ 	.word	0x00022900


	//   ....[69]....
        /*0fe8*/ 	.word	0x00022970


	//   ....[70]....
        /*0fec*/ 	.word	0x000229e0


	//   ....[71]....
        /*0ff0*/ 	.word	0x00022a60


	//   ....[72]....
        /*0ff4*/ 	.word	0x00022ad0


	//   ....[73]....
        /*0ff8*/ 	.word	0x00022b70


	//   ....[74]....
        /*0ffc*/ 	.word	0x00022c00


	//   ....[75]....
        /*1000*/ 	.word	0x00022d20


	//----- nvinfo : EIATTR_REG_RECONFIG
	.align		4
.L_647:
        /*1004*/ 	.byte	0x01, 0x54
	.zero		2


	//----- nvinfo : EIATTR_SYSCALL_OFFSETS
	.align		4
        /*1008*/ 	.byte	0x04, 0x46
        /*100a*/ 	.short	(.L_649 - .L_648)


	//   ....[0]....
.L_648:
        /*100c*/ 	.word	0x000018d0


	//   ....[1]....
        /*1010*/ 	.word	0x00001a20


	//   ....[2]....
        /*1014*/ 	.word	0x00006630


	//   ....[3]....
        /*1018*/ 	.word	0x00006950


	//   ....[4]....
        /*101c*/ 	.word	0x00017f60


	//   ....[5]....
        /*1020*/ 	.word	0x000180b0


	//   ....[6]....
        /*1024*/ 	.word	0x000181a0


	//   ....[7]....
        /*1028*/ 	.word	0x00018fe0


	//   ....[8]....
        /*102c*/ 	.word	0x00019b40


	//----- nvinfo : EIATTR_MBARRIER_INSTR_OFFSETS
	.align		4
.L_649:
        /*1030*/ 	.byte	0x04, 0x39
        /*1032*/ 	.short	(.L_651 - .L_650)


	//   ....[0]....
.L_650:
        /*1034*/ 	.word	0x00000280
        /*1038*/ 	.word	0x000000ff
        /*103c*/ 	.word	0x00032400
        /*1040*/ 	.short	0x0100
        /*1042*/ 	.byte	0x08
	.zero		1


	//   ....[1]....
        /*1044*/ 	.word	0x00000290
        /*1048*/ 	.word	0x000000ff
        /*104c*/ 	.word	0x00032410
        /*1050*/ 	.short	0x0100
        /*1052*/ 	.byte	0x08
	.zero		1


	//   ....[2]....
        /*1054*/ 	.word	0x000002a0
        /*1058*/ 	.word	0x000000ff
        /*105c*/ 	.word	0x00032420
        /*1060*/ 	.short	0x0100
        /*1062*/ 	.byte	0x08
	.zero		1


	//   ....[3]....
        /*1064*/ 	.word	0x00000390
        /*1068*/ 	.word	0x000000ff
        /*106c*/ 	.word	0x00032430
        /*1070*/ 	.short	0x0100
        /*1072*/ 	.byte	0x08
	.zero		1


	//   ....[4]....
        /*1074*/ 	.word	0x000003a0
        /*1078*/ 	.word	0x000000ff
        /*107c*/ 	.word	0x00032440
        /*1080*/ 	.short	0x0100
        /*1082*/ 	.byte	0x08
	.zero		1


	//   ....[5]....
        /*1084*/ 	.word	0x000003b0
        /*1088*/ 	.word	0x000000ff
        /*108c*/ 	.word	0x00032438
        /*1090*/ 	.short	0x0100
        /*1092*/ 	.byte	0x08
	.zero		1


	//   ....[6]....
        /*1094*/ 	.word	0x000003c0
        /*1098*/ 	.word	0x000000ff
        /*109c*/ 	.word	0x00032448
        /*10a0*/ 	.short	0x0100
        /*10a2*/ 	.byte	0x08
	.zero		1


	//   ....[7]....
        /*10a4*/ 	.word	0x000004f0
        /*10a8*/ 	.word	0x000000ff
        /*10ac*/ 	.word	0x00032450
        /*10b0*/ 	.short	0x0100
        /*10b2*/ 	.byte	0x08
	.zero		1


	//   ....[8]....
        /*10b4*/ 	.word	0x00000500
        /*10b8*/ 	.word	0x000000ff
        /*10bc*/ 	.word	0x00032460
        /*10c0*/ 	.short	0x0100
        /*10c2*/ 	.byte	0x08
	.zero		1


	//   ....[9]....
        /*10c4*/ 	.word	0x00000510
        /*10c8*/ 	.word	0x000000ff
        /*10cc*/ 	.word	0x00032458
        /*10d0*/ 	.short	0x0100
        /*10d2*/ 	.byte	0x08
	.zero		1


	//   ....[10]....
        /*10d4*/ 	.word	0x00000520
        /*10d8*/ 	.word	0x000000ff
        /*10dc*/ 	.word	0x00032468
        /*10e0*/ 	.short	0x0100
        /*10e2*/ 	.byte	0x08
	.zero		1


	//   ....[11]....
        /*10e4*/ 	.word	0x00000610
        /*10e8*/ 	.word	0x000000ff
        /*10ec*/ 	.word	0x00032470
        /*10f0*/ 	.short	0x0100
        /*10f2*/ 	.byte	0x06
	.zero		1


	//   ....[12]....
        /*10f4*/ 	.word	0x00000620
        /*10f8*/ 	.word	0x000000ff
        /*10fc*/ 	.word	0x00032480
        /*1100*/ 	.short	0x0100
        /*1102*/ 	.byte	0x06
	.zero		1


	//   ....[13]....
        /*1104*/ 	.word	0x00000630
        /*1108*/ 	.word	0x000000ff
        /*110c*/ 	.word	0x00032478
        /*1110*/ 	.short	0x0100
        /*1112*/ 	.byte	0x06
	.zero		1


	//   ....[14]....
        /*1114*/ 	.word	0x00000640
        /*1118*/ 	.word	0x000000ff
        /*111c*/ 	.word	0x00032488
        /*1120*/ 	.short	0x0100
        /*1122*/ 	.byte	0x06
	.zero		1


	//   ....[15]....
        /*1124*/ 	.word	0x00000770
        /*1128*/ 	.word	0x000000ff
        /*112c*/ 	.word	0x00032490
        /*1130*/ 	.short	0x0100
        /*1132*/ 	.byte	0x08
	.zero		1


	//   ....[16]....
        /*1134*/ 	.word	0x00000780
        /*1138*/ 	.word	0x000000ff
        /*113c*/ 	.word	0x000324a0
        /*1140*/ 	.short	0x0100
        /*1142*/ 	.byte	0x08
	.zero		1


	//   ....[17]....
        /*1144*/ 	.word	0x00000790
        /*1148*/ 	.word	0x000000ff
        /*114c*/ 	.word	0x00032498
        /*1150*/ 	.short	0x0100
        /*1152*/ 	.byte	0x08
	.zero		1


	//   ....[18]....
        /*1154*/ 	.word	0x000007a0
        /*1158*/ 	.word	0x000000ff
        /*115c*/ 	.word	0x000324a8
        /*1160*/ 	.short	0x0100
        /*1162*/ 	.byte	0x08
	.zero		1


	//   ....[19]....
        /*1164*/ 	.word	0x000008d0
        /*1168*/ 	.word	0x000000ff
        /*116c*/ 	.word	0x000324b0
        /*1170*/ 	.short	0x0100
        /*1172*/ 	.byte	0x08
	.zero		1


	//   ....[20]....
        /*1174*/ 	.word	0x000008e0
        /*1178*/ 	.word	0x000000ff
        /*117c*/ 	.word	0x000324c0
        /*1180*/ 	.short	0x0100
        /*1182*/ 	.byte	0x08
	.zero		1


	//   ....[21]....
        /*1184*/ 	.word	0x000008f0
        /*1188*/ 	.word	0x000000ff
        /*118c*/ 	.word	0x000324b8
        /*1190*/ 	.short	0x0100
        /*1192*/ 	.byte	0x08
	.zero		1


	//   ....[22]....
        /*1194*/ 	.word	0x00000900
        /*1198*/ 	.word	0x000000ff
        /*119c*/ 	.word	0x000324c8
        /*11a0*/ 	.short	0x0100
        /*11a2*/ 	.byte	0x08
	.zero		1


	//   ....[23]....
        /*11a4*/ 	.word	0x00002cf0
        /*11a8*/ 	.word	0x00000056
        /*11ac*/ 	.word	0x00032490
        /*11b0*/ 	.short	0x010a
        /*11b2*/ 	.byte	0x3f
	.zero		1


	//   ....[24]....
        /*11b4*/ 	.word	0x00003f90
        /*11b8*/ 	.word	0x00000056
        /*11bc*/ 	.word	0x00032490
        /*11c0*/ 	.short	0x010a
        /*11c2*/ 	.byte	0x3f
	.zero		1


	//   ....[25]....
        /*11c4*/ 	.word	0x00004ff0
        /*11c8*/ 	.word	0x00000056
        /*11cc*/ 	.word	0x00032490
        /*11d0*/ 	.short	0x010a
        /*11d2*/ 	.byte	0x3f
	.zero		1


	//   ....[26]....
        /*11d4*/ 	.word	0x000054b0
        /*11d8*/ 	.word	0x00000008
        /*11dc*/ 	.word	0x00000000
        /*11e0*/ 	.short	0x0101
        /*11e2*/ 	.byte	0x3f
	.zero		1


	//   ....[27]....
        /*11e4*/ 	.word	0x000054f0
        /*11e8*/ 	.word	0x00000056
        /*11ec*/ 	.word	0x000324b0
        /*11f0*/ 	.short	0x010a
        /*11f2*/ 	.byte	0x3f
	.zero		1


	//   ....[28]....
        /*11f4*/ 	.word	0x00005d90
        /*11f8*/ 	.word	0x00000056
        /*11fc*/ 	.word	0x00000000
        /*1200*/ 	.short	0x0101
        /*1202*/ 	.byte	0x3f
	.zero		1


	//   ....[29]....
        /*1204*/ 	.word	0x000066d0
        /*1208*/ 	.word	0x00000016
        /*120c*/ 	.word	0x00032400
        /*1210*/ 	.short	0x010a
        /*1212*/ 	.byte	0x3f
	.zero		1


	//   ....[30]....
        /*1214*/ 	.word	0x00006720
        /*1218*/ 	.word	0x00000016
        /*121c*/ 	.word	0x00032400
        /*1220*/ 	.short	0x010a
        /*1222*/ 	.byte	0x3f
	.zero		1


	//   ....[31]....
        /*1224*/ 	.word	0x000071e0
        /*1228*/ 	.word	0x00000016
        /*122c*/ 	.word	0x00032400
        /*1230*/ 	.short	0x010a
        /*1232*/ 	.byte	0x3f
	.zero		1


	//   ....[32]....
        /*1234*/ 	.word	0x000086c0
        /*1238*/ 	.word	0x00000016
        /*123c*/ 	.word	0x00032400
        /*1240*/ 	.short	0x010a
        /*1242*/ 	.byte	0x3f
	.zero		1


	//   ....[33]....
        /*1244*/ 	.word	0x000095e0
        /*1248*/ 	.word	0x00000009
        /*124c*/ 	.word	0x00032430
        /*1250*/ 	.short	0x010a
        /*1252*/ 	.byte	0x3f
	.zero		1


	//   ....[34]....
        /*1254*/ 	.word	0x00009670
        /*1258*/ 	.word	0x00000009
        /*125c*/ 	.word	0x00032430
        /*1260*/ 	.short	0x010a
        /*1262*/ 	.byte	0x3f
	.zero		1


	//   ....[35]....
        /*1264*/ 	.word	0x000099a0
        /*1268*/ 	.word	0x00000016
        /*126c*/ 	.word	0x00032410
        /*1270*/ 	.short	0x010a
        /*1272*/ 	.byte	0x3f
	.zero		1


	//   ....[36]....
        /*1274*/ 	.word	0x000099f0
        /*1278*/ 	.word	0x00000009
        /*127c*/ 	.word	0x00032450
        /*1280*/ 	.short	0x010a
        /*1282*/ 	.byte	0x3f
	.zero		1


	//   ....[37]....
        /*1284*/ 	.word	0x00009a30
        /*1288*/ 	.word	0x00000009
        /*128c*/ 	.word	0x00032450
        /*1290*/ 	.short	0x010a
        /*1292*/ 	.byte	0x3f
	.zero		1


	//   ....[38]....
        /*1294*/ 	.word	0x0000b450
        /*1298*/ 	.word	0x00000006
        /*129c*/ 	.word	0x00000000
        /*12a0*/ 	.short	0x0101
        /*12a2*/ 	.byte	0x3f
	.zero		1


	//   ....[39]....
        /*12a4*/ 	.word	0x0000c060
        /*12a8*/ 	.word	0x00000009
        /*12ac*/ 	.word	0x00000000
        /*12b0*/ 	.short	0x0101
        /*12b2*/ 	.byte	0x3f
	.zero		1


	//   ....[40]....
        /*12b4*/ 	.word	0x0000c190
        /*12b8*/ 	.word	0x0000000a
        /*12bc*/ 	.word	0x00032430
        /*12c0*/ 	.short	0x010a
        /*12c2*/ 	.byte	0x3f
	.zero		1


	//   ....[41]....
        /*12c4*/ 	.word	0x0000c200
        /*12c8*/ 	.word	0x0000000a
        /*12cc*/ 	.word	0x00032430
        /*12d0*/ 	.short	0x010a
        /*12d2*/ 	.byte	0x3f
	.zero		1


	//   ....[42]....
        /*12d4*/ 	.word	0x0000c4a0
        /*12d8*/ 	.word	0x0000000a
        /*12dc*/ 	.word	0x00032450
        /*12e0*/ 	.short	0x010a
        /*12e2*/ 	.byte	0x3f
	.zero		1


	//   ....[43]....
        /*12e4*/ 	.word	0x0000c4e0
        /*12e8*/ 	.word	0x0000000a
        /*12ec*/ 	.word	0x00032450
        /*12f0*/ 	.short	0x010a
        /*12f2*/ 	.byte	0x3f
	.zero		1


	//   ....[44]....
        /*12f4*/ 	.word	0x0000e7f0
        /*12f8*/ 	.word	0x0000000c
        /*12fc*/ 	.word	0x00000000
        /*1300*/ 	.short	0x0101
        /*1302*/ 	.byte	0x3f
	.zero		1


	//   ....[45]....
        /*1304*/ 	.word	0x0000f1a0
        /*1308*/ 	.word	0x0000000a
        /*130c*/ 	.word	0x00000000
        /*1310*/ 	.short	0x0101
        /*1312*/ 	.byte	0x3f
	.zero		1


	//   ....[46]....
        /*1314*/ 	.word	0x0000f2a0
        /*1318*/ 	.word	0x0000000a
        /*131c*/ 	.word	0x00032430
        /*1320*/ 	.short	0x010a
        /*1322*/ 	.byte	0x3f
	.zero		1


	//   ....[47]....
        /*1324*/ 	.word	0x0000f310
        /*1328*/ 	.word	0x0000000a
        /*132c*/ 	.word	0x00032430
        /*1330*/ 	.short	0x010a
        /*1332*/ 	.byte	0x3f
	.zero		1


	//   ....[48]....
        /*1334*/ 	.word	0x0000f5b0
        /*1338*/ 	.word	0x0000000a
        /*133c*/ 	.word	0x00032450
        /*1340*/ 	.short	0x010a
        /*1342*/ 	.byte	0x3f
	.zero		1


	//   ....[49]....
        /*1344*/ 	.word	0x0000f5f0
        /*1348*/ 	.word	0x0000000a
        /*134c*/ 	.word	0x00032450
        /*1350*/ 	.short	0x010a
        /*1352*/ 	.byte	0x3f
	.zero		1


	//   ....[50]....
        /*1354*/ 	.word	0x00011170
        /*1358*/ 	.word	0x0000000d
        /*135c*/ 	.word	0x00000000
        /*1360*/ 	.short	0x0101
        /*1362*/ 	.byte	0x3f
	.zero		1


	//   ....[51]....
        /*1364*/ 	.word	0x00011ad0
        /*1368*/ 	.word	0x0000000a
        /*136c*/ 	.word	0x00000000
        /*1370*/ 	.short	0x0101
        /*1372*/ 	.byte	0x3f
	.zero		1


	//   ....[52]....
        /*1374*/ 	.word	0x00014100
        /*1378*/ 	.word	0x00000003
        /*137c*/ 	.word	0x00000000
        /*1380*/ 	.short	0x0101
        /*1382*/ 	.byte	0x3f
	.zero		1


	//   ....[53]....
        /*1384*/ 	.word	0x00016b30
        /*1388*/ 	.word	0x00000016
        /*138c*/ 	.word	0x00032420
        /*1390*/ 	.short	0x010a
        /*1392*/ 	.byte	0x3f
	.zero		1


	//   ....[54]....
        /*1394*/ 	.word	0x00016bc0
        /*1398*/ 	.word	0x00000003
        /*139c*/ 	.word	0x000324a0
        /*13a0*/ 	.short	0x010a
        /*13a2*/ 	.byte	0x3f
	.zero		1


	//   ....[55]....
        /*13a4*/ 	.word	0x00016e10
        /*13a8*/ 	.word	0x00000003
        /*13ac*/ 	.word	0x000324c0
        /*13b0*/ 	.short	0x010a
        /*13b2*/ 	.byte	0x3f
	.zero		1


	//   ....[56]....
        /*13b4*/ 	.word	0x00017420
        /*13b8*/ 	.word	0x00000008
        /*13bc*/ 	.word	0x000324a0
        /*13c0*/ 	.short	0x010a
        /*13c2*/ 	.byte	0x3f
	.zero		1


	//   ....[57]....
        /*13c4*/ 	.word	0x00017660
        /*13c8*/ 	.word	0x00000008
        /*13cc*/ 	.word	0x000324c0
        /*13d0*/ 	.short	0x010a
        /*13d2*/ 	.byte	0x3f
	.zero		1


	//   ....[58]....
        /*13d4*/ 	.word	0x000186b0
        /*13d8*/ 	.word	0x0000001e
        /*13dc*/ 	.word	0x00032440
        /*13e0*/ 	.short	0x010a
        /*13e2*/ 	.byte	0x3f
	.zero		1


	//   ....[59]....
        /*13e4*/ 	.word	0x00018d20
        /*13e8*/ 	.word	0x0000001e
        /*13ec*/ 	.word	0x00032430
        /*13f0*/ 	.short	0x0107
        /*13f2*/ 	.byte	0x3f
	.zero		1


	//   ....[60]....
        /*13f4*/ 	.word	0x00018df0
        /*13f8*/ 	.word	0x0000001e
        /*13fc*/ 	.word	0x00032430
        /*1400*/ 	.short	0x0101
        /*1402*/ 	.byte	0x3f
	.zero		1


	//   ....[61]....
        /*1404*/ 	.word	0x00019980
        /*1408*/ 	.word	0x00000016
        /*140c*/ 	.word	0x00032400
        /*1410*/ 	.short	0x0107
        /*1412*/ 	.byte	0x3f
	.zero		1


	//   ....[62]....
        /*1414*/ 	.word	0x00019a10
        /*1418*/ 	.word	0x00000016
        /*141c*/ 	.word	0x00032400
        /*1420*/ 	.short	0x0101
        /*1422*/ 	.byte	0x3f
	.zero		1


	//   ....[63]....
        /*1424*/ 	.word	0x0001a4c0
        /*1428*/ 	.word	0x00000016
        /*142c*/ 	.word	0x00032410
        /*1430*/ 	.short	0x0107
        /*1432*/ 	.byte	0x3f
	.zero		1


	//   ....[64]....
        /*1434*/ 	.word	0x0001a5c0
        /*1438*/ 	.word	0x00000016
        /*143c*/ 	.word	0x00032410
        /*1440*/ 	.short	0x0101
        /*1442*/ 	.byte	0x3f
	.zero		1


	//   ....[65]....
        /*1444*/ 	.word	0x0001a5e0
        /*1448*/ 	.word	0x00000016
        /*144c*/ 	.word	0x00032420
        /*1450*/ 	.short	0x010a
        /*1452*/ 	.byte	0x3f
	.zero		1


	//   ....[66]....
        /*1454*/ 	.word	0x0001a670
        /*1458*/ 	.word	0x0000001e
        /*145c*/ 	.word	0x00032460
        /*1460*/ 	.short	0x010a
        /*1462*/ 	.byte	0x3f
	.zero		1


	//   ....[67]....
        /*1464*/ 	.word	0x0001ae10
        /*1468*/ 	.word	0x0000001e
        /*146c*/ 	.word	0x00032450
        /*1470*/ 	.short	0x0107
        /*1472*/ 	.byte	0x3f
	.zero		1


	//   ....[68]....
        /*1474*/ 	.word	0x0001aee0
        /*1478*/ 	.word	0x0000001e
        /*147c*/ 	.word	0x00032450
        /*1480*/ 	.short	0x0101
        /*1482*/ 	.byte	0x3f
	.zero		1


	//   ....[69]....
        /*1484*/ 	.word	0x0001b220
        /*1488*/ 	.word	0x00000006
        /*148c*/ 	.word	0x00032440
        /*1490*/ 	.short	0x010a
        /*1492*/ 	.byte	0x3f
	.zero		1


	//   ....[70]....
        /*1494*/ 	.word	0x0001b600
        /*1498*/ 	.word	0x00000006
        /*149c*/ 	.word	0x00032430
        /*14a0*/ 	.short	0x0107
        /*14a2*/ 	.byte	0x3f
	.zero		1


	//   ....[71]....
        /*14a4*/ 	.word	0x0001b6c0
        /*14a8*/ 	.word	0x00000006
        /*14ac*/ 	.word	0x00032430
        /*14b0*/ 	.short	0x0101
        /*14b2*/ 	.byte	0x3f
	.zero		1


	//   ....[72]....
        /*14b4*/ 	.word	0x0001b6f0
        /*14b8*/ 	.word	0x00000006
        /*14bc*/ 	.word	0x00032460
        /*14c0*/ 	.short	0x010a
        /*14c2*/ 	.byte	0x3f
	.zero		1


	//   ....[73]....
        /*14c4*/ 	.word	0x0001bc10
        /*14c8*/ 	.word	0x00000006
        /*14cc*/ 	.word	0x00032450
        /*14d0*/ 	.short	0x0107
        /*14d2*/ 	.byte	0x3f
	.zero		1


	//   ....[74]....
        /*14d4*/ 	.word	0x0001bcd0
        /*14d8*/ 	.word	0x00000006
        /*14dc*/ 	.word	0x00032450
        /*14e0*/ 	.short	0x0101
        /*14e2*/ 	.byte	0x3f
	.zero		1


	//   ....[75]....
        /*14e4*/ 	.word	0x0001cb40
        /*14e8*/ 	.word	0x00000005
        /*14ec*/ 	.word	0x00032420
        /*14f0*/ 	.short	0x010a
        /*14f2*/ 	.byte	0x3f
	.zero		1


	//   ....[76]....
        /*14f4*/ 	.word	0x0001ccb0
        /*14f8*/ 	.word	0x00000003
        /*14fc*/ 	.word	0x00032440
        /*1500*/ 	.short	0x010a
        /*1502*/ 	.byte	0x3f
	.zero		1


	//   ....[77]....
        /*1504*/ 	.word	0x0001cd50
        /*1508*/ 	.word	0x00000019
        /*150c*/ 	.word	0x00032440
        /*1510*/ 	.short	0x010a
        /*1512*/ 	.byte	0x3f
	.zero		1


	//   ....[78]....
        /*1514*/ 	.word	0x0001cd90
        /*1518*/ 	.word	0x00000003
        /*151c*/ 	.word	0x00032460
        /*1520*/ 	.short	0x010a
        /*1522*/ 	.byte	0x3f
	.zero		1


	//   ....[79]....
        /*1524*/ 	.word	0x0001cdd0
        /*1528*/ 	.word	0x00000019
        /*152c*/ 	.word	0x00032460
        /*1530*/ 	.short	0x010a
        /*1532*/ 	.byte	0x3f
	.zero		1


	//   ....[80]....
        /*1534*/ 	.word	0x0001ce30
        /*1538*/ 	.word	0x00000056
        /*153c*/ 	.word	0x00032490
        /*1540*/ 	.short	0x010a
        /*1542*/ 	.byte	0x3f
	.zero		1


	//   ....[81]....
        /*1544*/ 	.word	0x0001d0c0
        /*1548*/ 	.word	0x00000056
        /*154c*/ 	.word	0x00032490
        /*1550*/ 	.short	0x010a
        /*1552*/ 	.byte	0x3f
	.zero		1


	//   ....[82]....
        /*1554*/ 	.word	0x0001d360
        /*1558*/ 	.word	0x00000056
        /*155c*/ 	.word	0x00032490
        /*1560*/ 	.short	0x010a
        /*1562*/ 	.byte	0x3f
	.zero		1


	//   ....[83]....
        /*1564*/ 	.word	0x0001d5f0
        /*1568*/ 	.word	0x00000056
        /*156c*/ 	.word	0x000324b0
        /*1570*/ 	.short	0x010a
        /*1572*/ 	.byte	0x3f
	.zero		1


	//   ....[84]....
        /*1574*/ 	.word	0x0001da50
        /*1578*/ 	.word	0x00000016
        /*157c*/ 	.word	0x00032400
        /*1580*/ 	.short	0x010a
        /*1582*/ 	.byte	0x3f
	.zero		1


	//   ....[85]....
        /*1584*/ 	.word	0x0001e030
        /*1588*/ 	.word	0x00000016
        /*158c*/ 	.word	0x00032400
        /*1590*/ 	.short	0x010a
        /*1592*/ 	.byte	0x3f
	.zero		1


	//   ....[86]....
        /*1594*/ 	.word	0x0001e080
        /*1598*/ 	.word	0x00000009
        /*159c*/ 	.word	0x00032430
        /*15a0*/ 	.short	0x010a
        /*15a2*/ 	.byte	0x3f
	.zero		1


	//   ....[87]....
        /*15a4*/ 	.word	0x0001e0d0
        /*15a8*/ 	.word	0x00000016
        /*15ac*/ 	.word	0x00032410
        /*15b0*/ 	.short	0x010a
        /*15b2*/ 	.byte	0x3f
	.zero		1


	//   ....[88]....
        /*15b4*/ 	.word	0x0001e120
        /*15b8*/ 	.word	0x00000009
        /*15bc*/ 	.word	0x00032450
        /*15c0*/ 	.short	0x010a
        /*15c2*/ 	.byte	0x3f
	.zero		1


	//   ....[89]....
        /*15c4*/ 	.word	0x0001e170
        /*15c8*/ 	.word	0x0000000a
        /*15cc*/ 	.word	0x00032430
        /*15d0*/ 	.short	0x010a
        /*15d2*/ 	.byte	0x3f
	.zero		1


	//   ....[90]....
        /*15d4*/ 	.word	0x0001e1c0
        /*15d8*/ 	.word	0x0000000a
        /*15dc*/ 	.word	0x00032450
        /*15e0*/ 	.short	0x010a
        /*15e2*/ 	.byte	0x3f
	.zero		1


	//   ....[91]....
        /*15e4*/ 	.word	0x0001e210
        /*15e8*/ 	.word	0x0000000a
        /*15ec*/ 	.word	0x00032430
        /*15f0*/ 	.short	0x010a
        /*15f2*/ 	.byte	0x3f
	.zero		1


	//   ....[92]....
        /*15f4*/ 	.word	0x0001e260
        /*15f8*/ 	.word	0x0000000a
        /*15fc*/ 	.word	0x00032450
        /*1600*/ 	.short	0x010a
        /*1602*/ 	.byte	0x3f
	.zero		1


	//   ....[93]....
        /*1604*/ 	.word	0x0001e830
        /*1608*/ 	.word	0x00000016
        /*160c*/ 	.word	0x00032420
        /*1610*/ 	.short	0x010a
        /*1612*/ 	.byte	0x3f
	.zero		1


	//   ....[94]....
        /*1614*/ 	.word	0x0001e880
        /*1618*/ 	.word	0x00000003
        /*161c*/ 	.word	0x000324a0
        /*1620*/ 	.short	0x010a
        /*1622*/ 	.byte	0x3f
	.zero		1


	//   ....[95]....
        /*1624*/ 	.word	0x0001e8d0
        /*1628*/ 	.word	0x00000003
        /*162c*/ 	.word	0x000324c0
        /*1630*/ 	.short	0x010a
        /*1632*/ 	.byte	0x3f
	.zero		1


	//   ....[96]....
        /*1634*/ 	.word	0x0001e920
        /*1638*/ 	.word	0x00000008
        /*163c*/ 	.word	0x000324a0
        /*1640*/ 	.short	0x010a
        /*1642*/ 	.byte	0x3f
	.zero		1


	//   ....[97]....
        /*1644*/ 	.word	0x0001e970
        /*1648*/ 	.word	0x00000008
        /*164c*/ 	.word	0x000324c0
        /*1650*/ 	.short	0x010a
        /*1652*/ 	.byte	0x3f
	.zero		1


	//   ....[98]....
        /*1654*/ 	.word	0x0001ea90
        /*1658*/ 	.word	0x0000001e
        /*165c*/ 	.word	0x00032440
        /*1660*/ 	.short	0x010a
        /*1662*/ 	.byte	0x3f
	.zero		1


	//   ....[99]....
        /*1664*/ 	.word	0x00020b20
        /*1668*/ 	.word	0x00000016
        /*166c*/ 	.word	0x00032420
        /*1670*/ 	.short	0x010a
        /*1672*/ 	.byte	0x3f
	.zero		1


	//   ....[100]....
        /*1674*/ 	.word	0x00020b70
        /*1678*/ 	.word	0x0000001e
        /*167c*/ 	.word	0x00032460
        /*1680*/ 	.short	0x010a
        /*1682*/ 	.byte	0x3f
	.zero		1


	//   ....[101]....
        /*1684*/ 	.word	0x000214c0
        /*1688*/ 	.word	0x00000006
        /*168c*/ 	.word	0x00032440
        /*1690*/ 	.short	0x010a
        /*1692*/ 	.byte	0x3f
	.zero		1


	//   ....[102]....
        /*1694*/ 	.word	0x00021ba0
        /*1698*/ 	.word	0x00000006
        /*169c*/ 	.word	0x00032460
        /*16a0*/ 	.short	0x010a
        /*16a2*/ 	.byte	0x3f
	.zero		1


	//   ....[103]....
        /*16a4*/ 	.word	0x00022c40
        /*16a8*/ 	.word	0x00000005
        /*16ac*/ 	.word	0x00032420
        /*16b0*/ 	.short	0x010a
        /*16b2*/ 	.byte	0x3f
	.zero		1


	//   ....[104]....
        /*16b4*/ 	.word	0x00022de0
        /*16b8*/ 	.word	0x00000003
        /*16bc*/ 	.word	0x00032440
        /*16c0*/ 	.short	0x010a
        /*16c2*/ 	.byte	0x3f
	.zero		1


	//   ....[105]....
        /*16c4*/ 	.word	0x00022e30
        /*16c8*/ 	.word	0x00000019
        /*16cc*/ 	.word	0x00032440
        /*16d0*/ 	.short	0x010a
        /*16d2*/ 	.byte	0x3f
	.zero		1


	//   ....[106]....
        /*16d4*/ 	.word	0x00022e80
        /*16d8*/ 	.word	0x00000003
        /*16dc*/ 	.word	0x00032460
        /*16e0*/ 	.short	0x010a
        /*16e2*/ 	.byte	0x3f
	.zero		1


	//----- nvinfo : EIATTR_NUM_MBARRIERS
	.align		4
.L_651:
        /*16e4*/ 	.byte	0x03, 0x38
        /*16e6*/ 	.short	0x0017


	//----- nvinfo : EIATTR_EXIT_INSTR_OFFSETS
	.align		4
        /*16e8*/ 	.byte	0x04, 0x1c
        /*16ea*/ 	.short	(.L_653 - .L_652)


	//   ....[0]....
.L_652:
        /*16ec*/ 	.word	0x0001ce20


	//----- nvinfo : EIATTR_MAX_THREADS
	.align		4
.L_653:
        /*16f0*/ 	.byte	0x04, 0x05
        /*16f2*/ 	.short	(.L_655 - .L_654)
.L_654:
        /*16f4*/ 	.word	0x00000180
        /*16f8*/ 	.word	0x00000001
        /*16fc*/ 	.word	0x00000001


	//----- nvinfo : EIATTR_CRS_STACK_SIZE
	.align		4
.L_655:
        /*1700*/ 	.byte	0x04, 0x1e
        /*1702*/ 	.short	(.L_657 - .L_656)
.L_656:
        /*1704*/ 	.word	0x00000000


	//----- nvinfo : EIATTR_CBANK_PARAM_SIZE
	.align		4
.L_657:
        /*1708*/ 	.byte	0x03, 0x19
        /*170a*/ 	.short	0x0bf0


	//----- nvinfo : EIATTR_PARAM_CBANK
	.align		4
        /*170c*/ 	.byte	0x04, 0x0a
        /*170e*/ 	.short	(.L_659 - .L_658)
	.align		4
.L_658:
        /*1710*/ 	.word	index@(.nv.constant0._ZN7cutlass13device_kernelIN5flash11enable_sm90INS1_16FlashAttnFwdSm90INS1_25CollectiveMainloopFwdSm90ILi2EN4cute5tupleIJNS5_1CILi1EEES8_S8_EEENS6_IJNS7_ILi128EEENS7_ILi96EEENS7_ILi64EEEEEELi256ENS_6half_tEfNS_4arch4Sm90ELb1ELb0ELb0ELb1ELb1ELb1ELb1ELb1ELb0ELb1ELb0ELb0EEENS1_21CollectiveEpilogueFwdINS6_IJSA_NS7_ILi256EEESB_EEES9_SE_SG_Li256ELb1ELb1ELb0ELb0EEENS1_36VarlenDynamicPersistentTileSchedulerILi128ELi96ELi256ELi128ELb0ELb1ELb1ELb1ELb1ELb1EEEEEEEEEvNT_6ParamsE)
        /*1714*/ 	.short	0x0210
        /*1716*/ 	.short	0x0bf0


	//----- nvinfo : EIATTR_SW_WAR
	.align		4
.L_659:
        /*1718*/ 	.byte	0x04, 0x36
        /*171a*/ 	.short	(.L_661 - .L_660)
.L_660:
        /*171c*/ 	.word	0x00000008
.L_661:


//--------------------- .nv.callgraph             --------------------------
	.section	.nv.callgraph,"",@"SHT_CUDA_CALLGRAPH"
	.align	4
	.sectionentsize	8
	.align		4
        /*0000*/ 	.word	0x00000000
	.align		4
        /*0004*/ 	.word	0xffffffff
	.align		4
        /*0008*/ 	.word	index@(_ZN7cutlass13device_kernelIN5flash11enable_sm90INS1_16FlashAttnFwdSm90INS1_25CollectiveMainloopFwdSm90ILi2EN4cute5tupleIJNS5_1CILi1EEES8_S8_EEENS6_IJNS7_ILi128EEENS7_ILi96EEENS7_ILi64EEEEEELi256ENS_6half_tEfNS_4arch4Sm90ELb0ELb0ELb0ELb0ELb1ELb0ELb0ELb1ELb0ELb1ELb0ELb0EEENS1_21CollectiveEpilogueFwdINS6_IJSA_NS7_ILi256EEESB_EEES9_SE_SG_Li256ELb0ELb1ELb0ELb0EEENS1_29StaticPersistentTileSchedulerILb0EEEEEEEEEvNT_6ParamsE)
	.align		4
        /*000c*/ 	.word	index@(__assertfail)
	.align		4
        /*0010*/ 	.word	index@(_ZN7cutlass13device_kernelIN5flash11enable_sm90INS1_16FlashAttnFwdSm90INS1_25CollectiveMainloopFwdSm90ILi2EN4cute5tupleIJNS5_1CILi1EEES8_S8_EEENS6_IJNS7_ILi128EEENS7_ILi96EEENS7_ILi64EEEEEELi256ENS_6half_tEfNS_4arch4Sm90ELb0ELb0ELb0ELb0ELb1ELb0ELb1ELb1ELb0ELb1ELb0ELb0EEENS1_21CollectiveEpilogueFwdINS6_IJSA_NS7_ILi256EEESB_EEES9_SE_SG_Li256ELb0ELb1ELb0ELb0EEENS1_29StaticPersistentTileSchedulerILb0EEEEEEEEEvNT_6ParamsE)
	.align		4
        /*0014*/ 	.word	index@(__assertfail)
	.align		4
        /*0018*/ 	.word	index@(_ZN7cutlass13device_kernelIN5flash11enable_sm90INS1_16FlashAttnFwdSm90INS1_25CollectiveMainloopFwdSm90ILi2EN4cute5tupleIJNS5_1CILi1EEES8_S8_EEENS6_IJNS7_ILi128EEENS7_ILi96EEENS7_ILi64EEEEEELi256ENS_6half_tEfNS_4arch4Sm90ELb0ELb0ELb0ELb1ELb1ELb0ELb0ELb1ELb0ELb1ELb0ELb0EEENS1_21CollectiveEpilogueFwdINS6_IJSA_NS7_ILi256EEESB_EEES9_SE_SG_Li256ELb1ELb1ELb0ELb0EEENS1_36VarlenDynamicPersistentTileSchedulerILi128ELi96ELi256ELi128ELb0ELb1ELb1ELb0ELb1ELb1EEEEEEEEEvNT_6ParamsE)
	.align		4
        /*001c*/ 	.word	index@(__assertfail)
	.align		4
        /*0020*/ 	.word	index@(_ZN7cutlass13device_kernelIN5flash11enable_sm90INS1_16FlashAttnFwdSm90INS1_25CollectiveMainloopFwdSm90ILi2EN4cute5tupleIJNS5_1CILi1EEES8_S8_EEENS6_IJNS7_ILi128EEENS7_ILi96EEENS7_ILi64EEEEEELi256ENS_6half_tEfNS_4arch4Sm90ELb0ELb0ELb0ELb1ELb1ELb1ELb0ELb1ELb0ELb1ELb0ELb0EEENS1_21CollectiveEpilogueFwdINS6_IJSA_NS7_ILi256EEESB_EEES9_SE_SG_Li256ELb1ELb1ELb0ELb0EEENS1_36VarlenDynamicPersistentTileSchedulerILi128ELi96ELi256ELi128ELb0ELb1ELb1ELb0ELb1ELb1EEEEEEEEEvNT_6ParamsE)
	.align		4
        /*0024*/ 	.word	index@(__assertfail)
	.align		4
        /*0028*/ 	.word	index@(_ZN7cutlass13device_kernelIN5flash11enable_sm90INS1_16FlashAttnFwdSm90INS1_25CollectiveMainloopFwdSm90ILi2EN4cute5tupleIJNS5_1CILi1EEES8_S8_EEENS6_IJNS7_ILi128EEENS7_ILi96EEENS7_ILi64EEEEEELi256ENS_6half_tEfNS_4arch4Sm90ELb0ELb0ELb0ELb1ELb1ELb0ELb1ELb1ELb0ELb1ELb0ELb0EEENS1_21CollectiveEpilogueFwdINS6_IJSA_NS7_ILi256EEESB_EEES9_SE_SG_Li256ELb1ELb1ELb0ELb0EEENS1_36VarlenDynamicPersistentTileSchedulerILi128ELi96ELi256ELi128ELb0ELb1ELb1ELb0ELb1ELb1EEEEEEEEEvNT_6ParamsE)
	.align		4
        /*002c*/ 	.word	index@(__assertfail)
	.align		4
        /*0030*/ 	.word	index@(_ZN7cutlass13device_kernelIN5flash11enable_sm90INS1_16FlashAttnFwdSm90INS1_25CollectiveMainloopFwdSm90ILi2EN4cute5tupleIJNS5_1CILi1EEES8_S8_EEENS6_IJNS7_ILi128EEENS7_ILi96EEENS7_ILi64EEEEEELi256ENS_6half_tEfNS_4arch4Sm90ELb0ELb0ELb0ELb1ELb1ELb1ELb1ELb1ELb0ELb1ELb0ELb0EEENS1_21CollectiveEpilogueFwdINS6_IJSA_NS7_ILi256EEESB_EEES9_SE_SG_Li256ELb1ELb1ELb0ELb0EEENS1_36VarlenDynamicPersistentTileSchedulerILi128ELi96ELi256ELi128ELb0ELb1ELb1ELb0ELb1ELb1EEEEEEEEEvNT_6ParamsE)
	.align		4
        /*0034*/ 	.word	index@(__assertfail)
	.align		4
        /*0038*/ 	.word	index@(_ZN7cutlass13device_kernelIN5flash11enable_sm90INS1_16FlashAttnFwdSm90INS1_25CollectiveMainloopFwdSm90ILi2EN4cute5tupleIJNS5_1CILi1EEES8_S8_EEENS6_IJNS7_ILi128EEENS7_ILi96EEENS7_ILi64EEEEEELi256ENS_6half_tEfNS_4arch4Sm90ELb0ELb1ELb0ELb0ELb1ELb0ELb0ELb1ELb0ELb1ELb0ELb0EEENS1_21CollectiveEpilogueFwdINS6_IJSA_NS7_ILi256EEESB_EEES9_SE_SG_Li256ELb0ELb1ELb0ELb0EEENS1_30DynamicPersistentTileSchedulerILi256ELi128ELb0ELb1ELb1EEEEEEEEEvNT_6ParamsE)
	.align		4
        /*003c*/ 	.word	index@(__assertfail)
	.align		4
        /*0040*/ 	.word	index@(_ZN7cutlass13device_kernelIN5flash11enable_sm90INS1_16FlashAttnFwdSm90INS1_25CollectiveMainloopFwdSm90ILi2EN4cute5tupleIJNS5_1CILi1EEES8_S8_EEENS6_IJNS7_ILi128EEENS7_ILi96EEENS7_ILi64EEEEEELi256ENS_6half_tEfNS_4arch4Sm90ELb0ELb1ELb0ELb0ELb1ELb0ELb1ELb1ELb0ELb1ELb0ELb0EEENS1_21CollectiveEpilogueFwdINS6_IJSA_NS7_ILi256EEESB_EEES9_SE_SG_Li256ELb0ELb1ELb0ELb0EEENS1_30DynamicPersistentTileSchedulerILi256ELi128ELb0ELb1ELb1EEEEEEEEEvNT_6ParamsE)
	.align		4
        /*0044*/ 	.word	index@(__assertfail)
	.align		4
        /*0048*/ 	.word	index@(_ZN7cutlass13device_kernelIN5flash11enable_sm90INS1_16FlashAttnFwdSm90INS1_25CollectiveMainloopFwdSm90ILi2EN4cute5tupleIJNS5_1CILi1EEES8_S8_EEENS6_IJNS7_ILi128EEENS7_ILi96EEENS7_ILi64EEEEEELi256ENS_6half_tEfNS_4arch4Sm90ELb0ELb1ELb0ELb1ELb1ELb0ELb0ELb1ELb0ELb1ELb0ELb0EEENS1_21CollectiveEpilogueFwdINS6_IJSA_NS7_ILi256EEESB_EEES9_SE_SG_Li256ELb1ELb1ELb0ELb0EEENS1_36VarlenDynamicPersistentTileSchedulerILi128ELi96ELi256ELi128ELb0ELb1ELb1ELb1ELb0ELb1EEEEEEEEEvNT_6ParamsE)
	.align		4
        /*004c*/ 	.word	index@(__assertfail)
	.align		4
        /*0050*/ 	.word	index@(_ZN7cutlass13device_kernelIN5flash11enable_sm90INS1_16FlashAttnFwdSm90INS1_25CollectiveMainloopFwdSm90ILi2EN4cute5tupleIJNS5_1CILi1EEES8_S8_EEENS6_IJNS7_ILi128EEENS7_ILi96EEENS7_ILi64EEEEEELi256ENS_6half_tEfNS_4arch4Sm90ELb0ELb1ELb0ELb1ELb1ELb1ELb0ELb1ELb0ELb1ELb0ELb0EEENS1_21CollectiveEpilogueFwdINS6_IJSA_NS7_ILi256EEESB_EEES9_SE_SG_Li256ELb1ELb1ELb0ELb0EEENS1_36VarlenDynamicPersistentTileSchedulerILi128ELi96ELi256ELi128ELb0ELb1ELb1ELb1ELb0ELb1EEEEEEEEEvNT_6ParamsE)
	.align		4
        /*0054*/ 	.word	index@(__assertfail)
	.align		4
        /*0058*/ 	.word	index@(_ZN7cutlass13device_kernelIN5flash11enable_sm90INS1_16FlashAttnFwdSm90INS1_25CollectiveMainloopFwdSm90ILi2EN4cute5tupleIJNS5_1CILi1EEES8_S8_EEENS6_IJNS7_ILi128EEENS7_ILi96EEENS7_ILi64EEEEEELi256ENS_6half_tEfNS_4arch4Sm90ELb0ELb1ELb0ELb1ELb1ELb0ELb1ELb1ELb0ELb1ELb0ELb0EEENS1_21CollectiveEpilogueFwdINS6_IJSA_NS7_ILi256EEESB_EEES9_SE_SG_Li256ELb1ELb1ELb0ELb0EEENS1_36VarlenDynamicPersistentTileSchedulerILi128ELi96ELi256ELi128ELb0ELb1ELb1ELb1ELb0ELb1EEEEEEEEEvNT_6ParamsE)
	.align		4
        /*005c*/ 	.word	index@(__assertfail)
	.align		4
        /*0060*/ 	.word	index@(_ZN7cutlass13device_kernelIN5flash11enable_sm90INS1_16FlashAttnFwdSm90INS1_25CollectiveMainloopFwdSm90ILi2EN4cute5tupleIJNS5_1CILi1EEES8_S8_EEENS6_IJNS7_ILi128EEENS7_ILi96EEENS7_ILi64EEEEEELi256ENS_6half_tEfNS_4arch4Sm90ELb0ELb1ELb0ELb1ELb1ELb1ELb1ELb1ELb0ELb1ELb0ELb0EEENS1_21CollectiveEpilogueFwdINS6_IJSA_NS7_ILi256EEESB_EEES9_SE_SG_Li256ELb1ELb1ELb0ELb0EEENS1_36VarlenDynamicPersistentTileSchedulerILi128ELi96ELi256ELi128ELb0ELb1ELb1ELb1ELb0ELb1EEEEEEEEEvNT_6ParamsE)
	.align		4
        /*0064*/ 	.word	index@(__assertfail)
	.align		4
        /*0068*/ 	.word	index@(_ZN7cutlass13device_kernelIN5flash11enable_sm90INS1_16FlashAttnFwdSm90INS1_25CollectiveMainloopFwdSm90ILi2EN4cute5tupleIJNS5_1CILi1EEES8_S8_EEENS6_IJNS7_ILi128EEENS7_ILi96EEENS7_ILi64EEEEEELi256ENS_6half_tEfNS_4arch4Sm90ELb1ELb0ELb0ELb0ELb1ELb0ELb0ELb1ELb0ELb1ELb0ELb0EEENS1_21CollectiveEpilogueFwdINS6_IJSA_NS7_ILi256EEESB_EEES9_SE_SG_Li256ELb0ELb1ELb0ELb0EEENS1_30DynamicPersistentTileSchedulerILi256ELi128ELb0ELb1ELb1EEEEEEEEEvNT_6ParamsE)
	.align		4
        /*006c*/ 	.word	index@(__assertfail)
	.align		4
        /*0070*/ 	.word	index@(_ZN7cutlass13device_kernelIN5flash11enable_sm90INS1_16FlashAttnFwdSm90INS1_25CollectiveMainloopFwdSm90ILi2EN4cute5tupleIJNS5_1CILi1EEES8_S8_EEENS6_IJNS7_ILi128EEENS7_ILi96EEENS7_ILi64EEEEEELi256ENS_6half_tEfNS_4arch4Sm90ELb1ELb0ELb0ELb0ELb1ELb0ELb1ELb1ELb0ELb1ELb0ELb0EEENS1_21CollectiveEpilogueFwdINS6_IJSA_NS7_ILi256EEESB_EEES9_SE_SG_Li256ELb0ELb1ELb0ELb0EEENS1_30DynamicPersistentTileSchedulerILi256ELi128ELb0ELb1ELb1EEEEEEEEEvNT_6ParamsE)
	.align		4
        /*0074*/ 	.word	index@(__assertfail)
	.align		4
        /*0078*/ 	.word	index@(_ZN7cutlass13device_kernelIN5flash11enable_sm90INS1_16FlashAttnFwdSm90INS1_25CollectiveMainloopFwdSm90ILi2EN4cute5tupleIJNS5_1CILi1EEES8_S8_EEENS6_IJNS7_ILi128EEENS7_ILi96EEENS7_ILi64EEEEEELi256ENS_6half_tEfNS_4arch4Sm90ELb1ELb0ELb0ELb1ELb1ELb0ELb0ELb1ELb0ELb1ELb0ELb0EEENS1_21CollectiveEpilogueFwdINS6_IJSA_NS7_ILi256EEESB_EEES9_SE_SG_Li256ELb1ELb1ELb0ELb0EEENS1_36VarlenDynamicPersistentTileSchedulerILi128ELi96ELi256ELi128ELb0ELb1ELb1ELb1ELb1ELb1EEEEEEEEEvNT_6ParamsE)
	.align		4
        /*007c*/ 	.word	index@(__assertfail)
	.align		4
        /*0080*/ 	.word	index@(_ZN7cutlass13device_kernelIN5flash11enable_sm90INS1_16FlashAttnFwdSm90INS1_25CollectiveMainloopFwdSm90ILi2EN4cute5tupleIJNS5_1CILi1EEES8_S8_EEENS6_IJNS7_ILi128EEENS7_ILi96EEENS7_ILi64EEEEEELi256ENS_6half_tEfNS_4arch4Sm90ELb1ELb0ELb0ELb1ELb1ELb1ELb0ELb1ELb0ELb1ELb0ELb0EEENS1_21CollectiveEpilogueFwdINS6_IJSA_NS7_ILi256EEESB_EEES9_SE_SG_Li256ELb1ELb1ELb0ELb0EEENS1_36VarlenDynamicPersistentTileSchedulerILi128ELi96ELi256ELi128ELb0ELb1ELb1ELb1ELb1ELb1EEEEEEEEEvNT_6ParamsE)
	.align		4
        /*0084*/ 	.word	index@(__assertfail)
	.align		4
        /*0088*/ 	.word	index@(_ZN7cutlass13device_kernelIN5flash11enable_sm90INS1_16FlashAttnFwdSm90INS1_25CollectiveMainloopFwdSm90ILi2EN4cute5tupleIJNS5_1CILi1EEES8_S8_EEENS6_IJNS7_ILi128EEENS7_ILi96EEENS7_ILi64EEEEEELi256ENS_6half_tEfNS_4arch4Sm90ELb1ELb0ELb0ELb1ELb1ELb0ELb1ELb1ELb0ELb1ELb0ELb0EEENS1_21CollectiveEpilogueFwdINS6_IJSA_NS7_ILi256EEESB_EEES9_SE_SG_Li256ELb1ELb1ELb0ELb0EEENS1_36VarlenDynamicPersistentTileSchedulerILi128ELi96ELi256ELi128ELb0ELb1ELb1ELb1ELb1ELb1EEEEEEEEEvNT_6ParamsE)
	.align		4
        /*008c*/ 	.word	index@(__assertfail)
	.align		4
        /*0090*/ 	.word	index@(_ZN7cutlass13device_kernelIN5flash11enable_sm90INS1_16FlashAttnFwdSm90INS1_25CollectiveMainloopFwdSm90ILi2EN4cute5tupleIJNS5_1CILi1EEES8_S8_EEENS6_IJNS7_ILi128EEENS7_ILi96EEENS7_ILi64EEEEEELi256ENS_6half_tEfNS_4arch4Sm90ELb1ELb0ELb0ELb1ELb1ELb1ELb1ELb1ELb0ELb1ELb0ELb0EEENS1_21CollectiveEpilogueFwdINS6_IJSA_NS7_ILi256EEESB_EEES9_SE_SG_Li256ELb1ELb1ELb0ELb0EEENS1_36VarlenDynamicPersistentTileSchedulerILi128ELi96ELi256ELi128ELb0ELb1ELb1ELb1ELb1ELb1EEEEEEEEEvNT_6ParamsE)
	.align		4
        /*0094*/ 	.word	index@(__assertfail)
	.align		4
        /*0098*/ 	.word	0x00000000
	.align		4
        /*009c*/ 	.word	0xfffffffe
	.align		4
        /*00a0*/ 	.word	0x00000000
	.align		4
        /*00a4*/ 	.word	0xfffffffd
	.align		4
        /*00a8*/ 	.word	0x00000000
	.align		4
        /*00ac*/ 	.word	0xfffffffc


//--------------------- .nv.constant4             --------------------------
	.section	.nv.constant4,"a",@progbits
	.align	8
	.align		8
.nv.constant4:
        /*0000*/ 	.dword	__assertfail
	.align		8
        /*0008*/ 	.dword	__unnamed_1
	.align		8
        /*0010*/ 	.dword	__unnamed_2
	.align		8
        /*0018*/ 	.dword	__unnamed_3
	.align		8
        /*0020*/ 	.dword	__unnamed_4
	.align		8
        /*0028*/ 	.dword	__unnamed_5
	.align		8
        /*0030*/ 	.dword	__unnamed_6
	.align		8
        /*0038*/ 	.dword	__unnamed_7
	.align		8
        /*0040*/ 	.dword	_ZN75_INTERNAL_f9ca7171_39_flash_fwd_hdim64_256_fp16_paged_sm90_cu_c784774a_40914cuda3std3__45__cpo5beginE
	.align		8
        /*0048*/ 	.dword	_ZN75_INTERNAL_f9ca7171_39_flash_fwd_hdim64_256_fp16_paged_sm90_cu_c784774a_40914cuda3std3__45__cpo3endE
	.align		8
        /*0050*/ 	.dword	_ZN75_INTERNAL_f9ca7171_39_flash_fwd_hdim64_256_fp16_paged_sm90_cu_c784774a_40914cuda3std3__45__cpo6cbeginE
	.align		8
        /*0058*/ 	.dword	_ZN75_INTERNAL_f9ca7171_39_flash_fwd_hdim64_256_fp16_paged_sm90_cu_c784774a_40914cuda3std3__45__cpo4cendE
	.align		8
        /*0060*/ 	.dword	_ZN75_INTERNAL_f9ca7171_39_flash_fwd_hdim64_256_fp16_paged_sm90_cu_c784774a_40914cuda3std3__477_GLOBAL__N__f9ca7171_39_flash_fwd_hdim64_256_fp16_paged_sm90_cu_c784774a_40916ignoreE
	.align		8
        /*0068*/ 	.dword	_ZN75_INTERNAL_f9ca7171_39_flash_fwd_hdim64_256_fp16_paged_sm90_cu_c784774a_40914cuda3std3__419piecewise_constructE
	.align		8
        /*0070*/ 	.dword	_ZN75_INTERNAL_f9ca7171_39_flash_fwd_hdim64_256_fp16_paged_sm90_cu_c784774a_40914cuda3std3__48in_placeE
	.align		8
        /*0078*/ 	.dword	_ZN75_INTERNAL_f9ca7171_39_flash_fwd_hdim64_256_fp16_paged_sm90_cu_c784774a_40914cuda3std6ranges3__45__cpo4swapE
	.align		8
        /*0080*/ 	.dword	_ZN75_INTERNAL_f9ca7171_39_flash_fwd_hdim64_256_fp16_paged_sm90_cu_c784774a_40914cuda3std6ranges3__45__cpo9iter_moveE
	.align		8
        /*0088*/ 	.dword	_ZN75_INTERNAL_f9ca7171_39_flash_fwd_hdim64_256_fp16_paged_sm90_cu_c784774a_40914cute7productE
	.align		8
        /*0090*/ 	.dword	_ZN75_INTERNAL_f9ca7171_39_flash_fwd_hdim64_256_fp16_paged_sm90_cu_c784774a_40914cute1_E
	.align		8
        /*0098*/ 	.dword	$str$23
	.align		8
        /*00a0*/ 	.dword	$str$24


//--------------------- .text._ZN7cutlass13device_kernelIN5flash11enable_sm90INS1_16FlashAttnFwdSm90INS1_25CollectiveMainloopFwdSm90ILi2EN4cute5tupleIJNS5_1CILi1EEES8_S8_EEENS6_IJNS7_ILi128EEENS7_ILi96EEENS7_ILi64EEEEEELi256ENS_6half_tEfNS_4arch4Sm90ELb0ELb0ELb0ELb0ELb1ELb0ELb0ELb1ELb0ELb1ELb0ELb0EEENS1_21CollectiveEpilogueFwdINS6_IJSA_NS7_ILi256EEESB_EEES9_SE_SG_Li256ELb0ELb1ELb0ELb0EEENS1_29StaticPersistentTileSchedulerILb0EEEEEEEEEvNT_6ParamsE --------------------------
	.section	.text._ZN7cutlass13device_kernelIN5flash11enable_sm90INS1_16FlashAttnFwdSm90INS1_25CollectiveMainloopFwdSm90ILi2EN4cute5tupleIJNS5_1CILi1EEES8_S8_EEENS6_IJNS7_ILi128EEENS7_ILi96EEENS7_ILi64EEEEEELi256ENS_6half_tEfNS_4arch4Sm90ELb0ELb0ELb0ELb0ELb1ELb0ELb0ELb1ELb0ELb1ELb0ELb0EEENS1_21CollectiveEpilogueFwdINS6_IJSA_NS7_ILi256EEESB_EEES9_SE_SG_Li256ELb0ELb1ELb0ELb0EEENS1_29StaticPersistentTileSchedulerILb0EEEEEEEEEvNT_6ParamsE,"ax",@progbits
	.align	128
.text._ZN7cutlass13device_kernelIN5flash11enable_sm90INS1_16FlashAttnFwdSm90INS1_25CollectiveMainloopFwdSm90ILi2EN4cute5tupleIJNS5_1CILi1EEES8_S8_EEENS6_IJNS7_ILi128EEENS7_ILi96EEENS7_ILi64EEEEEELi256ENS_6half_tEfNS_4arch4Sm90ELb0ELb0ELb0ELb0ELb1ELb0ELb0ELb1ELb0ELb1ELb0ELb0EEENS1_21CollectiveEpilogueFwdINS6_IJSA_NS7_ILi256EEESB_EEES9_SE_SG_Li256ELb0ELb1ELb0ELb0EEENS1_29StaticPersistentTileSchedulerILb0EEEEEEEEEvNT_6ParamsE:
        .type           _ZN7cutlass13device_kernelIN5flash11enable_sm90INS1_16FlashAttnFwdSm90INS1_25CollectiveMainloopFwdSm90ILi2EN4cute5tupleIJNS5_1CILi1EEES8_S8_EEENS6_IJNS7_ILi128EEENS7_ILi96EEENS7_ILi64EEEEEELi256ENS_6half_tEfNS_4arch4Sm90ELb0ELb0ELb0ELb0ELb1ELb0ELb0ELb1ELb0ELb1ELb0ELb0EEENS1_21CollectiveEpilogueFwdINS6_IJSA_NS7_ILi256EEESB_EEES9_SE_SG_Li256ELb0ELb1ELb0ELb0EEENS1_29StaticPersistentTileSchedulerILb0EEEEEEEEEvNT_6ParamsE,@function
        .size           _ZN7cutlass13device_kernelIN5flash11enable_sm90INS1_16FlashAttnFwdSm90INS1_25CollectiveMainloopFwdSm90ILi2EN4cute5tupleIJNS5_1CILi1EEES8_S8_EEENS6_IJNS7_ILi128EEENS7_ILi96EEENS7_ILi64EEEEEELi256ENS_6half_tEfNS_4arch4Sm90ELb0ELb0ELb0ELb0ELb1ELb0ELb0ELb1ELb0ELb1ELb0ELb0EEENS1_21CollectiveEpilogueFwdINS6_IJSA_NS7_ILi256EEESB_EEES9_SE_SG_Li256ELb0ELb1ELb0ELb0EEENS1_29StaticPersistentTileSchedulerILb0EEEEEEEEEvNT_6ParamsE,(.L_x_6448 - _ZN7cutlass13device_kernelIN5flash11enable_sm90INS1_16FlashAttnFwdSm90INS1_25CollectiveMainloopFwdSm90ILi2EN4cute5tupleIJNS5_1CILi1EEES8_S8_EEENS6_IJNS7_ILi128EEENS7_ILi96EEENS7_ILi64EEEEEELi256ENS_6half_tEfNS_4arch4Sm90ELb0ELb0ELb0ELb0ELb1ELb0ELb0ELb1ELb0ELb1ELb0ELb0EEENS1_21CollectiveEpilogueFwdINS6_IJSA_NS7_ILi256EEESB_EEES9_SE_SG_Li256ELb0ELb1ELb0ELb0EEENS1_29StaticPersistentTileSchedulerILb0EEEEEEEEEvNT_6ParamsE)
        .other          _ZN7cutlass13device_kernelIN5flash11enable_sm90INS1_16FlashAttnFwdSm90INS1_25CollectiveMainloopFwdSm90ILi2EN4cute5tupleIJNS5_1CILi1EEES8_S8_EEENS6_IJNS7_ILi128EEENS7_ILi96EEENS7_ILi64EEEEEELi256ENS_6half_tEfNS_4arch4Sm90ELb0ELb0ELb0ELb0ELb1ELb0ELb0ELb1ELb0ELb1ELb0ELb0EEENS1_21CollectiveEpilogueFwdINS6_IJSA_NS7_ILi256EEESB_EEES9_SE_SG_Li256ELb0ELb1ELb0ELb0EEENS1_29StaticPersistentTileSchedulerILb0EEEEEEEEEvNT_6ParamsE,@"STO_CUDA_ENTRY STV_DEFAULT"
_ZN7cutlass13device_kernelIN5flash11enable_sm90INS1_16FlashAttnFwdSm90INS1_25CollectiveMainloopFwdSm90ILi2EN4cute5tupleIJNS5_1CILi1EEES8_S8_EEENS6_IJNS7_ILi128EEENS7_ILi96EEENS7_ILi64EEEEEELi256ENS_6half_tEfNS_4arch4Sm90ELb0ELb0ELb0ELb0ELb1ELb0ELb0ELb1ELb0ELb1ELb0ELb0EEENS1_21CollectiveEpilogueFwdINS6_IJSA_NS7_ILi256EEESB_EEES9_SE_SG_Li256ELb0ELb1ELb0ELb0EEENS1_29StaticPersistentTileSchedulerILb0EEEEEEEEEvNT_6ParamsE:
[----:B------:R-:W0:Y:S02]  /*0000*/  LDC R1, c[0x0][0x28] ;  /* 0x00000a00ff017b82 */ /* 0x000e240000000800 */
[----:B0-----:R-:W-:Y:S01]  /*0010*/  VIADD R1, R1, 0xffffffe0 ;  /* 0xffffffe001017836 */ /* 0x001fe20000000000 */
[----:B------:R-:W0:Y:S01]  /*0020*/  S2R R19, SR_TID.X ;  /* 0x0000000000137919 */ /* 0x000e220000002100 */
[----:B------:R-:W-:Y:S01]  /*0030*/  ELECT P0, URZ, PT ;  /* 0x00000000003f782f */ /* 0x000fe20003800000 */
[----:B------:R-:W-:Y:S01]  /*0040*/  UMOV UR4, 0x80 ;  /* 0x0000008000047882 */ /* 0x000fe20000000000 */
[----:B------:R-:W-:Y:S01]  /*0050*/  UMOV UR7, 0x100 ;  /* 0x0000010000077882 */ /* 0x000fe20000000000 */
[--C-:B0-----:R-:W-:Y:S02]  /*0060*/  SHF.R.U32.HI R0, RZ, 0x5, R19.reuse ;  /* 0x00000005ff007819 */ /* 0x101fe40000011613 */
[----:B------:R-:W-:-:S03]  /*0070*/  SHF.R.U32.HI R3, RZ, 0x7, R19 ;  /* 0x00000007ff037819 */ /* 0x000fc60000011613 */
[----:B------:R-:W0:Y:S04]  /*0080*/  SHFL.IDX PT, R2, R0, RZ, 0x1f ;  /* 0x00001fff00027589 */ /* 0x000e2800000e0000 */
[----:B------:R-:W1:Y:S01]  /*0090*/  SHFL.IDX PT, R3, R3, RZ, 0x1f ;  /* 0x00001fff03037589 */ /* 0x000e6200000e0000 */
[C---:B0-----:R-:W-:Y:S02]  /*00a0*/  ISETP.NE.OR P0, PT, R2.reuse, RZ, !P0 ;  /* 0x000000ff0200720c */ /* 0x041fe40004705670 */
[----:B------:R-:W-:-:S11]  /*00b0*/  ISETP.NE.AND P1, PT, R2, RZ, PT ;  /* 0x000000ff0200720c */ /* 0x000fd60003f25270 */
[----:B------:R-:W-:Y:S01]  /*00c0*/  VOTEU.ALL UP0, P0 ;  /* 0x00000000003f7886 */ /* 0x000fe20000000000 */
[----:B------:R-:W-:-:S04]  /*00d0*/  VOTEU.ALL UP1, P0 ;  /* 0x00000000003f7886 */ /* 0x000fc80000020000 */
[----:B------:R-:W0:Y:S01]  /*00e0*/  @!UP0 S2UR UR8, SR_CgaCtaId ;  /* 0x00000000000889c3 */ /* 0x000e220000008800 */
[----:B------:R-:W-:Y:S01]  /*00f0*/  @!UP0 UMOV UR6, 0x400 ;  /* 0x0000040000068882 */ /* 0x000fe20000000000 */
[----:B------:R-:W-:-:S04]  /*0100*/  @!UP0 UIADD3 UR4, -UR4, 0x100000, URZ ;  /* 0x0010000004048890 */ /* 0x000fc8000fffe13f */
[----:B------:R-:W-:Y:S02]  /*0110*/  @!UP0 USHF.L.U32 UR5, UR4, 0xb, URZ ;  /* 0x0000000b04058899 */ /* 0x000fe4000800063f */
[----:B------:R-:W-:Y:S02]  /*0120*/  @!UP0 USHF.L.U32 UR4, UR4, 0x1, URZ ;  /* 0x0000000104048899 */ /* 0x000fe4000800063f */
[----:B0-----:R-:W-:Y:S02]  /*0130*/  @!UP0 ULEA UR8, UR8, UR6, 0x18 ;  /* 0x0000000608088291 */ /* 0x001fe4000f8ec03f */
[----:B------:R-:W-:-:S04]  /*0140*/  @!UP0 UIADD3 UR6, -UR7, 0x100000, URZ ;  /* 0x0010000007068890 */ /* 0x000fc8000fffe13f */
[----:B------:R-:W-:Y:S02]  /*0150*/  @!UP0 USHF.L.U32 UR7, UR6, 0xb, URZ ;  /* 0x0000000b06078899 */ /* 0x000fe4000800063f */
[----:B------:R-:W-:Y:S01]  /*0160*/  @!UP0 USHF.L.U32 UR6, UR6, 0x1, URZ ;  /* 0x0000000106068899 */ /* 0x000fe2000800063f */
[----:B------:R-:W-:-:S05]  /*0170*/  VOTEU.ALL UP0, P0 ;  /* 0x00000000003f7886 */ /* 0x000fca0000000000 */
[----:B------:R0:W2:Y:S06]  /*0180*/  @!UP0 SYNCS.EXCH.64 URZ, [UR8+0x22800], UR4 ;  /* 0x02280004083f85b2 */ /* 0x0000ac0008000100 */
[----:B------:R0:W3:Y:S02]  /*0190*/  @!UP1 SYNCS.EXCH.64 URZ, [UR8+0x22820], UR6 ;  /* 0x02282006083f95b2 */ /* 0x0000e40008000100 */
[----:B01----:R-:W-:Y:S05]  /*01a0*/  @P1 BRA `(.L_x_0) ;  /* 0x0000000000481947 */ /* 0x003fea0003800000 */
[----:B------:R-:W0:Y:S01]  /*01b0*/  S2UR UR5, SR_CgaCtaId ;  /* 0x00000000000579c3 */ /* 0x000e220000008800 */
[----:B------:R-:W-:Y:S01]  /*01c0*/  UMOV UR4, 0x400 ;  /* 0x0000040000047882 */ /* 0x000fe20000000000 */
[----:B------:R-:W-:Y:S01]  /*01d0*/  UMOV UR6, 0x80 ;  /* 0x0000008000067882 */ /* 0x000fe20000000000 */
[----:B------:R-:W-:Y:S01]  /*01e0*/  UMOV UR7, 0x100 ;  /* 0x0000010000077882 */ /* 0x000fe20000000000 */
[----:B------:R-:W-:Y:S01]  /*01f0*/  ELECT P0, URZ, PT ;  /* 0x00000000003f782f */ /* 0x000fe20003800000 */
[----:B0-----:R-:W-:Y:S02]  /*0200*/  ULEA UR8, UR5, UR4, 0x18 ;  /* 0x0000000405087291 */ /* 0x001fe4000f8ec03f */
[----:B------:R-:W-:-:S04]  /*0210*/  UIADD3 UR4, -UR6, 0x100000, URZ ;  /* 0x0010000006047890 */ /* 0x000fc8000fffe13f */
[----:B------:R-:W-:Y:S02]  /*0220*/  USHF.L.U32 UR5, UR4, 0xb, URZ ;  /* 0x0000000b04057899 */ /* 0x000fe4000800063f */
[----:B------:R-:W-:Y:S02]  /*0230*/  USHF.L.U32 UR4, UR4, 0x1, URZ ;  /* 0x0000000104047899 */ /* 0x000fe4000800063f */
[----:B------:R-:W-:-:S04]  /*0240*/  UIADD3 UR6, -UR7, 0x100000, URZ ;  /* 0x0010000007067890 */ /* 0x000fc8000fffe13f */
[----:B------:R-:W-:Y:S02]  /*0250*/  USHF.L.U32 UR7, UR6, 0xb, URZ ;  /* 0x0000000b06077899 */ /* 0x000fe4000800063f */
[----:B------:R-:W-:Y:S01]  /*0260*/  USHF.L.U32 UR6, UR6, 0x1, URZ ;  /* 0x0000000106067899 */ /* 0x000fe2000800063f */
[----:B------:R-:W0:Y:S03]  /*0270*/  FENCE.VIEW.ASYNC.S ;  /* 0x00000000000073c6 */ /* 0x000e260000000000 */
[----:B0-----:R0:W1:Y:S08]  /*0280*/  SYNCS.EXCH.64 URZ, [UR8+0x22830], UR4 ;  /* 0x02283004083f75b2 */ /* 0x0010700008000100 */
[----:B------:R0:W4:Y:S01]  /*0290*/  SYNCS.EXCH.64 URZ, [UR8+0x22840], UR6 ;  /* 0x02284006083f75b2 */ /* 0x0001220008000100 */
[----:B------:R0:W0:Y:S01]  /*02a0*/  SYNCS.EXCH.64 URZ, [UR8+0x22838], UR4 ;  /* 0x02283804083f75b2 */ /* 0x0000220008000100 */
[----:B------:R0:W0:Y:S01]  /*02b0*/  SYNCS.EXCH.64 URZ, [UR8+0x22848], UR6 ;  /* 0x02284806083f75b2 */ /* 0x0000220008000100 */
[----:B------:R-:W-:Y:S01]  /*02c0*/  NOP ;  /* 0x0000000000007918 */ /* 0x000fe20000000000 */
.L_x_0:
[----:B------:R-:W5:Y:S01]  /*02d0*/  SHFL.IDX PT, R2, R0, RZ, 0x1f ;  /* 0x00001fff00027589 */ /* 0x000f6200000e0000 */
[----:B------:R-:W-:Y:S01]  /*02e0*/  NOP ;  /* 0x0000000000007918 */ /* 0x000fe20000000000 */
[----:B-----5:R-:W-:-:S13]  /*02f0*/  ISETP.NE.AND P0, PT, R2, RZ, PT ;  /* 0x000000ff0200720c */ /* 0x020fda0003f05270 */
[----:B------:R-:W-:Y:S05]  /*0300*/  @P0 BRA `(.L_x_1) ;  /* 0x0000000000480947 */ /* 0x000fea0003800000 */
[----:B0-----:R-:W0:Y:S01]  /*0310*/  S2UR UR5, SR_CgaCtaId ;  /* 0x00000000000579c3 */ /* 0x001e220000008800 */
        /* <DEDUP_REMOVED lines=12> */
[----:B0-----:R0:W0:Y:S08]  /*03e0*/  SYNCS.EXCH.64 URZ, [UR8+0x22850], UR4 ;  /* 0x02285004083f75b2 */ /* 0x0010300008000100 */
[----:B------:R0:W0:Y:S01]  /*03f0*/  SYNCS.EXCH.64 URZ, [UR8+0x22860], UR6 ;  /* 0x02286006083f75b2 */ /* 0x0000220008000100 */
[----:B------:R0:W0:Y:S01]  /*0400*/  SYNCS.EXCH.64 URZ, [UR8+0x22858], UR4 ;  /* 0x02285804083f75b2 */ /* 0x0000220008000100 */
[----:B------:R0:W0:Y:S01]  /*0410*/  SYNCS.EXCH.64 URZ, [UR8+0x22868], UR6 ;  /* 0x02286806083f75b2 */ /* 0x0000220008000100 */
[----:B------:R-:W-:Y:S01]  /*0420*/  NOP ;  /* 0x0000000000007918 */ /* 0x000fe20000000000 */
.L_x_1:
[----:B------:R-:W5:Y:S01]  /*0430*/  SHFL.IDX PT, R2, R0, RZ, 0x1f ;  /* 0x00001fff00027589 */ /* 0x000f6200000e0000 */
[----:B------:R-:W-:Y:S01]  /*0440*/  NOP ;  /* 0x0000000000007918 */ /* 0x000fe20000000000 */
[----:B-----5:R-:W-:-:S13]  /*0450*/  ISETP.NE.AND P0, PT, R2, RZ, PT ;  /* 0x000000ff0200720c */ /* 0x020fda0003f05270 */
[----:B------:R-:W-:Y:S05]  /*0460*/  @P0 BRA `(.L_x_2) ;  /* 0x0000000000380947 */ /* 0x000fea0003800000 */
[----:B0-----:R-:W0:Y:S01]  /*0470*/  S2UR UR5, SR_CgaCtaId ;  /* 0x00000000000579c3 */ /* 0x001e220000008800 */
[----:B------:R-:W-:Y:S01]  /*0480*/  UMOV UR4, 0x400 ;  /* 0x0000040000047882 */ /* 0x000fe20000000000 */
[----:B------:R-:W-:Y:S01]  /*0490*/  UMOV UR7, 0x80 ;  /* 0x0000008000077882 */ /* 0x000fe20000000000 */
[----:B------:R-:W-:Y:S01]  /*04a0*/  ELECT P0, URZ, PT ;  /* 0x00000000003f782f */ /* 0x000fe20003800000 */
[----:B0-----:R-:W-:Y:S02]  /*04b0*/  ULEA UR6, UR5, UR4, 0x18 ;  /* 0x0000000405067291 */ /* 0x001fe4000f8ec03f */
[----:B------:R-:W-:-:S04]  /*04c0*/  UIADD3 UR4, -UR7, 0x100000, URZ ;  /* 0x0010000007047890 */ /* 0x000fc8000fffe13f */
[----:B------:R-:W-:Y:S02]  /*04d0*/  USHF.L.U32 UR5, UR4, 0xb, URZ ;  /* 0x0000000b04057899 */ /* 0x000fe4000800063f */
[----:B------:R-:W-:Y:S01]  /*04e0*/  USHF.L.U32 UR4, UR4, 0x1, URZ ;  /* 0x0000000104047899 */ /* 0x000fe2000800063f */
[----:B------:R-:W0:Y:S11]  /*04f0*/  FENCE.VIEW.ASYNC.S ;  /* 0x00000000000073c6 */ /* 0x000e360000000000 */
[----:B0-----:R0:W0:Y:S01]  /*0500*/  SYNCS.EXCH.64 URZ, [UR6+0x22870], UR4 ;  /* 0x02287004063f75b2 */ /* 0x0010220008000100 */
[----:B------:R0:W0:Y:S01]  /*0510*/  SYNCS.EXCH.64 URZ, [UR6+0x22880], UR4 ;  /* 0x02288004063f75b2 */ /* 0x0000220008000100 */
[----:B------:R0:W0:Y:S01]  /*0520*/  SYNCS.EXCH.64 URZ, [UR6+0x22878], UR4 ;  /* 0x02287804063f75b2 */ /* 0x0000220008000100 */
[----:B------:R0:W0:Y:S01]  /*0530*/  SYNCS.EXCH.64 URZ, [UR6+0x22888], UR4 ;  /* 0x02288804063f75b2 */ /* 0x0000220008000100 */
[----:B------:R-:W-:Y:S01]  /*0540*/  NOP ;  /* 0x0000000000007918 */ /* 0x000fe20000000000 */
.L_x_2:
        /* <DEDUP_REMOVED lines=22> */
.L_x_3:
[----:B------:R-:W5:Y:S01]  /*06b0*/  SHFL.IDX PT, R2, R0, RZ, 0x1f ;  /* 0x00001fff00027589 */ /* 0x000f6200000e0000 */
[----:B------:R-:W-:Y:S01]  /*06c0*/  R2UR UR9, R3 ;  /* 0x00000000030972ca */ /* 0x000fe200000e0000 */
        /* <DEDUP_REMOVED lines=21> */
.L_x_4:
[----:B------:R-:W-:Y:S01]  /*0820*/  UISETP.NE.AND UP0, UPT, UR9, URZ, UPT ;  /* 0x0000003f0900728c */ /* 0x000fe2000bf05270 */
[----:B------:R-:W-:Y:S01]  /*0830*/  NOP ;  /* 0x0000000000007918 */ /* 0x000fe20000000000 */
[----:B------:R-:W-:Y:S01]  /*0840*/  UMOV UR38, 0x1 ;  /* 0x0000000100267882 */ /* 0x000fe20000000000 */
[----:B------:R-:W-:Y:S01]  /*0850*/  ULDC.64 UR48, c[0x0][0x208] ;  /* 0x0000820000307ab9 */ /* 0x000fe20000000a00 */
[----:B------:R-:W-:Y:S01]  /*0860*/  USEL UR38, UR38, 0x2, !UP0 ;  /* 0x0000000226267887 */ /* 0x000fe2000c000000 */
[----:B01234-:R-:W-:Y:S01]  /*0870*/  BAR.SYNC.DEFER_BLOCKING 0x0 ;  /* 0x0000000000007b1d */ /* 0x01ffe20000010000 */
[----:B------:R-:W-:-:S13]  /*0880*/  PLOP3.LUT P0, PT, PT, PT, UP0, 0x80, 0x0 ;  /* 0x000000000000781c */ /* 0x000fda0003f0f008 */
[----:B------:R-:W-:Y:S05]  /*0890*/  @!P0 BRA `(.L_x_5) ;  /* 0x0000006800008947 */ /* 0x000fea0003800000 */
.L_x_6:
[----:B------:R-:W-:-:S08]  /*08a0*/  NOP ;  /* 0x0000000000007918 */ /* 0x000fd00000000000 */
[----:B------:R-:W0:Y:S02]  /*08b0*/  USETMAXREG.TRY_ALLOC.CTAPOOL UP0, 0xe8 ;  /* 0x000000e8000079c8 */ /* 0x000e240008000600 */
[----:B0-----:R-:W-:-:S13]  /*08c0*/  PLOP3.LUT P0, PT, PT, PT, UP0, 0x80, 0x0 ;  /* 0x000000000000781c */ /* 0x001fda0003f0f008 */
[----:B------:R-:W-:Y:S05]  /*08d0*/  @!P0 BRA `(.L_x_6) ;  /* 0xfffffffc00f08947 */ /* 0x000fea000383ffff */
[----:B------:R-:W-:Y:S01]  /*08e0*/  SHF.R.U32.HI R0, RZ, 0x7, R19 ;  /* 0x00000007ff007819 */ /* 0x000fe20000011613 */
[----:B------:R-:W0:Y:S08]  /*08f0*/  S2UR UR45, SR_CTAID.X ;  /* 0x00000000002d79c3 */ /* 0x000e300000002500 */
[----:B------:R-:W-:Y:S06]  /*0900*/  BAR.ARV 0x8, 0x180 ;  /* 0x0206000000007b1d */ /* 0x000fec0000002000 */
[----:B------:R-:W-:-:S02]  /*0910*/  ISETP.NE.AND P0, PT, R0, 0x1, PT ;  /* 0x000000010000780c */ /* 0x000fc40003f05270 */
[----:B------:R-:W0:Y:S11]  /*0920*/  LDC R0, c[0x0][0xc34] ;  /* 0x00030d00ff007b82 */ /* 0x000e360000000800 */
[----:B------:R-:W-:Y:S06]  /*0930*/  @!P0 BAR.ARV 0x9, 0x100 ;  /* 0x0244000000008b1d */ /* 0x000fec0000002000 */
[----:B0-----:R-:W-:-:S13]  /*0940*/  ISETP.LE.AND P0, PT, R0, UR45, PT ;  /* 0x0000002d00007c0c */ /* 0x001fda000bf03270 */
[----:B------:R-:W-:Y:S05]  /*0950*/  @P0 EXIT ;  /* 0x000000000000094d */ /* 0x000fea0003800000 */
[----:B------:R-:W-:Y:S01]  /*0960*/  VIADD R19, R19, 0xffffff80 ;  /* 0xffffff8013137836 */ /* 0x000fe20000000000 */
[----:B------:R-:W-:Y:S01]  /*0970*/  ULOP3.LUT UR47, UR38, 0x1, URZ, 0xfc, !UPT ;  /* 0x00000001262f7892 */ /* 0x000fe2000f8efc3f */
[----:B------:R-:W-:Y:S01]  /*0980*/  UMOV UR46, URZ ;  /* 0x0000003f002e7c82 */ /* 0x000fe20008000000 */
[----:B------:R-:W-:Y:S02]  /*0990*/  UMOV UR36, URZ ;  /* 0x0000003f00247c82 */ /* 0x000fe40008000000 */
[----:B------:R-:W-:Y:S01]  /*09a0*/  SHF.R.S32.HI R0, RZ, 0x1f, R19 ;  /* 0x0000001fff007819 */ /* 0x000fe20000011413 */
[----:B------:R-:W-:-:S03]  /*09b0*/  UMOV UR37, URZ ;  /* 0x0000003f00257c82 */ /* 0x000fc60008000000 */
[CC--:B------:R-:W-:Y:S02]  /*09c0*/  LEA.HI R3, R0.reuse, R19.reuse, RZ, 0x7 ;  /* 0x0000001300037211 */ /* 0x0c0fe400078f38ff */
[CC--:B------:R-:W-:Y:S02]  /*09d0*/  LEA.HI R4, R0.reuse, R19.reuse, RZ, 0x5 ;  /* 0x0000001300047211 */ /* 0x0c0fe400078f28ff */
[----:B------:R-:W-:Y:S02]  /*09e0*/  LOP3.LUT R2, R3, 0xffffff80, RZ, 0xc0, !PT ;  /* 0xffffff8003027812 */ /* 0x000fe400078ec0ff */
[-C--:B------:R-:W-:Y:S01]  /*09f0*/  LEA.HI R200, R0, R19.reuse, RZ, 0x3 ;  /* 0x0000001300c87211 */ /* 0x080fe200078f18ff */
[----:B------:R-:W-:Y:S01]  /*0a00*/  IMAD.SHL.U32 R6, R4, 0x20, RZ ;  /* 0x0000002004067824 */ /* 0x000fe200078e00ff */
[----:B------:R-:W-:Y:S01]  /*0a10*/  SHF.R.S32.HI R206, RZ, 0x7, R3 ;  /* 0x00000007ffce7819 */ /* 0x000fe20000011403 */
[----:B------:R-:W-:Y:S01]  /*0a20*/  IMAD.IADD R205, R19, 0x1, -R2 ;  /* 0x0000000113cd7824 */ /* 0x000fe200078e0a02 */
[----:B------:R-:W-:-:S02]  /*0a30*/  LEA.HI R2, R0, R19, RZ, 0x4 ;  /* 0x0000001300027211 */ /* 0x000fc400078f20ff */
[----:B------:R-:W-:Y:S02]  /*0a40*/  LOP3.LUT R7, R6, 0xfffffc00, RZ, 0xc0, !PT ;  /* 0xfffffc0006077812 */ /* 0x000fe400078ec0ff */
[----:B------:R-:W-:Y:S02]  /*0a50*/  SHF.R.S32.HI R8, RZ, 0x1f, R205 ;  /* 0x0000001fff087819 */ /* 0x000fe400000114cd */
[----:B------:R-:W-:Y:S02]  /*0a60*/  LOP3.LUT R4, R2, 0x3fffff0, RZ, 0xc0, !PT ;  /* 0x03fffff002047812 */ /* 0x000fe400078ec0ff */
[----:B------:R-:W-:Y:S02]  /*0a70*/  LEA.HI R9, R8, R205, RZ, 0x2 ;  /* 0x000000cd08097211 */ /* 0x000fe400078f10ff */
[----:B------:R-:W-:Y:S01]  /*0a80*/  SHF.R.S32.HI R5, RZ, 0x4, R2 ;  /* 0x00000004ff057819 */ /* 0x000fe20000011402 */
[----:B------:R-:W-:Y:S01]  /*0a90*/  IMAD.IADD R4, R19, 0x1, -R4 ;  /* 0x0000000113047824 */ /* 0x000fe200078e0a04 */
[----:B------:R-:W-:-:S02]  /*0aa0*/  LEA.HI R6, R0, R19, RZ, 0x2 ;  /* 0x0000001300067211 */ /* 0x000fc400078f10ff */
[----:B------:R-:W-:Y:S01]  /*0ab0*/  SHF.R.S32.HI R10, RZ, 0x2, R9 ;  /* 0x00000002ff0a7819 */ /* 0x000fe20000011409 */
[----:B------:R-:W-:Y:S01]  /*0ac0*/  IMAD R7, R4, 0x40, R7 ;  /* 0x0000004004077824 */ /* 0x000fe200078e0207 */
[----:B------:R-:W-:Y:S02]  /*0ad0*/  SHF.R.S32.HI R11, RZ, 0x1f, R9 ;  /* 0x0000001fff0b7819 */ /* 0x000fe40000011409 */
[----:B------:R-:W-:Y:S02]  /*0ae0*/  LEA.HI R2, R2, R5, RZ, 0x1 ;  /* 0x0000000502027211 */ /* 0x000fe400078f08ff */
[----:B------:R-:W-:Y:S02]  /*0af0*/  LOP3.LUT R6, R6, 0xfffffffc, RZ, 0xc0, !PT ;  /* 0xfffffffc06067812 */ /* 0x000fe400078ec0ff */
[----:B------:R-:W-:Y:S02]  /*0b00*/  LEA.HI R11, R11, R10, RZ, 0x3 ;  /* 0x0000000a0b0b7211 */ /* 0x000fe400078f18ff */
[----:B------:R-:W-:Y:S01]  /*0b10*/  LOP3.LUT R2, R2, 0x1ffffffe, RZ, 0xc0, !PT ;  /* 0x1ffffffe02027812 */ /* 0x000fe200078ec0ff */
[----:B------:R-:W-:Y:S01]  /*0b20*/  IMAD.IADD R6, R19, 0x1, -R6 ;  /* 0x0000000113067824 */ /* 0x000fe200078e0a06 */
[----:B------:R-:W-:-:S02]  /*0b30*/  LOP3.LUT R4, R200, 0xfffffff8, RZ, 0xc0, !PT ;  /* 0xfffffff8c8047812 */ /* 0x000fc400078ec0ff */
[----:B------:R-:W-:Y:S01]  /*0b40*/  LOP3.LUT R11, R11, 0xfffffff8, RZ, 0xc0, !PT ;  /* 0xfffffff80b0b7812 */ /* 0x000fe200078ec0ff */
[----:B------:R-:W-:Y:S01]  /*0b50*/  IMAD.IADD R2, R5, 0x1, -R2 ;  /* 0x0000000105027824 */ /* 0x000fe200078e0a02 */
[----:B------:R-:W-:Y:S01]  /*0b60*/  LEA.HI R8, R8, R205, RZ, 0x5 ;  /* 0x000000cd08087211 */ /* 0x000fe200078f28ff */
[----:B------:R-:W-:Y:S01]  /*0b70*/  IMAD.IADD R19, R19, 0x1, -R4 ;  /* 0x0000000113137824 */ /* 0x000fe200078e0a04 */
[----:B------:R-:W-:Y:S01]  /*0b80*/  LEA.HI R3, R3, R206, RZ, 0x1 ;  /* 0x000000ce03037211 */ /* 0x000fe200078f08ff */
[----:B------:R-:W-:Y:S01]  /*0b90*/  IMAD.IADD R11, R10, 0x1, -R11 ;  /* 0x000000010a0b7824 */ /* 0x000fe200078e0a0b */
[----:B------:R-:W-:Y:S01]  /*0ba0*/  SHF.R.S32.HI R8, RZ, 0x5, R8 ;  /* 0x00000005ff087819 */ /* 0x000fe20000011408 */
[----:B------:R-:W-:Y:S01]  /*0bb0*/  IMAD R210, R2, 0x8, R7 ;  /* 0x0000000802d27824 */ /* 0x000fe200078e0207 */
[----:B------:R-:W-:Y:S01]  /*0bc0*/  LEA.HI R0, R6, R6, RZ, 0x1 ;  /* 0x0000000606007211 */ /* 0x000fe200078f08ff */
[----:B------:R-:W-:Y:S01]  /*0bd0*/  IMAD.SHL.U32 R2, R19, 0x8, RZ ;  /* 0x0000000813027824 */ /* 0x000fe200078e00ff */
[----:B------:R-:W-:Y:S01]  /*0be0*/  LOP3.LUT R3, R3, 0x3fffffe, RZ, 0xc0, !PT ;  /* 0x03fffffe03037812 */ /* 0x000fe200078ec0ff */
[----:B------:R-:W-:Y:S01]  /*0bf0*/  IMAD R8, R8, 0x10, R11 ;  /* 0x0000001008087824 */ /* 0x000fe200078e020b */
[----:B------:R-:W-:Y:S01]  /*0c00*/  LOP3.LUT R5, R0, 0x1ffffffe, RZ, 0xc0, !PT ;  /* 0x1ffffffe00057812 */ /* 0x000fe200078ec0ff */
[----:B------:R-:W-:Y:S01]  /*0c10*/  VIADD R18, R2, 0x40 ;  /* 0x0000004002127836 */ /* 0x000fe20000000000 */
[----:B------:R-:W-:Y:S01]  /*0c20*/  LOP3.LUT R208, R9, 0x7ffffffc, RZ, 0xc0, !PT ;  /* 0x7ffffffc09d07812 */ /* 0x000fe200078ec0ff */
[----:B------:R-:W-:Y:S01]  /*0c30*/  IMAD.IADD R3, R206, 0x1, -R3 ;  /* 0x00000001ce037824 */ /* 0x000fe200078e0a03 */
[----:B------:R-:W-:Y:S01]  /*0c40*/  SHF.R.S32.HI R200, RZ, 0x3, R200 ;  /* 0x00000003ffc87819 */ /* 0x000fe200000114c8 */
[C---:B------:R-:W-:Y:S01]  /*0c50*/  VIADD R17, R2.reuse, 0x80 ;  /* 0x0000008002117836 */ /* 0x040fe20000000000 */
[----:B------:R-:W-:Y:S01]  /*0c60*/  SHF.R.S32.HI R214, RZ, 0x1f, R18 ;  /* 0x0000001fffd67819 */ /* 0x000fe20000011412 */
[----:B------:R-:W-:Y:S01]  /*0c70*/  VIADD R16, R2, 0xc0 ;  /* 0x000000c002107836 */ /* 0x000fe20000000000 */
[----:B------:R-:W-:Y:S01]  /*0c80*/  IADD3 R208, R205, -R208, RZ ;  /* 0x800000d0cdd07210 */ /* 0x000fe20007ffe0ff */
[----:B------:R-:W-:Y:S01]  /*0c90*/  IMAD.IADD R6, R6, 0x1, -R5 ;  /* 0x0000000106067824 */ /* 0x000fe200078e0a05 */
[----:B------:R-:W-:Y:S01]  /*0ca0*/  SHF.R.S32.HI R213, RZ, 0x1f, R17 ;  /* 0x0000001fffd57819 */ /* 0x000fe20000011411 */
[----:B------:R-:W-:Y:S01]  /*0cb0*/  IMAD R207, R3, 0x40, R8 ;  /* 0x0000004003cf7824 */ /* 0x000fe200078e0208 */
[----:B------:R-:W-:-:S03]  /*0cc0*/  SHF.R.S32.HI R212, RZ, 0x1f, R16 ;  /* 0x0000001fffd47819 */ /* 0x000fc60000011410 */
[----:B------:R-:W-:-:S07]  /*0cd0*/  IMAD R209, R6, 0x8, R207 ;  /* 0x0000000806d17824 */ /* 0x000fce00078e02cf */
.L_x_39:
[----:B0-----:R-:W0:Y:S01]  /*0ce0*/  SHFL.IDX PT, R0, R206, RZ, 0x1f ;  /* 0x00001fffce007589 */ /* 0x001e2200000e0000 */
[----:B-1----:R-:W1:Y:S01]  /*0cf0*/  S2UR UR39, SR_CgaCtaId ;  /* 0x00000000002779c3 */ /* 0x002e620000008800 */
[----:B------:R-:W-:Y:S01]  /*0d00*/  ULDC.64 UR6, c[0x0][0x418] ;  /* 0x0001060000067ab9 */ /* 0x000fe20000000a00 */
[----:B------:R-:W-:Y:S01]  /*0d10*/  ULDC UR4, c[0x0][0xc38] ;  /* 0x00030e0000047ab9 */ /* 0x000fe20000000800 */
[----:B------:R-:W-:Y:S02]  /*0d20*/  UISETP.NE.U32.AND UP0, UPT, UR6, URZ, UPT ;  /* 0x0000003f0600728c */ /* 0x000fe4000bf05070 */
[----:B------:R-:W-:Y:S01]  /*0d30*/  UISETP.NE.AND UP1, UPT, UR4, 0x1, UPT ;  /* 0x000000010400788c */ /* 0x000fe2000bf25270 */
[----:B------:R-:W-:Y:S02]  /*0d40*/  UMOV UR41, 0x400 ;  /* 0x0000040000297882 */ /* 0x000fe40000000000 */
[----:B------:R-:W-:Y:S01]  /*0d50*/  ULDC UR4, c[0x0][0xc44] ;  /* 0x0003110000047ab9 */ /* 0x000fe20000000800 */
[----:B------:R-:W-:-:S02]  /*0d60*/  UISETP.NE.AND.EX UP0, UPT, UR7, URZ, UPT, UP0 ;  /* 0x0000003f0700728c */ /* 0x000fc4000bf05300 */
[----:B------:R-:W-:Y:S01]  /*0d70*/  UISETP.NE.AND UP2, UPT, UR4, 0x1, UPT ;  /* 0x000000010400788c */ /* 0x000fe2000bf45270 */
[----:B------:R-:W-:Y:S01]  /*0d80*/  ULDC UR42, c[0x0][0x424] ;  /* 0x00010900002a7ab9 */ /* 0x000fe20000000800 */
[----:B------:R-:W-:Y:S01]  /*0d90*/  ULDC UR10, c[0x0][0x2f0] ;  /* 0x0000bc00000a7ab9 */ /* 0x000fe20000000800 */
[----:B------:R-:W-:Y:S02]  /*0da0*/  USEL UR42, UR42, 0x1, UP0 ;  /* 0x000000012a2a7887 */ /* 0x000fe40008000000 */
[----:B------:R-:W-:Y:S01]  /*0db0*/  @UP1 ULDC UR4, c[0x0][0xc3c] ;  /* 0x00030f0000041ab9 */ /* 0x000fe20000000800 */
[----:B------:R-:W-:Y:S01]  /*0dc0*/  @UP1 ULDC UR12, c[0x0][0xc40] ;  /* 0x00031000000c1ab9 */ /* 0x000fe20000000800 */
[----:B------:R-:W-:Y:S02]  /*0dd0*/  UIMAD.WIDE.U32 UR4, UR45, UR4, URZ ;  /* 0x000000042d0472a5 */ /* 0x000fe4000f8e003f */
[----:B------:R-:W-:Y:S01]  /*0de0*/  UIMAD UR42, UR42, UR10, URZ ;  /* 0x0000000a2a2a72a4 */ /* 0x000fe2000f8e023f */
[----:B0-----:R-:W-:Y:S01]  /*0df0*/  R2UR UR6, R0 ;  /* 0x00000000000672ca */ /* 0x001fe200000e0000 */
[----:B-1----:R-:W-:Y:S01]  /*0e00*/  ULEA UR41, UR39, UR41, 0x18 ;  /* 0x0000002927297291 */ /* 0x002fe2000f8ec03f */
[----:B------:R-:W-:Y:S01]  /*0e10*/  UMOV UR40, UR45 ;  /* 0x0000002d00287c82 */ /* 0x000fe20008000000 */
[----:B------:R-:W-:-:S02]  /*0e20*/  @UP1 USHF.R.U32.HI UR40, URZ, UR12, UR5 ;  /* 0x0000000c3f281299 */ /* 0x000fc40008011605 */
[----:B------:R-:W-:Y:S01]  /*0e30*/  UIADD3 UR11, UR41, 0x18400, URZ ;  /* 0x00018400290b7890 */ /* 0x000fe2000fffe03f */
[----:B------:R-:W-:-:S03]  /*0e40*/  @UP2 ULDC.64 UR8, c[0x0][0xc48] ;  /* 0x0003120000082ab9 */ /* 0x000fc60000000a00 */
[----:B------:R-:W-:Y:S02]  /*0e50*/  ULOP3.LUT UP0, URZ, UR11, 0x1bf, URZ, 0xc0, !UPT ;  /* 0x000001bf0b3f7892 */ /* 0x000fe4000f80c03f */
[----:B------:R-:W-:Y:S02]  /*0e60*/  UIMAD.WIDE.U32 UR4, UR40, UR8, URZ ;  /* 0x00000008280472a5 */ /* 0x000fe4000f8e003f */
[----:B------:R-:W-:Y:S02]  /*0e70*/  ULEA.HI UR7, UR6, UR6, URZ, 0x1 ;  /* 0x0000000606077291 */ /* 0x000fe4000f8f083f */
[----:B------:R-:W-:Y:S01]  /*0e80*/  PLOP3.LUT P0, PT, PT, PT, UP0, 0x80, 0x0 ;  /* 0x000000000000781c */ /* 0x000fe20003f0f008 */
[----:B------:R-:W-:Y:S01]  /*0e90*/  UMOV UR43, UR40 ;  /* 0x00000028002b7c82 */ /* 0x000fe20008000000 */
[----:B------:R-:W-:Y:S02]  /*0ea0*/  ULOP3.LUT UR7, UR7, 0x1e, URZ, 0xc0, !UPT ;  /* 0x0000001e07077892 */ /* 0x000fe4000f8ec03f */
[----:B------:R-:W-:-:S02]  /*0eb0*/  @UP2 USHF.R.U32.HI UR43, URZ, UR9, UR5 ;  /* 0x000000093f2b2299 */ /* 0x000fc40008011605 */
[----:B------:R-:W-:Y:S02]  /*0ec0*/  UIADD3 UR7, UR6, -UR7, URZ ;  /* 0x8000000706077290 */ /* 0x000fe4000fffe03f */
[----:B------:R-:W-:Y:S02]  /*0ed0*/  UIADD3 UR6, UR42, 0x5f, URZ ;  /* 0x0000005f2a067890 */ /* 0x000fe4000fffe03f */
[----:B------:R-:W-:Y:S02]  /*0ee0*/  ULEA UR8, UR7, UR11, 0xd ;  /* 0x0000000b07087291 */ /* 0x000fe4000f8e683f */
[----:B------:R-:W-:Y:S02]  /*0ef0*/  UIMAD.WIDE UR6, UR6, 0x2aaaaaab, URZ ;  /* 0x2aaaaaab060678a5 */ /* 0x000fe4000f8e023f */
[----:B------:R-:W-:Y:S02]  /*0f00*/  USHF.R.U32.HI UR8, URZ, 0x4, UR8 ;  /* 0x000000043f087899 */ /* 0x000fe40008011608 */
[----:B------:R-:W-:-:S02]  /*0f10*/  USHF.R.U32.HI UR44, URZ, 0x1f, UR7 ;  /* 0x0000001f3f2c7899 */ /* 0x000fc40008011607 */
[----:B------:R-:W-:Y:S02]  /*0f20*/  ULOP3.LUT UR50, UR8, 0x3fff, URZ, 0xc0, !UPT ;  /* 0x00003fff08327892 */ /* 0x000fe4000f8ec03f */
[----:B------:R-:W-:Y:S01]  /*0f30*/  ULEA.HI.SX32 UR44, UR7, UR44, 0x1c ;  /* 0x0000002c072c7291 */ /* 0x000fe2000f8fe23f */
[----:B--234-:R-:W-:Y:S11]  /*0f40*/  @!P0 BRA `(.L_x_7) ;  /* 0x0000000000408947 */ /* 0x01cff60003800000 */
[----:B------:R-:W-:Y:S01]  /*0f50*/  MOV R0, 0x0 ;  /* 0x0000000000007802 */ /* 0x000fe20000000f00 */
[----:B------:R-:W-:Y:S01]  /*0f60*/  ULDC.64 UR4, c[0x4][0x98] ;  /* 0x0100260000047ab9 */ /* 0x000fe20000000a00 */
[----:B------:R-:W-:Y:S01]  /*0f70*/  ULDC.64 UR6, c[0x4][0x38] ;  /* 0x01000e0000067ab9 */ /* 0x000fe20000000a00 */
[----:B------:R-:W-:Y:S01]  /*0f80*/  IMAD.U32 R4, RZ, RZ, UR4 ;  /* 0x00000004ff047e24 */ /* 0x000fe2000f8e00ff */
[----:B------:R0:W1:Y:S01]  /*0f90*/  LDC.64 R14, c[0x4][R0] ;  /* 0x01000000000e7b82 */ /* 0x0000620000000a00 */
[----:B------:R-:W-:Y:S01]  /*0fa0*/  IMAD.U32 R5, RZ, RZ, UR5 ;  /* 0x00000005ff057e24 */ /* 0x000fe2000f8e00ff */
[----:B------:R-:W-:Y:S01]  /*0fb0*/  ULDC.64 UR4, c[0x4][0xa0] ;  /* 0x0100280000047ab9 */ /* 0x000fe20000000a00 */
[----:B------:R-:W-:Y:S02]  /*0fc0*/  IMAD.U32 R10, RZ, RZ, UR6 ;  /* 0x00000006ff0a7e24 */ /* 0x000fe4000f8e00ff */
[----:B------:R-:W-:Y:S02]  /*0fd0*/  IMAD.U32 R6, RZ, RZ, UR4 ;  /* 0x00000004ff067e24 */ /* 0x000fe4000f8e00ff */
[----:B------:R-:W-:-:S02]  /*0fe0*/  IMAD.U32 R7, RZ, RZ, UR5 ;  /* 0x00000005ff077e24 */ /* 0x000fc4000f8e00ff */
[----:B------:R-:W-:Y:S02]  /*0ff0*/  IMAD.U32 R11, RZ, RZ, UR7 ;  /* 0x00000007ff0b7e24 */ /* 0x000fe4000f8e00ff */
[----:B------:R-:W-:Y:S02]  /*1000*/  IMAD.MOV.U32 R8, RZ, RZ, 0x70 ;  /* 0x00000070ff087424 */ /* 0x000fe400078e00ff */
[----:B------:R-:W-:Y:S02]  /*1010*/  IMAD.MOV.U32 R12, RZ, RZ, 0x1 ;  /* 0x00000001ff0c7424 */ /* 0x000fe400078e00ff */
[----:B0-----:R-:W-:-:S07]  /*1020*/  IMAD.MOV.U32 R13, RZ, RZ, RZ ;  /* 0x000000ffff0d7224 */ /* 0x001fce00078e00ff */
[----:B------:R-:W-:-:S07]  /*1030*/  LEPC R20, `(.L_x_7) ;  /* 0x000000001014794e */ /* 0x000fce0000000000 */
[----:B-1----:R-:W-:Y:S05]  /*1040*/  CALL.ABS.NOINC R14 ;  /* 0x000000000e007343 */ /* 0x002fea0003c00000 */
.L_x_7:
[----:B------:R-:W-:Y:S01]  /*1050*/  ULOP3.LUT UR4, UR46, 0x1, URZ, 0xc0, !UPT ;  /* 0x000000012e047892 */ /* 0x000fe2000f8ec03f */
[----:B------:R-:W0:Y:S05]  /*1060*/  S2R R20, SR_TID.X ;  /* 0x0000000000147919 */ /* 0x000e2a0000002100 */
[----:B------:R-:W-:-:S05]  /*1070*/  IMAD.U32 R0, RZ, RZ, UR4 ;  /* 0x00000004ff007e24 */ /* 0x000fca000f8e00ff */
[----:B------:R-:W-:-:S04]  /*1080*/  SHF.L.U32 R0, R0, 0x1f, RZ ;  /* 0x0000001f00007819 */ /* 0x000fc800000006ff */
[----:B------:R-:W1:Y:S01]  /*1090*/  SYNCS.PHASECHK.TRANS64.TRYWAIT P0, [UR41+0x22800], R0 ;  /* 0x02280000ff0075a7 */ /* 0x000e620008000169 */
[----:B0-----:R-:W-:-:S05]  /*10a0*/  SHF.R.U32.HI R20, RZ, 0x7, R20 ;  /* 0x00000007ff147819 */ /* 0x001fca0000011614 */
[----:B------:R-:W-:Y:S01]  /*10b0*/  VIADD R7, R20, 0x8 ;  /* 0x0000000814077836 */ /* 0x000fe20000000000 */
[----:B-1----:R-:W-:Y:S06]  /*10c0*/  @!P0 BRA `(.L_x_8) ;  /* 0x0000009c005c8947 */ /* 0x002fec0003800000 */
.L_x_89:
[----:B0-----:R-:W-:Y:S01]  /*10d0*/  IMAD.U32 R0, RZ, RZ, UR47 ;  /* 0x0000002fff007e24 */ /* 0x001fe2000f8e00ff */
[----:B------:R-:W-:Y:S05]  /*10e0*/  WARPSYNC.ALL ;  /* 0x0000000000007948 */ /* 0x000fea0003800000 */
[----:B------:R0:W-:Y:S01]  /*10f0*/  BAR.SYNC.DEFER_BLOCKING R7, 0x100 ;  /* 0x000400070000751d */ /* 0x0001e20000010000 */
[----:B------:R-:W-:-:S13]  /*1100*/  ISETP.NE.AND P0, PT, R0, 0x3, PT ;  /* 0x000000030000780c */ /* 0x000fda0003f05270 */
[----:B0-----:R-:W-:Y:S05]  /*1110*/  @!P0 BRA `(.L_x_9) ;  /* 0x0000000000048947 */ /* 0x001fea0003800000 */
[----:B------:R-:W-:Y:S01]  /*1120*/  BPT.TRAP 0x1 ;  /* 0x000000040000795c */ /* 0x000fe20000300000 */
.L_x_9:
[----:B------:R-:W-:Y:S01]  /*1130*/  ULEA UR22, UR37, UR41, 0x3 ;  /* 0x0000002925167291 */ /* 0x000fe2000f8e183f */
[----:B------:R-:W-:-:S05]  /*1140*/  IMAD.U32 R8, RZ, RZ, UR36 ;  /* 0x00000024ff087e24 */ /* 0x000fca000f8e00ff */
[----:B------:R-:W-:-:S04]  /*1150*/  SHF.L.U32 R8, R8, 0x1f, RZ ;  /* 0x0000001f08087819 */ /* 0x000fc800000006ff */
[----:B------:R0:W1:Y:S01]  /*1160*/  SYNCS.PHASECHK.TRANS64.TRYWAIT P1, [UR22+0x22830], R8 ;  /* 0x02283008ff0075a7 */ /* 0x0000620008020156 */
[----:B------:R-:W-:Y:S05]  /*1170*/  @!P0 BRA `(.L_x_10) ;  /* 0x0000000000048947 */ /* 0x000fea0003800000 */
[----:B------:R-:W-:Y:S01]  /*1180*/  BPT.TRAP 0x1 ;  /* 0x000000040000795c */ /* 0x000fe20000300000 */
.L_x_10:
[----:B-1----:R-:W-:Y:S05]  /*1190*/  @P1 BRA `(.L_x_11) ;  /* 0x0000000000081947 */ /* 0x002fea0003800000 */
[----:B------:R-:W1:Y:S02]  /*11a0*/  SYNCS.PHASECHK.TRANS64.TRYWAIT P1, [UR22+0x22830], R8 ;  /* 0x02283008ff0075a7 */ /* 0x000e640008020156 */
[----:B-1----:R-:W-:Y:S05]  /*11b0*/  @!P1 BRA `(.L_x_12) ;  /* 0x0000009c00389947 */ /* 0x002fea0003800000 */
.L_x_11:
[----:B------:R-:W-:Y:S01]  /*11c0*/  UIADD3 UR4, UR41, 0x1c400, URZ ;  /* 0x0001c40029047890 */ /* 0x000fe2000fffe03f */
[----:B------:R-:W-:Y:S01]  /*11d0*/  WARPGROUP.ARRIVE ;  /* 0x00000000000079c5 */ /* 0x000fe20000000000 */
[----:B------:R-:W-:Y:S01]  /*11e0*/  UMOV UR5, 0x40000040 ;  /* 0x4000004000057882 */ /* 0x000fe20000000000 */
[----:B------:R-:W-:Y:S01]  /*11f0*/  UMOV UR7, 0x40000040 ;  /* 0x4000004000077882 */ /* 0x000fe20000000000 */
[----:B------:R-:W-:-:S03]  /*1200*/  USHF.R.U32.HI UR4, URZ, 0x4, UR4 ;  /* 0x000000043f047899 */ /* 0x000fc60008011604 */
[----:B------:R-:W2:Y:S01]  /*1210*/  S2R R0, SR_TID.X ;  /* 0x0000000000007919 */ /* 0x000ea20000002100 */
[----:B------:R-:W-:Y:S01]  /*1220*/  UMOV UR9, 0x40000040 ;  /* 0x4000004000097882 */ /* 0x000fe20000000000 */
[----:B------:R-:W-:Y:S01]  /*1230*/  UMOV UR11, 0x40000040 ;  /* 0x40000040000b7882 */ /* 0x000fe20000000000 */
[----:B------:R-:W-:Y:S01]  /*1240*/  ULOP3.LUT UR4, UR4, 0x3fff, URZ, 0xc0, !UPT ;  /* 0x00003fff04047892 */ /* 0x000fe2000f8ec03f */
[----:B------:R-:W-:Y:S01]  /*1250*/  UMOV UR13, 0x40000040 ;  /* 0x40000040000d7882 */ /* 0x000fe20000000000 */
[----:B------:R-:W-:Y:S02]  /*1260*/  UMOV UR15, 0x40000040 ;  /* 0x40000040000f7882 */ /* 0x000fe40000000000 */
[----:B------:R-:W-:Y:S02]  /*1270*/  ULOP3.LUT UR20, UR4, 0x10000, URZ, 0xfc, !UPT ;  /* 0x0001000004147892 */ /* 0x000fe4000f8efc3f */
[----:B------:R-:W-:Y:S02]  /*1280*/  ULOP3.LUT UR4, UR50, 0x10000, URZ, 0xfc, !UPT ;  /* 0x0001000032047892 */ /* 0x000fe4000f8efc3f */
[----:B------:R-:W-:-:S02]  /*1290*/  UIMAD UR6, UR37, 0x300, UR20 ;  /* 0x00000300250678a4 */ /* 0x000fc4000f8e0214 */
[----:B------:R-:W-:Y:S02]  /*12a0*/  UIADD3 UR8, UR4, 0x2, URZ ;  /* 0x0000000204087890 */ /* 0x000fe4000fffe03f */
[----:B------:R-:W-:Y:S02]  /*12b0*/  UIADD3 UR10, UR6, 0x2, URZ ;  /* 0x00000002060a7890 */ /* 0x000fe4000fffe03f */
[----:B------:R-:W-:Y:S02]  /*12c0*/  UIADD3 UR12, UR4, 0x4, URZ ;  /* 0x00000004040c7890 */ /* 0x000fe4000fffe03f */
[----:B------:R-:W-:Y:S02]  /*12d0*/  UIADD3 UR14, UR6, 0x4, URZ ;  /* 0x00000004060e7890 */ /* 0x000fe4000fffe03f */
[----:B------:R-:W-:Y:S01]  /*12e0*/  HGMMA.64x96x16.F32 R24, gdesc[UR4], RZ, !UPT, gsb0 ;  /* 0x01600000041879f0 */ /* 0x000fe2000c0008ff */
[----:B------:R-:W-:Y:S02]  /*12f0*/  UIADD3 UR16, UR4, 0x6, URZ ;  /* 0x0000000604107890 */ /* 0x000fe4000fffe03f */
[----:B------:R-:W-:Y:S01]  /*1300*/  UIADD3 UR18, UR6, 0x6, URZ ;  /* 0x0000000606127890 */ /* 0x000fe2000fffe03f */
[----:B------:R-:W-:Y:S01]  /*1310*/  UMOV UR17, 0x40000040 ;  /* 0x4000004000117882 */ /* 0x000fe20000000000 */
[----:B------:R-:W-:Y:S01]  /*1320*/  UMOV UR19, 0x40000040 ;  /* 0x4000004000137882 */ /* 0x000fe20000000000 */
[----:B--2---:R-:W-:-:S04]  /*1330*/  SHF.R.U32.HI R0, RZ, 0x7, R0 ;  /* 0x00000007ff007819 */ /* 0x004fc80000011600 */
[----:B------:R-:W-:Y:S01]  /*1340*/  IADD3 R0, -R0, 0xb, RZ ;  /* 0x0000000b00007810 */ /* 0x000fe20007ffe1ff */
[----:B------:R-:W-:Y:S02]  /*1350*/  WARPGROUP.DEPBAR.LE gsb0, 0x0 ;  /* 0x00008000000079c5 */ /* 0x000fe40000010000 */
[----:B------:R-:W-:-:S06]  /*1360*/  WARPGROUP.ARRIVE ;  /* 0x00000000000079c5 */ /* 0x000fcc0000000000 */
[----:B------:R-:W-:Y:S03]  /*1370*/  HGMMA.64x96x16.F32 R24, gdesc[UR8], R24, gsb0 ;  /* 0x01600000081879f0 */ /* 0x000fe60008000818 */
[----:B------:R-:W-:Y:S02]  /*1380*/  WARPGROUP.DEPBAR.LE gsb0, 0x0 ;  /* 0x00008000000079c5 */ /* 0x000fe40000010000 */
[----:B------:R-:W-:-:S06]  /*1390*/  WARPGROUP.ARRIVE ;  /* 0x00000000000079c5 */ /* 0x000fcc0000000000 */
[----:B------:R-:W-:Y:S03]  /*13a0*/  HGMMA.64x96x16.F32 R24, gdesc[UR12], R24, gsb0 ;  /* 0x016000000c1879f0 */ /* 0x000fe60008000818 */
[----:B------:R-:W-:Y:S02]  /*13b0*/  WARPGROUP.DEPBAR.LE gsb0, 0x0 ;  /* 0x00008000000079c5 */ /* 0x000fe40000010000 */
[----:B------:R-:W-:-:S06]  /*13c0*/  WARPGROUP.ARRIVE ;  /* 0x00000000000079c5 */ /* 0x000fcc0000000000 */
[----:B------:R-:W-:Y:S03]  /*13d0*/  HGMMA.64x96x16.F32 R24, gdesc[UR16], R24, gsb0 ;  /* 0x01600000101879f0 */ /* 0x000fe60008000818 */
[----:B------:R-:W-:Y:S02]  /*13e0*/  WARPGROUP.DEPBAR.LE gsb0, 0x0 ;  /* 0x00008000000079c5 */ /* 0x000fe40000010000 */
[----:B------:R2:W-:Y:S06]  /*13f0*/  BAR.ARV R0, 0x100 ;  /* 0x000400000000751d */ /* 0x0005ec0000002000 */
[----:B------:R-:W-:Y:S05]  /*1400*/  @!P0 BRA `(.L_x_13) ;  /* 0x0000000000048947 */ /* 0x000fea0003800000 */
[----:B------:R-:W-:Y:S01]  /*1410*/  BPT.TRAP 0x1 ;  /* 0x000000040000795c */ /* 0x000fe20000300000 */
.L_x_13:
[----:B------:R-:W-:Y:S01]  /*1420*/  UIMAD UR6, UR44, -0x60, UR42 ;  /* 0xffffffa02c0678a4 */ /* 0x000fe2000f8e022a */
[----:B------:R-:W-:Y:S01]  /*1430*/  P2R R11, PR, RZ, 0x1 ;  /* 0x00000001ff0b7803 */ /* 0x000fe20000000000 */
[----:B------:R-:W-:Y:S02]  /*1440*/  ULDC UR10, c[0x0][0x988] ;  /* 0x00026200000a7ab9 */ /* 0x000fe40000000800 */
[----:B------:R-:W-:-:S06]  /*1450*/  UIADD3 UR6, UR6, 0x60, URZ ;  /* 0x0000006006067890 */ /* 0x000fcc000fffe03f */
[----:B-1----:R-:W-:Y:S01]  /*1460*/  IMAD.U32 R3, RZ, RZ, UR6 ;  /* 0x00000006ff037e24 */ /* 0x002fe2000f8e00ff */
[----:B------:R-:W-:-:S03]  /*1470*/  UIADD3 UR6, UR22, 0x22840, URZ ;  /* 0x0002284016067890 */ /* 0x000fc6000fffe03f */
[----:B------:R-:W-:Y:S01]  /*1480*/  IMAD R3, R208, -0x2, R3 ;  /* 0xfffffffed0037824 */ /* 0x000fe200078e0203 */
[----:B------:R-:W-:-:S04]  /*1490*/  UPRMT UR6, UR39, 0x654, UR6 ;  /* 0x0000065427067896 */ /* 0x000fc80008000006 */
[C---:B------:R-:W-:Y:S02]  /*14a0*/  ISETP.GT.AND P6, PT, R3.reuse, RZ, PT ;  /* 0x000000ff0300720c */ /* 0x040fe40003fc4270 */
[C---:B------:R-:W-:Y:S02]  /*14b0*/  ISETP.GT.AND P5, PT, R3.reuse, 0x1, PT ;  /* 0x000000010300780c */ /* 0x040fe40003fa4270 */
[----:B------:R-:W-:Y:S01]  /*14c0*/  ISETP.GT.AND P4, PT, R3, 0x8, PT ;  /* 0x000000080300780c */ /* 0x000fe20003f84270 */
[----:B------:R-:W-:Y:S01]  /*14d0*/  SYNCS.ARRIVE.TRANS64.RED.A1T0 RZ, [UR6], RZ ;  /* 0x000000ffffff79a7 */ /* 0x000fe20008100406 */
[----:B------:R-:W-:Y:S02]  /*14e0*/  FSEL R24, R24, -INF , P6 ;  /* 0xff80000018187808 */ /* 0x000fe40003000000 */
[----:B------:R-:W-:Y:S02]  /*14f0*/  FSEL R25, R25, -INF , P5 ;  /* 0xff80000019197808 */ /* 0x000fe40002800000 */
[----:B------:R-:W-:-:S02]  /*1500*/  ISETP.GT.AND P3, PT, R3, 0x9, PT ;  /* 0x000000090300780c */ /* 0x000fc40003f64270 */
[----:B------:R-:W-:Y:S02]  /*1510*/  FSEL R28, R28, -INF , P4 ;  /* 0xff8000001c1c7808 */ /* 0x000fe40002000000 */
[----:B------:R-:W-:Y:S02]  /*1520*/  FMNMX.FTZ R5, R24, R25, !PT ;  /* 0x0000001918057209 */ /* 0x000fe40007810000 */
[----:B------:R-:W-:Y:S02]  /*1530*/  ISETP.GT.AND P2, PT, R3, 0x10, PT ;  /* 0x000000100300780c */ /* 0x000fe40003f44270 */
[----:B------:R-:W-:Y:S02]  /*1540*/  FSEL R29, R29, -INF , P3 ;  /* 0xff8000001d1d7808 */ /* 0x000fe40001800000 */
[----:B------:R-:W-:Y:S02]  /*1550*/  FMNMX.FTZ R4, R28, R5, !PT ;  /* 0x000000051c047209 */ /* 0x000fe40007810000 */
[----:B------:R-:W-:-:S02]  /*1560*/  ISETP.GT.AND P1, PT, R3, 0x11, PT ;  /* 0x000000110300780c */ /* 0x000fc40003f24270 */
[----:B------:R-:W-:Y:S02]  /*1570*/  FSEL R32, R32, -INF , P2 ;  /* 0xff80000020207808 */ /* 0x000fe40001000000 */
[----:B------:R-:W-:Y:S02]  /*1580*/  FMNMX.FTZ R5, R29, R4, !PT ;  /* 0x000000041d057209 */ /* 0x000fe40007810000 */
[----:B------:R-:W-:Y:S02]  /*1590*/  FSEL R26, R26, -INF , P6 ;  /* 0xff8000001a1a7808 */ /* 0x000fe40003000000 */
[----:B------:R-:W-:Y:S02]  /*15a0*/  ISETP.GT.AND P6, PT, R3, 0x18, PT ;  /* 0x000000180300780c */ /* 0x000fe40003fc4270 */
[----:B------:R-:W-:Y:S02]  /*15b0*/  FSEL R33, R33, -INF , P1 ;  /* 0xff80000021217808 */ /* 0x000fe40000800000 */
[----:B------:R-:W-:-:S02]  /*15c0*/  FMNMX.FTZ R4, R32, R5, !PT ;  /* 0x0000000520047209 */ /* 0x000fc40007810000 */
[----:B------:R-:W-:Y:S02]  /*15d0*/  FSEL R27, R27, -INF , P5 ;  /* 0xff8000001b1b7808 */ /* 0x000fe40002800000 */
[----:B------:R-:W-:Y:S02]  /*15e0*/  ISETP.GT.AND P5, PT, R3, 0x19, PT ;  /* 0x000000190300780c */ /* 0x000fe40003fa4270 */
[----:B------:R-:W-:Y:S02]  /*15f0*/  FSEL R36, R36, -INF , P6 ;  /* 0xff80000024247808 */ /* 0x000fe40003000000 */
[----:B------:R-:W-:Y:S02]  /*1600*/  FMNMX.FTZ R5, R33, R4, !PT ;  /* 0x0000000421057209 */ /* 0x000fe40007810000 */
[----:B------:R-:W-:Y:S02]  /*1610*/  FSEL R30, R30, -INF , P4 ;  /* 0xff8000001e1e7808 */ /* 0x000fe40002000000 */
        /* <DEDUP_REMOVED lines=64> */
[----:B------:R-:W-:Y:S02]  /*1a20*/  FMNMX.FTZ R4, R68, R3, !PT ;  /* 0x0000000344047209 */ /* 0x000fe40007810000 */
[----:B------:R-:W-:Y:S02]  /*1a30*/  FMNMX.FTZ R5, R26, R27, !PT ;  /* 0x0000001b1a057209 */ /* 0x000fe40007810000 */
[----:B------:R-:W-:-:S02]  /*1a40*/  FMNMX.FTZ R6, R69, R4, !PT ;  /* 0x0000000445067209 */ /* 0x000fc40007810000 */
[----:B------:R-:W-:Y:S02]  /*1a50*/  FSEL R62, R62, -INF , P6 ;  /* 0xff8000003e3e7808 */ /* 0x000fe40003000000 */
[----:B------:R-:W-:Y:S01]  /*1a60*/  FSEL R63, R63, -INF , P5 ;  /* 0xff8000003f3f7808 */ /* 0x000fe20002800000 */
[----:B------:R-:W1:Y:S01]  /*1a70*/  SHFL.BFLY PT, R3, R6, 0x2, 0x1f ;  /* 0x0c401f0006037f89 */ /* 0x000e6200000e0000 */
[----:B------:R-:W-:Y:S02]  /*1a80*/  FSEL R66, R66, -INF , P4 ;  /* 0xff80000042427808 */ /* 0x000fe40002000000 */
[----:B------:R-:W-:Y:S02]  /*1a90*/  FSEL R67, R67, -INF , P3 ;  /* 0xff80000043437808 */ /* 0x000fe40001800000 */
[----:B------:R-:W-:Y:S02]  /*1aa0*/  FSEL R70, R70, -INF , P2 ;  /* 0xff80000046467808 */ /* 0x000fe40001000000 */
[----:B------:R-:W-:-:S02]  /*1ab0*/  FSEL R71, R71, -INF , P1 ;  /* 0xff80000047477808 */ /* 0x000fc40000800000 */
[----:B-1----:R-:W-:-:S05]  /*1ac0*/  FMNMX.FTZ R9, R6, R3, !PT ;  /* 0x0000000306097209 */ /* 0x002fca0007810000 */
[----:B------:R-:W1:Y:S02]  /*1ad0*/  SHFL.BFLY PT, R4, R9, 0x1, 0x1f ;  /* 0x0c201f0009047f89 */ /* 0x000e6400000e0000 */
[----:B-1----:R-:W-:-:S04]  /*1ae0*/  FMNMX.FTZ R3, R9, R4, !PT ;  /* 0x0000000409037209 */ /* 0x002fc80007810000 */
[C---:B------:R-:W-:Y:S01]  /*1af0*/  FSETP.NEU.FTZ.AND P0, PT, R3.reuse, -INF , PT ;  /* 0xff8000000300780b */ /* 0x040fe20003f1d000 */
[----:B------:R-:W-:-:S05]  /*1b00*/  FMUL.FTZ R4, R3, UR10 ;  /* 0x0000000a03047c20 */ /* 0x000fca0008410000 */
[----:B------:R-:W-:Y:S02]  /*1b10*/  FSEL R10, R4, RZ, P0 ;  /* 0x000000ff040a7208 */ /* 0x000fe40000000000 */
[----:B------:R-:W-:Y:S02]  /*1b20*/  FMNMX.FTZ R4, R30, R5, !PT ;  /* 0x000000051e047209 */ /* 0x000fe40007810000 */
[----:B------:R-:W-:Y:S01]  /*1b30*/  ISETP.NE.AND P0, PT, R11, RZ, PT ;  /* 0x000000ff0b00720c */ /* 0x000fe20003f05270 */
[--C-:B------:R-:W-:Y:S01]  /*1b40*/  FFMA.FTZ R24, R24, UR10, -R10.reuse ;  /* 0x0000000a18187c23 */ /* 0x100fe2000801080a */
[----:B------:R-:W-:Y:S01]  /*1b50*/  FMNMX.FTZ R5, R31, R4, !PT ;  /* 0x000000041f057209 */ /* 0x000fe20007810000 */
[--C-:B------:R-:W-:Y:S01]  /*1b60*/  FFMA.FTZ R25, R25, UR10, -R10.reuse ;  /* 0x0000000a19197c23 */ /* 0x100fe2000801080a */
[--C-:B------:R-:W-:Y:S01]  /*1b70*/  FFMA.FTZ R28, R28, UR10, -R10.reuse ;  /* 0x0000000a1c1c7c23 */ /* 0x100fe2000801080a */
[--C-:B------:R-:W-:Y:S01]  /*1b80*/  FFMA.FTZ R29, R29, UR10, -R10.reuse ;  /* 0x0000000a1d1d7c23 */ /* 0x100fe2000801080a */
[----:B------:R-:W-:Y:S01]  /*1b90*/  FMNMX.FTZ R4, R34, R5, !PT ;  /* 0x0000000522047209 */ /* 0x000fe20007810000 */
[----:B------:R-:W-:Y:S01]  /*1ba0*/  MUFU.EX2 R24, R24 ;  /* 0x0000001800187308 */ /* 0x000fe20000000800 */
[--C-:B------:R-:W-:Y:S01]  /*1bb0*/  FFMA.FTZ R32, R32, UR10, -R10.reuse ;  /* 0x0000000a20207c23 */ /* 0x100fe2000801080a */
[--C-:B------:R-:W-:Y:S01]  /*1bc0*/  FFMA.FTZ R33, R33, UR10, -R10.reuse ;  /* 0x0000000a21217c23 */ /* 0x100fe2000801080a */
[----:B------:R-:W-:Y:S01]  /*1bd0*/  FMNMX.FTZ R5, R35, R4, !PT ;  /* 0x0000000423057209 */ /* 0x000fe20007810000 */
[--C-:B------:R-:W-:Y:S01]  /*1be0*/  FFMA.FTZ R36, R36, UR10, -R10.reuse ;  /* 0x0000000a24247c23 */ /* 0x100fe2000801080a */
[--C-:B------:R-:W-:Y:S01]  /*1bf0*/  FFMA.FTZ R37, R37, UR10, -R10.reuse ;  /* 0x0000000a25257c23 */ /* 0x100fe2000801080a */
[--C-:B------:R-:W-:Y:S01]  /*1c00*/  FFMA.FTZ R40, R40, UR10, -R10.reuse ;  /* 0x0000000a28287c23 */ /* 0x100fe2000801080a */
[----:B------:R-:W-:Y:S01]  /*1c10*/  FMNMX.FTZ R4, R38, R5, !PT ;  /* 0x0000000526047209 */ /* 0x000fe20007810000 */
[----:B------:R-:W1:Y:S01]  /*1c20*/  MUFU.EX2 R25, R25 ;  /* 0x0000001900197308 */ /* 0x000e620000000800 */
[--C-:B------:R-:W-:Y:S01]  /*1c30*/  FFMA.FTZ R41, R41, UR10, -R10.reuse ;  /* 0x0000000a29297c23 */ /* 0x100fe2000801080a */
        /* <DEDUP_REMOVED lines=14> */
[----:B------:R-:W3:Y:S01]  /*1d20*/  MUFU.EX2 R29, R29 ;  /* 0x0000001d001d7308 */ /* 0x000ee20000000800 */
[--C-:B------:R-:W-:Y:S01]  /*1d30*/  FFMA.FTZ R61, R61, UR10, -R10.reuse ;  /* 0x0000000a3d3d7c23 */ /* 0x100fe2000801080a */
[--C-:B------:R-:W-:Y:S01]  /*1d40*/  FFMA.FTZ R64, R64, UR10, -R10.reuse ;  /* 0x0000000a40407c23 */ /* 0x100fe2000801080a */
[----:B------:R-:W-:Y:S01]  /*1d50*/  FMNMX.FTZ R5, R47, R4, !PT ;  /* 0x000000042f057209 */ /* 0x000fe20007810000 */
[--C-:B------:R-:W-:Y:S01]  /*1d60*/  FFMA.FTZ R65, R65, UR10, -R10.reuse ;  /* 0x0000000a41417c23 */ /* 0x100fe2000801080a */
[--C-:B------:R-:W-:Y:S01]  /*1d70*/  FFMA.FTZ R68, R68, UR10, -R10.reuse ;  /* 0x0000000a44447c23 */ /* 0x100fe2000801080a */
[----:B------:R-:W-:Y:S01]  /*1d80*/  FFMA.FTZ R10, R69, UR10, -R10 ;  /* 0x0000000a450a7c23 */ /* 0x000fe2000801080a */
[----:B------:R-:W-:Y:S01]  /*1d90*/  FMNMX.FTZ R4, R50, R5, !PT ;  /* 0x0000000532047209 */ /* 0x000fe20007810000 */
[----:B------:R-:W-:Y:S01]  /*1da0*/  MUFU.EX2 R32, R32 ;  /* 0x0000002000207308 */ /* 0x000fe20000000800 */
[----:B-1----:R-:W-:Y:S01]  /*1db0*/  FADD.FTZ R9, R24, R25 ;  /* 0x0000001918097221 */ /* 0x002fe20000010000 */
[----:B------:R-:W-:-:S02]  /*1dc0*/  F2FP.F16.F32.PACK_AB R152, R25, R24 ;  /* 0x000000181998723e */ /* 0x000fc400000000ff */
[----:B------:R-:W-:-:S04]  /*1dd0*/  FMNMX.FTZ R5, R51, R4, !PT ;  /* 0x0000000433057209 */ /* 0x000fc80007810000 */
[----:B------:R-:W-:Y:S01]  /*1de0*/  FMNMX.FTZ R4, R54, R5, !PT ;  /* 0x0000000536047209 */ /* 0x000fe20007810000 */
[----:B------:R-:W1:Y:S01]  /*1df0*/  MUFU.EX2 R33, R33 ;  /* 0x0000002100217308 */ /* 0x000e620000000800 */
[----:B---3--:R-:W-:Y:S02]  /*1e00*/  F2FP.F16.F32.PACK_AB R154, R29, R28 ;  /* 0x0000001c1d9a723e */ /* 0x008fe400000000ff */
[----:B------:R-:W-:-:S04]  /*1e10*/  FMNMX.FTZ R5, R55, R4, !PT ;  /* 0x0000000437057209 */ /* 0x000fc80007810000 */
[----:B------:R-:W-:Y:S01]  /*1e20*/  FMNMX.FTZ R4, R58, R5, !PT ;  /* 0x000000053a047209 */ /* 0x000fe20007810000 */
[----:B------:R-:W-:Y:S03]  /*1e30*/  MUFU.EX2 R36, R36 ;  /* 0x0000002400247308 */ /* 0x000fe60000000800 */
[----:B------:R-:W-:-:S04]  /*1e40*/  FMNMX.FTZ R5, R59, R4, !PT ;  /* 0x000000043b057209 */ /* 0x000fc80007810000 */
[----:B------:R-:W-:Y:S01]  /*1e50*/  FMNMX.FTZ R4, R62, R5, !PT ;  /* 0x000000053e047209 */ /* 0x000fe20007810000 */
[----:B------:R-:W3:Y:S01]  /*1e60*/  MUFU.EX2 R37, R37 ;  /* 0x0000002500257308 */ /* 0x000ee20000000800 */
[----:B-1----:R-:W-:Y:S02]  /*1e70*/  F2FP.F16.F32.PACK_AB R156, R33, R32 ;  /* 0x00000020219c723e */ /* 0x002fe400000000ff */
[----:B------:R-:W-:-:S04]  /*1e80*/  FMNMX.FTZ R5, R63, R4, !PT ;  /* 0x000000043f057209 */ /* 0x000fc80007810000 */
[----:B------:R-:W-:Y:S01]  /*1e90*/  FMNMX.FTZ R4, R66, R5, !PT ;  /* 0x0000000542047209 */ /* 0x000fe20007810000 */
[----:B------:R-:W-:Y:S03]  /*1ea0*/  MUFU.EX2 R40, R40 ;  /* 0x0000002800287308 */ /* 0x000fe60000000800 */
[----:B------:R-:W-:-:S04]  /*1eb0*/  FMNMX.FTZ R5, R67, R4, !PT ;  /* 0x0000000443057209 */ /* 0x000fc80007810000 */
[----:B------:R-:W-:Y:S01]  /*1ec0*/  FMNMX.FTZ R4, R70, R5, !PT ;  /* 0x0000000546047209 */ /* 0x000fe20007810000 */
[----:B------:R-:W1:Y:S01]  /*1ed0*/  MUFU.EX2 R41, R41 ;  /* 0x0000002900297308 */ /* 0x000e620000000800 */
[----:B---3--:R-:W-:Y:S02]  /*1ee0*/  F2FP.F16.F32.PACK_AB R158, R37, R36 ;  /* 0x00000024259e723e */ /* 0x008fe400000000ff */
[----:B------:R-:W-:-:S05]  /*1ef0*/  FMNMX.FTZ R4, R71, R4, !PT ;  /* 0x0000000447047209 */ /* 0x000fca0007810000 */
[----:B------:R-:W3:Y:S01]  /*1f00*/  SHFL.BFLY PT, R5, R4, 0x2, 0x1f ;  /* 0x0c401f0004057f89 */ /* 0x000ee200000e0000 */
[----:B------:R-:W-:Y:S08]  /*1f10*/  MUFU.EX2 R44, R44 ;  /* 0x0000002c002c7308 */ /* 0x000ff00000000800 */
[----:B------:R-:W4:Y:S01]  /*1f20*/  MUFU.EX2 R45, R45 ;  /* 0x0000002d002d7308 */ /* 0x000f220000000800 */
[----:B-1----:R-:W-:-:S07]  /*1f30*/  F2FP.F16.F32.PACK_AB R160, R41, R40 ;  /* 0x0000002829a0723e */ /* 0x002fce00000000ff */
[----:B------:R-:W-:Y:S01]  /*1f40*/  MUFU.EX2 R48, R48 ;  /* 0x0000003000307308 */ /* 0x000fe20000000800 */
[----:B---3--:R-:W-:-:S07]  /*1f50*/  FMNMX.FTZ R5, R4, R5, !PT ;  /* 0x0000000504057209 */ /* 0x008fce0007810000 */
[----:B------:R-:W1:Y:S01]  /*1f60*/  MUFU.EX2 R49, R49 ;  /* 0x0000003100317308 */ /* 0x000e620000000800 */
[----:B----4-:R-:W-:Y:S01]  /*1f70*/  F2FP.F16.F32.PACK_AB R162, R45, R44 ;  /* 0x0000002c2da2723e */ /* 0x010fe200000000ff */
[----:B------:R-:W3:Y:S06]  /*1f80*/  SHFL.BFLY PT, R4, R5, 0x1, 0x1f ;  /* 0x0c201f0005047f89 */ /* 0x000eec00000e0000 */
[----:B------:R-:W-:Y:S08]  /*1f90*/  MUFU.EX2 R52, R52 ;  /* 0x0000003400347308 */ /* 0x000ff00000000800 */
[----:B------:R-:W4:Y:S01]  /*1fa0*/  MUFU.EX2 R53, R53 ;  /* 0x0000003500357308 */ /* 0x000f220000000800 */
[----:B-1----:R-:W-:-:S07]  /*1fb0*/  F2FP.F16.F32.PACK_AB R164, R49, R48 ;  /* 0x0000003031a4723e */ /* 0x002fce00000000ff */
[----:B------:R-:W-:Y:S01]  /*1fc0*/  MUFU.EX2 R56, R56 ;  /* 0x0000003800387308 */ /* 0x000fe20000000800 */
[----:B---3--:R-:W-:-:S04]  /*1fd0*/  FMNMX.FTZ R4, R5, R4, !PT ;  /* 0x0000000405047209 */ /* 0x008fc80007810000 */
[C---:B------:R-:W-:Y:S01]  /*1fe0*/  FSETP.NEU.FTZ.AND P1, PT, R4.reuse, -INF , PT ;  /* 0xff8000000400780b */ /* 0x040fe20003f3d000 */
[----:B------:R-:W-:Y:S02]  /*1ff0*/  FMUL.FTZ R5, R4, UR10 ;  /* 0x0000000a04057c20 */ /* 0x000fe40008410000 */
[----:B------:R-:W-:Y:S01]  /*2000*/  MUFU.EX2 R57, R57 ;  /* 0x0000003900397308 */ /* 0x000fe20000000800 */
[----:B----4-:R-:W-:Y:S02]  /*2010*/  F2FP.F16.F32.PACK_AB R166, R53, R52 ;  /* 0x0000003435a6723e */ /* 0x010fe400000000ff */
[----:B------:R-:W-:-:S05]  /*2020*/  FSEL R6, R5, RZ, P1 ;  /* 0x000000ff05067208 */ /* 0x000fca0000800000 */
[----:B------:R1:W-:Y:S01]  /*2030*/  MUFU.EX2 R5, R10 ;  /* 0x0000000a00057308 */ /* 0x0003e20000000800 */
[--C-:B------:R-:W-:Y:S01]  /*2040*/  FFMA.FTZ R26, R26, UR10, -R6.reuse ;  /* 0x0000000a1a1a7c23 */ /* 0x100fe20008010806 */
[--C-:B------:R-:W-:Y:S01]  /*2050*/  FFMA.FTZ R27, R27, UR10, -R6.reuse ;  /* 0x0000000a1b1b7c23 */ /* 0x100fe20008010806 */
[--C-:B------:R-:W-:Y:S01]  /*2060*/  FFMA.FTZ R30, R30, UR10, -R6.reuse ;  /* 0x0000000a1e1e7c23 */ /* 0x100fe20008010806 */
[--C-:B------:R-:W-:Y:S01]  /*2070*/  FFMA.FTZ R31, R31, UR10, -R6.reuse ;  /* 0x0000000a1f1f7c23 */ /* 0x100fe20008010806 */
[--C-:B------:R-:W-:Y:S01]  /*2080*/  FFMA.FTZ R34, R34, UR10, -R6.reuse ;  /* 0x0000000a22227c23 */ /* 0x100fe20008010806 */
[--C-:B------:R-:W-:Y:S01]  /*2090*/  FFMA.FTZ R35, R35, UR10, -R6.reuse ;  /* 0x0000000a23237c23 */ /* 0x100fe20008010806 */
[--C-:B------:R-:W-:Y:S01]  /*20a0*/  FFMA.FTZ R38, R38, UR10, -R6.reuse ;  /* 0x0000000a26267c23 */ /* 0x100fe20008010806 */
[----:B------:R-:W-:Y:S01]  /*20b0*/  MUFU.EX2 R26, R26 ;  /* 0x0000001a001a7308 */ /* 0x000fe20000000800 */
[----:B-1----:R-:W-:Y:S01]  /*20c0*/  FADD.FTZ R10, R28, R9 ;  /* 0x000000091c0a7221 */ /* 0x002fe20000010000 */
[--C-:B------:R-:W-:Y:S01]  /*20d0*/  FFMA.FTZ R39, R39, UR10, -R6.reuse ;  /* 0x0000000a27277c23 */ /* 0x100fe20008010806 */
[--C-:B------:R-:W-:Y:S01]  /*20e0*/  FFMA.FTZ R42, R42, UR10, -R6.reuse ;  /* 0x0000000a2a2a7c23 */ /* 0x100fe20008010806 */
[----:B------:R-:W-:Y:S01]  /*20f0*/  FFMA.FTZ R43, R43, UR10, -R6 ;  /* 0x0000000a2b2b7c23 */ /* 0x000fe20008010806 */
[----:B------:R-:W-:Y:S01]  /*2100*/  FADD.FTZ R9, R29, R10 ;  /* 0x0000000a1d097221 */ /* 0x000fe20000010000 */
[--C-:B------:R-:W-:Y:S01]  /*2110*/  FFMA.FTZ R46, R46, UR10, -R6.reuse ;  /* 0x0000000a2e2e7c23 */ /* 0x100fe20008010806 */
[--C-:B------:R-:W-:Y:S01]  /*2120*/  FFMA.FTZ R47, R47, UR10, -R6.reuse ;  /* 0x0000000a2f2f7c23 */ /* 0x100fe20008010806 */
[----:B------:R-:W1:Y:S01]  /*2130*/  MUFU.EX2 R27, R27 ;  /* 0x0000001b001b7308 */ /* 0x000e620000000800 */
[----:B------:R-:W-:Y:S01]  /*2140*/  FADD.FTZ R10, R32, R9 ;  /* 0x00000009200a7221 */ /* 0x000fe20000010000 */
[--C-:B------:R-:W-:Y:S01]  /*2150*/  FFMA.FTZ R50, R50, UR10, -R6.reuse ;  /* 0x0000000a32327c23 */ /* 0x100fe20008010806 */
[--C-:B------:R-:W-:Y:S01]  /*2160*/  FFMA.FTZ R51, R51, UR10, -R6.reuse ;  /* 0x0000000a33337c23 */ /* 0x100fe20008010806 */
[----:B------:R-:W-:Y:S01]  /*2170*/  FFMA.FTZ R54, R54, UR10, -R6 ;  /* 0x0000000a36367c23 */ /* 0x000fe20008010806 */
[----:B------:R-:W-:Y:S01]  /*2180*/  FADD.FTZ R11, R33, R10 ;  /* 0x0000000a210b7221 */ /* 0x000fe20000010000 */
[--C-:B------:R-:W-:Y:S01]  /*2190*/  FFMA.FTZ R55, R55, UR10, -R6.reuse ;  /* 0x0000000a37377c23 */ /* 0x100fe20008010806 */
[--C-:B------:R-:W-:Y:S01]  /*21a0*/  FFMA.FTZ R58, R58, UR10, -R6.reuse ;  /* 0x0000000a3a3a7c23 */ /* 0x100fe20008010806 */
[----:B------:R-:W3:Y:S01]  /*21b0*/  MUFU.EX2 R30, R30 ;  /* 0x0000001e001e7308 */ /* 0x000ee20000000800 */
[----:B------:R-:W-:Y:S01]  /*21c0*/  FADD.FTZ R12, R36, R11 ;  /* 0x0000000b240c7221 */ /* 0x000fe20000010000 */
[--C-:B------:R-:W-:Y:S01]  /*21d0*/  FFMA.FTZ R59, R59, UR10, -R6.reuse ;  /* 0x0000000a3b3b7c23 */ /* 0x100fe20008010806 */
[--C-:B------:R-:W-:Y:S01]  /*21e0*/  FFMA.FTZ R62, R62, UR10, -R6.reuse ;  /* 0x0000000a3e3e7c23 */ /* 0x100fe20008010806 */
[----:B------:R-:W-:Y:S01]  /*21f0*/  FFMA.FTZ R63, R63, UR10, -R6 ;  /* 0x0000000a3f3f7c23 */ /* 0x000fe20008010806 */
[----:B------:R-:W-:Y:S01]  /*2200*/  FADD.FTZ R11, R37, R12 ;  /* 0x0000000c250b7221 */ /* 0x000fe20000010000 */
[--C-:B------:R-:W-:Y:S01]  /*2210*/  FFMA.FTZ R66, R66, UR10, -R6.reuse ;  /* 0x0000000a42427c23 */ /* 0x100fe20008010806 */
[--C-:B------:R-:W-:Y:S01]  /*2220*/  FFMA.FTZ R67, R67, UR10, -R6.reuse ;  /* 0x0000000a43437c23 */ /* 0x100fe20008010806 */
[----:B------:R-:W4:Y:S01]  /*2230*/  MUFU.EX2 R31, R31 ;  /* 0x0000001f001f7308 */ /* 0x000f220000000800 */
[----:B-1----:R-:W-:Y:S01]  /*2240*/  FADD.FTZ R9, R26, R27 ;  /* 0x0000001b1a097221 */ /* 0x002fe20000010000 */
[----:B------:R-:W-:Y:S01]  /*2250*/  FADD.FTZ R12, R40, R11 ;  /* 0x0000000b280c7221 */ /* 0x000fe20000010000 */
[--C-:B------:R-:W-:Y:S01]  /*2260*/  FFMA.FTZ R70, R70, UR10, -R6.reuse ;  /* 0x0000000a46467c23 */ /* 0x100fe20008010806 */
[----:B------:R-:W-:Y:S01]  /*2270*/  FFMA.FTZ R71, R71, UR10, -R6 ;  /* 0x0000000a47477c23 */ /* 0x000fe20008010806 */
[----:B------:R-:W-:Y:S01]  /*2280*/  F2FP.F16.F32.PACK_AB R168, R57, R56 ;  /* 0x0000003839a8723e */ /* 0x000fe200000000ff */
[----:B------:R-:W-:Y:S01]  /*2290*/  FADD.FTZ R11, R41, R12 ;  /* 0x0000000c290b7221 */ /* 0x000fe20000010000 */
[----:B------:R-:W-:Y:S01]  /*22a0*/  F2FP.F16.F32.PACK_AB R153, R27, R26 ;  /* 0x0000001a1b99723e */ /* 0x000fe200000000ff */
[----:B------:R-:W1:Y:S01]  /*22b0*/  MUFU.EX2 R34, R34 ;  /* 0x0000002200227308 */ /* 0x000e620000000800 */
[----:B---3--:R-:W-:Y:S01]  /*22c0*/  FADD.FTZ R10, R30, R9 ;  /* 0x000000091e0a7221 */ /* 0x008fe20000010000 */
[----:B------:R-:W-:-:S04]  /*22d0*/  FADD.FTZ R12, R44, R11 ;  /* 0x0000000b2c0c7221 */ /* 0x000fc80000010000 */
[----:B------:R-:W-:Y:S02]  /*22e0*/  FADD.FTZ R11, R45, R12 ;  /* 0x0000000c2d0b7221 */ /* 0x000fe40000010000 */
[----:B------:R-:W3:Y:S01]  /*22f0*/  MUFU.EX2 R35, R35 ;  /* 0x0000002300237308 */ /* 0x000ee20000000800 */
[C---:B----4-:R-:W-:Y:S01]  /*2300*/  FADD.FTZ R9, R31.reuse, R10 ;  /* 0x0000000a1f097221 */ /* 0x050fe20000010000 */
[----:B------:R-:W-:Y:S01]  /*2310*/  FADD.FTZ R12, R48, R11 ;  /* 0x0000000b300c7221 */ /* 0x000fe20000010000 */
[----:B------:R-:W-:-:S03]  /*2320*/  F2FP.F16.F32.PACK_AB R155, R31, R30 ;  /* 0x0000001e1f9b723e */ /* 0x000fc600000000ff */
[----:B------:R-:W-:Y:S02]  /*2330*/  FADD.FTZ R11, R49, R12 ;  /* 0x0000000c310b7221 */ /* 0x000fe40000010000 */
[----:B------:R-:W4:Y:S01]  /*2340*/  MUFU.EX2 R38, R38 ;  /* 0x0000002600267308 */ /* 0x000f220000000800 */
[----:B-1----:R-:W-:-:S07]  /*2350*/  FADD.FTZ R10, R34, R9 ;  /* 0x00000009220a7221 */ /* 0x002fce0000010000 */
[----:B------:R-:W1:Y:S01]  /*2360*/  MUFU.EX2 R39, R39 ;  /* 0x0000002700277308 */ /* 0x000e620000000800 */
[C---:B---3--:R-:W-:Y:S01]  /*2370*/  FADD.FTZ R9, R35.reuse, R10 ;  /* 0x0000000a23097221 */ /* 0x048fe20000010000 */
[----:B------:R-:W-:-:S06]  /*2380*/  F2FP.F16.F32.PACK_AB R157, R35, R34 ;  /* 0x00000022239d723e */ /* 0x000fcc00000000ff */
[----:B------:R-:W3:Y:S01]  /*2390*/  MUFU.EX2 R42, R42 ;  /* 0x0000002a002a7308 */ /* 0x000ee20000000800 */
[----:B----4-:R-:W-:-:S07]  /*23a0*/  FADD.FTZ R10, R38, R9 ;  /* 0x00000009260a7221 */ /* 0x010fce0000010000 */
[----:B------:R-:W4:Y:S01]  /*23b0*/  MUFU.EX2 R43, R43 ;  /* 0x0000002b002b7308 */ /* 0x000f220000000800 */
[C---:B-1----:R-:W-:Y:S01]  /*23c0*/  FADD.FTZ R9, R39.reuse, R10 ;  /* 0x0000000a27097221 */ /* 0x042fe20000010000 */
[----:B------:R-:W-:-:S06]  /*23d0*/  F2FP.F16.F32.PACK_AB R159, R39, R38 ;  /* 0x00000026279f723e */ /* 0x000fcc00000000ff */
[----:B------:R-:W1:Y:S01]  /*23e0*/  MUFU.EX2 R46, R46 ;  /* 0x0000002e002e7308 */ /* 0x000e620000000800 */
[----:B---3--:R-:W-:-:S07]  /*23f0*/  FADD.FTZ R10, R42, R9 ;  /* 0x000000092a0a7221 */ /* 0x008fce0000010000 */
[----:B------:R-:W3:Y:S01]  /*2400*/  MUFU.EX2 R47, R47 ;  /* 0x0000002f002f7308 */ /* 0x000ee20000000800 */
[C---:B----4-:R-:W-:Y:S01]  /*2410*/  FADD.FTZ R9, R43.reuse, R10 ;  /* 0x0000000a2b097221 */ /* 0x050fe20000010000 */
[----:B------:R-:W-:Y:S01]  /*2420*/  FADD.FTZ R10, R52, R11 ;  /* 0x0000000b340a7221 */ /* 0x000fe20000010000 */
[----:B------:R-:W-:-:S03]  /*2430*/  F2FP.F16.F32.PACK_AB R161, R43, R42 ;  /* 0x0000002a2ba1723e */ /* 0x000fc600000000ff */
[----:B------:R-:W-:Y:S02]  /*2440*/  FADD.FTZ R11, R53, R10 ;  /* 0x0000000a350b7221 */ /* 0x000fe40000010000 */
[----:B------:R-:W4:Y:S01]  /*2450*/  MUFU.EX2 R50, R50 ;  /* 0x0000003200327308 */ /* 0x000f220000000800 */
[----:B-1----:R-:W-:Y:S01]  /*2460*/  FADD.FTZ R6, R46, R9 ;  /* 0x000000092e067221 */ /* 0x002fe20000010000 */
[----:B------:R-:W-:-:S04]  /*2470*/  FADD.FTZ R10, R56, R11 ;  /* 0x0000000b380a7221 */ /* 0x000fc80000010000 */
[----:B------:R-:W-:Y:S02]  /*2480*/  FADD.FTZ R11, R57, R10 ;  /* 0x0000000a390b7221 */ /* 0x000fe40000010000 */
        /* <DEDUP_REMOVED lines=11> */
[----:B----4-:R-:W-:-:S07]  /*2540*/  FADD.FTZ R10, R60, R11 ;  /* 0x0000000b3c0a7221 */ /* 0x010fce0000010000 */
[----:B------:R-:W4:Y:S01]  /*2550*/  MUFU.EX2 R58, R58 ;  /* 0x0000003a003a7308 */ /* 0x000f220000000800 */
[C---:B-1----:R-:W-:Y:S01]  /*2560*/  FADD.FTZ R9, R55.reuse, R6 ;  /* 0x0000000637097221 */ /* 0x042fe20000010000 */
[----:B------:R-:W-:-:S06]  /*2570*/  F2FP.F16.F32.PACK_AB R167, R55, R54 ;  /* 0x0000003637a7723e */ /* 0x000fcc00000000ff */
[----:B------:R-:W1:Y:S01]  /*2580*/  MUFU.EX2 R64, R64 ;  /* 0x0000004000407308 */ /* 0x000e620000000800 */
[C---:B---3--:R-:W-:Y:S01]  /*2590*/  FADD.FTZ R11, R61.reuse, R10 ;  /* 0x0000000a3d0b7221 */ /* 0x048fe20000010000 */
[----:B------:R-:W-:-:S06]  /*25a0*/  F2FP.F16.F32.PACK_AB R170, R61, R60 ;  /* 0x0000003c3daa723e */ /* 0x000fcc00000000ff */
[----:B------:R-:W3:Y:S01]  /*25b0*/  MUFU.EX2 R59, R59 ;  /* 0x0000003b003b7308 */ /* 0x000ee20000000800 */
[----:B----4-:R-:W-:-:S07]  /*25c0*/  FADD.FTZ R6, R58, R9 ;  /* 0x000000093a067221 */ /* 0x010fce0000010000 */
[----:B------:R-:W4:Y:S01]  /*25d0*/  MUFU.EX2 R65, R65 ;  /* 0x0000004100417308 */ /* 0x000f220000000800 */
[----:B-1----:R-:W-:-:S07]  /*25e0*/  FADD.FTZ R10, R64, R11 ;  /* 0x0000000b400a7221 */ /* 0x002fce0000010000 */
[----:B------:R-:W1:Y:S01]  /*25f0*/  MUFU.EX2 R62, R62 ;  /* 0x0000003e003e7308 */ /* 0x000e620000000800 */
[C---:B---3--:R-:W-:Y:S01]  /*2600*/  FADD.FTZ R9, R59.reuse, R6 ;  /* 0x000000063b097221 */ /* 0x048fe20000010000 */
[----:B------:R-:W-:-:S06]  /*2610*/  F2FP.F16.F32.PACK_AB R169, R59, R58 ;  /* 0x0000003a3ba9723e */ /* 0x000fcc00000000ff */
[----:B------:R-:W3:Y:S01]  /*2620*/  MUFU.EX2 R68, R68 ;  /* 0x0000004400447308 */ /* 0x000ee20000000800 */
[C---:B----4-:R-:W-:Y:S01]  /*2630*/  FADD.FTZ R11, R65.reuse, R10 ;  /* 0x0000000a410b7221 */ /* 0x050fe20000010000 */
[----:B------:R-:W-:-:S06]  /*2640*/  F2FP.F16.F32.PACK_AB R172, R65, R64 ;  /* 0x0000004041ac723e */ /* 0x000fcc00000000ff */
[----:B------:R-:W4:Y:S01]  /*2650*/  MUFU.EX2 R63, R63 ;  /* 0x0000003f003f7308 */ /* 0x000f220000000800 */
[----:B-1----:R-:W-:-:S07]  /*2660*/  FADD.FTZ R6, R62, R9 ;  /* 0x000000093e067221 */ /* 0x002fce0000010000 */
[----:B------:R-:W1:Y:S01]  /*2670*/  MUFU.EX2 R66, R66 ;  /* 0x0000004200427308 */ /* 0x000e620000000800 */
[----:B---3--:R-:W-:Y:S01]  /*2680*/  FADD.FTZ R10, R68, R11 ;  /* 0x0000000b440a7221 */ /* 0x008fe20000010000 */
[----:B------:R-:W-:-:S06]  /*2690*/  F2FP.F16.F32.PACK_AB R174, R5, R68 ;  /* 0x0000004405ae723e */ /* 0x000fcc00000000ff */
[----:B------:R-:W3:Y:S01]  /*26a0*/  MUFU.EX2 R67, R67 ;  /* 0x0000004300437308 */ /* 0x000ee20000000800 */
[----:B----4-:R-:W-:Y:S01]  /*26b0*/  FADD.FTZ R9, R63, R6 ;  /* 0x000000063f097221 */ /* 0x010fe20000010000 */
[----:B------:R-:W-:Y:S01]  /*26c0*/  FADD.FTZ R6, R5, R10 ;  /* 0x0000000a05067221 */ /* 0x000fe20000010000 */
[----:B------:R-:W-:-:S05]  /*26d0*/  F2FP.F16.F32.PACK_AB R171, R63, R62 ;  /* 0x0000003e3fab723e */ /* 0x000fca00000000ff */
[----:B------:R-:W4:Y:S01]  /*26e0*/  MUFU.EX2 R70, R70 ;  /* 0x0000004600467308 */ /* 0x000f220000000800 */
[----:B-1----:R-:W-:-:S07]  /*26f0*/  FADD.FTZ R10, R66, R9 ;  /* 0x00000009420a7221 */ /* 0x002fce0000010000 */
[----:B------:R-:W1:Y:S01]  /*2700*/  MUFU.EX2 R71, R71 ;  /* 0x0000004700477308 */ /* 0x000e620000000800 */
[C---:B---3--:R-:W-:Y:S01]  /*2710*/  FADD.FTZ R5, R67.reuse, R10 ;  /* 0x0000000a43057221 */ /* 0x048fe20000010000 */
[----:B------:R-:W-:-:S03]  /*2720*/  F2FP.F16.F32.PACK_AB R173, R67, R66 ;  /* 0x0000004243ad723e */ /* 0x000fc600000000ff */
[----:B----4-:R-:W-:-:S04]  /*2730*/  FADD.FTZ R10, R70, R5 ;  /* 0x00000005460a7221 */ /* 0x010fc80000010000 */
[C---:B-1----:R-:W-:Y:S01]  /*2740*/  FADD.FTZ R5, R71.reuse, R10 ;  /* 0x0000000a47057221 */ /* 0x042fe20000010000 */
[----:B------:R-:W-:Y:S01]  /*2750*/  F2FP.F16.F32.PACK_AB R175, R71, R70 ;  /* 0x0000004647af723e */ /* 0x000fe200000000ff */
[----:B------:R-:W-:Y:S06]  /*2760*/  @!P0 BRA `(.L_x_14) ;  /* 0x0000000000048947 */ /* 0x000fec0003800000 */
[----:B------:R-:W-:Y:S01]  /*2770*/  BPT.TRAP 0x1 ;  /* 0x000000040000795c */ /* 0x000fe20000300000 */
.L_x_14:
[----:B------:R1:W3:Y:S01]  /*2780*/  SYNCS.PHASECHK.TRANS64.TRYWAIT P1, [UR22+0x22850], R8 ;  /* 0x02285008ff0075a7 */ /* 0x0002e20008020156 */
[----:B------:R-:W-:Y:S05]  /*2790*/  @!P0 BRA `(.L_x_15) ;  /* 0x0000000000048947 */ /* 0x000fea0003800000 */
[----:B------:R-:W-:Y:S01]  /*27a0*/  BPT.TRAP 0x1 ;  /* 0x000000040000795c */ /* 0x000fe20000300000 */
.L_x_15:
[----:B---3--:R-:W-:Y:S05]  /*27b0*/  @P1 BRA `(.L_x_16) ;  /* 0x0000000000081947 */ /* 0x008fea0003800000 */
[----:B------:R-:W3:Y:S02]  /*27c0*/  SYNCS.PHASECHK.TRANS64.TRYWAIT P1, [UR22+0x22850], R8 ;  /* 0x02285008ff0075a7 */ /* 0x000ee40008020156 */
[----:B---3--:R-:W-:Y:S05]  /*27d0*/  @!P1 BRA `(.L_x_17) ;  /* 0x0000008400c89947 */ /* 0x008fea0003800000 */
.L_x_16:
[----:B------:R4:W-:Y:S01]  /*27e0*/  BAR.SYNC.DEFER_BLOCKING R7, 0x100 ;  /* 0x000400070000751d */ /* 0x0009e20000010000 */
[----:B------:R-:W-:-:S04]  /*27f0*/  UIADD3 UR41, UR41, 0x400, URZ ;  /* 0x0000040029297890 */ /* 0x000fc8000fffe03f */
[----:B------:R-:W-:Y:S01]  /*2800*/  USHF.R.U32.HI UR41, URZ, 0x4, UR41 ;  /* 0x000000043f297899 */ /* 0x000fe20008011629 */
[----:B------:R-:W-:-:S03]  /*2810*/  UMOV UR7, 0x40000040 ;  /* 0x4000004000077882 */ /* 0x000fc60000000000 */
[----:B------:R-:W-:-:S04]  /*2820*/  ULOP3.LUT UR21, UR41, 0x3fff, URZ, 0xc0, !UPT ;  /* 0x00003fff29157892 */ /* 0x000fc8000f8ec03f */
[----:B------:R-:W-:-:S04]  /*2830*/  ULOP3.LUT UR21, UR21, 0x3000000, URZ, 0xfc, !UPT ;  /* 0x0300000015157892 */ /* 0x000fc8000f8efc3f */
[----:B------:R-:W-:Y:S01]  /*2840*/  UIMAD UR11, UR37, 0xc00, UR21 ;  /* 0x00000c00250b78a4 */ /* 0x000fe2000f8e0215 */
[----:B------:R-:W-:-:S06]  /*2850*/  WARPGROUP.ARRIVE ;  /* 0x00000000000079c5 */ /* 0x000fcc0000000000 */
[----:B------:R-:W-:Y:S02]  /*2860*/  UMOV UR6, UR11 ;  /* 0x0000000b00067c82 */ /* 0x000fe40008000000 */
[----:B------:R-:W-:Y:S01]  /*2870*/  HGMMA.64x256x16.F32 R24, R152, gdesc[UR4].tnspB, RZ, !UPT, gsb0 ;  /* 0x43e0000498187df0 */ /* 0x000fe2000c0008ff */
[----:B------:R-:W-:Y:S01]  /*2880*/  UIADD3 UR6, UR11, 0x80, URZ ;  /* 0x000000800b067890 */ /* 0x000fe2000fffe03f */
[----:B------:R-:W-:Y:S01]  /*2890*/  UMOV UR7, 0x40000040 ;  /* 0x4000004000077882 */ /* 0x000fe20000000000 */
[----:B------:R-:W-:Y:S02]  /*28a0*/  WARPGROUP.DEPBAR.LE gsb0, 0x0 ;  /* 0x00008000000079c5 */ /* 0x000fe40000010000 */
[----:B------:R-:W-:-:S15]  /*28b0*/  WARPGROUP.ARRIVE ;  /* 0x00000000000079c5 */ /* 0x000fde0000000000 */
[----:B------:R-:W-:-:S08]  /*28c0*/  NOP ;  /* 0x0000000000007918 */ /* 0x000fd00000000000 */
[----:B------:R-:W-:Y:S01]  /*28d0*/  HGMMA.64x256x16.F32 R24, R156, gdesc[UR4].tnspB, R24, gsb0 ;  /* 0x43e000049c187df0 */ /* 0x000fe20008000818 */
        /* <DEDUP_REMOVED lines=23> */
[----:B------:R-:W-:Y:S03]  /*2a50*/  HGMMA.64x256x16.F32 R24, R172, gdesc[UR4].tnspB, R24, gsb0 ;  /* 0x43e00004ac187df0 */ /* 0x000fe60008000818 */
[----:B------:R-:W-:Y:S02]  /*2a60*/  WARPGROUP.DEPBAR.LE gsb0, 0x0 ;  /* 0x00008000000079c5 */ /* 0x000fe40000010000 */
[----:B----4-:R-:W-:Y:S05]  /*2a70*/  @!P0 BRA `(.L_x_18) ;  /* 0x0000000000048947 */ /* 0x010fea0003800000 */
[----:B------:R-:W-:Y:S01]  /*2a80*/  BPT.TRAP 0x1 ;  /* 0x000000040000795c */ /* 0x000fe20000300000 */
.L_x_18:
[----:B------:R-:W4:Y:S01]  /*2a90*/  S2UR UR6, SR_CgaCtaId ;  /* 0x00000000000679c3 */ /* 0x000f220000008800 */
[----:B------:R-:W-:Y:S02]  /*2aa0*/  UISETP.GE.AND UP0, UPT, UR42, 0x61, UPT ;  /* 0x000000612a00788c */ /* 0x000fe4000bf06270 */
[----:B------:R-:W-:-:S04]  /*2ab0*/  UIADD3 UR22, UR22, 0x22860, URZ ;  /* 0x0002286016167890 */ /* 0x000fc8000fffe03f */
[----:B------:R-:W-:Y:S01]  /*2ac0*/  PLOP3.LUT P1, PT, PT, PT, UP0, 0x80, 0x0 ;  /* 0x000000000000781c */ /* 0x000fe20003f2f008 */
[----:B----4-:R-:W-:-:S09]  /*2ad0*/  UPRMT UR22, UR6, 0x654, UR22 ;  /* 0x0000065406167896 */ /* 0x010fd20008000016 */
[----:B------:R-:W-:Y:S01]  /*2ae0*/  SYNCS.ARRIVE.TRANS64.RED.A1T0 RZ, [UR22], RZ ;  /* 0x000000ffffff79a7 */ /* 0x000fe20008100416 */
[----:B------:R-:W-:Y:S02]  /*2af0*/  UMOV UR22, 0x400 ;  /* 0x0000040000167882 */ /* 0x000fe40000000000 */
[----:B------:R-:W-:Y:S01]  /*2b00*/  ULEA UR22, UR6, UR22, 0x18 ;  /* 0x0000001606167291 */ /* 0x000fe2000f8ec03f */
[----:B------:R-:W-:Y:S11]  /*2b10*/  @!P1 BRA `(.L_x_19) ;  /* 0x0000001c006c9947 */ /* 0x000ff60003800000 */
[----:B------:R-:W-:Y:S01]  /*2b20*/  IMAD.MOV.U32 R203, RZ, RZ, R4 ;  /* 0x000000ffffcb7224 */ /* 0x000fe200078e0004 */
[----:B------:R-:W-:Y:S01]  /*2b30*/  UIADD3 UR44, UR44, -0x2, URZ ;  /* 0xfffffffe2c2c7890 */ /* 0x000fe2000fffe03f */
[----:B------:R-:W-:Y:S01]  /*2b40*/  IMAD.MOV.U32 R7, RZ, RZ, R3 ;  /* 0x000000ffff077224 */ /* 0x000fe200078e0003 */
[----:B------:R-:W-:-:S10]  /*2b50*/  ULDC UR23, c[0x0][0x988] ;  /* 0x0002620000177ab9 */ /* 0x000fd40000000800 */
.L_x_30:
[----:B------:R-:W-:Y:S01]  /*2b60*/  UIADD3 UR37, UR37, 0x1, URZ ;  /* 0x0000000125257890 */ /* 0x000fe2000fffe03f */
[----:B--2---:R-:W-:Y:S01]  /*2b70*/  IMAD.U32 R0, RZ, RZ, UR44 ;  /* 0x0000002cff007e24 */ /* 0x004fe2000f8e00ff */
[----:B------:R-:W-:Y:S02]  /*2b80*/  UIADD3 UR44, UR44, -0x1, URZ ;  /* 0xffffffff2c2c7890 */ /* 0x000fe4000fffe03f */
[----:B------:R-:W-:Y:S02]  /*2b90*/  UISETP.NE.AND UP0, UPT, UR37, 0x2, UPT ;  /* 0x000000022500788c */ /* 0x000fe4000bf05270 */
[----:B------:R-:W-:Y:S02]  /*2ba0*/  ISETP.GT.AND P1, PT, R0, RZ, PT ;  /* 0x000000ff0000720c */ /* 0x000fe40003f24270 */
[----:B------:R-:W-:Y:S02]  /*2bb0*/  USEL UR6, URZ, 0x1, UP0 ;  /* 0x000000013f067887 */ /* 0x000fe40008000000 */
[----:B------:R-:W-:-:S02]  /*2bc0*/  USEL UR37, UR37, URZ, UP0 ;  /* 0x0000003f25257287 */ /* 0x000fc40008000000 */
[----:B------:R-:W-:Y:S01]  /*2bd0*/  ULOP3.LUT UR36, UR36, UR6, URZ, 0x3c, !UPT ;  /* 0x0000000624247292 */ /* 0x000fe2000f8e3c3f */
[----:B0-----:R-:W-:Y:S11]  /*2be0*/  @!P0 BRA `(.L_x_20) ;  /* 0x0000000000048947 */ /* 0x001ff60003800000 */
[----:B------:R-:W-:Y:S01]  /*2bf0*/  BPT.TRAP 0x1 ;  /* 0x000000040000795c */ /* 0x000fe20000300000 */
.L_x_20:
[----:B------:R-:W2:Y:S01]  /*2c00*/  S2UR UR24, SR_CgaCtaId ;  /* 0x00000000001879c3 */ /* 0x000ea20000008800 */
[----:B------:R-:W-:Y:S01]  /*2c10*/  MOV R0, UR36 ;  /* 0x0000002400007c02 */ /* 0x000fe20008000f00 */
[----:B------:R-:W-:-:S03]  /*2c20*/  UMOV UR22, 0x400 ;  /* 0x0000040000167882 */ /* 0x000fc60000000000 */
[----:B------:R-:W-:-:S04]  /*2c30*/  SHF.L.U32 R0, R0, 0x1f, RZ ;  /* 0x0000001f00007819 */ /* 0x000fc800000006ff */
[----:B------:R-:W-:-:S13]  /*2c40*/  R2UR UR26, R0 ;  /* 0x00000000001a72ca */ /* 0x000fda00000e0000 */
[----:B------:R-:W-:Y:S01]  /*2c50*/  IMAD.U32 R0, RZ, RZ, UR26 ;  /* 0x0000001aff007e24 */ /* 0x000fe2000f8e00ff */
[----:B--2---:R-:W-:-:S04]  /*2c60*/  ULEA UR22, UR24, UR22, 0x18 ;  /* 0x0000001618167291 */ /* 0x004fc8000f8ec03f */
[----:B------:R-:W-:-:S09]  /*2c70*/  ULEA UR25, UR37, UR22, 0x3 ;  /* 0x0000001625197291 */ /* 0x000fd2000f8e183f */
[----:B------:R2:W4:Y:S01]  /*2c80*/  SYNCS.PHASECHK.TRANS64.TRYWAIT P2, [UR25+0x22830], R0 ;  /* 0x02283000ff0075a7 */ /* 0x0005220008040159 */
[----:B------:R-:W-:Y:S05]  /*2c90*/  @!P0 BRA `(.L_x_21) ;  /* 0x0000000000048947 */ /* 0x000fea0003800000 */
[----:B------:R-:W-:Y:S01]  /*2ca0*/  BPT.TRAP 0x1 ;  /* 0x000000040000795c */ /* 0x000fe20000300000 */
.L_x_21:
[----:B----4-:R-:W-:Y:S05]  /*2cb0*/  @P2 BRA `(.L_x_22) ;  /* 0x00000000000c2947 */ /* 0x010fea0003800000 */
[----:B--2---:R-:W-:-:S04]  /*2cc0*/  IMAD.U32 R0, RZ, RZ, UR26 ;  /* 0x0000001aff007e24 */ /* 0x004fc8000f8e00ff */
[----:B------:R-:W2:Y:S02]  /*2cd0*/  SYNCS.PHASECHK.TRANS64.TRYWAIT P2, [UR25+0x22830], R0 ;  /* 0x02283000ff0075a7 */ /* 0x000ea40008040159 */
[----:B--2---:R-:W-:Y:S05]  /*2ce0*/  @!P2 BRA `(.L_x_23) ;  /* 0x00000080009ca947 */ /* 0x004fea0003800000 */
.L_x_22:
[----:B------:R-:W-:Y:S01]  /*2cf0*/  UIMAD UR6, UR37, 0x300, UR20 ;  /* 0x00000300250678a4 */ /* 0x000fe2000f8e0214 */
[----:B------:R-:W-:Y:S01]  /*2d00*/  WARPGROUP.ARRIVE ;  /* 0x00000000000079c5 */ /* 0x000fe20000000000 */
[----:B------:R-:W-:Y:S01]  /*2d10*/  UMOV UR7, 0x40000040 ;  /* 0x4000004000077882 */ /* 0x000fe20000000000 */
[----:B------:R-:W-:Y:S01]  /*2d20*/  UMOV UR11, 0x40000040 ;  /* 0x40000040000b7882 */ /* 0x000fe20000000000 */
[----:B------:R-:W-:-:S03]  /*2d30*/  UIADD3 UR10, UR6, 0x2, URZ ;  /* 0x00000002060a7890 */ /* 0x000fc6000fffe03f */
[----:B------:R-:W4:Y:S01]  /*2d40*/  S2R R204, SR_TID.X ;  /* 0x0000000000cc7919 */ /* 0x000f220000002100 */
[----:B------:R-:W-:Y:S01]  /*2d50*/  UIADD3 UR14, UR6, 0x4, URZ ;  /* 0x00000004060e7890 */ /* 0x000fe2000fffe03f */
[----:B------:R-:W-:Y:S01]  /*2d60*/  UMOV UR15, 0x40000040 ;  /* 0x40000040000f7882 */ /* 0x000fe20000000000 */
[----:B------:R-:W-:Y:S01]  /*2d70*/  HGMMA.64x96x16.F32 R152, gdesc[UR4], RZ, !UPT, gsb0 ;  /* 0x01600000049879f0 */ /* 0x000fe2000c0008ff */
[----:B------:R-:W-:Y:S01]  /*2d80*/  UIADD3 UR18, UR6, 0x6, URZ ;  /* 0x0000000606127890 */ /* 0x000fe2000fffe03f */
[----:B------:R-:W-:Y:S01]  /*2d90*/  UMOV UR19, 0x40000040 ;  /* 0x4000004000137882 */ /* 0x000fe20000000000 */
[----:B----4-:R-:W-:-:S04]  /*2da0*/  SHF.R.U32.HI R204, RZ, 0x7, R204 ;  /* 0x00000007ffcc7819 */ /* 0x010fc800000116cc */
[----:B--2---:R-:W-:Y:S01]  /*2db0*/  IADD3 R0, -R204, 0xb, RZ ;  /* 0x0000000bcc007810 */ /* 0x004fe20007ffe1ff */
        /* <DEDUP_REMOVED lines=13> */
.L_x_24:
[----:B------:R-:W-:Y:S01]  /*2e90*/  FMNMX.FTZ R4, R152, R7, !PT ;  /* 0x0000000798047209 */ /* 0x000fe20007810000 */
[----:B------:R-:W-:Y:S01]  /*2ea0*/  UMOV UR10, UR23 ;  /* 0x00000017000a7c82 */ /* 0x000fe20008000000 */
[----:B------:R-:W-:Y:S02]  /*2eb0*/  UIADD3 UR6, UR25, 0x22840, URZ ;  /* 0x0002284019067890 */ /* 0x000fe4000fffe03f */
[----:B------:R-:W-:Y:S02]  /*2ec0*/  FMNMX.FTZ R3, R153, R4, !PT ;  /* 0x0000000499037209 */ /* 0x000fe40007810000 */
[----:B------:R-:W-:Y:S02]  /*2ed0*/  UPRMT UR6, UR24, 0x654, UR6 ;  /* 0x0000065418067896 */ /* 0x000fe40008000006 */
[----:B------:R-:W-:-:S04]  /*2ee0*/  FMNMX.FTZ R4, R156, R3, !PT ;  /* 0x000000039c047209 */ /* 0x000fc80007810000 */
[----:B------:R-:W-:-:S03]  /*2ef0*/  FMNMX.FTZ R3, R157, R4, !PT ;  /* 0x000000049d037209 */ /* 0x000fc60007810000 */
[----:B------:R-:W-:Y:S01]  /*2f00*/  SYNCS.ARRIVE.TRANS64.RED.A1T0 RZ, [UR6], RZ ;  /* 0x000000ffffff79a7 */ /* 0x000fe20008100406 */
[----:B------:R-:W-:-:S04]  /*2f10*/  FMNMX.FTZ R4, R160, R3, !PT ;  /* 0x00000003a0047209 */ /* 0x000fc80007810000 */
        /* <DEDUP_REMOVED lines=18> */
[----:B01-3--:R-:W-:-:S05]  /*3040*/  FMNMX.FTZ R8, R197, R4, !PT ;  /* 0x00000004c5087209 */ /* 0x00bfca0007810000 */
[----:B------:R-:W0:Y:S02]  /*3050*/  SHFL.BFLY PT, R3, R8, 0x2, 0x1f ;  /* 0x0c401f0008037f89 */ /* 0x000e2400000e0000 */
[----:B0-----:R-:W-:-:S05]  /*3060*/  FMNMX.FTZ R10, R8, R3, !PT ;  /* 0x00000003080a7209 */ /* 0x001fca0007810000 */
[----:B------:R-:W0:Y:S02]  /*3070*/  SHFL.BFLY PT, R3, R10, 0x1, 0x1f ;  /* 0x0c201f000a037f89 */ /* 0x000e2400000e0000 */
[----:B0-----:R-:W-:-:S05]  /*3080*/  FMNMX.FTZ R3, R10, R3, !PT ;  /* 0x000000030a037209 */ /* 0x001fca0007810000 */
[C---:B------:R-:W-:Y:S01]  /*3090*/  FADD.FTZ R4, -R3.reuse, R7 ;  /* 0x0000000703047221 */ /* 0x040fe20000010100 */
[----:B------:R-:W-:-:S03]  /*30a0*/  FMUL.FTZ R22, R3, UR10 ;  /* 0x0000000a03167c20 */ /* 0x000fc60008410000 */
[----:B------:R-:W-:Y:S01]  /*30b0*/  FMUL.FTZ R7, R4, UR10 ;  /* 0x0000000a04077c20 */ /* 0x000fe20008410000 */
[----:B------:R-:W-:Y:S01]  /*30c0*/  FMNMX.FTZ R4, R154, R203, !PT ;  /* 0x000000cb9a047209 */ /* 0x000fe20007810000 */
[--C-:B------:R-:W-:Y:S01]  /*30d0*/  FFMA.FTZ R202, R157, UR10, -R22.reuse ;  /* 0x0000000a9dca7c23 */ /* 0x100fe20008010816 */
[--C-:B------:R-:W-:Y:S01]  /*30e0*/  FFMA.FTZ R201, R156, UR10, -R22.reuse ;  /* 0x0000000a9cc97c23 */ /* 0x100fe20008010816 */
[--C-:B------:R-:W-:Y:S01]  /*30f0*/  FFMA.FTZ R13, R161, UR10, -R22.reuse ;  /* 0x0000000aa10d7c23 */ /* 0x100fe20008010816 */
        /* <DEDUP_REMOVED lines=26> */
[----:B------:R-:W-:Y:S01]  /*32a0*/  FFMA.FTZ R177, R197, UR10, -R22 ;  /* 0x0000000ac5b17c23 */ /* 0x000fe20008010816 */
[----:B------:R-:W0:Y:S01]  /*32b0*/  MUFU.EX2 R7, R7 ;  /* 0x0000000700077308 */ /* 0x000e220000000800 */
[----:B------:R-:W-:-:S04]  /*32c0*/  FMNMX.FTZ R4, R170, R9, !PT ;  /* 0x00000009aa047209 */ /* 0x000fc80007810000 */
[----:B------:R-:W-:-:S03]  /*32d0*/  FMNMX.FTZ R9, R171, R4, !PT ;  /* 0x00000004ab097209 */ /* 0x000fc60007810000 */
[----:B------:R-:W1:Y:S01]  /*32e0*/  MUFU.EX2 R152, R152 ;  /* 0x0000009800987308 */ /* 0x000e620000000800 */
[----:B------:R-:W-:-:S04]  /*32f0*/  FMNMX.FTZ R4, R174, R9, !PT ;  /* 0x00000009ae047209 */ /* 0x000fc80007810000 */
[----:B------:R-:W-:-:S03]  /*3300*/  FMNMX.FTZ R9, R175, R4, !PT ;  /* 0x00000004af097209 */ /* 0x000fc60007810000 */
[----:B------:R-:W3:Y:S01]  /*3310*/  MUFU.EX2 R153, R153 ;  /* 0x0000009900997308 */ /* 0x000ee20000000800 */
[----:B------:R-:W-:Y:S01]  /*3320*/  FMNMX.FTZ R4, R178, R9, !PT ;  /* 0x00000009b2047209 */ /* 0x000fe20007810000 */
[-C--:B0-----:R-:W-:Y:S01]  /*3330*/  FMUL.FTZ R24, R24, R7.reuse ;  /* 0x0000000718187220 */ /* 0x081fe20000410000 */
[-C--:B------:R-:W-:Y:S01]  /*3340*/  FMUL.FTZ R25, R25, R7.reuse ;  /* 0x0000000719197220 */ /* 0x080fe20000410000 */
[-C--:B------:R-:W-:Y:S01]  /*3350*/  FMUL.FTZ R28, R28, R7.reuse ;  /* 0x000000071c1c7220 */ /* 0x080fe20000410000 */
[----:B------:R-:W-:Y:S01]  /*3360*/  FMNMX.FTZ R9, R179, R4, !PT ;  /* 0x00000004b3097209 */ /* 0x000fe20007810000 */
[-C--:B------:R-:W-:Y:S01]  /*3370*/  FMUL.FTZ R29, R29, R7.reuse ;  /* 0x000000071d1d7220 */ /* 0x080fe20000410000 */
[----:B------:R-:W-:Y:S01]  /*3380*/  FMUL.FTZ R32, R32, R7 ;  /* 0x0000000720207220 */ /* 0x000fe20000410000 */
[----:B------:R-:W-:Y:S01]  /*3390*/  MUFU.EX2 R201, R201 ;  /* 0x000000c900c97308 */ /* 0x000fe20000000800 */
[----:B------:R-:W-:Y:S01]  /*33a0*/  FMNMX.FTZ R4, R182, R9, !PT ;  /* 0x00000009b6047209 */ /* 0x000fe20007810000 */
[----:B-1----:R-:W-:Y:S01]  /*33b0*/  FFMA.FTZ R6, R7, R6, R152 ;  /* 0x0000000607067223 */ /* 0x002fe20000010098 */
[-C--:B------:R-:W-:Y:S01]  /*33c0*/  FMUL.FTZ R33, R33, R7.reuse ;  /* 0x0000000721217220 */ /* 0x080fe20000410000 */
[-C--:B------:R-:W-:Y:S01]  /*33d0*/  FMUL.FTZ R36, R36, R7.reuse ;  /* 0x0000000724247220 */ /* 0x080fe20000410000 */
[----:B------:R-:W-:Y:S01]  /*33e0*/  FMNMX.FTZ R9, R183, R4, !PT ;  /* 0x00000004b7097209 */ /* 0x000fe20007810000 */
[-C--:B------:R-:W-:Y:S01]  /*33f0*/  FMUL.FTZ R37, R37, R7.reuse ;  /* 0x0000000725257220 */ /* 0x080fe20000410000 */
[----:B------:R-:W-:Y:S01]  /*3400*/  FMUL.FTZ R40, R40, R7 ;  /* 0x0000000728287220 */ /* 0x000fe20000410000 */
[----:B------:R-:W-:Y:S01]  /*3410*/  MUFU.EX2 R202, R202 ;  /* 0x000000ca00ca7308 */ /* 0x000fe20000000800 */
[----:B------:R-:W-:Y:S01]  /*3420*/  FMNMX.FTZ R4, R186, R9, !PT ;  /* 0x00000009ba047209 */ /* 0x000fe20007810000 */
[C---:B---3--:R-:W-:Y:S01]  /*3430*/  FADD.FTZ R6, R153.reuse, R6 ;  /* 0x0000000699067221 */ /* 0x048fe20000010000 */
[----:B------:R-:W-:Y:S01]  /*3440*/  F2FP.F16.F32.PACK_AB R152, R153, R152 ;  /* 0x000000989998723e */ /* 0x000fe200000000ff */
[-C--:B------:R-:W-:Y:S01]  /*3450*/  FMUL.FTZ R41, R41, R7.reuse ;  /* 0x0000000729297220 */ /* 0x080fe20000410000 */
[----:B------:R-:W-:Y:S01]  /*3460*/  FMNMX.FTZ R9, R187, R4, !PT ;  /* 0x00000004bb097209 */ /* 0x000fe20007810000 */
[-C--:B------:R-:W-:Y:S01]  /*3470*/  FMUL.FTZ R44, R44, R7.reuse ;  /* 0x000000072c2c7220 */ /* 0x080fe20000410000 */
[----:B------:R-:W-:Y:S01]  /*3480*/  FMUL.FTZ R45, R45, R7 ;  /* 0x000000072d2d7220 */ /* 0x000fe20000410000 */
[----:B------:R-:W-:Y:S01]  /*3490*/  MUFU.EX2 R156, R156 ;  /* 0x0000009c009c7308 */ /* 0x000fe20000000800 */
[----:B------:R-:W-:Y:S01]  /*34a0*/  FMNMX.FTZ R4, R190, R9, !PT ;  /* 0x00000009be047209 */ /* 0x000fe20007810000 */
[-C--:B------:R-:W-:Y:S01]  /*34b0*/  FMUL.FTZ R48, R48, R7.reuse ;  /* 0x0000000730307220 */ /* 0x080fe20000410000 */
[-C--:B------:R-:W-:Y:S01]  /*34c0*/  FMUL.FTZ R49, R49, R7.reuse ;  /* 0x0000000731317220 */ /* 0x080fe20000410000 */
        /* <DEDUP_REMOVED lines=19> */
[-C--:B------:R-:W-:Y:S01]  /*3600*/  FMUL.FTZ R76, R76, R7.reuse ;  /* 0x000000074c4c7220 */ /* 0x080fe20000410000 */
[----:B------:R-:W-:Y:S01]  /*3610*/  MUFU.EX2 R161, R161 ;  /* 0x000000a100a17308 */ /* 0x000fe20000000800 */
[-C--:B------:R-:W-:Y:S01]  /*3620*/  FMUL.FTZ R77, R77, R7.reuse ;  /* 0x000000074d4d7220 */ /* 0x080fe20000410000 */
[----:B------:R-:W0:Y:S01]  /*3630*/  SHFL.BFLY PT, R9, R4, 0x2, 0x1f ;  /* 0x0c401f0004097f89 */ /* 0x000e2200000e0000 */
[-C--:B------:R-:W-:Y:S01]  /*3640*/  FMUL.FTZ R80, R80, R7.reuse ;  /* 0x0000000750507220 */ /* 0x080fe20000410000 */
[-C--:B------:R-:W-:Y:S01]  /*3650*/  FMUL.FTZ R81, R81, R7.reuse ;  /* 0x0000000751517220 */ /* 0x080fe20000410000 */
[-C--:B------:R-:W-:Y:S01]  /*3660*/  FMUL.FTZ R84, R84, R7.reuse ;  /* 0x0000000754547220 */ /* 0x080fe20000410000 */
[-C--:B------:R-:W-:Y:S01]  /*3670*/  FMUL.FTZ R85, R85, R7.reuse ;  /* 0x0000000755557220 */ /* 0x080fe20000410000 */
[-C--:B------:R-:W-:Y:S01]  /*3680*/  FMUL.FTZ R88, R88, R7.reuse ;  /* 0x0000000758587220 */ /* 0x080fe20000410000 */
[----:B------:R-:W-:Y:S01]  /*3690*/  MUFU.EX2 R160, R160 ;  /* 0x000000a000a07308 */ /* 0x000fe20000000800 */
[-C--:B------:R-:W-:Y:S01]  /*36a0*/  FMUL.FTZ R89, R89, R7.reuse ;  /* 0x0000000759597220 */ /* 0x080fe20000410000 */
[-C--:B------:R-:W-:Y:S01]  /*36b0*/  FMUL.FTZ R92, R92, R7.reuse ;  /* 0x000000075c5c7220 */ /* 0x080fe20000410000 */
        /* <DEDUP_REMOVED lines=14> */
[----:B------:R-:W-:Y:S01]  /*37a0*/  FMUL.FTZ R117, R117, R7 ;  /* 0x0000000775757220 */ /* 0x000fe20000410000 */
[----:B0-----:R-:W-:Y:S01]  /*37b0*/  FMNMX.FTZ R8, R4, R9, !PT ;  /* 0x0000000904087209 */ /* 0x001fe20007810000 */
[----:B------:R-:W-:Y:S01]  /*37c0*/  FFMA.FTZ R9, R188, UR10, -R22 ;  /* 0x0000000abc097c23 */ /* 0x000fe20008010816 */
[-C--:B------:R-:W-:Y:S01]  /*37d0*/  FMUL.FTZ R120, R120, R7.reuse ;  /* 0x0000000778787220 */ /* 0x080fe20000410000 */
[-C--:B------:R-:W-:Y:S01]  /*37e0*/  FMUL.FTZ R121, R121, R7.reuse ;  /* 0x0000000779797220 */ /* 0x080fe20000410000 */
[-C--:B------:R-:W-:Y:S01]  /*37f0*/  FMUL.FTZ R124, R124, R7.reuse ;  /* 0x000000077c7c7220 */ /* 0x080fe20000410000 */
[----:B------:R-:W0:Y:S01]  /*3800*/  SHFL.BFLY PT, R157, R8, 0x1, 0x1f ;  /* 0x0c201f00089d7f89 */ /* 0x000e2200000e0000 */
        /* <DEDUP_REMOVED lines=14> */
[----:B------:R-:W-:-:S02]  /*38f0*/  FMUL.FTZ R149, R149, R7 ;  /* 0x0000000795957220 */ /* 0x000fc40000410000 */
[----:B------:R-:W-:Y:S01]  /*3900*/  MUFU.EX2 R165, R165 ;  /* 0x000000a500a57308 */ /* 0x000fe20000000800 */
[----:B0-----:R-:W-:-:S07]  /*3910*/  FMNMX.FTZ R4, R8, R157, !PT ;  /* 0x0000009d08047209 */ /* 0x001fce0007810000 */
[----:B------:R-:W-:Y:S01]  /*3920*/  MUFU.EX2 R10, R10 ;  /* 0x0000000a000a7308 */ /* 0x000fe20000000800 */
[C---:B------:R-:W-:Y:S01]  /*3930*/  FADD.FTZ R22, -R4.reuse, R203 ;  /* 0x000000cb04167221 */ /* 0x040fe20000010100 */
[----:B------:R-:W-:-:S03]  /*3940*/  FMUL.FTZ R169, R4, UR10 ;  /* 0x0000000a04a97c20 */ /* 0x000fc60008410000 */
[----:B------:R-:W-:Y:S01]  /*3950*/  FMUL.FTZ R22, R22, UR10 ;  /* 0x0000000a16167c20 */ /* 0x000fe20008410000 */
[--C-:B------:R-:W-:Y:S01]  /*3960*/  FFMA.FTZ R157, R154, UR10, -R169.reuse ;  /* 0x0000000a9a9d7c23 */ /* 0x100fe200080108a9 */
[--C-:B------:R-:W-:Y:S01]  /*3970*/  FFMA.FTZ R176, R155, UR10, -R169.reuse ;  /* 0x0000000a9bb07c23 */ /* 0x100fe200080108a9 */
[--C-:B------:R-:W-:Y:S01]  /*3980*/  FFMA.FTZ R155, R158, UR10, -R169.reuse ;  /* 0x0000000a9e9b7c23 */ /* 0x100fe200080108a9 */
[--C-:B------:R-:W-:Y:S01]  /*3990*/  FFMA.FTZ R180, R159, UR10, -R169.reuse ;  /* 0x0000000a9fb47c23 */ /* 0x100fe200080108a9 */
[--C-:B------:R-:W-:Y:S01]  /*39a0*/  FFMA.FTZ R158, R162, UR10, -R169.reuse ;  /* 0x0000000aa29e7c23 */ /* 0x100fe200080108a9 */
[----:B------:R-:W0:Y:S01]  /*39b0*/  MUFU.EX2 R22, R22 ;  /* 0x0000001600167308 */ /* 0x000e220000000800 */
[--C-:B------:R-:W-:Y:S01]  /*39c0*/  FFMA.FTZ R159, R163, UR10, -R169.reuse ;  /* 0x0000000aa39f7c23 */ /* 0x100fe200080108a9 */
[--C-:B------:R-:W-:Y:S01]  /*39d0*/  FFMA.FTZ R163, R167, UR10, -R169.reuse ;  /* 0x0000000aa7a37c23 */ /* 0x100fe200080108a9 */
[--C-:B------:R-:W-:Y:S01]  /*39e0*/  FFMA.FTZ R167, R171, UR10, -R169.reuse ;  /* 0x0000000aaba77c23 */ /* 0x100fe200080108a9 */
[--C-:B------:R-:W-:Y:S01]  /*39f0*/  FFMA.FTZ R171, R175, UR10, -R169.reuse ;  /* 0x0000000aafab7c23 */ /* 0x100fe200080108a9 */
[--C-:B------:R-:W-:Y:S01]  /*3a00*/  FFMA.FTZ R175, R179, UR10, -R169.reuse ;  /* 0x0000000ab3af7c23 */ /* 0x100fe200080108a9 */
[--C-:B------:R-:W-:Y:S01]  /*3a10*/  FFMA.FTZ R162, R166, UR10, -R169.reuse ;  /* 0x0000000aa6a27c23 */ /* 0x100fe200080108a9 */
[--C-:B------:R-:W-:Y:S01]  /*3a20*/  FFMA.FTZ R166, R170, UR10, -R169.reuse ;  /* 0x0000000aaaa67c23 */ /* 0x100fe200080108a9 */
[----:B------:R-:W1:Y:S01]  /*3a30*/  MUFU.EX2 R157, R157 ;  /* 0x0000009d009d7308 */ /* 0x000e620000000800 */
[--C-:B------:R-:W-:Y:S01]  /*3a40*/  FFMA.FTZ R182, R182, UR10, -R169.reuse ;  /* 0x0000000ab6b67c23 */ /* 0x100fe200080108a9 */
[--C-:B------:R-:W-:Y:S01]  /*3a50*/  FFMA.FTZ R170, R174, UR10, -R169.reuse ;  /* 0x0000000aaeaa7c23 */ /* 0x100fe200080108a9 */
[--C-:B------:R-:W-:Y:S01]  /*3a60*/  FFMA.FTZ R174, R178, UR10, -R169.reuse ;  /* 0x0000000ab2ae7c23 */ /* 0x100fe200080108a9 */
[--C-:B------:R-:W-:Y:S01]  /*3a70*/  FFMA.FTZ R178, R186, UR10, -R169.reuse ;  /* 0x0000000abab27c23 */ /* 0x100fe200080108a9 */
[--C-:B------:R-:W-:Y:S01]  /*3a80*/  FFMA.FTZ R191, R191, UR10, -R169.reuse ;  /* 0x0000000abfbf7c23 */ /* 0x100fe200080108a9 */
[--C-:B------:R-:W-:Y:S01]  /*3a90*/  FFMA.FTZ R194, R194, UR10, -R169.reuse ;  /* 0x0000000ac2c27c23 */ /* 0x100fe200080108a9 */
[--C-:B------:R-:W-:Y:S01]  /*3aa0*/  FFMA.FTZ R195, R195, UR10, -R169.reuse ;  /* 0x0000000ac3c37c23 */ /* 0x100fe200080108a9 */
[----:B------:R-:W3:Y:S01]  /*3ab0*/  MUFU.EX2 R176, R176 ;  /* 0x000000b000b07308 */ /* 0x000ee20000000800 */
[--C-:B------:R-:W-:Y:S01]  /*3ac0*/  FFMA.FTZ R198, R198, UR10, -R169.reuse ;  /* 0x0000000ac6c67c23 */ /* 0x100fe200080108a9 */
[----:B------:R-:W-:Y:S01]  /*3ad0*/  FFMA.FTZ R199, R199, UR10, -R169 ;  /* 0x0000000ac7c77c23 */ /* 0x000fe200080108a9 */
[-C--:B0-----:R-:W-:Y:S01]  /*3ae0*/  FMUL.FTZ R26, R26, R22.reuse ;  /* 0x000000161a1a7220 */ /* 0x081fe20000410000 */
[-C--:B------:R-:W-:Y:S01]  /*3af0*/  FMUL.FTZ R27, R27, R22.reuse ;  /* 0x000000161b1b7220 */ /* 0x080fe20000410000 */
[-C--:B------:R-:W-:Y:S01]  /*3b00*/  FMUL.FTZ R30, R30, R22.reuse ;  /* 0x000000161e1e7220 */ /* 0x080fe20000410000 */
[-C--:B------:R-:W-:Y:S01]  /*3b10*/  FMUL.FTZ R31, R31, R22.reuse ;  /* 0x000000161f1f7220 */ /* 0x080fe20000410000 */
[-C--:B------:R-:W-:Y:S01]  /*3b20*/  FMUL.FTZ R34, R34, R22.reuse ;  /* 0x0000001622227220 */ /* 0x080fe20000410000 */
[----:B------:R-:W0:Y:S01]  /*3b30*/  MUFU.EX2 R155, R155 ;  /* 0x0000009b009b7308 */ /* 0x000e220000000800 */
[----:B-1----:R-:W-:Y:S01]  /*3b40*/  FFMA.FTZ R179, R22, R5, R157 ;  /* 0x0000000516b37223 */ /* 0x002fe2000001009d */
[-C--:B------:R-:W-:Y:S01]  /*3b50*/  FMUL.FTZ R35, R35, R22.reuse ;  /* 0x0000001623237220 */ /* 0x080fe20000410000 */
[-C--:B------:R-:W-:Y:S01]  /*3b60*/  FMUL.FTZ R38, R38, R22.reuse ;  /* 0x0000001626267220 */ /* 0x080fe20000410000 */
[-C--:B------:R-:W-:Y:S01]  /*3b70*/  FMUL.FTZ R39, R39, R22.reuse ;  /* 0x0000001627277220 */ /* 0x080fe20000410000 */
[-C--:B------:R-:W-:Y:S01]  /*3b80*/  FMUL.FTZ R42, R42, R22.reuse ;  /* 0x000000162a2a7220 */ /* 0x080fe20000410000 */
[-C--:B------:R-:W-:Y:S01]  /*3b90*/  FMUL.FTZ R43, R43, R22.reuse ;  /* 0x000000162b2b7220 */ /* 0x080fe20000410000 */
[-C--:B------:R-:W-:Y:S01]  /*3ba0*/  FMUL.FTZ R46, R46, R22.reuse ;  /* 0x000000162e2e7220 */ /* 0x080fe20000410000 */
[----:B------:R-:W1:Y:S01]  /*3bb0*/  MUFU.EX2 R180, R180 ;  /* 0x000000b400b47308 */ /* 0x000e620000000800 */
[C---:B---3--:R-:W-:Y:S01]  /*3bc0*/  FADD.FTZ R154, R176.reuse, R179 ;  /* 0x000000b3b09a7221 */ /* 0x048fe20000010000 */
[----:B------:R-:W-:Y:S01]  /*3bd0*/  FADD.FTZ R179, R201, R6 ;  /* 0x00000006c9b37221 */ /* 0x000fe20000010000 */
[----:B------:R-:W-:Y:S01]  /*3be0*/  FFMA.FTZ R6, R183, UR10, -R169 ;  /* 0x0000000ab7067c23 */ /* 0x000fe200080108a9 */
[----:B------:R-:W-:Y:S01]  /*3bf0*/  F2FP.F16.F32.PACK_AB R153, R176, R157 ;  /* 0x0000009db099723e */ /* 0x000fe200000000ff */
[-C--:B------:R-:W-:Y:S01]  /*3c00*/  FMUL.FTZ R47, R47, R22.reuse ;  /* 0x000000162f2f7220 */ /* 0x080fe20000410000 */
[----:B------:R-:W-:Y:S01]  /*3c10*/  FADD.FTZ R179, R202, R179 ;  /* 0x000000b3cab37221 */ /* 0x000fe20000010000 */
[----:B------:R-:W-:Y:S01]  /*3c20*/  FMUL.FTZ R50, R50, R22 ;  /* 0x0000001632327220 */ /* 0x000fe20000410000 */
[----:B------:R-:W-:Y:S01]  /*3c30*/  MUFU.EX2 R158, R158 ;  /* 0x0000009e009e7308 */ /* 0x000fe20000000800 */
[----:B0-----:R-:W-:Y:S01]  /*3c40*/  FADD.FTZ R181, R155, R154 ;  /* 0x0000009a9bb57221 */ /* 0x001fe20000010000 */
[----:B------:R-:W-:Y:S01]  /*3c50*/  FADD.FTZ R154, R156, R179 ;  /* 0x000000b39c9a7221 */ /* 0x000fe20000010000 */
[----:B------:R-:W-:Y:S01]  /*3c60*/  FFMA.FTZ R179, R187, UR10, -R169 ;  /* 0x0000000abbb37c23 */ /* 0x000fe200080108a9 */
[----:B------:R-:W-:Y:S01]  /*3c70*/  F2FP.F16.F32.PACK_AB R156, R13, R156 ;  /* 0x0000009c0d9c723e */ /* 0x000fe200000000ff */
[-C--:B------:R-:W-:Y:S01]  /*3c80*/  FMUL.FTZ R51, R51, R22.reuse ;  /* 0x0000001633337220 */ /* 0x080fe20000410000 */
[----:B------:R-:W-:Y:S01]  /*3c90*/  FADD.FTZ R183, R13, R154 ;  /* 0x0000009a0db77221 */ /* 0x000fe20000010000 */
[-C--:B------:R-:W-:Y:S01]  /*3ca0*/  FMUL.FTZ R54, R54, R22.reuse ;  /* 0x0000001636367220 */ /* 0x080fe20000410000 */
[----:B------:R-:W0:Y:S01]  /*3cb0*/  MUFU.EX2 R159, R159 ;  /* 0x0000009f009f7308 */ /* 0x000e220000000800 */
[----:B-1----:R-:W-:Y:S01]  /*3cc0*/  FADD.FTZ R181, R180, R181 ;  /* 0x000000b5b4b57221 */ /* 0x002fe20000010000 */
[----:B------:R-:W-:Y:S01]  /*3cd0*/  FADD.FTZ R154, R12, R183 ;  /* 0x000000b70c9a7221 */ /* 0x000fe20000010000 */
[----:B------:R-:W-:Y:S01]  /*3ce0*/  F2FP.F16.F32.PACK_AB R155, R180, R155 ;  /* 0x0000009bb49b723e */ /* 0x000fe200000000ff */
[-C--:B------:R-:W-:Y:S01]  /*3cf0*/  FMUL.FTZ R55, R55, R22.reuse ;  /* 0x0000001637377220 */ /* 0x080fe20000410000 */
[-C--:B------:R-:W-:Y:S01]  /*3d00*/  FMUL.FTZ R58, R58, R22.reuse ;  /* 0x000000163a3a7220 */ /* 0x080fe20000410000 */
[----:B------:R-:W-:Y:S01]  /*3d10*/  FADD.FTZ R183, R161, R154 ;  /* 0x0000009aa1b77221 */ /* 0x000fe20000010000 */
[-C--:B------:R-:W-:Y:S01]  /*3d20*/  FMUL.FTZ R59, R59, R22.reuse ;  /* 0x000000163b3b7220 */ /* 0x080fe20000410000 */
[----:B------:R-:W-:Y:S01]  /*3d30*/  MUFU.EX2 R162, R162 ;  /* 0x000000a200a27308 */ /* 0x000fe20000000800 */
[----:B------:R-:W-:Y:S01]  /*3d40*/  FMUL.FTZ R62, R62, R22 ;  /* 0x000000163e3e7220 */ /* 0x000fe20000410000 */
[----:B------:R-:W-:Y:S01]  /*3d50*/  FADD.FTZ R154, R160, R183 ;  /* 0x000000b7a09a7221 */ /* 0x000fe20000010000 */
[----:B------:R-:W-:Y:S01]  /*3d60*/  F2FP.F16.F32.PACK_AB R160, R15, R160 ;  /* 0x000000a00fa0723e */ /* 0x000fe200000000ff */
[-C--:B------:R-:W-:Y:S01]  /*3d70*/  FMUL.FTZ R63, R63, R22.reuse ;  /* 0x000000163f3f7220 */ /* 0x080fe20000410000 */
[----:B------:R-:W-:Y:S01]  /*3d80*/  FMUL.FTZ R66, R66, R22 ;  /* 0x0000001642427220 */ /* 0x000fe20000410000 */
[----:B------:R-:W-:Y:S01]  /*3d90*/  FADD.FTZ R184, R15, R154 ;  /* 0x0000009a0fb87221 */ /* 0x000fe20000010000 */
[----:B------:R-:W-:Y:S01]  /*3da0*/  F2FP.F16.F32.PACK_AB R154, R202, R201 ;  /* 0x000000c9ca9a723e */ /* 0x000fe200000000ff */
[----:B------:R-:W1:Y:S01]  /*3db0*/  MUFU.EX2 R163, R163 ;  /* 0x000000a300a37308 */ /* 0x000e620000000800 */
[----:B0-----:R-:W-:Y:S01]  /*3dc0*/  F2FP.F16.F32.PACK_AB R157, R159, R158 ;  /* 0x0000009e9f9d723e */ /* 0x001fe200000000ff */
[----:B------:R-:W-:Y:S01]  /*3dd0*/  FADD.FTZ R183, R11, R184 ;  /* 0x000000b80bb77221 */ /* 0x000fe20000010000 */
[-C--:B------:R-:W-:Y:S01]  /*3de0*/  FMUL.FTZ R67, R67, R22.reuse ;  /* 0x0000001643437220 */ /* 0x080fe20000410000 */
[-C--:B------:R-:W-:Y:S01]  /*3df0*/  FMUL.FTZ R70, R70, R22.reuse ;  /* 0x0000001646467220 */ /* 0x080fe20000410000 */
[-C--:B------:R-:W-:Y:S01]  /*3e00*/  FMUL.FTZ R71, R71, R22.reuse ;  /* 0x0000001647477220 */ /* 0x080fe20000410000 */
[----:B------:R-:W-:Y:S01]  /*3e10*/  FADD.FTZ R183, R14, R183 ;  /* 0x000000b70eb77221 */ /* 0x000fe20000010000 */
[-C--:B------:R-:W-:Y:S01]  /*3e20*/  FMUL.FTZ R74, R74, R22.reuse ;  /* 0x000000164a4a7220 */ /* 0x080fe20000410000 */
[----:B------:R-:W0:Y:S01]  /*3e30*/  MUFU.EX2 R166, R166 ;  /* 0x000000a600a67308 */ /* 0x000e220000000800 */
[----:B------:R-:W-:Y:S01]  /*3e40*/  FMUL.FTZ R75, R75, R22 ;  /* 0x000000164b4b7220 */ /* 0x000fe20000410000 */
[----:B------:R-:W-:Y:S01]  /*3e50*/  FADD.FTZ R180, R164, R183 ;  /* 0x000000b7a4b47221 */ /* 0x000fe20000010000 */
[----:B------:R-:W-:Y:S01]  /*3e60*/  F2FP.F16.F32.PACK_AB R164, R165, R164 ;  /* 0x000000a4a5a4723e */ /* 0x000fe200000000ff */
[-C--:B------:R-:W-:Y:S01]  /*3e70*/  FMUL.FTZ R78, R78, R22.reuse ;  /* 0x000000164e4e7220 */ /* 0x080fe20000410000 */
[-C--:B------:R-:W-:Y:S01]  /*3e80*/  FMUL.FTZ R79, R79, R22.reuse ;  /* 0x000000164f4f7220 */ /* 0x080fe20000410000 */
[----:B------:R-:W-:Y:S01]  /*3e90*/  FADD.FTZ R13, R165, R180 ;  /* 0x000000b4a50d7221 */ /* 0x000fe20000010000 */
[-C--:B------:R-:W-:Y:S01]  /*3ea0*/  FMUL.FTZ R82, R82, R22.reuse ;  /* 0x0000001652527220 */ /* 0x080fe20000410000 */
[----:B------:R3:W-:Y:S01]  /*3eb0*/  MUFU.EX2 R5, R182 ;  /* 0x000000b600057308 */ /* 0x0007e20000000800 */
[-C--:B------:R-:W-:Y:S01]  /*3ec0*/  FMUL.FTZ R83, R83, R22.reuse ;  /* 0x0000001653537220 */ /* 0x080fe20000410000 */
[-C--:B------:R-:W-:Y:S01]  /*3ed0*/  FMUL.FTZ R86, R86, R22.reuse ;  /* 0x0000001656567220 */ /* 0x080fe20000410000 */
[-C--:B------:R-:W-:Y:S01]  /*3ee0*/  FMUL.FTZ R87, R87, R22.reuse ;  /* 0x0000001657577220 */ /* 0x080fe20000410000 */
[-C--:B------:R-:W-:Y:S01]  /*3ef0*/  FMUL.FTZ R90, R90, R22.reuse ;  /* 0x000000165a5a7220 */ /* 0x080fe20000410000 */
[-C--:B------:R-:W-:Y:S01]  /*3f00*/  FMUL.FTZ R91, R91, R22.reuse ;  /* 0x000000165b5b7220 */ /* 0x080fe20000410000 */
[-C--:B------:R-:W-:Y:S01]  /*3f10*/  FMUL.FTZ R94, R94, R22.reuse ;  /* 0x000000165e5e7220 */ /* 0x080fe20000410000 */
[----:B------:R-:W-:Y:S01]  /*3f20*/  FMUL.FTZ R95, R95, R22 ;  /* 0x000000165f5f7220 */ /* 0x000fe20000410000 */
[----:B------:R-:W4:Y:S01]  /*3f30*/  MUFU.EX2 R167, R167 ;  /* 0x000000a700a77308 */ /* 0x000f220000000800 */
[----:B---3--:R-:W-:Y:S01]  /*3f40*/  FADD.FTZ R182, R158, R181 ;  /* 0x000000b59eb67221 */ /* 0x008fe20000010000 */
[----:B------:R-:W-:Y:S01]  /*3f50*/  FFMA.FTZ R181, R190, UR10, -R169 ;  /* 0x0000000abeb57c23 */ /* 0x000fe200080108a9 */
[----:B------:R-:W-:Y:S01]  /*3f60*/  F2FP.F16.F32.PACK_AB R158, R161, R12 ;  /* 0x0000000ca19e723e */ /* 0x000fe200000000ff */
[----:B------:R-:W-:Y:S01]  /*3f70*/  FADD.FTZ R12, R10, R13 ;  /* 0x0000000d0a0c7221 */ /* 0x000fe20000010000 */
[----:B------:R-:W-:Y:S01]  /*3f80*/  FADD.FTZ R185, R159, R182 ;  /* 0x000000b69fb97221 */ /* 0x000fe20000010000 */
[----:B-1----:R-:W-:Y:S01]  /*3f90*/  F2FP.F16.F32.PACK_AB R159, R163, R162 ;  /* 0x000000a2a39f723e */ /* 0x002fe200000000ff */
[-C--:B------:R-:W-:Y:S01]  /*3fa0*/  FMUL.FTZ R98, R98, R22.reuse ;  /* 0x0000001662627220 */ /* 0x080fe20000410000 */
[----:B------:R-:W1:Y:S01]  /*3fb0*/  MUFU.EX2 R170, R170 ;  /* 0x000000aa00aa7308 */ /* 0x000e620000000800 */
[----:B------:R-:W-:Y:S01]  /*3fc0*/  FADD.FTZ R182, R162, R185 ;  /* 0x000000b9a2b67221 */ /* 0x000fe20000010000 */
[----:B------:R-:W-:Y:S01]  /*3fd0*/  F2FP.F16.F32.PACK_AB R162, R14, R11 ;  /* 0x0000000b0ea2723e */ /* 0x000fe200000000ff */
[-C--:B------:R-:W-:Y:S01]  /*3fe0*/  FMUL.FTZ R99, R99, R22.reuse ;  /* 0x0000001663637220 */ /* 0x080fe20000410000 */
[-C--:B------:R-:W-:Y:S01]  /*3ff0*/  FMUL.FTZ R102, R102, R22.reuse ;  /* 0x0000001666667220 */ /* 0x080fe20000410000 */
[----:B------:R-:W-:Y:S01]  /*4000*/  FADD.FTZ R185, R163, R182 ;  /* 0x000000b6a3b97221 */ /* 0x000fe20000010000 */
[-C--:B------:R-:W-:Y:S01]  /*4010*/  FMUL.FTZ R103, R103, R22.reuse ;  /* 0x0000001667677220 */ /* 0x080fe20000410000 */
[----:B------:R-:W-:Y:S01]  /*4020*/  FMUL.FTZ R106, R106, R22 ;  /* 0x000000166a6a7220 */ /* 0x000fe20000410000 */
[----:B------:R-:W3:Y:S01]  /*4030*/  MUFU.EX2 R171, R171 ;  /* 0x000000ab00ab7308 */ /* 0x000ee20000000800 */
[----:B0-----:R-:W-:Y:S01]  /*4040*/  FADD.FTZ R182, R166, R185 ;  /* 0x000000b9a6b67221 */ /* 0x001fe20000010000 */
[----:B----4-:R-:W-:Y:S01]  /*4050*/  F2FP.F16.F32.PACK_AB R161, R167, R166 ;  /* 0x000000a6a7a1723e */ /* 0x010fe200000000ff */
[-C--:B------:R-:W-:Y:S01]  /*4060*/  FMUL.FTZ R107, R107, R22.reuse ;  /* 0x000000166b6b7220 */ /* 0x080fe20000410000 */
[-C--:B------:R-:W-:Y:S01]  /*4070*/  FMUL.FTZ R110, R110, R22.reuse ;  /* 0x000000166e6e7220 */ /* 0x080fe20000410000 */
[----:B------:R-:W-:Y:S01]  /*4080*/  FADD.FTZ R169, R167, R182 ;  /* 0x000000b6a7a97221 */ /* 0x000fe20000010000 */
[-C--:B------:R-:W-:Y:S01]  /*4090*/  FMUL.FTZ R111, R111, R22.reuse ;  /* 0x000000166f6f7220 */ /* 0x080fe20000410000 */
[-C--:B------:R-:W-:Y:S01]  /*40a0*/  FMUL.FTZ R114, R114, R22.reuse ;  /* 0x0000001672727220 */ /* 0x080fe20000410000 */
[----:B------:R-:W0:Y:S01]  /*40b0*/  MUFU.EX2 R174, R174 ;  /* 0x000000ae00ae7308 */ /* 0x000e220000000800 */
[----:B-1----:R-:W-:Y:S01]  /*40c0*/  FADD.FTZ R182, R170, R169 ;  /* 0x000000a9aab67221 */ /* 0x002fe20000010000 */
[-C--:B------:R-:W-:Y:S01]  /*40d0*/  FMUL.FTZ R115, R115, R22.reuse ;  /* 0x0000001673737220 */ /* 0x080fe20000410000 */
[-C--:B------:R-:W-:Y:S01]  /*40e0*/  FMUL.FTZ R118, R118, R22.reuse ;  /* 0x0000001676767220 */ /* 0x080fe20000410000 */
[-C--:B------:R-:W-:Y:S01]  /*40f0*/  FMUL.FTZ R119, R119, R22.reuse ;  /* 0x0000001677777220 */ /* 0x080fe20000410000 */
[-C--:B------:R-:W-:Y:S01]  /*4100*/  FMUL.FTZ R122, R122, R22.reuse ;  /* 0x000000167a7a7220 */ /* 0x080fe20000410000 */
[-C--:B------:R-:W-:Y:S01]  /*4110*/  FMUL.FTZ R123, R123, R22.reuse ;  /* 0x000000167b7b7220 */ /* 0x080fe20000410000 */
[----:B------:R-:W-:Y:S01]  /*4120*/  FMUL.FTZ R126, R126, R22 ;  /* 0x000000167e7e7220 */ /* 0x000fe20000410000 */
[----:B------:R-:W1:Y:S01]  /*4130*/  MUFU.EX2 R175, R175 ;  /* 0x000000af00af7308 */ /* 0x000e620000000800 */
[C---:B---3--:R-:W-:Y:S01]  /*4140*/  FADD.FTZ R169, R171.reuse, R182 ;  /* 0x000000b6aba97221 */ /* 0x048fe20000010000 */
[----:B------:R-:W-:Y:S01]  /*4150*/  F2FP.F16.F32.PACK_AB R163, R171, R170 ;  /* 0x000000aaaba3723e */ /* 0x000fe200000000ff */
[-C--:B------:R-:W-:Y:S01]  /*4160*/  FMUL.FTZ R127, R127, R22.reuse ;  /* 0x000000167f7f7220 */ /* 0x080fe20000410000 */
[-C--:B------:R-:W-:Y:S01]  /*4170*/  FMUL.FTZ R130, R130, R22.reuse ;  /* 0x0000001682827220 */ /* 0x080fe20000410000 */
[-C--:B------:R-:W-:Y:S01]  /*4180*/  FMUL.FTZ R131, R131, R22.reuse ;  /* 0x0000001683837220 */ /* 0x080fe20000410000 */
[-C--:B------:R-:W-:Y:S01]  /*4190*/  FMUL.FTZ R134, R134, R22.reuse ;  /* 0x0000001686867220 */ /* 0x080fe20000410000 */
[-C--:B------:R-:W-:Y:S01]  /*41a0*/  FMUL.FTZ R135, R135, R22.reuse ;  /* 0x0000001687877220 */ /* 0x080fe20000410000 */
[----:B------:R-:W3:Y:S01]  /*41b0*/  MUFU.EX2 R6, R6 ;  /* 0x0000000600067308 */ /* 0x000ee20000000800 */
[----:B0-----:R-:W-:Y:S01]  /*41c0*/  FADD.FTZ R182, R174, R169 ;  /* 0x000000a9aeb67221 */ /* 0x001fe20000010000 */
[-C--:B------:R-:W-:Y:S01]  /*41d0*/  FMUL.FTZ R138, R138, R22.reuse ;  /* 0x000000168a8a7220 */ /* 0x080fe20000410000 */
[-C--:B------:R-:W-:Y:S01]  /*41e0*/  FMUL.FTZ R139, R139, R22.reuse ;  /* 0x000000168b8b7220 */ /* 0x080fe20000410000 */
[-C--:B------:R-:W-:Y:S01]  /*41f0*/  FMUL.FTZ R142, R142, R22.reuse ;  /* 0x000000168e8e7220 */ /* 0x080fe20000410000 */
[-C--:B------:R-:W-:Y:S01]  /*4200*/  FMUL.FTZ R143, R143, R22.reuse ;  /* 0x000000168f8f7220 */ /* 0x080fe20000410000 */
[-C--:B------:R-:W-:Y:S01]  /*4210*/  FMUL.FTZ R146, R146, R22.reuse ;  /* 0x0000001692927220 */ /* 0x080fe20000410000 */
[----:B------:R-:W-:Y:S01]  /*4220*/  FMUL.FTZ R147, R147, R22 ;  /* 0x0000001693937220 */ /* 0x000fe20000410000 */
[----:B------:R-:W0:Y:S01]  /*4230*/  MUFU.EX2 R21, R21 ;  /* 0x0000001500157308 */ /* 0x000e220000000800 */
[C---:B-1----:R-:W-:Y:S01]  /*4240*/  FADD.FTZ R182, R175.reuse, R182 ;  /* 0x000000b6afb67221 */ /* 0x042fe20000010000 */
[----:B------:R-:W-:Y:S01]  /*4250*/  F2FP.F16.F32.PACK_AB R165, R175, R174 ;  /* 0x000000aeafa5723e */ /* 0x000fe200000000ff */
[-C--:B------:R-:W-:Y:S01]  /*4260*/  FMUL.FTZ R150, R150, R22.reuse ;  /* 0x0000001696967220 */ /* 0x080fe20000410000 */
[----:B------:R-:W-:Y:S01]  /*4270*/  FMUL.FTZ R151, R151, R22 ;  /* 0x0000001697977220 */ /* 0x000fe20000410000 */
[----:B------:R-:W-:-:S03]  /*4280*/  FADD.FTZ R13, R5, R182 ;  /* 0x000000b6050d7221 */ /* 0x000fc60000010000 */
[----:B------:R-:W1:Y:S01]  /*4290*/  MUFU.EX2 R178, R178 ;  /* 0x000000b200b27308 */ /* 0x000e620000000800 */
[C---:B---3--:R-:W-:Y:S01]  /*42a0*/  FADD.FTZ R13, R6.reuse, R13 ;  /* 0x0000000d060d7221 */ /* 0x048fe20000010000 */
[----:B------:R-:W-:-:S06]  /*42b0*/  F2FP.F16.F32.PACK_AB R167, R6, R5 ;  /* 0x0000000506a7723e */ /* 0x000fcc00000000ff */
[----:B------:R-:W3:Y:S01]  /*42c0*/  MUFU.EX2 R168, R168 ;  /* 0x000000a800a87308 */ /* 0x000ee20000000800 */
[C---:B0-----:R-:W-:Y:S01]  /*42d0*/  FADD.FTZ R15, R21.reuse, R12 ;  /* 0x0000000c150f7221 */ /* 0x041fe20000010000 */
[----:B------:R-:W-:-:S06]  /*42e0*/  F2FP.F16.F32.PACK_AB R166, R21, R10 ;  /* 0x0000000a15a6723e */ /* 0x000fcc00000000ff */
[----:B------:R-:W0:Y:S01]  /*42f0*/  MUFU.EX2 R179, R179 ;  /* 0x000000b300b37308 */ /* 0x000e220000000800 */
[----:B-1----:R-:W-:-:S07]  /*4300*/  FADD.FTZ R14, R178, R13 ;  /* 0x0000000db20e7221 */ /* 0x002fce0000010000 */
[----:B------:R-:W1:Y:S01]  /*4310*/  MUFU.EX2 R23, R23 ;  /* 0x0000001700177308 */ /* 0x000e620000000800 */
[----:B---3--:R-:W-:-:S07]  /*4320*/  FADD.FTZ R12, R168, R15 ;  /* 0x0000000fa80c7221 */ /* 0x008fce0000010000 */
[----:B------:R-:W3:Y:S01]  /*4330*/  MUFU.EX2 R181, R181 ;  /* 0x000000b500b57308 */ /* 0x000ee20000000800 */
[C---:B0-----:R-:W-:Y:S01]  /*4340*/  FADD.FTZ R14, R179.reuse, R14 ;  /* 0x0000000eb30e7221 */ /* 0x041fe20000010000 */
[----:B------:R-:W-:-:S06]  /*4350*/  F2FP.F16.F32.PACK_AB R169, R179, R178 ;  /* 0x000000b2b3a9723e */ /* 0x000fcc00000000ff */
[----:B------:R-:W0:Y:S01]  /*4360*/  MUFU.EX2 R9, R9 ;  /* 0x0000000900097308 */ /* 0x000e220000000800 */
[C---:B-1----:R-:W-:Y:S01]  /*4370*/  FADD.FTZ R12, R23.reuse, R12 ;  /* 0x0000000c170c7221 */ /* 0x042fe20000010000 */
[----:B------:R-:W-:-:S06]  /*4380*/  F2FP.F16.F32.PACK_AB R168, R23, R168 ;  /* 0x000000a817a8723e */ /* 0x000fcc00000000ff */
[----:B------:R-:W1:Y:S01]  /*4390*/  MUFU.EX2 R176, R191 ;  /* 0x000000bf00b07308 */ /* 0x000e620000000800 */
[----:B---3--:R-:W-:-:S07]  /*43a0*/  FADD.FTZ R13, R181, R14 ;  /* 0x0000000eb50d7221 */ /* 0x008fce0000010000 */
[----:B------:R-:W3:Y:S01]  /*43b0*/  MUFU.EX2 R20, R20 ;  /* 0x0000001400147308 */ /* 0x000ee20000000800 */
[----:B0-----:R-:W-:-:S07]  /*43c0*/  FADD.FTZ R11, R9, R12 ;  /* 0x0000000c090b7221 */ /* 0x001fce0000010000 */
[----:B------:R-:W0:Y:S01]  /*43d0*/  MUFU.EX2 R194, R194 ;  /* 0x000000c200c27308 */ /* 0x000e220000000800 */
[C---:B-1----:R-:W-:Y:S01]  /*43e0*/  FADD.FTZ R13, R176.reuse, R13 ;  /* 0x0000000db00d7221 */ /* 0x042fe20000010000 */
[----:B------:R-:W-:-:S06]  /*43f0*/  F2FP.F16.F32.PACK_AB R171, R176, R181 ;  /* 0x000000b5b0ab723e */ /* 0x000fcc00000000ff */
[----:B------:R-:W1:Y:S01]  /*4400*/  MUFU.EX2 R172, R172 ;  /* 0x000000ac00ac7308 */ /* 0x000e620000000800 */
[C---:B---3--:R-:W-:Y:S01]  /*4410*/  FADD.FTZ R11, R20.reuse, R11 ;  /* 0x0000000b140b7221 */ /* 0x048fe20000010000 */
[----:B------:R-:W-:-:S06]  /*4420*/  F2FP.F16.F32.PACK_AB R170, R20, R9 ;  /* 0x0000000914aa723e */ /* 0x000fcc00000000ff */
[----:B------:R-:W3:Y:S01]  /*4430*/  MUFU.EX2 R195, R195 ;  /* 0x000000c300c37308 */ /* 0x000ee20000000800 */
[----:B0-----:R-:W-:-:S07]  /*4440*/  FADD.FTZ R10, R194, R13 ;  /* 0x0000000dc20a7221 */ /* 0x001fce0000010000 */
[----:B------:R-:W0:Y:S01]  /*4450*/  MUFU.EX2 R173, R173 ;  /* 0x000000ad00ad7308 */ /* 0x000e220000000800 */
[----:B-1----:R-:W-:-:S07]  /*4460*/  FADD.FTZ R6, R172, R11 ;  /* 0x0000000bac067221 */ /* 0x002fce0000010000 */
[----:B------:R-:W1:Y:S01]  /*4470*/  MUFU.EX2 R198, R198 ;  /* 0x000000c600c67308 */ /* 0x000e620000000800 */
[----:B---3--:R-:W-:-:S07]  /*4480*/  FADD.FTZ R9, R195, R10 ;  /* 0x0000000ac3097221 */ /* 0x008fce0000010000 */
[----:B------:R-:W3:Y:S01]  /*4490*/  MUFU.EX2 R8, R196 ;  /* 0x000000c400087308 */ /* 0x000ee20000000800 */
[C---:B0-----:R-:W-:Y:S01]  /*44a0*/  FADD.FTZ R5, R173.reuse, R6 ;  /* 0x00000006ad057221 */ /* 0x041fe20000010000 */
[----:B------:R-:W-:Y:S02]  /*44b0*/  F2FP.F16.F32.PACK_AB R172, R173, R172 ;  /* 0x000000acadac723e */ /* 0x000fe400000000ff */
[----:B------:R-:W-:-:S04]  /*44c0*/  F2FP.F16.F32.PACK_AB R173, R195, R194 ;  /* 0x000000c2c3ad723e */ /* 0x000fc800000000ff */
[----:B------:R-:W0:Y:S01]  /*44d0*/  MUFU.EX2 R175, R199 ;  /* 0x000000c700af7308 */ /* 0x000e220000000800 */
[----:B-1----:R-:W-:-:S07]  /*44e0*/  FADD.FTZ R10, R198, R9 ;  /* 0x00000009c60a7221 */ /* 0x002fce0000010000 */
[----:B------:R-:W1:Y:S01]  /*44f0*/  MUFU.EX2 R177, R177 ;  /* 0x000000b100b17308 */ /* 0x000e620000000800 */
[----:B---3--:R-:W-:Y:S01]  /*4500*/  FADD.FTZ R6, R8, R5 ;  /* 0x0000000508067221 */ /* 0x008fe20000010000 */
[C---:B0-----:R-:W-:Y:S01]  /*4510*/  FADD.FTZ R5, R175.reuse, R10 ;  /* 0x0000000aaf057221 */ /* 0x041fe20000010000 */
[----:B------:R-:W-:Y:S02]  /*4520*/  F2FP.F16.F32.PACK_AB R175, R175, R198 ;  /* 0x000000c6afaf723e */ /* 0x000fe400000000ff */
[C---:B-1----:R-:W-:Y:S01]  /*4530*/  FADD.FTZ R6, R177.reuse, R6 ;  /* 0x00000006b1067221 */ /* 0x042fe20000010000 */
[----:B------:R-:W-:Y:S01]  /*4540*/  F2FP.F16.F32.PACK_AB R174, R177, R8 ;  /* 0x00000008b1ae723e */ /* 0x000fe200000000ff */
[----:B------:R-:W-:Y:S06]  /*4550*/  @!P0 BRA `(.L_x_25) ;  /* 0x0000000000048947 */ /* 0x000fec0003800000 */
[----:B------:R-:W-:Y:S01]  /*4560*/  BPT.TRAP 0x1 ;  /* 0x000000040000795c */ /* 0x000fe20000300000 */
.L_x_25:
[----:B------:R-:W-:-:S04]  /*4570*/  IMAD.U32 R7, RZ, RZ, UR26 ;  /* 0x0000001aff077e24 */ /* 0x000fc8000f8e00ff */
[----:B------:R0:W1:Y:S01]  /*4580*/  SYNCS.PHASECHK.TRANS64.TRYWAIT P2, [UR25+0x22850], R7 ;  /* 0x02285007ff0075a7 */ /* 0x0000620008040159 */
[----:B------:R-:W-:Y:S05]  /*4590*/  @!P0 BRA `(.L_x_26) ;  /* 0x0000000000048947 */ /* 0x000fea0003800000 */
[----:B------:R-:W-:Y:S01]  /*45a0*/  BPT.TRAP 0x1 ;  /* 0x000000040000795c */ /* 0x000fe20000300000 */
.L_x_26:
[----:B0-----:R-:W-:Y:S01]  /*45b0*/  VIADD R7, R204, 0x8 ;  /* 0x00000008cc077836 */ /* 0x001fe20000000000 */
[----:B-1----:R-:W-:Y:S06]  /*45c0*/  @P2 BRA `(.L_x_27) ;  /* 0x00000000000c2947 */ /* 0x002fec0003800000 */
[----:B------:R-:W-:-:S04]  /*45d0*/  IMAD.U32 R8, RZ, RZ, UR26 ;  /* 0x0000001aff087e24 */ /* 0x000fc8000f8e00ff */
[----:B------:R-:W0:Y:S02]  /*45e0*/  SYNCS.PHASECHK.TRANS64.TRYWAIT P2, [UR25+0x22850], R8 ;  /* 0x02285008ff0075a7 */ /* 0x000e240008040159 */
[----:B0-----:R-:W-:Y:S05]  /*45f0*/  @!P2 BRA `(.L_x_28) ;  /* 0x000000680074a947 */ /* 0x001fea0003800000 */
.L_x_27:
[----:B------:R1:W-:Y:S01]  /*4600*/  BAR.SYNC.DEFER_BLOCKING R7, 0x100 ;  /* 0x000400070000751d */ /* 0x0003e20000010000 */
[----:B------:R-:W-:-:S05]  /*4610*/  UIMAD UR11, UR37, 0xc00, UR21 ;  /* 0x00000c00250b78a4 */ /* 0x000fca000f8e0215 */
[----:B------:R-:W-:Y:S02]  /*4620*/  UMOV UR7, 0x40000040 ;  /* 0x4000004000077882 */ /* 0x000fe40000000000 */
[----:B------:R-:W-:Y:S01]  /*4630*/  UMOV UR6, UR11 ;  /* 0x0000000b00067c82 */ /* 0x000fe20008000000 */
[----:B------:R-:W-:-:S06]  /*4640*/  WARPGROUP.ARRIVE ;  /* 0x00000000000079c5 */ /* 0x000fcc0000000000 */
        /* <DEDUP_REMOVED lines=32> */
[----:B-1----:R-:W-:Y:S05]  /*4850*/  @!P0 BRA `(.L_x_29) ;  /* 0x0000000000048947 */ /* 0x002fea0003800000 */
[----:B------:R-:W-:Y:S01]  /*4860*/  BPT.TRAP 0x1 ;  /* 0x000000040000795c */ /* 0x000fe20000300000 */
.L_x_29:
[----:B------:R-:W-:Y:S01]  /*4870*/  UIADD3 UR25, UR25, 0x22860, URZ ;  /* 0x0002286019197890 */ /* 0x000fe2000fffe03f */
[----:B------:R-:W-:Y:S02]  /*4880*/  IMAD.MOV.U32 R203, RZ, RZ, R4 ;  /* 0x000000ffffcb7224 */ /* 0x000fe400078e0004 */
[----:B------:R-:W-:Y:S01]  /*4890*/  IMAD.MOV.U32 R7, RZ, RZ, R3 ;  /* 0x000000ffff077224 */ /* 0x000fe200078e0003 */
[----:B------:R-:W-:-:S09]  /*48a0*/  UPRMT UR25, UR24, 0x654, UR25 ;  /* 0x0000065418197896 */ /* 0x000fd20008000019 */
[----:B------:R-:W-:Y:S01]  /*48b0*/  SYNCS.ARRIVE.TRANS64.RED.A1T0 RZ, [UR25], RZ ;  /* 0x000000ffffff79a7 */ /* 0x000fe20008100419 */
[----:B------:R-:W-:Y:S05]  /*48c0*/  @P1 BRA `(.L_x_30) ;  /* 0xffffffe000a41947 */ /* 0x000fea000383ffff */
.L_x_19:
[----:B------:R-:W4:Y:S01]  /*48d0*/  SHFL.BFLY PT, R7, R6, 0x2, 0x1f ;  /* 0x0c401f0006077f89 */ /* 0x000f2200000e0000 */
[----:B------:R-:W0:Y:S01]  /*48e0*/  S2UR UR6, SR_SWINHI ;  /* 0x00000000000679c3 */ /* 0x000e220000002f00 */
[----:B------:R-:W-:Y:S01]  /*48f0*/  IMAD.U32 R12, RZ, RZ, UR10 ;  /* 0x0000000aff0c7e24 */ /* 0x000fe2000f8e00ff */
[----:B------:R-:W-:Y:S01]  /*4900*/  ULDC.64 UR8, c[0x0][0xae8] ;  /* 0x0002ba0000087ab9 */ /* 0x000fe20000000a00 */
[----:B------:R-:W1:Y:S01]  /*4910*/  SHFL.BFLY PT, R10, R5, 0x2, 0x1f ;  /* 0x0c401f00050a7f89 */ /* 0x000e6200000e0000 */
[----:B------:R-:W-:Y:S01]  /*4920*/  IMAD.U32 R22, RZ, RZ, UR10 ;  /* 0x0000000aff167e24 */ /* 0x000fe2000f8e00ff */
[----:B------:R-:W-:-:S03]  /*4930*/  ULDC UR10, c[0x0][0xc44] ;  /* 0x00031100000a7ab9 */ /* 0x000fc60000000800 */
[----:B------:R2:W-:Y:S08]  /*4940*/  BAR.ARV R0, 0x100 ;  /* 0x000400000000751d */ /* 0x0005f00000002000 */
[----:B------:R-:W3:Y:S01]  /*4950*/  LDC R211, c[0x0][0xbe8] ;  /* 0x0002fa00ffd37b82 */ /* 0x000ee20000000800 */
[----:B--2---:R-:W-:Y:S02]  /*4960*/  IMAD.MOV.U32 R0, RZ, RZ, RZ ;  /* 0x000000ffff007224 */ /* 0x004fe400078e00ff */
[----:B----4-:R-:W-:Y:S01]  /*4970*/  FADD.FTZ R7, R7, R6 ;  /* 0x0000000607077221 */ /* 0x010fe20000010000 */
[----:B------:R-:W-:Y:S01]  /*4980*/  UMOV UR4, UR22 ;  /* 0x0000001600047c82 */ /* 0x000fe20008000000 */
[----:B0-----:R-:W-:Y:S01]  /*4990*/  UMOV UR5, UR6 ;  /* 0x0000000600057c82 */ /* 0x001fe20008000000 */
[----:B------:R-:W-:Y:S01]  /*49a0*/  IMAD.MOV.U32 R6, RZ, RZ, -0x800000 ;  /* 0xff800000ff067424 */ /* 0x000fe200078e00ff */
[----:B------:R-:W-:Y:S01]  /*49b0*/  ULDC.64 UR6, c[0x0][0xb90] ;  /* 0x0002e40000067ab9 */ /* 0x000fe20000000a00 */
[----:B-1----:R-:W-:Y:S01]  /*49c0*/  FADD.FTZ R10, R10, R5 ;  /* 0x000000050a0a7221 */ /* 0x002fe20000010000 */
[----:B---3--:R-:W0:Y:S01]  /*49d0*/  SHFL.BFLY PT, R8, R7, 0x1, 0x1f ;  /* 0x0c201f0007087f89 */ /* 0x008e2200000e0000 */
[----:B------:R-:W-:-:S02]  /*49e0*/  IMAD.U32 R11, RZ, RZ, UR5 ;  /* 0x00000005ff0b7e24 */ /* 0x000fc4000f8e00ff */
[----:B------:R-:W-:Y:S01]  /*49f0*/  IMAD.MOV.U32 R5, RZ, RZ, -0x800000 ;  /* 0xff800000ff057424 */ /* 0x000fe200078e00ff */
[----:B------:R-:W1:Y:S01]  /*4a00*/  SHFL.BFLY PT, R9, R10, 0x1, 0x1f ;  /* 0x0c201f000a097f89 */ /* 0x000e6200000e0000 */
[----:B0-----:R-:W-:Y:S01]  /*4a10*/  FADD.FTZ R13, R7, R8 ;  /* 0x00000008070d7221 */ /* 0x001fe20000010000 */
[----:B------:R-:W-:Y:S02]  /*4a20*/  IMAD.MOV.U32 R8, RZ, RZ, RZ ;  /* 0x000000ffff087224 */ /* 0x000fe400078e00ff */
[----:B-1----:R-:W-:Y:S01]  /*4a30*/  FADD.FTZ R14, R10, R9 ;  /* 0x000000090a0e7221 */ /* 0x002fe20000010000 */
[----:B------:R-:W-:Y:S08]  /*4a40*/  BAR.ARV 0x8, 0x180 ;  /* 0x0206000000007b1d */ /* 0x000ff00000002000 */
[----:B------:R-:W-:Y:S01]  /*4a50*/  BAR.SYNC.DEFER_BLOCKING 0x1, 0x100 ;  /* 0x0044000000007b1d */ /* 0x000fe20000010000 */
[----:B------:R-:W-:Y:S01]  /*4a60*/  FSETP.NE.FTZ.AND P0, PT, R13, RZ, PT ;  /* 0x000000ff0d00720b */ /* 0x000fe20003f15000 */
[----:B------:R-:W-:Y:S01]  /*4a70*/  IMAD R9, R200, 0x40, R2 ;  /* 0x00000040c8097824 */ /* 0x000fe200078e0202 */
[----:B------:R-:W-:Y:S01]  /*4a80*/  FSETP.NE.FTZ.AND P1, PT, R14, RZ, PT ;  /* 0x000000ff0e00720b */ /* 0x000fe20003f35000 */
[----:B------:R-:W-:Y:S01]  /*4a90*/  IMAD.U32 R10, RZ, RZ, UR4 ;  /* 0x00000004ff0a7e24 */ /* 0x000fe2000f8e00ff */
[----:B------:R-:W-:-:S04]  /*4aa0*/  UIADD3 UR4, -UR43, URZ, URZ ;  /* 0x0000003f2b047290 */ /* 0x000fc8000fffe13f */
[----:B------:R-:W-:-:S04]  /*4ab0*/  UIMAD UR10, UR10, UR4, UR40 ;  /* 0x000000040a0a72a4 */ /* 0x000fc8000f8e0228 */
[----:B------:R-:W-:Y:S01]  /*4ac0*/  USHF.R.S32.HI UR11, URZ, 0x1f, UR10 ;  /* 0x0000001f3f0b7899 */ /* 0x000fe2000801140a */
[----:B------:R-:W0:Y:S01]  /*4ad0*/  @P0 MUFU.RCP R8, R13 ;  /* 0x0000000d00080308 */ /* 0x000e220000001000 */
[----:B------:R-:W-:Y:S01]  /*4ae0*/  @P0 FMUL.FTZ R12, R12, 0.69314718246459960938 ;  /* 0x3f3172180c0c0820 */ /* 0x000fe20000410000 */
[----:B------:R-:W-:Y:S01]  /*4af0*/  @P1 FMUL.FTZ R22, R22, 0.69314718246459960938 ;  /* 0x3f31721816161820 */ /* 0x000fe20000410000 */
[----:B------:R-:W-:Y:S02]  /*4b00*/  UIMAD.WIDE.U32 UR4, UR10, UR6, URZ ;  /* 0x000000060a0472a5 */ /* 0x000fe4000f8e003f */
[----:B------:R-:W-:-:S03]  /*4b10*/  UIMAD UR6, UR11, UR6, URZ ;  /* 0x000000060b0672a4 */ /* 0x000fc6000f8e023f */
[----:B------:R-:W-:Y:S01]  /*4b20*/  @P1 MUFU.RCP R0, R14 ;  /* 0x0000000e00001308 */ /* 0x000fe20000001000 */
[----:B------:R-:W-:Y:S02]  /*4b30*/  UIMAD UR6, UR10, UR7, UR6 ;  /* 0x000000070a0672a4 */ /* 0x000fe4000f8e0206 */
[----:B------:R-:W-:-:S05]  /*4b40*/  USHF.R.S32.HI UR7, URZ, 0x1f, UR43 ;  /* 0x0000001f3f077899 */ /* 0x000fca000801142b */
[----:B------:R-:W1:Y:S01]  /*4b50*/  @P0 MUFU.LG2 R13, R13 ;  /* 0x0000000d000d0308 */ /* 0x000e620000000c00 */
[-C--:B0-----:R-:W-:Y:S01]  /*4b60*/  FMUL.FTZ R180, R29, R8.reuse ;  /* 0x000000081db47220 */ /* 0x081fe20000410000 */
[-C--:B------:R-:W-:Y:S01]  /*4b70*/  FMUL.FTZ R25, R25, R8.reuse ;  /* 0x0000000819197220 */ /* 0x080fe20000410000 */
[-C--:B------:R-:W-:Y:S01]  /*4b80*/  FMUL.FTZ R24, R24, R8.reuse ;  /* 0x0000000818187220 */ /* 0x080fe20000410000 */
[-C--:B------:R-:W-:Y:S01]  /*4b90*/  FMUL.FTZ R28, R28, R8.reuse ;  /* 0x000000081c1c7220 */ /* 0x080fe20000410000 */
[-C--:B------:R-:W-:Y:S01]  /*4ba0*/  FMUL.FTZ R33, R33, R8.reuse ;  /* 0x0000000821217220 */ /* 0x080fe20000410000 */
[-C--:B------:R-:W-:Y:S01]  /*4bb0*/  FMUL.FTZ R32, R32, R8.reuse ;  /* 0x0000000820207220 */ /* 0x080fe20000410000 */
[-C--:B------:R-:W-:Y:S01]  /*4bc0*/  FMUL.FTZ R29, R37, R8.reuse ;  /* 0x00000008251d7220 */ /* 0x080fe20000410000 */
[----:B------:R-:W0:Y:S01]  /*4bd0*/  @P1 MUFU.LG2 R14, R14 ;  /* 0x0000000e000e1308 */ /* 0x000e220000000c00 */
[-C--:B------:R-:W-:Y:S01]  /*4be0*/  FMUL.FTZ R36, R36, R8.reuse ;  /* 0x0000000824247220 */ /* 0x080fe20000410000 */
        /* <DEDUP_REMOVED lines=55> */
[----:B------:R-:W-:Y:S01]  /*4f60*/  FMUL.FTZ R148, R148, R8 ;  /* 0x0000000894947220 */ /* 0x000fe20000410000 */
[----:B------:R-:W-:-:S04]  /*4f70*/  IMAD.WIDE R8, R9, 0x2, R10 ;  /* 0x0000000209087825 */ /* 0x000fc800078e020a */
[----:B-1----:R-:W-:Y:S01]  /*4f80*/  @P0 FMUL.FTZ R13, R13, 0.69314718246459960938 ;  /* 0x3f3172180d0d0820 */ /* 0x002fe20000410000 */
[----:B0-----:R-:W-:Y:S01]  /*4f90*/  @P1 FMUL.FTZ R15, R14, 0.69314718246459960938 ;  /* 0x3f3172180e0f1820 */ /* 0x001fe20000410000 */
[----:B------:R-:W-:Y:S01]  /*4fa0*/  FMUL.FTZ R7, R99, R0 ;  /* 0x0000000063077220 */ /* 0x000fe20000410000 */
[----:B------:R-:W-:-:S04]  /*4fb0*/  IMAD.WIDE R10, R210, 0x2, R10 ;  /* 0x00000002d20a7825 */ /* 0x000fc800078e020a */
[----:B------:R-:W-:Y:S01]  /*4fc0*/  FMUL.FTZ R77, R103, R0 ;  /* 0x00000000674d7220 */ /* 0x000fe20000410000 */
[----:B------:R-:W-:Y:S01]  /*4fd0*/  @P0 FFMA.FTZ R6, R12, R3, R13 ;  /* 0x000000030c060223 */ /* 0x000fe2000001000d */
[----:B------:R-:W-:Y:S01]  /*4fe0*/  @P1 FFMA.FTZ R5, R22, R4, R15 ;  /* 0x0000000416051223 */ /* 0x000fe2000001000f */
[-C--:B------:R-:W-:Y:S01]  /*4ff0*/  FMUL.FTZ R167, R127, R0.reuse ;  /* 0x000000007fa77220 */ /* 0x080fe20000410000 */
[C---:B------:R-:W-:Y:S01]  /*5000*/  IADD3 R21, P3, R10.reuse, 0xc060, RZ ;  /* 0x0000c0600a157810 */ /* 0x040fe20007f7e0ff */
[-C--:B------:R-:W-:Y:S01]  /*5010*/  FMUL.FTZ R169, R131, R0.reuse ;  /* 0x0000000083a97220 */ /* 0x080fe20000410000 */
[C---:B------:R-:W-:Y:S01]  /*5020*/  IADD3 R103, P4, R10.reuse, 0xc040, RZ ;  /* 0x0000c0400a677810 */ /* 0x040fe20007f9e0ff */
[-C--:B------:R-:W-:Y:S01]  /*5030*/  FMUL.FTZ R171, R135, R0.reuse ;  /* 0x0000000087ab7220 */ /* 0x080fe20000410000 */
[----:B------:R-:W-:Y:S01]  /*5040*/  LOP3.LUT R20, R21, 0x380, RZ, 0xc0, !PT ;  /* 0x0000038015147812 */ /* 0x000fe200078ec0ff */
[-C--:B------:R-:W-:Y:S01]  /*5050*/  FMUL.FTZ R173, R139, R0.reuse ;  /* 0x000000008bad7220 */ /* 0x080fe20000410000 */
[----:B------:R-:W-:Y:S01]  /*5060*/  IADD3 R99, P6, R10, 0xc000, RZ ;  /* 0x0000c0000a637810 */ /* 0x000fe20007fde0ff */
[-C--:B------:R-:W-:Y:S01]  /*5070*/  FMUL.FTZ R175, R143, R0.reuse ;  /* 0x000000008faf7220 */ /* 0x080fe20000410000 */
[----:B------:R-:W-:Y:S01]  /*5080*/  SHF.R.U64 R20, R20, 0x3, RZ ;  /* 0x0000000314147819 */ /* 0x000fe200000012ff */
[-C--:B------:R-:W-:Y:S01]  /*5090*/  FMUL.FTZ R177, R147, R0.reuse ;  /* 0x0000000093b17220 */ /* 0x080fe20000410000 */
[----:B------:R-:W-:Y:S01]  /*50a0*/  IADD3 R73, P0, R10, 0x8060, RZ ;  /* 0x000080600a497810 */ /* 0x000fe20007f1e0ff */
[--C-:B------:R-:W-:Y:S01]  /*50b0*/  IMAD.X R23, RZ, RZ, R11.reuse, P4 ;  /* 0x000000ffff177224 */ /* 0x100fe200020e060b */
[----:B------:R-:W-:Y:S01]  /*50c0*/  LOP3.LUT R20, R20, R21, RZ, 0x3c, !PT ;  /* 0x0000001514147212 */ /* 0x000fe200078e3cff */
[--C-:B------:R-:W-:Y:S01]  /*50d0*/  IMAD.X R21, RZ, RZ, R11.reuse, P3 ;  /* 0x000000ffff157224 */ /* 0x100fe200018e060b */
[C---:B------:R-:W-:Y:S01]  /*50e0*/  IADD3 R13, P1, R10.reuse, 0x20, RZ ;  /* 0x000000200a0d7810 */ /* 0x040fe20007f3e0ff */
[--C-:B------:R-:W-:Y:S01]  /*50f0*/  IMAD.X R131, RZ, RZ, R11.reuse, P6 ;  /* 0x000000ffff837224 */ /* 0x100fe200030e060b */
[C---:B------:R-:W-:Y:S01]  /*5100*/  IADD3 R69, P2, R10.reuse, 0x8040, RZ ;  /* 0x000080400a457810 */ /* 0x040fe20007f5e0ff */
[--C-:B------:R-:W-:Y:S01]  /*5110*/  IMAD.X R135, RZ, RZ, R11.reuse, P0 ;  /* 0x000000ffff877224 */ /* 0x100fe200000e060b */
[C---:B------:R-:W-:Y:S01]  /*5120*/  IADD3 R14, P3, R10.reuse, 0x8020, RZ ;  /* 0x000080200a0e7810 */ /* 0x040fe20007f7e0ff */
[--C-:B------:R-:W-:Y:S01]  /*5130*/  IMAD.X R139, RZ, RZ, R11.reuse, P1 ;  /* 0x000000ffff8b7224 */ /* 0x100fe200008e060b */
[C---:B------:R-:W-:Y:S01]  /*5140*/  IADD3 R52, P5, R10.reuse, 0xc020, RZ ;  /* 0x0000c0200a347810 */ /* 0x040fe20007fbe0ff */
[--C-:B------:R-:W-:Y:S01]  /*5150*/  IMAD.X R143, RZ, RZ, R11.reuse, P2 ;  /* 0x000000ffff8f7224 */ /* 0x100fe200010e060b */
[C---:B------:R-:W-:Y:S01]  /*5160*/  LOP3.LUT R165, R10.reuse, 0x380, RZ, 0xc0, !PT ;  /* 0x000003800aa57812 */ /* 0x040fe200078ec0ff */
[--C-:B------:R-:W-:Y:S01]  /*5170*/  IMAD.X R147, RZ, RZ, R11.reuse, P3 ;  /* 0x000000ffff937224 */ /* 0x100fe200018e060b */
[----:B------:R-:W-:Y:S01]  /*5180*/  IADD3.X R127, RZ, R11, RZ, P5, !PT ;  /* 0x0000000bff7f7210 */ /* 0x000fe20002ffe4ff */
[-C--:B------:R-:W-:Y:S01]  /*5190*/  FMUL.FTZ R179, R151, R0.reuse ;  /* 0x0000000097b37220 */ /* 0x080fe20000410000 */
[----:B------:R-:W-:Y:S01]  /*51a0*/  IADD3 R65, P4, R10, 0x8000, RZ ;  /* 0x000080000a417810 */ /* 0x000fe20007f9e0ff */
[-C--:B------:R-:W-:Y:S01]  /*51b0*/  FMUL.FTZ R170, R130, R0.reuse ;  /* 0x0000000082aa7220 */ /* 0x080fe20000410000 */
[----:B------:R-:W-:Y:S01]  /*51c0*/  IADD3 R61, P5, R10, 0x4060, RZ ;  /* 0x000040600a3d7810 */ /* 0x000fe20007fbe0ff */
[----:B------:R-:W-:Y:S01]  /*51d0*/  FMUL.FTZ R168, R126, R0 ;  /* 0x000000007ea87220 */ /* 0x000fe20000410000 */
        /* <DEDUP_REMOVED lines=8> */
[----:B------:R-:W-:Y:S01]  /*5260*/  IADD3 R3, P3, R10, 0x60, RZ ;  /* 0x000000600a037810 */ /* 0x000fe20007f7e0ff */
[--C-:B------:R-:W-:Y:S01]  /*5270*/  IMAD.X R159, RZ, RZ, R11.reuse, P1 ;  /* 0x000000ffff9f7224 */ /* 0x100fe200008e060b */
[----:B------:R-:W-:Y:S01]  /*5280*/  SHF.R.U64 R165, R165, 0x3, RZ ;  /* 0x00000003a5a57819 */ /* 0x000fe200000012ff */
[--C-:B------:R-:W-:Y:S01]  /*5290*/  IMAD.X R161, RZ, RZ, R11.reuse, P2 ;  /* 0x000000ffffa17224 */ /* 0x100fe200010e060b */
[----:B------:R-:W-:Y:S01]  /*52a0*/  LOP3.LUT R4, R99, 0x380, RZ, 0xc0, !PT ;  /* 0x0000038063047812 */ /* 0x000fe200078ec0ff */
[--C-:B------:R-:W-:Y:S01]  /*52b0*/  IMAD.X R163, RZ, RZ, R11.reuse, P3 ;  /* 0x000000ffffa37224 */ /* 0x100fe200018e060b */
[----:B------:R-:W-:Y:S01]  /*52c0*/  LOP3.LUT R164, R165, R10, RZ, 0x3c, !PT ;  /* 0x0000000aa5a47212 */ /* 0x000fe200078e3cff */
[----:B------:R-:W-:Y:S01]  /*52d0*/  IMAD.MOV.U32 R165, RZ, RZ, R11 ;  /* 0x000000ffffa57224 */ /* 0x000fe200078e000b */
[----:B------:R-:W-:Y:S01]  /*52e0*/  LOP3.LUT R11, R52, 0x380, RZ, 0xc0, !PT ;  /* 0x00000380340b7812 */ /* 0x000fe200078ec0ff */
[-C--:B------:R-:W-:Y:S01]  /*52f0*/  FMUL.FTZ R172, R134, R0.reuse ;  /* 0x0000000086ac7220 */ /* 0x080fe20000410000 */
[----:B------:R-:W-:Y:S01]  /*5300*/  SHF.R.U64 R4, R4, 0x3, RZ ;  /* 0x0000000304047819 */ /* 0x000fe200000012ff */
[-C--:B------:R-:W-:Y:S01]  /*5310*/  FMUL.FTZ R174, R138, R0.reuse ;  /* 0x000000008aae7220 */ /* 0x080fe20000410000 */
[----:B------:R-:W-:Y:S01]  /*5320*/  LOP3.LUT R10, R73, 0x380, RZ, 0xc0, !PT ;  /* 0x00000380490a7812 */ /* 0x000fe200078ec0ff */
[-C--:B------:R-:W-:Y:S01]  /*5330*/  FMUL.FTZ R176, R142, R0.reuse ;  /* 0x000000008eb07220 */ /* 0x080fe20000410000 */
[----:B------:R-:W-:Y:S01]  /*5340*/  SHF.R.U64 R11, R11, 0x3, RZ ;  /* 0x000000030b0b7819 */ /* 0x000fe200000012ff */
[-C--:B------:R-:W-:Y:S01]  /*5350*/  FMUL.FTZ R27, R27, R0.reuse ;  /* 0x000000001b1b7220 */ /* 0x080fe20000410000 */
[----:B------:R-:W-:Y:S01]  /*5360*/  LOP3.LUT R130, R4, R99, RZ, 0x3c, !PT ;  /* 0x0000006304827212 */ /* 0x000fe200078e3cff */
[-C--:B------:R-:W-:Y:S01]  /*5370*/  FMUL.FTZ R26, R26, R0.reuse ;  /* 0x000000001a1a7220 */ /* 0x080fe20000410000 */
[----:B------:R-:W-:Y:S01]  /*5380*/  SHF.R.U64 R10, R10, 0x3, RZ ;  /* 0x000000030a0a7819 */ /* 0x000fe200000012ff */
[----:B------:R-:W-:Y:S01]  /*5390*/  FMUL.FTZ R31, R31, R0 ;  /* 0x000000001f1f7220 */ /* 0x000fe20000410000 */
[----:B------:R-:W-:Y:S01]  /*53a0*/  LOP3.LUT R126, R11, R52, RZ, 0x3c, !PT ;  /* 0x000000340b7e7212 */ /* 0x000fe200078e3cff */
[-C--:B------:R-:W-:Y:S01]  /*53b0*/  FMUL.FTZ R30, R30, R0.reuse ;  /* 0x000000001e1e7220 */ /* 0x080fe20000410000 */
[----:B------:R-:W-:Y:S01]  /*53c0*/  LOP3.LUT R4, R13, 0x380, RZ, 0xc0, !PT ;  /* 0x000003800d047812 */ /* 0x000fe200078ec0ff */
[-C--:B------:R-:W-:Y:S01]  /*53d0*/  FMUL.FTZ R35, R35, R0.reuse ;  /* 0x0000000023237220 */ /* 0x080fe20000410000 */
[----:B------:R-:W-:Y:S01]  /*53e0*/  LOP3.LUT R52, R69, 0x380, RZ, 0xc0, !PT ;  /* 0x0000038045347812 */ /* 0x000fe200078ec0ff */
[-C--:B------:R-:W-:Y:S01]  /*53f0*/  FMUL.FTZ R34, R34, R0.reuse ;  /* 0x0000000022227220 */ /* 0x080fe20000410000 */
[----:B------:R-:W-:Y:S01]  /*5400*/  LOP3.LUT R134, R10, R73, RZ, 0x3c, !PT ;  /* 0x000000490a867212 */ /* 0x000fe200078e3cff */
[-C--:B------:R-:W-:Y:S01]  /*5410*/  FMUL.FTZ R39, R39, R0.reuse ;  /* 0x0000000027277220 */ /* 0x080fe20000410000 */
[----:B------:R-:W-:Y:S01]  /*5420*/  SHF.R.U64 R4, R4, 0x3, RZ ;  /* 0x0000000304047819 */ /* 0x000fe200000012ff */
[-C--:B------:R-:W-:Y:S01]  /*5430*/  FMUL.FTZ R38, R38, R0.reuse ;  /* 0x0000000026267220 */ /* 0x080fe20000410000 */
[----:B------:R-:W-:Y:S01]  /*5440*/  LOP3.LUT R10, R65, 0x380, RZ, 0xc0, !PT ;  /* 0x00000380410a7812 */ /* 0x000fe200078ec0ff */
[-C--:B------:R-:W-:Y:S01]  /*5450*/  FMUL.FTZ R43, R43, R0.reuse ;  /* 0x000000002b2b7220 */ /* 0x080fe20000410000 */
[----:B------:R-:W-:Y:S01]  /*5460*/  SHF.R.U64 R52, R52, 0x3, RZ ;  /* 0x0000000334347819 */ /* 0x000fe200000012ff */
[-C--:B------:R-:W-:Y:S01]  /*5470*/  FMUL.FTZ R42, R42, R0.reuse ;  /* 0x000000002a2a7220 */ /* 0x080fe20000410000 */
[----:B------:R-:W-:Y:S01]  /*5480*/  LOP3.LUT R11, R14, 0x380, RZ, 0xc0, !PT ;  /* 0x000003800e0b7812 */ /* 0x000fe200078ec0ff */
[-C--:B------:R-:W-:Y:S01]  /*5490*/  FMUL.FTZ R47, R47, R0.reuse ;  /* 0x000000002f2f7220 */ /* 0x080fe20000410000 */
[----:B------:R-:W-:Y:S01]  /*54a0*/  LOP3.LUT R138, R4, R13, RZ, 0x3c, !PT ;  /* 0x0000000d048a7212 */ /* 0x000fe200078e3cff */
[-C--:B------:R-:W-:Y:S01]  /*54b0*/  FMUL.FTZ R46, R46, R0.reuse ;  /* 0x000000002e2e7220 */ /* 0x080fe20000410000 */
[----:B------:R-:W-:Y:S01]  /*54c0*/  SHF.R.U64 R4, R10, 0x3, RZ ;  /* 0x000000030a047819 */ /* 0x000fe200000012ff */
[-C--:B------:R-:W-:Y:S01]  /*54d0*/  FMUL.FTZ R51, R51, R0.reuse ;  /* 0x0000000033337220 */ /* 0x080fe20000410000 */
[----:B------:R-:W-:Y:S01]  /*54e0*/  LOP3.LUT R142, R52, R69, RZ, 0x3c, !PT ;  /* 0x00000045348e7212 */ /* 0x000fe200078e3cff */
[-C--:B------:R-:W-:Y:S01]  /*54f0*/  FMUL.FTZ R50, R50, R0.reuse ;  /* 0x0000000032327220 */ /* 0x080fe20000410000 */
[----:B------:R-:W-:Y:S01]  /*5500*/  SHF.R.U64 R11, R11, 0x3, RZ ;  /* 0x000000030b0b7819 */ /* 0x000fe200000012ff */
[-C--:B------:R-:W-:Y:S01]  /*5510*/  FMUL.FTZ R55, R55, R0.reuse ;  /* 0x0000000037377220 */ /* 0x080fe20000410000 */
[----:B------:R-:W-:Y:S01]  /*5520*/  IADD3 R69, P2, R8, 0x7000, RZ ;  /* 0x0000700008457810 */ /* 0x000fe20007f5e0ff */
        /* <DEDUP_REMOVED lines=35> */
[----:B------:R-:W-:-:S02]  /*5760*/  LOP3.LUT R150, R4, R65, RZ, 0x3c, !PT ;  /* 0x0000004104967212 */ /* 0x000fc400078e3cff */
[----:B------:R-:W-:Y:S02]  /*5770*/  LOP3.LUT R146, R11, R14, RZ, 0x3c, !PT ;  /* 0x0000000e0b927212 */ /* 0x000fe400078e3cff */
[----:B------:R-:W-:Y:S02]  /*5780*/  LOP3.LUT R4, R15, 0x380, RZ, 0xc0, !PT ;  /* 0x000003800f047812 */ /* 0x000fe400078ec0ff */
[----:B------:R-:W-:Y:S02]  /*5790*/  LOP3.LUT R68, R69, 0x380, RZ, 0xc0, !PT ;  /* 0x0000038045447812 */ /* 0x000fe400078ec0ff */
[----:B------:R-:W-:Y:S02]  /*57a0*/  LOP3.LUT R11, R12, 0x380, RZ, 0xc0, !PT ;  /* 0x000003800c0b7812 */ /* 0x000fe400078ec0ff */
[----:B------:R-:W-:Y:S02]  /*57b0*/  LOP3.LUT R10, R61, 0x380, RZ, 0xc0, !PT ;  /* 0x000003803d0a7812 */ /* 0x000fe400078ec0ff */
[----:B------:R-:W-:-:S02]  /*57c0*/  SHF.R.U64 R4, R4, 0x3, RZ ;  /* 0x0000000304047819 */ /* 0x000fc400000012ff */
[----:B------:R-:W-:Y:S02]  /*57d0*/  SHF.R.U64 R68, R68, 0x3, RZ ;  /* 0x0000000344447819 */ /* 0x000fe400000012ff */
[----:B------:R-:W-:Y:S02]  /*57e0*/  SHF.R.U64 R11, R11, 0x3, RZ ;  /* 0x000000030b0b7819 */ /* 0x000fe400000012ff */
[----:B------:R-:W-:Y:S02]  /*57f0*/  SHF.R.U64 R10, R10, 0x3, RZ ;  /* 0x000000030a0a7819 */ /* 0x000fe400000012ff */
[----:B------:R-:W-:Y:S02]  /*5800*/  IADD3 R13, P3, R8, 0x1000, RZ ;  /* 0x00001000080d7810 */ /* 0x000fe40007f7e0ff */
[----:B------:R-:W-:Y:S02]  /*5810*/  LOP3.LUT R154, R4, R15, RZ, 0x3c, !PT ;  /* 0x0000000f049a7212 */ /* 0x000fe400078e3cff */
[----:B------:R-:W-:Y:S01]  /*5820*/  LOP3.LUT R68, R68, R69, RZ, 0x3c, !PT ;  /* 0x0000004544447212 */ /* 0x000fe200078e3cff */
[----:B------:R-:W-:Y:S01]  /*5830*/  IMAD.X R69, RZ, RZ, R9, P2 ;  /* 0x000000ffff457224 */ /* 0x000fe200010e0609 */
[----:B------:R-:W-:-:S02]  /*5840*/  LOP3.LUT R4, R53, 0x380, RZ, 0xc0, !PT ;  /* 0x0000038035047812 */ /* 0x000fc400078ec0ff */
[----:B------:R-:W-:Y:S01]  /*5850*/  LOP3.LUT R156, R11, R12, RZ, 0x3c, !PT ;  /* 0x0000000c0b9c7212 */ /* 0x000fe200078e3cff */
[----:B------:R-:W-:Y:S01]  /*5860*/  IMAD.U32 R11, RZ, RZ, UR5 ;  /* 0x00000005ff0b7e24 */ /* 0x000fe2000f8e00ff */
[----:B------:R-:W-:Y:S02]  /*5870*/  LOP3.LUT R152, R10, R61, RZ, 0x3c, !PT ;  /* 0x0000003d0a987212 */ /* 0x000fe400078e3cff */
[----:B------:R-:W-:Y:S02]  /*5880*/  LOP3.LUT R12, R13, 0x380, RZ, 0xc0, !PT ;  /* 0x000003800d0c7812 */ /* 0x000fe400078ec0ff */
[----:B------:R-:W-:Y:S02]  /*5890*/  IADD3 R119, P2, R8, 0xe000, RZ ;  /* 0x0000e00008777810 */ /* 0x000fe40007f5e0ff */
[----:B------:R-:W-:Y:S02]  /*58a0*/  LOP3.LUT R10, R57, 0x380, RZ, 0xc0, !PT ;  /* 0x00000380390a7812 */ /* 0x000fe400078ec0ff */
[----:B------:R-:W-:-:S02]  /*58b0*/  SHF.R.U64 R4, R4, 0x3, RZ ;  /* 0x0000000304047819 */ /* 0x000fc400000012ff */
[----:B------:R-:W-:Y:S02]  /*58c0*/  SHF.R.U64 R12, R12, 0x3, RZ ;  /* 0x000000030c0c7819 */ /* 0x000fe400000012ff */
[----:B------:R-:W-:Y:S02]  /*58d0*/  LOP3.LUT R118, R119, 0x380, RZ, 0xc0, !PT ;  /* 0x0000038077767812 */ /* 0x000fe400078ec0ff */
[----:B------:R-:W-:Y:S02]  /*58e0*/  LOP3.LUT R22, R103, 0x380, RZ, 0xc0, !PT ;  /* 0x0000038067167812 */ /* 0x000fe400078ec0ff */
[----:B------:R-:W-:Y:S02]  /*58f0*/  SHF.R.U64 R10, R10, 0x3, RZ ;  /* 0x000000030a0a7819 */ /* 0x000fe400000012ff */
[----:B------:R-:W-:Y:S02]  /*5900*/  LOP3.LUT R160, R4, R53, RZ, 0x3c, !PT ;  /* 0x0000003504a07212 */ /* 0x000fe400078e3cff */
[----:B------:R-:W-:-:S02]  /*5910*/  LOP3.LUT R4, R3, 0x380, RZ, 0xc0, !PT ;  /* 0x0000038003047812 */ /* 0x000fc400078ec0ff */
[----:B------:R-:W-:Y:S01]  /*5920*/  LOP3.LUT R12, R12, R13, RZ, 0x3c, !PT ;  /* 0x0000000d0c0c7212 */ /* 0x000fe200078e3cff */
[----:B------:R-:W-:Y:S01]  /*5930*/  IMAD.X R13, RZ, RZ, R9, P3 ;  /* 0x000000ffff0d7224 */ /* 0x000fe200018e0609 */
[----:B------:R-:W-:Y:S02]  /*5940*/  SHF.R.U64 R118, R118, 0x3, RZ ;  /* 0x0000000376767819 */ /* 0x000fe400000012ff */
[----:B------:R-:W-:Y:S02]  /*5950*/  SHF.R.U64 R22, R22, 0x3, RZ ;  /* 0x0000000316167819 */ /* 0x000fe400000012ff */
[----:B------:R-:W-:Y:S01]  /*5960*/  LOP3.LUT R158, R10, R57, RZ, 0x3c, !PT ;  /* 0x000000390a9e7212 */ /* 0x000fe200078e3cff */
[----:B------:R-:W-:Y:S01]  /*5970*/  IMAD.U32 R10, RZ, RZ, UR4 ;  /* 0x00000004ff0a7e24 */ /* 0x000fe2000f8e00ff */
[C---:B------:R-:W-:Y:S01]  /*5980*/  IADD3 R15, P4, R8.reuse, 0x2000, RZ ;  /* 0x00002000080f7810 */ /* 0x040fe20007f9e0ff */
[----:B------:R-:W-:Y:S01]  /*5990*/  UIADD3 UR4, UR5, UR6, URZ ;  /* 0x0000000605047290 */ /* 0x000fe2000fffe03f */
[----:B------:R-:W-:-:S02]  /*59a0*/  IADD3 R53, P5, R8, 0x3000, RZ ;  /* 0x0000300008357810 */ /* 0x000fc40007fbe0ff */
[C---:B------:R-:W-:Y:S01]  /*59b0*/  IADD3 R57, P6, R8.reuse, 0x4000, RZ ;  /* 0x0000400008397810 */ /* 0x040fe20007fde0ff */
[----:B------:R-:W-:Y:S01]  /*59c0*/  ULDC UR6, c[0x0][0xa88] ;  /* 0x0002a20000067ab9 */ /* 0x000fe20000000800 */
[C---:B------:R-:W-:Y:S01]  /*59d0*/  IADD3 R61, P0, R8.reuse, 0x5000, RZ ;  /* 0x00005000083d7810 */ /* 0x040fe20007f1e0ff */
[----:B------:R-:W-:Y:S01]  /*59e0*/  IMAD.U32 R11, RZ, RZ, UR4 ;  /* 0x00000004ff0b7e24 */ /* 0x000fe2000f8e00ff */
[C---:B------:R-:W-:Y:S01]  /*59f0*/  IADD3 R65, P1, R8.reuse, 0x6000, RZ ;  /* 0x0000600008417810 */ /* 0x040fe20007f3e0ff */
[----:B------:R-:W-:Y:S01]  /*5a00*/  ULDC.64 UR4, c[0x0][0xb88] ;  /* 0x0002e20000047ab9 */ /* 0x000fe20000000a00 */
[----:B------:R-:W-:Y:S02]  /*5a10*/  IADD3 R73, P3, R8, 0x8000, RZ ;  /* 0x0000800008497810 */ /* 0x000fe40007f7e0ff */
[----:B------:R-:W-:Y:S02]  /*5a20*/  SHF.R.U64 R4, R4, 0x3, RZ ;  /* 0x0000000304047819 */ /* 0x000fe400000012ff */
[----:B------:R-:W-:Y:S01]  /*5a30*/  LOP3.LUT R118, R118, R119, RZ, 0x3c, !PT ;  /* 0x0000007776767212 */ /* 0x000fe200078e3cff */
[----:B------:R-:W-:Y:S01]  /*5a40*/  IMAD.X R119, RZ, RZ, R9, P2 ;  /* 0x000000ffff777224 */ /* 0x000fe200010e0609 */
[----:B------:R-:W-:-:S02]  /*5a50*/  LOP3.LUT R22, R22, R103, RZ, 0x3c, !PT ;  /* 0x0000006716167212 */ /* 0x000fc400078e3cff */
[----:B------:R-:W-:Y:S02]  /*5a60*/  LOP3.LUT R14, R15, 0x380, RZ, 0xc0, !PT ;  /* 0x000003800f0e7812 */ /* 0x000fe400078ec0ff */
[----:B------:R-:W-:Y:S02]  /*5a70*/  LOP3.LUT R52, R53, 0x380, RZ, 0xc0, !PT ;  /* 0x0000038035347812 */ /* 0x000fe400078ec0ff */
[----:B------:R-:W-:Y:S02]  /*5a80*/  LOP3.LUT R56, R57, 0x380, RZ, 0xc0, !PT ;  /* 0x0000038039387812 */ /* 0x000fe400078ec0ff */
[----:B------:R-:W-:Y:S02]  /*5a90*/  LOP3.LUT R60, R61, 0x380, RZ, 0xc0, !PT ;  /* 0x000003803d3c7812 */ /* 0x000fe400078ec0ff */
[----:B------:R-:W-:Y:S02]  /*5aa0*/  LOP3.LUT R64, R65, 0x380, RZ, 0xc0, !PT ;  /* 0x0000038041407812 */ /* 0x000fe400078ec0ff */
[----:B------:R-:W-:-:S02]  /*5ab0*/  LOP3.LUT R72, R73, 0x380, RZ, 0xc0, !PT ;  /* 0x0000038049487812 */ /* 0x000fc400078ec0ff */
[----:B------:R-:W-:Y:S02]  /*5ac0*/  ISETP.NE.AND P2, PT, R211, 0x1, PT ;  /* 0x00000001d300780c */ /* 0x000fe40003f45270 */
[----:B------:R-:W-:Y:S02]  /*5ad0*/  LOP3.LUT R162, R4, R3, RZ, 0x3c, !PT ;  /* 0x0000000304a27212 */ /* 0x000fe400078e3cff */
[----:B------:R-:W-:Y:S02]  /*5ae0*/  LOP3.LUT R3, R8, 0x380, RZ, 0xc0, !PT ;  /* 0x0000038008037812 */ /* 0x000fe400078ec0ff */
[----:B------:R-:W-:Y:S02]  /*5af0*/  SHF.R.U64 R14, R14, 0x3, RZ ;  /* 0x000000030e0e7819 */ /* 0x000fe400000012ff */
[----:B------:R-:W-:Y:S02]  /*5b00*/  SHF.R.U64 R52, R52, 0x3, RZ ;  /* 0x0000000334347819 */ /* 0x000fe400000012ff */
[----:B------:R-:W-:-:S02]  /*5b10*/  SHF.R.U64 R56, R56, 0x3, RZ ;  /* 0x0000000338387819 */ /* 0x000fc400000012ff */
[----:B------:R-:W-:Y:S02]  /*5b20*/  SHF.R.U64 R60, R60, 0x3, RZ ;  /* 0x000000033c3c7819 */ /* 0x000fe400000012ff */
[----:B------:R-:W-:Y:S02]  /*5b30*/  SHF.R.U64 R64, R64, 0x3, RZ ;  /* 0x0000000340407819 */ /* 0x000fe400000012ff */
[----:B------:R-:W-:Y:S02]  /*5b40*/  SHF.R.U64 R72, R72, 0x3, RZ ;  /* 0x0000000348487819 */ /* 0x000fe400000012ff */
[----:B------:R-:W-:Y:S02]  /*5b50*/  MOV R4, R22 ;  /* 0x0000001600047202 */ /* 0x000fe40000000f00 */
[----:B------:R-:W0:Y:S01]  /*5b60*/  LDC R22, c[0x0][0xc38] ;  /* 0x00030e00ff167b82 */ /* 0x000e220000000800 */
[----:B------:R-:W-:Y:S02]  /*5b70*/  SHF.R.U64 R3, R3, 0x3, RZ ;  /* 0x0000000303037819 */ /* 0x000fe400000012ff */
[----:B------:R-:W-:Y:S01]  /*5b80*/  LOP3.LUT R14, R14, R15, RZ, 0x3c, !PT ;  /* 0x0000000f0e0e7212 */ /* 0x000fe200078e3cff */
[----:B------:R-:W-:Y:S01]  /*5b90*/  IMAD.X R15, RZ, RZ, R9, P4 ;  /* 0x000000ffff0f7224 */ /* 0x000fe200020e0609 */
[----:B------:R-:W-:-:S02]  /*5ba0*/  LOP3.LUT R52, R52, R53, RZ, 0x3c, !PT ;  /* 0x0000003534347212 */ /* 0x000fc400078e3cff */
[----:B------:R-:W-:Y:S01]  /*5bb0*/  LOP3.LUT R56, R56, R57, RZ, 0x3c, !PT ;  /* 0x0000003938387212 */ /* 0x000fe200078e3cff */
[--C-:B------:R-:W-:Y:S01]  /*5bc0*/  IMAD.X R57, RZ, RZ, R9.reuse, P6 ;  /* 0x000000ffff397224 */ /* 0x100fe200030e0609 */
[----:B------:R-:W-:Y:S01]  /*5bd0*/  LOP3.LUT R60, R60, R61, RZ, 0x3c, !PT ;  /* 0x0000003d3c3c7212 */ /* 0x000fe200078e3cff */
[--C-:B------:R-:W-:Y:S01]  /*5be0*/  IMAD.X R61, RZ, RZ, R9.reuse, P0 ;  /* 0x000000ffff3d7224 */ /* 0x100fe200000e0609 */
[----:B------:R-:W-:Y:S01]  /*5bf0*/  LOP3.LUT R64, R64, R65, RZ, 0x3c, !PT ;  /* 0x0000004140407212 */ /* 0x000fe200078e3cff */
[--C-:B------:R-:W-:Y:S01]  /*5c00*/  IMAD.X R65, RZ, RZ, R9.reuse, P1 ;  /* 0x000000ffff417224 */ /* 0x100fe200008e0609 */
[----:B------:R-:W-:Y:S01]  /*5c10*/  LOP3.LUT R72, R72, R73, RZ, 0x3c, !PT ;  /* 0x0000004948487212 */ /* 0x000fe200078e3cff */
[----:B------:R-:W-:Y:S01]  /*5c20*/  IMAD.X R73, RZ, RZ, R9, P3 ;  /* 0x000000ffff497224 */ /* 0x000fe200018e0609 */
[----:B------:R-:W-:Y:S02]  /*5c30*/  IADD3.X R53, RZ, R9, RZ, P5, !PT ;  /* 0x00000009ff357210 */ /* 0x000fe40002ffe4ff */
[----:B------:R-:W-:-:S02]  /*5c40*/  IADD3 R99, P4, R8, 0x9000, RZ ;  /* 0x0000900008637810 */ /* 0x000fc40007f9e0ff */
[C---:B------:R-:W-:Y:S02]  /*5c50*/  IADD3 R103, P5, R8.reuse, 0xa000, RZ ;  /* 0x0000a00008677810 */ /* 0x040fe40007fbe0ff */
[C---:B------:R-:W-:Y:S02]  /*5c60*/  IADD3 R107, P6, R8.reuse, 0xb000, RZ ;  /* 0x0000b000086b7810 */ /* 0x040fe40007fde0ff */
[C---:B------:R-:W-:Y:S02]  /*5c70*/  IADD3 R111, P0, R8.reuse, 0xc000, RZ ;  /* 0x0000c000086f7810 */ /* 0x040fe40007f1e0ff */
[C---:B------:R-:W-:Y:S02]  /*5c80*/  IADD3 R115, P1, R8.reuse, 0xd000, RZ ;  /* 0x0000d00008737810 */ /* 0x040fe40007f3e0ff */
[----:B------:R-:W-:Y:S02]  /*5c90*/  IADD3 R123, P3, R8, 0xf000, RZ ;  /* 0x0000f000087b7810 */ /* 0x000fe40007f7e0ff */
[----:B------:R-:W-:-:S02]  /*5ca0*/  LOP3.LUT R8, R3, R8, RZ, 0x3c, !PT ;  /* 0x0000000803087212 */ /* 0x000fc400078e3cff */
[----:B------:R-:W-:Y:S02]  /*5cb0*/  MOV R3, R20 ;  /* 0x0000001400037202 */ /* 0x000fe40000000f00 */
[----:B------:R-:W1:Y:S01]  /*5cc0*/  @P2 LDC R20, c[0x0][0xbec] ;  /* 0x0002fb00ff142b82 */ /* 0x000e620000000800 */
[----:B------:R-:W-:Y:S01]  /*5cd0*/  MOV R126, R126 ;  /* 0x0000007e007e7202 */ /* 0x000fe20000000f00 */
[----:B------:R-:W-:Y:S01]  /*5ce0*/  IMAD R127, RZ, RZ, -UR40 ;  /* 0x80000028ff7f7e24 */ /* 0x000fe2000f8e02ff */
[----:B------:R-:W-:Y:S02]  /*5cf0*/  F2FP.F16.F32.PACK_AB R32, R33, R32 ;  /* 0x000000202120723e */ /* 0x000fe400000000ff */
[----:B------:R-:W-:Y:S01]  /*5d00*/  F2FP.F16.F32.PACK_AB R33, R35, R34 ;  /* 0x000000222321723e */ /* 0x000fe200000000ff */
[----:B0-----:R-:W-:Y:S01]  /*5d10*/  IMAD R127, R22, R127, UR45 ;  /* 0x0000002d167f7e24 */ /* 0x001fe2000f8e027f */
[----:B------:R-:W-:Y:S01]  /*5d20*/  F2FP.F16.F32.PACK_AB R35, R39, R38 ;  /* 0x000000262723723e */ /* 0x000fe200000000ff */
[----:B------:R-:W0:Y:S01]  /*5d30*/  @P2 LDC R21, c[0x0][0xbf0] ;  /* 0x0002fc00ff152b82 */ /* 0x000e220000000800 */
[----:B------:R-:W-:-:S02]  /*5d40*/  F2FP.F16.F32.PACK_AB R40, R41, R40 ;  /* 0x000000282928723e */ /* 0x000fc400000000ff */
[----:B------:R-:W-:Y:S02]  /*5d50*/  F2FP.F16.F32.PACK_AB R41, R43, R42 ;  /* 0x0000002a2b29723e */ /* 0x000fe400000000ff */
[----:B------:R-:W-:Y:S01]  /*5d60*/  F2FP.F16.F32.PACK_AB R43, R47, R46 ;  /* 0x0000002e2f2b723e */ /* 0x000fe200000000ff */
[----:B------:R-:W-:Y:S01]  /*5d70*/  IMAD R47, R127, 0x80, R209 ;  /* 0x000000807f2f7824 */ /* 0x000fe200078e02d1 */
[----:B------:R-:W-:Y:S01]  /*5d80*/  F2FP.F16.F32.PACK_AB R24, R25, R24 ;  /* 0x000000181918723e */ /* 0x000fe200000000ff */
[----:B------:R-:W2:Y:S01]  /*5d90*/  LDC.64 R38, c[0x0][0xb98] ;  /* 0x0002e600ff267b82 */ /* 0x000ea20000000a00 */
[----:B------:R-:W-:Y:S02]  /*5da0*/  F2FP.F16.F32.PACK_AB R25, R27, R26 ;  /* 0x0000001a1b19723e */ /* 0x000fe400000000ff */
[----:B------:R-:W-:Y:S02]  /*5db0*/  MOV R164, R164 ;  /* 0x000000a400a47202 */ /* 0x000fe40000000f00 */
[----:B------:R-:W-:-:S02]  /*5dc0*/  F2FP.F16.F32.PACK_AB R26, R180, R28 ;  /* 0x0000001cb41a723e */ /* 0x000fc400000000ff */
[----:B------:R-:W-:Y:S01]  /*5dd0*/  F2FP.F16.F32.PACK_AB R27, R31, R30 ;  /* 0x0000001e1f1b723e */ /* 0x000fe200000000ff */
[----:B-1----:R-:W-:Y:S01]  /*5de0*/  @P2 IMAD.HI.U32 R20, R47, R20, RZ ;  /* 0x000000142f142227 */ /* 0x002fe200078e00ff */
[----:B------:R-:W-:Y:S02]  /*5df0*/  F2FP.F16.F32.PACK_AB R42, R45, R44 ;  /* 0x0000002c2d2a723e */ /* 0x000fe400000000ff */
[----:B------:R-:W-:Y:S01]  /*5e00*/  MOV R138, R138 ;  /* 0x0000008a008a7202 */ /* 0x000fe20000000f00 */
[----:B------:R-:W-:Y:S01]  /*5e10*/  IMAD.MOV.U32 R45, RZ, RZ, R47 ;  /* 0x000000ffff2d7224 */ /* 0x000fe200078e002f */
[----:B------:R-:W-:Y:S01]  /*5e20*/  F2FP.F16.F32.PACK_AB R34, R29, R36 ;  /* 0x000000241d22723e */ /* 0x000fe200000000ff */
[----:B------:R-:W-:Y:S01]  /*5e30*/  STSM.16.M88.4 [R164], R24 ;  /* 0x00000018a4007844 */ /* 0x000fe20000000200 */
[----:B------:R-:W-:Y:S02]  /*5e40*/  LOP3.LUT R110, R111, 0x380, RZ, 0xc0, !PT ;  /* 0x000003806f6e7812 */ /* 0x000fe400078ec0ff */
[----:B0-----:R-:W-:Y:S01]  /*5e50*/  @P2 SHF.R.U32.HI R45, RZ, R21, R20 ;  /* 0x00000015ff2d2219 */ /* 0x001fe20000011614 */
[----:B------:R0:W-:Y:S01]  /*5e60*/  STSM.16.M88.4 [R138], R32 ;  /* 0x000000208a007844 */ /* 0x0001e20000000200 */
[----:B------:R-:W-:-:S02]  /*5e70*/  F2FP.F16.F32.PACK_AB R48, R49, R48 ;  /* 0x000000303130723e */ /* 0x000fc400000000ff */
[----:B------:R-:W-:Y:S02]  /*5e80*/  MOV R154, R154 ;  /* 0x0000009a009a7202 */ /* 0x000fe40000000f00 */
[----:B------:R-:W-:Y:S01]  /*5e90*/  F2FP.F16.F32.PACK_AB R49, R51, R50 ;  /* 0x000000323331723e */ /* 0x000fe200000000ff */
[----:B--2---:R-:W-:Y:S01]  /*5ea0*/  IMAD.WIDE.U32 R10, R38, UR43, R10 ;  /* 0x0000002b260a7c25 */ /* 0x004fe2000f8e000a */
[----:B------:R-:W-:Y:S01]  /*5eb0*/  MOV R162, R162 ;  /* 0x000000a200a27202 */ /* 0x000fe20000000f00 */
[----:B------:R-:W-:Y:S01]  /*5ec0*/  STSM.16.M88.4 [R154], R40 ;  /* 0x000000289a007844 */ /* 0x000fe20000000200 */
[----:B------:R-:W-:Y:S02]  /*5ed0*/  F2FP.F16.F32.PACK_AB R50, R204, R186 ;  /* 0x000000bacc32723e */ /* 0x000fe400000000ff */
[----:B------:R-:W-:Y:S02]  /*5ee0*/  F2FP.F16.F32.PACK_AB R51, R55, R54 ;  /* 0x000000363733723e */ /* 0x000fe400000000ff */
[----:B------:R-:W-:-:S02]  /*5ef0*/  MOV R160, R160 ;  /* 0x000000a000a07202 */ /* 0x000fc40000000f00 */
[----:B------:R-:W-:Y:S01]  /*5f00*/  F2FP.F16.F32.PACK_AB R20, R203, R185 ;  /* 0x000000b9cb14723e */ /* 0x000fe200000000ff */
[----:B0-----:R-:W-:Y:S01]  /*5f10*/  IMAD.MOV R34, RZ, RZ, -R45 ;  /* 0x000000ffff227224 */ /* 0x001fe200078e0a2d */
[----:B------:R-:W-:Y:S01]  /*5f20*/  F2FP.F16.F32.PACK_AB R21, R59, R58 ;  /* 0x0000003a3b15723e */ /* 0x000fe200000000ff */
[----:B------:R-:W-:Y:S01]  /*5f30*/  IMAD R32, R38, UR7, RZ ;  /* 0x0000000726207c24 */ /* 0x000fe2000f8e02ff */
[----:B------:R-:W-:Y:S01]  /*5f40*/  F2FP.F16.F32.PACK_AB R22, R202, R184 ;  /* 0x000000b8ca16723e */ /* 0x000fe200000000ff */
[----:B------:R-:W-:Y:S01]  /*5f50*/  IMAD R33, R211, R34, R47 ;  /* 0x00000022d3217224 */ /* 0x000fe200078e022f */
[----:B------:R-:W-:Y:S01]  /*5f60*/  F2FP.F16.F32.PACK_AB R23, R63, R62 ;  /* 0x0000003e3f17723e */ /* 0x000fe200000000ff */
[----:B------:R-:W-:Y:S01]  /*5f70*/  STSM.16.M88.4 [R162], R48 ;  /* 0x00000030a2007844 */ /* 0x000fe20000000200 */
[----:B------:R-:W-:Y:S01]  /*5f80*/  SHF.R.U64 R110, R110, 0x3, RZ ;  /* 0x000000036e6e7819 */ /* 0x000fe200000012ff */
[----:B------:R-:W-:Y:S01]  /*5f90*/  IMAD R32, R39, UR43, R32 ;  /* 0x0000002b27207c24 */ /* 0x000fe2000f8e0220 */
[----:B------:R-:W-:Y:S01]  /*5fa0*/  MOV R158, R158 ;  /* 0x0000009e009e7202 */ /* 0x000fe20000000f00 */
[----:B------:R-:W-:Y:S01]  /*5fb0*/  STSM.16.M88.4 [R160], R20 ;  /* 0x00000014a0007844 */ /* 0x000fe20000000200 */
[----:B------:R-:W-:-:S02]  /*5fc0*/  F2FP.F16.F32.PACK_AB R24, R201, R183 ;  /* 0x000000b7c918723e */ /* 0x000fc400000000ff */
[----:B------:R-:W-:Y:S02]  /*5fd0*/  F2FP.F16.F32.PACK_AB R25, R67, R66 ;  /* 0x000000424319723e */ /* 0x000fe400000000ff */
[----:B------:R-:W-:Y:S02]  /*5fe0*/  F2FP.F16.F32.PACK_AB R26, R199, R182 ;  /* 0x000000b6c71a723e */ /* 0x000fe400000000ff */
[----:B------:R-:W-:Y:S02]  /*5ff0*/  F2FP.F16.F32.PACK_AB R27, R71, R70 ;  /* 0x00000046471b723e */ /* 0x000fe400000000ff */
[----:B------:R-:W-:Y:S01]  /*6000*/  LOP3.LUT R110, R110, R111, RZ, 0x3c, !PT ;  /* 0x0000006f6e6e7212 */ /* 0x000fe200078e3cff */
[----:B------:R-:W-:Y:S01]  /*6010*/  IMAD.X R111, RZ, RZ, R9, P0 ;  /* 0x000000ffff6f7224 */ /* 0x000fe200000e0609 */
[----:B------:R-:W-:Y:S01]  /*6020*/  F2FP.F16.F32.PACK_AB R80, R81, R80 ;  /* 0x000000505150723e */ /* 0x000fe200000000ff */
[----:B------:R0:W-:Y:S01]  /*6030*/  STSM.16.M88.4 [R158], R24 ;  /* 0x000000189e007844 */ /* 0x0001e20000000200 */
[----:B------:R-:W-:-:S02]  /*6040*/  MOV R156, R156 ;  /* 0x0000009c009c7202 */ /* 0x000fc40000000f00 */
[----:B------:R-:W-:Y:S02]  /*6050*/  F2FP.F16.F32.PACK_AB R28, R198, R181 ;  /* 0x000000b5c61c723e */ /* 0x000fe400000000ff */
[----:B------:R-:W-:Y:S02]  /*6060*/  F2FP.F16.F32.PACK_AB R29, R75, R74 ;  /* 0x0000004a4b1d723e */ /* 0x000fe400000000ff */
[----:B------:R-:W-:Y:S02]  /*6070*/  F2FP.F16.F32.PACK_AB R30, R197, R76 ;  /* 0x0000004cc51e723e */ /* 0x000fe400000000ff */
[----:B------:R-:W-:Y:S02]  /*6080*/  F2FP.F16.F32.PACK_AB R31, R79, R78 ;  /* 0x0000004e4f1f723e */ /* 0x000fe400000000ff */
[----:B------:R-:W-:Y:S02]  /*6090*/  F2FP.F16.F32.PACK_AB R81, R83, R82 ;  /* 0x000000525351723e */ /* 0x000fe400000000ff */
[----:B------:R-:W-:Y:S01]  /*60a0*/  F2FP.F16.F32.PACK_AB R37, R7, R37 ;  /* 0x000000250725723e */ /* 0x000fe200000000ff */
[----:B------:R-:W-:Y:S01]  /*60b0*/  STSM.16.M88.4 [R156], R28 ;  /* 0x0000001c9c007844 */ /* 0x000fe20000000200 */
[----:B------:R-:W-:Y:S01]  /*60c0*/  MOV R152, R152 ;  /* 0x0000009800987202 */ /* 0x000fe20000000f00 */
[----:B0-----:R-:W-:Y:S01]  /*60d0*/  IMAD R26, R127, 0x80, R207 ;  /* 0x000000807f1a7824 */ /* 0x001fe200078e02cf */
[----:B------:R-:W-:-:S02]  /*60e0*/  F2FP.F16.F32.PACK_AB R82, R196, R84 ;  /* 0x00000054c452723e */ /* 0x000fc400000000ff */
[----:B------:R-:W-:Y:S02]  /*60f0*/  F2FP.F16.F32.PACK_AB R83, R87, R86 ;  /* 0x000000565753723e */ /* 0x000fe400000000ff */
[----:B------:R-:W-:Y:S02]  /*6100*/  SHF.R.S32.HI R25, RZ, 0x1f, R45 ;  /* 0x0000001fff197819 */ /* 0x000fe4000001142d */
[----:B------:R-:W-:Y:S01]  /*6110*/  SHF.R.S32.HI R7, RZ, 0x1f, R33 ;  /* 0x0000001fff077819 */ /* 0x000fe20000011421 */
[----:B------:R-:W-:Y:S01]  /*6120*/  STSM.16.M88.4 [R152], R80 ;  /* 0x0000005098007844 */ /* 0x000fe20000000200 */
[----:B------:R-:W-:Y:S02]  /*6130*/  IADD3 R10, P0, R45, R10, RZ ;  /* 0x0000000a2d0a7210 */ /* 0x000fe40007f1e0ff */
[----:B------:R-:W-:Y:S01]  /*6140*/  LOP3.LUT R114, R115, 0x380, RZ, 0xc0, !PT ;  /* 0x0000038073727812 */ /* 0x000fe200078ec0ff */
[----:B------:R-:W-:Y:S01]  /*6150*/  IMAD R24, R7, UR4, RZ ;  /* 0x0000000407187c24 */ /* 0x000fe2000f8e02ff */
[----:B------:R-:W-:Y:S01]  /*6160*/  MOV R150, R150 ;  /* 0x0000009600967202 */ /* 0x000fe20000000f00 */
[----:B------:R-:W-:Y:S01]  /*6170*/  IMAD R7, R211, UR6, RZ ;  /* 0x00000006d3077c24 */ /* 0x000fe2000f8e02ff */
[----:B------:R-:W-:-:S02]  /*6180*/  F2FP.F16.F32.PACK_AB R20, R195, R88 ;  /* 0x00000058c314723e */ /* 0x000fc400000000ff */
[----:B------:R-:W-:Y:S02]  /*6190*/  F2FP.F16.F32.PACK_AB R21, R91, R90 ;  /* 0x0000005a5b15723e */ /* 0x000fe400000000ff */
[----:B------:R-:W-:Y:S02]  /*61a0*/  F2FP.F16.F32.PACK_AB R22, R194, R92 ;  /* 0x0000005cc216723e */ /* 0x000fe400000000ff */
[----:B------:R-:W-:Y:S02]  /*61b0*/  F2FP.F16.F32.PACK_AB R23, R95, R94 ;  /* 0x0000005e5f17723e */ /* 0x000fe400000000ff */
[----:B------:R-:W-:Y:S02]  /*61c0*/  LOP3.LUT R122, R123, 0x380, RZ, 0xc0, !PT ;  /* 0x000003807b7a7812 */ /* 0x000fe400078ec0ff */
[----:B------:R-:W-:Y:S01]  /*61d0*/  IADD3.X R11, R25, R11, R32, P0, !PT ;  /* 0x0000000b190b7210 */ /* 0x000fe200007fe420 */
[----:B------:R0:W-:Y:S01]  /*61e0*/  STSM.16.M88.4 [R150], R20 ;  /* 0x0000001496007844 */ /* 0x0001e20000000200 */
[----:B------:R-:W-:Y:S01]  /*61f0*/  SHF.R.U64 R114, R114, 0x3, RZ ;  /* 0x0000000372727819 */ /* 0x000fe200000012ff */
[----:B------:R-:W-:Y:S01]  /*6200*/  IMAD R25, R33, UR5, R24 ;  /* 0x0000000521197c24 */ /* 0x000fe2000f8e0218 */
[----:B------:R-:W-:Y:S01]  /*6210*/  LOP3.LUT P0, RZ, R205, 0x3, RZ, 0xc0, !PT ;  /* 0x00000003cdff7812 */ /* 0x000fe2000780c0ff */
[----:B------:R-:W-:Y:S01]  /*6220*/  IMAD.WIDE.U32 R10, R33, UR4, R10 ;  /* 0x00000004210a7c25 */ /* 0x000fe2000f8e000a */
[----:B------:R-:W-:Y:S01]  /*6230*/  SHF.R.U64 R122, R122, 0x3, RZ ;  /* 0x000000037a7a7819 */ /* 0x000fe200000012ff */
[----:B------:R-:W-:Y:S01]  /*6240*/  ULDC.64 UR4, c[0x0][0xb50] ;  /* 0x0002d40000047ab9 */ /* 0x000fe20000000a00 */
[----:B------:R-:W-:Y:S01]  /*6250*/  LOP3.LUT R114, R114, R115, RZ, 0x3c, !PT ;  /* 0x0000007372727212 */ /* 0x000fe200078e3cff */
[----:B------:R-:W-:Y:S01]  /*6260*/  IMAD.X R115, RZ, RZ, R9, P1 ;  /* 0x000000ffff737224 */ /* 0x000fe200008e0609 */
[----:B------:R-:W-:-:S02]  /*6270*/  MOV R146, R146 ;  /* 0x0000009200927202 */ /* 0x000fc40000000f00 */
[----:B------:R-:W-:Y:S02]  /*6280*/  F2FP.F16.F32.PACK_AB R36, R193, R96 ;  /* 0x00000060c124723e */ /* 0x000fe400000000ff */
[----:B------:R-:W-:Y:S02]  /*6290*/  F2FP.F16.F32.PACK_AB R38, R192, R100 ;  /* 0x00000064c026723e */ /* 0x000fe400000000ff */
[----:B------:R-:W-:Y:S01]  /*62a0*/  F2FP.F16.F32.PACK_AB R39, R77, R85 ;  /* 0x000000554d27723e */ /* 0x000fe200000000ff */
[C---:B0-----:R-:W-:Y:S01]  /*62b0*/  VIADD R20, R26.reuse, 0x8 ;  /* 0x000000081a147836 */ /* 0x041fe20000000000 */
[----:B------:R-:W-:Y:S02]  /*62c0*/  ISETP.GE.OR P1, PT, R26, R7, P0 ;  /* 0x000000071a00720c */ /* 0x000fe40000726670 */
[----:B------:R-:W-:Y:S01]  /*62d0*/  LOP3.LUT R122, R122, R123, RZ, 0x3c, !PT ;  /* 0x0000007b7a7a7212 */ /* 0x000fe200078e3cff */
[----:B------:R-:W-:Y:S01]  /*62e0*/  IMAD.X R123, RZ, RZ, R9, P3 ;  /* 0x000000ffff7b7224 */ /* 0x000fe200018e0609 */
[----:B------:R-:W-:Y:S01]  /*62f0*/  MOV R142, R142 ;  /* 0x0000008e008e7202 */ /* 0x000fe20000000f00 */
[----:B------:R-:W-:Y:S01]  /*6300*/  STSM.16.M88.4 [R146], R36 ;  /* 0x0000002492007844 */ /* 0x000fe20000000200 */
[----:B------:R-:W-:-:S02]  /*6310*/  F2FP.F16.F32.PACK_AB R88, R191, R104 ;  /* 0x00000068bf58723e */ /* 0x000fc400000000ff */
[----:B------:R-:W-:Y:S02]  /*6320*/  F2FP.F16.F32.PACK_AB R89, R89, R93 ;  /* 0x0000005d5959723e */ /* 0x000fe400000000ff */
[----:B------:R-:W-:Y:S02]  /*6330*/  F2FP.F16.F32.PACK_AB R90, R190, R108 ;  /* 0x0000006cbe5a723e */ /* 0x000fe400000000ff */
[----:B------:R-:W-:Y:S02]  /*6340*/  F2FP.F16.F32.PACK_AB R91, R97, R101 ;  /* 0x00000065615b723e */ /* 0x000fe400000000ff */
[----:B------:R-:W-:Y:S02]  /*6350*/  ISETP.GE.OR P0, PT, R20, R7, P0 ;  /* 0x000000071400720c */ /* 0x000fe40000706670 */
[----:B------:R-:W-:Y:S01]  /*6360*/  MOV R134, R134 ;  /* 0x0000008600867202 */ /* 0x000fe20000000f00 */
[----:B------:R-:W-:Y:S01]  /*6370*/  STSM.16.M88.4 [R142], R88 ;  /* 0x000000588e007844 */ /* 0x000fe20000000200 */
[----:B------:R-:W-:-:S02]  /*6380*/  F2FP.F16.F32.PACK_AB R20, R189, R112 ;  /* 0x00000070bd14723e */ /* 0x000fc400000000ff */
[----:B------:R-:W-:Y:S02]  /*6390*/  F2FP.F16.F32.PACK_AB R21, R105, R109 ;  /* 0x0000006d6915723e */ /* 0x000fe400000000ff */
[----:B------:R-:W-:Y:S02]  /*63a0*/  F2FP.F16.F32.PACK_AB R22, R188, R116 ;  /* 0x00000074bc16723e */ /* 0x000fe400000000ff */
[----:B------:R-:W-:Y:S02]  /*63b0*/  F2FP.F16.F32.PACK_AB R23, R113, R117 ;  /* 0x000000757117723e */ /* 0x000fe400000000ff */
[----:B------:R-:W-:Y:S02]  /*63c0*/  F2FP.F16.F32.PACK_AB R165, R121, R166 ;  /* 0x000000a679a5723e */ /* 0x000fe400000000ff */
[----:B------:R-:W-:Y:S01]  /*63d0*/  MOV R130, R130 ;  /* 0x0000008200827202 */ /* 0x000fe20000000f00 */
[----:B------:R-:W-:Y:S01]  /*63e0*/  STSM.16.M88.4 [R134], R20 ;  /* 0x0000001486007844 */ /* 0x000fe20000000200 */
[----:B------:R-:W-:-:S02]  /*63f0*/  IADD3 R11, R11, R25, RZ ;  /* 0x000000190b0b7210 */ /* 0x000fc40007ffe0ff */
[----:B------:R-:W-:Y:S02]  /*6400*/  LEA R24, P3, R10, UR4, 0x2 ;  /* 0x000000040a187c11 */ /* 0x000fe4000f8610ff */
[----:B------:R-:W-:Y:S02]  /*6410*/  F2FP.F16.F32.PACK_AB R164, R187, R120 ;  /* 0x00000078bba4723e */ /* 0x000fe400000000ff */
[----:B------:R-:W-:Y:S01]  /*6420*/  F2FP.F16.F32.PACK_AB R166, R125, R124 ;  /* 0x0000007c7da6723e */ /* 0x000fe200000000ff */
[----:B------:R-:W-:Y:S01]  /*6430*/  SHFL.IDX PT, R32, R24, RZ, 0x1c1f ;  /* 0x001c1fff18207589 */ /* 0x000fe200000e0000 */
[----:B------:R-:W-:Y:S02]  /*6440*/  F2FP.F16.F32.PACK_AB R167, R167, R168 ;  /* 0x000000a8a7a7723e */ /* 0x000fe400000000ff */
[----:B------:R-:W-:Y:S01]  /*6450*/  F2FP.F16.F32.PACK_AB R169, R169, R170 ;  /* 0x000000aaa9a9723e */ /* 0x000fe200000000ff */
[----:B------:R-:W-:Y:S01]  /*6460*/  SHFL.IDX PT, R34, R24, 0x1, 0x1c1f ;  /* 0x003c1f0018227f89 */ /* 0x000fe200000e0000 */
[----:B------:R-:W-:-:S02]  /*6470*/  F2FP.F16.F32.PACK_AB R168, R129, R128 ;  /* 0x0000008081a8723e */ /* 0x000fc400000000ff */
[----:B------:R-:W-:Y:S01]  /*6480*/  F2FP.F16.F32.PACK_AB R170, R133, R132 ;  /* 0x0000008485aa723e */ /* 0x000fe200000000ff */
[----:B------:R-:W-:Y:S01]  /*6490*/  STSM.16.M88.4 [R130], R164 ;  /* 0x000000a482007844 */ /* 0x000fe20000000200 */
[----:B------:R-:W-:Y:S02]  /*64a0*/  F2FP.F16.F32.PACK_AB R171, R171, R172 ;  /* 0x000000acabab723e */ /* 0x000fe400000000ff */
[----:B------:R-:W-:Y:S02]  /*64b0*/  F2FP.F16.F32.PACK_AB R173, R173, R174 ;  /* 0x000000aeadad723e */ /* 0x000fe400000000ff */
[----:B------:R-:W-:Y:S01]  /*64c0*/  F2FP.F16.F32.PACK_AB R172, R137, R136 ;  /* 0x0000008889ac723e */ /* 0x000fe200000000ff */
[----:B------:R-:W-:Y:S01]  /*64d0*/  STSM.16.M88.4 [R126], R168 ;  /* 0x000000a87e007844 */ /* 0x000fe20000000200 */
[----:B------:R-:W-:Y:S02]  /*64e0*/  F2FP.F16.F32.PACK_AB R174, R141, R140 ;  /* 0x0000008c8dae723e */ /* 0x000fe400000000ff */
[----:B------:R-:W-:-:S02]  /*64f0*/  F2FP.F16.F32.PACK_AB R175, R175, R176 ;  /* 0x000000b0afaf723e */ /* 0x000fc400000000ff */
[----:B------:R-:W-:Y:S02]  /*6500*/  F2FP.F16.F32.PACK_AB R177, R177, R178 ;  /* 0x000000b2b1b1723e */ /* 0x000fe400000000ff */
[----:B------:R-:W-:Y:S01]  /*6510*/  F2FP.F16.F32.PACK_AB R176, R145, R144 ;  /* 0x0000009091b0723e */ /* 0x000fe200000000ff */
[----:B------:R0:W-:Y:S01]  /*6520*/  STSM.16.M88.4 [R4], R172 ;  /* 0x000000ac04007844 */ /* 0x0001e20000000200 */
[----:B------:R-:W-:Y:S02]  /*6530*/  F2FP.F16.F32.PACK_AB R178, R149, R148 ;  /* 0x0000009495b2723e */ /* 0x000fe400000000ff */
[----:B------:R-:W-:Y:S02]  /*6540*/  F2FP.F16.F32.PACK_AB R179, R179, R0 ;  /* 0x00000000b3b3723e */ /* 0x000fe400000000ff */
[----:B------:R-:W-:Y:S02]  /*6550*/  LEA.HI.X R11, R10, UR5, R11, 0x2, P3 ;  /* 0x000000050a0b7c11 */ /* 0x000fe400098f140b */
[----:B------:R-:W-:Y:S01]  /*6560*/  LOP3.LUT R98, R99, 0x380, RZ, 0xc0, !PT ;  /* 0x0000038063627812 */ /* 0x000fe200078ec0ff */
[----:B------:R1:W-:Y:S01]  /*6570*/  STSM.16.M88.4 [R3], R176 ;  /* 0x000000b003007844 */ /* 0x0003e20000000200 */
[----:B------:R-:W-:-:S02]  /*6580*/  LOP3.LUT R102, R103, 0x380, RZ, 0xc0, !PT ;  /* 0x0000038067667812 */ /* 0x000fc400078ec0ff */
[----:B------:R-:W-:Y:S01]  /*6590*/  LOP3.LUT R106, R107, 0x380, RZ, 0xc0, !PT ;  /* 0x000003806b6a7812 */ /* 0x000fe200078ec0ff */
[----:B------:R-:W2:Y:S01]  /*65a0*/  SHFL.IDX PT, R33, R11, RZ, 0x1c1f ;  /* 0x001c1fff0b217589 */ /* 0x000ea200000e0000 */
[----:B0-----:R-:W0:Y:S08]  /*65b0*/  @P2 LDC R4, c[0x0][0xbec] ;  /* 0x0002fb00ff042b82 */ /* 0x001e300000000800 */
[----:B------:R-:W-:Y:S01]  /*65c0*/  BAR.SYNC.DEFER_BLOCKING 0x1, 0x100 ;  /* 0x0044000000007b1d */ /* 0x000fe20000010000 */
[----:B------:R-:W-:Y:S01]  /*65d0*/  IMAD R0, R19, 0x20, R200 ;  /* 0x0000002013007824 */ /* 0x000fe200078e02c8 */
[----:B------:R-:W-:Y:S01]  /*65e0*/  UIMAD UR6, UR11, UR8, URZ ;  /* 0x000000080b0672a4 */ /* 0x000fe2000f8e023f */
[----:B------:R-:W-:Y:S01]  /*65f0*/  SHF.R.U64 R98, R98, 0x3, RZ ;  /* 0x0000000362627819 */ /* 0x000fe200000012ff */
[----:B------:R-:W-:Y:S01]  /*6600*/  UIMAD.WIDE.U32 UR4, UR10, UR8, URZ ;  /* 0x000000080a0472a5 */ /* 0x000fe2000f8e003f */
[----:B------:R-:W-:-:S03]  /*6610*/  SHF.R.U64 R102, R102, 0x3, RZ ;  /* 0x0000000366667819 */ /* 0x000fc600000012ff */
[----:B-1----:R-:W1:Y:S01]  /*6620*/  @P2 LDC R3, c[0x0][0xbf0] ;  /* 0x0002fc00ff032b82 */ /* 0x002e620000000800 */
[----:B------:R-:W3:Y:S01]  /*6630*/  SHFL.IDX PT, R35, R11, 0x1, 0x1c1f ;  /* 0x003c1f000b237f89 */ /* 0x000ee200000e0000 */
[----:B------:R-:W-:Y:S01]  /*6640*/  UIMAD UR6, UR10, UR9, UR6 ;  /* 0x000000090a0672a4 */ /* 0x000fe2000f8e0206 */
[----:B------:R-:W-:Y:S02]  /*6650*/  SHF.R.U64 R106, R106, 0x3, RZ ;  /* 0x000000036a6a7819 */ /* 0x000fe400000012ff */
[----:B------:R-:W-:Y:S01]  /*6660*/  ULDC.64 UR8, c[0x0][0xaf0] ;  /* 0x0002bc0000087ab9 */ /* 0x000fe20000000a00 */
[----:B--2---:R-:W-:Y:S01]  /*6670*/  @!P1 ST.E desc[UR48][R32.64], R6 ;  /* 0x0000000620009985 */ /* 0x004fe2000c101930 */
[----:B------:R-:W-:Y:S01]  /*6680*/  UIADD3 UR5, UR5, UR6, URZ ;  /* 0x0000000605057290 */ /* 0x000fe2000fffe03f */
[----:B------:R-:W-:Y:S02]  /*6690*/  LOP3.LUT R98, R98, R99, RZ, 0x3c, !PT ;  /* 0x0000006362627212 */ /* 0x000fe400078e3cff */
[----:B------:R-:W-:-:S02]  /*66a0*/  LOP3.LUT R102, R102, R103, RZ, 0x3c, !PT ;  /* 0x0000006766667212 */ /* 0x000fc400078e3cff */
[----:B------:R-:W-:Y:S01]  /*66b0*/  LOP3.LUT R106, R106, R107, RZ, 0x3c, !PT ;  /* 0x0000006b6a6a7212 */ /* 0x000fe200078e3cff */
[----:B---3--:R2:W-:Y:S01]  /*66c0*/  @!P0 ST.E desc[UR48][R34.64], R5 ;  /* 0x0000000522008985 */ /* 0x0085e2000c101930 */
[----:B------:R-:W-:Y:S01]  /*66d0*/  UIMAD UR6, UR7, UR8, URZ ;  /* 0x00000008070672a4 */ /* 0x000fe2000f8e023f */
[--C-:B------:R-:W-:Y:S02]  /*66e0*/  IMAD.X R99, RZ, RZ, R9.reuse, P4 ;  /* 0x000000ffff637224 */ /* 0x100fe400020e0609 */
[----:B------:R3:W5:Y:S01]  /*66f0*/  LD.E.128 R24, desc[UR48][R12.64] ;  /* 0x000000300c187980 */ /* 0x000762000c101d00 */
[----:B------:R-:W-:Y:S01]  /*6700*/  UIMAD.WIDE.U32 UR4, UR43, UR8, UR4 ;  /* 0x000000082b0472a5 */ /* 0x000fe2000f8e0004 */
[--C-:B------:R-:W-:Y:S02]  /*6710*/  IMAD.X R103, RZ, RZ, R9.reuse, P5 ;  /* 0x000000ffff677224 */ /* 0x100fe400028e0609 */
[----:B------:R-:W-:Y:S02]  /*6720*/  IMAD.X R107, RZ, RZ, R9, P6 ;  /* 0x000000ffff6b7224 */ /* 0x000fe400030e0609 */
[----:B--2---:R-:W-:Y:S01]  /*6730*/  IMAD R5, R127, 0x80, R0 ;  /* 0x000000807f057824 */ /* 0x004fe200078e0200 */
[----:B------:R-:W-:Y:S01]  /*6740*/  UIMAD UR6, UR43, UR9, UR6 ;  /* 0x000000092b0672a4 */ /* 0x000fe2000f8e0206 */
[----:B---3--:R-:W2:Y:S01]  /*6750*/  LDC.64 R12, c[0x0][0xae0] ;  /* 0x0002b800ff0c7b82 */ /* 0x008ea20000000a00 */
[----:B------:R-:W5:Y:S01]  /*6760*/  LD.E.128 R8, desc[UR48][R8.64] ;  /* 0x0000003008087980 */ /* 0x000f62000c101d00 */
[----:B0-----:R-:W-:-:S03]  /*6770*/  @P2 IMAD.HI.U32 R0, R5, R4, RZ ;  /* 0x0000000405002227 */ /* 0x001fc600078e00ff */
[----:B------:R0:W5:Y:S01]  /*6780*/  LD.E.128 R28, desc[UR48][R14.64] ;  /* 0x000000300e1c7980 */ /* 0x000162000c101d00 */
[--C-:B------:R-:W-:Y:S01]  /*6790*/  IMAD.MOV.U32 R4, RZ, RZ, R5.reuse ;  /* 0x000000ffff047224 */ /* 0x100fe200078e0005 */
[----:B-1----:R-:W-:Y:S02]  /*67a0*/  @P2 SHF.R.U32.HI R4, RZ, R3, R0 ;  /* 0x00000003ff042219 */ /* 0x002fe40000011600 */
[----:B------:R-:W5:Y:S02]  /*67b0*/  LD.E.128 R52, desc[UR48][R52.64] ;  /* 0x0000003034347980 */ /* 0x000f64000c101d00 */
[--C-:B------:R-:W-:Y:S01]  /*67c0*/  SHF.R.S32.HI R3, RZ, 0x1f, R4.reuse ;  /* 0x0000001fff037819 */ /* 0x100fe20000011404 */
[----:B------:R-:W-:Y:S01]  /*67d0*/  IMAD.MOV R0, RZ, RZ, -R4 ;  /* 0x000000ffff007224 */ /* 0x000fe200078e0a04 */
[----:B------:R-:W-:Y:S01]  /*67e0*/  UIADD3 UR5, UR5, UR6, URZ ;  /* 0x0000000605057290 */ /* 0x000fe2000fffe03f */
[----:B------:R-:W5:Y:S02]  /*67f0*/  LD.E.128 R56, desc[UR48][R56.64] ;  /* 0x0000003038387980 */ /* 0x000f64000c101d00 */
[----:B------:R-:W-:Y:S01]  /*6800*/  IMAD R211, R211, R0, R5 ;  /* 0x00000000d3d37224 */ /* 0x000fe200078e0205 */
[----:B------:R-:W-:Y:S01]  /*6810*/  ULDC.64 UR6, c[0x0][0xad8] ;  /* 0x0002b60000067ab9 */ /* 0x000fe20000000a00 */
[----:B------:R-:W5:Y:S04]  /*6820*/  LD.E.128 R60, desc[UR48][R60.64] ;  /* 0x000000303c3c7980 */ /* 0x000f68000c101d00 */
[----:B------:R-:W5:Y:S01]  /*6830*/  LD.E.128 R64, desc[UR48][R64.64] ;  /* 0x0000003040407980 */ /* 0x000f62000c101d00 */
[----:B--2---:R-:W-:-:S03]  /*6840*/  IMAD R3, R3, R12, RZ ;  /* 0x0000000c03037224 */ /* 0x004fc600078e02ff */
[----:B------:R-:W5:Y:S01]  /*6850*/  LD.E.128 R68, desc[UR48][R68.64] ;  /* 0x0000003044447980 */ /* 0x000f62000c101d00 */
[----:B------:R-:W-:Y:S01]  /*6860*/  SHF.R.S32.HI R0, RZ, 0x1f, R211 ;  /* 0x0000001fff007819 */ /* 0x000fe200000114d3 */
[C---:B------:R-:W-:Y:S02]  /*6870*/  IMAD R3, R4.reuse, R13, R3 ;  /* 0x0000000d04037224 */ /* 0x040fe400078e0203 */
[----:B------:R-:W5:Y:S01]  /*6880*/  LD.E.128 R72, desc[UR48][R72.64] ;  /* 0x0000003048487980 */ /* 0x000f62000c101d00 */
[----:B------:R-:W-:-:S03]  /*6890*/  IMAD.WIDE.U32 R4, R4, R12, UR4 ;  /* 0x0000000404047e25 */ /* 0x000fc6000f8e000c */
[----:B------:R-:W5:Y:S04]  /*68a0*/  LD.E.128 R96, desc[UR48][R98.64] ;  /* 0x0000003062607980 */ /* 0x000f68000c101d00 */
[----:B------:R-:W5:Y:S04]  /*68b0*/  LD.E.128 R100, desc[UR48][R102.64] ;  /* 0x0000003066647980 */ /* 0x000f68000c101d00 */
[----:B------:R-:W5:Y:S04]  /*68c0*/  LD.E.128 R104, desc[UR48][R106.64] ;  /* 0x000000306a687980 */ /* 0x000f68000c101d00 */
[----:B------:R-:W5:Y:S04]  /*68d0*/  LD.E.128 R108, desc[UR48][R110.64] ;  /* 0x000000306e6c7980 */ /* 0x000f68000c101d00 */
[----:B------:R-:W5:Y:S04]  /*68e0*/  LD.E.128 R112, desc[UR48][R114.64] ;  /* 0x0000003072707980 */ /* 0x000f68000c101d00 */
[----:B------:R-:W5:Y:S04]  /*68f0*/  LD.E.128 R116, desc[UR48][R118.64] ;  /* 0x0000003076747980 */ /* 0x000f68000c101d00 */
[----:B------:R-:W5:Y:S01]  /*6900*/  LD.E.128 R120, desc[UR48][R122.64] ;  /* 0x000000307a787980 */ /* 0x000f62000c101d00 */
[----:B------:R-:W-:Y:S01]  /*6910*/  @!PT LDS RZ, [RZ] ;  /* 0x00000000fffff984 */ /* 0x000fe20000000800 */
[----:B------:R-:W-:Y:S01]  /*6920*/  @!PT LDS RZ, [RZ] ;  /* 0x00000000fffff984 */ /* 0x000fe20000000800 */
[----:B------:R-:W-:Y:S01]  /*6930*/  @!PT LDS RZ, [RZ] ;  /* 0x00000000fffff984 */ /* 0x000fe20000000800 */
[----:B------:R-:W-:Y:S01]  /*6940*/  @!PT LDS RZ, [RZ] ;  /* 0x00000000fffff984 */ /* 0x000fe20000000800 */
[----:B------:R1:W-:Y:S06]  /*6950*/  MEMBAR.ALL.CTA ;  /* 0x0000000000007992 */ /* 0x0003ec0000008000 */
[----:B-1----:R-:W1:Y:S01]  /*6960*/  FENCE.VIEW.ASYNC.S ;  /* 0x00000000000073c6 */ /* 0x002e620000000000 */
[----:B------:R-:W-:-:S02]  /*6970*/  IMAD.IADD R5, R5, 0x1, R3 ;  /* 0x0000000105057824 */ /* 0x000fc400078e0203 */
[----:B------:R-:W-:Y:S02]  /*6980*/  IMAD R6, R0, UR6, RZ ;  /* 0x0000000600067c24 */ /* 0x000fe4000f8e02ff */
[----:B------:R-:W-:Y:S01]  /*6990*/  IMAD R32, R127, 0x80, R200 ;  /* 0x000000807f207824 */ /* 0x000fe200078e02c8 */
[----:B------:R-:W-:Y:S01]  /*69a0*/  UIADD3 UR22, UR22, 0x22820, URZ ;  /* 0x0002282016167890 */ /* 0x000fe2000fffe03f */
[C---:B------:R-:W-:Y:S02]  /*69b0*/  IMAD R3, R211.reuse, UR7, R6 ;  /* 0x00000007d3037c24 */ /* 0x040fe4000f8e0206 */
[----:B------:R-:W-:Y:S01]  /*69c0*/  IMAD.WIDE.U32 R4, R211, UR6, R4 ;  /* 0x00000006d3047c25 */ /* 0x000fe2000f8e0004 */
[----:B------:R-:W-:Y:S01]  /*69d0*/  UIADD3 UR37, UR37, 0x1, URZ ;  /* 0x0000000125257890 */ /* 0x000fe2000fffe03f */
[----:B------:R-:W-:Y:S01]  /*69e0*/  ISETP.GE.AND P2, PT, R32, R7, PT ;  /* 0x000000072000720c */ /* 0x000fe20003f46270 */
[----:B------:R-:W-:Y:S01]  /*69f0*/  ULDC.64 UR6, c[0x0][0xa80] ;  /* 0x0002a00000067ab9 */ /* 0x000fe20000000a00 */
[----:B------:R-:W-:Y:S01]  /*6a00*/  IMAD.IADD R3, R5, 0x1, R3 ;  /* 0x0000000105037824 */ /* 0x000fe200078e0203 */
[----:B------:R-:W-:Y:S01]  /*6a10*/  UPRMT UR22, URZ, 0x654, UR22 ;  /* 0x000006543f167896 */ /* 0x000fe20008000016 */
[----:B------:R-:W-:Y:S01]  /*6a20*/  LEA R6, P3, R4, UR6, 0x1 ;  /* 0x0000000604067c11 */ /* 0x000fe2000f8608ff */
[----:B------:R-:W-:Y:S01]  /*6a30*/  VIADD R0, R32, 0x20 ;  /* 0x0000002020007836 */ /* 0x000fe20000000000 */
[----:B------:R-:W-:-:S02]  /*6a40*/  UISETP.NE.AND UP0, UPT, UR37, 0x2, UPT ;  /* 0x000000022500788c */ /* 0x000fc4000bf05270 */
[----:B------:R-:W-:Y:S02]  /*6a50*/  LEA.HI.X R3, R4, UR7, R3, 0x1, P3 ;  /* 0x0000000704037c11 */ /* 0x000fe400098f0c03 */
[----:B------:R-:W-:Y:S01]  /*6a60*/  USEL UR5, URZ, 0x1, UP0 ;  /* 0x000000013f057887 */ /* 0x000fe20008000000 */
[-C--:B------:R-:W-:Y:S01]  /*6a70*/  ISETP.GE.AND P1, PT, R0, R7.reuse, PT ;  /* 0x000000070000720c */ /* 0x080fe20003f26270 */
[----:B------:R-:W-:Y:S01]  /*6a80*/  ULDC UR4, c[0x0][0xc] ;  /* 0x0000030000047ab9 */ /* 0x000fe20000000800 */
[----:B------:R-:W-:Y:S01]  /*6a90*/  VIADD R0, R32, 0x40 ;  /* 0x0000004020007836 */ /* 0x000fe20000000000 */
[----:B------:R-:W-:Y:S01]  /*6aa0*/  UIADD3 UR45, UR4, UR45, URZ ;  /* 0x0000002d042d7290 */ /* 0x000fe2000fffe03f */
[----:B-1----:R0:W1:Y:S01]  /*6ab0*/  SHFL.IDX PT, R12, R6, RZ, 0x181f ;  /* 0x00181fff060c7589 */ /* 0x00206200000e0000 */
[----:B------:R-:W-:Y:S01]  /*6ac0*/  USEL UR37, UR37, URZ, UP0 ;  /* 0x0000003f25257287 */ /* 0x000fe20008000000 */
[----:B------:R-:W-:Y:S01]  /*6ad0*/  SYNCS.ARRIVE.TRANS64.RED.A1T0 RZ, [UR22], RZ ;  /* 0x000000ffffff79a7 */ /* 0x000fe20008100416 */
[----:B------:R-:W-:Y:S01]  /*6ae0*/  ULOP3.LUT UR36, UR36, UR5, URZ, 0x3c, !UPT ;  /* 0x0000000524247292 */ /* 0x000fe2000f8e3c3f */
[----:B------:R0:W2:Y:S01]  /*6af0*/  SHFL.IDX PT, R13, R3, RZ, 0x181f ;  /* 0x00181fff030d7589 */ /* 0x0000a200000e0000 */
[----:B------:R-:W-:Y:S01]  /*6b00*/  BSSY B0, `(.L_x_31) ;  /* 0x0000013000007945 */ /* 0x000fe20003800000 */
[----:B------:R-:W-:-:S03]  /*6b10*/  ISETP.GE.AND P0, PT, R0, R7, PT ;  /* 0x000000070000720c */ /* 0x000fc60003f06270 */
[----:B------:R-:W-:Y:S10]  /*6b20*/  @P2 BRA `(.L_x_32) ;  /* 0x0000000000402947 */ /* 0x000ff40003800000 */
[----:B------:R-:W-:Y:S02]  /*6b30*/  ULDC UR4, c[0x0][0xac8] ;  /* 0x0002b20000047ab9 */ /* 0x000fe40000000800 */
[----:B------:R-:W-:Y:S02]  /*6b40*/  ISETP.GE.AND P4, PT, R18, UR4, PT ;  /* 0x0000000412007c0c */ /* 0x000fe4000bf86270 */
[----:B------:R-:W-:Y:S02]  /*6b50*/  ISETP.GE.AND P3, PT, R17, UR4, PT ;  /* 0x0000000411007c0c */ /* 0x000fe4000bf66270 */
[----:B------:R-:W-:Y:S02]  /*6b60*/  ISETP.GE.AND P2, PT, R16, UR4, PT ;  /* 0x0000000410007c0c */ /* 0x000fe4000bf46270 */
[----:B------:R-:W-:-:S07]  /*6b70*/  ISETP.GE.AND P5, PT, R2, UR4, PT ;  /* 0x0000000402007c0c */ /* 0x000fce000bfa6270 */
[----:B01----:R-:W-:-:S04]  /*6b80*/  @!P4 LEA R14, P6, R18, R12, 0x1 ;  /* 0x0000000c120ec211 */ /* 0x003fc800078c08ff */
[----:B--2---:R-:W-:Y:S02]  /*6b90*/  @!P4 LEA.HI.X R15, R18, R13, R214, 0x1, P6 ;  /* 0x0000000d120fc211 */ /* 0x004fe400030f0cd6 */
[----:B------:R-:W-:Y:S01]  /*6ba0*/  @!P3 LEA R20, P6, R17, R12, 0x1 ;  /* 0x0000000c1114b211 */ /* 0x000fe200078c08ff */
[----:B------:R-:W-:-:S03]  /*6bb0*/  @!P5 IMAD.WIDE R4, R2, 0x2, R12 ;  /* 0x000000020204d825 */ /* 0x000fc600078e020c */
[-C--:B------:R-:W-:Y:S02]  /*6bc0*/  @!P3 LEA.HI.X R21, R17, R13.reuse, R213, 0x1, P6 ;  /* 0x0000000d1115b211 */ /* 0x080fe400030f0cd5 */
[C---:B------:R-:W-:Y:S01]  /*6bd0*/  @!P2 LEA R22, P6, R16.reuse, R12, 0x1 ;  /* 0x0000000c1016a211 */ /* 0x040fe200078c08ff */
[----:B-----5:R3:W-:Y:S03]  /*6be0*/  @!P5 ST.E.128 desc[UR48][R4.64], R8 ;  /* 0x000000080400d985 */ /* 0x0207e6000c101d30 */
[----:B------:R-:W-:Y:S01]  /*6bf0*/  @!P2 LEA.HI.X R23, R16, R13, R212, 0x1, P6 ;  /* 0x0000000d1017a211 */ /* 0x000fe200030f0cd4 */
[----:B------:R3:W-:Y:S04]  /*6c00*/  @!P4 ST.E.128 desc[UR48][R14.64], R56 ;  /* 0x000000380e00c985 */ /* 0x0007e8000c101d30 */
[----:B------:R3:W-:Y:S04]  /*6c10*/  @!P3 ST.E.128 desc[UR48][R20.64], R72 ;  /* 0x000000481400b985 */ /* 0x0007e8000c101d30 */
[----:B------:R3:W-:Y:S02]  /*6c20*/  @!P2 ST.E.128 desc[UR48][R22.64], R108 ;  /* 0x0000006c1600a985 */ /* 0x0007e4000c101d30 */
.L_x_32:
[----:B------:R-:W-:Y:S05]  /*6c30*/  BSYNC B0 ;  /* 0x0000000000007941 */ /* 0x000fea0003800000 */
.L_x_31:
[----:B---3-5:R3:W4:Y:S01]  /*6c40*/  SHFL.IDX PT, R9, R3, 0x1, 0x181f ;  /* 0x00381f0003097f89 */ /* 0x02872200000e0000 */
[----:B------:R-:W-:Y:S03]  /*6c50*/  BSSY B0, `(.L_x_33) ;  /* 0x0000013000007945 */ /* 0x000fe60003800000 */
[----:B------:R3:W0:Y:S01]  /*6c60*/  SHFL.IDX PT, R8, R6, 0x1, 0x181f ;  /* 0x00381f0006087f89 */ /* 0x00062200000e0000 */
[----:B------:R-:W-:Y:S05]  /*6c70*/  @P1 BRA `(.L_x_34) ;  /* 0x0000000000401947 */ /* 0x000fea0003800000 */
[----:B------:R-:W-:Y:S02]  /*6c80*/  ULDC UR4, c[0x0][0xac8] ;  /* 0x0002b20000047ab9 */ /* 0x000fe40000000800 */
[----:B------:R-:W-:Y:S02]  /*6c90*/  ISETP.GE.AND P3, PT, R18, UR4, PT ;  /* 0x0000000412007c0c */ /* 0x000fe4000bf66270 */
[----:B------:R-:W-:Y:S02]  /*6ca0*/  ISETP.GE.AND P2, PT, R17, UR4, PT ;  /* 0x0000000411007c0c */ /* 0x000fe4000bf46270 */
[----:B------:R-:W-:Y:S02]  /*6cb0*/  ISETP.GE.AND P1, PT, R16, UR4, PT ;  /* 0x0000000410007c0c */ /* 0x000fe4000bf26270 */
[----:B------:R-:W-:-:S07]  /*6cc0*/  ISETP.GE.AND P4, PT, R2, UR4, PT ;  /* 0x0000000402007c0c */ /* 0x000fce000bf86270 */
[CC--:B0-----:R-:W-:Y:S02]  /*6cd0*/  @!P3 LEA R10, P6, R18.reuse, R8.reuse, 0x1 ;  /* 0x00000008120ab211 */ /* 0x0c1fe400078c08ff */
[CC--:B-1----:R-:W-:Y:S02]  /*6ce0*/  @!P2 LEA R12, P5, R17.reuse, R8.reuse, 0x1 ;  /* 0x00000008110ca211 */ /* 0x0c2fe400078a08ff */
[-C--:B----4-:R-:W-:Y:S02]  /*6cf0*/  @!P3 LEA.HI.X R11, R18, R9.reuse, R214, 0x1, P6 ;  /* 0x00000009120bb211 */ /* 0x090fe400030f0cd6 */
[----:B------:R-:W-:Y:S01]  /*6d00*/  @!P1 LEA R14, P6, R16, R8, 0x1 ;  /* 0x00000008100e9211 */ /* 0x000fe200078c08ff */
[----:B------:R-:W-:Y:S01]  /*6d10*/  @!P4 IMAD.WIDE R4, R2, 0x2, R8 ;  /* 0x000000020204c825 */ /* 0x000fe200078e0208 */
[-C--:B--2---:R-:W-:Y:S02]  /*6d20*/  @!P2 LEA.HI.X R13, R17, R9.reuse, R213, 0x1, P5 ;  /* 0x00000009110da211 */ /* 0x084fe400028f0cd5 */
[----:B------:R-:W-:-:S02]  /*6d30*/  @!P1 LEA.HI.X R15, R16, R9, R212, 0x1, P6 ;  /* 0x00000009100f9211 */ /* 0x000fc400030f0cd4 */
[----:B------:R0:W-:Y:S04]  /*6d40*/  @!P4 ST.E.128 desc[UR48][R4.64], R24 ;  /* 0x000000180400c985 */ /* 0x0001e8000c101d30 */
[----:B------:R0:W-:Y:S04]  /*6d50*/  @!P3 ST.E.128 desc[UR48][R10.64], R60 ;  /* 0x0000003c0a00b985 */ /* 0x0001e8000c101d30 */
[----:B------:R0:W-:Y:S04]  /*6d60*/  @!P2 ST.E.128 desc[UR48][R12.64], R96 ;  /* 0x000000600c00a985 */ /* 0x0001e8000c101d30 */
[----:B------:R0:W-:Y:S02]  /*6d70*/  @!P1 ST.E.128 desc[UR48][R14.64], R112 ;  /* 0x000000700e009985 */ /* 0x0001e4000c101d30 */
.L_x_34:
[----:B------:R-:W-:Y:S05]  /*6d80*/  BSYNC B0 ;  /* 0x0000000000007941 */ /* 0x000fea0003800000 */
.L_x_33:
[----:B----4-:R4:W1:Y:S01]  /*6d90*/  SHFL.IDX PT, R9, R3, 0x2, 0x181f ;  /* 0x00581f0003097f89 */ /* 0x01086200000e0000 */
[----:B------:R-:W-:Y:S03]  /*6da0*/  BSSY B0, `(.L_x_35) ;  /* 0x0000013000007945 */ /* 0x000fe60003800000 */
[----:B0-----:R4:W0:Y:S01]  /*6db0*/  SHFL.IDX PT, R8, R6, 0x2, 0x181f ;  /* 0x00581f0006087f89 */ /* 0x00182200000e0000 */
[----:B------:R-:W-:Y:S05]  /*6dc0*/  @P0 BRA `(.L_x_36) ;  /* 0x0000000000400947 */ /* 0x000fea0003800000 */
[----:B------:R-:W-:Y:S02]  /*6dd0*/  ULDC UR4, c[0x0][0xac8] ;  /* 0x0002b20000047ab9 */ /* 0x000fe40000000800 */
[----:B------:R-:W-:Y:S02]  /*6de0*/  ISETP.GE.AND P4, PT, R18, UR4, PT ;  /* 0x0000000412007c0c */ /* 0x000fe4000bf86270 */
[----:B------:R-:W-:Y:S02]  /*6df0*/  ISETP.GE.AND P5, PT, R17, UR4, PT ;  /* 0x0000000411007c0c */ /* 0x000fe4000bfa6270 */
[----:B------:R-:W-:Y:S02]  /*6e00*/  ISETP.GE.AND P6, PT, R16, UR4, PT ;  /* 0x0000000410007c0c */ /* 0x000fe4000bfc6270 */
[----:B------:R-:W-:-:S07]  /*6e10*/  ISETP.GE.AND P3, PT, R2, UR4, PT ;  /* 0x0000000402007c0c */ /* 0x000fce000bf66270 */
[-C--:B0-----:R-:W-:Y:S02]  /*6e20*/  @!P4 LEA R10, P0, R18, R8.reuse, 0x1 ;  /* 0x00000008120ac211 */ /* 0x081fe400078008ff */
[CC--:B-1----:R-:W-:Y:S02]  /*6e30*/  @!P5 LEA R12, P1, R17.reuse, R8.reuse, 0x1 ;  /* 0x00000008110cd211 */ /* 0x0c2fe400078208ff */
[----:B------:R-:W-:Y:S02]  /*6e40*/  @!P6 LEA R14, P2, R16, R8, 0x1 ;  /* 0x00000008100ee211 */ /* 0x000fe400078408ff */
[----:B------:R-:W-:Y:S01]  /*6e50*/  @!P3 IMAD.WIDE R4, R2, 0x2, R8 ;  /* 0x000000020204b825 */ /* 0x000fe200078e0208 */
[-C--:B------:R-:W-:Y:S02]  /*6e60*/  @!P4 LEA.HI.X R11, R18, R9.reuse, R214, 0x1, P0 ;  /* 0x00000009120bc211 */ /* 0x080fe400000f0cd6 */
[-C--:B--2---:R-:W-:Y:S02]  /*6e70*/  @!P5 LEA.HI.X R13, R17, R9.reuse, R213, 0x1, P1 ;  /* 0x00000009110dd211 */ /* 0x084fe400008f0cd5 */
[----:B------:R-:W-:Y:S01]  /*6e80*/  @!P6 LEA.HI.X R15, R16, R9, R212, 0x1, P2 ;  /* 0x00000009100fe211 */ /* 0x000fe200010f0cd4 */
[----:B------:R0:W-:Y:S04]  /*6e90*/  @!P3 ST.E.128 desc[UR48][R4.64], R28 ;  /* 0x0000001c0400b985 */ /* 0x0001e8000c101d30 */
[----:B------:R0:W-:Y:S04]  /*6ea0*/  @!P4 ST.E.128 desc[UR48][R10.64], R64 ;  /* 0x000000400a00c985 */ /* 0x0001e8000c101d30 */
[----:B------:R0:W-:Y:S04]  /*6eb0*/  @!P5 ST.E.128 desc[UR48][R12.64], R100 ;  /* 0x000000640c00d985 */ /* 0x0001e8000c101d30 */
[----:B------:R0:W-:Y:S02]  /*6ec0*/  @!P6 ST.E.128 desc[UR48][R14.64], R116 ;  /* 0x000000740e00e985 */ /* 0x0001e4000c101d30 */
.L_x_36:
[----:B------:R-:W-:Y:S05]  /*6ed0*/  BSYNC B0 ;  /* 0x0000000000007941 */ /* 0x000fea0003800000 */
.L_x_35:
[----:B------:R-:W-:Y:S01]  /*6ee0*/  VIADD R0, R32, 0x60 ;  /* 0x0000006020007836 */ /* 0x000fe20000000000 */
[----:B-1----:R1:W1:Y:S01]  /*6ef0*/  SHFL.IDX PT, R9, R3, 0x3, 0x181f ;  /* 0x00781f0003097f89 */ /* 0x00226200000e0000 */
[----:B------:R-:W-:Y:S01]  /*6f00*/  UIADD3 UR46, UR46, 0x1, URZ ;  /* 0x000000012e2e7890 */ /* 0x000fe2000fffe03f */
[----:B------:R-:W-:Y:S02]  /*6f10*/  BSSY B0, `(.L_x_37) ;  /* 0x0000014000007945 */ /* 0x000fe40003800000 */
[----:B------:R-:W-:Y:S01]  /*6f20*/  ISETP.GE.AND P0, PT, R0, R7, PT ;  /* 0x000000070000720c */ /* 0x000fe20003f06270 */
[----:B0-----:R0:W0:-:S12]  /*6f30*/  SHFL.IDX PT, R8, R6, 0x3, 0x181f ;  /* 0x00781f0006087f89 */ /* 0x00101800000e0000 */
[----:B------:R-:W-:Y:S05]  /*6f40*/  @P0 BRA `(.L_x_38) ;  /* 0x0000000000400947 */ /* 0x000fea0003800000 */
[----:B------:R-:W-:Y:S02]  /*6f50*/  ULDC UR4, c[0x0][0xac8] ;  /* 0x0002b20000047ab9 */ /* 0x000fe40000000800 */
[----:B------:R-:W-:Y:S02]  /*6f60*/  ISETP.GE.AND P4, PT, R18, UR4, PT ;  /* 0x0000000412007c0c */ /* 0x000fe4000bf86270 */
[----:B------:R-:W-:Y:S02]  /*6f70*/  ISETP.GE.AND P5, PT, R17, UR4, PT ;  /* 0x0000000411007c0c */ /* 0x000fe4000bfa6270 */
[----:B------:R-:W-:Y:S02]  /*6f80*/  ISETP.GE.AND P6, PT, R16, UR4, PT ;  /* 0x0000000410007c0c */ /* 0x000fe4000bfc6270 */
[----:B------:R-:W-:-:S07]  /*6f90*/  ISETP.GE.AND P3, PT, R2, UR4, PT ;  /* 0x0000000402007c0c */ /* 0x000fce000bf66270 */
[-C--:B0--34-:R-:W-:Y:S02]  /*6fa0*/  @!P4 LEA R6, P0, R18, R8.reuse, 0x1 ;  /* 0x000000081206c211 */ /* 0x099fe400078008ff */
[CC--:B------:R-:W-:Y:S02]  /*6fb0*/  @!P5 LEA R10, P1, R17.reuse, R8.reuse, 0x1 ;  /* 0x00000008110ad211 */ /* 0x0c0fe400078208ff */
[----:B------:R-:W-:Y:S02]  /*6fc0*/  @!P6 LEA R12, P2, R16, R8, 0x1 ;  /* 0x00000008100ce211 */ /* 0x000fe400078408ff */
[----:B-1----:R-:W-:Y:S01]  /*6fd0*/  @!P3 IMAD.WIDE R4, R2, 0x2, R8 ;  /* 0x000000020204b825 */ /* 0x002fe200078e0208 */
[-C--:B------:R-:W-:Y:S02]  /*6fe0*/  @!P4 LEA.HI.X R7, R18, R9.reuse, R214, 0x1, P0 ;  /* 0x000000091207c211 */ /* 0x080fe400000f0cd6 */
[-C--:B------:R-:W-:Y:S02]  /*6ff0*/  @!P5 LEA.HI.X R11, R17, R9.reuse, R213, 0x1, P1 ;  /* 0x00000009110bd211 */ /* 0x080fe400008f0cd5 */
[----:B--2---:R-:W-:Y:S01]  /*7000*/  @!P6 LEA.HI.X R13, R16, R9, R212, 0x1, P2 ;  /* 0x00000009100de211 */ /* 0x004fe200010f0cd4 */
[----:B------:R0:W-:Y:S04]  /*7010*/  @!P3 ST.E.128 desc[UR48][R4.64], R52 ;  /* 0x000000340400b985 */ /* 0x0001e8000c101d30 */
[----:B------:R0:W-:Y:S04]  /*7020*/  @!P4 ST.E.128 desc[UR48][R6.64], R68 ;  /* 0x000000440600c985 */ /* 0x0001e8000c101d30 */
[----:B------:R0:W-:Y:S04]  /*7030*/  @!P5 ST.E.128 desc[UR48][R10.64], R104 ;  /* 0x000000680a00d985 */ /* 0x0001e8000c101d30 */
[----:B------:R0:W-:Y:S02]  /*7040*/  @!P6 ST.E.128 desc[UR48][R12.64], R120 ;  /* 0x000000780c00e985 */ /* 0x0001e4000c101d30 */
.L_x_38:
[----:B------:R-:W-:Y:S05]  /*7050*/  BSYNC B0 ;  /* 0x0000000000007941 */ /* 0x000fea0003800000 */
.L_x_37:
[----:B------:R-:W5:Y:S02]  /*7060*/  LDC R0, c[0x0][0xc34] ;  /* 0x00030d00ff007b82 */ /* 0x000f640000000800 */
[----:B-----5:R-:W-:-:S13]  /*7070*/  ISETP.LE.AND P0, PT, R0, UR45, PT ;  /* 0x0000002d00007c0c */ /* 0x020fda000bf03270 */
[----:B------:R-:W-:Y:S05]  /*7080*/  @!P0 BRA `(.L_x_39) ;  /* 0xffffff9c00148947 */ /* 0x000fea000383ffff */
[----:B------:R-:W-:Y:S05]  /*7090*/  EXIT ;  /* 0x000000000000794d */ /* 0x000fea0003800000 */
.L_x_5:
[----:B------:R-:W-:-:S08]  /*70a0*/  NOP ;  /* 0x0000000000007918 */ /* 0x000fd00000000000 */
[----:B------:R-:W0:-:S00]  /*70b0*/  USETMAXREG.DEALLOC.CTAPOOL 0x28 ;  /* 0x00000028000079c8 */ /* 0x000e0000080e0500 */
[----:B------:R-:W1:Y:S01]  /*70c0*/  S2UR UR11, SR_CTAID.X ;  /* 0x00000000000b79c3 */ /* 0x000e620000002500 */
[----:B0-----:R-:W-:Y:S02]  /*70d0*/  IMAD.MOV.U32 R0, RZ, RZ, 0x1 ;  /* 0x00000001ff007424 */ /* 0x001fe400078e00ff */
[----:B------:R-:W-:Y:S02]  /*70e0*/  IMAD.MOV.U32 R17, RZ, RZ, RZ ;  /* 0x000000ffff117224 */ /* 0x000fe400078e00ff */
[----:B------:R-:W-:-:S03]  /*70f0*/  IMAD.MOV.U32 R27, RZ, RZ, 0x1 ;  /* 0x00000001ff1b7424 */ /* 0x000fc600078e00ff */
[----:B------:R-:W1:Y:S02]  /*7100*/  LDC R2, c[0x0][0xc34] ;  /* 0x00030d00ff027b82 */ /* 0x000e640000000800 */
[----:B-1----:R-:W-:-:S13]  /*7110*/  ISETP.LE.AND P0, PT, R2, UR11, PT ;  /* 0x0000000b02007c0c */ /* 0x002fda000bf03270 */
[----:B------:R-:W-:Y:S05]  /*7120*/  @P0 BRA `(.L_x_40) ;  /* 0x0000003800700947 */ /* 0x000fea0003800000 */
[----:B------:R-:W-:Y:S01]  /*7130*/  IMAD.SHL.U32 R31, R19, 0x8, RZ ;  /* 0x00000008131f7824 */ /* 0x000fe200078e00ff */
[----:B------:R-:W-:Y:S01]  /*7140*/  ULDC.64 UR4, c[0x0][0x418] ;  /* 0x0001060000047ab9 */ /* 0x000fe20000000a00 */
[----:B------:R-:W-:Y:S01]  /*7150*/  ULDC UR9, c[0x0][0x320] ;  /* 0x0000c80000097ab9 */ /* 0x000fe20000000800 */
[----:B------:R-:W-:Y:S01]  /*7160*/  UISETP.NE.U32.AND UP0, UPT, UR4, URZ, UPT ;  /* 0x0000003f0400728c */ /* 0x000fe2000bf05070 */
[----:B------:R-:W0:Y:S01]  /*7170*/  S2UR UR8, SR_CgaCtaId ;  /* 0x00000000000879c3 */ /* 0x000e220000008800 */
[----:B------:R-:W-:Y:S01]  /*7180*/  LOP3.LUT R5, R31, 0x38, RZ, 0xc0, !PT ;  /* 0x000000381f057812 */ /* 0x000fe200078ec0ff */
[----:B------:R-:W-:Y:S01]  /*7190*/  ULDC UR4, c[0x0][0x424] ;  /* 0x0001090000047ab9 */ /* 0x000fe20000000800 */
[----:B------:R-:W-:Y:S01]  /*71a0*/  UISETP.NE.AND.EX UP0, UPT, UR5, URZ, UPT, UP0 ;  /* 0x0000003f0500728c */ /* 0x000fe2000bf05300 */
[----:B------:R-:W-:Y:S01]  /*71b0*/  LOP3.LUT R16, R16, 0xffffffef, RZ, 0xc0, !PT ;  /* 0xffffffef10107812 */ /* 0x000fe200078ec0ff */
[----:B------:R-:W-:Y:S01]  /*71c0*/  ULDC.64 UR6, c[0x0][0x2f0] ;  /* 0x0000bc0000067ab9 */ /* 0x000fe20000000a00 */
[C---:B------:R-:W-:Y:S01]  /*71d0*/  LOP3.LUT R0, R5.reuse, 0x40, RZ, 0xfc, !PT ;  /* 0x0000004005007812 */ /* 0x040fe200078efcff */
[----:B------:R-:W-:Y:S01]  /*71e0*/  USEL UR4, UR4, 0x1, UP0 ;  /* 0x0000000104047887 */ /* 0x000fe20008000000 */
[C---:B------:R-:W-:Y:S01]  /*71f0*/  LOP3.LUT R2, R5.reuse, 0x80, RZ, 0xfc, !PT ;  /* 0x0000008005027812 */ /* 0x040fe200078efcff */
[----:B------:R-:W-:Y:S01]  /*7200*/  UMOV UR37, 0x400 ;  /* 0x0000040000257882 */ /* 0x000fe20000000000 */
[----:B------:R-:W-:Y:S01]  /*7210*/  ISETP.GE.AND P2, PT, R0, UR9, PT ;  /* 0x0000000900007c0c */ /* 0x000fe2000bf46270 */
[----:B------:R-:W-:Y:S01]  /*7220*/  UIMAD UR36, UR4, UR6, URZ ;  /* 0x00000006042472a4 */ /* 0x000fe2000f8e023f */
[----:B------:R-:W-:Y:S01]  /*7230*/  ISETP.GE.AND P1, PT, R2, UR9, PT ;  /* 0x0000000902007c0c */ /* 0x000fe2000bf26270 */
[----:B------:R1:W-:Y:S01]  /*7240*/  STL [R1+0x4], RZ ;  /* 0x000004ff01007387 */ /* 0x0003e20000100800 */
[C---:B------:R-:W-:Y:S01]  /*7250*/  ISETP.GE.AND P3, PT, R5.reuse, UR9, PT ;  /* 0x0000000905007c0c */ /* 0x040fe2000bf66270 */
[----:B------:R-:W-:Y:S01]  /*7260*/  UIADD3 UR4, UR36, 0x5f, URZ ;  /* 0x0000005f24047890 */ /* 0x000fe2000fffe03f */
[----:B------:R-:W-:Y:S01]  /*7270*/  LOP3.LUT R0, R5, 0xc0, RZ, 0xfc, !PT ;  /* 0x000000c005007812 */ /* 0x000fe200078efcff */
[----:B------:R-:W-:Y:S01]  /*7280*/  ULDC UR10, c[0x0][0x2b8] ;  /* 0x0000ae00000a7ab9 */ /* 0x000fe20000000800 */
[----:B------:R-:W-:Y:S01]  /*7290*/  SHF.R.U32.HI R36, RZ, 0x3, R19 ;  /* 0x00000003ff247819 */ /* 0x000fe20000011613 */
[----:B------:R-:W-:Y:S01]  /*72a0*/  UIMAD.WIDE UR4, UR4, 0x2aaaaaab, URZ ;  /* 0x2aaaaaab040478a5 */ /* 0x000fe2000f8e023f */
[----:B------:R-:W-:Y:S01]  /*72b0*/  ISETP.GE.AND P0, PT, R0, UR9, PT ;  /* 0x0000000900007c0c */ /* 0x000fe2000bf06270 */
[----:B------:R-:W-:Y:S01]  /*72c0*/  IMAD.U32 R37, RZ, RZ, UR11 ;  /* 0x0000000bff257e24 */ /* 0x000fe2000f8e00ff */
[----:B------:R-:W-:Y:S01]  /*72d0*/  SEL R4, RZ, 0x1, P3 ;  /* 0x00000001ff047807 */ /* 0x000fe20001800000 */
[----:B------:R-:W-:Y:S01]  /*72e0*/  USHF.R.U32.HI UR6, URZ, 0x1f, UR5 ;  /* 0x0000001f3f067899 */ /* 0x000fe20008011605 */
[----:B------:R-:W-:Y:S01]  /*72f0*/  @P2 LOP3.LUT R16, R16, 0x10, RZ, 0xfc, !PT ;  /* 0x0000001010102812 */ /* 0x000fe200078efcff */
[----:B0-----:R-:W-:Y:S01]  /*7300*/  ULEA UR37, UR8, UR37, 0x18 ;  /* 0x0000002508257291 */ /* 0x001fe2000f8ec03f */
[----:B------:R-:W-:Y:S01]  /*7310*/  SEL R2, RZ, 0x2, P2 ;  /* 0x00000002ff027807 */ /* 0x000fe20001000000 */
[----:B------:R-:W-:Y:S01]  /*7320*/  ULEA.HI.SX32 UR6, UR5, UR6, 0x1c ;  /* 0x0000000605067291 */ /* 0x000fe2000f8fe23f */
[----:B------:R-:W-:Y:S01]  /*7330*/  LOP3.LUT R16, R16, 0xfffffff7, RZ, 0xc0, !PT ;  /* 0xfffffff710107812 */ /* 0x000fe200078ec0ff */
[----:B------:R-:W-:Y:S01]  /*7340*/  IMAD.MOV.U32 R27, RZ, RZ, 0x1 ;  /* 0x00000001ff1b7424 */ /* 0x000fe200078e00ff */
[----:B------:R-:W-:Y:S01]  /*7350*/  SEL R3, RZ, 0x4, P1 ;  /* 0x00000004ff037807 */ /* 0x000fe20000800000 */
[----:B------:R-:W-:Y:S01]  /*7360*/  UIADD3 UR5, UR6, -0x1, URZ ;  /* 0xffffffff06057890 */ /* 0x000fe2000fffe03f */
[----:B------:R-:W-:Y:S01]  /*7370*/  @P1 LOP3.LUT R16, R16, 0x8, RZ, 0xfc, !PT ;  /* 0x0000000810101812 */ /* 0x000fe200078efcff */
[----:B------:R-:W-:Y:S01]  /*7380*/  ULDC UR39, c[0x0][0x448] ;  /* 0x0001120000277ab9 */ /* 0x000fe20000000800 */
[----:B------:R-:W-:Y:S01]  /*7390*/  LOP3.LUT R36, R36, 0xf, RZ, 0xc0, !PT ;  /* 0x0000000f24247812 */ /* 0x000fe200078ec0ff */
[----:B------:R-:W-:Y:S01]  /*73a0*/  UIMAD UR8, UR5, -0x60, UR36 ;  /* 0xffffffa0050878a4 */ /* 0x000fe2000f8e0224 */
[----:B------:R-:W-:Y:S01]  /*73b0*/  LOP3.LUT R16, R16, 0xfffffffd, RZ, 0xc0, !PT ;  /* 0xfffffffd10107812 */ /* 0x000fe200078ec0ff */
[----:B------:R-:W-:Y:S01]  /*73c0*/  ULDC UR4, c[0x0][0x288] ;  /* 0x0000a20000047ab9 */ /* 0x000fe20000000800 */
[----:B------:R-:W-:Y:S01]  /*73d0*/  IADD3 R3, R3, R2, R4 ;  /* 0x0000000203037210 */ /* 0x000fe20007ffe004 */
[----:B------:R-:W-:Y:S01]  /*73e0*/  ULOP3.LUT UR41, UR38, 0x2, URZ, 0xfc, !UPT ;  /* 0x0000000226297892 */ /* 0x000fe2000f8efc3f */
[----:B------:R-:W-:Y:S01]  /*73f0*/  @P3 LOP3.LUT R16, R16, 0x2, RZ, 0xfc, !PT ;  /* 0x0000000210103812 */ /* 0x000fe200078efcff */
[----:B------:R-:W-:Y:S01]  /*7400*/  ULDC UR42, c[0x0][0xc] ;  /* 0x00000300002a7ab9 */ /* 0x000fe20000000800 */
[----:B------:R-:W-:Y:S01]  /*7410*/  SEL R2, RZ, 0x8, P0 ;  /* 0x00000008ff027807 */ /* 0x000fe20000000000 */
[----:B------:R-:W-:Y:S01]  /*7420*/  UIMAD UR39, UR39, UR4, URZ ;  /* 0x00000004272772a4 */ /* 0x000fe2000f8e023f */
[----:B------:R-:W-:Y:S01]  /*7430*/  LOP3.LUT R16, R16, 0xfffffffb, RZ, 0xc0, !PT ;  /* 0xfffffffb10107812 */ /* 0x000fe200078ec0ff */
[----:B------:R-:W-:Y:S01]  /*7440*/  UIADD3 UR40, UR6, -0x2, URZ ;  /* 0xfffffffe06287890 */ /* 0x000fe2000fffe03f */
[----:B------:R-:W-:Y:S01]  /*7450*/  IADD3 R34, -R36, UR8, RZ ;  /* 0x0000000824227c10 */ /* 0x000fe2000fffe1ff */
[----:B------:R-:W-:Y:S01]  /*7460*/  IMAD.IADD R2, R2, 0x1, R3 ;  /* 0x0000000102027824 */ /* 0x000fe200078e0203 */
[----:B------:R-:W-:Y:S01]  /*7470*/  @P0 LOP3.LUT R16, R16, 0x4, RZ, 0xfc, !PT ;  /* 0x0000000410100812 */ /* 0x000fe200078efcff */
[----:B------:R-:W-:Y:S01]  /*7480*/  IMAD.SHL.U32 R3, R19, 0x10, RZ ;  /* 0x0000001013037824 */ /* 0x000fe200078e00ff */
[----:B------:R-:W-:-:S02]  /*7490*/  ISETP.GE.AND P0, PT, R5, UR9, PT ;  /* 0x0000000905007c0c */ /* 0x000fc4000bf06270 */
[----:B------:R-:W-:Y:S02]  /*74a0*/  LOP3.LUT R35, R35, 0xfffffffb, RZ, 0xc0, !PT ;  /* 0xfffffffb23237812 */ /* 0x000fe400078ec0ff */
[C---:B------:R-:W-:Y:S02]  /*74b0*/  ISETP.LT.OR P3, PT, R34.reuse, 0x1, P0 ;  /* 0x000000012200780c */ /* 0x040fe40000761670 */
[C---:B------:R-:W-:Y:S02]  /*74c0*/  ISETP.LT.OR P2, PT, R34.reuse, 0x11, P0 ;  /* 0x000000112200780c */ /* 0x040fe40000741670 */
[----:B------:R-:W-:Y:S02]  /*74d0*/  ISETP.LT.OR P1, PT, R34, 0x21, P0 ;  /* 0x000000212200780c */ /* 0x000fe40000721670 */
[----:B------:R-:W-:Y:S02]  /*74e0*/  LOP3.LUT R16, R16, 0xefffffff, RZ, 0xc0, !PT ;  /* 0xefffffff10107812 */ /* 0x000fe400078ec0ff */
[----:B------:R-:W-:-:S02]  /*74f0*/  LOP3.LUT R0, R31, 0x1f8, RZ, 0xc0, !PT ;  /* 0x000001f81f007812 */ /* 0x000fc400078ec0ff */
[----:B------:R-:W-:Y:S01]  /*7500*/  LOP3.LUT R28, R36, 0x70, R3, 0xf8, !PT ;  /* 0x00000070241c7812 */ /* 0x000fe200078ef803 */
[----:B------:R-:W-:Y:S01]  /*7510*/  IMAD.U32 R3, RZ, RZ, UR5 ;  /* 0x00000005ff037e24 */ /* 0x000fe2000f8e00ff */
[----:B------:R-:W-:Y:S02]  /*7520*/  LOP3.LUT R0, R0, 0x38, R19, 0x78, !PT ;  /* 0x0000003800007812 */ /* 0x000fe400078e7813 */
[----:B------:R-:W-:Y:S02]  /*7530*/  @P3 LOP3.LUT R35, R35, 0x4, RZ, 0xfc, !PT ;  /* 0x0000000423233812 */ /* 0x000fe400078efcff */
[----:B------:R-:W-:Y:S02]  /*7540*/  ISETP.LT.OR P3, PT, R34, 0x31, P0 ;  /* 0x000000312200780c */ /* 0x000fe40000761670 */
[----:B------:R-:W-:Y:S02]  /*7550*/  LOP3.LUT R35, R35, 0xfffffffd, RZ, 0xc0, !PT ;  /* 0xfffffffd23237812 */ /* 0x000fe400078ec0ff */
[----:B------:R-:W-:Y:S01]  /*7560*/  LOP3.LUT R31, R0, 0x200, R31, 0xf8, !PT ;  /* 0x00000200001f7812 */ /* 0x000fe200078ef81f */
[----:B------:R-:W-:Y:S01]  /*7570*/  IMAD R0, R3, 0x60, R28 ;  /* 0x0000006003007824 */ /* 0x000fe200078e021c */
[----:B------:R-:W-:-:S02]  /*7580*/  @P2 LOP3.LUT R35, R35, 0x2, RZ, 0xfc, !PT ;  /* 0x0000000223232812 */ /* 0x000fc400078efcff */
[C---:B------:R-:W-:Y:S02]  /*7590*/  ISETP.LT.OR P2, PT, R34.reuse, 0x41, P0 ;  /* 0x000000412200780c */ /* 0x040fe40000741670 */
[----:B------:R-:W-:Y:S01]  /*75a0*/  LOP3.LUT R35, R35, 0xfffffffe, RZ, 0xc0, !PT ;  /* 0xfffffffe23237812 */ /* 0x000fe200078ec0ff */
[----:B------:R1:W-:Y:S01]  /*75b0*/  STL [R1+0x8], R0 ;  /* 0x0000080001007387 */ /* 0x0003e20000100800 */
[----:B------:R-:W-:Y:S02]  /*75c0*/  MOV R17, RZ ;  /* 0x000000ff00117202 */ /* 0x000fe40000000f00 */
[----:B------:R-:W-:Y:S02]  /*75d0*/  @P1 LOP3.LUT R35, R35, 0x1, RZ, 0xfc, !PT ;  /* 0x0000000123231812 */ /* 0x000fe400078efcff */
[----:B------:R-:W-:Y:S02]  /*75e0*/  ISETP.LT.OR P1, PT, R34, 0x51, P0 ;  /* 0x000000512200780c */ /* 0x000fe40000721670 */
[----:B------:R-:W-:-:S02]  /*75f0*/  LOP3.LUT P0, RZ, R2, 0x2, RZ, 0xc0, !PT ;  /* 0x0000000202ff7812 */ /* 0x000fc4000780c0ff */
[----:B------:R-:W-:Y:S02]  /*7600*/  @P3 LOP3.LUT R16, R16, 0x10000000, RZ, 0xfc, !PT ;  /* 0x1000000010103812 */ /* 0x000fe400078efcff */
[----:B------:R-:W-:Y:S02]  /*7610*/  ISETP.LT.OR P3, PT, R34, 0x1, !P0 ;  /* 0x000000012200780c */ /* 0x000fe40004761670 */
[----:B------:R-:W-:Y:S02]  /*7620*/  LOP3.LUT R16, R16, 0xffbfffff, RZ, 0xc0, !PT ;  /* 0xffbfffff10107812 */ /* 0x000fe400078ec0ff */
[----:B------:R-:W-:Y:S02]  /*7630*/  LOP3.LUT R35, R35, 0xffffffbf, RZ, 0xc0, !PT ;  /* 0xffffffbf23237812 */ /* 0x000fe400078ec0ff */
[----:B------:R-:W-:Y:S02]  /*7640*/  @P2 LOP3.LUT R16, R16, 0x400000, RZ, 0xfc, !PT ;  /* 0x0040000010102812 */ /* 0x000fe400078efcff */
[----:B------:R-:W-:-:S02]  /*7650*/  ISETP.LT.OR P2, PT, R34, 0x11, !P0 ;  /* 0x000000112200780c */ /* 0x000fc40004741670 */
[----:B------:R-:W-:Y:S02]  /*7660*/  LOP3.LUT R16, R16, 0x7fffffff, RZ, 0xc0, !PT ;  /* 0x7fffffff10107812 */ /* 0x000fe400078ec0ff */
[----:B------:R-:W-:Y:S02]  /*7670*/  @P1 LOP3.LUT R35, R35, 0x40, RZ, 0xfc, !PT ;  /* 0x0000004023231812 */ /* 0x000fe400078efcff */
[----:B------:R-:W-:Y:S02]  /*7680*/  @P3 LOP3.LUT R16, R16, 0x80000000, RZ, 0xfc, !PT ;  /* 0x8000000010103812 */ /* 0x000fe400078efcff */
[----:B------:R-:W-:Y:S02]  /*7690*/  ISETP.LT.OR P1, PT, R34, 0x21, !P0 ;  /* 0x000000212200780c */ /* 0x000fe40004721670 */
[----:B------:R-:W-:Y:S02]  /*76a0*/  LOP3.LUT R16, R16, 0xbfffffff, RZ, 0xc0, !PT ;  /* 0xbfffffff10107812 */ /* 0x000fe400078ec0ff */
[----:B------:R-:W-:-:S02]  /*76b0*/  ISETP.LT.OR P3, PT, R34, 0x31, !P0 ;  /* 0x000000312200780c */ /* 0x000fc40004761670 */
[----:B------:R-:W-:Y:S02]  /*76c0*/  @P2 LOP3.LUT R16, R16, 0x40000000, RZ, 0xfc, !PT ;  /* 0x4000000010102812 */ /* 0x000fe400078efcff */
[----:B------:R-:W-:Y:S02]  /*76d0*/  ISETP.LT.OR P2, PT, R34, 0x41, !P0 ;  /* 0x000000412200780c */ /* 0x000fe40004741670 */
[----:B------:R-:W-:Y:S02]  /*76e0*/  LOP3.LUT R16, R16, 0xdfffffff, RZ, 0xc0, !PT ;  /* 0xdfffffff10107812 */ /* 0x000fe400078ec0ff */
[----:B------:R-:W-:Y:S02]  /*76f0*/  LOP3.LUT R35, R35, 0xffffffdf, RZ, 0xc0, !PT ;  /* 0xffffffdf23237812 */ /* 0x000fe400078ec0ff */
[----:B------:R-:W-:Y:S02]  /*7700*/  @P1 LOP3.LUT R16, R16, 0x20000000, RZ, 0xfc, !PT ;  /* 0x2000000010101812 */ /* 0x000fe400078efcff */
[----:B------:R-:W-:-:S02]  /*7710*/  ISETP.LT.OR P1, PT, R34, 0x51, !P0 ;  /* 0x000000512200780c */ /* 0x000fc40004721670 */
[----:B------:R-:W-:Y:S02]  /*7720*/  LOP3.LUT R16, R16, 0xf7ffffff, RZ, 0xc0, !PT ;  /* 0xf7ffffff10107812 */ /* 0x000fe400078ec0ff */
[----:B------:R-:W-:Y:S02]  /*7730*/  LOP3.LUT P0, RZ, R2, 0x4, RZ, 0xc0, !PT ;  /* 0x0000000402ff7812 */ /* 0x000fe4000780c0ff */
[----:B------:R-:W-:Y:S02]  /*7740*/  @P3 LOP3.LUT R16, R16, 0x8000000, RZ, 0xfc, !PT ;  /* 0x0800000010103812 */ /* 0x000fe400078efcff */
[----:B------:R-:W-:Y:S02]  /*7750*/  ISETP.LT.OR P3, PT, R34, 0x1, !P0 ;  /* 0x000000012200780c */ /* 0x000fe40004761670 */
[----:B------:R-:W-:Y:S02]  /*7760*/  LOP3.LUT R16, R16, 0xfffdffff, RZ, 0xc0, !PT ;  /* 0xfffdffff10107812 */ /* 0x000fe400078ec0ff */
[----:B------:R-:W-:-:S02]  /*7770*/  LEA R4, R31, UR37, 0x1 ;  /* 0x000000251f047c11 */ /* 0x000fc4000f8e08ff */
[----:B------:R-:W-:Y:S02]  /*7780*/  @P2 LOP3.LUT R16, R16, 0x20000, RZ, 0xfc, !PT ;  /* 0x0002000010102812 */ /* 0x000fe400078efcff */
[----:B------:R-:W-:Y:S02]  /*7790*/  ISETP.LT.OR P2, PT, R34, 0x11, !P0 ;  /* 0x000000112200780c */ /* 0x000fe40004741670 */
[----:B------:R-:W-:Y:S02]  /*77a0*/  LOP3.LUT R16, R16, 0xfbffffff, RZ, 0xc0, !PT ;  /* 0xfbffffff10107812 */ /* 0x000fe400078ec0ff */
[----:B------:R-:W-:Y:S02]  /*77b0*/  @P1 LOP3.LUT R35, R35, 0x20, RZ, 0xfc, !PT ;  /* 0x0000002023231812 */ /* 0x000fe400078efcff */
[----:B------:R-:W-:Y:S02]  /*77c0*/  @P3 LOP3.LUT R16, R16, 0x4000000, RZ, 0xfc, !PT ;  /* 0x0400000010103812 */ /* 0x000fe400078efcff */
[----:B------:R-:W-:-:S02]  /*77d0*/  ISETP.LT.OR P1, PT, R34, 0x21, !P0 ;  /* 0x000000212200780c */ /* 0x000fc40004721670 */
[----:B------:R-:W-:Y:S02]  /*77e0*/  LOP3.LUT R16, R16, 0xfdffffff, RZ, 0xc0, !PT ;  /* 0xfdffffff10107812 */ /* 0x000fe400078ec0ff */
[----:B------:R-:W-:Y:S02]  /*77f0*/  ISETP.LT.OR P3, PT, R34, 0x31, !P0 ;  /* 0x000000312200780c */ /* 0x000fe40004761670 */
[----:B------:R-:W-:Y:S02]  /*7800*/  @P2 LOP3.LUT R16, R16, 0x2000000, RZ, 0xfc, !PT ;  /* 0x0200000010102812 */ /* 0x000fe400078efcff */
[----:B------:R-:W-:Y:S02]  /*7810*/  ISETP.LT.OR P2, PT, R34, 0x41, !P0 ;  /* 0x000000412200780c */ /* 0x000fe40004741670 */
[----:B------:R-:W-:Y:S02]  /*7820*/  LOP3.LUT R16, R16, 0xfeffffff, RZ, 0xc0, !PT ;  /* 0xfeffffff10107812 */ /* 0x000fe400078ec0ff */
[----:B------:R-:W-:-:S02]  /*7830*/  LOP3.LUT R35, R35, 0xffffffef, RZ, 0xc0, !PT ;  /* 0xffffffef23237812 */ /* 0x000fc400078ec0ff */
[----:B------:R-:W-:Y:S02]  /*7840*/  @P1 LOP3.LUT R16, R16, 0x1000000, RZ, 0xfc, !PT ;  /* 0x0100000010101812 */ /* 0x000fe400078efcff */
[----:B------:R-:W-:Y:S02]  /*7850*/  ISETP.LT.OR P1, PT, R34, 0x51, !P0 ;  /* 0x000000512200780c */ /* 0x000fe40004721670 */
[----:B------:R-:W-:Y:S02]  /*7860*/  LOP3.LUT R16, R16, 0xff7fffff, RZ, 0xc0, !PT ;  /* 0xff7fffff10107812 */ /* 0x000fe400078ec0ff */
[----:B------:R-:W-:Y:S02]  /*7870*/  LOP3.LUT P0, RZ, R2, 0x8, RZ, 0xc0, !PT ;  /* 0x0000000802ff7812 */ /* 0x000fe4000780c0ff */
[----:B------:R-:W-:Y:S02]  /*7880*/  @P3 LOP3.LUT R16, R16, 0x800000, RZ, 0xfc, !PT ;  /* 0x0080000010103812 */ /* 0x000fe400078efcff */
[----:B------:R-:W-:-:S02]  /*7890*/  ISETP.LT.OR P3, PT, R34, 0x1, !P0 ;  /* 0x000000012200780c */ /* 0x000fc40004761670 */
[----:B------:R-:W-:-:S03]  /*78a0*/  LOP3.LUT R16, R16, 0xfffeffff, RZ, 0xc0, !PT ;  /* 0xfffeffff10107812 */ /* 0x000fc600078ec0ff */
[----:B------:R-:W-:Y:S02]  /*78b0*/  @P1 LOP3.LUT R35, R35, 0x10, RZ, 0xfc, !PT ;  /* 0x0000001023231812 */ /* 0x000fe400078efcff */
[----:B------:R-:W-:Y:S02]  /*78c0*/  @P2 LOP3.LUT R16, R16, 0x10000, RZ, 0xfc, !PT ;  /* 0x0001000010102812 */ /* 0x000fe400078efcff */
[----:B------:R-:W-:Y:S02]  /*78d0*/  ISETP.LT.OR P2, PT, R34, 0x11, !P0 ;  /* 0x000000112200780c */ /* 0x000fe40004741670 */
[----:B------:R-:W-:Y:S02]  /*78e0*/  LOP3.LUT R16, R16, 0xffdfffff, RZ, 0xc0, !PT ;  /* 0xffdfffff10107812 */ /* 0x000fe400078ec0ff */
[----:B------:R-:W-:Y:S02]  /*78f0*/  ISETP.LT.OR P1, PT, R34, 0x21, !P0 ;  /* 0x000000212200780c */ /* 0x000fe40004721670 */
[----:B------:R-:W-:-:S02]  /*7900*/  @P3 LOP3.LUT R16, R16, 0x200000, RZ, 0xfc, !PT ;  /* 0x0020000010103812 */ /* 0x000fc400078efcff */
[----:B------:R-:W-:Y:S02]  /*7910*/  ISETP.LT.OR P3, PT, R34, 0x31, !P0 ;  /* 0x000000312200780c */ /* 0x000fe40004761670 */
[----:B------:R-:W-:Y:S02]  /*7920*/  LOP3.LUT R16, R16, 0xffefffff, RZ, 0xc0, !PT ;  /* 0xffefffff10107812 */ /* 0x000fe400078ec0ff */
[----:B------:R-:W-:Y:S02]  /*7930*/  LOP3.LUT R35, R35, 0xfffffff7, RZ, 0xc0, !PT ;  /* 0xfffffff723237812 */ /* 0x000fe400078ec0ff */
[----:B------:R-:W-:Y:S02]  /*7940*/  @P2 LOP3.LUT R16, R16, 0x100000, RZ, 0xfc, !PT ;  /* 0x0010000010102812 */ /* 0x000fe400078efcff */
[----:B------:R-:W-:Y:S02]  /*7950*/  ISETP.LT.OR P2, PT, R34, 0x41, !P0 ;  /* 0x000000412200780c */ /* 0x000fe40004741670 */
[----:B------:R-:W-:-:S04]  /*7960*/  LOP3.LUT R16, R16, 0xfff7ffff, RZ, 0xc0, !PT ;  /* 0xfff7ffff10107812 */ /* 0x000fc800078ec0ff */
[----:B------:R-:W-:Y:S02]  /*7970*/  @P1 LOP3.LUT R16, R16, 0x80000, RZ, 0xfc, !PT ;  /* 0x0008000010101812 */ /* 0x000fe400078efcff */
[----:B------:R-:W-:Y:S02]  /*7980*/  ISETP.LT.OR P1, PT, R34, 0x51, !P0 ;  /* 0x000000512200780c */ /* 0x000fe40004721670 */
[----:B------:R-:W-:Y:S02]  /*7990*/  LOP3.LUT R16, R16, 0xfffbffff, RZ, 0xc0, !PT ;  /* 0xfffbffff10107812 */ /* 0x000fe400078ec0ff */
[----:B------:R-:W-:Y:S02]  /*79a0*/  ISETP.GE.AND P0, PT, R0, UR36, PT ;  /* 0x0000002400007c0c */ /* 0x000fe4000bf06270 */
[----:B------:R-:W-:-:S04]  /*79b0*/  @P3 LOP3.LUT R16, R16, 0x40000, RZ, 0xfc, !PT ;  /* 0x0004000010103812 */ /* 0x000fc800078efcff */
[----:B------:R-:W-:-:S03]  /*79c0*/  LOP3.LUT R16, R16, 0xffff7fff, RZ, 0xc0, !PT ;  /* 0xffff7fff10107812 */ /* 0x000fc600078ec0ff */
[----:B------:R-:W-:Y:S02]  /*79d0*/  @P1 LOP3.LUT R35, R35, 0x8, RZ, 0xfc, !PT ;  /* 0x0000000823231812 */ /* 0x000fe400078efcff */
[----:B------:R-:W-:Y:S02]  /*79e0*/  @P2 LOP3.LUT R16, R16, 0x8000, RZ, 0xfc, !PT ;  /* 0x0000800010102812 */ /* 0x000fe400078efcff */
[----:B------:R-:W-:Y:S02]  /*79f0*/  ISETP.LT.U32.AND P2, PT, R28, 0x60, !P0 ;  /* 0x000000601c00780c */ /* 0x000fe40004741070 */
[----:B------:R-:W-:Y:S02]  /*7a00*/  ISETP.GE.AND P1, PT, R34, 0x1, PT ;  /* 0x000000012200780c */ /* 0x000fe40003f26270 */
[----:B------:R-:W-:Y:S02]  /*7a10*/  LOP3.LUT R16, R16, 0xffffff7f, RZ, 0xc0, !PT ;  /* 0xffffff7f10107812 */ /* 0x000fe400078ec0ff */
[----:B------:R-:W-:-:S07]  /*7a20*/  ISETP.GE.AND P0, PT, R34, 0x11, PT ;  /* 0x000000112200780c */ /* 0x000fce0003f06270 */
[----:B------:R-:W-:Y:S02]  /*7a30*/  @P2 LOP3.LUT R16, R16, 0x80, RZ, 0xfc, !PT ;  /* 0x0000008010102812 */ /* 0x000fe400078efcff */
[----:B------:R-:W-:Y:S02]  /*7a40*/  ISETP.GE.AND P2, PT, R34, 0x21, PT ;  /* 0x000000212200780c */ /* 0x000fe40003f46270 */
[----:B------:R-:W-:-:S04]  /*7a50*/  LOP3.LUT R16, R16, 0xffffefff, RZ, 0xc0, !PT ;  /* 0xffffefff10107812 */ /* 0x000fc800078ec0ff */
        /* <DEDUP_REMOVED lines=10> */
[----:B------:R-:W-:Y:S02]  /*7b00*/  ISETP.GE.AND P1, PT, R5, UR7, PT ;  /* 0x0000000705007c0c */ /* 0x000fe4000bf26270 */
[----:B------:R-:W-:-:S04]  /*7b10*/  LOP3.LUT R16, R16, 0xfffffeff, RZ, 0xc0, !PT ;  /* 0xfffffeff10107812 */ /* 0x000fc800078ec0ff */
[----:B------:R-:W-:Y:S02]  /*7b20*/  @P0 LOP3.LUT R16, R16, 0x100, RZ, 0xfc, !PT ;  /* 0x0000010010100812 */ /* 0x000fe400078efcff */
[----:B------:R-:W-:Y:S02]  /*7b30*/  ISETP.GE.AND P0, PT, R5, UR10, PT ;  /* 0x0000000a05007c0c */ /* 0x000fe4000bf06270 */
[----:B------:R-:W-:-:S04]  /*7b40*/  LOP3.LUT R16, R16, 0xffffbfff, RZ, 0xc0, !PT ;  /* 0xffffbfff10107812 */ /* 0x000fc800078ec0ff */
[----:B------:R-:W-:-:S04]  /*7b50*/  @P2 LOP3.LUT R16, R16, 0x4000, RZ, 0xfc, !PT ;  /* 0x0000400010102812 */ /* 0x000fc800078efcff */
[----:B------:R-:W-:-:S04]  /*7b60*/  LOP3.LUT R16, R16, 0xffffdfff, RZ, 0xc0, !PT ;  /* 0xffffdfff10107812 */ /* 0x000fc800078ec0ff */
[----:B------:R-:W-:-:S04]  /*7b70*/  LOP3.LUT R16, R16, 0xfffffffe, RZ, 0xc0, !PT ;  /* 0xfffffffe10107812 */ /* 0x000fc800078ec0ff */
[----:B------:R-:W-:-:S04]  /*7b80*/  @P1 LOP3.LUT R16, R16, 0x1, RZ, 0xfc, !PT ;  /* 0x0000000110101812 */ /* 0x000fc800078efcff */
[----:B-1----:R-:W-:-:S07]  /*7b90*/  @P0 LOP3.LUT R16, R16, 0x2000, RZ, 0xfc, !PT ;  /* 0x0000200010100812 */ /* 0x002fce00078efcff */
.L_x_75:
[----:B0-----:R-:W0:Y:S01]  /*7ba0*/  LDC R0, c[0x0][0xc38] ;  /* 0x00030e00ff007b82 */ /* 0x001e220000000800 */
[----:B------:R-:W-:Y:S01]  /*7bb0*/  IMAD.MOV.U32 R23, RZ, RZ, R37 ;  /* 0x000000ffff177224 */ /* 0x000fe200078e0025 */
[----:B------:R-:W-:Y:S05]  /*7bc0*/  YIELD ;  /* 0x0000000000007946 */ /* 0x000fea0003800000 */
[----:B------:R-:W-:Y:S01]  /*7bd0*/  ULDC.64 UR4, c[0x0][0xa28] ;  /* 0x00028a0000047ab9 */ /* 0x000fe20000000a00 */
[----:B------:R-:W-:Y:S01]  /*7be0*/  IMAD.MOV.U32 R32, RZ, RZ, RZ ;  /* 0x000000ffff207224 */ /* 0x000fe200078e00ff */
[----:B0-----:R-:W-:-:S13]  /*7bf0*/  ISETP.NE.AND P0, PT, R0, 0x1, PT ;  /* 0x000000010000780c */ /* 0x001fda0003f05270 */
[----:B------:R-:W0:Y:S08]  /*7c00*/  @P0 LDC R0, c[0x0][0xc3c] ;  /* 0x00030f00ff000b82 */ /* 0x000e300000000800 */
[----:B-1----:R-:W1:Y:S01]  /*7c10*/  @P0 LDC R3, c[0x0][0xc40] ;  /* 0x00031000ff030b82 */ /* 0x002e620000000800 */
[----:B0-----:R-:W-:-:S05]  /*7c20*/  @P0 IMAD.HI.U32 R0, R37, R0, RZ ;  /* 0x0000000025000227 */ /* 0x001fca00078e00ff */
[----:B-1----:R-:W-:Y:S02]  /*7c30*/  @P0 SHF.R.U32.HI R23, RZ, R3, R0 ;  /* 0x00000003ff170219 */ /* 0x002fe40000011600 */
[----:B------:R-:W0:Y:S03]  /*7c40*/  LDC R0, c[0x0][0xc44] ;  /* 0x00031100ff007b82 */ /* 0x000e260000000800 */
[----:B--2---:R-:W-:Y:S01]  /*7c50*/  IMAD.MOV.U32 R18, RZ, RZ, R23 ;  /* 0x000000ffff127224 */ /* 0x004fe200078e0017 */
[----:B0-----:R-:W-:-:S13]  /*7c60*/  ISETP.NE.AND P0, PT, R0, 0x1, PT ;  /* 0x000000010000780c */ /* 0x001fda0003f05270 */
[----:B------:R-:W0:Y:S02]  /*7c70*/  @P0 LDC.64 R2, c[0x0][0xc48] ;  /* 0x00031200ff020b82 */ /* 0x000e240000000a00 */
[----:B0-----:R-:W-:-:S05]  /*7c80*/  @P0 IMAD.HI.U32 R0, R23, R2, RZ ;  /* 0x0000000217000227 */ /* 0x001fca00078e00ff */
[----:B------:R-:W-:Y:S02]  /*7c90*/  @P0 SHF.R.U32.HI R18, RZ, R3, R0 ;  /* 0x00000003ff120219 */ /* 0x000fe40000011600 */
[----:B------:R-:W-:-:S04]  /*7ca0*/  ISETP.NE.U32.AND P0, PT, RZ, UR4, PT ;  /* 0x00000004ff007c0c */ /* 0x000fc8000bf05070 */
[----:B------:R-:W-:-:S13]  /*7cb0*/  ISETP.NE.AND.EX P0, PT, RZ, UR5, PT, P0 ;  /* 0x00000005ff007c0c */ /* 0x000fda000bf05300 */
[----:B------:R-:W0:Y:S01]  /*7cc0*/  @P0 LDC.64 R2, c[0x0][0xa28] ;  /* 0x00028a00ff020b82 */ /* 0x000e220000000a00 */
[----:B------:R-:W-:-:S04]  /*7cd0*/  UIADD3 UR4, UR37, 0x1c400, URZ ;  /* 0x0001c40025047890 */ /* 0x000fc8000fffe03f */
[----:B------:R-:W-:Y:S01]  /*7ce0*/  ULOP3.LUT UP0, URZ, UR4, 0x3ff, URZ, 0xc0, !UPT ;  /* 0x000003ff043f7892 */ /* 0x000fe2000f80c03f */
[----:B0-----:R-:W-:-:S05]  /*7cf0*/  @P0 IMAD.WIDE R2, R18, 0x4, R2 ;  /* 0x0000000412020825 */ /* 0x001fca00078e0202 */
[----:B------:R0:W5:Y:S01]  /*7d00*/  @P0 LDG.E R32, desc[UR48][R2.64] ;  /* 0x0000003002200981 */ /* 0x000162000c1e1900 */
[----:B------:R-:W-:-:S13]  /*7d10*/  PLOP3.LUT P0, PT, PT, PT, UP0, 0x80, 0x0 ;  /* 0x000000000000781c */ /* 0x000fda0003f0f008 */
[----:B0-----:R-:W-:Y:S05]  /*7d20*/  @!P0 BRA `(.L_x_41) ;  /* 0x0000000000408947 */ /* 0x001fea0003800000 */
[----:B------:R-:W-:Y:S01]  /*7d30*/  MOV R2, 0x0 ;  /* 0x0000000000027802 */ /* 0x000fe20000000f00 */
[----:B------:R-:W-:Y:S01]  /*7d40*/  ULDC.64 UR4, c[0x4][0x98] ;  /* 0x0100260000047ab9 */ /* 0x000fe20000000a00 */
[----:B------:R-:W-:Y:S01]  /*7d50*/  ULDC.64 UR6, c[0x4][0xa0] ;  /* 0x0100280000067ab9 */ /* 0x000fe20000000a00 */
[----:B------:R-:W-:Y:S02]  /*7d60*/  IMAD.U32 R4, RZ, RZ, UR4 ;  /* 0x00000004ff047e24 */ /* 0x000fe4000f8e00ff */
[----:B------:R-:W-:Y:S01]  /*7d70*/  IMAD.U32 R5, RZ, RZ, UR5 ;  /* 0x00000005ff057e24 */ /* 0x000fe2000f8e00ff */
[----:B------:R-:W0:Y:S01]  /*7d80*/  LDC.64 R2, c[0x4][R2] ;  /* 0x0100000002027b82 */ /* 0x000e220000000a00 */
[----:B------:R-:W-:Y:S01]  /*7d90*/  ULDC.64 UR4, c[0x4][0x8] ;  /* 0x0100020000047ab9 */ /* 0x000fe20000000a00 */
[----:B------:R-:W-:Y:S02]  /*7da0*/  IMAD.U32 R6, RZ, RZ, UR6 ;  /* 0x00000006ff067e24 */ /* 0x000fe4000f8e00ff */
[----:B------:R-:W-:-:S02]  /*7db0*/  IMAD.U32 R7, RZ, RZ, UR7 ;  /* 0x00000007ff077e24 */ /* 0x000fc4000f8e00ff */
[----:B------:R-:W-:Y:S02]  /*7dc0*/  IMAD.U32 R10, RZ, RZ, UR4 ;  /* 0x00000004ff0a7e24 */ /* 0x000fe4000f8e00ff */
[----:B------:R-:W-:Y:S02]  /*7dd0*/  IMAD.U32 R11, RZ, RZ, UR5 ;  /* 0x00000005ff0b7e24 */ /* 0x000fe4000f8e00ff */
[----:B------:R-:W-:Y:S02]  /*7de0*/  IMAD.MOV.U32 R8, RZ, RZ, 0x70 ;  /* 0x00000070ff087424 */ /* 0x000fe400078e00ff */
[----:B------:R-:W-:Y:S02]  /*7df0*/  IMAD.MOV.U32 R12, RZ, RZ, 0x1 ;  /* 0x00000001ff0c7424 */ /* 0x000fe400078e00ff */
[----:B------:R-:W-:-:S07]  /*7e00*/  IMAD.MOV.U32 R13, RZ, RZ, RZ ;  /* 0x000000ffff0d7224 */ /* 0x000fce00078e00ff */
[----:B------:R-:W-:-:S07]  /*7e10*/  LEPC R20, `(.L_x_41) ;  /* 0x000000001014794e */ /* 0x000fce0000000000 */
[----:B0----5:R-:W-:Y:S05]  /*7e20*/  CALL.ABS.NOINC R2 ;  /* 0x0000000002007343 */ /* 0x021fea0003c00000 */
.L_x_41:
[----:B------:R-:W-:-:S04]  /*7e30*/  UIADD3 UR4, UR37, 0x400, URZ ;  /* 0x0000040025047890 */ /* 0x000fc8000fffe03f */
[----:B------:R-:W-:-:S06]  /*7e40*/  ULOP3.LUT UP0, URZ, UR4, 0x3ff, URZ, 0xc0, !UPT ;  /* 0x000003ff043f7892 */ /* 0x000fcc000f80c03f */
[----:B------:R-:W-:-:S13]  /*7e50*/  PLOP3.LUT P0, PT, PT, PT, UP0, 0x80, 0x0 ;  /* 0x000000000000781c */ /* 0x000fda0003f0f008 */
[----:B------:R-:W-:Y:S05]  /*7e60*/  @!P0 BRA `(.L_x_42) ;  /* 0x00000000007c8947 */ /* 0x000fea0003800000 */
[----:B------:R-:W-:Y:S01]  /*7e70*/  MOV R19, 0x0 ;  /* 0x0000000000137802 */ /* 0x000fe20000000f00 */
[----:B------:R-:W-:Y:S01]  /*7e80*/  ULDC.64 UR4, c[0x4][0x98] ;  /* 0x0100260000047ab9 */ /* 0x000fe20000000a00 */
[----:B------:R-:W-:Y:S01]  /*7e90*/  ULDC.64 UR6, c[0x4][0xa0] ;  /* 0x0100280000067ab9 */ /* 0x000fe20000000a00 */
[----:B------:R-:W-:Y:S01]  /*7ea0*/  IMAD.U32 R4, RZ, RZ, UR4 ;  /* 0x00000004ff047e24 */ /* 0x000fe2000f8e00ff */
[----:B------:R0:W1:Y:S01]  /*7eb0*/  LDC.64 R2, c[0x4][R19] ;  /* 0x0100000013027b82 */ /* 0x0000620000000a00 */
[----:B------:R-:W-:Y:S01]  /*7ec0*/  IMAD.U32 R5, RZ, RZ, UR5 ;  /* 0x00000005ff057e24 */ /* 0x000fe2000f8e00ff */
[----:B------:R-:W-:Y:S01]  /*7ed0*/  ULDC.64 UR4, c[0x4][0x10] ;  /* 0x0100040000047ab9 */ /* 0x000fe20000000a00 */
[----:B------:R-:W-:Y:S01]  /*7ee0*/  IMAD.U32 R6, RZ, RZ, UR6 ;  /* 0x00000006ff067e24 */ /* 0x000fe2000f8e00ff */
[----:B------:R-:W-:Y:S01]  /*7ef0*/  MOV R11, UR5 ;  /* 0x00000005000b7c02 */ /* 0x000fe20008000f00 */
[----:B------:R-:W-:Y:S02]  /*7f00*/  IMAD.U32 R7, RZ, RZ, UR7 ;  /* 0x00000007ff077e24 */ /* 0x000fe4000f8e00ff */
[----:B------:R-:W-:-:S02]  /*7f10*/  IMAD.U32 R10, RZ, RZ, UR4 ;  /* 0x00000004ff0a7e24 */ /* 0x000fc4000f8e00ff */
[----:B------:R-:W-:Y:S02]  /*7f20*/  IMAD.MOV.U32 R8, RZ, RZ, 0x70 ;  /* 0x00000070ff087424 */ /* 0x000fe400078e00ff */
[----:B------:R-:W-:Y:S02]  /*7f30*/  IMAD.MOV.U32 R12, RZ, RZ, 0x1 ;  /* 0x00000001ff0c7424 */ /* 0x000fe400078e00ff */
[----:B0-----:R-:W-:-:S07]  /*7f40*/  IMAD.MOV.U32 R13, RZ, RZ, RZ ;  /* 0x000000ffff0d7224 */ /* 0x001fce00078e00ff */
[----:B------:R-:W-:-:S07]  /*7f50*/  LEPC R20, `(.L_x_43) ;  /* 0x000000001014794e */ /* 0x000fce0000000000 */
[----:B-1---5:R-:W-:Y:S05]  /*7f60*/  CALL.ABS.NOINC R2 ;  /* 0x0000000002007343 */ /* 0x022fea0003c00000 */
.L_x_43:
[----:B------:R0:W1:Y:S01]  /*7f70*/  LDC.64 R2, c[0x4][R19] ;  /* 0x0100000013027b82 */ /* 0x0000620000000a00 */
[----:B------:R-:W-:Y:S01]  /*7f80*/  ULDC.64 UR4, c[0x4][0x98] ;  /* 0x0100260000047ab9 */ /* 0x000fe20000000a00 */
[----:B------:R-:W-:Y:S01]  /*7f90*/  ULDC.64 UR6, c[0x4][0xa0] ;  /* 0x0100280000067ab9 */ /* 0x000fe20000000a00 */
[----:B------:R-:W-:Y:S02]  /*7fa0*/  IMAD.U32 R4, RZ, RZ, UR4 ;  /* 0x00000004ff047e24 */ /* 0x000fe4000f8e00ff */
        /* <DEDUP_REMOVED lines=11> */
.L_x_42:
[----:B------:R-:W-:Y:S01]  /*8060*/  ULDC.64 UR4, c[0x0][0x9f8] ;  /* 0x00027e0000047ab9 */ /* 0x000fe20000000a00 */
[--C-:B------:R-:W-:Y:S01]  /*8070*/  IMAD.MOV.U32 R30, RZ, RZ, R18.reuse ;  /* 0x000000ffff1e7224 */ /* 0x100fe200078e0012 */
[----:B------:R-:W-:Y:S01]  /*8080*/  ISETP.NE.U32.AND P0, PT, RZ, UR4, PT ;  /* 0x00000004ff007c0c */ /* 0x000fe2000bf05070 */
[----:B------:R-:W0:Y:S01]  /*8090*/  LDC R8, c[0x0][0x430] ;  /* 0x00010c00ff087b82 */ /* 0x000e220000000800 */
[----:B------:R-:W-:Y:S01]  /*80a0*/  IMAD.MOV R0, RZ, RZ, -R18 ;  /* 0x000000ffff007224 */ /* 0x000fe200078e0a12 */
[----:B------:R-:W-:Y:S01]  /*80b0*/  ULDC UR4, c[0x0][0xc44] ;  /* 0x0003110000047ab9 */ /* 0x000fe20000000800 */
[----:B------:R-:W-:-:S13]  /*80c0*/  ISETP.NE.AND.EX P0, PT, RZ, UR5, PT, P0 ;  /* 0x00000005ff007c0c */ /* 0x000fda000bf05300 */
[----:B------:R-:W1:Y:S02]  /*80d0*/  @P0 LDC.64 R2, c[0x0][0x9f8] ;  /* 0x00027e00ff020b82 */ /* 0x000e640000000a00 */
[----:B-1----:R-:W-:-:S05]  /*80e0*/  @P0 IMAD.WIDE R2, R18, 0x4, R2 ;  /* 0x0000000412020825 */ /* 0x002fca00078e0202 */
[----:B------:R1:W5:Y:S01]  /*80f0*/  @P0 LDG.E R30, desc[UR48][R2.64] ;  /* 0x00000030021e0981 */ /* 0x000362000c1e1900 */
[----:B------:R-:W-:Y:S01]  /*8100*/  UMOV UR5, 0xffffffff ;  /* 0xffffffff00057882 */ /* 0x000fe20000000000 */
[----:B------:R-:W-:Y:S02]  /*8110*/  IMAD R19, R0, UR4, R23 ;  /* 0x0000000400137c24 */ /* 0x000fe4000f8e0217 */
[----:B0-----:R-:W-:Y:S05]  /*8120*/  BRA.DIV UR5, `(.L_x_44) ;  /* 0x0000002e05c47947 */ /* 0x001fea000b800000 */
.L_x_92:
[----:B------:R-:W2:Y:S01]  /*8130*/  LDL R4, [R1+0x8] ;  /* 0x0000080001047983 */ /* 0x000ea20000100800 */
[----:B------:R-:W-:Y:S02]  /*8140*/  ISETP.NE.AND P0, PT, R8, 0x1, PT ;  /* 0x000000010800780c */ /* 0x000fe40003f05270 */
[C---:B------:R-:W-:Y:S02]  /*8150*/  LOP3.LUT P1, RZ, R16.reuse, 0x80, RZ, 0xc0, !PT ;  /* 0x0000008010ff7812 */ /* 0x040fe4000782c0ff */
[----:B-----5:R-:W-:Y:S02]  /*8160*/  SHF.R.S32.HI R33, RZ, 0x1f, R30 ;  /* 0x0000001fff217819 */ /* 0x020fe4000001141e */
[----:B------:R-:W-:Y:S02]  /*8170*/  LOP3.LUT R16, R16, 0xffffffbf, RZ, 0xc0, !PT ;  /* 0xffffffbf10107812 */ /* 0x000fe400078ec0ff */
[----:B------:R-:W-:-:S05]  /*8180*/  MOV R24, RZ ;  /* 0x000000ff00187202 */ /* 0x000fca0000000f00 */
[----:B------:R-:W0:Y:S01]  /*8190*/  @P0 LDC R0, c[0x0][0x434] ;  /* 0x00010d00ff000b82 */ /* 0x000e220000000800 */
[----:B------:R-:W-:-:S07]  /*81a0*/  @P0 LOP3.LUT R16, R16, 0x40, RZ, 0xfc, !PT ;  /* 0x0000004010100812 */ /* 0x000fce00078efcff */
[----:B-1----:R-:W1:Y:S08]  /*81b0*/  @P0 LDC R3, c[0x0][0x438] ;  /* 0x00010e00ff030b82 */ /* 0x002e700000000800 */
[----:B------:R-:W3:Y:S01]  /*81c0*/  @P1 LDC.64 R6, c[0x0][0x428] ;  /* 0x00010a00ff061b82 */ /* 0x000ee20000000a00 */
[----:B--2---:R-:W-:-:S07]  /*81d0*/  IMAD.IADD R25, R4, 0x1, R32 ;  /* 0x0000000104197824 */ /* 0x004fce00078e0220 */
[----:B------:R-:W2:Y:S01]  /*81e0*/  @P1 LDC.64 R4, c[0x0][0x418] ;  /* 0x00010600ff041b82 */ /* 0x000ea20000000a00 */
[----:B0-----:R-:W-:-:S04]  /*81f0*/  @P0 IMAD.HI.U32 R0, R25, R0, RZ ;  /* 0x0000000019000227 */ /* 0x001fc800078e00ff */
[----:B------:R-:W-:Y:S01]  /*8200*/  IMAD.MOV.U32 R9, RZ, RZ, R25 ;  /* 0x000000ffff097224 */ /* 0x000fe200078e0019 */
[----:B-1----:R-:W-:Y:S01]  /*8210*/  @P0 SHF.R.U32.HI R9, RZ, R3, R0 ;  /* 0x00000003ff090219 */ /* 0x002fe20000011600 */
[----:B---3--:R-:W-:-:S03]  /*8220*/  @P1 IMAD R0, R33, R6, RZ ;  /* 0x0000000621001224 */ /* 0x008fc600078e02ff */
[--C-:B------:R-:W-:Y:S01]  /*8230*/  @P1 SHF.R.S32.HI R3, RZ, 0x1f, R9.reuse ;  /* 0x0000001fff031819 */ /* 0x100fe20000011409 */
[----:B------:R-:W-:Y:S02]  /*8240*/  @P1 IMAD.MOV.U32 R2, RZ, RZ, R9 ;  /* 0x000000ffff021224 */ /* 0x000fe400078e0009 */
[C---:B------:R-:W-:Y:S02]  /*8250*/  @P1 IMAD R7, R30.reuse, R7, R0 ;  /* 0x000000071e071224 */ /* 0x040fe400078e0200 */
[----:B------:R-:W-:-:S04]  /*8260*/  @P1 IMAD.WIDE.U32 R2, R30, R6, R2 ;  /* 0x000000061e021225 */ /* 0x000fc800078e0002 */
[----:B------:R-:W-:Y:S01]  /*8270*/  @P1 IMAD.IADD R0, R3, 0x1, R7 ;  /* 0x0000000103001824 */ /* 0x000fe200078e0207 */
[----:B--2---:R-:W-:-:S04]  /*8280*/  @P1 LEA R4, P0, R2, R4, 0x2 ;  /* 0x0000000402041211 */ /* 0x004fc800078010ff */
[----:B------:R-:W-:-:S05]  /*8290*/  @P1 LEA.HI.X R5, R2, R5, R0, 0x2, P0 ;  /* 0x0000000502051211 */ /* 0x000fca00000f1400 */
[----:B------:R0:W5:Y:S01]  /*82a0*/  @P1 LDG.E R24, desc[UR48][R4.64] ;  /* 0x0000003004181981 */ /* 0x000162000c1e1900 */
[----:B------:R-:W-:Y:S01]  /*82b0*/  IMAD.U32 R2, RZ, RZ, UR41 ;  /* 0x00000029ff027e24 */ /* 0x000fe2000f8e00ff */
[----:B------:R-:W-:Y:S01]  /*82c0*/  LOP3.LUT R16, R16, 0xffffffdf, RZ, 0xc0, !PT ;  /* 0xffffffdf10107812 */ /* 0x000fe200078ec0ff */
[----:B------:R-:W-:Y:S01]  /*82d0*/  IMAD.MOV R0, RZ, RZ, -R9 ;  /* 0x000000ffff007224 */ /* 0x000fe200078e0a09 */
[----:B------:R-:W-:Y:S02]  /*82e0*/  SHF.R.S32.HI R29, RZ, 0x1f, R19 ;  /* 0x0000001fff1d7819 */ /* 0x000fe40000011413 */
[----:B------:R-:W-:Y:S01]  /*82f0*/  ISETP.NE.AND P0, PT, R2, 0x3, PT ;  /* 0x000000030200780c */ /* 0x000fe20003f05270 */
[----:B------:R-:W-:-:S12]  /*8300*/  IMAD R25, R8, R0, R25 ;  /* 0x0000000008197224 */ /* 0x000fd800078e0219 */
[----:B------:R-:W-:Y:S01]  /*8310*/  @P0 LOP3.LUT R16, R16, 0x20, RZ, 0xfc, !PT ;  /* 0x0000002010100812 */ /* 0x000fe200078efcff */
[----:B0-----:R-:W-:Y:S06]  /*8320*/  @!P0 BRA `(.L_x_45) ;  /* 0x0000000000048947 */ /* 0x001fec0003800000 */
[----:B------:R-:W-:Y:S01]  /*8330*/  BPT.TRAP 0x1 ;  /* 0x000000040000795c */ /* 0x000fe20000300000 */
.L_x_45:
[----:B------:R-:W-:Y:S01]  /*8340*/  LEA R22, R17, UR37, 0x3 ;  /* 0x0000002511167c11 */ /* 0x000fe2000f8e18ff */
[----:B------:R-:W-:Y:S01]  /*8350*/  BSSY B0, `(.L_x_46) ;  /* 0x0000004000007945 */ /* 0x000fe20003800000 */
[----:B------:R-:W-:-:S04]  /*8360*/  SHF.L.U32 R3, R27, 0x1f, RZ ;  /* 0x0000001f1b037819 */ /* 0x000fc800000006ff */
[----:B------:R-:W0:Y:S02]  /*8370*/  SYNCS.PHASECHK.TRANS64.TRYWAIT P0, [R22+URZ+0x22840], R3 ;  /* 0x02284003160075a7 */ /* 0x000e24000800017f */
[----:B0-----:R-:W-:Y:S05]  /*8380*/  @!P0 BRA `(.L_x_47) ;  /* 0x0000002c00608947 */ /* 0x001fea0003800000 */
.L_x_93:
[----:B------:R-:W-:Y:S05]  /*8390*/  BSYNC B0 ;  /* 0x0000000000007941 */ /* 0x000fea0003800000 */
.L_x_46:
[----:B------:R-:W-:Y:S01]  /*83a0*/  SHF.R.S32.HI R26, RZ, 0x1f, R25 ;  /* 0x0000001fff1a7819 */ /* 0x000fe20000011419 */
[----:B------:R-:W1:Y:S01]  /*83b0*/  S2R R20, SR_TID.X ;  /* 0x0000000000147919 */ /* 0x000e620000002100 */
[----:B------:R-:W-:Y:S01]  /*83c0*/  ULDC.64 UR4, c[0x0][0x300] ;  /* 0x0000c00000047ab9 */ /* 0x000fe20000000a00 */
[----:B-----5:R-:W-:Y:S01]  /*83d0*/  SHF.R.S32.HI R4, RZ, 0x1f, R24 ;  /* 0x0000001fff047819 */ /* 0x020fe20000011418 */
[----:B0-----:R-:W-:Y:S01]  /*83e0*/  IMAD.WIDE.U32 R2, R25, UR4, RZ ;  /* 0x0000000419027c25 */ /* 0x001fe2000f8e00ff */
[----:B------:R-:W-:-:S03]  /*83f0*/  LOP3.LUT P1, RZ, R16, 0x1, RZ, 0xc0, !PT ;  /* 0x0000000110ff7812 */ /* 0x000fc6000782c0ff */
[----:B------:R-:W-:Y:S01]  /*8400*/  IMAD R0, R26, UR4, RZ ;  /* 0x000000041a007c24 */ /* 0x000fe2000f8e02ff */
[----:B------:R0:W-:Y:S03]  /*8410*/  STL [R1], R4 ;  /* 0x0000000401007387 */ /* 0x0001e60000100800 */
[----:B------:R-:W-:Y:S01]  /*8420*/  IMAD R5, R25, UR5, R0 ;  /* 0x0000000519057c24 */ /* 0x000fe2000f8e0200 */
[----:B------:R-:W-:-:S03]  /*8430*/  ULDC.64 UR4, c[0x0][0x310] ;  /* 0x0000c40000047ab9 */ /* 0x000fc60000000a00 */
[----:B------:R-:W-:Y:S02]  /*8440*/  IMAD.IADD R3, R3, 0x1, R5 ;  /* 0x0000000103037824 */ /* 0x000fe400078e0205 */
[----:B------:R-:W-:Y:S02]  /*8450*/  IMAD R5, R4, UR4, RZ ;  /* 0x0000000404057c24 */ /* 0x000fe4000f8e02ff */
[----:B------:R-:W-:-:S04]  /*8460*/  IMAD.WIDE.U32 R2, R24, UR4, R2 ;  /* 0x0000000418027c25 */ /* 0x000fc8000f8e0002 */
[----:B------:R-:W-:Y:S01]  /*8470*/  IMAD R5, R24, UR5, R5 ;  /* 0x0000000518057c24 */ /* 0x000fe2000f8e0205 */
[----:B------:R-:W-:Y:S01]  /*8480*/  ULDC.64 UR4, c[0x0][0x308] ;  /* 0x0000c20000047ab9 */ /* 0x000fe20000000a00 */
[----:B0-----:R-:W-:Y:S02]  /*8490*/  IMAD R4, R17, 0x1800, R31 ;  /* 0x0000180011047824 */ /* 0x001fe400078e021f */
[----:B------:R-:W-:Y:S02]  /*84a0*/  IMAD.IADD R3, R3, 0x1, R5 ;  /* 0x0000000103037824 */ /* 0x000fe400078e0205 */
[----:B------:R-:W-:Y:S02]  /*84b0*/  IMAD R0, R29, UR4, RZ ;  /* 0x000000041d007c24 */ /* 0x000fe4000f8e02ff */
[----:B------:R-:W-:-:S04]  /*84c0*/  IMAD.WIDE.U32 R2, R19, UR4, R2 ;  /* 0x0000000413027c25 */ /* 0x000fc8000f8e0002 */
[----:B------:R-:W-:Y:S01]  /*84d0*/  IMAD R5, R19, UR5, R0 ;  /* 0x0000000513057c24 */ /* 0x000fe2000f8e0200 */
[----:B------:R-:W-:Y:S01]  /*84e0*/  ULDC.64 UR4, c[0x0][0x2e8] ;  /* 0x0000ba0000047ab9 */ /* 0x000fe20000000a00 */
[----:B-1----:R-:W-:Y:S01]  /*84f0*/  IMAD.SHL.U32 R20, R20, 0x8, RZ ;  /* 0x0000000814147824 */ /* 0x002fe200078e00ff */
[----:B------:R-:W-:Y:S01]  /*8500*/  LEA R0, P0, R2, UR4, 0x1 ;  /* 0x0000000402007c11 */ /* 0x000fe2000f8008ff */
[----:B------:R-:W-:Y:S01]  /*8510*/  IMAD.IADD R5, R3, 0x1, R5 ;  /* 0x0000000103057824 */ /* 0x000fe200078e0205 */
[----:B------:R-:W-:Y:S02]  /*8520*/  UMOV UR4, 0xffffffff ;  /* 0xffffffff00047882 */ /* 0x000fe40000000000 */
[----:B------:R-:W-:Y:S02]  /*8530*/  LOP3.LUT R20, R20, 0x38, RZ, 0xc0, !PT ;  /* 0x0000003814147812 */ /* 0x000fe400078ec0ff */
[----:B------:R-:W-:Y:S01]  /*8540*/  LEA.HI.X R5, R2, UR5, R5, 0x1, P0 ;  /* 0x0000000502057c11 */ /* 0x000fe200080f0c05 */
[----:B------:R-:W-:Y:S06]  /*8550*/  BRA.DIV UR4, `(.L_x_48) ;  /* 0x0000002e04007947 */ /* 0x000fec000b800000 */
[----:B------:R-:W0:Y:S01]  /*8560*/  SHFL.IDX PT, R14, R0, RZ, 0x181f ;  /* 0x00181fff000e7589 */ /* 0x000e2200000e0000 */
[C---:B------:R-:W-:Y:S02]  /*8570*/  ISETP.GE.AND P2, PT, R34.reuse, 0x1, PT ;  /* 0x000000012200780c */ /* 0x040fe40003f46270 */
[C---:B------:R-:W-:Y:S01]  /*8580*/  ISETP.GE.AND P5, PT, R34.reuse, 0x11, PT ;  /* 0x000000112200780c */ /* 0x040fe20003fa6270 */
[----:B------:R-:W1:Y:S01]  /*8590*/  SHFL.IDX PT, R3, R5, RZ, 0x181f ;  /* 0x00181fff05037589 */ /* 0x000e6200000e0000 */
[C---:B------:R-:W-:Y:S02]  /*85a0*/  ISETP.GE.AND P4, PT, R34.reuse, 0x21, PT ;  /* 0x000000212200780c */ /* 0x040fe40003f86270 */
[----:B------:R-:W-:Y:S01]  /*85b0*/  ISETP.GE.AND P3, PT, R34, 0x31, PT ;  /* 0x000000312200780c */ /* 0x000fe20003f66270 */
[----:B------:R-:W-:Y:S04]  /*85c0*/  SHFL.IDX PT, R6, R5, 0x1, 0x181f ;  /* 0x00381f0005067f89 */ /* 0x000fe800000e0000 */
[----:B------:R-:W-:Y:S02]  /*85d0*/  SHFL.IDX PT, R9, R5, 0x2, 0x181f ;  /* 0x00581f0005097f89 */ /* 0x000fe400000e0000 */
[----:B------:R-:W-:-:S02]  /*85e0*/  @P2 LEA R7, R4, UR37, 0x1 ;  /* 0x0000002504072c11 */ /* 0x000fc4000f8e08ff */
[----:B------:R-:W-:Y:S02]  /*85f0*/  @P5 LEA R12, R4, UR37, 0x1 ;  /* 0x00000025040c5c11 */ /* 0x000fe4000f8e08ff */
[----:B0-----:R-:W-:Y:S02]  /*8600*/  @P2 LEA R2, P0, R20, R14, 0x1 ;  /* 0x0000000e14022211 */ /* 0x001fe400078008ff */
[----:B------:R-:W0:Y:S03]  /*8610*/  SHFL.IDX PT, R14, R0, 0x1, 0x181f ;  /* 0x00381f00000e7f89 */ /* 0x000e2600000e0000 */
[----:B-1----:R-:W-:-:S05]  /*8620*/  @P2 IMAD.X R3, RZ, RZ, R3, P0 ;  /* 0x000000ffff032224 */ /* 0x002fca00000e0603 */
[----:B------:R1:W-:Y:S01]  /*8630*/  @P2 LDGSTS.E.BYPASS.LTC128B.128 [R7+0x1c400], desc[UR48][R2.64], !P1 ;  /* 0x1c40000002072fae */ /* 0x0003e2000c901d70 */
[----:B------:R-:W-:-:S03]  /*8640*/  ISETP.GE.AND P2, PT, R34, 0x41, PT ;  /* 0x000000412200780c */ /* 0x000fc60003f46270 */
[----:B-1----:R-:W-:Y:S01]  /*8650*/  SHFL.IDX PT, R7, R5, 0x3, 0x181f ;  /* 0x00781f0005077f89 */ /* 0x002fe200000e0000 */
[----:B0-----:R-:W-:-:S03]  /*8660*/  @P5 LEA R11, P0, R20, R14, 0x1 ;  /* 0x0000000e140b5211 */ /* 0x001fc600078008ff */
[----:B------:R-:W0:Y:S02]  /*8670*/  SHFL.IDX PT, R14, R0, 0x2, 0x181f ;  /* 0x00581f00000e7f89 */ /* 0x000e2400000e0000 */
[----:B------:R-:W-:Y:S02]  /*8680*/  @P5 IMAD.X R6, RZ, RZ, R6, P0 ;  /* 0x000000ffff065224 */ /* 0x000fe400000e0606 */
[----:B------:R-:W-:Y:S02]  /*8690*/  @P5 IMAD.MOV.U32 R2, RZ, RZ, R11 ;  /* 0x000000ffff025224 */ /* 0x000fe400078e000b */
[----:B------:R-:W-:-:S05]  /*86a0*/  @P5 IMAD.MOV.U32 R3, RZ, RZ, R6 ;  /* 0x000000ffff035224 */ /* 0x000fca00078e0006 */
[----:B------:R1:W-:Y:S01]  /*86b0*/  @P5 LDGSTS.E.BYPASS.LTC128B.128 [R12+0x1cc00], desc[UR48][R2.64], !P1 ;  /* 0x1cc00000020c5fae */ /* 0x0003e2000c901d70 */
[----:B0-----:R-:W-:-:S03]  /*86c0*/  @P4 LEA R10, P0, R20, R14, 0x1 ;  /* 0x0000000e140a4211 */ /* 0x001fc600078008ff */
[----:B-1----:R-:W-:Y:S01]  /*86d0*/  SHFL.IDX PT, R2, R5, 0x4, 0x181f ;  /* 0x00981f0005027f89 */ /* 0x002fe200000e0000 */
[----:B------:R-:W-:-:S03]  /*86e0*/  @P4 LEA R12, R4, UR37, 0x1 ;  /* 0x00000025040c4c11 */ /* 0x000fc6000f8e08ff */
[----:B------:R-:W0:Y:S01]  /*86f0*/  SHFL.IDX PT, R14, R0, 0x3, 0x181f ;  /* 0x00781f00000e7f89 */ /* 0x000e2200000e0000 */
[----:B------:R-:W-:-:S03]  /*8700*/  @P4 IMAD.X R9, RZ, RZ, R9, P0 ;  /* 0x000000ffff094224 */ /* 0x000fc600000e0609 */
[----:B------:R-:W-:Y:S01]  /*8710*/  SHFL.IDX PT, R5, R5, 0x5, 0x181f ;  /* 0x00b81f0005057f89 */ /* 0x000fe200000e0000 */
[----:B------:R-:W-:Y:S01]  /*8720*/  @P4 IMAD.MOV.U32 R3, RZ, RZ, R9 ;  /* 0x000000ffff034224 */ /* 0x000fe200078e0009 */
[----:B------:R-:W-:Y:S02]  /*8730*/  @P3 LEA R9, R4, UR37, 0x1 ;  /* 0x0000002504093c11 */ /* 0x000fe4000f8e08ff */
[C---:B0-----:R-:W-:Y:S02]  /*8740*/  @P3 LEA R8, P0, R20.reuse, R14, 0x1 ;  /* 0x0000000e14083211 */ /* 0x041fe400078008ff */
[----:B------:R-:W0:Y:S03]  /*8750*/  SHFL.IDX PT, R14, R0, 0x4, 0x181f ;  /* 0x00981f00000e7f89 */ /* 0x000e2600000e0000 */
[----:B------:R-:W-:Y:S01]  /*8760*/  @P3 IMAD.X R7, RZ, RZ, R7, P0 ;  /* 0x000000ffff073224 */ /* 0x000fe200000e0607 */
[----:B0-----:R-:W-:-:S02]  /*8770*/  @P2 LEA R6, P0, R20, R14, 0x1 ;  /* 0x0000000e14062211 */ /* 0x001fc400078008ff */
[----:B------:R0:W1:Y:S03]  /*8780*/  SHFL.IDX PT, R14, R0, 0x5, 0x181f ;  /* 0x00b81f00000e7f89 */ /* 0x00006600000e0000 */
[----:B------:R-:W-:Y:S02]  /*8790*/  @P2 IMAD.X R11, RZ, RZ, R2, P0 ;  /* 0x000000ffff0b2224 */ /* 0x000fe400000e0602 */
[----:B------:R-:W-:-:S05]  /*87a0*/  @P4 IMAD.MOV.U32 R2, RZ, RZ, R10 ;  /* 0x000000ffff024224 */ /* 0x000fca00078e000a */
[----:B------:R2:W-:Y:S02]  /*87b0*/  @P4 LDGSTS.E.BYPASS.LTC128B.128 [R12+0x1d400], desc[UR48][R2.64], !P1 ;  /* 0x1d400000020c4fae */ /* 0x0005e4000c901d70 */
[----:B--2---:R-:W-:Y:S02]  /*87c0*/  @P3 IMAD.MOV.U32 R2, RZ, RZ, R8 ;  /* 0x000000ffff023224 */ /* 0x004fe400078e0008 */
[----:B------:R-:W-:Y:S01]  /*87d0*/  @P3 IMAD.MOV.U32 R3, RZ, RZ, R7 ;  /* 0x000000ffff033224 */ /* 0x000fe200078e0007 */
[----:B------:R-:W-:-:S04]  /*87e0*/  @P2 LEA R7, R4, UR37, 0x1 ;  /* 0x0000002504072c11 */ /* 0x000fc8000f8e08ff */
[----:B------:R2:W-:Y:S02]  /*87f0*/  @P3 LDGSTS.E.BYPASS.LTC128B.128 [R9+0x1dc00], desc[UR48][R2.64], !P1 ;  /* 0x1dc0000002093fae */ /* 0x0005e4000c901d70 */
[----:B--2---:R-:W-:Y:S01]  /*8800*/  @P2 IMAD.MOV.U32 R2, RZ, RZ, R6 ;  /* 0x000000ffff022224 */ /* 0x004fe200078e0006 */
[----:B------:R-:W-:-:S05]  /*8810*/  @P2 MOV R3, R11 ;  /* 0x0000000b00032202 */ /* 0x000fca0000000f00 */
[----:B-1----:R0:W-:Y:S02]  /*8820*/  @P2 LDGSTS.E.BYPASS.LTC128B.128 [R7+0x1e400], desc[UR48][R2.64], !P1 ;  /* 0x1e40000002072fae */ /* 0x0021e4000c901d70 */
.L_x_107:
[----:B------:R-:W-:-:S13]  /*8830*/  ISETP.GE.AND P2, PT, R34, 0x51, PT ;  /* 0x000000512200780c */ /* 0x000fda0003f46270 */
[----:B0-----:R-:W-:-:S05]  /*8840*/  @P2 LEA R2, P0, R20, R14, 0x1 ;  /* 0x0000000e14022211 */ /* 0x001fca00078008ff */
[----:B------:R-:W-:Y:S01]  /*8850*/  @P2 IMAD.X R3, RZ, RZ, R5, P0 ;  /* 0x000000ffff032224 */ /* 0x000fe200000e0605 */
[----:B------:R-:W-:Y:S02]  /*8860*/  @P2 LEA R5, R4, UR37, 0x1 ;  /* 0x0000002504052c11 */ /* 0x000fe4000f8e08ff */
[----:B------:R-:W-:-:S03]  /*8870*/  PLOP3.LUT P0, PT, PT, PT, PT, 0x80, 0x0 ;  /* 0x000000000000781c */ /* 0x000fc60003f0f070 */
[----:B------:R-:W-:Y:S01]  /*8880*/  @!PT LDS RZ, [RZ] ;  /* 0x00000000fffff984 */ /* 0x000fe20000000800 */
[----:B------:R-:W-:Y:S01]  /*8890*/  @!PT LDS RZ, [RZ] ;  /* 0x00000000fffff984 */ /* 0x000fe20000000800 */
[----:B------:R-:W-:Y:S01]  /*88a0*/  @!PT LDS RZ, [RZ] ;  /* 0x00000000fffff984 */ /* 0x000fe20000000800 */
[----:B------:R0:W-:Y:S01]  /*88b0*/  @P2 LDGSTS.E.BYPASS.LTC128B.128 [R5+0x1ec00], desc[UR48][R2.64], !P1 ;  /* 0x1ec0000002052fae */ /* 0x0001e2000c901d70 */
[----:B------:R-:W-:-:S09]  /*88c0*/  NOP ;  /* 0x0000000000007918 */ /* 0x000fd20000000000 */
.L_x_49:
[----:B------:R-:W-:Y:S02]  /*88d0*/  PLOP3.LUT P1, PT, P1, P0, PT, 0xa2, 0x0 ;  /* 0x000000000000781c */ /* 0x000fe40000f21472 */
[----:B------:R-:W-:-:S08]  /*88e0*/  @P0 R2UR P1, UR4, R22 ;  /* 0x00000000160402ca */ /* 0x000fd00000020000 */
[----:B------:R-:W-:-:S05]  /*88f0*/  @P0 PLOP3.LUT P0, PT, P1, PT, PT, 0x80, 0x0 ;  /* 0x000000000000081c */ /* 0x000fca0000f0f070 */
[----:B------:R-:W-:Y:S01]  /*8900*/  @!P1 SYNCS.ARRIVE.TRANS64.RED.A0T1 RZ, [UR4+0x22830], RZ ;  /* 0x022830ffffff99a7 */ /* 0x000fe20008200404 */
[----:B------:R-:W-:Y:S07]  /*8910*/  @!P1 ARRIVES.LDGSTSBAR.64.TRANSCNT [UR4+0x22830] ;  /* 0x02283000ff0099b0 */ /* 0x000fee0008000a84 */
[----:B------:R-:W-:Y:S05]  /*8920*/  @P0 BRA.U.ANY `(.L_x_49) ;  /* 0xfffffffd00e80947 */ /* 0x000fea000393ffff */
[----:B------:R-:W-:Y:S01]  /*8930*/  NOP ;  /* 0x0000000000007918 */ /* 0x000fe20000000000 */
[----:B------:R-:W-:-:S05]  /*8940*/  IMAD.U32 R0, RZ, RZ, UR41 ;  /* 0x00000029ff007e24 */ /* 0x000fca000f8e00ff */
[----:B------:R-:W-:-:S13]  /*8950*/  ISETP.NE.AND P2, PT, R0, 0x3, PT ;  /* 0x000000030000780c */ /* 0x000fda0003f45270 */
[----:B------:R-:W-:Y:S05]  /*8960*/  @!P2 BRA `(.L_x_50) ;  /* 0x000000000004a947 */ /* 0x000fea0003800000 */
[----:B------:R-:W-:Y:S01]  /*8970*/  BPT.TRAP 0x1 ;  /* 0x000000040000795c */ /* 0x000fe20000300000 */
.L_x_50:
[----:B------:R1:W-:Y:S02]  /*8980*/  SYNCS.ARRIVE.TRANS64.A1T0 RZ, [R22+URZ+0x22830], RZ ;  /* 0x022830ff16ff79a7 */ /* 0x0003e4000810003f */
[----:B------:R-:W-:Y:S05]  /*8990*/  WARPSYNC.ALL ;  /* 0x0000000000007948 */ /* 0x000fea0003800000 */
[----:B------:R-:W-:-:S04]  /*89a0*/  UIADD3 UR4, UR37, 0x18400, URZ ;  /* 0x0001840025047890 */ /* 0x000fc8000fffe03f */
[----:B------:R-:W-:Y:S01]  /*89b0*/  ULOP3.LUT UP0, URZ, UR4, 0x3ff, URZ, 0xc0, !UPT ;  /* 0x000003ff043f7892 */ /* 0x000fe2000f80c03f */
[----:B------:R-:W-:Y:S05]  /*89c0*/  BAR.SYNC.DEFER_BLOCKING 0x8, 0x180 ;  /* 0x0206000000007b1d */ /* 0x000fea0000010000 */
[----:B------:R-:W-:-:S13]  /*89d0*/  PLOP3.LUT P0, PT, PT, PT, UP0, 0x80, 0x0 ;  /* 0x000000000000781c */ /* 0x000fda0003f0f008 */
[----:B------:R-:W-:Y:S05]  /*89e0*/  @!P0 BRA `(.L_x_51) ;  /* 0x0000000000408947 */ /* 0x000fea0003800000 */
[----:B0-----:R-:W-:Y:S01]  /*89f0*/  MOV R2, 0x0 ;  /* 0x0000000000027802 */ /* 0x001fe20000000f00 */
[----:B------:R-:W-:Y:S01]  /*8a00*/  ULDC.64 UR6, c[0x4][0x98] ;  /* 0x0100260000067ab9 */ /* 0x000fe20000000a00 */
[----:B------:R-:W-:Y:S01]  /*8a10*/  ULDC.64 UR8, c[0x4][0xa0] ;  /* 0x0100280000087ab9 */ /* 0x000fe20000000a00 */
[----:B------:R-:W-:Y:S01]  /*8a20*/  ULDC.64 UR4, c[0x4][0x20] ;  /* 0x0100080000047ab9 */ /* 0x000fe20000000a00 */
[----:B------:R-:W-:Y:S02]  /*8a30*/  IMAD.U32 R4, RZ, RZ, UR6 ;  /* 0x00000006ff047e24 */ /* 0x000fe4000f8e00ff */
[----:B------:R-:W0:Y:S01]  /*8a40*/  LDC.64 R2, c[0x4][R2] ;  /* 0x0100000002027b82 */ /* 0x000e220000000a00 */
[----:B------:R-:W-:Y:S02]  /*8a50*/  IMAD.U32 R5, RZ, RZ, UR7 ;  /* 0x00000007ff057e24 */ /* 0x000fe4000f8e00ff */
        /* <DEDUP_REMOVED lines=8> */
[----:B01----:R-:W-:Y:S05]  /*8ae0*/  CALL.ABS.NOINC R2 ;  /* 0x0000000002007343 */ /* 0x003fea0003c00000 */
.L_x_51:
[----:B0-----:R-:W0:Y:S01]  /*8af0*/  LDC R5, c[0x0][0x448] ;  /* 0x00011200ff057b82 */ /* 0x001e220000000800 */
[----:B------:R-:W-:Y:S01]  /*8b00*/  IMAD.MOV R0, RZ, RZ, -R23 ;  /* 0x000000ffff007224 */ /* 0x000fe200078e0a17 */
[----:B------:R-:W-:Y:S01]  /*8b10*/  ULDC UR4, c[0x0][0xc38] ;  /* 0x00030e0000047ab9 */ /* 0x000fe20000000800 */
[----:B------:R-:W2:Y:S01]  /*8b20*/  S2R R21, SR_TID.X ;  /* 0x0000000000157919 */ /* 0x000ea20000002100 */
[----:B------:R-:W-:Y:S01]  /*8b30*/  LOP3.LUT P5, RZ, R16, 0x2000, RZ, 0xc0, !PT ;  /* 0x0000200010ff7812 */ /* 0x000fe200078ac0ff */
[----:B------:R-:W-:Y:S01]  /*8b40*/  IMAD R0, R0, UR4, R37 ;  /* 0x0000000400007c24 */ /* 0x000fe2000f8e0225 */
[----:B------:R-:W-:Y:S01]  /*8b50*/  ULDC.64 UR4, c[0x0][0x2d8] ;  /* 0x0000b60000047ab9 */ /* 0x000fe20000000a00 */
[----:B------:R-:W-:Y:S02]  /*8b60*/  LEA R20, R31, UR37, 0x1 ;  /* 0x000000251f147c11 */ /* 0x000fe4000f8e08ff */
[----:B------:R-:W-:-:S05]  /*8b70*/  IMAD.SHL.U32 R0, R0, 0x80, RZ ;  /* 0x0000008000007824 */ /* 0x000fca00078e00ff */
[----:B------:R-:W-:-:S05]  /*8b80*/  LOP3.LUT R6, R28, R0, RZ, 0xfc, !PT ;  /* 0x000000001c067212 */ /* 0x000fca00078efcff */
[----:B------:R-:W-:Y:S01]  /*8b90*/  IMAD.MOV.U32 R4, RZ, RZ, R6 ;  /* 0x000000ffff047224 */ /* 0x000fe200078e0006 */
[----:B0-----:R-:W-:Y:S01]  /*8ba0*/  ISETP.NE.AND P0, PT, R5, 0x1, PT ;  /* 0x000000010500780c */ /* 0x001fe20003f05270 */
[----:B--2---:R-:W-:-:S12]  /*8bb0*/  IMAD.SHL.U32 R21, R21, 0x8, RZ ;  /* 0x0000000815157824 */ /* 0x004fd800078e00ff */
[----:B------:R-:W0:Y:S01]  /*8bc0*/  @P0 LDC R3, c[0x0][0x44c] ;  /* 0x00011300ff030b82 */ /* 0x000e220000000800 */
[----:B------:R-:W-:-:S07]  /*8bd0*/  LOP3.LUT R21, R21, 0x38, RZ, 0xc0, !PT ;  /* 0x0000003815157812 */ /* 0x000fce00078ec0ff */
[----:B------:R-:W2:Y:S01]  /*8be0*/  @P0 LDC R7, c[0x0][0x450] ;  /* 0x00011400ff070b82 */ /* 0x000ea20000000800 */
[----:B0-----:R-:W-:-:S05]  /*8bf0*/  @P0 IMAD.HI.U32 R2, R6, R3, RZ ;  /* 0x0000000306020227 */ /* 0x001fca00078e00ff */
[----:B--2---:R-:W-:Y:S01]  /*8c00*/  @P0 SHF.R.U32.HI R4, RZ, R7, R2 ;  /* 0x00000007ff040219 */ /* 0x004fe20000011602 */
[----:B------:R-:W-:Y:S01]  /*8c10*/  IMAD R2, R29, UR4, RZ ;  /* 0x000000041d027c24 */ /* 0x000fe2000f8e02ff */
[----:B------:R-:W-:-:S03]  /*8c20*/  SHF.R.S32.HI R7, RZ, 0x1f, R18 ;  /* 0x0000001fff077819 */ /* 0x000fc60000011412 */
[C---:B------:R-:W-:Y:S02]  /*8c30*/  IMAD R9, R19.reuse, UR5, R2 ;  /* 0x0000000513097c24 */ /* 0x040fe4000f8e0202 */
[----:B------:R-:W-:Y:S01]  /*8c40*/  IMAD.WIDE.U32 R2, R19, UR4, RZ ;  /* 0x0000000413027c25 */ /* 0x000fe2000f8e00ff */
[----:B------:R-:W-:-:S03]  /*8c50*/  ULDC.64 UR4, c[0x0][0x2e0] ;  /* 0x0000b80000047ab9 */ /* 0x000fc60000000a00 */
[----:B------:R-:W-:Y:S02]  /*8c60*/  IMAD.MOV R8, RZ, RZ, -R4 ;  /* 0x000000ffff087224 */ /* 0x000fe400078e0a04 */
[----:B------:R-:W-:Y:S02]  /*8c70*/  IMAD.IADD R3, R3, 0x1, R9 ;  /* 0x0000000103037824 */ /* 0x000fe400078e0209 */
[----:B------:R-:W-:Y:S02]  /*8c80*/  IMAD R7, R7, UR4, RZ ;  /* 0x0000000407077c24 */ /* 0x000fe4000f8e02ff */
[----:B------:R-:W-:Y:S01]  /*8c90*/  IMAD R5, R5, R8, R6 ;  /* 0x0000000805057224 */ /* 0x000fe200078e0206 */
[----:B------:R-:W-:Y:S01]  /*8ca0*/  SHF.R.S32.HI R6, RZ, 0x1f, R4 ;  /* 0x0000001fff067819 */ /* 0x000fe20000011404 */
[C---:B------:R-:W-:Y:S02]  /*8cb0*/  IMAD R7, R18.reuse, UR5, R7 ;  /* 0x0000000512077c24 */ /* 0x040fe4000f8e0207 */
[----:B------:R-:W-:Y:S01]  /*8cc0*/  IMAD.WIDE.U32 R2, R18, UR4, R2 ;  /* 0x0000000412027c25 */ /* 0x000fe2000f8e0002 */
[----:B------:R-:W-:-:S03]  /*8cd0*/  ULDC.64 UR4, c[0x0][0x2d0] ;  /* 0x0000b40000047ab9 */ /* 0x000fc60000000a00 */
[----:B------:R-:W-:Y:S02]  /*8ce0*/  IMAD.IADD R3, R3, 0x1, R7 ;  /* 0x0000000103037824 */ /* 0x000fe400078e0207 */
[----:B------:R-:W-:Y:S02]  /*8cf0*/  IMAD R7, R6, UR4, RZ ;  /* 0x0000000406077c24 */ /* 0x000fe4000f8e02ff */
[----:B------:R-:W-:-:S04]  /*8d00*/  IMAD.WIDE.U32 R2, R4, UR4, R2 ;  /* 0x0000000404027c25 */ /* 0x000fc8000f8e0002 */
[----:B------:R-:W-:Y:S01]  /*8d10*/  IMAD R7, R4, UR5, R7 ;  /* 0x0000000504077c24 */ /* 0x000fe2000f8e0207 */
[----:B------:R-:W-:Y:S01]  /*8d20*/  SHF.R.S32.HI R4, RZ, 0x1f, R5 ;  /* 0x0000001fff047819 */ /* 0x000fe20000011405 */
[----:B------:R-:W-:Y:S02]  /*8d30*/  ULDC.64 UR4, c[0x0][0x2c8] ;  /* 0x0000b20000047ab9 */ /* 0x000fe40000000a00 */
[----:B------:R-:W-:Y:S02]  /*8d40*/  IMAD.IADD R3, R3, 0x1, R7 ;  /* 0x0000000103037824 */ /* 0x000fe400078e0207 */
[----:B------:R-:W-:Y:S02]  /*8d50*/  IMAD R4, R4, UR4, RZ ;  /* 0x0000000404047c24 */ /* 0x000fe4000f8e02ff */
[----:B------:R-:W-:-:S04]  /*8d60*/  IMAD.WIDE.U32 R2, R5, UR4, R2 ;  /* 0x0000000405027c25 */ /* 0x000fc8000f8e0002 */
[----:B------:R-:W-:Y:S01]  /*8d70*/  IMAD R7, R5, UR5, R4 ;  /* 0x0000000505077c24 */ /* 0x000fe2000f8e0204 */
[----:B------:R-:W-:Y:S02]  /*8d80*/  ULDC.64 UR4, c[0x0][0x280] ;  /* 0x0000a00000047ab9 */ /* 0x000fe40000000a00 */
[----:B------:R-:W-:Y:S01]  /*8d90*/  LEA R4, P0, R2, UR4, 0x1 ;  /* 0x0000000402047c11 */ /* 0x000fe2000f8008ff */
[----:B------:R-:W-:Y:S01]  /*8da0*/  UMOV UR4, 0xffffffff ;  /* 0xffffffff00047882 */ /* 0x000fe20000000000 */
[----:B------:R-:W-:-:S04]  /*8db0*/  IADD3 R5, R3, R7, RZ ;  /* 0x0000000703057210 */ /* 0x000fc80007ffe0ff */
[----:B------:R-:W-:Y:S01]  /*8dc0*/  LEA.HI.X R5, R2, UR5, R5, 0x1, P0 ;  /* 0x0000000502057c11 */ /* 0x000fe200080f0c05 */
[----:B------:R-:W-:Y:S06]  /*8dd0*/  BRA.DIV UR4, `(.L_x_52) ;  /* 0x0000002a04b87947 */ /* 0x000fec000b800000 */
[----:B------:R-:W0:Y:S01]  /*8de0*/  SHFL.IDX PT, R14, R4, RZ, 0x181f ;  /* 0x00181fff040e7589 */ /* 0x000e2200000e0000 */
[----:B------:R-:W-:-:S03]  /*8df0*/  IMAD.IADD R0, R36, 0x1, R0 ;  /* 0x0000000124007824 */ /* 0x000fc600078e0200 */
[----:B------:R-:W2:Y:S01]  /*8e00*/  SHFL.IDX PT, R2, R5, RZ, 0x181f ;  /* 0x00181fff05027589 */ /* 0x000ea200000e0000 */
[C---:B------:R-:W-:Y:S01]  /*8e10*/  VIADD R7, R0.reuse, 0x10 ;  /* 0x0000001000077836 */ /* 0x040fe20000000000 */
[----:B------:R-:W-:Y:S02]  /*8e20*/  ISETP.GE.AND P0, PT, R0, UR39, PT ;  /* 0x0000002700007c0c */ /* 0x000fe4000bf06270 */
[----:B------:R-:W-:Y:S11]  /*8e30*/  SHFL.IDX PT, R6, R5, 0x1, 0x181f ;  /* 0x00381f0005067f89 */ /* 0x000ff600000e0000 */
[----:B0-----:R-:W-:-:S05]  /*8e40*/  @!P0 LEA R14, P1, R21, R14, 0x1 ;  /* 0x0000000e150e8211 */ /* 0x001fca00078208ff */
[----:B--2---:R-:W-:Y:S02]  /*8e50*/  @!P0 IMAD.X R3, RZ, RZ, R2, P1 ;  /* 0x000000ffff038224 */ /* 0x004fe400008e0602 */
[----:B------:R-:W-:Y:S02]  /*8e60*/  @!P0 IMAD.MOV.U32 R2, RZ, RZ, R14 ;  /* 0x000000ffff028224 */ /* 0x000fe400078e000e */
[----:B------:R-:W0:Y:S04]  /*8e70*/  SHFL.IDX PT, R14, R4, 0x1, 0x181f ;  /* 0x00381f00040e7f89 */ /* 0x000e2800000e0000 */
[----:B------:R0:W-:Y:S01]  /*8e80*/  @!P0 LDGSTS.E.BYPASS.LTC128B.128 [R20+0x18400], desc[UR48][R2.64], !P5 ;  /* 0x1840000002148fae */ /* 0x0001e2000e901d70 */
[----:B------:R-:W-:Y:S01]  /*8e90*/  ISETP.GE.AND P0, PT, R7, UR39, PT ;  /* 0x0000002707007c0c */ /* 0x000fe2000bf06270 */
[----:B------:R-:W-:-:S12]  /*8ea0*/  VIADD R7, R0, 0x20 ;  /* 0x0000002000077836 */ /* 0x000fd80000000000 */
[----:B0-----:R-:W-:Y:S02]  /*8eb0*/  @!P0 LEA R2, P1, R21, R14, 0x1 ;  /* 0x0000000e15028211 */ /* 0x001fe400078208ff */
[----:B------:R-:W0:Y:S03]  /*8ec0*/  SHFL.IDX PT, R14, R4, 0x2, 0x181f ;  /* 0x00581f00040e7f89 */ /* 0x000e2600000e0000 */
[----:B------:R-:W-:Y:S02]  /*8ed0*/  @!P0 IMAD.X R3, RZ, RZ, R6, P1 ;  /* 0x000000ffff038224 */ /* 0x000fe400008e0606 */
[----:B------:R-:W2:Y:S04]  /*8ee0*/  SHFL.IDX PT, R6, R5, 0x2, 0x181f ;  /* 0x00581f0005067f89 */ /* 0x000ea800000e0000 */
[----:B------:R0:W-:Y:S01]  /*8ef0*/  @!P0 LDGSTS.E.BYPASS.LTC128B.128 [R20+0x18c00], desc[UR48][R2.64], !P5 ;  /* 0x18c0000002148fae */ /* 0x0001e2000e901d70 */
[----:B------:R-:W-:Y:S01]  /*8f00*/  ISETP.GE.AND P0, PT, R7, UR39, PT ;  /* 0x0000002707007c0c */ /* 0x000fe2000bf06270 */
[----:B------:R-:W-:-:S12]  /*8f10*/  VIADD R7, R0, 0x30 ;  /* 0x0000003000077836 */ /* 0x000fd80000000000 */
[----:B0-----:R-:W-:Y:S02]  /*8f20*/  @!P0 LEA R2, P1, R21, R14, 0x1 ;  /* 0x0000000e15028211 */ /* 0x001fe400078208ff */
[----:B------:R-:W0:Y:S03]  /*8f30*/  SHFL.IDX PT, R14, R4, 0x3, 0x181f ;  /* 0x00781f00040e7f89 */ /* 0x000e2600000e0000 */
[----:B--2---:R-:W-:Y:S02]  /*8f40*/  @!P0 IMAD.X R3, RZ, RZ, R6, P1 ;  /* 0x000000ffff038224 */ /* 0x004fe400008e0606 */
        /* <DEDUP_REMOVED lines=23> */
[----:B------:R-:W-:-:S13]  /*90c0*/  ISETP.GE.AND P0, PT, R7, UR39, PT ;  /* 0x0000002707007c0c */ /* 0x000fda000bf06270 */
[----:B0-----:R-:W-:Y:S02]  /*90d0*/  @!P0 LEA R2, P1, R21, R14, 0x1 ;  /* 0x0000000e15028211 */ /* 0x001fe400078208ff */
[----:B------:R0:W3:Y:S03]  /*90e0*/  SHFL.IDX PT, R14, R4, 0x7, 0x181f ;  /* 0x00f81f00040e7f89 */ /* 0x0000e600000e0000 */
[----:B--2---:R-:W-:Y:S02]  /*90f0*/  @!P0 IMAD.X R3, RZ, RZ, R6, P1 ;  /* 0x000000ffff038224 */ /* 0x004fe400008e0606 */
[----:B------:R0:W2:Y:S04]  /*9100*/  SHFL.IDX PT, R6, R5, 0x7, 0x181f ;  /* 0x00f81f0005067f89 */ /* 0x0000a800000e0000 */
[----:B------:R0:W-:Y:S02]  /*9110*/  @!P0 LDGSTS.E.BYPASS.LTC128B.128 [R20+0x1b400], desc[UR48][R2.64], !P5 ;  /* 0x1b40000002148fae */ /* 0x0001e4000e901d70 */
.L_x_124:
[----:B0-----:R-:W4:Y:S01]  /*9120*/  LDL R5, [R1+0x4] ;  /* 0x0000040001057983 */ /* 0x001f220000100800 */
[----:B------:R-:W-:-:S05]  /*9130*/  VIADD R0, R0, 0x70 ;  /* 0x0000007000007836 */ /* 0x000fca0000000000 */
[----:B------:R-:W-:-:S13]  /*9140*/  ISETP.GE.AND P0, PT, R0, UR39, PT ;  /* 0x0000002700007c0c */ /* 0x000fda000bf06270 */
[----:B---3--:R-:W-:-:S05]  /*9150*/  @!P0 LEA R2, P1, R21, R14, 0x1 ;  /* 0x0000000e15028211 */ /* 0x008fca00078208ff */
[----:B--2---:R-:W-:-:S05]  /*9160*/  @!P0 IMAD.X R3, RZ, RZ, R6, P1 ;  /* 0x000000ffff038224 */ /* 0x004fca00008e0606 */
[----:B------:R-:W-:Y:S01]  /*9170*/  @!PT LDS RZ, [RZ] ;  /* 0x00000000fffff984 */ /* 0x000fe20000000800 */
[----:B------:R-:W-:Y:S01]  /*9180*/  @!PT LDS RZ, [RZ] ;  /* 0x00000000fffff984 */ /* 0x000fe20000000800 */
[----:B------:R-:W-:Y:S01]  /*9190*/  @!PT LDS RZ, [RZ] ;  /* 0x00000000fffff984 */ /* 0x000fe20000000800 */
[----:B------:R0:W-:Y:S01]  /*91a0*/  @!P0 LDGSTS.E.BYPASS.LTC128B.128 [R20+0x1bc00], desc[UR48][R2.64], !P5 ;  /* 0x1bc0000002148fae */ /* 0x0001e2000e901d70 */
[----:B------:R-:W-:Y:S01]  /*91b0*/  NOP ;  /* 0x0000000000007918 */ /* 0x000fe20000000000 */
[----:B------:R-:W-:Y:S02]  /*91c0*/  SYNCS.ARRIVE.TRANS64.RED.A0T1 RZ, [UR37+0x22800], RZ ;  /* 0x022800ffffff79a7 */ /* 0x000fe40008200425 */
[----:B------:R-:W-:Y:S01]  /*91d0*/  ARRIVES.LDGSTSBAR.64.TRANSCNT [UR37+0x22800] ;  /* 0x02280000ff0079b0 */ /* 0x000fe20008000aa5 */
[----:B----4-:R-:W-:-:S04]  /*91e0*/  LOP3.LUT R0, R5, 0x1, RZ, 0xc, !PT ;  /* 0x0000000105007812 */ /* 0x010fc800078e0cff */
[----:B------:R-:W-:Y:S01]  /*91f0*/  SHF.L.U32 R0, R0, 0x1f, RZ ;  /* 0x0000001f00007819 */ /* 0x000fe200000006ff */
[----:B------:R-:W-:Y:S01]  /*9200*/  NOP ;  /* 0x0000000000007918 */ /* 0x000fe20000000000 */
[----:B------:R-:W-:Y:S01]  /*9210*/  SYNCS.ARRIVE.TRANS64.A1T0 RZ, [UR37+0x22800], RZ ;  /* 0x022800ffffff79a7 */ /* 0x000fe20008100025 */
[----:B------:R-:W-:Y:S01]  /*9220*/  BSSY B0, `(.L_x_53) ;  /* 0x0000003000007945 */ /* 0x000fe20003800000 */
[----:B------:R-:W2:Y:S03]  /*9230*/  SYNCS.PHASECHK.TRANS64.TRYWAIT P0, [UR37+0x22820], R0 ;  /* 0x02282000ff0075a7 */ /* 0x000ea60008000165 */
[----:B0-2---:R-:W-:Y:S05]  /*9240*/  @!P0 BRA `(.L_x_54) ;  /* 0x0000002c00cc8947 */ /* 0x005fea0003800000 */
.L_x_125:
[----:B------:R-:W-:Y:S05]  /*9250*/  BSYNC B0 ;  /* 0x0000000000007941 */ /* 0x000fea0003800000 */
.L_x_53:
[----:B------:R-:W-:-:S04]  /*9260*/  MOV R2, UR41 ;  /* 0x0000002900027c02 */ /* 0x000fc80008000f00 */
[----:B------:R-:W-:-:S13]  /*9270*/  ISETP.NE.AND P0, PT, R2, 0x3, PT ;  /* 0x000000030200780c */ /* 0x000fda0003f05270 */
[----:B------:R-:W-:Y:S05]  /*9280*/  @!P0 BRA `(.L_x_55) ;  /* 0x0000000000048947 */ /* 0x000fea0003800000 */
[----:B------:R-:W-:Y:S01]  /*9290*/  BPT.TRAP 0x1 ;  /* 0x000000040000795c */ /* 0x000fe20000300000 */
.L_x_55:
[----:B0-----:R-:W-:Y:S01]  /*92a0*/  SHF.L.U32 R3, R27, 0x1f, RZ ;  /* 0x0000001f1b037819 */ /* 0x001fe200000006ff */
[----:B------:R-:W-:Y:S03]  /*92b0*/  BSSY B0, `(.L_x_56) ;  /* 0x0000003000007945 */ /* 0x000fe60003800000 */
[----:B------:R-:W0:Y:S02]  /*92c0*/  SYNCS.PHASECHK.TRANS64.TRYWAIT P0, [R22+URZ+0x22860], R3 ;  /* 0x02286003160075a7 */ /* 0x000e24000800017f */
[----:B0-----:R-:W-:Y:S05]  /*92d0*/  @!P0 BRA `(.L_x_57) ;  /* 0x0000002c00c08947 */ /* 0x001fea0003800000 */
.L_x_126:
[----:B------:R-:W-:Y:S05]  /*92e0*/  BSYNC B0 ;  /* 0x0000000000007941 */ /* 0x000fea0003800000 */
.L_x_56:
[----:B------:R-:W2:Y:S01]  /*92f0*/  LDL.LU R0, [R1] ;  /* 0x0000000001007983 */ /* 0x000ea20000300800 */
[----:B------:R-:W-:Y:S01]  /*9300*/  ULDC.64 UR4, c[0x0][0x328] ;  /* 0x0000ca0000047ab9 */ /* 0x000fe20000000a00 */
[----:B------:R-:W-:Y:S02]  /*9310*/  IMAD R6, R17, 0x6000, R31 ;  /* 0x0000600011067824 */ /* 0x000fe400078e021f */
[----:B------:R-:W-:Y:S02]  /*9320*/  IMAD R26, R26, UR4, RZ ;  /* 0x000000041a1a7c24 */ /* 0x000fe4000f8e02ff */
[----:B0-----:R-:W-:-:S04]  /*9330*/  IMAD.WIDE.U32 R2, R25, UR4, RZ ;  /* 0x0000000419027c25 */ /* 0x001fc8000f8e00ff */
[----:B------:R-:W-:Y:S01]  /*9340*/  IMAD R5, R25, UR5, R26 ;  /* 0x0000000519057c24 */ /* 0x000fe2000f8e021a */
[----:B------:R-:W-:-:S03]  /*9350*/  ULDC.64 UR4, c[0x0][0x338] ;  /* 0x0000ce0000047ab9 */ /* 0x000fc60000000a00 */
[----:B------:R-:W-:Y:S02]  /*9360*/  IMAD.IADD R3, R3, 0x1, R5 ;  /* 0x0000000103037824 */ /* 0x000fe400078e0205 */
[----:B------:R-:W-:-:S04]  /*9370*/  IMAD.WIDE.U32 R2, R24, UR4, R2 ;  /* 0x0000000418027c25 */ /* 0x000fc8000f8e0002 */
[----:B--2---:R-:W-:-:S04]  /*9380*/  IMAD R5, R0, UR4, RZ ;  /* 0x0000000400057c24 */ /* 0x004fc8000f8e02ff */
[----:B------:R-:W-:Y:S01]  /*9390*/  IMAD R5, R24, UR5, R5 ;  /* 0x0000000518057c24 */ /* 0x000fe2000f8e0205 */
[----:B------:R-:W-:Y:S02]  /*93a0*/  ULDC.64 UR4, c[0x0][0x330] ;  /* 0x0000cc0000047ab9 */ /* 0x000fe40000000a00 */
[----:B------:R-:W-:Y:S02]  /*93b0*/  IMAD R0, R29, UR4, RZ ;  /* 0x000000041d007c24 */ /* 0x000fe4000f8e02ff */
[----:B------:R-:W-:Y:S02]  /*93c0*/  IMAD.IADD R3, R3, 0x1, R5 ;  /* 0x0000000103037824 */ /* 0x000fe400078e0205 */
[C---:B------:R-:W-:Y:S02]  /*93d0*/  IMAD R7, R19.reuse, UR5, R0 ;  /* 0x0000000513077c24 */ /* 0x040fe4000f8e0200 */
[----:B------:R-:W-:Y:S01]  /*93e0*/  IMAD.WIDE.U32 R2, R19, UR4, R2 ;  /* 0x0000000413027c25 */ /* 0x000fe2000f8e0002 */
[----:B------:R-:W-:-:S03]  /*93f0*/  ULDC.64 UR4, c[0x0][0x318] ;  /* 0x0000c60000047ab9 */ /* 0x000fc60000000a00 */
[----:B------:R-:W-:Y:S01]  /*9400*/  IMAD.IADD R7, R3, 0x1, R7 ;  /* 0x0000000103077824 */ /* 0x000fe200078e0207 */
[----:B------:R-:W-:Y:S01]  /*9410*/  LEA R8, P0, R2, UR4, 0x1 ;  /* 0x0000000402087c11 */ /* 0x000fe2000f8008ff */
[----:B------:R-:W-:-:S03]  /*9420*/  UMOV UR4, 0xffffffff ;  /* 0xffffffff00047882 */ /* 0x000fc60000000000 */
[----:B------:R-:W-:Y:S01]  /*9430*/  LEA.HI.X R7, R2, UR5, R7, 0x1, P0 ;  /* 0x0000000502077c11 */ /* 0x000fe200080f0c07 */
[----:B------:R-:W-:Y:S08]  /*9440*/  BRA.DIV UR4, `(.L_x_58) ;  /* 0x0000002e04787947 */ /* 0x000ff0000b800000 */
[----:B------:R-:W-:Y:S01]  /*9450*/  LOP3.LUT P6, RZ, R16, 0x800000, RZ, 0xc0, !PT ;  /* 0x0080000010ff7812 */ /* 0x000fe200078cc0ff */
[----:B------:R-:W0:Y:S01]  /*9460*/  S2R R4, SR_TID.X ;  /* 0x0000000000047919 */ /* 0x000e220000002100 */
[----:B------:R-:W-:Y:S02]  /*9470*/  LEA R6, R6, UR37, 0x1 ;  /* 0x0000002506067c11 */ /* 0x000fe4000f8e08ff */
[----:B------:R-:W-:Y:S01]  /*9480*/  P2R R20, PR, RZ, 0x40 ;  /* 0x00000040ff147803 */ /* 0x000fe20000000000 */
[----:B------:R-:W2:Y:S01]  /*9490*/  SHFL.IDX PT, R2, R8, RZ, 0x181f ;  /* 0x00181fff08027589 */ /* 0x000ea200000e0000 */
[C---:B------:R-:W-:Y:S02]  /*94a0*/  LOP3.LUT P6, RZ, R16.reuse, 0x10000000, RZ, 0xc0, !PT ;  /* 0x1000000010ff7812 */ /* 0x040fe400078cc0ff */
[----:B------:R-:W-:Y:S01]  /*94b0*/  LOP3.LUT P5, RZ, R16, 0x40000, RZ, 0xc0, !PT ;  /* 0x0004000010ff7812 */ /* 0x000fe200078ac0ff */
[----:B------:R-:W-:Y:S01]  /*94c0*/  STL [R1+0x18], R27 ;  /* 0x0000181b01007387 */ /* 0x000fe20000100800 */
[----:B------:R-:W-:-:S02]  /*94d0*/  P2R R21, PR, RZ, 0x40 ;  /* 0x00000040ff157803 */ /* 0x000fc40000000000 */
[C---:B------:R-:W-:Y:S01]  /*94e0*/  LOP3.LUT P6, RZ, R16.reuse, 0x80000, RZ, 0xc0, !PT ;  /* 0x0008000010ff7812 */ /* 0x040fe200078cc0ff */
[----:B------:R-:W-:Y:S01]  /*94f0*/  STL [R1+0x14], R22 ;  /* 0x0000141601007387 */ /* 0x000fe20000100800 */
[C---:B------:R-:W-:Y:S02]  /*9500*/  LOP3.LUT P4, RZ, R16.reuse, 0x400000, RZ, 0xc0, !PT ;  /* 0x0040000010ff7812 */ /* 0x040fe4000788c0ff */
[----:B------:R-:W-:Y:S01]  /*9510*/  P2R R18, PR, RZ, 0x40 ;  /* 0x00000040ff127803 */ /* 0x000fe20000000000 */
[----:B------:R-:W-:Y:S01]  /*9520*/  STL [R1+0x10], R19 ;  /* 0x0000101301007387 */ /* 0x000fe20000100800 */
[C---:B------:R-:W-:Y:S02]  /*9530*/  LOP3.LUT P6, RZ, R16.reuse, 0x1000000, RZ, 0xc0, !PT ;  /* 0x0100000010ff7812 */ /* 0x040fe400078cc0ff */
[----:B------:R-:W-:Y:S01]  /*9540*/  LOP3.LUT P3, RZ, R16, 0x20000, RZ, 0xc0, !PT ;  /* 0x0002000010ff7812 */ /* 0x000fe2000786c0ff */
[----:B------:R3:W-:Y:S01]  /*9550*/  STL [R1+0xc], R17 ;  /* 0x00000c1101007387 */ /* 0x0007e20000100800 */
[----:B------:R-:W-:-:S02]  /*9560*/  P2R R9, PR, RZ, 0x40 ;  /* 0x00000040ff097803 */ /* 0x000fc40000000000 */
[C---:B------:R-:W-:Y:S01]  /*9570*/  LOP3.LUT P6, RZ, R16.reuse, 0x20000000, RZ, 0xc0, !PT ;  /* 0x2000000010ff7812 */ /* 0x040fe200078cc0ff */
[----:B------:R-:W4:Y:S01]  /*9580*/  SHFL.IDX PT, R3, R7, RZ, 0x181f ;  /* 0x00181fff07037589 */ /* 0x000f2200000e0000 */
[C---:B------:R-:W-:Y:S02]  /*9590*/  LOP3.LUT P2, RZ, R16.reuse, 0x10000, RZ, 0xc0, !PT ;  /* 0x0001000010ff7812 */ /* 0x040fe4000784c0ff */
[----:B------:R-:W-:Y:S02]  /*95a0*/  P2R R23, PR, RZ, 0x40 ;  /* 0x00000040ff177803 */ /* 0x000fe40000000000 */
[----:B------:R-:W-:Y:S02]  /*95b0*/  LOP3.LUT P6, RZ, R35, 0x1, RZ, 0xc0, !PT ;  /* 0x0000000123ff7812 */ /* 0x000fe400078cc0ff */
[----:B------:R-:W-:Y:S01]  /*95c0*/  LOP3.LUT P1, RZ, R16, 0x8000, RZ, 0xc0, !PT ;  /* 0x0000800010ff7812 */ /* 0x000fe2000782c0ff */
[----:B0-----:R-:W-:Y:S01]  /*95d0*/  IMAD.SHL.U32 R4, R4, 0x8, RZ ;  /* 0x0000000804047824 */ /* 0x001fe200078e00ff */
[----:B------:R-:W-:-:S02]  /*95e0*/  P2R R24, PR, RZ, 0x40 ;  /* 0x00000040ff187803 */ /* 0x000fc40000000000 */
[----:B------:R-:W-:Y:S02]  /*95f0*/  LOP3.LUT P6, RZ, R16, 0x100000, RZ, 0xc0, !PT ;  /* 0x0010000010ff7812 */ /* 0x000fe400078cc0ff */
[----:B------:R-:W-:Y:S02]  /*9600*/  LOP3.LUT R4, R4, 0x38, RZ, 0xc0, !PT ;  /* 0x0000003804047812 */ /* 0x000fe400078ec0ff */
[----:B------:R-:W-:Y:S02]  /*9610*/  P2R R25, PR, RZ, 0x40 ;  /* 0x00000040ff197803 */ /* 0x000fe40000000000 */
[----:B------:R-:W-:-:S04]  /*9620*/  LOP3.LUT P6, RZ, R16, 0x2000000, RZ, 0xc0, !PT ;  /* 0x0200000010ff7812 */ /* 0x000fc800078cc0ff */
[----:B------:R-:W-:Y:S02]  /*9630*/  P2R R26, PR, RZ, 0x40 ;  /* 0x00000040ff1a7803 */ /* 0x000fe40000000000 */
[----:B------:R-:W-:-:S04]  /*9640*/  LOP3.LUT P6, RZ, R16, 0x40000000, RZ, 0xc0, !PT ;  /* 0x4000000010ff7812 */ /* 0x000fc800078cc0ff */
[----:B------:R-:W-:Y:S02]  /*9650*/  P2R R0, PR, RZ, 0x40 ;  /* 0x00000040ff007803 */ /* 0x000fe40000000000 */
[----:B------:R-:W-:-:S03]  /*9660*/  LOP3.LUT P6, RZ, R35, 0x2, RZ, 0xc0, !PT ;  /* 0x0000000223ff7812 */ /* 0x000fc600078cc0ff */
[----:B------:R0:W-:Y:S01]  /*9670*/  STL [R1], R0 ;  /* 0x0000000001007387 */ /* 0x0001e20000100800 */
[----:B---3--:R-:W-:Y:S02]  /*9680*/  P2R R17, PR, RZ, 0x40 ;  /* 0x00000040ff117803 */ /* 0x008fe40000000000 */
[----:B------:R-:W-:-:S04]  /*9690*/  LOP3.LUT P6, RZ, R16, 0x200000, RZ, 0xc0, !PT ;  /* 0x0020000010ff7812 */ /* 0x000fc800078cc0ff */
[----:B------:R-:W-:Y:S02]  /*96a0*/  P2R R19, PR, RZ, 0x40 ;  /* 0x00000040ff137803 */ /* 0x000fe40000000000 */
[----:B------:R-:W-:Y:S01]  /*96b0*/  LOP3.LUT P6, RZ, R16, 0x4000000, RZ, 0xc0, !PT ;  /* 0x0400000010ff7812 */ /* 0x000fe200078cc0ff */
[----:B0-----:R-:W-:-:S03]  /*96c0*/  IMAD.SHL.U32 R0, R4, 0x2, RZ ;  /* 0x0000000204007824 */ /* 0x001fc600078e00ff */
[----:B-1----:R-:W-:Y:S02]  /*96d0*/  P2R R22, PR, RZ, 0x40 ;  /* 0x00000040ff167803 */ /* 0x002fe40000000000 */
[----:B------:R-:W-:Y:S02]  /*96e0*/  LOP3.LUT P6, RZ, R16, 0x80000000, RZ, 0xc0, !PT ;  /* 0x8000000010ff7812 */ /* 0x000fe400078cc0ff */
[----:B--2---:R-:W-:Y:S02]  /*96f0*/  IADD3 R14, P0, R2, R0, RZ ;  /* 0x00000000020e7210 */ /* 0x004fe40007f1e0ff */
[----:B------:R-:W-:Y:S01]  /*9700*/  P2R R27, PR, RZ, 0x40 ;  /* 0x00000040ff1b7803 */ /* 0x000fe20000000000 */
[----:B------:R-:W0:Y:S01]  /*9710*/  SHFL.IDX PT, R2, R8, 0x1, 0x181f ;  /* 0x00381f0008027f89 */ /* 0x000e2200000e0000 */
[----:B------:R-:W-:Y:S01]  /*9720*/  LOP3.LUT P6, RZ, R35, 0x4, RZ, 0xc0, !PT ;  /* 0x0000000423ff7812 */ /* 0x000fe200078cc0ff */
[----:B----4-:R-:W-:Y:S02]  /*9730*/  IMAD.X R15, RZ, RZ, R3, P0 ;  /* 0x000000ffff0f7224 */ /* 0x010fe400000e0603 */
[----:B------:R-:W1:Y:S10]  /*9740*/  SHFL.IDX PT, R3, R7, 0x1, 0x181f ;  /* 0x00381f0007037f89 */ /* 0x000e7400000e0000 */
[----:B------:R-:W-:Y:S01]  /*9750*/  LDGSTS.E.BYPASS.LTC128B.128 [R6+0x400], desc[UR48][R14.64], !P6 ;  /* 0x004000000e067fae */ /* 0x000fe2000f101d70 */
[----:B------:R-:W-:-:S03]  /*9760*/  ISETP.NE.AND P6, PT, R27, RZ, PT ;  /* 0x000000ff1b00720c */ /* 0x000fc60003fc5270 */
[----:B------:R-:W5:Y:S01]  /*9770*/  LDL.LU R27, [R1+0x18] ;  /* 0x00001800011b7983 */ /* 0x000f620000300800 */
[----:B0-----:R-:W-:-:S03]  /*9780*/  IADD3 R12, P0, R2, R0, RZ ;  /* 0x00000000020c7210 */ /* 0x001fc60007f1e0ff */
[----:B------:R-:W0:Y:S02]  /*9790*/  SHFL.IDX PT, R2, R8, 0x2, 0x181f ;  /* 0x00581f0008027f89 */ /* 0x000e2400000e0000 */
[----:B-1----:R-:W-:-:S04]  /*97a0*/  IMAD.X R13, RZ, RZ, R3, P0 ;  /* 0x000000ffff0d7224 */ /* 0x002fc800000e0603 */
[----:B------:R-:W-:Y:S01]  /*97b0*/  LDGSTS.E.BYPASS.LTC128B.128 [R6+0x3400], desc[UR48][R14.64+0x80], !P6 ;  /* 0x034000800e067fae */ /* 0x000fe2000f101d70 */
[----:B------:R-:W-:-:S03]  /*97c0*/  ISETP.NE.AND P6, PT, R22, RZ, PT ;  /* 0x000000ff1600720c */ /* 0x000fc60003fc5270 */
[----:B------:R-:W5:Y:S04]  /*97d0*/  LDL.LU R22, [R1+0x14] ;  /* 0x0000140001167983 */ /* 0x000f680000300800 */
[----:B------:R-:W1:Y:S06]  /*97e0*/  SHFL.IDX PT, R3, R7, 0x2, 0x181f ;  /* 0x00581f0007037f89 */ /* 0x000e6c00000e0000 */
[----:B------:R-:W-:Y:S01]  /*97f0*/  LDGSTS.E.BYPASS.LTC128B.128 [R6+0x6400], desc[UR48][R14.64+0x100], !P6 ;  /* 0x064001000e067fae */ /* 0x000fe2000f101d70 */
[----:B------:R-:W-:-:S03]  /*9800*/  ISETP.NE.AND P6, PT, R19, RZ, PT ;  /* 0x000000ff1300720c */ /* 0x000fc60003fc5270 */
[----:B------:R-:W5:Y:S01]  /*9810*/  LDL.LU R19, [R1+0x10] ;  /* 0x0000100001137983 */ /* 0x000f620000300800 */
[----:B0-----:R-:W-:-:S03]  /*9820*/  IADD3 R10, P0, R2, R0, RZ ;  /* 0x00000000020a7210 */ /* 0x001fc60007f1e0ff */
[----:B------:R-:W0:Y:S06]  /*9830*/  SHFL.IDX PT, R2, R8, 0x3, 0x181f ;  /* 0x00781f0008027f89 */ /* 0x000e2c00000e0000 */
[----:B------:R2:W-:Y:S01]  /*9840*/  LDGSTS.E.BYPASS.LTC128B.128 [R6+0x9400], desc[UR48][R14.64+0x180], !P6 ;  /* 0x094001800e067fae */ /* 0x0005e2000f101d70 */
[----:B-1----:R-:W-:-:S03]  /*9850*/  IMAD.X R11, RZ, RZ, R3, P0 ;  /* 0x000000ffff0b7224 */ /* 0x002fc600000e0603 */
[----:B------:R-:W3:Y:S01]  /*9860*/  LDL.LU R15, [R1] ;  /* 0x00000000010f7983 */ /* 0x000ee20000300800 */
[----:B------:R-:W-:-:S03]  /*9870*/  ISETP.NE.AND P6, PT, R17, RZ, PT ;  /* 0x000000ff1100720c */ /* 0x000fc60003fc5270 */
[----:B------:R1:W5:Y:S01]  /*9880*/  LDL.LU R17, [R1+0xc] ;  /* 0x00000c0001117983 */ /* 0x0003620000300800 */
[----:B0-----:R-:W-:-:S03]  /*9890*/  IADD3 R4, P0, R2, R0, RZ ;  /* 0x0000000002047210 */ /* 0x001fc60007f1e0ff */
[----:B------:R-:W0:Y:S04]  /*98a0*/  SHFL.IDX PT, R3, R7, 0x3, 0x181f ;  /* 0x00781f0007037f89 */ /* 0x000e2800000e0000 */
[----:B------:R-:W4:Y:S04]  /*98b0*/  SHFL.IDX PT, R2, R8, 0x4, 0x181f ;  /* 0x00981f0008027f89 */ /* 0x000f2800000e0000 */
[----:B------:R1:W-:Y:S01]  /*98c0*/  LDGSTS.E.BYPASS.LTC128B.128 [R6+0xc00], desc[UR48][R12.64], !P6 ;  /* 0x00c000000c067fae */ /* 0x0003e2000f101d70 */
[----:B0-----:R-:W-:-:S03]  /*98d0*/  IMAD.X R5, RZ, RZ, R3, P0 ;  /* 0x000000ffff057224 */ /* 0x001fc600000e0603 */
[----:B------:R-:W0:Y:S01]  /*98e0*/  SHFL.IDX PT, R3, R7, 0x4, 0x181f ;  /* 0x00981f0007037f89 */ /* 0x000e2200000e0000 */
[----:B----4-:R-:W-:-:S03]  /*98f0*/  IADD3 R2, P0, R2, R0, RZ ;  /* 0x0000000002027210 */ /* 0x010fc60007f1e0ff */
[----:B--2---:R1:W2:Y:S02]  /*9900*/  SHFL.IDX PT, R14, R8, 0x5, 0x181f ;  /* 0x00b81f00080e7f89 */ /* 0x0042a400000e0000 */
[----:B0-----:R-:W-:Y:S01]  /*9910*/  IMAD.X R3, RZ, RZ, R3, P0 ;  /* 0x000000ffff037224 */ /* 0x001fe200000e0603 */
[----:B------:R-:W-:Y:S01]  /*9920*/  LOP3.LUT P0, RZ, R16, 0x8000000, RZ, 0xc0, !PT ;  /* 0x0800000010ff7812 */ /* 0x000fe2000780c0ff */
[----:B------:R-:W0:Y:S01]  /*9930*/  SHFL.IDX PT, R7, R7, 0x5, 0x181f ;  /* 0x00b81f0007077f89 */ /* 0x000e2200000e0000 */
[----:B---3--:R-:W-:-:S13]  /*9940*/  ISETP.NE.AND P6, PT, R15, RZ, PT ;  /* 0x000000ff0f00720c */ /* 0x008fda0003fc5270 */
[----:B------:R1:W-:Y:S01]  /*9950*/  LDGSTS.E.BYPASS.LTC128B.128 [R6+0x3c00], desc[UR48][R12.64+0x80], !P6 ;  /* 0x03c000800c067fae */ /* 0x0003e2000f101d70 */
[----:B------:R-:W-:-:S13]  /*9960*/  ISETP.NE.AND P6, PT, R26, RZ, PT ;  /* 0x000000ff1a00720c */ /* 0x000fda0003fc5270 */
        /* <DEDUP_REMOVED lines=13> */
[----:B------:R-:W-:-:S03]  /*9a40*/  ISETP.NE.AND P6, PT, R20, RZ, PT ;  /* 0x000000ff1400720c */ /* 0x000fc60003fc5270 */
[----:B------:R1:W-:Y:S10]  /*9a50*/  LDGSTS.E.BYPASS.LTC128B.128 [R6+0x4c00], desc[UR48][R4.64+0x80], !P0 ;  /* 0x04c0008004067fae */ /* 0x0003f4000c101d70 */
[----:B------:R1:W-:Y:S04]  /*9a60*/  LDGSTS.E.BYPASS.LTC128B.128 [R6+0x7c00], desc[UR48][R4.64+0x100], !P6 ;  /* 0x07c0010004067fae */ /* 0x0003e8000f101d70 */
[----:B------:R1:W-:Y:S04]  /*9a70*/  LDGSTS.E.BYPASS.LTC128B.128 [R6+0xac00], desc[UR48][R4.64+0x180], !P5 ;  /* 0x0ac0018004067fae */ /* 0x0003e8000e901d70 */
[----:B------:R1:W-:Y:S04]  /*9a80*/  LDGSTS.E.BYPASS.LTC128B.128 [R6+0x2400], desc[UR48][R2.64], !P4 ;  /* 0x0240000002067fae */ /* 0x0003e8000e101d70 */
[----:B------:R1:W-:Y:S04]  /*9a90*/  LDGSTS.E.BYPASS.LTC128B.128 [R6+0x5400], desc[UR48][R2.64+0x80], !P3 ;  /* 0x0540008002067fae */ /* 0x0003e8000d901d70 */
[----:B------:R1:W-:Y:S04]  /*9aa0*/  LDGSTS.E.BYPASS.LTC128B.128 [R6+0x8400], desc[UR48][R2.64+0x100], !P2 ;  /* 0x0840010002067fae */ /* 0x0003e8000d101d70 */
[----:B0-2---:R1:W-:Y:S02]  /*9ab0*/  LDGSTS.E.BYPASS.LTC128B.128 [R6+0xb400], desc[UR48][R2.64+0x180], !P1 ;  /* 0x0b40018002067fae */ /* 0x0053e4000c901d70 */
.L_x_140:
[C---:B------:R-:W-:Y:S02]  /*9ac0*/  LOP3.LUT P4, RZ, R35.reuse, 0x40, RZ, 0xc0, !PT ;  /* 0x0000004023ff7812 */ /* 0x040fe4000788c0ff */
[C---:B------:R-:W-:Y:S02]  /*9ad0*/  LOP3.LUT P3, RZ, R35.reuse, 0x20, RZ, 0xc0, !PT ;  /* 0x0000002023ff7812 */ /* 0x040fe4000786c0ff */
[C---:B------:R-:W-:Y:S02]  /*9ae0*/  LOP3.LUT P2, RZ, R35.reuse, 0x10, RZ, 0xc0, !PT ;  /* 0x0000001023ff7812 */ /* 0x040fe4000784c0ff */
[----:B------:R-:W-:Y:S02]  /*9af0*/  LOP3.LUT P1, RZ, R35, 0x8, RZ, 0xc0, !PT ;  /* 0x0000000823ff7812 */ /* 0x000fe4000782c0ff */
[----:B-1----:R-:W-:-:S05]  /*9b00*/  IADD3 R2, P0, R14, R0, RZ ;  /* 0x000000000e027210 */ /* 0x002fca0007f1e0ff */
[----:B------:R-:W-:Y:S01]  /*9b10*/  IMAD.X R3, RZ, RZ, R7, P0 ;  /* 0x000000ffff037224 */ /* 0x000fe200000e0607 */
[----:B------:R-:W-:-:S04]  /*9b20*/  PLOP3.LUT P0, PT, PT, PT, PT, 0x80, 0x0 ;  /* 0x000000000000781c */ /* 0x000fc80003f0f070 */
[----:B------:R-:W-:Y:S01]  /*9b30*/  @!PT LDS RZ, [RZ] ;  /* 0x00000000fffff984 */ /* 0x000fe20000000800 */
[----:B------:R-:W-:Y:S01]  /*9b40*/  @!PT LDS RZ, [RZ] ;  /* 0x00000000fffff984 */ /* 0x000fe20000000800 */
[----:B------:R-:W-:Y:S01]  /*9b50*/  @!PT LDS RZ, [RZ] ;  /* 0x00000000fffff984 */ /* 0x000fe20000000800 */
[----:B------:R0:W-:Y:S04]  /*9b60*/  LDGSTS.E.BYPASS.LTC128B.128 [R6+0x2c00], desc[UR48][R2.64], !P4 ;  /* 0x02c0000002067fae */ /* 0x0001e8000e101d70 */
[----:B------:R0:W-:Y:S04]  /*9b70*/  LDGSTS.E.BYPASS.LTC128B.128 [R6+0x5c00], desc[UR48][R2.64+0x80], !P3 ;  /* 0x05c0008002067fae */ /* 0x0001e8000d901d70 */
[----:B------:R0:W-:Y:S04]  /*9b80*/  LDGSTS.E.BYPASS.LTC128B.128 [R6+0x8c00], desc[UR48][R2.64+0x100], !P2 ;  /* 0x08c0010002067fae */ /* 0x0001e8000d101d70 */
[----:B------:R0:W-:Y:S01]  /*9b90*/  LDGSTS.E.BYPASS.LTC128B.128 [R6+0xbc00], desc[UR48][R2.64+0x180], !P1 ;  /* 0x0bc0018002067fae */ /* 0x0001e2000c901d70 */
[----:B------:R-:W-:Y:S01]  /*9ba0*/  NOP ;  /* 0x0000000000007918 */ /* 0x000fe20000000000 */
.L_x_59:
[----:B------:R-:W-:Y:S02]  /*9bb0*/  PLOP3.LUT P1, PT, P1, P0, PT, 0xa2, 0x0 ;  /* 0x000000000000781c */ /* 0x000fe40000f21472 */
[----:B-----5:R-:W-:-:S08]  /*9bc0*/  @P0 R2UR P1, UR4, R22 ;  /* 0x00000000160402ca */ /* 0x020fd00000020000 */
[----:B------:R-:W-:-:S05]  /*9bd0*/  @P0 PLOP3.LUT P0, PT, P1, PT, PT, 0x80, 0x0 ;  /* 0x000000000000081c */ /* 0x000fca0000f0f070 */
[----:B------:R-:W-:Y:S01]  /*9be0*/  @!P1 SYNCS.ARRIVE.TRANS64.RED.A0T1 RZ, [UR4+0x22850], RZ ;  /* 0x022850ffffff99a7 */ /* 0x000fe20008200404 */
[----:B------:R-:W-:Y:S07]  /*9bf0*/  @!P1 ARRIVES.LDGSTSBAR.64.TRANSCNT [UR4+0x22850] ;  /* 0x02285000ff0099b0 */ /* 0x000fee0008000a84 */
[----:B------:R-:W-:Y:S05]  /*9c00*/  @P0 BRA.U.ANY `(.L_x_59) ;  /* 0xfffffffd00e80947 */ /* 0x000fea000393ffff */
[----:B------:R-:W-:Y:S01]  /*9c10*/  NOP ;  /* 0x0000000000007918 */ /* 0x000fe20000000000 */
[----:B0-----:R-:W-:-:S05]  /*9c20*/  IMAD.U32 R2, RZ, RZ, UR41 ;  /* 0x00000029ff027e24 */ /* 0x001fca000f8e00ff */
[----:B------:R-:W-:-:S13]  /*9c30*/  ISETP.NE.AND P2, PT, R2, 0x3, PT ;  /* 0x000000030200780c */ /* 0x000fda0003f45270 */
[----:B------:R-:W-:Y:S05]  /*9c40*/  @!P2 BRA `(.L_x_60) ;  /* 0x000000000004a947 */ /* 0x000fea0003800000 */
[----:B------:R-:W-:Y:S01]  /*9c50*/  BPT.TRAP 0x1 ;  /* 0x000000040000795c */ /* 0x000fe20000300000 */
.L_x_60:
[----:B------:R-:W-:Y:S01]  /*9c60*/  VIADD R17, R17, 0x1 ;  /* 0x0000000111117836 */ /* 0x000fe20000000000 */
[----:B------:R-:W-:Y:S01]  /*9c70*/  UISETP.GE.AND UP0, UPT, UR36, 0x61, UPT ;  /* 0x000000612400788c */ /* 0x000fe2000bf06270 */
[----:B------:R0:W-:Y:S03]  /*9c80*/  SYNCS.ARRIVE.TRANS64.A1T0 RZ, [R22+URZ+0x22850], RZ ;  /* 0x022850ff16ff79a7 */ /* 0x0001e6000810003f */
[----:B------:R-:W-:-:S04]  /*9c90*/  ISETP.NE.AND P0, PT, R17, 0x2, PT ;  /* 0x000000021100780c */ /* 0x000fc80003f05270 */
[----:B------:R-:W-:Y:S02]  /*9ca0*/  SEL R17, R17, RZ, P0 ;  /* 0x000000ff11117207 */ /* 0x000fe40000000000 */
[----:B------:R-:W-:Y:S02]  /*9cb0*/  SEL R2, RZ, 0x1, P0 ;  /* 0x00000001ff027807 */ /* 0x000fe40000000000 */
[----:B------:R-:W-:Y:S02]  /*9cc0*/  PLOP3.LUT P0, PT, PT, PT, UP0, 0x40, 0x0 ;  /* 0x000000000000781c */ /* 0x000fe40003f0e808 */
[----:B------:R-:W-:-:S11]  /*9cd0*/  LOP3.LUT R27, R27, R2, RZ, 0x3c, !PT ;  /* 0x000000021b1b7212 */ /* 0x000fd600078e3cff */
[----:B0-----:R-:W-:Y:S05]  /*9ce0*/  @P0 BRA `(.L_x_61) ;  /* 0x0000000c00600947 */ /* 0x001fea0003800000 */
[----:B------:R-:W-:Y:S01]  /*9cf0*/  BSSY B0, `(.L_x_61) ;  /* 0x00000d7000007945 */ /* 0x000fe20003800000 */
[----:B------:R-:W-:-:S07]  /*9d00*/  IMAD.U32 R20, RZ, RZ, UR40 ;  /* 0x00000028ff147e24 */ /* 0x000fce000f8e00ff */
.L_x_74:
[----:B------:R-:W0:Y:S01]  /*9d10*/  LDC R2, c[0x0][0x430] ;  /* 0x00010c00ff027b82 */ /* 0x000e220000000800 */
[----:B------:R-:W-:Y:S01]  /*9d20*/  ISETP.GT.U32.AND P0, PT, R28, 0x5f, PT ;  /* 0x0000005f1c00780c */ /* 0x000fe20003f04070 */
[----:B------:R-:W-:Y:S01]  /*9d30*/  IMAD R3, R20, 0x60, R32 ;  /* 0x0000006014037824 */ /* 0x000fe200078e0220 */
[----:B------:R-:W-:Y:S01]  /*9d40*/  MOV R10, UR41 ;  /* 0x00000029000a7c02 */ /* 0x000fe20008000f00 */
[----:B------:R-:W-:Y:S02]  /*9d50*/  ULDC UR4, c[0x0][0x430] ;  /* 0x00010c0000047ab9 */ /* 0x000fe40000000800 */
[----:B------:R-:W-:-:S04]  /*9d60*/  IMAD.IADD R8, R28, 0x1, R3 ;  /* 0x000000011c087824 */ /* 0x000fc800078e0203 */
[----:B------:R-:W-:-:S04]  /*9d70*/  IMAD.MOV.U32 R9, RZ, RZ, R8 ;  /* 0x000000ffff097224 */ /* 0x000fc800078e0008 */
[----:B-1----:R-:W1:Y:S01]  /*9d80*/  @!P0 LDC.64 R4, c[0x0][0x428] ;  /* 0x00010a00ff048b82 */ /* 0x002e620000000a00 */
[----:B0-----:R-:W-:-:S13]  /*9d90*/  ISETP.NE.AND P1, PT, R2, 0x1, PT ;  /* 0x000000010200780c */ /* 0x001fda0003f25270 */
[----:B------:R-:W0:Y:S08]  /*9da0*/  @P1 LDC R7, c[0x0][0x434] ;  /* 0x00010d00ff071b82 */ /* 0x000e300000000800 */
[----:B--2---:R-:W2:Y:S01]  /*9db0*/  @P1 LDC R3, c[0x0][0x438] ;  /* 0x00010e00ff031b82 */ /* 0x004ea20000000800 */
[----:B0-----:R-:W-:-:S07]  /*9dc0*/  @P1 IMAD.HI.U32 R2, R8, R7, RZ ;  /* 0x0000000708021227 */ /* 0x001fce00078e00ff */
[----:B------:R-:W0:Y:S01]  /*9dd0*/  @!P0 LDC.64 R6, c[0x0][0x418] ;  /* 0x00010600ff068b82 */ /* 0x000e220000000a00 */
[----:B--2---:R-:W-:Y:S01]  /*9de0*/  @P1 SHF.R.U32.HI R9, RZ, R3, R2 ;  /* 0x00000003ff091219 */ /* 0x004fe20000011602 */
[----:B-1----:R-:W-:-:S03]  /*9df0*/  @!P0 IMAD R2, R33, R4, RZ ;  /* 0x0000000421028224 */ /* 0x002fc600078e02ff */
[--C-:B------:R-:W-:Y:S01]  /*9e00*/  @!P0 SHF.R.S32.HI R3, RZ, 0x1f, R9.reuse ;  /* 0x0000001fff038819 */ /* 0x100fe20000011409 */
[----:B------:R-:W-:Y:S02]  /*9e10*/  @!P0 IMAD R5, R30, R5, R2 ;  /* 0x000000051e058224 */ /* 0x000fe400078e0202 */
[----:B------:R-:W-:-:S04]  /*9e20*/  @!P0 IMAD.MOV.U32 R2, RZ, RZ, R9 ;  /* 0x000000ffff028224 */ /* 0x000fc800078e0009 */
[----:B------:R-:W-:-:S04]  /*9e30*/  @!P0 IMAD.WIDE.U32 R2, R30, R4, R2 ;  /* 0x000000041e028225 */ /* 0x000fc800078e0002 */
[----:B------:R-:W-:Y:S02]  /*9e40*/  @!P0 IMAD.IADD R3, R5, 0x1, R3 ;  /* 0x0000000105038824 */ /* 0x000fe400078e0203 */
[----:B------:R-:W-:Y:S01]  /*9e50*/  IMAD.MOV.U32 R4, RZ, RZ, RZ ;  /* 0x000000ffff047224 */ /* 0x000fe200078e00ff */
[----:B0-----:R-:W-:-:S04]  /*9e60*/  @!P0 LEA R6, P1, R2, R6, 0x2 ;  /* 0x0000000602068211 */ /* 0x001fc800078210ff */
[----:B------:R-:W-:-:S05]  /*9e70*/  @!P0 LEA.HI.X R7, R2, R7, R3, 0x2, P1 ;  /* 0x0000000702078211 */ /* 0x000fca00008f1403 */
[----:B------:R0:W5:Y:S01]  /*9e80*/  @!P0 LDG.E R4, desc[UR48][R6.64] ;  /* 0x0000003006048981 */ /* 0x000162000c1e1900 */
[----:B------:R-:W-:Y:S01]  /*9e90*/  ISETP.NE.AND P2, PT, R10, 0x3, PT ;  /* 0x000000030a00780c */ /* 0x000fe20003f45270 */
[----:B------:R-:W-:-:S04]  /*9ea0*/  IMAD.MOV R5, RZ, RZ, -R9 ;  /* 0x000000ffff057224 */ /* 0x000fc800078e0a09 */
[----:B------:R-:W-:-:S08]  /*9eb0*/  IMAD R5, R5, UR4, R8 ;  /* 0x0000000405057c24 */ /* 0x000fd0000f8e0208 */
[----:B0-----:R-:W-:Y:S05]  /*9ec0*/  @!P2 BRA `(.L_x_62) ;  /* 0x000000000004a947 */ /* 0x001fea0003800000 */
[----:B------:R-:W-:Y:S01]  /*9ed0*/  BPT.TRAP 0x1 ;  /* 0x000000040000795c */ /* 0x000fe20000300000 */
.L_x_62:
[----:B------:R-:W-:Y:S01]  /*9ee0*/  LEA R18, R17, UR37, 0x3 ;  /* 0x0000002511127c11 */ /* 0x000fe2000f8e18ff */
[----:B------:R-:W-:Y:S01]  /*9ef0*/  BSSY B1, `(.L_x_63) ;  /* 0x0000005000017945 */ /* 0x000fe20003800000 */
[----:B------:R-:W-:Y:S02]  /*9f00*/  SHF.L.U32 R26, R27, 0x1f, RZ ;  /* 0x0000001f1b1a7819 */ /* 0x000fe400000006ff */
[----:B------:R-:W-:Y:S02]  /*9f10*/  SHF.R.S32.HI R23, RZ, 0x1f, R5 ;  /* 0x0000001fff177819 */ /* 0x000fe40000011405 */
[----:B------:R-:W0:Y:S02]  /*9f20*/  SYNCS.PHASECHK.TRANS64.TRYWAIT P0, [R18+URZ+0x22840], R26 ;  /* 0x0228401a120075a7 */ /* 0x000e24000800017f */
[----:B0-----:R-:W-:Y:S05]  /*9f30*/  @!P0 BRA `(.L_x_64) ;  /* 0x0000002800f88947 */ /* 0x001fea0003800000 */
.L_x_141:
[----:B------:R-:W-:Y:S05]  /*9f40*/  BSYNC B1 ;  /* 0x0000000000017941 */ /* 0x000fea0003800000 */
.L_x_63:
[----:B------:R-:W-:Y:S01]  /*9f50*/  ULDC.64 UR4, c[0x0][0x300] ;  /* 0x0000c00000047ab9 */ /* 0x000fe20000000a00 */
[----:B-----5:R-:W-:Y:S01]  /*9f60*/  SHF.R.S32.HI R25, RZ, 0x1f, R4 ;  /* 0x0000001fff197819 */ /* 0x020fe20000011404 */
[----:B------:R-:W-:Y:S01]  /*9f70*/  IMAD R2, R23, UR4, RZ ;  /* 0x0000000417027c24 */ /* 0x000fe2000f8e02ff */
[----:B------:R-:W-:Y:S01]  /*9f80*/  LOP3.LUT P1, RZ, R16, 0x1, RZ, 0xc0, !PT ;  /* 0x0000000110ff7812 */ /* 0x000fe2000782c0ff */
[----:B------:R-:W-:Y:S02]  /*9f90*/  IMAD R22, R17, 0x1800, R31 ;  /* 0x0000180011167824 */ /* 0x000fe400078e021f */
[C---:B------:R-:W-:Y:S02]  /*9fa0*/  IMAD R7, R5.reuse, UR5, R2 ;  /* 0x0000000505077c24 */ /* 0x040fe4000f8e0202 */
[----:B------:R-:W-:Y:S01]  /*9fb0*/  IMAD.WIDE.U32 R2, R5, UR4, RZ ;  /* 0x0000000405027c25 */ /* 0x000fe2000f8e00ff */
[----:B------:R-:W-:-:S03]  /*9fc0*/  ULDC.64 UR4, c[0x0][0x310] ;  /* 0x0000c40000047ab9 */ /* 0x000fc60000000a00 */
[----:B------:R-:W-:Y:S02]  /*9fd0*/  IMAD.IADD R3, R3, 0x1, R7 ;  /* 0x0000000103037824 */ /* 0x000fe400078e0207 */
[----:B------:R-:W-:Y:S02]  /*9fe0*/  IMAD R7, R25, UR4, RZ ;  /* 0x0000000419077c24 */ /* 0x000fe4000f8e02ff */
[----:B------:R-:W-:-:S04]  /*9ff0*/  IMAD.WIDE.U32 R2, R4, UR4, R2 ;  /* 0x0000000404027c25 */ /* 0x000fc8000f8e0002 */
        /* <DEDUP_REMOVED lines=12> */
[----:B------:R-:W1:Y:S01]  /*a0c0*/  SHFL.IDX PT, R14, R21, RZ, 0x181f ;  /* 0x00181fff150e7589 */ /* 0x000e6200000e0000 */
[----:B------:R-:W-:-:S03]  /*a0d0*/  LEA R22, R22, UR37, 0x1 ;  /* 0x0000002516167c11 */ /* 0x000fc6000f8e08ff */
[----:B------:R-:W2:Y:S04]  /*a0e0*/  SHFL.IDX PT, R3, R24, RZ, 0x181f ;  /* 0x00181fff18037589 */ /* 0x000ea800000e0000 */
[----:B------:R-:W-:Y:S04]  /*a0f0*/  SHFL.IDX PT, R6, R24, 0x1, 0x181f ;  /* 0x00381f0018067f89 */ /* 0x000fe800000e0000 */
[----:B------:R-:W-:Y:S01]  /*a100*/  SHFL.IDX PT, R10, R21, 0x2, 0x181f ;  /* 0x00581f00150a7f89 */ /* 0x000fe200000e0000 */
[----:B-1----:R-:W-:-:S03]  /*a110*/  IADD3 R2, P0, R14, R0, RZ ;  /* 0x000000000e027210 */ /* 0x002fc60007f1e0ff */
[----:B------:R-:W1:Y:S02]  /*a120*/  SHFL.IDX PT, R14, R21, 0x1, 0x181f ;  /* 0x00381f00150e7f89 */ /* 0x000e6400000e0000 */
[----:B--2---:R-:W-:-:S05]  /*a130*/  IMAD.X R3, RZ, RZ, R3, P0 ;  /* 0x000000ffff037224 */ /* 0x004fca00000e0603 */
[----:B------:R2:W-:Y:S04]  /*a140*/  LDGSTS.E.BYPASS.LTC128B.128 [R22+0x1c400], desc[UR48][R2.64], !P1 ;  /* 0x1c40000002167fae */ /* 0x0005e8000c901d70 */
[----:B--2---:R-:W-:Y:S01]  /*a150*/  SHFL.IDX PT, R2, R21, 0x3, 0x181f ;  /* 0x00781f0015027f89 */ /* 0x004fe200000e0000 */
[----:B-1----:R-:W-:-:S03]  /*a160*/  IADD3 R8, P0, R14, R0, RZ ;  /* 0x000000000e087210 */ /* 0x002fc60007f1e0ff */
[----:B------:R-:W-:Y:S02]  /*a170*/  SHFL.IDX PT, R3, R24, 0x3, 0x181f ;  /* 0x00781f0018037f89 */ /* 0x000fe400000e0000 */
[----:B------:R-:W-:Y:S01]  /*a180*/  IMAD.X R9, RZ, RZ, R6, P0 ;  /* 0x000000ffff097224 */ /* 0x000fe200000e0606 */
[-C--:B------:R-:W-:Y:S01]  /*a190*/  IADD3 R10, P0, R10, R0.reuse, RZ ;  /* 0x000000000a0a7210 */ /* 0x080fe20007f1e0ff */
[----:B------:R-:W1:Y:S04]  /*a1a0*/  SHFL.IDX PT, R6, R24, 0x2, 0x181f ;  /* 0x00581f0018067f89 */ /* 0x000e6800000e0000 */
[----:B------:R2:W-:Y:S04]  /*a1b0*/  LDGSTS.E.BYPASS.LTC128B.128 [R22+0x1cc00], desc[UR48][R8.64], !P1 ;  /* 0x1cc0000008167fae */ /* 0x0005e8000c901d70 */
[----:B------:R-:W-:Y:S01]  /*a1c0*/  SHFL.IDX PT, R14, R21, 0x5, 0x181f ;  /* 0x00b81f00150e7f89 */ /* 0x000fe200000e0000 */
[----:B-1----:R-:W-:Y:S01]  /*a1d0*/  IMAD.X R11, RZ, RZ, R6, P0 ;  /* 0x000000ffff0b7224 */ /* 0x002fe200000e0606 */
[----:B------:R-:W-:-:S02]  /*a1e0*/  IADD3 R6, P0, R2, R0, RZ ;  /* 0x0000000002067210 */ /* 0x000fc40007f1e0ff */
[----:B------:R-:W1:Y:S03]  /*a1f0*/  SHFL.IDX PT, R2, R21, 0x4, 0x181f ;  /* 0x00981f0015027f89 */ /* 0x000e6600000e0000 */
[----:B------:R-:W-:Y:S01]  /*a200*/  IMAD.X R7, RZ, RZ, R3, P0 ;  /* 0x000000ffff077224 */ /* 0x000fe200000e0603 */
[----:B------:R2:W-:Y:S04]  /*a210*/  LDGSTS.E.BYPASS.LTC128B.128 [R22+0x1d400], desc[UR48][R10.64], !P1 ;  /* 0x1d4000000a167fae */ /* 0x0005e8000c901d70 */
[----:B------:R-:W3:Y:S04]  /*a220*/  SHFL.IDX PT, R3, R24, 0x4, 0x181f ;  /* 0x00981f0018037f89 */ /* 0x000ee800000e0000 */
[----:B------:R2:W-:Y:S04]  /*a230*/  LDGSTS.E.BYPASS.LTC128B.128 [R22+0x1dc00], desc[UR48][R6.64], !P1 ;  /* 0x1dc0000006167fae */ /* 0x0005e8000c901d70 */
[----:B------:R-:W4:Y:S01]  /*a240*/  SHFL.IDX PT, R24, R24, 0x5, 0x181f ;  /* 0x00b81f0018187f89 */ /* 0x000f2200000e0000 */
[----:B-1----:R-:W-:-:S05]  /*a250*/  IADD3 R2, P0, R2, R0, RZ ;  /* 0x0000000002027210 */ /* 0x002fca0007f1e0ff */
[----:B---3--:R-:W-:-:S05]  /*a260*/  IMAD.X R3, RZ, RZ, R3, P0 ;  /* 0x000000ffff037224 */ /* 0x008fca00000e0603 */
[----:B------:R2:W-:Y:S03]  /*a270*/  LDGSTS.E.BYPASS.LTC128B.128 [R22+0x1e400], desc[UR48][R2.64], !P1 ;  /* 0x1e40000002167fae */ /* 0x0005e6000c901d70 */
.L_x_155:
[----:B--2---:R-:W-:-:S05]  /*a280*/  IADD3 R2, P0, R14, R0, RZ ;  /* 0x000000000e027210 */ /* 0x004fca0007f1e0ff */
[----:B----4-:R-:W-:Y:S01]  /*a290*/  IMAD.X R3, RZ, RZ, R24, P0 ;  /* 0x000000ffff037224 */ /* 0x010fe200000e0618 */
[----:B------:R-:W-:-:S04]  /*a2a0*/  PLOP3.LUT P0, PT, PT, PT, PT, 0x80, 0x0 ;  /* 0x000000000000781c */ /* 0x000fc80003f0f070 */
[----:B------:R-:W-:Y:S01]  /*a2b0*/  @!PT LDS RZ, [RZ] ;  /* 0x00000000fffff984 */ /* 0x000fe20000000800 */
[----:B------:R-:W-:Y:S01]  /*a2c0*/  @!PT LDS RZ, [RZ] ;  /* 0x00000000fffff984 */ /* 0x000fe20000000800 */
[----:B------:R-:W-:Y:S01]  /*a2d0*/  @!PT LDS RZ, [RZ] ;  /* 0x00000000fffff984 */ /* 0x000fe20000000800 */
[----:B------:R1:W-:Y:S01]  /*a2e0*/  LDGSTS.E.BYPASS.LTC128B.128 [R22+0x1ec00], desc[UR48][R2.64], !P1 ;  /* 0x1ec0000002167fae */ /* 0x0003e2000c901d70 */
[----:B------:R-:W-:-:S08]  /*a2f0*/  NOP ;  /* 0x0000000000007918 */ /* 0x000fd00000000000 */
.L_x_66:
[----:B------:R-:W-:Y:S02]  /*a300*/  PLOP3.LUT P1, PT, P1, P0, PT, 0xa2, 0x0 ;  /* 0x000000000000781c */ /* 0x000fe40000f21472 */
[----:B------:R-:W-:-:S08]  /*a310*/  @P0 R2UR P1, UR4, R18 ;  /* 0x00000000120402ca */ /* 0x000fd00000020000 */
[----:B------:R-:W-:-:S05]  /*a320*/  @P0 PLOP3.LUT P0, PT, P1, PT, PT, 0x80, 0x0 ;  /* 0x000000000000081c */ /* 0x000fca0000f0f070 */
[----:B------:R-:W-:Y:S01]  /*a330*/  @!P1 SYNCS.ARRIVE.TRANS64.RED.A0T1 RZ, [UR4+0x22830], RZ ;  /* 0x022830ffffff99a7 */ /* 0x000fe20008200404 */
[----:B------:R-:W-:Y:S07]  /*a340*/  @!P1 ARRIVES.LDGSTSBAR.64.TRANSCNT [UR4+0x22830] ;  /* 0x02283000ff0099b0 */ /* 0x000fee0008000a84 */
[----:B------:R-:W-:Y:S05]  /*a350*/  @P0 BRA.U.ANY `(.L_x_66) ;  /* 0xfffffffd00e80947 */ /* 0x000fea000393ffff */
[----:B------:R-:W-:Y:S01]  /*a360*/  NOP ;  /* 0x0000000000007918 */ /* 0x000fe20000000000 */
[----:B-1----:R-:W-:-:S05]  /*a370*/  IMAD.U32 R2, RZ, RZ, UR41 ;  /* 0x00000029ff027e24 */ /* 0x002fca000f8e00ff */
[----:B------:R-:W-:-:S13]  /*a380*/  ISETP.NE.AND P2, PT, R2, 0x3, PT ;  /* 0x000000030200780c */ /* 0x000fda0003f45270 */
[----:B------:R-:W-:Y:S05]  /*a390*/  @!P2 BRA `(.L_x_67) ;  /* 0x000000000004a947 */ /* 0x000fea0003800000 */
[----:B------:R-:W-:Y:S01]  /*a3a0*/  BPT.TRAP 0x1 ;  /* 0x000000040000795c */ /* 0x000fe20000300000 */
.L_x_67:
[----:B------:R1:W-:Y:S01]  /*a3b0*/  SYNCS.ARRIVE.TRANS64.A1T0 RZ, [R18+URZ+0x22830], RZ ;  /* 0x022830ff12ff79a7 */ /* 0x0003e2000810003f */
[----:B------:R-:W-:Y:S05]  /*a3c0*/  @!P2 BRA `(.L_x_68) ;  /* 0x000000000004a947 */ /* 0x000fea0003800000 */
[----:B------:R-:W-:Y:S01]  /*a3d0*/  BPT.TRAP 0x1 ;  /* 0x000000040000795c */ /* 0x000fe20000300000 */
.L_x_68:
[----:B------:R-:W2:Y:S01]  /*a3e0*/  SYNCS.PHASECHK.TRANS64.TRYWAIT P0, [R18+URZ+0x22860], R26 ;  /* 0x0228601a120075a7 */ /* 0x000ea2000800017f */
[----:B------:R-:W-:Y:S04]  /*a3f0*/  BSSY B1, `(.L_x_69) ;  /* 0x0000002000017945 */ /* 0x000fe80003800000 */
[----:B--2---:R-:W-:Y:S05]  /*a400*/  @!P0 BRA `(.L_x_70) ;  /* 0x0000002c00708947 */ /* 0x004fea0003800000 */
.L_x_156:
[----:B------:R-:W-:Y:S05]  /*a410*/  BSYNC B1 ;  /* 0x0000000000017941 */ /* 0x000fea0003800000 */
.L_x_69:
[----:B------:R-:W-:Y:S01]  /*a420*/  ULDC.64 UR4, c[0x0][0x328] ;  /* 0x0000ca0000047ab9 */ /* 0x000fe20000000a00 */
[C---:B------:R-:W-:Y:S01]  /*a430*/  LOP3.LUT P4, RZ, R16.reuse, 0x2, RZ, 0xc0, !PT ;  /* 0x0000000210ff7812 */ /* 0x040fe2000788c0ff */
[----:B------:R-:W-:Y:S01]  /*a440*/  IMAD R2, R23, UR4, RZ ;  /* 0x0000000417027c24 */ /* 0x000fe2000f8e02ff */
[C---:B------:R-:W-:Y:S01]  /*a450*/  LOP3.LUT P3, RZ, R16.reuse, 0x10, RZ, 0xc0, !PT ;  /* 0x0000001010ff7812 */ /* 0x040fe2000786c0ff */
[----:B------:R-:W-:Y:S01]  /*a460*/  IMAD R22, R17, 0x6000, R31 ;  /* 0x0000600011167824 */ /* 0x000fe200078e021f */
[C---:B------:R-:W-:Y:S01]  /*a470*/  LOP3.LUT P2, RZ, R16.reuse, 0x8, RZ, 0xc0, !PT ;  /* 0x0000000810ff7812 */ /* 0x040fe2000784c0ff */
[C---:B------:R-:W-:Y:S01]  /*a480*/  IMAD R7, R5.reuse, UR5, R2 ;  /* 0x0000000505077c24 */ /* 0x040fe2000f8e0202 */
[----:B------:R-:W-:Y:S01]  /*a490*/  LOP3.LUT P1, RZ, R16, 0x4, RZ, 0xc0, !PT ;  /* 0x0000000410ff7812 */ /* 0x000fe2000782c0ff */
        /* <DEDUP_REMOVED lines=17> */
[----:B------:R-:W3:Y:S01]  /*a5b0*/  SHFL.IDX PT, R14, R21, RZ, 0x181f ;  /* 0x00181fff150e7589 */ /* 0x000ee200000e0000 */
[----:B------:R-:W-:-:S03]  /*a5c0*/  LEA R22, R22, UR37, 0x1 ;  /* 0x0000002516167c11 */ /* 0x000fc6000f8e08ff */
[----:B------:R-:W4:Y:S04]  /*a5d0*/  SHFL.IDX PT, R3, R23, RZ, 0x181f ;  /* 0x00181fff17037589 */ /* 0x000f2800000e0000 */
[----:B------:R-:W-:Y:S01]  /*a5e0*/  SHFL.IDX PT, R2, R21, 0x4, 0x181f ;  /* 0x00981f0015027f89 */ /* 0x000fe200000e0000 */
[----:B---3--:R-:W-:-:S03]  /*a5f0*/  IADD3 R10, P0, R14, R0, RZ ;  /* 0x000000000e0a7210 */ /* 0x008fc60007f1e0ff */
[----:B------:R-:W3:Y:S02]  /*a600*/  SHFL.IDX PT, R14, R21, 0x1, 0x181f ;  /* 0x00381f00150e7f89 */ /* 0x000ee400000e0000 */
[----:B----4-:R-:W-:Y:S02]  /*a610*/  IMAD.X R11, RZ, RZ, R3, P0 ;  /* 0x000000ffff0b7224 */ /* 0x010fe400000e0603 */
[----:B------:R-:W4:Y:S04]  /*a620*/  SHFL.IDX PT, R3, R23, 0x1, 0x181f ;  /* 0x00381f0017037f89 */ /* 0x000f2800000e0000 */
[----:B------:R0:W-:Y:S04]  /*a630*/  LDGSTS.E.BYPASS.LTC128B.128 [R22+0x400], desc[UR48][R10.64], !P4 ;  /* 0x004000000a167fae */ /* 0x0001e8000e101d70 */
[----:B------:R0:W-:Y:S04]  /*a640*/  LDGSTS.E.BYPASS.LTC128B.128 [R22+0x3400], desc[UR48][R10.64+0x80], !P3 ;  /* 0x034000800a167fae */ /* 0x0001e8000d901d70 */
[----:B------:R0:W-:Y:S04]  /*a650*/  LDGSTS.E.BYPASS.LTC128B.128 [R22+0x6400], desc[UR48][R10.64+0x100], !P2 ;  /* 0x064001000a167fae */ /* 0x0001e8000d101d70 */
[----:B------:R0:W-:Y:S01]  /*a660*/  LDGSTS.E.BYPASS.LTC128B.128 [R22+0x9400], desc[UR48][R10.64+0x180], !P1 ;  /* 0x094001800a167fae */ /* 0x0001e2000c901d70 */
        /* <DEDUP_REMOVED lines=17> */
[----:B------:R-:W-:Y:S01]  /*a780*/  SHFL.IDX PT, R14, R21, 0x5, 0x181f ;  /* 0x00b81f00150e7f89 */ /* 0x000fe200000e0000 */
[----:B----4-:R-:W-:-:S03]  /*a790*/  IADD3.X R5, RZ, R3, RZ, P0, !PT ;  /* 0x00000003ff057210 */ /* 0x010fc600007fe4ff */
[----:B------:R-:W3:Y:S01]  /*a7a0*/  SHFL.IDX PT, R3, R23, 0x4, 0x181f ;  /* 0x00981f0017037f89 */ /* 0x000ee200000e0000 */
[----:B------:R-:W-:-:S03]  /*a7b0*/  IADD3 R2, P0, R2, R0, RZ ;  /* 0x0000000002027210 */ /* 0x000fc60007f1e0ff */
[----:B------:R0:W-:Y:S04]  /*a7c0*/  LDGSTS.E.BYPASS.LTC128B.128 [R22+0x1c00], desc[UR48][R4.64], !P4 ;  /* 0x01c0000004167fae */ /* 0x0001e8000e101d70 */
[----:B------:R0:W-:Y:S04]  /*a7d0*/  LDGSTS.E.BYPASS.LTC128B.128 [R22+0x4c00], desc[UR48][R4.64+0x80], !P3 ;  /* 0x04c0008004167fae */ /* 0x0001e8000d901d70 */
[----:B------:R0:W-:Y:S04]  /*a7e0*/  LDGSTS.E.BYPASS.LTC128B.128 [R22+0x7c00], desc[UR48][R4.64+0x100], !P2 ;  /* 0x07c0010004167fae */ /* 0x0001e8000d101d70 */
[----:B------:R0:W-:Y:S04]  /*a7f0*/  LDGSTS.E.BYPASS.LTC128B.128 [R22+0xac00], desc[UR48][R4.64+0x180], !P1 ;  /* 0x0ac0018004167fae */ /* 0x0001e8000c901d70 */
[----:B------:R-:W4:Y:S01]  /*a800*/  SHFL.IDX PT, R23, R23, 0x5, 0x181f ;  /* 0x00b81f0017177f89 */ /* 0x000f2200000e0000 */
[----:B---3--:R-:W-:-:S05]  /*a810*/  IMAD.X R3, RZ, RZ, R3, P0 ;  /* 0x000000ffff037224 */ /* 0x008fca00000e0603 */
[----:B------:R0:W-:Y:S04]  /*a820*/  LDGSTS.E.BYPASS.LTC128B.128 [R22+0x2400], desc[UR48][R2.64], !P4 ;  /* 0x0240000002167fae */ /* 0x0001e8000e101d70 */
[----:B------:R0:W-:Y:S04]  /*a830*/  LDGSTS.E.BYPASS.LTC128B.128 [R22+0x5400], desc[UR48][R2.64+0x80], !P3 ;  /* 0x0540008002167fae */ /* 0x0001e8000d901d70 */
[----:B------:R0:W-:Y:S04]  /*a840*/  LDGSTS.E.BYPASS.LTC128B.128 [R22+0x8400], desc[UR48][R2.64+0x100], !P2 ;  /* 0x0840010002167fae */ /* 0x0001e8000d101d70 */
[----:B------:R0:W-:Y:S02]  /*a850*/  LDGSTS.E.BYPASS.LTC128B.128 [R22+0xb400], desc[UR48][R2.64+0x180], !P1 ;  /* 0x0b40018002167fae */ /* 0x0001e4000c901d70 */
.L_x_170:
[----:B0-----:R-:W-:-:S05]  /*a860*/  IADD3 R2, P0, R14, R0, RZ ;  /* 0x000000000e027210 */ /* 0x001fca0007f1e0ff */
[----:B----4-:R-:W-:Y:S01]  /*a870*/  IMAD.X R3, RZ, RZ, R23, P0 ;  /* 0x000000ffff037224 */ /* 0x010fe200000e0617 */
        /* <DEDUP_REMOVED lines=9> */
.L_x_72:
[----:B------:R-:W-:Y:S02]  /*a910*/  PLOP3.LUT P1, PT, P1, P0, PT, 0xa2, 0x0 ;  /* 0x000000000000781c */ /* 0x000fe40000f21472 */
[----:B------:R-:W-:-:S08]  /*a920*/  @P0 R2UR P1, UR4, R18 ;  /* 0x00000000120402ca */ /* 0x000fd00000020000 */
        /* <DEDUP_REMOVED lines=9> */
.L_x_73:
[----:B------:R-:W-:Y:S01]  /*a9c0*/  VIADD R17, R17, 0x1 ;  /* 0x0000000111117836 */ /* 0x000fe20000000000 */
[----:B------:R0:W-:Y:S04]  /*a9d0*/  SYNCS.ARRIVE.TRANS64.A1T0 RZ, [R18+URZ+0x22850], RZ ;  /* 0x022850ff12ff79a7 */ /* 0x0001e8000810003f */
[----:B------:R-:W-:-:S04]  /*a9e0*/  ISETP.NE.AND P0, PT, R17, 0x2, PT ;  /* 0x000000021100780c */ /* 0x000fc80003f05270 */
[----:B------:R-:W-:Y:S02]  /*a9f0*/  SEL R17, R17, RZ, P0 ;  /* 0x000000ff11117207 */ /* 0x000fe40000000000 */
[----:B------:R-:W-:Y:S02]  /*aa00*/  SEL R2, RZ, 0x1, P0 ;  /* 0x00000001ff027807 */ /* 0x000fe40000000000 */
[C---:B------:R-:W-:Y:S02]  /*aa10*/  ISETP.GT.AND P0, PT, R20.reuse, RZ, PT ;  /* 0x000000ff1400720c */ /* 0x040fe40003f04270 */
[----:B------:R-:W-:Y:S01]  /*aa20*/  LOP3.LUT R27, R27, R2, RZ, 0x3c, !PT ;  /* 0x000000021b1b7212 */ /* 0x000fe200078e3cff */
[----:B------:R-:W-:-:S04]  /*aa30*/  VIADD R2, R20, 0xffffffff ;  /* 0xffffffff14027836 */ /* 0x000fc80000000000 */
[----:B------:R-:W-:-:S06]  /*aa40*/  IMAD.MOV.U32 R20, RZ, RZ, R2 ;  /* 0x000000ffff147224 */ /* 0x000fcc00078e0002 */
[----:B0-----:R-:W-:Y:S05]  /*aa50*/  @P0 BRA `(.L_x_74) ;  /* 0xfffffff000ac0947 */ /* 0x001fea000383ffff */
[----:B------:R-:W-:Y:S05]  /*aa60*/  BSYNC B0 ;  /* 0x0000000000007941 */ /* 0x000fea0003800000 */
.L_x_61:
[----:B------:R-:W3:Y:S01]  /*aa70*/  LDL.LU R0, [R1+0x4] ;  /* 0x0000040001007983 */ /* 0x000ee20000300800 */
[----:B------:R-:W-:Y:S01]  /*aa80*/  VIADD R37, R37, UR42 ;  /* 0x0000002a25257c36 */ /* 0x000fe20008000000 */
[----:B------:R-:W-:-:S04]  /*aa90*/  ULDC UR4, c[0x0][0xc34] ;  /* 0x00030d0000047ab9 */ /* 0x000fc80000000800 */
[----:B------:R-:W-:Y:S01]  /*aaa0*/  ISETP.GE.AND P0, PT, R37, UR4, PT ;  /* 0x0000000425007c0c */ /* 0x000fe2000bf06270 */
[----:B---3--:R-:W-:-:S05]  /*aab0*/  VIADD R0, R0, 0x1 ;  /* 0x0000000100007836 */ /* 0x008fca0000000000 */
[----:B------:R0:W-:Y:S07]  /*aac0*/  STL [R1+0x4], R0 ;  /* 0x0000040001007387 */ /* 0x0001ee0000100800 */
[----:B------:R-:W-:Y:S05]  /*aad0*/  @!P0 BRA `(.L_x_75) ;  /* 0xffffffd000308947 */ /* 0x000fea000383ffff */
[----:B0-----:R-:W-:-:S07]  /*aae0*/  LOP3.LUT R0, R0, 0x1, RZ, 0xc, !PT ;  /* 0x0000000100007812 */ /* 0x001fce00078e0cff */
.L_x_40:
[----:B------:R-:W0:Y:S01]  /*aaf0*/  S2R R3, SR_CgaCtaId ;  /* 0x0000000000037919 */ /* 0x000e220000008800 */
[----:B------:R-:W-:Y:S01]  /*ab00*/  MOV R2, 0x400 ;  /* 0x0000040000027802 */ /* 0x000fe20000000f00 */
[----:B------:R-:W-:Y:S01]  /*ab10*/  BSSY B0, `(.L_x_76) ;  /* 0x0000005000007945 */ /* 0x000fe20003800000 */
[----:B------:R-:W-:Y:S02]  /*ab20*/  SHF.L.U32 R0, R0, 0x1f, RZ ;  /* 0x0000001f00007819 */ /* 0x000fe400000006ff */
[----:B0-----:R-:W-:-:S04]  /*ab30*/  LEA R4, R3, R2, 0x18 ;  /* 0x0000000203047211 */ /* 0x001fc800078ec0ff */
[----:B------:R-:W0:Y:S02]  /*ab40*/  SYNCS.PHASECHK.TRANS64.TRYWAIT P0, [R4+URZ+0x22820], R0 ;  /* 0x02282000040075a7 */ /* 0x000e24000800017f */
[----:B0-----:R-:W-:Y:S05]  /*ab50*/  @!P0 BRA `(.L_x_77) ;  /* 0x0000002c007c8947 */ /* 0x001fea0003800000 */
.L_x_171:
[----:B------:R-:W-:Y:S05]  /*ab60*/  BSYNC B0 ;  /* 0x0000000000007941 */ /* 0x000fea0003800000 */
.L_x_76:
[----:B------:R-:W-:-:S03]  /*ab70*/  UMOV UR4, 0xffffffff ;  /* 0xffffffff00047882 */ /* 0x000fc60000000000 */
[----:B------:R-:W-:Y:S05]  /*ab80*/  BRA.DIV UR4, `(.L_x_78) ;  /* 0x0000002e04847947 */ /* 0x000fea000b800000 */
[----:B0-----:R-:W0:Y:S02]  /*ab90*/  S2R R0, SR_TID.X ;  /* 0x0000000000007919 */ /* 0x001e240000002100 */
[----:B0-----:R-:W-:-:S04]  /*aba0*/  SHF.R.U32.HI R0, RZ, 0x5, R0 ;  /* 0x00000005ff007819 */ /* 0x001fc80000011600 */
[----:B------:R-:W-:-:S05]  /*abb0*/  LOP3.LUT R0, R0, 0x3, RZ, 0xc0, !PT ;  /* 0x0000000300007812 */ /* 0x000fca00078ec0ff */
[----:B------:R0:W3:Y:S02]  /*abc0*/  SHFL.IDX PT, R14, R0, RZ, 0x1f ;  /* 0x00001fff000e7589 */ /* 0x0000e400000e0000 */
.L_x_174:
[----:B---3--:R-:W-:Y:S01]  /*abd0*/  ISETP.NE.AND P0, PT, R14, RZ, PT ;  /* 0x000000ff0e00720c */ /* 0x008fe20003f05270 */
[----:B------:R-:W-:-:S12]  /*abe0*/  BSSY B0, `(.L_x_79) ;  /* 0x0000024000007945 */ /* 0x000fd80003800000 */
[----:B------:R-:W-:Y:S05]  /*abf0*/  @P0 BRA `(.L_x_80) ;  /* 0x0000000000880947 */ /* 0x000fea0003800000 */
[----:B------:R-:W-:-:S03]  /*ac00*/  UMOV UR4, 0xffffffff ;  /* 0xffffffff00047882 */ /* 0x000fc60000000000 */
[----:B------:R-:W-:Y:S05]  /*ac10*/  BRA.DIV UR4, `(.L_x_81) ;  /* 0x0000002e04947947 */ /* 0x000fea000b800000 */
[----:B------:R-:W-:-:S13]  /*ac20*/  ELECT P6, URZ, PT ;  /* 0x00000000003f782f */ /* 0x000fda00038c0000 */
.L_x_177:
[----:B------:R-:W-:Y:S05]  /*ac30*/  @!P6 BRA `(.L_x_80) ;  /* 0x000000000078e947 */ /* 0x000fea0003800000 */
[----:B------:R-:W-:-:S06]  /*ac40*/  ULOP3.LUT UR4, UR38, 0x2, URZ, 0xfc, !UPT ;  /* 0x0000000226047892 */ /* 0x000fcc000f8efc3f */
[----:B0-----:R-:W-:-:S05]  /*ac50*/  IMAD.U32 R0, RZ, RZ, UR4 ;  /* 0x00000004ff007e24 */ /* 0x001fca000f8e00ff */
[----:B------:R-:W-:-:S13]  /*ac60*/  ISETP.NE.AND P0, PT, R0, 0x3, PT ;  /* 0x000000030000780c */ /* 0x000fda0003f05270 */
[----:B------:R-:W-:Y:S05]  /*ac70*/  @!P0 BRA `(.L_x_82) ;  /* 0x0000000000048947 */ /* 0x000fea0003800000 */
[----:B------:R-:W-:Y:S01]  /*ac80*/  BPT.TRAP 0x1 ;  /* 0x000000040000795c */ /* 0x000fe20000300000 */
.L_x_82:
[----:B------:R-:W-:Y:S01]  /*ac90*/  IMAD R3, R17, 0x8, R4 ;  /* 0x0000000811037824 */ /* 0x000fe200078e0204 */
[----:B------:R-:W-:Y:S01]  /*aca0*/  SHF.L.U32 R2, R27, 0x1f, RZ ;  /* 0x0000001f1b027819 */ /* 0x000fe200000006ff */
[----:B------:R-:W-:-:S03]  /*acb0*/  VIADD R17, R17, 0x1 ;  /* 0x0000000111117836 */ /* 0x000fc60000000000 */
[----:B------:R-:W0:Y:S02]  /*acc0*/  SYNCS.PHASECHK.TRANS64.TRYWAIT P1, [R3+URZ+0x22840], R2 ;  /* 0x02284002030075a7 */ /* 0x000e24000802017f */
[----:B------:R-:W-:-:S04]  /*acd0*/  ISETP.NE.AND P2, PT, R17, 0x2, PT ;  /* 0x000000021100780c */ /* 0x000fc80003f45270 */
[----:B------:R-:W-:Y:S01]  /*ace0*/  SEL R0, RZ, 0x1, P2 ;  /* 0x00000001ff007807 */ /* 0x000fe20001000000 */
[----:B0-----:R-:W-:Y:S08]  /*acf0*/  @!P1 BRA `(.L_x_83) ;  /* 0x0000002c007c9947 */ /* 0x001ff00003800000 */
.L_x_178:
[----:B------:R-:W-:Y:S02]  /*ad00*/  SEL R17, R17, RZ, P2 ;  /* 0x000000ff11117207 */ /* 0x000fe40001000000 */
[----:B------:R-:W-:Y:S01]  /*ad10*/  LOP3.LUT R0, R27, R0, RZ, 0x3c, !PT ;  /* 0x000000001b007212 */ /* 0x000fe200078e3cff */
[----:B------:R-:W-:Y:S06]  /*ad20*/  @!P0 BRA `(.L_x_84) ;  /* 0x0000000000048947 */ /* 0x000fec0003800000 */
[----:B------:R-:W-:Y:S01]  /*ad30*/  BPT.TRAP 0x1 ;  /* 0x000000040000795c */ /* 0x000fe20000300000 */
.L_x_84:
[----:B------:R-:W-:Y:S01]  /*ad40*/  IMAD R17, R17, 0x8, R4 ;  /* 0x0000000811117824 */ /* 0x000fe200078e0204 */
[----:B------:R-:W-:-:S04]  /*ad50*/  SHF.L.U32 R0, R0, 0x1f, RZ ;  /* 0x0000001f00007819 */ /* 0x000fc800000006ff */
[----:B------:R-:W3:Y:S02]  /*ad60*/  SYNCS.PHASECHK.TRANS64.TRYWAIT P1, [R17+URZ+0x22840], R0 ;  /* 0x02284000110075a7 */ /* 0x000ee4000802017f */
[----:B---3--:R-:W-:Y:S05]  /*ad70*/  @!P1 BRA `(.L_x_85) ;  /* 0x0000002c00709947 */ /* 0x008fea0003800000 */
.L_x_179:
[----:B------:R-:W-:Y:S05]  /*ad80*/  @!P0 BRA `(.L_x_86) ;  /* 0x0000000000048947 */ /* 0x000fea0003800000 */
[----:B------:R-:W-:Y:S01]  /*ad90*/  BPT.TRAP 0x1 ;  /* 0x000000040000795c */ /* 0x000fe20000300000 */
.L_x_86:
[----:B------:R-:W4:Y:S02]  /*ada0*/  SYNCS.PHASECHK.TRANS64.TRYWAIT P1, [R3+URZ+0x22860], R2 ;  /* 0x02286002030075a7 */ /* 0x000f24000802017f */
[----:B----4-:R-:W-:Y:S05]  /*adb0*/  @!P1 BRA `(.L_x_87) ;  /* 0x0000002c00749947 */ /* 0x010fea0003800000 */
.L_x_180:
[----:B------:R-:W-:Y:S05]  /*adc0*/  @!P0 BRA `(.L_x_88) ;  /* 0x0000000000048947 */ /* 0x000fea0003800000 */
[----:B------:R-:W-:Y:S01]  /*add0*/  BPT.TRAP 0x1 ;  /* 0x000000040000795c */ /* 0x000fe20000300000 */
.L_x_88:
[----:B------:R0:W0:Y:S02]  /*ade0*/  SYNCS.PHASECHK.TRANS64.TRYWAIT P0, [R17+URZ+0x22860], R0 ;  /* 0x02286000110075a7 */ /* 0x000024000800017f */
[----:B0-----:R-:W-:Y:S05]  /*adf0*/  @!P0 NANOSLEEP.SYNCS 0x989680 ;  /* 0x009896800000895d */ /* 0x001fea0003900000 */
[----:B------:R-:W0:Y:S02]  /*ae00*/  @!P0 SYNCS.PHASECHK.TRANS64 P0, [R17+URZ+0x22860], R0 ;  /* 0x02286000110085a7 */ /* 0x000e24000800007f */
[----:B0-----:R-:W-:Y:S05]  /*ae10*/  @!P0 BRA `(.L_x_88) ;  /* 0xfffffffc00f08947 */ /* 0x001fea000383ffff */
.L_x_80:
[----:B------:R-:W-:Y:S05]  /*ae20*/  BSYNC B0 ;  /* 0x0000000000007941 */ /* 0x000fea0003800000 */
.L_x_79:
[----:B------:R-:W-:Y:S05]  /*ae30*/  EXIT ;  /* 0x000000000000794d */ /* 0x000fea0003800000 */
.L_x_8:
[----:B0-----:R-:W-:-:S04]  /*ae40*/  IMAD.U32 R3, RZ, RZ, UR41 ;  /* 0x00000029ff037e24 */ /* 0x001fc8000f8e00ff */
[----:B------:R0:W1:Y:S03]  /*ae50*/  SYNCS.PHASECHK.TRANS64.TRYWAIT P0, [R3+URZ+0x22800], R0 ;  /* 0x02280000030075a7 */ /* 0x000066000800017f */
[----:B-1----:R-:W-:Y:S05]  /*ae60*/  @!P0 NANOSLEEP.SYNCS 0x989680 ;  /* 0x009896800000895d */ /* 0x002fea0003900000 */
[----:B------:R-:W1:Y:S02]  /*ae70*/  @!P0 SYNCS.PHASECHK.TRANS64 P0, [R3+URZ+0x22800], R0 ;  /* 0x02280000030085a7 */ /* 0x000e64000800007f */
[----:B-1----:R-:W-:Y:S05]  /*ae80*/  @!P0 BRA `(.L_x_8) ;  /* 0xfffffffc00ec8947 */ /* 0x002fea000383ffff */
[----:B------:R-:W-:Y:S05]  /*ae90*/  BRA `(.L_x_89) ;  /* 0xffffff60008c7947 */ /* 0x000fea000383ffff */
.L_x_12:
[----:B-1----:R-:W-:-:S04]  /*aea0*/  IMAD.U32 R3, RZ, RZ, UR22 ;  /* 0x00000016ff037e24 */ /* 0x002fc8000f8e00ff */
[----:B------:R1:W2:Y:S03]  /*aeb0*/  SYNCS.PHASECHK.TRANS64.TRYWAIT P1, [R3+URZ+0x22830], R8 ;  /* 0x02283008030075a7 */ /* 0x0002a6000802017f */
[----:B--2---:R-:W-:Y:S05]  /*aec0*/  @!P1 NANOSLEEP.SYNCS 0x989680 ;  /* 0x009896800000995d */ /* 0x004fea0003900000 */
[----:B------:R-:W2:Y:S02]  /*aed0*/  @!P1 SYNCS.PHASECHK.TRANS64 P1, [R3+URZ+0x22830], R8 ;  /* 0x02283008030095a7 */ /* 0x000ea4000802007f */
[----:B--2---:R-:W-:Y:S05]  /*aee0*/  @!P1 BRA `(.L_x_12) ;  /* 0xfffffffc00ec9947 */ /* 0x004fea000383ffff */
[----:B------:R-:W-:Y:S05]  /*aef0*/  BRA `(.L_x_11) ;  /* 0xffffff6000b07947 */ /* 0x000fea000383ffff */
.L_x_17:
[----:B---3--:R-:W-:-:S04]  /*af00*/  IMAD.U32 R9, RZ, RZ, UR22 ;  /* 0x00000016ff097e24 */ /* 0x008fc8000f8e00ff */
[----:B------:R3:W4:Y:S03]  /*af10*/  SYNCS.PHASECHK.TRANS64.TRYWAIT P1, [R9+URZ+0x22850], R8 ;  /* 0x02285008090075a7 */ /* 0x000726000802017f */
[----:B----4-:R-:W-:Y:S05]  /*af20*/  @!P1 NANOSLEEP.SYNCS 0x989680 ;  /* 0x009896800000995d */ /* 0x010fea0003900000 */
[----:B------:R-:W4:Y:S02]  /*af30*/  @!P1 SYNCS.PHASECHK.TRANS64 P1, [R9+URZ+0x22850], R8 ;  /* 0x02285008090095a7 */ /* 0x000f24000802007f */
[----:B----4-:R-:W-:Y:S05]  /*af40*/  @!P1 BRA `(.L_x_17) ;  /* 0xfffffffc00ec9947 */ /* 0x010fea000383ffff */
[----:B------:R-:W-:Y:S05]  /*af50*/  BRA `(.L_x_16) ;  /* 0xffffff7800207947 */ /* 0x000fea000383ffff */
.L_x_23:
[----:B--2---:R-:W-:Y:S02]  /*af60*/  IMAD.U32 R0, RZ, RZ, UR25 ;  /* 0x00000019ff007e24 */ /* 0x004fe4000f8e00ff */
[----:B------:R-:W-:-:S04]  /*af70*/  IMAD.U32 R3, RZ, RZ, UR26 ;  /* 0x0000001aff037e24 */ /* 0x000fc8000f8e00ff */
[----:B------:R2:W4:Y:S03]  /*af80*/  SYNCS.PHASECHK.TRANS64.TRYWAIT P2, [R0+URZ+0x22830], R3 ;  /* 0x02283003000075a7 */ /* 0x000526000804017f */
[----:B----4-:R-:W-:Y:S05]  /*af90*/  @!P2 NANOSLEEP.SYNCS 0x989680 ;  /* 0x009896800000a95d */ /* 0x010fea0003900000 */
[----:B------:R-:W4:Y:S02]  /*afa0*/  @!P2 SYNCS.PHASECHK.TRANS64 P2, [R0+URZ+0x22830], R3 ;  /* 0x022830030000a5a7 */ /* 0x000f24000804007f */
[----:B----4-:R-:W-:Y:S05]  /*afb0*/  @!P2 BRA `(.L_x_23) ;  /* 0xfffffffc00e8a947 */ /* 0x010fea000383ffff */
[----:B------:R-:W-:Y:S05]  /*afc0*/  BRA `(.L_x_22) ;  /* 0xffffff7c00487947 */ /* 0x000fea000383ffff */
.L_x_28:
[----:B0-----:R-:W-:Y:S01]  /*afd0*/  IMAD.U32 R8, RZ, RZ, UR25 ;  /* 0x00000019ff087e24 */ /* 0x001fe2000f8e00ff */
[----:B------:R-:W-:-:S04]  /*afe0*/  MOV R9, UR26 ;  /* 0x0000001a00097c02 */ /* 0x000fc80008000f00 */
[----:B------:R0:W1:Y:S03]  /*aff0*/  SYNCS.PHASECHK.TRANS64.TRYWAIT P2, [R8+URZ+0x22850], R9 ;  /* 0x02285009080075a7 */ /* 0x000066000804017f */
[----:B-1----:R-:W-:Y:S05]  /*b000*/  @!P2 NANOSLEEP.SYNCS 0x989680 ;  /* 0x009896800000a95d */ /* 0x002fea0003900000 */
[----:B------:R-:W1:Y:S02]  /*b010*/  @!P2 SYNCS.PHASECHK.TRANS64 P2, [R8+URZ+0x22850], R9 ;  /* 0x022850090800a5a7 */ /* 0x000e64000804007f */
[----:B-1----:R-:W-:Y:S05]  /*b020*/  @!P2 BRA `(.L_x_28) ;  /* 0xfffffffc00e8a947 */ /* 0x002fea000383ffff */
[----:B------:R-:W-:Y:S05]  /*b030*/  BRA `(.L_x_27) ;  /* 0xffffff9400707947 */ /* 0x000fea000383ffff */
.L_x_44:
[----:B------:R-:W0:Y:S01]  /*b040*/  S2R R20, SR_TID.X ;  /* 0x0000000000147919 */ /* 0x000e220000002100 */
[----:B------:R-:W-:Y:S01]  /*b050*/  BSSY B0, `(.L_x_90) ;  /* 0x000000a000007945 */ /* 0x000fe20003800000 */
[----:B------:R-:W-:Y:S02]  /*b060*/  IMAD.MOV.U32 R12, RZ, RZ, RZ ;  /* 0x000000ffff0c7224 */ /* 0x000fe400078e00ff */
[----:B------:R-:W-:Y:S02]  /*b070*/  IMAD.MOV.U32 R11, RZ, RZ, 0x1f ;  /* 0x0000001fff0b7424 */ /* 0x000fe400078e00ff */
[----:B------:R-:W-:Y:S01]  /*b080*/  IMAD.MOV.U32 R15, RZ, RZ, -0x1 ;  /* 0xffffffffff0f7424 */ /* 0x000fe200078e00ff */
[----:B0-----:R-:W-:-:S04]  /*b090*/  SHF.R.U32.HI R20, RZ, 0x5, R20 ;  /* 0x00000005ff147819 */ /* 0x001fc80000011614 */
[----:B------:R-:W-:-:S05]  /*b0a0*/  LOP3.LUT R20, R20, 0x3, RZ, 0xc0, !PT ;  /* 0x0000000314147812 */ /* 0x000fca00078ec0ff */
[----:B------:R-:W-:-:S07]  /*b0b0*/  IMAD.MOV.U32 R13, RZ, RZ, R20 ;  /* 0x000000ffff0d7224 */ /* 0x000fce00078e0014 */
[----:B-1---5:R-:W-:Y:S05]  /*b0c0*/  WARPSYNC.COLLECTIVE R15, `(.L_x_91) ;  /* 0x000000000f087348 */ /* 0x022fea0003c00000 */
[----:B------:R0:W2:Y:S02]  /*b0d0*/  SHFL.IDX P6, R14, R13, R12, R11 ;  /* 0x0000000c0d0e7389 */ /* 0x0000a400000c000b */
[----:B012--5:R-:W-:Y:S01]  /*b0e0*/  ENDCOLLECTIVE ;  /* 0x000000000000791b */ /* 0x027fe20003800000 */
.L_x_91:
[----:B------:R-:W-:Y:S05]  /*b0f0*/  BSYNC B0 ;  /* 0x0000000000007941 */ /* 0x000fea0003800000 */
.L_x_90:
[----:B------:R-:W-:Y:S05]  /*b100*/  BRA `(.L_x_92) ;  /* 0xffffffd000087947 */ /* 0x000fea000383ffff */
.L_x_47:
[----:B0-----:R0:W1:Y:S02]  /*b110*/  SYNCS.PHASECHK.TRANS64.TRYWAIT P0, [R22+URZ+0x22840], R3 ;  /* 0x02284003160075a7 */ /* 0x001064000800017f */
[----:B-1----:R-:W-:Y:S05]  /*b120*/  @!P0 NANOSLEEP.SYNCS 0x989680 ;  /* 0x009896800000895d */ /* 0x002fea0003900000 */
[----:B------:R-:W1:Y:S02]  /*b130*/  @!P0 SYNCS.PHASECHK.TRANS64 P0, [R22+URZ+0x22840], R3 ;  /* 0x02284003160085a7 */ /* 0x000e64000800007f */
[----:B-1----:R-:W-:Y:S05]  /*b140*/  @!P0 BRA `(.L_x_47) ;  /* 0xfffffffc00f08947 */ /* 0x002fea000383ffff */
[----:B------:R-:W-:Y:S05]  /*b150*/  BRA `(.L_x_93) ;  /* 0xffffffd0008c7947 */ /* 0x000fea000383ffff */
.L_x_48:
[----:B------:R-:W-:Y:S01]  /*b160*/  BSSY B0, `(.L_x_94) ;  /* 0x0000008000007945 */ /* 0x000fe20003800000 */
[----:B------:R-:W-:Y:S02]  /*b170*/  IMAD.MOV.U32 R13, RZ, RZ, R5 ;  /* 0x000000ffff0d7224 */ /* 0x000fe400078e0005 */
[----:B------:R-:W-:Y:S02]  /*b180*/  IMAD.MOV.U32 R12, RZ, RZ, RZ ;  /* 0x000000ffff0c7224 */ /* 0x000fe400078e00ff */
[----:B------:R-:W-:Y:S02]  /*b190*/  IMAD.MOV.U32 R11, RZ, RZ, 0x181f ;  /* 0x0000181fff0b7424 */ /* 0x000fe400078e00ff */
[----:B------:R-:W-:-:S07]  /*b1a0*/  IMAD.MOV.U32 R15, RZ, RZ, -0x1 ;  /* 0xffffffffff0f7424 */ /* 0x000fce00078e00ff */
[----:B------:R-:W-:Y:S05]  /*b1b0*/  WARPSYNC.COLLECTIVE R15, `(.L_x_95) ;  /* 0x000000000f087348 */ /* 0x000fea0003c00000 */
[----:B------:R0:W1:Y:S02]  /*b1c0*/  SHFL.IDX P6, R14, R13, R12, R11 ;  /* 0x0000000c0d0e7389 */ /* 0x00006400000c000b */
[----:B01----:R-:W-:Y:S01]  /*b1d0*/  ENDCOLLECTIVE ;  /* 0x000000000000791b */ /* 0x003fe20003800000 */
.L_x_95:
[----:B------:R-:W-:Y:S05]  /*b1e0*/  BSYNC B0 ;  /* 0x0000000000007941 */ /* 0x000fea0003800000 */
.L_x_94:
[----:B------:R-:W-:Y:S01]  /*b1f0*/  IMAD.MOV.U32 R13, RZ, RZ, R0 ;  /* 0x000000ffff0d7224 */ /* 0x000fe200078e0000 */
[----:B------:R-:W-:Y:S01]  /*b200*/  ISETP.GE.AND P2, PT, R34, 0x1, PT ;  /* 0x000000012200780c */ /* 0x000fe20003f46270 */
[----:B------:R-:W-:Y:S02]  /*b210*/  IMAD.MOV.U32 R12, RZ, RZ, RZ ;  /* 0x000000ffff0c7224 */ /* 0x000fe400078e00ff */
[----:B------:R-:W-:Y:S02]  /*b220*/  IMAD.MOV.U32 R11, RZ, RZ, 0x181f ;  /* 0x0000181fff0b7424 */ /* 0x000fe400078e00ff */
[----:B------:R-:W-:Y:S02]  /*b230*/  IMAD.MOV.U32 R15, RZ, RZ, -0x1 ;  /* 0xffffffffff0f7424 */ /* 0x000fe400078e00ff */
[----:B------:R-:W-:-:S07]  /*b240*/  IMAD.MOV.U32 R3, RZ, RZ, R14 ;  /* 0x000000ffff037224 */ /* 0x000fce00078e000e */
[----:B------:R-:W-:Y:S05]  /*b250*/  WARPSYNC.COLLECTIVE R15, `(.L_x_96) ;  /* 0x000000000f087348 */ /* 0x000fea0003c00000 */
[----:B------:R0:W1:Y:S02]  /*b260*/  SHFL.IDX P6, R14, R13, R12, R11 ;  /* 0x0000000c0d0e7389 */ /* 0x00006400000c000b */
[----:B01----:R-:W-:Y:S01]  /*b270*/  ENDCOLLECTIVE ;  /* 0x000000000000791b */ /* 0x003fe20003800000 */
.L_x_96:
[----:B------:R-:W-:Y:S01]  /*b280*/  @P2 LEA R7, R4, UR37, 0x1 ;  /* 0x0000002504072c11 */ /* 0x000fe2000f8e08ff */
[----:B------:R-:W-:Y:S02]  /*b290*/  IMAD.MOV.U32 R13, RZ, RZ, R5 ;  /* 0x000000ffff0d7224 */ /* 0x000fe400078e0005 */
[----:B------:R-:W-:Y:S01]  /*b2a0*/  IMAD.MOV.U32 R12, RZ, RZ, 0x1 ;  /* 0x00000001ff0c7424 */ /* 0x000fe200078e00ff */
[----:B------:R-:W-:-:S13]  /*b2b0*/  @P2 LEA R2, P0, R20, R14, 0x1 ;  /* 0x0000000e14022211 */ /* 0x000fda00078008ff */
[----:B------:R-:W-:Y:S05]  /*b2c0*/  WARPSYNC.COLLECTIVE R15, `(.L_x_97) ;  /* 0x000000000f087348 */ /* 0x000fea0003c00000 */
[----:B------:R0:W1:Y:S02]  /*b2d0*/  SHFL.IDX P6, R14, R13, R12, R11 ;  /* 0x0000000c0d0e7389 */ /* 0x00006400000c000b */
[----:B01----:R-:W-:Y:S01]  /*b2e0*/  ENDCOLLECTIVE ;  /* 0x000000000000791b */ /* 0x003fe20003800000 */
.L_x_97:
[----:B------:R-:W-:-:S05]  /*b2f0*/  @P2 IMAD.X R3, RZ, RZ, R3, P0 ;  /* 0x000000ffff032224 */ /* 0x000fca00000e0603 */
[----:B------:R-:W-:Y:S01]  /*b300*/  @!PT LDS RZ, [RZ] ;  /* 0x00000000fffff984 */ /* 0x000fe20000000800 */
[----:B------:R-:W-:Y:S01]  /*b310*/  @!PT LDS RZ, [RZ] ;  /* 0x00000000fffff984 */ /* 0x000fe20000000800 */
[----:B------:R-:W-:Y:S01]  /*b320*/  @!PT LDS RZ, [RZ] ;  /* 0x00000000fffff984 */ /* 0x000fe20000000800 */
[----:B------:R0:W-:Y:S01]  /*b330*/  @P2 LDGSTS.E.BYPASS.LTC128B.128 [R7+0x1c400], desc[UR48][R2.64], !P1 ;  /* 0x1c40000002072fae */ /* 0x0001e2000c901d70 */
[----:B------:R-:W-:Y:S01]  /*b340*/  ISETP.GE.AND P2, PT, R34, 0x11, PT ;  /* 0x000000112200780c */ /* 0x000fe20003f46270 */
[----:B------:R-:W-:Y:S02]  /*b350*/  IMAD.MOV.U32 R13, RZ, RZ, R0 ;  /* 0x000000ffff0d7224 */ /* 0x000fe400078e0000 */
[----:B------:R-:W-:-:S10]  /*b360*/  IMAD.MOV.U32 R6, RZ, RZ, R14 ;  /* 0x000000ffff067224 */ /* 0x000fd400078e000e */
[----:B0-----:R-:W-:Y:S05]  /*b370*/  WARPSYNC.COLLECTIVE R15, `(.L_x_98) ;  /* 0x000000000f087348 */ /* 0x001fea0003c00000 */
[----:B------:R1:W2:Y:S02]  /*b380*/  SHFL.IDX P6, R14, R13, R12, R11 ;  /* 0x0000000c0d0e7389 */ /* 0x0002a400000c000b */
[----:B012---:R-:W-:Y:S01]  /*b390*/  ENDCOLLECTIVE ;  /* 0x000000000000791b */ /* 0x007fe20003800000 */
.L_x_98:
[----:B------:R-:W-:Y:S01]  /*b3a0*/  @P2 LEA R12, R4, UR37, 0x1 ;  /* 0x00000025040c2c11 */ /* 0x000fe2000f8e08ff */
[----:B------:R-:W-:Y:S01]  /*b3b0*/  IMAD.MOV.U32 R13, RZ, RZ, R5 ;  /* 0x000000ffff0d7224 */ /* 0x000fe200078e0005 */
[----:B------:R-:W-:-:S04]  /*b3c0*/  @P2 LEA R11, P0, R20, R14, 0x1 ;  /* 0x0000000e140b2211 */ /* 0x000fc800078008ff */
[----:B------:R-:W-:Y:S01]  /*b3d0*/  @P2 IADD3.X R6, RZ, R6, RZ, P0, !PT ;  /* 0x00000006ff062210 */ /* 0x000fe200007fe4ff */
[----:B------:R-:W-:Y:S02]  /*b3e0*/  @P2 IMAD.MOV.U32 R2, RZ, RZ, R11 ;  /* 0x000000ffff022224 */ /* 0x000fe400078e000b */
[----:B------:R-:W-:Y:S02]  /*b3f0*/  IMAD.MOV.U32 R11, RZ, RZ, 0x181f ;  /* 0x0000181fff0b7424 */ /* 0x000fe400078e00ff */
[----:B------:R-:W-:-:S05]  /*b400*/  @P2 IMAD.MOV.U32 R3, RZ, RZ, R6 ;  /* 0x000000ffff032224 */ /* 0x000fca00078e0006 */
[----:B------:R-:W-:Y:S01]  /*b410*/  @!PT LDS RZ, [RZ] ;  /* 0x00000000fffff984 */ /* 0x000fe20000000800 */
[----:B------:R-:W-:Y:S01]  /*b420*/  @!PT LDS RZ, [RZ] ;  /* 0x00000000fffff984 */ /* 0x000fe20000000800 */
[----:B------:R-:W-:Y:S01]  /*b430*/  @!PT LDS RZ, [RZ] ;  /* 0x00000000fffff984 */ /* 0x000fe20000000800 */
[----:B------:R0:W-:Y:S01]  /*b440*/  @P2 LDGSTS.E.BYPASS.LTC128B.128 [R12+0x1cc00], desc[UR48][R2.64], !P1 ;  /* 0x1cc00000020c2fae */ /* 0x0001e2000c901d70 */
[----:B------:R-:W-:Y:S01]  /*b450*/  ISETP.GE.AND P2, PT, R34, 0x21, PT ;  /* 0x000000212200780c */ /* 0x000fe20003f46270 */
[----:B0-----:R-:W-:-:S12]  /*b460*/  IMAD.MOV.U32 R12, RZ, RZ, 0x2 ;  /* 0x00000002ff0c7424 */ /* 0x001fd800078e00ff */
[----:B------:R-:W-:Y:S05]  /*b470*/  WARPSYNC.COLLECTIVE R15, `(.L_x_99) ;  /* 0x000000000f087348 */ /* 0x000fea0003c00000 */
[----:B------:R0:W1:Y:S02]  /*b480*/  SHFL.IDX P6, R14, R13, R12, R11 ;  /* 0x0000000c0d0e7389 */ /* 0x00006400000c000b */
[----:B01----:R-:W-:Y:S01]  /*b490*/  ENDCOLLECTIVE ;  /* 0x000000000000791b */ /* 0x003fe20003800000 */
.L_x_99:
[----:B------:R-:W-:Y:S02]  /*b4a0*/  IMAD.MOV.U32 R13, RZ, RZ, R0 ;  /* 0x000000ffff0d7224 */ /* 0x000fe400078e0000 */
[----:B------:R-:W-:-:S07]  /*b4b0*/  IMAD.MOV.U32 R9, RZ, RZ, R14 ;  /* 0x000000ffff097224 */ /* 0x000fce00078e000e */
[----:B------:R-:W-:Y:S05]  /*b4c0*/  WARPSYNC.COLLECTIVE R15, `(.L_x_100) ;  /* 0x000000000f087348 */ /* 0x000fea0003c00000 */
[----:B------:R0:W1:Y:S02]  /*b4d0*/  SHFL.IDX P6, R14, R13, R12, R11 ;  /* 0x0000000c0d0e7389 */ /* 0x00006400000c000b */
[----:B01----:R-:W-:Y:S01]  /*b4e0*/  ENDCOLLECTIVE ;  /* 0x000000000000791b */ /* 0x003fe20003800000 */
.L_x_100:
[----:B------:R-:W-:Y:S01]  /*b4f0*/  @P2 LEA R12, R4, UR37, 0x1 ;  /* 0x00000025040c2c11 */ /* 0x000fe2000f8e08ff */
[----:B------:R-:W-:Y:S01]  /*b500*/  IMAD.MOV.U32 R13, RZ, RZ, R5 ;  /* 0x000000ffff0d7224 */ /* 0x000fe200078e0005 */
[----:B------:R-:W-:-:S05]  /*b510*/  @P2 LEA R10, P0, R20, R14, 0x1 ;  /* 0x0000000e140a2211 */ /* 0x000fca00078008ff */
[----:B------:R-:W-:Y:S02]  /*b520*/  @P2 IMAD.X R9, RZ, RZ, R9, P0 ;  /* 0x000000ffff092224 */ /* 0x000fe400000e0609 */
[----:B------:R-:W-:Y:S02]  /*b530*/  @P2 IMAD.MOV.U32 R2, RZ, RZ, R10 ;  /* 0x000000ffff022224 */ /* 0x000fe400078e000a */
[----:B------:R-:W-:-:S05]  /*b540*/  @P2 IMAD.MOV.U32 R3, RZ, RZ, R9 ;  /* 0x000000ffff032224 */ /* 0x000fca00078e0009 */
[----:B------:R-:W-:Y:S01]  /*b550*/  @!PT LDS RZ, [RZ] ;  /* 0x00000000fffff984 */ /* 0x000fe20000000800 */
[----:B------:R-:W-:Y:S01]  /*b560*/  @!PT LDS RZ, [RZ] ;  /* 0x00000000fffff984 */ /* 0x000fe20000000800 */
[----:B------:R-:W-:Y:S01]  /*b570*/  @!PT LDS RZ, [RZ] ;  /* 0x00000000fffff984 */ /* 0x000fe20000000800 */
[----:B------:R0:W-:Y:S01]  /*b580*/  @P2 LDGSTS.E.BYPASS.LTC128B.128 [R12+0x1d400], desc[UR48][R2.64], !P1 ;  /* 0x1d400000020c2fae */ /* 0x0001e2000c901d70 */
[----:B------:R-:W-:Y:S01]  /*b590*/  ISETP.GE.AND P2, PT, R34, 0x31, PT ;  /* 0x000000312200780c */ /* 0x000fe20003f46270 */
[----:B0-----:R-:W-:-:S12]  /*b5a0*/  IMAD.MOV.U32 R12, RZ, RZ, 0x3 ;  /* 0x00000003ff0c7424 */ /* 0x001fd800078e00ff */
[----:B------:R-:W-:-:S07]  /*b5b0*/  @P2 LEA R9, R4, UR37, 0x1 ;  /* 0x0000002504092c11 */ /* 0x000fce000f8e08ff */
[----:B------:R-:W-:Y:S05]  /*b5c0*/  WARPSYNC.COLLECTIVE R15, `(.L_x_101) ;  /* 0x000000000f087348 */ /* 0x000fea0003c00000 */
[----:B------:R0:W1:Y:S02]  /*b5d0*/  SHFL.IDX P6, R14, R13, R12, R11 ;  /* 0x0000000c0d0e7389 */ /* 0x00006400000c000b */
[----:B01----:R-:W-:Y:S01]  /*b5e0*/  ENDCOLLECTIVE ;  /* 0x000000000000791b */ /* 0x003fe20003800000 */
.L_x_101:
[----:B------:R-:W-:Y:S02]  /*b5f0*/  IMAD.MOV.U32 R13, RZ, RZ, R0 ;  /* 0x000000ffff0d7224 */ /* 0x000fe400078e0000 */
[----:B------:R-:W-:-:S07]  /*b600*/  IMAD.MOV.U32 R7, RZ, RZ, R14 ;  /* 0x000000ffff077224 */ /* 0x000fce00078e000e */
[----:B------:R-:W-:Y:S05]  /*b610*/  WARPSYNC.COLLECTIVE R15, `(.L_x_102) ;  /* 0x000000000f087348 */ /* 0x000fea0003c00000 */
[----:B------:R0:W1:Y:S02]  /*b620*/  SHFL.IDX P6, R14, R13, R12, R11 ;  /* 0x0000000c0d0e7389 */ /* 0x00006400000c000b */
[----:B01----:R-:W-:Y:S01]  /*b630*/  ENDCOLLECTIVE ;  /* 0x000000000000791b */ /* 0x003fe20003800000 */
.L_x_102:
[----:B------:R-:W-:Y:S01]  /*b640*/  IMAD.MOV.U32 R13, RZ, RZ, R5 ;  /* 0x000000ffff0d7224 */ /* 0x000fe200078e0005 */
[----:B------:R-:W-:Y:S02]  /*b650*/  MOV R12, 0x4 ;  /* 0x00000004000c7802 */ /* 0x000fe40000000f00 */
[----:B------:R-:W-:-:S13]  /*b660*/  @P2 LEA R8, P0, R20, R14, 0x1 ;  /* 0x0000000e14082211 */ /* 0x000fda00078008ff */
[----:B------:R-:W-:Y:S05]  /*b670*/  WARPSYNC.COLLECTIVE R15, `(.L_x_103) ;  /* 0x000000000f087348 */ /* 0x000fea0003c00000 */
[----:B------:R0:W1:Y:S02]  /*b680*/  SHFL.IDX P6, R14, R13, R12, R11 ;  /* 0x0000000c0d0e7389 */ /* 0x00006400000c000b */
[----:B01----:R-:W-:Y:S01]  /*b690*/  ENDCOLLECTIVE ;  /* 0x000000000000791b */ /* 0x003fe20003800000 */
.L_x_103:
        /* <DEDUP_REMOVED lines=8> */
[----:B------:R-:W-:Y:S02]  /*b720*/  IMAD.MOV.U32 R13, RZ, RZ, R0 ;  /* 0x000000ffff0d7224 */ /* 0x000fe400078e0000 */
[----:B0-----:R-:W-:-:S10]  /*b730*/  IMAD.MOV.U32 R2, RZ, RZ, R14 ;  /* 0x000000ffff027224 */ /* 0x001fd400078e000e */
[----:B------:R-:W-:Y:S05]  /*b740*/  WARPSYNC.COLLECTIVE R15, `(.L_x_104) ;  /* 0x000000000f087348 */ /* 0x000fea0003c00000 */
[----:B------:R0:W1:Y:S02]  /*b750*/  SHFL.IDX P6, R14, R13, R12, R11 ;  /* 0x0000000c0d0e7389 */ /* 0x00006400000c000b */
[----:B01----:R-:W-:Y:S01]  /*b760*/  ENDCOLLECTIVE ;  /* 0x000000000000791b */ /* 0x003fe20003800000 */
.L_x_104:
[----:B------:R-:W-:Y:S01]  /*b770*/  @P2 LEA R7, R4, UR37, 0x1 ;  /* 0x0000002504072c11 */ /* 0x000fe2000f8e08ff */
[----:B------:R-:W-:Y:S02]  /*b780*/  IMAD.MOV.U32 R13, RZ, RZ, R5 ;  /* 0x000000ffff0d7224 */ /* 0x000fe400078e0005 */
[----:B------:R-:W-:Y:S01]  /*b790*/  IMAD.MOV.U32 R12, RZ, RZ, 0x5 ;  /* 0x00000005ff0c7424 */ /* 0x000fe200078e00ff */
[----:B------:R-:W-:-:S05]  /*b7a0*/  @P2 LEA R6, P0, R20, R14, 0x1 ;  /* 0x0000000e14062211 */ /* 0x000fca00078008ff */
[----:B------:R-:W-:Y:S02]  /*b7b0*/  @P2 IMAD.X R11, RZ, RZ, R2, P0 ;  /* 0x000000ffff0b2224 */ /* 0x000fe400000e0602 */
[----:B------:R-:W-:Y:S02]  /*b7c0*/  @P2 IMAD.MOV.U32 R2, RZ, RZ, R6 ;  /* 0x000000ffff022224 */ /* 0x000fe400078e0006 */
[----:B------:R-:W-:Y:S02]  /*b7d0*/  @P2 IMAD.MOV.U32 R3, RZ, RZ, R11 ;  /* 0x000000ffff032224 */ /* 0x000fe400078e000b */
[----:B------:R-:W-:-:S03]  /*b7e0*/  IMAD.MOV.U32 R11, RZ, RZ, 0x181f ;  /* 0x0000181fff0b7424 */ /* 0x000fc600078e00ff */
[----:B------:R-:W-:Y:S01]  /*b7f0*/  @!PT LDS RZ, [RZ] ;  /* 0x00000000fffff984 */ /* 0x000fe20000000800 */
[----:B------:R-:W-:Y:S01]  /*b800*/  @!PT LDS RZ, [RZ] ;  /* 0x00000000fffff984 */ /* 0x000fe20000000800 */
[----:B------:R-:W-:Y:S01]  /*b810*/  @!PT LDS RZ, [RZ] ;  /* 0x00000000fffff984 */ /* 0x000fe20000000800 */
[----:B------:R0:W-:Y:S04]  /*b820*/  @P2 LDGSTS.E.BYPASS.LTC128B.128 [R7+0x1e400], desc[UR48][R2.64], !P1 ;  /* 0x1e40000002072fae */ /* 0x0001e8000c901d70 */
[----:B0-----:R-:W-:Y:S05]  /*b830*/  WARPSYNC.COLLECTIVE R15, `(.L_x_105) ;  /* 0x000000000f087348 */ /* 0x001fea0003c00000 */
[----:B------:R1:W2:Y:S02]  /*b840*/  SHFL.IDX P6, R14, R13, R12, R11 ;  /* 0x0000000c0d0e7389 */ /* 0x0002a400000c000b */
[----:B012---:R-:W-:Y:S01]  /*b850*/  ENDCOLLECTIVE ;  /* 0x000000000000791b */ /* 0x007fe20003800000 */
.L_x_105:
[----:B------:R-:W-:Y:S02]  /*b860*/  IMAD.MOV.U32 R13, RZ, RZ, R0 ;  /* 0x000000ffff0d7224 */ /* 0x000fe400078e0000 */
[----:B------:R-:W-:-:S07]  /*b870*/  IMAD.MOV.U32 R5, RZ, RZ, R14 ;  /* 0x000000ffff057224 */ /* 0x000fce00078e000e */
[----:B------:R-:W-:Y:S05]  /*b880*/  WARPSYNC.COLLECTIVE R15, `(.L_x_106) ;  /* 0x000000000f087348 */ /* 0x000fea0003c00000 */
[----:B------:R0:W1:Y:S02]  /*b890*/  SHFL.IDX P6, R14, R13, R12, R11 ;  /* 0x0000000c0d0e7389 */ /* 0x00006400000c000b */
[----:B01----:R-:W-:Y:S01]  /*b8a0*/  ENDCOLLECTIVE ;  /* 0x000000000000791b */ /* 0x003fe20003800000 */
.L_x_106:
[----:B------:R-:W-:Y:S05]  /*b8b0*/  BRA `(.L_x_107) ;  /* 0xffffffcc00dc7947 */ /* 0x000fea000383ffff */
.L_x_52:
[----:B------:R-:W-:Y:S02]  /*b8c0*/  IMAD.MOV.U32 R13, RZ, RZ, R5 ;  /* 0x000000ffff0d7224 */ /* 0x000fe400078e0005 */
[----:B------:R-:W-:Y:S02]  /*b8d0*/  IMAD.MOV.U32 R12, RZ, RZ, RZ ;  /* 0x000000ffff0c7224 */ /* 0x000fe400078e00ff */
[----:B------:R-:W-:Y:S02]  /*b8e0*/  IMAD.MOV.U32 R11, RZ, RZ, 0x181f ;  /* 0x0000181fff0b7424 */ /* 0x000fe400078e00ff */
[----:B------:R-:W-:Y:S02]  /*b8f0*/  IMAD.MOV.U32 R15, RZ, RZ, -0x1 ;  /* 0xffffffffff0f7424 */ /* 0x000fe400078e00ff */
[----:B------:R-:W-:-:S07]  /*b900*/  IMAD.IADD R0, R36, 0x1, R0 ;  /* 0x0000000124007824 */ /* 0x000fce00078e0200 */
[----:B-1----:R-:W-:Y:S05]  /*b910*/  WARPSYNC.COLLECTIVE R15, `(.L_x_108) ;  /* 0x000000000f087348 */ /* 0x002fea0003c00000 */
[----:B------:R0:W2:Y:S02]  /*b920*/  SHFL.IDX P6, R14, R13, R12, R11 ;  /* 0x0000000c0d0e7389 */ /* 0x0000a400000c000b */
[----:B012---:R-:W-:Y:S01]  /*b930*/  ENDCOLLECTIVE ;  /* 0x000000000000791b */ /* 0x007fe20003800000 */
.L_x_108:
[C---:B------:R-:W-:Y:S01]  /*b940*/  VIADD R6, R0.reuse, 0x10 ;  /* 0x0000001000067836 */ /* 0x040fe20000000000 */
[----:B------:R-:W-:Y:S01]  /*b950*/  ISETP.GE.AND P0, PT, R0, UR39, PT ;  /* 0x0000002700007c0c */ /* 0x000fe2000bf06270 */
[----:B------:R-:W-:Y:S02]  /*b960*/  IMAD.MOV.U32 R13, RZ, RZ, R4 ;  /* 0x000000ffff0d7224 */ /* 0x000fe400078e0004 */
[----:B------:R-:W-:-:S10]  /*b970*/  IMAD.MOV.U32 R2, RZ, RZ, R14 ;  /* 0x000000ffff027224 */ /* 0x000fd400078e000e */
[----:B------:R-:W-:Y:S05]  /*b980*/  WARPSYNC.COLLECTIVE R15, `(.L_x_109) ;  /* 0x000000000f087348 */ /* 0x000fea0003c00000 */
[----:B------:R0:W1:Y:S02]  /*b990*/  SHFL.IDX P6, R14, R13, R12, R11 ;  /* 0x0000000c0d0e7389 */ /* 0x00006400000c000b */
[----:B01----:R-:W-:Y:S01]  /*b9a0*/  ENDCOLLECTIVE ;  /* 0x000000000000791b */ /* 0x003fe20003800000 */
.L_x_109:
[----:B------:R-:W-:Y:S02]  /*b9b0*/  IMAD.MOV.U32 R13, RZ, RZ, R5 ;  /* 0x000000ffff0d7224 */ /* 0x000fe400078e0005 */
[----:B------:R-:W-:Y:S01]  /*b9c0*/  IMAD.MOV.U32 R12, RZ, RZ, 0x1 ;  /* 0x00000001ff0c7424 */ /* 0x000fe200078e00ff */
[----:B------:R-:W-:-:S04]  /*b9d0*/  @!P0 LEA R14, P1, R21, R14, 0x1 ;  /* 0x0000000e150e8211 */ /* 0x000fc800078208ff */
[----:B------:R-:W-:Y:S01]  /*b9e0*/  @!P0 IADD3.X R3, RZ, R2, RZ, P1, !PT ;  /* 0x00000002ff038210 */ /* 0x000fe20000ffe4ff */
[----:B------:R-:W-:-:S08]  /*b9f0*/  @!P0 IMAD.MOV.U32 R2, RZ, RZ, R14 ;  /* 0x000000ffff028224 */ /* 0x000fd000078e000e */
[----:B------:R-:W-:Y:S05]  /*ba00*/  WARPSYNC.COLLECTIVE R15, `(.L_x_110) ;  /* 0x000000000f087348 */ /* 0x000fea0003c00000 */
[----:B------:R0:W1:Y:S02]  /*ba10*/  SHFL.IDX P6, R14, R13, R12, R11 ;  /* 0x0000000c0d0e7389 */ /* 0x00006400000c000b */
[----:B01----:R-:W-:Y:S01]  /*ba20*/  ENDCOLLECTIVE ;  /* 0x000000000000791b */ /* 0x003fe20003800000 */
.L_x_110:
[----:B------:R-:W-:Y:S01]  /*ba30*/  @!PT LDS RZ, [RZ] ;  /* 0x00000000fffff984 */ /* 0x000fe20000000800 */
[----:B------:R-:W-:Y:S01]  /*ba40*/  @!PT LDS RZ, [RZ] ;  /* 0x00000000fffff984 */ /* 0x000fe20000000800 */
[----:B------:R-:W-:Y:S01]  /*ba50*/  @!PT LDS RZ, [RZ] ;  /* 0x00000000fffff984 */ /* 0x000fe20000000800 */
[----:B------:R0:W-:Y:S01]  /*ba60*/  @!P0 LDGSTS.E.BYPASS.LTC128B.128 [R20+0x18400], desc[UR48][R2.64], !P5 ;  /* 0x1840000002148fae */ /* 0x0001e2000e901d70 */
[----:B------:R-:W-:Y:S01]  /*ba70*/  ISETP.GE.AND P0, PT, R6, UR39, PT ;  /* 0x0000002706007c0c */ /* 0x000fe2000bf06270 */
[----:B------:R-:W-:Y:S02]  /*ba80*/  IMAD.MOV.U32 R13, RZ, RZ, R4 ;  /* 0x000000ffff0d7224 */ /* 0x000fe400078e0004 */
[----:B------:R-:W-:-:S10]  /*ba90*/  IMAD.MOV.U32 R6, RZ, RZ, R14 ;  /* 0x000000ffff067224 */ /* 0x000fd400078e000e */
[----:B0-----:R-:W-:Y:S05]  /*baa0*/  WARPSYNC.COLLECTIVE R15, `(.L_x_111) ;  /* 0x000000000f087348 */ /* 0x001fea0003c00000 */
[----:B------:R1:W2:Y:S02]  /*bab0*/  SHFL.IDX P6, R14, R13, R12, R11 ;  /* 0x0000000c0d0e7389 */ /* 0x0002a400000c000b */
[----:B012---:R-:W-:Y:S01]  /*bac0*/  ENDCOLLECTIVE ;  /* 0x000000000000791b */ /* 0x007fe20003800000 */
.L_x_111:
[----:B------:R-:W-:Y:S02]  /*bad0*/  IMAD.MOV.U32 R13, RZ, RZ, R5 ;  /* 0x000000ffff0d7224 */ /* 0x000fe400078e0005 */
[----:B------:R-:W-:Y:S01]  /*bae0*/  IMAD.MOV.U32 R12, RZ, RZ, 0x2 ;  /* 0x00000002ff0c7424 */ /* 0x000fe200078e00ff */
[----:B------:R-:W-:-:S13]  /*baf0*/  @!P0 LEA R2, P1, R21, R14, 0x1 ;  /* 0x0000000e15028211 */ /* 0x000fda00078208ff */
[----:B------:R-:W-:Y:S05]  /*bb00*/  WARPSYNC.COLLECTIVE R15, `(.L_x_112) ;  /* 0x000000000f087348 */ /* 0x000fea0003c00000 */
[----:B------:R0:W1:Y:S02]  /*bb10*/  SHFL.IDX P6, R14, R13, R12, R11 ;  /* 0x0000000c0d0e7389 */ /* 0x00006400000c000b */
[----:B01----:R-:W-:Y:S01]  /*bb20*/  ENDCOLLECTIVE ;  /* 0x000000000000791b */ /* 0x003fe20003800000 */
.L_x_112:
[----:B------:R-:W-:Y:S02]  /*bb30*/  @!P0 IMAD.X R3, RZ, RZ, R6, P1 ;  /* 0x000000ffff038224 */ /* 0x000fe400008e0606 */
[----:B------:R-:W-:-:S03]  /*bb40*/  VIADD R6, R0, 0x20 ;  /* 0x0000002000067836 */ /* 0x000fc60000000000 */
[----:B------:R-:W-:Y:S01]  /*bb50*/  @!PT LDS RZ, [RZ] ;  /* 0x00000000fffff984 */ /* 0x000fe20000000800 */
[----:B------:R-:W-:Y:S01]  /*bb60*/  @!PT LDS RZ, [RZ] ;  /* 0x00000000fffff984 */ /* 0x000fe20000000800 */
[----:B------:R-:W-:Y:S01]  /*bb70*/  @!PT LDS RZ, [RZ] ;  /* 0x00000000fffff984 */ /* 0x000fe20000000800 */
[----:B------:R0:W-:Y:S02]  /*bb80*/  @!P0 LDGSTS.E.BYPASS.LTC128B.128 [R20+0x18c00], desc[UR48][R2.64], !P5 ;  /* 0x18c0000002148fae */ /* 0x0001e4000e901d70 */
[----:B------:R-:W-:Y:S01]  /*bb90*/  ISETP.GE.AND P0, PT, R6, UR39, PT ;  /* 0x0000002706007c0c */ /* 0x000fe2000bf06270 */
[----:B------:R-:W-:Y:S02]  /*bba0*/  IMAD.MOV.U32 R13, RZ, RZ, R4 ;  /* 0x000000ffff0d7224 */ /* 0x000fe400078e0004 */
[----:B------:R-:W-:-:S10]  /*bbb0*/  IMAD.MOV.U32 R6, RZ, RZ, R14 ;  /* 0x000000ffff067224 */ /* 0x000fd400078e000e */
[----:B0-----:R-:W-:Y:S05]  /*bbc0*/  WARPSYNC.COLLECTIVE R15, `(.L_x_113) ;  /* 0x000000000f087348 */ /* 0x001fea0003c00000 */
[----:B------:R1:W2:Y:S02]  /*bbd0*/  SHFL.IDX P6, R14, R13, R12, R11 ;  /* 0x0000000c0d0e7389 */ /* 0x0002a400000c000b */
[----:B012---:R-:W-:Y:S01]  /*bbe0*/  ENDCOLLECTIVE ;  /* 0x000000000000791b */ /* 0x007fe20003800000 */
.L_x_113:
[----:B------:R-:W-:Y:S02]  /*bbf0*/  IMAD.MOV.U32 R13, RZ, RZ, R5 ;  /* 0x000000ffff0d7224 */ /* 0x000fe400078e0005 */
[----:B------:R-:W-:Y:S01]  /*bc00*/  IMAD.MOV.U32 R12, RZ, RZ, 0x3 ;  /* 0x00000003ff0c7424 */ /* 0x000fe200078e00ff */
[----:B------:R-:W-:-:S13]  /*bc10*/  @!P0 LEA R2, P1, R21, R14, 0x1 ;  /* 0x0000000e15028211 */ /* 0x000fda00078208ff */
[----:B------:R-:W-:Y:S05]  /*bc20*/  WARPSYNC.COLLECTIVE R15, `(.L_x_114) ;  /* 0x000000000f087348 */ /* 0x000fea0003c00000 */
[----:B------:R0:W1:Y:S02]  /*bc30*/  SHFL.IDX P6, R14, R13, R12, R11 ;  /* 0x0000000c0d0e7389 */ /* 0x00006400000c000b */
[----:B01----:R-:W-:Y:S01]  /*bc40*/  ENDCOLLECTIVE ;  /* 0x000000000000791b */ /* 0x003fe20003800000 */
.L_x_114:
[----:B------:R-:W-:Y:S02]  /*bc50*/  @!P0 IMAD.X R3, RZ, RZ, R6, P1 ;  /* 0x000000ffff038224 */ /* 0x000fe400008e0606 */
[----:B------:R-:W-:-:S03]  /*bc60*/  VIADD R6, R0, 0x30 ;  /* 0x0000003000067836 */ /* 0x000fc60000000000 */
[----:B------:R-:W-:Y:S01]  /*bc70*/  @!PT LDS RZ, [RZ] ;  /* 0x00000000fffff984 */ /* 0x000fe20000000800 */
[----:B------:R-:W-:Y:S01]  /*bc80*/  @!PT LDS RZ, [RZ] ;  /* 0x00000000fffff984 */ /* 0x000fe20000000800 */
[----:B------:R-:W-:Y:S01]  /*bc90*/  @!PT LDS RZ, [RZ] ;  /* 0x00000000fffff984 */ /* 0x000fe20000000800 */
[----:B------:R0:W-:Y:S02]  /*bca0*/  @!P0 LDGSTS.E.BYPASS.LTC128B.128 [R20+0x19400], desc[UR48][R2.64], !P5 ;  /* 0x1940000002148fae */ /* 0x0001e4000e901d70 */
[----:B------:R-:W-:Y:S02]  /*bcb0*/  ISETP.GE.AND P0, PT, R6, UR39, PT ;  /* 0x0000002706007c0c */ /* 0x000fe4000bf06270 */
[----:B------:R-:W-:Y:S01]  /*bcc0*/  MOV R13, R4 ;  /* 0x00000004000d7202 */ /* 0x000fe20000000f00 */
[----:B------:R-:W-:-:S10]  /*bcd0*/  IMAD.MOV.U32 R6, RZ, RZ, R14 ;  /* 0x000000ffff067224 */ /* 0x000fd400078e000e */
[----:B0-----:R-:W-:Y:S05]  /*bce0*/  WARPSYNC.COLLECTIVE R15, `(.L_x_115) ;  /* 0x000000000f087348 */ /* 0x001fea0003c00000 */
[----:B------:R1:W2:Y:S02]  /*bcf0*/  SHFL.IDX P6, R14, R13, R12, R11 ;  /* 0x0000000c0d0e7389 */ /* 0x0002a400000c000b */
[----:B012---:R-:W-:Y:S01]  /*bd00*/  ENDCOLLECTIVE ;  /* 0x000000000000791b */ /* 0x007fe20003800000 */
.L_x_115:
[----:B------:R-:W-:Y:S02]  /*bd10*/  IMAD.MOV.U32 R13, RZ, RZ, R5 ;  /* 0x000000ffff0d7224 */ /* 0x000fe400078e0005 */
[----:B------:R-:W-:Y:S01]  /*bd20*/  IMAD.MOV.U32 R12, RZ, RZ, 0x4 ;  /* 0x00000004ff0c7424 */ /* 0x000fe200078e00ff */
[----:B------:R-:W-:-:S13]  /*bd30*/  @!P0 LEA R2, P1, R21, R14, 0x1 ;  /* 0x0000000e15028211 */ /* 0x000fda00078208ff */
[----:B------:R-:W-:Y:S05]  /*bd40*/  WARPSYNC.COLLECTIVE R15, `(.L_x_116) ;  /* 0x000000000f087348 */ /* 0x000fea0003c00000 */
[----:B------:R0:W1:Y:S02]  /*bd50*/  SHFL.IDX P6, R14, R13, R12, R11 ;  /* 0x0000000c0d0e7389 */ /* 0x00006400000c000b */
[----:B01----:R-:W-:Y:S01]  /*bd60*/  ENDCOLLECTIVE ;  /* 0x000000000000791b */ /* 0x003fe20003800000 */
.L_x_116:
        /* <DEDUP_REMOVED lines=12> */
.L_x_117:
[----:B------:R-:W-:Y:S02]  /*be30*/  IMAD.MOV.U32 R13, RZ, RZ, R5 ;  /* 0x000000ffff0d7224 */ /* 0x000fe400078e0005 */
[----:B------:R-:W-:Y:S01]  /*be40*/  IMAD.MOV.U32 R12, RZ, RZ, 0x5 ;  /* 0x00000005ff0c7424 */ /* 0x000fe200078e00ff */
[----:B------:R-:W-:-:S13]  /*be50*/  @!P0 LEA R2, P1, R21, R14, 0x1 ;  /* 0x0000000e15028211 */ /* 0x000fda00078208ff */
[----:B------:R-:W-:Y:S05]  /*be60*/  WARPSYNC.COLLECTIVE R15, `(.L_x_118) ;  /* 0x000000000f087348 */ /* 0x000fea0003c00000 */
[----:B------:R0:W1:Y:S02]  /*be70*/  SHFL.IDX P6, R14, R13, R12, R11 ;  /* 0x0000000c0d0e7389 */ /* 0x00006400000c000b */
[----:B01----:R-:W-:Y:S01]  /*be80*/  ENDCOLLECTIVE ;  /* 0x000000000000791b */ /* 0x003fe20003800000 */
.L_x_118:
        /* <DEDUP_REMOVED lines=12> */
.L_x_119:
[----:B------:R-:W-:Y:S02]  /*bf50*/  IMAD.MOV.U32 R13, RZ, RZ, R5 ;  /* 0x000000ffff0d7224 */ /* 0x000fe400078e0005 */
[----:B------:R-:W-:Y:S01]  /*bf60*/  IMAD.MOV.U32 R12, RZ, RZ, 0x6 ;  /* 0x00000006ff0c7424 */ /* 0x000fe200078e00ff */
[----:B------:R-:W-:-:S13]  /*bf70*/  @!P0 LEA R2, P1, R21, R14, 0x1 ;  /* 0x0000000e15028211 */ /* 0x000fda00078208ff */
[----:B------:R-:W-:Y:S05]  /*bf80*/  WARPSYNC.COLLECTIVE R15, `(.L_x_120) ;  /* 0x000000000f087348 */ /* 0x000fea0003c00000 */
[----:B------:R0:W1:Y:S02]  /*bf90*/  SHFL.IDX P6, R14, R13, R12, R11 ;  /* 0x0000000c0d0e7389 */ /* 0x00006400000c000b */
[----:B01----:R-:W-:Y:S01]  /*bfa0*/  ENDCOLLECTIVE ;  /* 0x000000000000791b */ /* 0x003fe20003800000 */
.L_x_120:
        /* <DEDUP_REMOVED lines=12> */
.L_x_121:
[----:B------:R-:W-:Y:S02]  /*c070*/  IMAD.MOV.U32 R13, RZ, RZ, R5 ;  /* 0x000000ffff0d7224 */ /* 0x000fe400078e0005 */
[----:B------:R-:W-:Y:S01]  /*c080*/  IMAD.MOV.U32 R12, RZ, RZ, 0x7 ;  /* 0x00000007ff0c7424 */ /* 0x000fe200078e00ff */
[----:B------:R-:W-:-:S13]  /*c090*/  @!P0 LEA R2, P1, R21, R14, 0x1 ;  /* 0x0000000e15028211 */ /* 0x000fda00078208ff */
[----:B------:R-:W-:Y:S05]  /*c0a0*/  WARPSYNC.COLLECTIVE R15, `(.L_x_122) ;  /* 0x000000000f087348 */ /* 0x000fea0003c00000 */
[----:B------:R0:W1:Y:S02]  /*c0b0*/  SHFL.IDX P6, R14, R13, R12, R11 ;  /* 0x0000000c0d0e7389 */ /* 0x00006400000c000b */
[----:B01----:R-:W-:Y:S01]  /*c0c0*/  ENDCOLLECTIVE ;  /* 0x000000000000791b */ /* 0x003fe20003800000 */
.L_x_122:
[----:B------:R-:W-:-:S05]  /*c0d0*/  @!P0 IMAD.X R3, RZ, RZ, R6, P1 ;  /* 0x000000ffff038224 */ /* 0x000fca00008e0606 */
[----:B------:R-:W-:Y:S01]  /*c0e0*/  @!PT LDS RZ, [RZ] ;  /* 0x00000000fffff984 */ /* 0x000fe20000000800 */
[----:B------:R-:W-:Y:S01]  /*c0f0*/  @!PT LDS RZ, [RZ] ;  /* 0x00000000fffff984 */ /* 0x000fe20000000800 */
[----:B------:R-:W-:Y:S01]  /*c100*/  @!PT LDS RZ, [RZ] ;  /* 0x00000000fffff984 */ /* 0x000fe20000000800 */
[----:B------:R0:W-:Y:S01]  /*c110*/  @!P0 LDGSTS.E.BYPASS.LTC128B.128 [R20+0x1b400], desc[UR48][R2.64], !P5 ;  /* 0x1b40000002148fae */ /* 0x0001e2000e901d70 */
[----:B------:R-:W-:Y:S02]  /*c120*/  IMAD.MOV.U32 R13, RZ, RZ, R4 ;  /* 0x000000ffff0d7224 */ /* 0x000fe400078e0004 */
[----:B------:R-:W-:-:S07]  /*c130*/  IMAD.MOV.U32 R6, RZ, RZ, R14 ;  /* 0x000000ffff067224 */ /* 0x000fce00078e000e */
[----:B0-----:R-:W-:Y:S05]  /*c140*/  WARPSYNC.COLLECTIVE R15, `(.L_x_123) ;  /* 0x000000000f087348 */ /* 0x001fea0003c00000 */
[----:B------:R1:W2:Y:S02]  /*c150*/  SHFL.IDX P6, R14, R13, R12, R11 ;  /* 0x0000000c0d0e7389 */ /* 0x0002a400000c000b */
[----:B012---:R-:W-:Y:S01]  /*c160*/  ENDCOLLECTIVE ;  /* 0x000000000000791b */ /* 0x007fe20003800000 */
.L_x_123:
[----:B------:R-:W-:Y:S05]  /*c170*/  BRA `(.L_x_124) ;  /* 0xffffffcc00e87947 */ /* 0x000fea000383ffff */
.L_x_54:
[----:B0-----:R-:W-:-:S04]  /*c180*/  IMAD.U32 R3, RZ, RZ, UR37 ;  /* 0x00000025ff037e24 */ /* 0x001fc8000f8e00ff */
[----:B------:R0:W2:Y:S03]  /*c190*/  SYNCS.PHASECHK.TRANS64.TRYWAIT P0, [R3+URZ+0x22820], R0 ;  /* 0x02282000030075a7 */ /* 0x0000a6000800017f */
[----:B--2---:R-:W-:Y:S05]  /*c1a0*/  @!P0 NANOSLEEP.SYNCS 0x989680 ;  /* 0x009896800000895d */ /* 0x004fea0003900000 */
[----:B------:R-:W2:Y:S02]  /*c1b0*/  @!P0 SYNCS.PHASECHK.TRANS64 P0, [R3+URZ+0x22820], R0 ;  /* 0x02282000030085a7 */ /* 0x000ea4000800007f */
[----:B--2---:R-:W-:Y:S05]  /*c1c0*/  @!P0 BRA `(.L_x_54) ;  /* 0xfffffffc00ec8947 */ /* 0x004fea000383ffff */
[----:B------:R-:W-:Y:S05]  /*c1d0*/  BRA `(.L_x_125) ;  /* 0xffffffd0001c7947 */ /* 0x000fea000383ffff */
.L_x_57:
[----:B0-----:R0:W2:Y:S02]  /*c1e0*/  SYNCS.PHASECHK.TRANS64.TRYWAIT P0, [R22+URZ+0x22860], R3 ;  /* 0x02286003160075a7 */ /* 0x0010a4000800017f */
[----:B--2---:R-:W-:Y:S05]  /*c1f0*/  @!P0 NANOSLEEP.SYNCS 0x989680 ;  /* 0x009896800000895d */ /* 0x004fea0003900000 */
[----:B------:R-:W2:Y:S02]  /*c200*/  @!P0 SYNCS.PHASECHK.TRANS64 P0, [R22+URZ+0x22860], R3 ;  /* 0x02286003160085a7 */ /* 0x000ea4000800007f */
[----:B--2---:R-:W-:Y:S05]  /*c210*/  @!P0 BRA `(.L_x_57) ;  /* 0xfffffffc00f08947 */ /* 0x004fea000383ffff */
[----:B------:R-:W-:Y:S05]  /*c220*/  BRA `(.L_x_126) ;  /* 0xffffffd0002c7947 */ /* 0x000fea000383ffff */
.L_x_58:
[----:B------:R-:W-:Y:S01]  /*c230*/  BSSY B0, `(.L_x_127) ;  /* 0x0000008000007945 */ /* 0x000fe20003800000 */
[----:B------:R-:W-:Y:S02]  /*c240*/  IMAD.MOV.U32 R13, RZ, RZ, R7 ;  /* 0x000000ffff0d7224 */ /* 0x000fe400078e0007 */
[----:B------:R-:W-:Y:S02]  /*c250*/  IMAD.MOV.U32 R12, RZ, RZ, RZ ;  /* 0x000000ffff0c7224 */ /* 0x000fe400078e00ff */
[----:B------:R-:W-:Y:S02]  /*c260*/  IMAD.MOV.U32 R11, RZ, RZ, 0x181f ;  /* 0x0000181fff0b7424 */ /* 0x000fe400078e00ff */
[----:B------:R-:W-:-:S07]  /*c270*/  IMAD.MOV.U32 R15, RZ, RZ, -0x1 ;  /* 0xffffffffff0f7424 */ /* 0x000fce00078e00ff */
[----:B-1----:R-:W-:Y:S05]  /*c280*/  WARPSYNC.COLLECTIVE R15, `(.L_x_128) ;  /* 0x000000000f087348 */ /* 0x002fea0003c00000 */
[----:B------:R0:W2:Y:S02]  /*c290*/  SHFL.IDX P6, R14, R13, R12, R11 ;  /* 0x0000000c0d0e7389 */ /* 0x0000a400000c000b */
[----:B012---:R-:W-:Y:S01]  /*c2a0*/  ENDCOLLECTIVE ;  /* 0x000000000000791b */ /* 0x007fe20003800000 */
.L_x_128:
[----:B------:R-:W-:Y:S05]  /*c2b0*/  BSYNC B0 ;  /* 0x0000000000007941 */ /* 0x000fea0003800000 */
.L_x_127:
[----:B------:R-:W0:Y:S01]  /*c2c0*/  S2R R4, SR_TID.X ;  /* 0x0000000000047919 */ /* 0x000e220000002100 */
[----:B------:R-:W-:Y:S01]  /*c2d0*/  IMAD.MOV.U32 R13, RZ, RZ, R8 ;  /* 0x000000ffff0d7224 */ /* 0x000fe200078e0008 */
[----:B------:R-:W-:Y:S01]  /*c2e0*/  LOP3.LUT P3, RZ, R35, 0x4, RZ, 0xc0, !PT ;  /* 0x0000000423ff7812 */ /* 0x000fe2000786c0ff */
[----:B------:R-:W-:Y:S01]  /*c2f0*/  IMAD.MOV.U32 R12, RZ, RZ, RZ ;  /* 0x000000ffff0c7224 */ /* 0x000fe200078e00ff */
[C---:B------:R-:W-:Y:S01]  /*c300*/  LOP3.LUT P2, RZ, R16.reuse, 0x80000000, RZ, 0xc0, !PT ;  /* 0x8000000010ff7812 */ /* 0x040fe2000784c0ff */
[----:B------:R-:W-:Y:S01]  /*c310*/  IMAD.MOV.U32 R11, RZ, RZ, 0x181f ;  /* 0x0000181fff0b7424 */ /* 0x000fe200078e00ff */
[C---:B------:R-:W-:Y:S01]  /*c320*/  LOP3.LUT P1, RZ, R16.reuse, 0x4000000, RZ, 0xc0, !PT ;  /* 0x0400000010ff7812 */ /* 0x040fe2000782c0ff */
[----:B------:R-:W-:Y:S01]  /*c330*/  IMAD.MOV.U32 R15, RZ, RZ, -0x1 ;  /* 0xffffffffff0f7424 */ /* 0x000fe200078e00ff */
[----:B------:R-:W-:Y:S01]  /*c340*/  LOP3.LUT P4, RZ, R16, 0x200000, RZ, 0xc0, !PT ;  /* 0x0020000010ff7812 */ /* 0x000fe2000788c0ff */
[----:B------:R-:W-:Y:S01]  /*c350*/  IMAD.MOV.U32 R3, RZ, RZ, R14 ;  /* 0x000000ffff037224 */ /* 0x000fe200078e000e */
[----:B------:R-:W-:-:S11]  /*c360*/  LEA R6, R6, UR37, 0x1 ;  /* 0x0000002506067c11 */ /* 0x000fd6000f8e08ff */
[----:B0-----:R-:W-:Y:S05]  /*c370*/  WARPSYNC.COLLECTIVE R15, `(.L_x_129) ;  /* 0x000000000f087348 */ /* 0x001fea0003c00000 */
[----:B------:R1:W2:Y:S02]  /*c380*/  SHFL.IDX P6, R14, R13, R12, R11 ;  /* 0x0000000c0d0e7389 */ /* 0x0002a400000c000b */
[----:B012---:R-:W-:Y:S01]  /*c390*/  ENDCOLLECTIVE ;  /* 0x000000000000791b */ /* 0x007fe20003800000 */
.L_x_129:
[----:B------:R-:W-:Y:S01]  /*c3a0*/  LOP3.LUT P5, RZ, R16, 0x40000, RZ, 0xc0, !PT ;  /* 0x0004000010ff7812 */ /* 0x000fe200078ac0ff */
[----:B------:R-:W-:Y:S02]  /*c3b0*/  IMAD.MOV.U32 R13, RZ, RZ, R7 ;  /* 0x000000ffff0d7224 */ /* 0x000fe400078e0007 */
[----:B------:R-:W-:Y:S02]  /*c3c0*/  IMAD.MOV.U32 R12, RZ, RZ, 0x1 ;  /* 0x00000001ff0c7424 */ /* 0x000fe400078e00ff */
[----:B------:R-:W-:Y:S02]  /*c3d0*/  IMAD.SHL.U32 R4, R4, 0x8, RZ ;  /* 0x0000000804047824 */ /* 0x000fe400078e00ff */
[----:B------:R-:W-:-:S03]  /*c3e0*/  IMAD.MOV.U32 R2, RZ, RZ, R14 ;  /* 0x000000ffff027224 */ /* 0x000fc600078e000e */
[----:B------:R-:W-:-:S07]  /*c3f0*/  LOP3.LUT R4, R4, 0x38, RZ, 0xc0, !PT ;  /* 0x0000003804047812 */ /* 0x000fce00078ec0ff */
[----:B------:R-:W-:Y:S05]  /*c400*/  WARPSYNC.COLLECTIVE R15, `(.L_x_130) ;  /* 0x000000000f087348 */ /* 0x000fea0003c00000 */
[----:B------:R0:W1:Y:S02]  /*c410*/  SHFL.IDX P6, R14, R13, R12, R11 ;  /* 0x0000000c0d0e7389 */ /* 0x00006400000c000b */
[----:B01----:R-:W-:Y:S01]  /*c420*/  ENDCOLLECTIVE ;  /* 0x000000000000791b */ /* 0x003fe20003800000 */
.L_x_130:
[----:B------:R-:W-:-:S04]  /*c430*/  SHF.L.U32 R0, R4, 0x1, RZ ;  /* 0x0000000104007819 */ /* 0x000fc800000006ff */
[----:B------:R-:W-:-:S05]  /*c440*/  IADD3 R2, P0, R2, R0, RZ ;  /* 0x0000000002027210 */ /* 0x000fca0007f1e0ff */
[----:B------:R-:W-:Y:S02]  /*c450*/  IMAD.X R3, RZ, RZ, R3, P0 ;  /* 0x000000ffff037224 */ /* 0x000fe400000e0603 */
[----:B------:R-:W-:-:S03]  /*c460*/  IMAD.MOV.U32 R13, RZ, RZ, R8 ;  /* 0x000000ffff0d7224 */ /* 0x000fc600078e0008 */
[----:B------:R-:W-:Y:S01]  /*c470*/  @!PT LDS RZ, [RZ] ;  /* 0x00000000fffff984 */ /* 0x000fe20000000800 */
[----:B------:R-:W-:Y:S01]  /*c480*/  @!PT LDS RZ, [RZ] ;  /* 0x00000000fffff984 */ /* 0x000fe20000000800 */
[----:B------:R-:W-:Y:S01]  /*c490*/  @!PT LDS RZ, [RZ] ;  /* 0x00000000fffff984 */ /* 0x000fe20000000800 */
[----:B------:R-:W-:Y:S01]  /*c4a0*/  LDGSTS.E.BYPASS.LTC128B.128 [R6+0x400], desc[UR48][R2.64], !P3 ;  /* 0x0040000002067fae */ /* 0x000fe2000d901d70 */
[----:B------:R-:W-:-:S03]  /*c4b0*/  LOP3.LUT P3, RZ, R35, 0x2, RZ, 0xc0, !PT ;  /* 0x0000000223ff7812 */ /* 0x000fc6000786c0ff */
[----:B------:R-:W-:Y:S01]  /*c4c0*/  LDGSTS.E.BYPASS.LTC128B.128 [R6+0x3400], desc[UR48][R2.64+0x80], !P2 ;  /* 0x0340008002067fae */ /* 0x000fe2000d101d70 */
[----:B------:R-:W-:-:S03]  /*c4d0*/  LOP3.LUT P2, RZ, R16, 0x40000000, RZ, 0xc0, !PT ;  /* 0x4000000010ff7812 */ /* 0x000fc6000784c0ff */
[----:B------:R-:W-:Y:S01]  /*c4e0*/  LDGSTS.E.BYPASS.LTC128B.128 [R6+0x6400], desc[UR48][R2.64+0x100], !P1 ;  /* 0x0640010002067fae */ /* 0x000fe2000c901d70 */
[----:B------:R-:W-:-:S03]  /*c4f0*/  LOP3.LUT P1, RZ, R16, 0x2000000, RZ, 0xc0, !PT ;  /* 0x0200000010ff7812 */ /* 0x000fc6000782c0ff */
[----:B------:R0:W-:Y:S01]  /*c500*/  LDGSTS.E.BYPASS.LTC128B.128 [R6+0x9400], desc[UR48][R2.64+0x180], !P4 ;  /* 0x0940018002067fae */ /* 0x0001e2000e101d70 */
[----:B------:R-:W-:Y:S01]  /*c510*/  LOP3.LUT P4, RZ, R16, 0x100000, RZ, 0xc0, !PT ;  /* 0x0010000010ff7812 */ /* 0x000fe2000788c0ff */
[----:B0-----:R-:W-:-:S12]  /*c520*/  IMAD.MOV.U32 R3, RZ, RZ, R14 ;  /* 0x000000ffff037224 */ /* 0x001fd800078e000e */
[----:B------:R-:W-:Y:S05]  /*c530*/  WARPSYNC.COLLECTIVE R15, `(.L_x_131) ;  /* 0x000000000f087348 */ /* 0x000fea0003c00000 */
[----:B------:R0:W1:Y:S02]  /*c540*/  SHFL.IDX P6, R14, R13, R12, R11 ;  /* 0x0000000c0d0e7389 */ /* 0x00006400000c000b */
[----:B01----:R-:W-:Y:S01]  /*c550*/  ENDCOLLECTIVE ;  /* 0x000000000000791b */ /* 0x003fe20003800000 */
.L_x_131:
[----:B------:R-:W-:Y:S02]  /*c560*/  IMAD.MOV.U32 R13, RZ, RZ, R7 ;  /* 0x000000ffff0d7224 */ /* 0x000fe400078e0007 */
[----:B------:R-:W-:Y:S02]  /*c570*/  IMAD.MOV.U32 R12, RZ, RZ, 0x2 ;  /* 0x00000002ff0c7424 */ /* 0x000fe400078e00ff */
[----:B------:R-:W-:-:S07]  /*c580*/  IMAD.MOV.U32 R2, RZ, RZ, R14 ;  /* 0x000000ffff027224 */ /* 0x000fce00078e000e */
[----:B------:R-:W-:Y:S05]  /*c590*/  WARPSYNC.COLLECTIVE R15, `(.L_x_132) ;  /* 0x000000000f087348 */ /* 0x000fea0003c00000 */
[----:B------:R0:W1:Y:S02]  /*c5a0*/  SHFL.IDX P6, R14, R13, R12, R11 ;  /* 0x0000000c0d0e7389 */ /* 0x00006400000c000b */
[----:B01----:R-:W-:Y:S01]  /*c5b0*/  ENDCOLLECTIVE ;  /* 0x000000000000791b */ /* 0x003fe20003800000 */
.L_x_132:
[----:B------:R-:W-:-:S05]  /*c5c0*/  IADD3 R2, P0, R2, R0, RZ ;  /* 0x0000000002027210 */ /* 0x000fca0007f1e0ff */
[----:B------:R-:W-:-:S05]  /*c5d0*/  IMAD.X R3, RZ, RZ, R3, P0 ;  /* 0x000000ffff037224 */ /* 0x000fca00000e0603 */
[----:B------:R-:W-:Y:S01]  /*c5e0*/  @!PT LDS RZ, [RZ] ;  /* 0x00000000fffff984 */ /* 0x000fe20000000800 */
[----:B------:R-:W-:Y:S01]  /*c5f0*/  @!PT LDS RZ, [RZ] ;  /* 0x00000000fffff984 */ /* 0x000fe20000000800 */
[----:B------:R-:W-:Y:S01]  /*c600*/  @!PT LDS RZ, [RZ] ;  /* 0x00000000fffff984 */ /* 0x000fe20000000800 */
[----:B------:R-:W-:Y:S01]  /*c610*/  LDGSTS.E.BYPASS.LTC128B.128 [R6+0xc00], desc[UR48][R2.64], !P3 ;  /* 0x00c0000002067fae */ /* 0x000fe2000d901d70 */
[----:B------:R-:W-:Y:S01]  /*c620*/  IMAD.MOV.U32 R13, RZ, RZ, R8 ;  /* 0x000000ffff0d7224 */ /* 0x000fe200078e0008 */
[----:B------:R-:W-:Y:S02]  /*c630*/  LOP3.LUT P3, RZ, R35, 0x1, RZ, 0xc0, !PT ;  /* 0x0000000123ff7812 */ /* 0x000fe4000786c0ff */
        /* <DEDUP_REMOVED lines=10> */
.L_x_133:
[----:B------:R-:W-:Y:S02]  /*c6e0*/  IMAD.MOV.U32 R13, RZ, RZ, R7 ;  /* 0x000000ffff0d7224 */ /* 0x000fe400078e0007 */
[----:B------:R-:W-:Y:S02]  /*c6f0*/  IMAD.MOV.U32 R12, RZ, RZ, 0x3 ;  /* 0x00000003ff0c7424 */ /* 0x000fe400078e00ff */
[----:B------:R-:W-:-:S07]  /*c700*/  IMAD.MOV.U32 R2, RZ, RZ, R14 ;  /* 0x000000ffff027224 */ /* 0x000fce00078e000e */
[----:B------:R-:W-:Y:S05]  /*c710*/  WARPSYNC.COLLECTIVE R15, `(.L_x_134) ;  /* 0x000000000f087348 */ /* 0x000fea0003c00000 */
[----:B------:R0:W1:Y:S02]  /*c720*/  SHFL.IDX P6, R14, R13, R12, R11 ;  /* 0x0000000c0d0e7389 */ /* 0x00006400000c000b */
[----:B01----:R-:W-:Y:S01]  /*c730*/  ENDCOLLECTIVE ;  /* 0x000000000000791b */ /* 0x003fe20003800000 */
.L_x_134:
[----:B------:R-:W-:-:S05]  /*c740*/  IADD3 R2, P0, R2, R0, RZ ;  /* 0x0000000002027210 */ /* 0x000fca0007f1e0ff */
[----:B------:R-:W-:-:S05]  /*c750*/  IMAD.X R3, RZ, RZ, R3, P0 ;  /* 0x000000ffff037224 */ /* 0x000fca00000e0603 */
[----:B------:R-:W-:Y:S01]  /*c760*/  @!PT LDS RZ, [RZ] ;  /* 0x00000000fffff984 */ /* 0x000fe20000000800 */
[----:B------:R-:W-:Y:S01]  /*c770*/  @!PT LDS RZ, [RZ] ;  /* 0x00000000fffff984 */ /* 0x000fe20000000800 */
[----:B------:R-:W-:Y:S01]  /*c780*/  @!PT LDS RZ, [RZ] ;  /* 0x00000000fffff984 */ /* 0x000fe20000000800 */
[----:B------:R-:W-:Y:S01]  /*c790*/  LDGSTS.E.BYPASS.LTC128B.128 [R6+0x1400], desc[UR48][R2.64], !P3 ;  /* 0x0140000002067fae */ /* 0x000fe2000d901d70 */
[----:B------:R-:W-:Y:S01]  /*c7a0*/  IMAD.MOV.U32 R13, RZ, RZ, R8 ;  /* 0x000000ffff0d7224 */ /* 0x000fe200078e0008 */
[C---:B------:R-:W-:Y:S02]  /*c7b0*/  LOP3.LUT P3, RZ, R16.reuse, 0x10000000, RZ, 0xc0, !PT ;  /* 0x1000000010ff7812 */ /* 0x040fe4000786c0ff */
        /* <DEDUP_REMOVED lines=10> */
.L_x_135:
[----:B------:R-:W-:Y:S02]  /*c860*/  IMAD.MOV.U32 R13, RZ, RZ, R7 ;  /* 0x000000ffff0d7224 */ /* 0x000fe400078e0007 */
[----:B------:R-:W-:Y:S01]  /*c870*/  IMAD.MOV.U32 R12, RZ, RZ, 0x4 ;  /* 0x00000004ff0c7424 */ /* 0x000fe200078e00ff */
[----:B------:R-:W-:-:S07]  /*c880*/  MOV R2, R14 ;  /* 0x0000000e00027202 */ /* 0x000fce0000000f00 */
[----:B------:R-:W-:Y:S05]  /*c890*/  WARPSYNC.COLLECTIVE R15, `(.L_x_136) ;  /* 0x000000000f087348 */ /* 0x000fea0003c00000 */
[----:B------:R0:W1:Y:S02]  /*c8a0*/  SHFL.IDX P6, R14, R13, R12, R11 ;  /* 0x0000000c0d0e7389 */ /* 0x00006400000c000b */
[----:B01----:R-:W-:Y:S01]  /*c8b0*/  ENDCOLLECTIVE ;  /* 0x000000000000791b */ /* 0x003fe20003800000 */
.L_x_136:
[----:B------:R-:W-:-:S05]  /*c8c0*/  IADD3 R2, P0, R2, R0, RZ ;  /* 0x0000000002027210 */ /* 0x000fca0007f1e0ff */
[----:B------:R-:W-:-:S05]  /*c8d0*/  IMAD.X R3, RZ, RZ, R3, P0 ;  /* 0x000000ffff037224 */ /* 0x000fca00000e0603 */
[----:B------:R-:W-:Y:S01]  /*c8e0*/  @!PT LDS RZ, [RZ] ;  /* 0x00000000fffff984 */ /* 0x000fe20000000800 */
[----:B------:R-:W-:Y:S01]  /*c8f0*/  @!PT LDS RZ, [RZ] ;  /* 0x00000000fffff984 */ /* 0x000fe20000000800 */
[----:B------:R-:W-:Y:S01]  /*c900*/  @!PT LDS RZ, [RZ] ;  /* 0x00000000fffff984 */ /* 0x000fe20000000800 */
[----:B------:R-:W-:Y:S01]  /*c910*/  LDGSTS.E.BYPASS.LTC128B.128 [R6+0x1c00], desc[UR48][R2.64], !P3 ;  /* 0x01c0000002067fae */ /* 0x000fe2000d901d70 */
[C---:B------:R-:W-:Y:S01]  /*c920*/  LOP3.LUT P3, RZ, R16.reuse, 0x20000, RZ, 0xc0, !PT ;  /* 0x0002000010ff7812 */ /* 0x040fe2000786c0ff */
[----:B------:R-:W-:Y:S02]  /*c930*/  IMAD.MOV.U32 R13, RZ, RZ, R8 ;  /* 0x000000ffff0d7224 */ /* 0x000fe400078e0008 */
[----:B------:R-:W-:Y:S01]  /*c940*/  LDGSTS.E.BYPASS.LTC128B.128 [R6+0x4c00], desc[UR48][R2.64+0x80], !P2 ;  /* 0x04c0008002067fae */ /* 0x000fe2000d101d70 */
[----:B------:R-:W-:-:S03]  /*c950*/  LOP3.LUT P2, RZ, R16, 0x10000, RZ, 0xc0, !PT ;  /* 0x0001000010ff7812 */ /* 0x000fc6000784c0ff */
[----:B------:R-:W-:Y:S01]  /*c960*/  LDGSTS.E.BYPASS.LTC128B.128 [R6+0x7c00], desc[UR48][R2.64+0x100], !P1 ;  /* 0x07c0010002067fae */ /* 0x000fe2000c901d70 */
[----:B------:R-:W-:-:S03]  /*c970*/  LOP3.LUT P1, RZ, R16, 0x8000, RZ, 0xc0, !PT ;  /* 0x0000800010ff7812 */ /* 0x000fc6000782c0ff */
[----:B------:R0:W-:Y:S02]  /*c980*/  LDGSTS.E.BYPASS.LTC128B.128 [R6+0xac00], desc[UR48][R2.64+0x180], !P5 ;  /* 0x0ac0018002067fae */ /* 0x0001e4000e901d70 */
[----:B0-----:R-:W-:-:S08]  /*c990*/  IMAD.MOV.U32 R3, RZ, RZ, R14 ;  /* 0x000000ffff037224 */ /* 0x001fd000078e000e */
[----:B------:R-:W-:Y:S05]  /*c9a0*/  WARPSYNC.COLLECTIVE R15, `(.L_x_137) ;  /* 0x000000000f087348 */ /* 0x000fea0003c00000 */
[----:B------:R0:W1:Y:S02]  /*c9b0*/  SHFL.IDX P6, R14, R13, R12, R11 ;  /* 0x0000000c0d0e7389 */ /* 0x00006400000c000b */
[----:B01----:R-:W-:Y:S01]  /*c9c0*/  ENDCOLLECTIVE ;  /* 0x000000000000791b */ /* 0x003fe20003800000 */
.L_x_137:
[----:B------:R-:W-:Y:S02]  /*c9d0*/  IMAD.MOV.U32 R13, RZ, RZ, R7 ;  /* 0x000000ffff0d7224 */ /* 0x000fe400078e0007 */
[----:B------:R-:W-:Y:S02]  /*c9e0*/  IMAD.MOV.U32 R12, RZ, RZ, 0x5 ;  /* 0x00000005ff0c7424 */ /* 0x000fe400078e00ff */
[----:B------:R-:W-:-:S07]  /*c9f0*/  IMAD.MOV.U32 R2, RZ, RZ, R14 ;  /* 0x000000ffff027224 */ /* 0x000fce00078e000e */
[----:B------:R-:W-:Y:S05]  /*ca00*/  WARPSYNC.COLLECTIVE R15, `(.L_x_138) ;  /* 0x000000000f087348 */ /* 0x000fea0003c00000 */
[----:B------:R0:W1:Y:S02]  /*ca10*/  SHFL.IDX P6, R14, R13, R12, R11 ;  /* 0x0000000c0d0e7389 */ /* 0x00006400000c000b */
[----:B01----:R-:W-:Y:S01]  /*ca20*/  ENDCOLLECTIVE ;  /* 0x000000000000791b */ /* 0x003fe20003800000 */
.L_x_138:
[----:B------:R-:W-:-:S05]  /*ca30*/  IADD3 R2, P0, R2, R0, RZ ;  /* 0x0000000002027210 */ /* 0x000fca0007f1e0ff */
[----:B------:R-:W-:-:S05]  /*ca40*/  IMAD.X R3, RZ, RZ, R3, P0 ;  /* 0x000000ffff037224 */ /* 0x000fca00000e0603 */
[----:B------:R-:W-:Y:S01]  /*ca50*/  @!PT LDS RZ, [RZ] ;  /* 0x00000000fffff984 */ /* 0x000fe20000000800 */
[----:B------:R-:W-:Y:S01]  /*ca60*/  @!PT LDS RZ, [RZ] ;  /* 0x00000000fffff984 */ /* 0x000fe20000000800 */
[----:B------:R-:W-:Y:S01]  /*ca70*/  @!PT LDS RZ, [RZ] ;  /* 0x00000000fffff984 */ /* 0x000fe20000000800 */
[----:B------:R0:W-:Y:S01]  /*ca80*/  LDGSTS.E.BYPASS.LTC128B.128 [R6+0x2400], desc[UR48][R2.64], !P4 ;  /* 0x0240000002067fae */ /* 0x0001e2000e101d70 */
[----:B------:R-:W-:-:S03]  /*ca90*/  IMAD.MOV.U32 R13, RZ, RZ, R8 ;  /* 0x000000ffff0d7224 */ /* 0x000fc600078e0008 */
[----:B------:R0:W-:Y:S04]  /*caa0*/  LDGSTS.E.BYPASS.LTC128B.128 [R6+0x5400], desc[UR48][R2.64+0x80], !P3 ;  /* 0x0540008002067fae */ /* 0x0001e8000d901d70 */
[----:B------:R0:W-:Y:S01]  /*cab0*/  LDGSTS.E.BYPASS.LTC128B.128 [R6+0x8400], desc[UR48][R2.64+0x100], !P2 ;  /* 0x0840010002067fae */ /* 0x0001e2000d101d70 */
[----:B------:R-:W-:-:S03]  /*cac0*/  IMAD.MOV.U32 R7, RZ, RZ, R14 ;  /* 0x000000ffff077224 */ /* 0x000fc600078e000e */
[----:B------:R0:W-:Y:S04]  /*cad0*/  LDGSTS.E.BYPASS.LTC128B.128 [R6+0xb400], desc[UR48][R2.64+0x180], !P1 ;  /* 0x0b40018002067fae */ /* 0x0001e8000c901d70 */
[----:B0-----:R-:W-:Y:S05]  /*cae0*/  WARPSYNC.COLLECTIVE R15, `(.L_x_139) ;  /* 0x000000000f087348 */ /* 0x001fea0003c00000 */
[----:B------:R1:W2:Y:S02]  /*caf0*/  SHFL.IDX P6, R14, R13, R12, R11 ;  /* 0x0000000c0d0e7389 */ /* 0x0002a400000c000b */
[----:B012---:R-:W-:Y:S01]  /*cb00*/  ENDCOLLECTIVE ;  /* 0x000000000000791b */ /* 0x007fe20003800000 */
.L_x_139:
[----:B------:R-:W-:Y:S05]  /*cb10*/  BRA `(.L_x_140) ;  /* 0xffffffcc00e87947 */ /* 0x000fea000383ffff */
.L_x_64:
[----:B0-----:R0:W1:Y:S02]  /*cb20*/  SYNCS.PHASECHK.TRANS64.TRYWAIT P0, [R18+URZ+0x22840], R26 ;  /* 0x0228401a120075a7 */ /* 0x001064000800017f */
[----:B-1----:R-:W-:Y:S05]  /*cb30*/  @!P0 NANOSLEEP.SYNCS 0x989680 ;  /* 0x009896800000895d */ /* 0x002fea0003900000 */
[----:B------:R-:W1:Y:S02]  /*cb40*/  @!P0 SYNCS.PHASECHK.TRANS64 P0, [R18+URZ+0x22840], R26 ;  /* 0x0228401a120085a7 */ /* 0x000e64000800007f */
[----:B-1----:R-:W-:Y:S05]  /*cb50*/  @!P0 BRA `(.L_x_64) ;  /* 0xfffffffc00f08947 */ /* 0x002fea000383ffff */
[----:B------:R-:W-:Y:S05]  /*cb60*/  BRA `(.L_x_141) ;  /* 0xffffffd000f47947 */ /* 0x000fea000383ffff */
.L_x_65:
[----:B------:R-:W-:Y:S01]  /*cb70*/  BSSY B1, `(.L_x_142) ;  /* 0x0000008000017945 */ /* 0x000fe20003800000 */
[----:B------:R-:W-:Y:S02]  /*cb80*/  IMAD.MOV.U32 R13, RZ, RZ, R24 ;  /* 0x000000ffff0d7224 */ /* 0x000fe400078e0018 */
[----:B------:R-:W-:Y:S02]  /*cb90*/  IMAD.MOV.U32 R12, RZ, RZ, RZ ;  /* 0x000000ffff0c7224 */ /* 0x000fe400078e00ff */
[----:B------:R-:W-:Y:S02]  /*cba0*/  IMAD.MOV.U32 R11, RZ, RZ, 0x181f ;  /* 0x0000181fff0b7424 */ /* 0x000fe400078e00ff */
[----:B------:R-:W-:-:S07]  /*cbb0*/  IMAD.MOV.U32 R15, RZ, RZ, -0x1 ;  /* 0xffffffffff0f7424 */ /* 0x000fce00078e00ff */
[----:B0-----:R-:W-:Y:S05]  /*cbc0*/  WARPSYNC.COLLECTIVE R15, `(.L_x_143) ;  /* 0x000000000f087348 */ /* 0x001fea0003c00000 */
[----:B------:R1:W2:Y:S02]  /*cbd0*/  SHFL.IDX P6, R14, R13, R12, R11 ;  /* 0x0000000c0d0e7389 */ /* 0x0002a400000c000b */
[----:B012---:R-:W-:Y:S01]  /*cbe0*/  ENDCOLLECTIVE ;  /* 0x000000000000791b */ /* 0x007fe20003800000 */
.L_x_143:
[----:B------:R-:W-:Y:S05]  /*cbf0*/  BSYNC B1 ;  /* 0x0000000000017941 */ /* 0x000fea0003800000 */
.L_x_142:
[----:B------:R-:W-:Y:S01]  /*cc00*/  IMAD.MOV.U32 R13, RZ, RZ, R21 ;  /* 0x000000ffff0d7224 */ /* 0x000fe200078e0015 */
[----:B------:R-:W-:Y:S01]  /*cc10*/  MOV R12, RZ ;  /* 0x000000ff000c7202 */ /* 0x000fe20000000f00 */
[----:B------:R-:W-:Y:S01]  /*cc20*/  IMAD.MOV.U32 R11, RZ, RZ, 0x181f ;  /* 0x0000181fff0b7424 */ /* 0x000fe200078e00ff */
[----:B------:R-:W-:Y:S01]  /*cc30*/  LEA R22, R22, UR37, 0x1 ;  /* 0x0000002516167c11 */ /* 0x000fe2000f8e08ff */
[----:B------:R-:W-:Y:S02]  /*cc40*/  IMAD.MOV.U32 R15, RZ, RZ, -0x1 ;  /* 0xffffffffff0f7424 */ /* 0x000fe400078e00ff */
[----:B------:R-:W-:-:S07]  /*cc50*/  IMAD.MOV.U32 R3, RZ, RZ, R14 ;  /* 0x000000ffff037224 */ /* 0x000fce00078e000e */
[----:B------:R-:W-:Y:S05]  /*cc60*/  WARPSYNC.COLLECTIVE R15, `(.L_x_144) ;  /* 0x000000000f087348 */ /* 0x000fea0003c00000 */
[----:B------:R0:W1:Y:S02]  /*cc70*/  SHFL.IDX P6, R14, R13, R12, R11 ;  /* 0x0000000c0d0e7389 */ /* 0x00006400000c000b */
[----:B01----:R-:W-:Y:S01]  /*cc80*/  ENDCOLLECTIVE ;  /* 0x000000000000791b */ /* 0x003fe20003800000 */
.L_x_144:
[----:B------:R-:W-:Y:S02]  /*cc90*/  IMAD.MOV.U32 R13, RZ, RZ, R24 ;  /* 0x000000ffff0d7224 */ /* 0x000fe400078e0018 */
[----:B------:R-:W-:Y:S01]  /*cca0*/  IMAD.MOV.U32 R12, RZ, RZ, 0x1 ;  /* 0x00000001ff0c7424 */ /* 0x000fe200078e00ff */
[----:B------:R-:W-:-:S13]  /*ccb0*/  IADD3 R2, P0, R14, R0, RZ ;  /* 0x000000000e027210 */ /* 0x000fda0007f1e0ff */
[----:B------:R-:W-:Y:S05]  /*ccc0*/  WARPSYNC.COLLECTIVE R15, `(.L_x_145) ;  /* 0x000000000f087348 */ /* 0x000fea0003c00000 */
[----:B------:R0:W1:Y:S02]  /*ccd0*/  SHFL.IDX P6, R14, R13, R12, R11 ;  /* 0x0000000c0d0e7389 */ /* 0x00006400000c000b */
[----:B01----:R-:W-:Y:S01]  /*cce0*/  ENDCOLLECTIVE ;  /* 0x000000000000791b */ /* 0x003fe20003800000 */
.L_x_145:
[----:B------:R-:W-:-:S05]  /*ccf0*/  IMAD.X R3, RZ, RZ, R3, P0 ;  /* 0x000000ffff037224 */ /* 0x000fca00000e0603 */
[----:B------:R-:W-:Y:S01]  /*cd00*/  @!PT LDS RZ, [RZ] ;  /* 0x00000000fffff984 */ /* 0x000fe20000000800 */
[----:B------:R-:W-:Y:S01]  /*cd10*/  @!PT LDS RZ, [RZ] ;  /* 0x00000000fffff984 */ /* 0x000fe20000000800 */
[----:B------:R-:W-:Y:S01]  /*cd20*/  @!PT LDS RZ, [RZ] ;  /* 0x00000000fffff984 */ /* 0x000fe20000000800 */
[----:B------:R0:W-:Y:S01]  /*cd30*/  LDGSTS.E.BYPASS.LTC128B.128 [R22+0x1c400], desc[UR48][R2.64], !P1 ;  /* 0x1c40000002167fae */ /* 0x0001e2000c901d70 */
[----:B------:R-:W-:Y:S02]  /*cd40*/  IMAD.MOV.U32 R13, RZ, RZ, R21 ;  /* 0x000000ffff0d7224 */ /* 0x000fe400078e0015 */
[----:B------:R-:W-:-:S07]  /*cd50*/  IMAD.MOV.U32 R6, RZ, RZ, R14 ;  /* 0x000000ffff067224 */ /* 0x000fce00078e000e */
[----:B0-----:R-:W-:Y:S05]  /*cd60*/  WARPSYNC.COLLECTIVE R15, `(.L_x_146) ;  /* 0x000000000f087348 */ /* 0x001fea0003c00000 */
[----:B------:R1:W2:Y:S02]  /*cd70*/  SHFL.IDX P6, R14, R13, R12, R11 ;  /* 0x0000000c0d0e7389 */ /* 0x0002a400000c000b */
[----:B012---:R-:W-:Y:S01]  /*cd80*/  ENDCOLLECTIVE ;  /* 0x000000000000791b */ /* 0x007fe20003800000 */
.L_x_146:
[----:B------:R-:W-:Y:S02]  /*cd90*/  IMAD.MOV.U32 R13, RZ, RZ, R24 ;  /* 0x000000ffff0d7224 */ /* 0x000fe400078e0018 */
[----:B------:R-:W-:Y:S01]  /*cda0*/  IMAD.MOV.U32 R12, RZ, RZ, 0x2 ;  /* 0x00000002ff0c7424 */ /* 0x000fe200078e00ff */
[----:B------:R-:W-:-:S13]  /*cdb0*/  IADD3 R2, P0, R14, R0, RZ ;  /* 0x000000000e027210 */ /* 0x000fda0007f1e0ff */
[----:B------:R-:W-:Y:S05]  /*cdc0*/  WARPSYNC.COLLECTIVE R15, `(.L_x_147) ;  /* 0x000000000f087348 */ /* 0x000fea0003c00000 */
[----:B------:R0:W1:Y:S02]  /*cdd0*/  SHFL.IDX P6, R14, R13, R12, R11 ;  /* 0x0000000c0d0e7389 */ /* 0x00006400000c000b */
[----:B01----:R-:W-:Y:S01]  /*cde0*/  ENDCOLLECTIVE ;  /* 0x000000000000791b */ /* 0x003fe20003800000 */
.L_x_147:
        /* <DEDUP_REMOVED lines=10> */
.L_x_148:
[----:B------:R-:W-:Y:S02]  /*ce90*/  IMAD.MOV.U32 R13, RZ, RZ, R24 ;  /* 0x000000ffff0d7224 */ /* 0x000fe400078e0018 */
[----:B------:R-:W-:Y:S02]  /*cea0*/  IMAD.MOV.U32 R12, RZ, RZ, 0x3 ;  /* 0x00000003ff0c7424 */ /* 0x000fe400078e00ff */
[----:B------:R-:W-:-:S07]  /*ceb0*/  IMAD.MOV.U32 R10, RZ, RZ, R14 ;  /* 0x000000ffff0a7224 */ /* 0x000fce00078e000e */
[----:B------:R-:W-:Y:S05]  /*cec0*/  WARPSYNC.COLLECTIVE R15, `(.L_x_149) ;  /* 0x000000000f087348 */ /* 0x000fea0003c00000 */
[----:B------:R0:W1:Y:S02]  /*ced0*/  SHFL.IDX P6, R14, R13, R12, R11 ;  /* 0x0000000c0d0e7389 */ /* 0x00006400000c000b */
[----:B01----:R-:W-:Y:S01]  /*cee0*/  ENDCOLLECTIVE ;  /* 0x000000000000791b */ /* 0x003fe20003800000 */
.L_x_149:
[----:B------:R-:W-:-:S05]  /*cef0*/  IADD3 R2, P0, R10, R0, RZ ;  /* 0x000000000a027210 */ /* 0x000fca0007f1e0ff */
[----:B------:R-:W-:-:S05]  /*cf00*/  IMAD.X R3, RZ, RZ, R6, P0 ;  /* 0x000000ffff037224 */ /* 0x000fca00000e0606 */
[----:B------:R-:W-:Y:S01]  /*cf10*/  @!PT LDS RZ, [RZ] ;  /* 0x00000000fffff984 */ /* 0x000fe20000000800 */
[----:B------:R-:W-:Y:S01]  /*cf20*/  @!PT LDS RZ, [RZ] ;  /* 0x00000000fffff984 */ /* 0x000fe20000000800 */
[----:B------:R-:W-:Y:S01]  /*cf30*/  @!PT LDS RZ, [RZ] ;  /* 0x00000000fffff984 */ /* 0x000fe20000000800 */
[----:B------:R0:W-:Y:S01]  /*cf40*/  LDGSTS.E.BYPASS.LTC128B.128 [R22+0x1d400], desc[UR48][R2.64], !P1 ;  /* 0x1d40000002167fae */ /* 0x0001e2000c901d70 */
[----:B------:R-:W-:Y:S01]  /*cf50*/  MOV R13, R21 ;  /* 0x00000015000d7202 */ /* 0x000fe20000000f00 */
[----:B0-----:R-:W-:-:S07]  /*cf60*/  IMAD.MOV.U32 R3, RZ, RZ, R14 ;  /* 0x000000ffff037224 */ /* 0x001fce00078e000e */
[----:B------:R-:W-:Y:S05]  /*cf70*/  WARPSYNC.COLLECTIVE R15, `(.L_x_150) ;  /* 0x000000000f087348 */ /* 0x000fea0003c00000 */
[----:B------:R0:W1:Y:S02]  /*cf80*/  SHFL.IDX P6, R14, R13, R12, R11 ;  /* 0x0000000c0d0e7389 */ /* 0x00006400000c000b */
[----:B01----:R-:W-:Y:S01]  /*cf90*/  ENDCOLLECTIVE ;  /* 0x000000000000791b */ /* 0x003fe20003800000 */
.L_x_150:
[----:B------:R-:W-:Y:S02]  /*cfa0*/  IMAD.MOV.U32 R13, RZ, RZ, R24 ;  /* 0x000000ffff0d7224 */ /* 0x000fe400078e0018 */
[----:B------:R-:W-:Y:S02]  /*cfb0*/  IMAD.MOV.U32 R12, RZ, RZ, 0x4 ;  /* 0x00000004ff0c7424 */ /* 0x000fe400078e00ff */
[----:B------:R-:W-:-:S07]  /*cfc0*/  IMAD.MOV.U32 R2, RZ, RZ, R14 ;  /* 0x000000ffff027224 */ /* 0x000fce00078e000e */
[----:B------:R-:W-:Y:S05]  /*cfd0*/  WARPSYNC.COLLECTIVE R15, `(.L_x_151) ;  /* 0x000000000f087348 */ /* 0x000fea0003c00000 */
[----:B------:R0:W1:Y:S02]  /*cfe0*/  SHFL.IDX P6, R14, R13, R12, R11 ;  /* 0x0000000c0d0e7389 */ /* 0x00006400000c000b */
[----:B01----:R-:W-:Y:S01]  /*cff0*/  ENDCOLLECTIVE ;  /* 0x000000000000791b */ /* 0x003fe20003800000 */
.L_x_151:
[----:B------:R-:W-:-:S05]  /*d000*/  IADD3 R2, P0, R2, R0, RZ ;  /* 0x0000000002027210 */ /* 0x000fca0007f1e0ff */
[----:B------:R-:W-:-:S05]  /*d010*/  IMAD.X R3, RZ, RZ, R3, P0 ;  /* 0x000000ffff037224 */ /* 0x000fca00000e0603 */
[----:B------:R-:W-:Y:S01]  /*d020*/  @!PT LDS RZ, [RZ] ;  /* 0x00000000fffff984 */ /* 0x000fe20000000800 */
[----:B------:R-:W-:Y:S01]  /*d030*/  @!PT LDS RZ, [RZ] ;  /* 0x00000000fffff984 */ /* 0x000fe20000000800 */
[----:B------:R-:W-:Y:S01]  /*d040*/  @!PT LDS RZ, [RZ] ;  /* 0x00000000fffff984 */ /* 0x000fe20000000800 */
[----:B------:R0:W-:Y:S01]  /*d050*/  LDGSTS.E.BYPASS.LTC128B.128 [R22+0x1dc00], desc[UR48][R2.64], !P1 ;  /* 0x1dc0000002167fae */ /* 0x0001e2000c901d70 */
[----:B------:R-:W-:Y:S02]  /*d060*/  IMAD.MOV.U32 R13, RZ, RZ, R21 ;  /* 0x000000ffff0d7224 */ /* 0x000fe400078e0015 */
[----:B0-----:R-:W-:-:S07]  /*d070*/  IMAD.MOV.U32 R3, RZ, RZ, R14 ;  /* 0x000000ffff037224 */ /* 0x001fce00078e000e */
[----:B------:R-:W-:Y:S05]  /*d080*/  WARPSYNC.COLLECTIVE R15, `(.L_x_152) ;  /* 0x000000000f087348 */ /* 0x000fea0003c00000 */
[----:B------:R0:W1:Y:S02]  /*d090*/  SHFL.IDX P6, R14, R13, R12, R11 ;  /* 0x0000000c0d0e7389 */ /* 0x00006400000c000b */
[----:B01----:R-:W-:Y:S01]  /*d0a0*/  ENDCOLLECTIVE ;  /* 0x000000000000791b */ /* 0x003fe20003800000 */
.L_x_152:
[----:B------:R-:W-:Y:S02]  /*d0b0*/  IMAD.MOV.U32 R13, RZ, RZ, R24 ;  /* 0x000000ffff0d7224 */ /* 0x000fe400078e0018 */
[----:B------:R-:W-:Y:S02]  /*d0c0*/  IMAD.MOV.U32 R12, RZ, RZ, 0x5 ;  /* 0x00000005ff0c7424 */ /* 0x000fe400078e00ff */
[----:B------:R-:W-:-:S07]  /*d0d0*/  IMAD.MOV.U32 R2, RZ, RZ, R14 ;  /* 0x000000ffff027224 */ /* 0x000fce00078e000e */
[----:B------:R-:W-:Y:S05]  /*d0e0*/  WARPSYNC.COLLECTIVE R15, `(.L_x_153) ;  /* 0x000000000f087348 */ /* 0x000fea0003c00000 */
[----:B------:R0:W1:Y:S02]  /*d0f0*/  SHFL.IDX P6, R14, R13, R12, R11 ;  /* 0x0000000c0d0e7389 */ /* 0x00006400000c000b */
[----:B01----:R-:W-:Y:S01]  /*d100*/  ENDCOLLECTIVE ;  /* 0x000000000000791b */ /* 0x003fe20003800000 */
.L_x_153:
[----:B------:R-:W-:-:S05]  /*d110*/  IADD3 R2, P0, R2, R0, RZ ;  /* 0x0000000002027210 */ /* 0x000fca0007f1e0ff */
        /* <DEDUP_REMOVED lines=10> */
.L_x_154:
[----:B------:R-:W-:Y:S05]  /*d1c0*/  BRA `(.L_x_155) ;  /* 0xffffffd0002c7947 */ /* 0x000fea000383ffff */
.L_x_70:
[----:B--2---:R2:W3:Y:S02]  /*d1d0*/  SYNCS.PHASECHK.TRANS64.TRYWAIT P0, [R18+URZ+0x22860], R26 ;  /* 0x0228601a120075a7 */ /* 0x0044e4000800017f */
[----:B---3--:R-:W-:Y:S05]  /*d1e0*/  @!P0 NANOSLEEP.SYNCS 0x989680 ;  /* 0x009896800000895d */ /* 0x008fea0003900000 */
[----:B------:R-:W3:Y:S02]  /*d1f0*/  @!P0 SYNCS.PHASECHK.TRANS64 P0, [R18+URZ+0x22860], R26 ;  /* 0x0228601a120085a7 */ /* 0x000ee4000800007f */
[----:B---3--:R-:W-:Y:S05]  /*d200*/  @!P0 BRA `(.L_x_70) ;  /* 0xfffffffc00f08947 */ /* 0x008fea000383ffff */
[----:B------:R-:W-:Y:S05]  /*d210*/  BRA `(.L_x_156) ;  /* 0xffffffd0007c7947 */ /* 0x000fea000383ffff */
.L_x_71:
[----:B------:R-:W-:Y:S01]  /*d220*/  BSSY B1, `(.L_x_157) ;  /* 0x0000008000017945 */ /* 0x000fe20003800000 */
[----:B------:R-:W-:Y:S02]  /*d230*/  IMAD.MOV.U32 R13, RZ, RZ, R23 ;  /* 0x000000ffff0d7224 */ /* 0x000fe400078e0017 */
[----:B------:R-:W-:Y:S02]  /*d240*/  IMAD.MOV.U32 R12, RZ, RZ, RZ ;  /* 0x000000ffff0c7224 */ /* 0x000fe400078e00ff */
[----:B------:R-:W-:Y:S02]  /*d250*/  IMAD.MOV.U32 R11, RZ, RZ, 0x181f ;  /* 0x0000181fff0b7424 */ /* 0x000fe400078e00ff */
[----:B------:R-:W-:-:S07]  /*d260*/  IMAD.MOV.U32 R15, RZ, RZ, -0x1 ;  /* 0xffffffffff0f7424 */ /* 0x000fce00078e00ff */
[----:B012---:R-:W-:Y:S05]  /*d270*/  WARPSYNC.COLLECTIVE R15, `(.L_x_158) ;  /* 0x000000000f087348 */ /* 0x007fea0003c00000 */
[----:B------:R3:W4:Y:S02]  /*d280*/  SHFL.IDX P6, R14, R13, R12, R11 ;  /* 0x0000000c0d0e7389 */ /* 0x00072400000c000b */
[----:B01234-:R-:W-:Y:S01]  /*d290*/  ENDCOLLECTIVE ;  /* 0x000000000000791b */ /* 0x01ffe20003800000 */
.L_x_158:
[----:B------:R-:W-:Y:S05]  /*d2a0*/  BSYNC B1 ;  /* 0x0000000000017941 */ /* 0x000fea0003800000 */
.L_x_157:
[----:B------:R-:W-:Y:S01]  /*d2b0*/  MOV R13, R21 ;  /* 0x00000015000d7202 */ /* 0x000fe20000000f00 */
[----:B------:R-:W-:Y:S01]  /*d2c0*/  IMAD.MOV.U32 R12, RZ, RZ, RZ ;  /* 0x000000ffff0c7224 */ /* 0x000fe200078e00ff */
[----:B------:R-:W-:Y:S01]  /*d2d0*/  LEA R22, R22, UR37, 0x1 ;  /* 0x0000002516167c11 */ /* 0x000fe2000f8e08ff */
[----:B------:R-:W-:Y:S02]  /*d2e0*/  IMAD.MOV.U32 R11, RZ, RZ, 0x181f ;  /* 0x0000181fff0b7424 */ /* 0x000fe400078e00ff */
[----:B------:R-:W-:Y:S02]  /*d2f0*/  IMAD.MOV.U32 R15, RZ, RZ, -0x1 ;  /* 0xffffffffff0f7424 */ /* 0x000fe400078e00ff */
[----:B------:R-:W-:-:S07]  /*d300*/  IMAD.MOV.U32 R3, RZ, RZ, R14 ;  /* 0x000000ffff037224 */ /* 0x000fce00078e000e */
[----:B------:R-:W-:Y:S05]  /*d310*/  WARPSYNC.COLLECTIVE R15, `(.L_x_159) ;  /* 0x000000000f087348 */ /* 0x000fea0003c00000 */
[----:B------:R0:W1:Y:S02]  /*d320*/  SHFL.IDX P6, R14, R13, R12, R11 ;  /* 0x0000000c0d0e7389 */ /* 0x00006400000c000b */
[----:B01----:R-:W-:Y:S01]  /*d330*/  ENDCOLLECTIVE ;  /* 0x000000000000791b */ /* 0x003fe20003800000 */
.L_x_159:
[----:B------:R-:W-:Y:S02]  /*d340*/  IMAD.MOV.U32 R13, RZ, RZ, R23 ;  /* 0x000000ffff0d7224 */ /* 0x000fe400078e0017 */
[----:B------:R-:W-:Y:S01]  /*d350*/  IMAD.MOV.U32 R12, RZ, RZ, 0x1 ;  /* 0x00000001ff0c7424 */ /* 0x000fe200078e00ff */
[----:B------:R-:W-:-:S13]  /*d360*/  IADD3 R2, P0, R14, R0, RZ ;  /* 0x000000000e027210 */ /* 0x000fda0007f1e0ff */
[----:B------:R-:W-:Y:S05]  /*d370*/  WARPSYNC.COLLECTIVE R15, `(.L_x_160) ;  /* 0x000000000f087348 */ /* 0x000fea0003c00000 */
[----:B------:R0:W1:Y:S02]  /*d380*/  SHFL.IDX P6, R14, R13, R12, R11 ;  /* 0x0000000c0d0e7389 */ /* 0x00006400000c000b */
[----:B01----:R-:W-:Y:S01]  /*d390*/  ENDCOLLECTIVE ;  /* 0x000000000000791b */ /* 0x003fe20003800000 */
.L_x_160:
[----:B------:R-:W-:-:S05]  /*d3a0*/  IMAD.X R3, RZ, RZ, R3, P0 ;  /* 0x000000ffff037224 */ /* 0x000fca00000e0603 */
[----:B------:R-:W-:Y:S01]  /*d3b0*/  @!PT LDS RZ, [RZ] ;  /* 0x00000000fffff984 */ /* 0x000fe20000000800 */
[----:B------:R-:W-:Y:S01]  /*d3c0*/  @!PT LDS RZ, [RZ] ;  /* 0x00000000fffff984 */ /* 0x000fe20000000800 */
[----:B------:R-:W-:Y:S01]  /*d3d0*/  @!PT LDS RZ, [RZ] ;  /* 0x00000000fffff984 */ /* 0x000fe20000000800 */
[----:B------:R-:W-:Y:S04]  /*d3e0*/  LDGSTS.E.BYPASS.LTC128B.128 [R22+0x400], desc[UR48][R2.64], !P4 ;  /* 0x0040000002167fae */ /* 0x000fe8000e101d70 */
[----:B------:R-:W-:Y:S01]  /*d3f0*/  LDGSTS.E.BYPASS.LTC128B.128 [R22+0x3400], desc[UR48][R2.64+0x80], !P3 ;  /* 0x0340008002167fae */ /* 0x000fe2000d901d70 */
[----:B------:R-:W-:-:S03]  /*d400*/  IMAD.MOV.U32 R13, RZ, RZ, R21 ;  /* 0x000000ffff0d7224 */ /* 0x000fc600078e0015 */
[----:B------:R-:W-:Y:S04]  /*d410*/  LDGSTS.E.BYPASS.LTC128B.128 [R22+0x6400], desc[UR48][R2.64+0x100], !P2 ;  /* 0x0640010002167fae */ /* 0x000fe8000d101d70 */
[----:B------:R0:W-:Y:S02]  /*d420*/  LDGSTS.E.BYPASS.LTC128B.128 [R22+0x9400], desc[UR48][R2.64+0x180], !P1 ;  /* 0x0940018002167fae */ /* 0x0001e4000c901d70 */
[----:B0-----:R-:W-:-:S07]  /*d430*/  IMAD.MOV.U32 R3, RZ, RZ, R14 ;  /* 0x000000ffff037224 */ /* 0x001fce00078e000e */
[----:B------:R-:W-:Y:S05]  /*d440*/  WARPSYNC.COLLECTIVE R15, `(.L_x_161) ;  /* 0x000000000f087348 */ /* 0x000fea0003c00000 */
[----:B------:R0:W1:Y:S02]  /*d450*/  SHFL.IDX P6, R14, R13, R12, R11 ;  /* 0x0000000c0d0e7389 */ /* 0x00006400000c000b */
[----:B01----:R-:W-:Y:S01]  /*d460*/  ENDCOLLECTIVE ;  /* 0x000000000000791b */ /* 0x003fe20003800000 */
.L_x_161:
[----:B------:R-:W-:Y:S02]  /*d470*/  IMAD.MOV.U32 R13, RZ, RZ, R23 ;  /* 0x000000ffff0d7224 */ /* 0x000fe400078e0017 */
[----:B------:R-:W-:Y:S01]  /*d480*/  IMAD.MOV.U32 R12, RZ, RZ, 0x2 ;  /* 0x00000002ff0c7424 */ /* 0x000fe200078e00ff */
[----:B------:R-:W-:-:S13]  /*d490*/  IADD3 R2, P0, R14, R0, RZ ;  /* 0x000000000e027210 */ /* 0x000fda0007f1e0ff */
[----:B------:R-:W-:Y:S05]  /*d4a0*/  WARPSYNC.COLLECTIVE R15, `(.L_x_162) ;  /* 0x000000000f087348 */ /* 0x000fea0003c00000 */
[----:B------:R0:W1:Y:S02]  /*d4b0*/  SHFL.IDX P6, R14, R13, R12, R11 ;  /* 0x0000000c0d0e7389 */ /* 0x00006400000c000b */
[----:B01----:R-:W-:Y:S01]  /*d4c0*/  ENDCOLLECTIVE ;  /* 0x000000000000791b */ /* 0x003fe20003800000 */
.L_x_162:
        /* <DEDUP_REMOVED lines=13> */
.L_x_163:
[----:B------:R-:W-:Y:S02]  /*d5a0*/  IMAD.MOV.U32 R13, RZ, RZ, R23 ;  /* 0x000000ffff0d7224 */ /* 0x000fe400078e0017 */
[----:B------:R-:W-:Y:S01]  /*d5b0*/  IMAD.MOV.U32 R12, RZ, RZ, 0x3 ;  /* 0x00000003ff0c7424 */ /* 0x000fe200078e00ff */
[----:B------:R-:W-:-:S13]  /*d5c0*/  IADD3 R2, P0, R14, R0, RZ ;  /* 0x000000000e027210 */ /* 0x000fda0007f1e0ff */
[----:B------:R-:W-:Y:S05]  /*d5d0*/  WARPSYNC.COLLECTIVE R15, `(.L_x_164) ;  /* 0x000000000f087348 */ /* 0x000fea0003c00000 */
[----:B------:R0:W1:Y:S02]  /*d5e0*/  SHFL.IDX P6, R14, R13, R12, R11 ;  /* 0x0000000c0d0e7389 */ /* 0x00006400000c000b */
[----:B01----:R-:W-:Y:S01]  /*d5f0*/  ENDCOLLECTIVE ;  /* 0x000000000000791b */ /* 0x003fe20003800000 */
.L_x_164:
[----:B------:R-:W-:-:S05]  /*d600*/  IMAD.X R3, RZ, RZ, R3, P0 ;  /* 0x000000ffff037224 */ /* 0x000fca00000e0603 */
[----:B------:R-:W-:Y:S01]  /*d610*/  @!PT LDS RZ, [RZ] ;  /* 0x00000000fffff984 */ /* 0x000fe20000000800 */
[----:B------:R-:W-:Y:S01]  /*d620*/  @!PT LDS RZ, [RZ] ;  /* 0x00000000fffff984 */ /* 0x000fe20000000800 */
[----:B------:R-:W-:Y:S01]  /*d630*/  @!PT LDS RZ, [RZ] ;  /* 0x00000000fffff984 */ /* 0x000fe20000000800 */
[----:B------:R-:W-:Y:S04]  /*d640*/  LDGSTS.E.BYPASS.LTC128B.128 [R22+0x1400], desc[UR48][R2.64], !P4 ;  /* 0x0140000002167fae */ /* 0x000fe8000e101d70 */
[----:B------:R-:W-:Y:S01]  /*d650*/  LDGSTS.E.BYPASS.LTC128B.128 [R22+0x4400], desc[UR48][R2.64+0x80], !P3 ;  /* 0x0440008002167fae */ /* 0x000fe2000d901d70 */
[----:B------:R-:W-:-:S03]  /*d660*/  MOV R13, R21 ;  /* 0x00000015000d7202 */ /* 0x000fc60000000f00 */
[----:B------:R-:W-:Y:S04]  /*d670*/  LDGSTS.E.BYPASS.LTC128B.128 [R22+0x7400], desc[UR48][R2.64+0x100], !P2 ;  /* 0x0740010002167fae */ /* 0x000fe8000d101d70 */
[----:B------:R0:W-:Y:S02]  /*d680*/  LDGSTS.E.BYPASS.LTC128B.128 [R22+0xa400], desc[UR48][R2.64+0x180], !P1 ;  /* 0x0a40018002167fae */ /* 0x0001e4000c901d70 */
[----:B0-----:R-:W-:-:S07]  /*d690*/  IMAD.MOV.U32 R3, RZ, RZ, R14 ;  /* 0x000000ffff037224 */ /* 0x001fce00078e000e */
[----:B------:R-:W-:Y:S05]  /*d6a0*/  WARPSYNC.COLLECTIVE R15, `(.L_x_165) ;  /* 0x000000000f087348 */ /* 0x000fea0003c00000 */
[----:B------:R0:W1:Y:S02]  /*d6b0*/  SHFL.IDX P6, R14, R13, R12, R11 ;  /* 0x0000000c0d0e7389 */ /* 0x00006400000c000b */
[----:B01----:R-:W-:Y:S01]  /*d6c0*/  ENDCOLLECTIVE ;  /* 0x000000000000791b */ /* 0x003fe20003800000 */
.L_x_165:
[----:B------:R-:W-:Y:S02]  /*d6d0*/  IMAD.MOV.U32 R13, RZ, RZ, R23 ;  /* 0x000000ffff0d7224 */ /* 0x000fe400078e0017 */
[----:B------:R-:W-:Y:S01]  /*d6e0*/  IMAD.MOV.U32 R12, RZ, RZ, 0x4 ;  /* 0x00000004ff0c7424 */ /* 0x000fe200078e00ff */
[----:B------:R-:W-:-:S13]  /*d6f0*/  IADD3 R2, P0, R14, R0, RZ ;  /* 0x000000000e027210 */ /* 0x000fda0007f1e0ff */
[----:B------:R-:W-:Y:S05]  /*d700*/  WARPSYNC.COLLECTIVE R15, `(.L_x_166) ;  /* 0x000000000f087348 */ /* 0x000fea0003c00000 */
[----:B------:R0:W1:Y:S02]  /*d710*/  SHFL.IDX P6, R14, R13, R12, R11 ;  /* 0x0000000c0d0e7389 */ /* 0x00006400000c000b */
[----:B01----:R-:W-:Y:S01]  /*d720*/  ENDCOLLECTIVE ;  /* 0x000000000000791b */ /* 0x003fe20003800000 */
.L_x_166:
        /* <DEDUP_REMOVED lines=13> */
.L_x_167:
[----:B------:R-:W-:Y:S02]  /*d800*/  IMAD.MOV.U32 R13, RZ, RZ, R23 ;  /* 0x000000ffff0d7224 */ /* 0x000fe400078e0017 */
[----:B------:R-:W-:Y:S02]  /*d810*/  IMAD.MOV.U32 R12, RZ, RZ, 0x5 ;  /* 0x00000005ff0c7424 */ /* 0x000fe400078e00ff */
[----:B------:R-:W-:-:S07]  /*d820*/  IMAD.MOV.U32 R2, RZ, RZ, R14 ;  /* 0x000000ffff027224 */ /* 0x000fce00078e000e */
[----:B------:R-:W-:Y:S05]  /*d830*/  WARPSYNC.COLLECTIVE R15, `(.L_x_168) ;  /* 0x000000000f087348 */ /* 0x000fea0003c00000 */
[----:B------:R0:W1:Y:S02]  /*d840*/  SHFL.IDX P6, R14, R13, R12, R11 ;  /* 0x0000000c0d0e7389 */ /* 0x00006400000c000b */
[----:B01----:R-:W-:Y:S01]  /*d850*/  ENDCOLLECTIVE ;  /* 0x000000000000791b */ /* 0x003fe20003800000 */
.L_x_168:
        /* <DEDUP_REMOVED lines=14> */
.L_x_169:
[----:B------:R-:W-:Y:S05]  /*d940*/  BRA `(.L_x_170) ;  /* 0xffffffcc00c47947 */ /* 0x000fea000383ffff */
.L_x_77:
[----:B0-----:R0:W3:Y:S02]  /*d950*/  SYNCS.PHASECHK.TRANS64.TRYWAIT P0, [R4+URZ+0x22820], R0 ;  /* 0x02282000040075a7 */ /* 0x0010e4000800017f */
[----:B---3--:R-:W-:Y:S05]  /*d960*/  @!P0 NANOSLEEP.SYNCS 0x989680 ;  /* 0x009896800000895d */ /* 0x008fea0003900000 */
[----:B------:R-:W3:Y:S02]  /*d970*/  @!P0 SYNCS.PHASECHK.TRANS64 P0, [R4+URZ+0x22820], R0 ;  /* 0x02282000040085a7 */ /* 0x000ee4000800007f */
[----:B---3--:R-:W-:Y:S05]  /*d980*/  @!P0 BRA `(.L_x_77) ;  /* 0xfffffffc00f08947 */ /* 0x008fea000383ffff */
[----:B------:R-:W-:Y:S05]  /*d990*/  BRA `(.L_x_171) ;  /* 0xffffffd000707947 */ /* 0x000fea000383ffff */
.L_x_78:
[----:B------:R-:W3:Y:S01]  /*d9a0*/  S2R R2, SR_TID.X ;  /* 0x0000000000027919 */ /* 0x000ee20000002100 */
[----:B------:R-:W-:Y:S01]  /*d9b0*/  BSSY B0, `(.L_x_172) ;  /* 0x000000a000007945 */ /* 0x000fe20003800000 */
[----:B------:R-:W-:Y:S02]  /*d9c0*/  IMAD.MOV.U32 R12, RZ, RZ, RZ ;  /* 0x000000ffff0c7224 */ /* 0x000fe400078e00ff */
[----:B------:R-:W-:Y:S02]  /*d9d0*/  IMAD.MOV.U32 R11, RZ, RZ, 0x1f ;  /* 0x0000001fff0b7424 */ /* 0x000fe400078e00ff */
[----:B------:R-:W-:Y:S01]  /*d9e0*/  IMAD.MOV.U32 R15, RZ, RZ, -0x1 ;  /* 0xffffffffff0f7424 */ /* 0x000fe200078e00ff */
[----:B---3--:R-:W-:-:S04]  /*d9f0*/  SHF.R.U32.HI R2, RZ, 0x5, R2 ;  /* 0x00000005ff027819 */ /* 0x008fc80000011602 */
[----:B------:R-:W-:-:S05]  /*da00*/  LOP3.LUT R2, R2, 0x3, RZ, 0xc0, !PT ;  /* 0x0000000302027812 */ /* 0x000fca00078ec0ff */
[----:B------:R-:W-:-:S07]  /*da10*/  IMAD.MOV.U32 R13, RZ, RZ, R2 ;  /* 0x000000ffff0d7224 */ /* 0x000fce00078e0002 */
[----:B012---:R-:W-:Y:S05]  /*da20*/  WARPSYNC.COLLECTIVE R15, `(.L_x_173) ;  /* 0x000000000f087348 */ /* 0x007fea0003c00000 */
[----:B------:R3:W4:Y:S02]  /*da30*/  SHFL.IDX P6, R14, R13, R12, R11 ;  /* 0x0000000c0d0e7389 */ /* 0x00072400000c000b */
[----:B01234-:R-:W-:Y:S01]  /*da40*/  ENDCOLLECTIVE ;  /* 0x000000000000791b */ /* 0x01ffe20003800000 */
.L_x_173:
[----:B------:R-:W-:Y:S05]  /*da50*/  BSYNC B0 ;  /* 0x0000000000007941 */ /* 0x000fea0003800000 */
.L_x_172:
[----:B------:R-:W-:Y:S05]  /*da60*/  BRA `(.L_x_174) ;  /* 0xffffffd000587947 */ /* 0x000fea000383ffff */
.L_x_81:
[----:B------:R-:W-:Y:S01]  /*da70*/  BSSY B1, `(.L_x_175) ;  /* 0x0000006000017945 */ /* 0x000fe20003800000 */
[----:B------:R-:W-:-:S07]  /*da80*/  IMAD.MOV.U32 R15, RZ, RZ, -0x1 ;  /* 0xffffffffff0f7424 */ /* 0x000fce00078e00ff */
[----:B012---:R-:W-:Y:S05]  /*da90*/  WARPSYNC.COLLECTIVE R15, `(.L_x_176) ;  /* 0x000000000f0c7348 */ /* 0x007fea0003c00000 */
[----:B------:R-:W-:Y:S02]  /*daa0*/  ELECT P6, UR62, PT ;  /* 0x00000000003e782f */ /* 0x000fe400038c0000 */
[----:B------:R-:W-:Y:S01]  /*dab0*/  MOV R14, UR62 ;  /* 0x0000003e000e7c02 */ /* 0x000fe20008000f00 */
[----:B012---:R-:W-:Y:S10]  /*dac0*/  ENDCOLLECTIVE ;  /* 0x000000000000791b */ /* 0x007ff40003800000 */
.L_x_176:
[----:B------:R-:W-:Y:S05]  /*dad0*/  BSYNC B1 ;  /* 0x0000000000017941 */ /* 0x000fea0003800000 */
.L_x_175:
[----:B------:R-:W-:Y:S05]  /*dae0*/  BRA `(.L_x_177) ;  /* 0xffffffd000507947 */ /* 0x000fea000383ffff */
.L_x_83:
[----:B0-----:R0:W3:Y:S02]  /*daf0*/  SYNCS.PHASECHK.TRANS64.TRYWAIT P1, [R3+URZ+0x22840], R2 ;  /* 0x02284002030075a7 */ /* 0x0010e4000802017f */
[----:B---3--:R-:W-:Y:S05]  /*db00*/  @!P1 NANOSLEEP.SYNCS 0x989680 ;  /* 0x009896800000995d */ /* 0x008fea0003900000 */
[----:B------:R-:W3:Y:S02]  /*db10*/  @!P1 SYNCS.PHASECHK.TRANS64 P1, [R3+URZ+0x22840], R2 ;  /* 0x02284002030095a7 */ /* 0x000ee4000802007f */
[----:B---3--:R-:W-:Y:S05]  /*db20*/  @!P1 BRA `(.L_x_83) ;  /* 0xfffffffc00f09947 */ /* 0x008fea000383ffff */
[----:B------:R-:W-:Y:S05]  /*db30*/  BRA `(.L_x_178) ;  /* 0xffffffd000707947 */ /* 0x000fea000383ffff */
.L_x_85:
[----:B---3--:R3:W4:Y:S02]  /*db40*/  SYNCS.PHASECHK.TRANS64.TRYWAIT P1, [R17+URZ+0x22840], R0 ;  /* 0x02284000110075a7 */ /* 0x008724000802017f */
[----:B----4-:R-:W-:Y:S05]  /*db50*/  @!P1 NANOSLEEP.SYNCS 0x989680 ;  /* 0x009896800000995d */ /* 0x010fea0003900000 */
[----:B------:R-:W4:Y:S02]  /*db60*/  @!P1 SYNCS.PHASECHK.TRANS64 P1, [R17+URZ+0x22840], R0 ;  /* 0x02284000110095a7 */ /* 0x000f24000802007f */
[----:B----4-:R-:W-:Y:S05]  /*db70*/  @!P1 BRA `(.L_x_85) ;  /* 0xfffffffc00f09947 */ /* 0x010fea000383ffff */
[----:B------:R-:W-:Y:S05]  /*db80*/  BRA `(.L_x_179) ;  /* 0xffffffd0007c7947 */ /* 0x000fea000383ffff */
.L_x_87:
[----:B----4-:R4:W0:Y:S02]  /*db90*/  SYNCS.PHASECHK.TRANS64.TRYWAIT P1, [R3+URZ+0x22860], R2 ;  /* 0x02286002030075a7 */ /* 0x010824000802017f */
[----:B0-----:R-:W-:Y:S05]  /*dba0*/  @!P1 NANOSLEEP.SYNCS 0x989680 ;  /* 0x009896800000995d */ /* 0x001fea0003900000 */
[----:B------:R-:W0:Y:S02]  /*dbb0*/  @!P1 SYNCS.PHASECHK.TRANS64 P1, [R3+URZ+0x22860], R2 ;  /* 0x02286002030095a7 */ /* 0x000e24000802007f */
[----:B0-----:R-:W-:Y:S05]  /*dbc0*/  @!P1 BRA `(.L_x_87) ;  /* 0xfffffffc00f09947 */ /* 0x001fea000383ffff */
[----:B------:R-:W-:Y:S05]  /*dbd0*/  BRA `(.L_x_180) ;  /* 0xffffffd000787947 */ /* 0x000fea000383ffff */
.L_x_181:
[----:B------:R-:W-:-:S00]  /*dbe0*/  BRA `(.L_x_181) ;  /* 0xfffffffc00fc7947 */ /* 0x000fc0000383ffff */
[----:B------:R-:W-:-:S00]  /*dbf0*/  NOP ;  /* 0x0000000000007918 */ /* 0x000fc00000000000 */
        /* <DEDUP_REMOVED lines=8> */
.L_x_6448:


//--------------------- .text._ZN7cutlass13device_kernelIN5flash11enable_sm90INS1_16FlashAttnFwdSm90INS1_25CollectiveMainloopFwdSm90ILi2EN4cute5tupleIJNS5_1CILi1EEES8_S8_EEENS6_IJNS7_ILi128EEENS7_ILi96EEENS7_ILi64EEEEEELi256ENS_6half_tEfNS_4arch4Sm90ELb0ELb0ELb0ELb0ELb1ELb0ELb1ELb1ELb0ELb1ELb0ELb0EEENS1_21CollectiveEpilogueFwdINS6_IJSA_NS7_ILi256EEESB_EEES9_SE_SG_Li256ELb0ELb1ELb0ELb0EEENS1_29StaticPersistentTileSchedulerILb0EEEEEEEEEvNT_6ParamsE --------------------------
	.section	.text._ZN7cutlass13device_kernelIN5flash11enable_sm90INS1_16FlashAttnFwdSm90INS1_25CollectiveMainloopFwdSm90ILi2EN4cute5tupleIJNS5_1CILi1EEES8_S8_EEENS6_IJNS7_ILi128EEENS7_ILi96EEENS7_ILi64EEEEEELi256ENS_6half_tEfNS_4arch4Sm90ELb0ELb0ELb0ELb0ELb1ELb0ELb1ELb1ELb0ELb1ELb0ELb0EEENS1_21CollectiveEpilogueFwdINS6_IJSA_NS7_ILi256EEESB_EEES9_SE_SG_Li256ELb0ELb1ELb0ELb0EEENS1_29StaticPersistentTileSchedulerILb0EEEEEEEEEvNT_6ParamsE,"ax",@progbits
	.align	128
.text._ZN7cutlass13device_kernelIN5flash11enable_sm90INS1_16FlashAttnFwdSm90INS1_25CollectiveMainloopFwdSm90ILi2EN4cute5tupleIJNS5_1CILi1EEES8_S8_EEENS6_IJNS7_ILi128EEENS7_ILi96EEENS7_ILi64EEEEEELi256ENS_6half_tEfNS_4arch4Sm90ELb0ELb0ELb0ELb0ELb1ELb0ELb1ELb1ELb0ELb1ELb0ELb0EEENS1_21CollectiveEpilogueFwdINS6_IJSA_NS7_ILi256EEESB_EEES9_SE_SG_Li256ELb0ELb1ELb0ELb0EEENS1_29StaticPersistentTileSchedulerILb0EEEEEEEEEvNT_6ParamsE:
        .type           _ZN7cutlass13device_kernelIN5flash11enable_sm90INS1_16FlashAttnFwdSm90INS1_25CollectiveMainloopFwdSm90ILi2EN4cute5tupleIJNS5_1CILi1EEES8_S8_EEENS6_IJNS7_ILi128EEENS7_ILi96EEENS7_ILi64EEEEEELi256ENS_6half_tEfNS_4arch4Sm90ELb0ELb0ELb0ELb0ELb1ELb0ELb1ELb1ELb0ELb1ELb0ELb0EEENS1_21CollectiveEpilogueFwdINS6_IJSA_NS7_ILi256EEESB_EEES9_SE_SG_Li256ELb0ELb1ELb0ELb0EEENS1_29StaticPersistentTileSchedulerILb0EEEEEEEEEvNT_6ParamsE,@function
        .size           _ZN7cutlass13device_kernelIN5flash11enable_sm90INS1_16FlashAttnFwdSm90INS1_25CollectiveMainloopFwdSm90ILi2EN4cute5tupleIJNS5_1CILi1EEES8_S8_EEENS6_IJNS7_ILi128EEENS7_ILi96EEENS7_ILi64EEEEEELi256ENS_6half_tEfNS_4arch4Sm90ELb0ELb0ELb0ELb0ELb1ELb0ELb1ELb1ELb0ELb1ELb0ELb0EEENS1_21CollectiveEpilogueFwdINS6_IJSA_NS7_ILi256EEESB_EEES9_SE_SG_Li256ELb0ELb1ELb0ELb0EEENS1_29StaticPersistentTileSchedulerILb0EEEEEEEEEvNT_6ParamsE,(.L_x_6449 - _ZN7cutlass13device_kernelIN5flash11enable_sm90INS1_16FlashAttnFwdSm90INS1_25CollectiveMainloopFwdSm90ILi2EN4cute5tupleIJNS5_1CILi1EEES8_S8_EEENS6_IJNS7_ILi128EEENS7_ILi96EEENS7_ILi64EEEEEELi256ENS_6half_tEfNS_4arch4Sm90ELb0ELb0ELb0ELb0ELb1ELb0ELb1ELb1ELb0ELb1ELb0ELb0EEENS1_21CollectiveEpilogueFwdINS6_IJSA_NS7_ILi256EEESB_EEES9_SE_SG_Li256ELb0ELb1ELb0ELb0EEENS1_29StaticPersistentTileSchedulerILb0EEEEEEEEEvNT_6ParamsE)
        .other          _ZN7cutlass13device_kernelIN5flash11enable_sm90INS1_16FlashAttnFwdSm90INS1_25CollectiveMainloopFwdSm90ILi2EN4cute5tupleIJNS5_1CILi1EEES8_S8_EEENS6_IJNS7_ILi128EEENS7_ILi96EEENS7_ILi64EEEEEELi256ENS_6half_tEfNS_4arch4Sm90ELb0ELb0ELb0ELb0ELb1ELb0ELb1ELb1ELb0ELb1ELb0ELb0EEENS1_21CollectiveEpilogueFwdINS6_IJSA_NS7_ILi256EEESB_EEES9_SE_SG_Li256ELb0ELb1ELb0ELb0EEENS1_29StaticPersistentTileSchedulerILb0EEEEEEEEEvNT_6ParamsE,@"STO_CUDA_ENTRY STV_DEFAULT"
_ZN7cutlass13device_kernelIN5flash11enable_sm90INS1_16FlashAttnFwdSm90INS1_25CollectiveMainloopFwdSm90ILi2EN4cute5tupleIJNS5_1CILi1EEES8_S8_EEENS6_IJNS7_ILi128EEENS7_ILi96EEENS7_ILi64EEEEEELi256ENS_6half_tEfNS_4arch4Sm90ELb0ELb0ELb0ELb0ELb1ELb0ELb1ELb1ELb0ELb1ELb0ELb0EEENS1_21CollectiveEpilogueFwdINS6_IJSA_NS7_ILi256EEESB_EEES9_SE_SG_Li256ELb0ELb1ELb0ELb0EEENS1_29StaticPersistentTileSchedulerILb0EEEEEEEEEvNT_6ParamsE:
        /* <DEDUP_REMOVED lines=13> */
[----:B------:R-:W-:Y:S01]  /*00d0*/  VOTEU.ALL UP1, P0 ;  /* 0x00000000003f7886 */ /* 0x000fe20000020000 */
[----:B------:R-:W-:-:S03]  /*00e0*/  VOTEU.ALL UP2, P0 ;  /* 0x00000000003f7886 */ /* 0x000fc60000040000 */
        /* <DEDUP_REMOVED lines=10> */
[----:B------:R0:W2:Y:S01]  /*0190*/  @!UP0 SYNCS.EXCH.64 URZ, [UR8+0x32400], UR4 ;  /* 0x03240004083f85b2 */ /* 0x0000a20008000100 */
[----:B------:R0:W3:Y:S05]  /*01a0*/  @!UP1 SYNCS.EXCH.64 URZ, [UR8+0x32410], UR4 ;  /* 0x03241004083f95b2 */ /* 0x0000ea0008000100 */
[----:B------:R0:W4:Y:S02]  /*01b0*/  @!UP2 SYNCS.EXCH.64 URZ, [UR8+0x32420], UR6 ;  /* 0x03242006083fa5b2 */ /* 0x0001240008000100 */
        /* <DEDUP_REMOVED lines=15> */
[----:B------:R0:W0:Y:S01]  /*02b0*/  SYNCS.EXCH.64 URZ, [UR8+0x32440], UR6 ;  /* 0x03244006083f75b2 */ /* 0x0000220008000100 */
[----:B------:R0:W0:Y:S01]  /*02c0*/  SYNCS.EXCH.64 URZ, [UR8+0x32438], UR4 ;  /* 0x03243804083f75b2 */ /* 0x0000220008000100 */
[----:B------:R0:W0:Y:S01]  /*02d0*/  SYNCS.EXCH.64 URZ, [UR8+0x32448], UR6 ;  /* 0x03244806083f75b2 */ /* 0x0000220008000100 */
[----:B------:R-:W-:Y:S01]  /*02e0*/  NOP ;  /* 0x0000000000007918 */ /* 0x000fe20000000000 */
.L_x_182:
        /* <DEDUP_REMOVED lines=22> */
.L_x_183:
        /* <DEDUP_REMOVED lines=18> */
.L_x_184:
        /* <DEDUP_REMOVED lines=22> */
.L_x_185:
        /* <DEDUP_REMOVED lines=23> */
.L_x_186:
        /* <DEDUP_REMOVED lines=8> */
.L_x_188:
        /* <DEDUP_REMOVED lines=23> */
[----:B------:R-:W-:Y:S01]  /*0a30*/  LEA.HI R200, R0, R19, RZ, 0x3 ;  /* 0x0000001300c87211 */ /* 0x000fe200078f18ff */
[----:B------:R-:W-:Y:S01]  /*0a40*/  IMAD.IADD R206, R19, 0x1, -R206 ;  /* 0x0000000113ce7824 */ /* 0x000fe200078e0ace */
[----:B------:R-:W-:-:S02]  /*0a50*/  LOP3.LUT R4, R2, 0x3fffff0, RZ, 0xc0, !PT ;  /* 0x03fffff002047812 */ /* 0x000fc400078ec0ff */
[----:B------:R-:W-:Y:S02]  /*0a60*/  SHF.R.S32.HI R5, RZ, 0x4, R2 ;  /* 0x00000004ff057819 */ /* 0x000fe40000011402 */
[----:B------:R-:W-:Y:S01]  /*0a70*/  SHF.R.S32.HI R9, RZ, 0x1f, R206 ;  /* 0x0000001fff097819 */ /* 0x000fe200000114ce */
[----:B------:R-:W-:Y:S01]  /*0a80*/  IMAD.IADD R4, R19, 0x1, -R4 ;  /* 0x0000000113047824 */ /* 0x000fe200078e0a04 */
[----:B------:R-:W-:Y:S02]  /*0a90*/  LOP3.LUT R7, R6, 0xfffffc00, RZ, 0xc0, !PT ;  /* 0xfffffc0006077812 */ /* 0x000fe400078ec0ff */
[----:B------:R-:W-:Y:S02]  /*0aa0*/  LEA.HI R8, R9, R206, RZ, 0x2 ;  /* 0x000000ce09087211 */ /* 0x000fe400078f10ff */
[----:B------:R-:W-:Y:S01]  /*0ab0*/  LEA.HI R6, R0, R19, RZ, 0x2 ;  /* 0x0000001300067211 */ /* 0x000fe200078f10ff */
[----:B------:R-:W-:Y:S01]  /*0ac0*/  IMAD R7, R4, 0x40, R7 ;  /* 0x0000004004077824 */ /* 0x000fe200078e0207 */
[----:B------:R-:W-:-:S02]  /*0ad0*/  SHF.R.S32.HI R10, RZ, 0x2, R8 ;  /* 0x00000002ff0a7819 */ /* 0x000fc40000011408 */
[----:B------:R-:W-:Y:S02]  /*0ae0*/  SHF.R.S32.HI R11, RZ, 0x1f, R8 ;  /* 0x0000001fff0b7819 */ /* 0x000fe40000011408 */
[----:B------:R-:W-:Y:S02]  /*0af0*/  LEA.HI R2, R2, R5, RZ, 0x1 ;  /* 0x0000000502027211 */ /* 0x000fe400078f08ff */
[----:B------:R-:W-:Y:S02]  /*0b00*/  LEA.HI R11, R11, R10, RZ, 0x3 ;  /* 0x0000000a0b0b7211 */ /* 0x000fe400078f18ff */
[----:B------:R-:W-:Y:S02]  /*0b10*/  LOP3.LUT R6, R6, 0xfffffffc, RZ, 0xc0, !PT ;  /* 0xfffffffc06067812 */ /* 0x000fe400078ec0ff */
[----:B------:R-:W-:Y:S02]  /*0b20*/  SHF.R.S32.HI R208, RZ, 0x7, R3 ;  /* 0x00000007ffd07819 */ /* 0x000fe40000011403 */
        /* <DEDUP_REMOVED lines=11> */
[----:B------:R-:W-:Y:S02]  /*0be0*/  LOP3.LUT R3, R3, 0x3fffffe, RZ, 0xc0, !PT ;  /* 0x03fffffe03037812 */ /* 0x000fe400078ec0ff */
[----:B------:R-:W-:Y:S01]  /*0bf0*/  LEA.HI R0, R6, R6, RZ, 0x1 ;  /* 0x0000000606007211 */ /* 0x000fe200078f08ff */
[----:B------:R-:W-:Y:S01]  /*0c00*/  IMAD R10, R9, 0x10, R10 ;  /* 0x00000010090a7824 */ /* 0x000fe200078e020a */
[----:B------:R-:W-:Y:S01]  /*0c10*/  SHF.L.U32 R2, R19, 0x3, RZ ;  /* 0x0000000313027819 */ /* 0x000fe200000006ff */
[----:B------:R-:W-:Y:S01]  /*0c20*/  IMAD.IADD R3, R208, 0x1, -R3 ;  /* 0x00000001d0037824 */ /* 0x000fe200078e0a03 */
[----:B------:R-:W-:-:S02]  /*0c30*/  LOP3.LUT R5, R0, 0x1ffffffe, RZ, 0xc0, !PT ;  /* 0x1ffffffe00057812 */ /* 0x000fc400078ec0ff */
[----:B------:R-:W-:Y:S01]  /*0c40*/  SHF.R.S32.HI R200, RZ, 0x3, R200 ;  /* 0x00000003ffc87819 */ /* 0x000fe200000114c8 */
[----:B------:R-:W-:Y:S01]  /*0c50*/  IMAD R209, R3, 0x40, R10 ;  /* 0x0000004003d17824 */ /* 0x000fe200078e020a */
[----:B------:R-:W-:Y:S01]  /*0c60*/  LOP3.LUT R3, R8, 0x7ffffffc, RZ, 0xc0, !PT ;  /* 0x7ffffffc08037812 */ /* 0x000fe200078ec0ff */
[C---:B------:R-:W-:Y:S02]  /*0c70*/  VIADD R18, R2.reuse, 0x40 ;  /* 0x0000004002127836 */ /* 0x040fe40000000000 */
[C---:B------:R-:W-:Y:S02]  /*0c80*/  VIADD R17, R2.reuse, 0x80 ;  /* 0x0000008002117836 */ /* 0x040fe40000000000 */
[----:B------:R-:W-:Y:S01]  /*0c90*/  VIADD R16, R2, 0xc0 ;  /* 0x000000c002107836 */ /* 0x000fe20000000000 */
[----:B------:R-:W-:Y:S01]  /*0ca0*/  SHF.R.S32.HI R216, RZ, 0x1f, R18 ;  /* 0x0000001fffd87819 */ /* 0x000fe20000011412 */
[----:B------:R-:W-:Y:S01]  /*0cb0*/  IMAD.IADD R6, R6, 0x1, -R5 ;  /* 0x0000000106067824 */ /* 0x000fe200078e0a05 */
[----:B------:R-:W-:Y:S01]  /*0cc0*/  SHF.R.S32.HI R215, RZ, 0x1f, R17 ;  /* 0x0000001fffd77819 */ /* 0x000fe20000011411 */
[----:B------:R-:W-:Y:S01]  /*0cd0*/  IMAD.IADD R210, R206, 0x1, -R3 ;  /* 0x00000001ced27824 */ /* 0x000fe200078e0a03 */
[----:B------:R-:W-:Y:S01]  /*0ce0*/  SHF.R.S32.HI R214, RZ, 0x1f, R16 ;  /* 0x0000001fffd67819 */ /* 0x000fe20000011410 */
[----:B------:R-:W-:-:S07]  /*0cf0*/  IMAD R211, R6, 0x8, R209 ;  /* 0x0000000806d37824 */ /* 0x000fce00078e02d1 */
.L_x_222:
[----:B------:R-:W0:Y:S01]  /*0d00*/  SHFL.IDX PT, R0, R208, RZ, 0x1f ;  /* 0x00001fffd0007589 */ /* 0x000e2200000e0000 */
[----:B------:R-:W1:Y:S01]  /*0d10*/  S2UR UR45, SR_CgaCtaId ;  /* 0x00000000002d79c3 */ /* 0x000e620000008800 */
[----:B------:R-:W-:Y:S01]  /*0d20*/  ULDC UR4, c[0x0][0xd38] ;  /* 0x00034e0000047ab9 */ /* 0x000fe20000000800 */
[----:B------:R-:W-:Y:S01]  /*0d30*/  ULDC.64 UR6, c[0x0][0x418] ;  /* 0x0001060000067ab9 */ /* 0x000fe20000000a00 */
[----:B------:R-:W-:Y:S02]  /*0d40*/  UISETP.NE.AND UP1, UPT, UR4, 0x1, UPT ;  /* 0x000000010400788c */ /* 0x000fe4000bf25270 */
[----:B------:R-:W-:Y:S01]  /*0d50*/  UISETP.NE.U32.AND UP0, UPT, UR6, URZ, UPT ;  /* 0x0000003f0600728c */ /* 0x000fe2000bf05070 */
[----:B------:R-:W-:Y:S01]  /*0d60*/  UMOV UR51, 0x400 ;  /* 0x0000040000337882 */ /* 0x000fe20000000000 */
[----:B------:R-:W-:Y:S02]  /*0d70*/  ULDC UR4, c[0x0][0xd44] ;  /* 0x0003510000047ab9 */ /* 0x000fe40000000800 */
[----:B------:R-:W-:Y:S01]  /*0d80*/  UISETP.NE.AND.EX UP0, UPT, UR7, URZ, UPT, UP0 ;  /* 0x0000003f0700728c */ /* 0x000fe2000bf05300 */
[----:B------:R-:W-:Y:S01]  /*0d90*/  ULDC UR47, c[0x0][0x424] ;  /* 0x00010900002f7ab9 */ /* 0x000fe20000000800 */
[----:B------:R-:W-:-:S02]  /*0da0*/  UISETP.NE.AND UP2, UPT, UR4, 0x1, UPT ;  /* 0x000000010400788c */ /* 0x000fc4000bf45270 */
[----:B------:R-:W-:Y:S01]  /*0db0*/  USEL UR47, UR47, 0x1, UP0 ;  /* 0x000000012f2f7887 */ /* 0x000fe20008000000 */
[----:B------:R-:W-:Y:S01]  /*0dc0*/  @UP1 ULDC UR4, c[0x0][0xd3c] ;  /* 0x00034f0000041ab9 */ /* 0x000fe20000000800 */
[----:B------:R-:W-:Y:S01]  /*0dd0*/  ULDC UR7, c[0x0][0x2f0] ;  /* 0x0000bc0000077ab9 */ /* 0x000fe20000000800 */
[----:B------:R-:W-:Y:S02]  /*0de0*/  UIMAD.WIDE.U32 UR4, UR44, UR4, URZ ;  /* 0x000000042c0472a5 */ /* 0x000fe4000f8e003f */
[----:B------:R-:W-:Y:S01]  /*0df0*/  UIMAD UR47, UR47, UR7, URZ ;  /* 0x000000072f2f72a4 */ /* 0x000fe2000f8e023f */
[----:B------:R-:W-:Y:S01]  /*0e00*/  @UP1 ULDC UR8, c[0x0][0xd40] ;  /* 0x0003500000081ab9 */ /* 0x000fe20000000800 */
        /* <DEDUP_REMOVED lines=17> */
[----:B------:R-:W-:Y:S02]  /*0f20*/  UIADD3 UR8, UR8, 0x22400, URZ ;  /* 0x0002240008087890 */ /* 0x000fe4000fffe03f */
[----:B------:R-:W-:-:S02]  /*0f30*/  USHF.R.U32.HI UR46, URZ, 0x1f, UR7 ;  /* 0x0000001f3f2e7899 */ /* 0x000fc40008011607 */
[----:B------:R-:W-:Y:S02]  /*0f40*/  USHF.R.U32.HI UR8, URZ, 0x4, UR8 ;  /* 0x000000043f087899 */ /* 0x000fe40008011608 */
[----:B------:R-:W-:Y:S02]  /*0f50*/  ULEA.HI.SX32 UR46, UR7, UR46, 0x1c ;  /* 0x0000002e072e7291 */ /* 0x000fe4000f8fe23f */
[----:B------:R-:W-:Y:S01]  /*0f60*/  ULOP3.LUT UR50, UR8, 0x3fff, URZ, 0xc0, !UPT ;  /* 0x00003fff08327892 */ /* 0x000fe2000f8ec03f */
[----:B---3-5:R-:W-:Y:S11]  /*0f70*/  @!P0 BRA `(.L_x_189) ;  /* 0x0000000000408947 */ /* 0x028ff60003800000 */
        /* <DEDUP_REMOVED lines=16> */
.L_x_189:
[----:B------:R-:W-:Y:S01]  /*1080*/  ULOP3.LUT UR4, UR38, 0x1, URZ, 0xc0, !UPT ;  /* 0x0000000126047892 */ /* 0x000fe2000f8ec03f */
[----:B------:R-:W0:Y:S05]  /*1090*/  S2R R20, SR_TID.X ;  /* 0x0000000000147919 */ /* 0x000e2a0000002100 */
[----:B------:R-:W-:-:S04]  /*10a0*/  MOV R0, UR4 ;  /* 0x0000000400007c02 */ /* 0x000fc80008000f00 */
[----:B------:R-:W-:-:S04]  /*10b0*/  SHF.L.U32 R0, R0, 0x1f, RZ ;  /* 0x0000001f00007819 */ /* 0x000fc800000006ff */
[----:B------:R-:W1:Y:S01]  /*10c0*/  SYNCS.PHASECHK.TRANS64.TRYWAIT P0, [UR51+0x32400], R0 ;  /* 0x03240000ff0075a7 */ /* 0x000e620008000173 */
[----:B0-----:R-:W-:-:S05]  /*10d0*/  SHF.R.U32.HI R20, RZ, 0x7, R20 ;  /* 0x00000007ff147819 */ /* 0x001fca0000011614 */
[----:B------:R-:W-:Y:S01]  /*10e0*/  VIADD R192, R20, 0x8 ;  /* 0x0000000814c07836 */ /* 0x000fe20000000000 */
[----:B-1----:R-:W-:Y:S06]  /*10f0*/  @!P0 BRA `(.L_x_190) ;  /* 0x000000b8003c8947 */ /* 0x002fec0003800000 */
.L_x_274:
[----:B0-----:R-:W-:Y:S01]  /*1100*/  IMAD.U32 R3, RZ, RZ, UR40 ;  /* 0x00000028ff037e24 */ /* 0x001fe2000f8e00ff */
[----:B------:R-:W-:Y:S05]  /*1110*/  WARPSYNC.ALL ;  /* 0x0000000000007948 */ /* 0x000fea0003800000 */
[----:B------:R0:W-:Y:S01]  /*1120*/  BAR.SYNC.DEFER_BLOCKING R192, 0x100 ;  /* 0x000400c00000751d */ /* 0x0001e20000010000 */
[----:B------:R-:W-:-:S13]  /*1130*/  ISETP.NE.AND P0, PT, R3, 0x3, PT ;  /* 0x000000030300780c */ /* 0x000fda0003f05270 */
[----:B0-----:R-:W-:Y:S05]  /*1140*/  @!P0 BRA `(.L_x_191) ;  /* 0x0000000000048947 */ /* 0x001fea0003800000 */
[----:B------:R-:W-:Y:S01]  /*1150*/  BPT.TRAP 0x1 ;  /* 0x000000040000795c */ /* 0x000fe20000300000 */
.L_x_191:
[----:B------:R-:W-:Y:S01]  /*1160*/  ULEA UR27, UR37, UR51, 0x3 ;  /* 0x00000033251b7291 */ /* 0x000fe2000f8e183f */
[----:B------:R-:W-:-:S05]  /*1170*/  IMAD.U32 R3, RZ, RZ, UR36 ;  /* 0x00000024ff037e24 */ /* 0x000fca000f8e00ff */
[----:B------:R-:W-:-:S04]  /*1180*/  SHF.L.U32 R3, R3, 0x1f, RZ ;  /* 0x0000001f03037819 */ /* 0x000fc800000006ff */
[----:B------:R0:W1:Y:S01]  /*1190*/  SYNCS.PHASECHK.TRANS64.TRYWAIT P1, [UR27+0x32430], R3 ;  /* 0x03243003ff0075a7 */ /* 0x000062000802015b */
[----:B------:R-:W-:Y:S05]  /*11a0*/  @!P0 BRA `(.L_x_192) ;  /* 0x0000000000048947 */ /* 0x000fea0003800000 */
[----:B------:R-:W-:Y:S01]  /*11b0*/  BPT.TRAP 0x1 ;  /* 0x000000040000795c */ /* 0x000fe20000300000 */
.L_x_192:
[----:B-1----:R-:W-:Y:S05]  /*11c0*/  @P1 BRA `(.L_x_193) ;  /* 0x0000000000081947 */ /* 0x002fea0003800000 */
[----:B------:R-:W1:Y:S02]  /*11d0*/  SYNCS.PHASECHK.TRANS64.TRYWAIT P1, [UR27+0x32430], R3 ;  /* 0x03243003ff0075a7 */ /* 0x000e64000802015b */
[----:B-1----:R-:W-:Y:S05]  /*11e0*/  @!P1 BRA `(.L_x_194) ;  /* 0x000000b800189947 */ /* 0x002fea0003800000 */
.L_x_193:
[----:B------:R-:W-:Y:S01]  /*11f0*/  ULEA UR4, UR42, UR51, 0xd ;  /* 0x000000332a047291 */ /* 0x000fe2000f8e683f */
[----:B------:R-:W-:Y:S01]  /*1200*/  WARPGROUP.ARRIVE ;  /* 0x00000000000079c5 */ /* 0x000fe20000000000 */
[----:B------:R-:W-:Y:S02]  /*1210*/  UIADD3 UR5, UR51, 0x1c400, URZ ;  /* 0x0001c40033057890 */ /* 0x000fe4000fffe03f */
[----:B------:R-:W-:Y:S02]  /*1220*/  UIADD3 UR4, UR4, 0x18400, URZ ;  /* 0x0001840004047890 */ /* 0x000fe4000fffe03f */
[----:B------:R-:W-:Y:S02]  /*1230*/  USHF.R.U32.HI UR5, URZ, 0x4, UR5 ;  /* 0x000000043f057899 */ /* 0x000fe40008011605 */
[----:B------:R-:W-:Y:S02]  /*1240*/  USHF.R.U32.HI UR4, URZ, 0x4, UR4 ;  /* 0x000000043f047899 */ /* 0x000fe40008011604 */
[----:B------:R-:W-:-:S02]  /*1250*/  ULOP3.LUT UR5, UR5, 0x3fff, URZ, 0xc0, !UPT ;  /* 0x00003fff05057892 */ /* 0x000fc4000f8ec03f */
[----:B------:R-:W-:Y:S02]  /*1260*/  ULOP3.LUT UR4, UR4, 0x3fff, URZ, 0xc0, !UPT ;  /* 0x00003fff04047892 */ /* 0x000fe4000f8ec03f */
[----:B------:R-:W-:Y:S02]  /*1270*/  ULOP3.LUT UR24, UR5, 0x10000, URZ, 0xfc, !UPT ;  /* 0x0001000005187892 */ /* 0x000fe4000f8efc3f */
[----:B------:R-:W-:Y:S02]  /*1280*/  ULOP3.LUT UR4, UR4, 0x10000, URZ, 0xfc, !UPT ;  /* 0x0001000004047892 */ /* 0x000fe4000f8efc3f */
[----:B------:R-:W-:Y:S01]  /*1290*/  UIMAD UR6, UR37, 0x300, UR24 ;  /* 0x00000300250678a4 */ /* 0x000fe2000f8e0218 */
[----:B------:R-:W-:Y:S01]  /*12a0*/  UMOV UR5, 0x40000040 ;  /* 0x4000004000057882 */ /* 0x000fe20000000000 */
[----:B------:R-:W-:Y:S01]  /*12b0*/  UMOV UR7, 0x40000040 ;  /* 0x4000004000077882 */ /* 0x000fe20000000000 */
[----:B------:R-:W-:Y:S02]  /*12c0*/  UIADD3 UR8, UR4, 0x2, URZ ;  /* 0x0000000204087890 */ /* 0x000fe4000fffe03f */
[----:B------:R-:W-:Y:S01]  /*12d0*/  UIADD3 UR10, UR6, 0x2, URZ ;  /* 0x00000002060a7890 */ /* 0x000fe2000fffe03f */
[----:B------:R-:W-:-:S03]  /*12e0*/  UMOV UR9, 0x40000040 ;  /* 0x4000004000097882 */ /* 0x000fc60000000000 */
[----:B------:R-:W-:Y:S01]  /*12f0*/  HGMMA.64x96x16.F32 R24, gdesc[UR4], RZ, !UPT, gsb0 ;  /* 0x01600000041879f0 */ /* 0x000fe2000c0008ff */
[----:B------:R-:W-:Y:S01]  /*1300*/  UMOV UR11, 0x40000040 ;  /* 0x40000040000b7882 */ /* 0x000fe20000000000 */
[----:B------:R-:W-:Y:S02]  /*1310*/  UIADD3 UR12, UR4, 0x4, URZ ;  /* 0x00000004040c7890 */ /* 0x000fe4000fffe03f */
[----:B------:R-:W-:Y:S01]  /*1320*/  UIADD3 UR14, UR6, 0x4, URZ ;  /* 0x00000004060e7890 */ /* 0x000fe2000fffe03f */
[----:B------:R-:W-:Y:S01]  /*1330*/  UMOV UR13, 0x40000040 ;  /* 0x40000040000d7882 */ /* 0x000fe20000000000 */
[----:B------:R-:W-:Y:S01]  /*1340*/  UMOV UR15, 0x40000040 ;  /* 0x40000040000f7882 */ /* 0x000fe20000000000 */
[----:B------:R-:W-:Y:S02]  /*1350*/  UIADD3 UR16, UR4, 0x6, URZ ;  /* 0x0000000604107890 */ /* 0x000fe4000fffe03f */
[----:B------:R-:W-:Y:S01]  /*1360*/  UIADD3 UR18, UR6, 0x6, URZ ;  /* 0x0000000606127890 */ /* 0x000fe2000fffe03f */
[----:B------:R-:W-:Y:S01]  /*1370*/  UMOV UR17, 0x40000040 ;  /* 0x4000004000117882 */ /* 0x000fe20000000000 */
[----:B------:R-:W-:Y:S01]  /*1380*/  UMOV UR19, 0x40000040 ;  /* 0x4000004000137882 */ /* 0x000fe20000000000 */
[----:B------:R-:W-:-:S02]  /*1390*/  WARPGROUP.DEPBAR.LE gsb0, 0x0 ;  /* 0x00008000000079c5 */ /* 0x000fc40000010000 */
        /* <DEDUP_REMOVED lines=9> */
[----:B------:R-:W2:Y:S02]  /*1430*/  SYNCS.PHASECHK.TRANS64.TRYWAIT P1, [UR51+0x32410], R0 ;  /* 0x03241000ff0075a7 */ /* 0x000ea40008020173 */
[----:B--2---:R-:W-:Y:S05]  /*1440*/  @!P1 BRA `(.L_x_195) ;  /* 0x000000b400989947 */ /* 0x004fea0003800000 */
.L_x_275:
[----:B------:R-:W-:Y:S05]  /*1450*/  @!P0 BRA `(.L_x_196) ;  /* 0x0000000000048947 */ /* 0x000fea0003800000 */
[----:B------:R-:W-:Y:S01]  /*1460*/  BPT.TRAP 0x1 ;  /* 0x000000040000795c */ /* 0x000fe20000300000 */
.L_x_196:
[----:B------:R3:W4:Y:S01]  /*1470*/  SYNCS.PHASECHK.TRANS64.TRYWAIT P1, [UR27+0x32450], R3 ;  /* 0x03245003ff0075a7 */ /* 0x000722000802015b */
[----:B------:R-:W-:Y:S05]  /*1480*/  @!P0 BRA `(.L_x_197) ;  /* 0x0000000000048947 */ /* 0x000fea0003800000 */
[----:B------:R-:W-:Y:S01]  /*1490*/  BPT.TRAP 0x1 ;  /* 0x000000040000795c */ /* 0x000fe20000300000 */
.L_x_197:
[----:B----4-:R-:W-:Y:S05]  /*14a0*/  @P1 BRA `(.L_x_198) ;  /* 0x0000000000081947 */ /* 0x010fea0003800000 */
[----:B------:R-:W4:Y:S02]  /*14b0*/  SYNCS.PHASECHK.TRANS64.TRYWAIT P1, [UR27+0x32450], R3 ;  /* 0x03245003ff0075a7 */ /* 0x000f24000802015b */
[----:B----4-:R-:W-:Y:S05]  /*14c0*/  @!P1 BRA `(.L_x_199) ;  /* 0x000000b400909947 */ /* 0x010fea0003800000 */
.L_x_198:
[----:B------:R-:W-:Y:S01]  /*14d0*/  UIADD3 UR51, UR51, 0x400, URZ ;  /* 0x0000040033337890 */ /* 0x000fe2000fffe03f */
[----:B------:R-:W-:Y:S01]  /*14e0*/  WARPGROUP.ARRIVE ;  /* 0x00000000000079c5 */ /* 0x000fe20000000000 */
[----:B------:R-:W-:-:S05]  /*14f0*/  ULOP3.LUT UR6, UR50, 0x10000, URZ, 0xfc, !UPT ;  /* 0x0001000032067892 */ /* 0x000fca000f8efc3f */
[----:B--2---:R-:W2:Y:S01]  /*1500*/  S2R R0, SR_TID.X ;  /* 0x0000000000007919 */ /* 0x004ea20000002100 */
[----:B------:R-:W-:Y:S01]  /*1510*/  USHF.R.U32.HI UR26, URZ, 0x4, UR51 ;  /* 0x000000043f1a7899 */ /* 0x000fe20008011633 */
[----:B------:R-:W-:Y:S01]  /*1520*/  UMOV UR21, 0x40000040 ;  /* 0x4000004000157882 */ /* 0x000fe20000000000 */
[----:B------:R-:W-:Y:S02]  /*1530*/  UMOV UR23, 0x40000040 ;  /* 0x4000004000177882 */ /* 0x000fe40000000000 */
[----:B------:R-:W-:Y:S01]  /*1540*/  ULOP3.LUT UR26, UR26, 0x3fff, URZ, 0xc0, !UPT ;  /* 0x00003fff1a1a7892 */ /* 0x000fe2000f8ec03f */
[----:B------:R-:W-:-:S03]  /*1550*/  UMOV UR20, UR6 ;  /* 0x0000000600147c82 */ /* 0x000fc60008000000 */
[----:B------:R-:W-:-:S04]  /*1560*/  ULOP3.LUT UR25, UR26, 0x10000, URZ, 0xfc, !UPT ;  /* 0x000100001a197892 */ /* 0x000fc8000f8efc3f */
[----:B------:R-:W-:-:S07]  /*1570*/  UIMAD UR7, UR37, 0xc00, UR25 ;  /* 0x00000c00250778a4 */ /* 0x000fce000f8e0219 */
[----:B------:R-:W-:Y:S02]  /*1580*/  UMOV UR22, UR7 ;  /* 0x0000000700167c82 */ /* 0x000fe40008000000 */
[----:B------:R-:W-:Y:S01]  /*1590*/  HGMMA.64x96x16.F32 R24, gdesc[UR20], R24, gsb0 ;  /* 0x01600000141879f0 */ /* 0x000fe20008000818 */
        /* <DEDUP_REMOVED lines=8> */
[----:B------:R-:W-:Y:S01]  /*1620*/  HGMMA.64x96x16.F32 R24, gdesc[UR20], R24, gsb0 ;  /* 0x01600000141879f0 */ /* 0x000fe20008000818 */
[----:B------:R-:W-:Y:S02]  /*1630*/  UIADD3 UR20, UR6, 0x4, URZ ;  /* 0x0000000406147890 */ /* 0x000fe4000fffe03f */
[----:B------:R-:W-:Y:S01]  /*1640*/  UIADD3 UR22, UR7, 0x4, URZ ;  /* 0x0000000407167890 */ /* 0x000fe2000fffe03f */
[----:B------:R-:W-:Y:S01]  /*1650*/  UMOV UR21, 0x40000040 ;  /* 0x4000004000157882 */ /* 0x000fe20000000000 */
[----:B------:R-:W-:Y:S01]  /*1660*/  UMOV UR23, 0x40000040 ;  /* 0x4000004000177882 */ /* 0x000fe20000000000 */
        /* <DEDUP_REMOVED lines=93> */
[----:B------:R-:W-:Y:S03]  /*1c40*/  HGMMA.64x96x16.F32 R24, gdesc[UR20], R24, gsb0 ;  /* 0x01600000141879f0 */ /* 0x000fe60008000818 */
[----:B------:R-:W-:Y:S02]  /*1c50*/  WARPGROUP.DEPBAR.LE gsb0, 0x0 ;  /* 0x00008000000079c5 */ /* 0x000fe40000010000 */
[----:B------:R2:W-:Y:S06]  /*1c60*/  BAR.ARV R0, 0x100 ;  /* 0x000400000000751d */ /* 0x0005ec0000002000 */
[----:B------:R-:W-:Y:S05]  /*1c70*/  @!P0 BRA `(.L_x_200) ;  /* 0x0000000000048947 */ /* 0x000fea0003800000 */
[----:B------:R-:W-:Y:S01]  /*1c80*/  BPT.TRAP 0x1 ;  /* 0x000000040000795c */ /* 0x000fe20000300000 */
.L_x_200:
[----:B------:R-:W-:Y:S01]  /*1c90*/  UIMAD UR6, UR46, -0x60, UR47 ;  /* 0xffffffa02e0678a4 */ /* 0x000fe2000f8e022f */
[----:B------:R-:W-:Y:S01]  /*1ca0*/  ULDC UR10, c[0x0][0xa80] ;  /* 0x0002a000000a7ab9 */ /* 0x000fe20000000800 */
[----:B------:R-:W-:Y:S02]  /*1cb0*/  ULOP3.LUT UR26, UR26, 0x3000000, URZ, 0xfc, !UPT ;  /* 0x030000001a1a7892 */ /* 0x000fe4000f8efc3f */
[----:B------:R-:W-:Y:S02]  /*1cc0*/  UIADD3 UR6, UR6, 0x60, URZ ;  /* 0x0000006006067890 */ /* 0x000fe4000fffe03f */
[----:B------:R-:W-:Y:S01]  /*1cd0*/  UIMAD UR11, UR37, 0xc00, UR26 ;  /* 0x00000c00250b78a4 */ /* 0x000fe2000f8e021a */
[----:B------:R-:W-:-:S03]  /*1ce0*/  UMOV UR7, 0x40000040 ;  /* 0x4000004000077882 */ /* 0x000fc60000000000 */
[----:B01-3--:R-:W-:Y:S01]  /*1cf0*/  IMAD.U32 R3, RZ, RZ, UR6 ;  /* 0x00000006ff037e24 */ /* 0x00bfe2000f8e00ff */
[----:B------:R-:W-:-:S03]  /*1d00*/  UIADD3 UR6, UR27, 0x32440, URZ ;  /* 0x000324401b067890 */ /* 0x000fc6000fffe03f */
[----:B------:R-:W-:Y:S01]  /*1d10*/  IMAD R3, R210, -0x2, R3 ;  /* 0xfffffffed2037824 */ /* 0x000fe200078e0203 */
[----:B------:R-:W-:-:S04]  /*1d20*/  UPRMT UR6, UR45, 0x654, UR6 ;  /* 0x000006542d067896 */ /* 0x000fc80008000006 */
[C---:B------:R-:W-:Y:S02]  /*1d30*/  ISETP.GT.AND P2, PT, R3.reuse, RZ, PT ;  /* 0x000000ff0300720c */ /* 0x040fe40003f44270 */
[C---:B------:R-:W-:Y:S02]  /*1d40*/  ISETP.GT.AND P1, PT, R3.reuse, 0x1, PT ;  /* 0x000000010300780c */ /* 0x040fe40003f24270 */
[----:B------:R-:W-:Y:S01]  /*1d50*/  ISETP.GT.AND P6, PT, R3, 0x8, PT ;  /* 0x000000080300780c */ /* 0x000fe20003fc4270 */
[----:B------:R-:W-:Y:S01]  /*1d60*/  SYNCS.ARRIVE.TRANS64.RED.A1T0 RZ, [UR6], RZ ;  /* 0x000000ffffff79a7 */ /* 0x000fe20008100406 */
[----:B------:R-:W-:Y:S01]  /*1d70*/  FSEL R75, R24, -INF , P2 ;  /* 0xff800000184b7808 */ /* 0x000fe20001000000 */
[----:B------:R-:W-:Y:S01]  /*1d80*/  UMOV UR6, UR11 ;  /* 0x0000000b00067c82 */ /* 0x000fe20008000000 */
        /* <DEDUP_REMOVED lines=19> */
[----:B------:R-:W-:-:S02]  /*1ec0*/  FMNMX.FTZ R4, R73, R27, !PT ;  /* 0x0000001b49047209 */ /* 0x000fc40007810000 */
[----:B------:R-:W-:Y:S02]  /*1ed0*/  ISETP.GT.AND P6, PT, R3, 0x20, PT ;  /* 0x000000200300780c */ /* 0x000fe40003fc4270 */
[----:B------:R-:W-:Y:S02]  /*1ee0*/  FSEL R15, R37, -INF , P1 ;  /* 0xff800000250f7808 */ /* 0x000fe40000800000 */
[----:B------:R-:W-:Y:S02]  /*1ef0*/  FMNMX.FTZ R22, R11, R22, !PT ;  /* 0x000000160b167209 */ /* 0x000fe40007810000 */
[----:B------:R-:W-:Y:S02]  /*1f00*/  FSEL R31, R31, -INF , P5 ;  /* 0xff8000001f1f7808 */ /* 0x000fe40002800000 */
[----:B------:R-:W-:Y:S02]  /*1f10*/  FMNMX.FTZ R4, R77, R4, !PT ;  /* 0x000000044d047209 */ /* 0x000fe40007810000 */
[----:B------:R-:W-:-:S02]  /*1f20*/  ISETP.GT.AND P5, PT, R3, 0x21, PT ;  /* 0x000000210300780c */ /* 0x000fc40003fa4270 */
[----:B------:R-:W-:Y:S02]  /*1f30*/  FSEL R12, R40, -INF , P6 ;  /* 0xff800000280c7808 */ /* 0x000fe40003000000 */
[----:B------:R-:W-:Y:S02]  /*1f40*/  FMNMX.FTZ R33, R15, R22, !PT ;  /* 0x000000160f217209 */ /* 0x000fe40007810000 */
[----:B------:R-:W-:Y:S02]  /*1f50*/  FSEL R5, R34, -INF , P4 ;  /* 0xff80000022057808 */ /* 0x000fe40002000000 */
[----:B------:R-:W-:Y:S02]  /*1f60*/  FMNMX.FTZ R4, R31, R4, !PT ;  /* 0x000000041f047209 */ /* 0x000fe40007810000 */
[----:B------:R-:W-:Y:S02]  /*1f70*/  ISETP.GT.AND P4, PT, R3, 0x28, PT ;  /* 0x000000280300780c */ /* 0x000fe40003f84270 */
[----:B------:R-:W-:-:S02]  /*1f80*/  FSEL R20, R41, -INF , P5 ;  /* 0xff80000029147808 */ /* 0x000fc40002800000 */
[----:B------:R-:W-:Y:S02]  /*1f90*/  FMNMX.FTZ R33, R12, R33, !PT ;  /* 0x000000210c217209 */ /* 0x000fe40007810000 */
[----:B------:R-:W-:Y:S02]  /*1fa0*/  FSEL R7, R35, -INF , P3 ;  /* 0xff80000023077808 */ /* 0x000fe40001800000 */
[----:B------:R-:W-:Y:S02]  /*1fb0*/  FMNMX.FTZ R4, R5, R4, !PT ;  /* 0x0000000405047209 */ /* 0x000fe40007810000 */
[----:B------:R-:W-:Y:S02]  /*1fc0*/  ISETP.GT.AND P3, PT, R3, 0x29, PT ;  /* 0x000000290300780c */ /* 0x000fe40003f64270 */
[----:B------:R-:W-:Y:S02]  /*1fd0*/  FSEL R23, R44, -INF , P4 ;  /* 0xff8000002c177808 */ /* 0x000fe40002000000 */
[----:B------:R-:W-:-:S02]  /*1fe0*/  FMNMX.FTZ R24, R20, R33, !PT ;  /* 0x0000002114187209 */ /* 0x000fc40007810000 */
[----:B------:R-:W-:Y:S02]  /*1ff0*/  FSEL R9, R38, -INF , P2 ;  /* 0xff80000026097808 */ /* 0x000fe40001000000 */
[----:B------:R-:W-:Y:S02]  /*2000*/  FMNMX.FTZ R4, R7, R4, !PT ;  /* 0x0000000407047209 */ /* 0x000fe40007810000 */
[----:B------:R-:W-:Y:S02]  /*2010*/  ISETP.GT.AND P2, PT, R3, 0x30, PT ;  /* 0x000000300300780c */ /* 0x000fe40003f44270 */
[----:B------:R-:W-:Y:S02]  /*2020*/  FSEL R159, R45, -INF , P3 ;  /* 0xff8000002d9f7808 */ /* 0x000fe40001800000 */
[----:B------:R-:W-:Y:S02]  /*2030*/  FMNMX.FTZ R24, R23, R24, !PT ;  /* 0x0000001817187209 */ /* 0x000fe40007810000 */
[----:B------:R-:W-:-:S02]  /*2040*/  FSEL R13, R39, -INF , P1 ;  /* 0xff800000270d7808 */ /* 0x000fc40000800000 */
[----:B------:R-:W-:Y:S02]  /*2050*/  FMNMX.FTZ R4, R9, R4, !PT ;  /* 0x0000000409047209 */ /* 0x000fe40007810000 */
        /* <DEDUP_REMOVED lines=30> */
[----:B------:R-:W-:Y:S02]  /*2240*/  FSEL R162, R54, -INF , P6 ;  /* 0xff80000036a27808 */ /* 0x000fe40003000000 */
[----:B------:R-:W-:Y:S02]  /*2250*/  ISETP.GT.AND P6, PT, R3, 0x49, PT ;  /* 0x000000490300780c */ /* 0x000fe40003fc4270 */
[----:B------:R-:W-:Y:S02]  /*2260*/  FSEL R167, R60, -INF , P2 ;  /* 0xff8000003ca77808 */ /* 0x000fe40001000000 */
[----:B------:R-:W-:Y:S02]  /*2270*/  FMNMX.FTZ R4, R164, R35, !PT ;  /* 0x00000023a4047209 */ /* 0x000fe40007810000 */
[----:B------:R-:W-:-:S02]  /*2280*/  FMNMX.FTZ R33, R158, R33, !PT ;  /* 0x000000219e217209 */ /* 0x000fc40007810000 */
[----:B------:R-:W-:Y:S02]  /*2290*/  ISETP.GT.AND P1, PT, R3, 0x50, PT ;  /* 0x000000500300780c */ /* 0x000fe40003f24270 */
[----:B------:R-:W-:Y:S02]  /*22a0*/  FSEL R171, R61, -INF , P6 ;  /* 0xff8000003dab7808 */ /* 0x000fe40003000000 */
[----:B------:R-:W-:Y:S02]  /*22b0*/  FMNMX.FTZ R4, R167, R4, !PT ;  /* 0x00000004a7047209 */ /* 0x000fe40007810000 */
[----:B------:R-:W-:Y:S02]  /*22c0*/  FSEL R170, R55, -INF , P5 ;  /* 0xff80000037aa7808 */ /* 0x000fe40002800000 */
[----:B------:R-:W-:Y:S02]  /*22d0*/  FMNMX.FTZ R33, R162, R33, !PT ;  /* 0x00000021a2217209 */ /* 0x000fe40007810000 */
[----:B------:R-:W-:-:S02]  /*22e0*/  FSEL R165, R64, -INF , P1 ;  /* 0xff80000040a57808 */ /* 0x000fc40000800000 */
[----:B------:R-:W-:Y:S02]  /*22f0*/  FMNMX.FTZ R4, R171, R4, !PT ;  /* 0x00000004ab047209 */ /* 0x000fe40007810000 */
[----:B------:R-:W-:Y:S02]  /*2300*/  FSEL R168, R58, -INF , P4 ;  /* 0xff8000003aa87808 */ /* 0x000fe40002000000 */
[----:B------:R-:W-:Y:S02]  /*2310*/  FMNMX.FTZ R33, R170, R33, !PT ;  /* 0x00000021aa217209 */ /* 0x000fe40007810000 */
[----:B------:R-:W-:Y:S02]  /*2320*/  FMNMX.FTZ R24, R165, R4, !PT ;  /* 0x00000004a5187209 */ /* 0x000fe40007810000 */
[----:B------:R-:W-:Y:S02]  /*2330*/  FSEL R173, R59, -INF , P3 ;  /* 0xff8000003bad7808 */ /* 0x000fe40001800000 */
[----:B------:R-:W-:Y:S01]  /*2340*/  FMNMX.FTZ R4, R168, R33, !PT ;  /* 0x00000021a8047209 */ /* 0x000fe20007810000 */
[----:B------:R0:W-:Y:S01]  /*2350*/  BAR.SYNC.DEFER_BLOCKING R192, 0x100 ;  /* 0x000400c00000751d */ /* 0x0001e20000010000 */
[----:B------:R-:W-:-:S02]  /*2360*/  ISETP.GT.AND P5, PT, R3, 0x51, PT ;  /* 0x000000510300780c */ /* 0x000fc40003fa4270 */
[C---:B------:R-:W-:Y:S02]  /*2370*/  ISETP.GT.AND P4, PT, R3.reuse, 0x58, PT ;  /* 0x000000580300780c */ /* 0x040fe40003f84270 */
[----:B------:R-:W-:Y:S02]  /*2380*/  ISETP.GT.AND P3, PT, R3, 0x59, PT ;  /* 0x000000590300780c */ /* 0x000fe40003f64270 */
[----:B------:R-:W-:Y:S02]  /*2390*/  FSEL R184, R62, -INF , P2 ;  /* 0xff8000003eb87808 */ /* 0x000fe40001000000 */
[----:B------:R-:W-:Y:S02]  /*23a0*/  FMNMX.FTZ R3, R173, R4, !PT ;  /* 0x00000004ad037209 */ /* 0x000fe40007810000 */
[----:B------:R-:W-:Y:S02]  /*23b0*/  FSEL R187, R63, -INF , P6 ;  /* 0xff8000003fbb7808 */ /* 0x000fe40003000000 */
[----:B------:R-:W-:-:S02]  /*23c0*/  FMNMX.FTZ R4, R184, R3, !PT ;  /* 0x00000003b8047209 */ /* 0x000fc40007810000 */
[----:B------:R-:W-:Y:S02]  /*23d0*/  FSEL R169, R65, -INF , P5 ;  /* 0xff80000041a97808 */ /* 0x000fe40002800000 */
        /* <DEDUP_REMOVED lines=8> */
[----:B------:R-:W-:Y:S02]  /*2460*/  FSEL R186, R70, -INF , P4 ;  /* 0xff80000046ba7808 */ /* 0x000fe40002000000 */
[----:B------:R-:W-:Y:S02]  /*2470*/  FMNMX.FTZ R3, R185, R4, !PT ;  /* 0x00000004b9037209 */ /* 0x000fe40007810000 */
[----:B------:R-:W-:-:S02]  /*2480*/  FMNMX.FTZ R33, R174, R33, !PT ;  /* 0x00000021ae217209 */ /* 0x000fc40007810000 */
[----:B------:R-:W-:Y:S02]  /*2490*/  FSEL R189, R71, -INF , P3 ;  /* 0xff80000047bd7808 */ /* 0x000fe40001800000 */
[----:B------:R-:W-:Y:S01]  /*24a0*/  FMNMX.FTZ R4, R186, R3, !PT ;  /* 0x00000003ba047209 */ /* 0x000fe20007810000 */
[----:B------:R-:W1:Y:S03]  /*24b0*/  SHFL.BFLY PT, R24, R33, 0x2, 0x1f ;  /* 0x0c401f0021187f89 */ /* 0x000e6600000e0000 */
[----:B------:R-:W-:-:S05]  /*24c0*/  FMNMX.FTZ R4, R189, R4, !PT ;  /* 0x00000004bd047209 */ /* 0x000fca0007810000 */
[----:B------:R-:W3:Y:S01]  /*24d0*/  SHFL.BFLY PT, R35, R4, 0x2, 0x1f ;  /* 0x0c401f0004237f89 */ /* 0x000ee200000e0000 */
[----:B-1----:R-:W-:-:S05]  /*24e0*/  FMNMX.FTZ R24, R33, R24, !PT ;  /* 0x0000001821187209 */ /* 0x002fca0007810000 */
[----:B------:R-:W1:Y:S01]  /*24f0*/  SHFL.BFLY PT, R3, R24, 0x1, 0x1f ;  /* 0x0c201f0018037f89 */ /* 0x000e6200000e0000 */
[----:B---3--:R-:W-:-:S05]  /*2500*/  FMNMX.FTZ R35, R4, R35, !PT ;  /* 0x0000002304237209 */ /* 0x008fca0007810000 */
[----:B------:R-:W3:Y:S01]  /*2510*/  SHFL.BFLY PT, R26, R35, 0x1, 0x1f ;  /* 0x0c201f00231a7f89 */ /* 0x000ee200000e0000 */
[----:B-1----:R-:W-:-:S04]  /*2520*/  FMNMX.FTZ R3, R24, R3, !PT ;  /* 0x0000000318037209 */ /* 0x002fc80007810000 */
[C---:B------:R-:W-:Y:S01]  /*2530*/  FSETP.NEU.FTZ.AND P1, PT, R3.reuse, -INF , PT ;  /* 0xff8000000300780b */ /* 0x040fe20003f3d000 */
[----:B------:R-:W-:Y:S01]  /*2540*/  FMUL.FTZ R188, R3, UR10 ;  /* 0x0000000a03bc7c20 */ /* 0x000fe20008410000 */
[----:B---3--:R-:W-:-:S04]  /*2550*/  FMNMX.FTZ R4, R35, R26, !PT ;  /* 0x0000001a23047209 */ /* 0x008fc80007810000 */
[----:B------:R-:W-:Y:S02]  /*2560*/  FSEL R188, R188, RZ, P1 ;  /* 0x000000ffbcbc7208 */ /* 0x000fe40000800000 */
[C---:B------:R-:W-:Y:S01]  /*2570*/  FSETP.NEU.FTZ.AND P1, PT, R4.reuse, -INF , PT ;  /* 0xff8000000400780b */ /* 0x040fe20003f3d000 */
[----:B------:R-:W-:Y:S02]  /*2580*/  FMUL.FTZ R190, R4, UR10 ;  /* 0x0000000a04be7c20 */ /* 0x000fe40008410000 */
[--C-:B------:R-:W-:Y:S01]  /*2590*/  FFMA.FTZ R176, R75, UR10, -R188.reuse ;  /* 0x0000000a4bb07c23 */ /* 0x100fe200080108bc */
[--C-:B------:R-:W-:Y:S01]  /*25a0*/  FFMA.FTZ R175, R25, UR10, -R188.reuse ;  /* 0x0000000a19af7c23 */ /* 0x100fe200080108bc */
[--C-:B------:R-:W-:Y:S01]  /*25b0*/  FFMA.FTZ R178, R79, UR10, -R188.reuse ;  /* 0x0000000a4fb27c23 */ /* 0x100fe200080108bc */
[----:B------:R-:W-:Y:S01]  /*25c0*/  FSEL R190, R190, RZ, P1 ;  /* 0x000000ffbebe7208 */ /* 0x000fe20000800000 */
[--C-:B------:R-:W-:Y:S01]  /*25d0*/  FFMA.FTZ R181, R29, UR10, -R188.reuse ;  /* 0x0000000a1db57c23 */ /* 0x100fe200080108bc */
[--C-:B------:R-:W-:Y:S01]  /*25e0*/  FFMA.FTZ R191, R8, UR10, -R188.reuse ;  /* 0x0000000a08bf7c23 */ /* 0x100fe200080108bc */
[----:B------:R-:W-:Y:S01]  /*25f0*/  MUFU.EX2 R176, R176 ;  /* 0x000000b000b07308 */ /* 0x000fe20000000800 */
[----:B------:R-:W-:Y:S01]  /*2600*/  FFMA.FTZ R8, R11, UR10, -R188 ;  /* 0x0000000a0b087c23 */ /* 0x000fe200080108bc */
[--C-:B------:R-:W-:Y:S01]  /*2610*/  FFMA.FTZ R177, R73, UR10, -R190.reuse ;  /* 0x0000000a49b17c23 */ /* 0x100fe200080108be */
[--C-:B------:R-:W-:Y:S01]  /*2620*/  FFMA.FTZ R182, R27, UR10, -R190.reuse ;  /* 0x0000000a1bb67c23 */ /* 0x100fe200080108be */
[--C-:B------:R-:W-:Y:S01]  /*2630*/  FFMA.FTZ R179, R77, UR10, -R190.reuse ;  /* 0x0000000a4db37c23 */ /* 0x100fe200080108be */
[--C-:B------:R-:W-:Y:S01]  /*2640*/  FFMA.FTZ R180, R31, UR10, -R190.reuse ;  /* 0x0000000a1fb47c23 */ /* 0x100fe200080108be */
[----:B0-----:R-:W-:Y:S01]  /*2650*/  FFMA.FTZ R192, R7, UR10, -R190 ;  /* 0x0000000a07c07c23 */ /* 0x001fe200080108be */
[--C-:B------:R-:W-:Y:S01]  /*2660*/  FFMA.FTZ R6, R6, UR10, -R188.reuse ;  /* 0x0000000a06067c23 */ /* 0x100fe200080108bc */
[----:B------:R-:W0:Y:S01]  /*2670*/  MUFU.EX2 R175, R175 ;  /* 0x000000af00af7308 */ /* 0x000e220000000800 */
[----:B------:R-:W-:Y:S01]  /*2680*/  FFMA.FTZ R11, R15, UR10, -R188 ;  /* 0x0000000a0f0b7c23 */ /* 0x000fe200080108bc */
[--C-:B------:R-:W-:Y:S01]  /*2690*/  FFMA.FTZ R5, R5, UR10, -R190.reuse ;  /* 0x0000000a05057c23 */ /* 0x100fe200080108be */
[--C-:B------:R-:W-:Y:S01]  /*26a0*/  FFMA.FTZ R7, R9, UR10, -R190.reuse ;  /* 0x0000000a09077c23 */ /* 0x100fe200080108be */
[----:B------:R-:W-:Y:S01]  /*26b0*/  FFMA.FTZ R194, R13, UR10, -R190 ;  /* 0x0000000a0dc27c23 */ /* 0x000fe200080108be */
[----:B------:R-:W-:Y:S01]  /*26c0*/  FFMA.FTZ R9, R12, UR10, -R188 ;  /* 0x0000000a0c097c23 */ /* 0x000fe200080108bc */
[----:B------:R-:W-:Y:S01]  /*26d0*/  FFMA.FTZ R15, R14, UR10, -R190 ;  /* 0x0000000a0e0f7c23 */ /* 0x000fe200080108be */
[----:B------:R-:W-:Y:S01]  /*26e0*/  FFMA.FTZ R12, R20, UR10, -R188 ;  /* 0x0000000a140c7c23 */ /* 0x000fe200080108bc */
[----:B------:R-:W-:Y:S01]  /*26f0*/  MUFU.EX2 R178, R178 ;  /* 0x000000b200b27308 */ /* 0x000fe20000000800 */
[----:B------:R-:W-:Y:S01]  /*2700*/  FFMA.FTZ R14, R21, UR10, -R190 ;  /* 0x0000000a150e7c23 */ /* 0x000fe200080108be */
[--C-:B------:R-:W-:Y:S01]  /*2710*/  FFMA.FTZ R13, R23, UR10, -R188.reuse ;  /* 0x0000000a170d7c23 */ /* 0x100fe200080108bc */
[----:B------:R-:W-:Y:S01]  /*2720*/  FFMA.FTZ R20, R159, UR10, -R188 ;  /* 0x0000000a9f147c23 */ /* 0x000fe200080108bc */
[--C-:B------:R-:W-:Y:S01]  /*2730*/  FFMA.FTZ R10, R10, UR10, -R190.reuse ;  /* 0x0000000a0a0a7c23 */ /* 0x100fe200080108be */
[----:B------:R-:W-:Y:S01]  /*2740*/  FFMA.FTZ R21, R157, UR10, -R190 ;  /* 0x0000000a9d157c23 */ /* 0x000fe200080108be */
[--C-:B------:R-:W-:Y:S01]  /*2750*/  FFMA.FTZ R23, R156, UR10, -R188.reuse ;  /* 0x0000000a9c177c23 */ /* 0x100fe200080108bc */
[--C-:B------:R-:W-:Y:S01]  /*2760*/  FFMA.FTZ R156, R160, UR10, -R188.reuse ;  /* 0x0000000aa09c7c23 */ /* 0x100fe200080108bc */
[----:B------:R-:W1:Y:S01]  /*2770*/  MUFU.EX2 R181, R181 ;  /* 0x000000b500b57308 */ /* 0x000e620000000800 */
[----:B0-----:R-:W-:Y:S01]  /*2780*/  F2FP.F16.F32.PACK_AB R152, R175, R176 ;  /* 0x000000b0af98723e */ /* 0x001fe200000000ff */
[----:B------:R-:W-:Y:S01]  /*2790*/  FFMA.FTZ R157, R163, UR10, -R188 ;  /* 0x0000000aa39d7c23 */ /* 0x000fe200080108bc */
[----:B------:R-:W-:Y:S01]  /*27a0*/  FFMA.FTZ R159, R158, UR10, -R190 ;  /* 0x0000000a9e9f7c23 */ /* 0x000fe200080108be */
[----:B------:R-:W-:Y:S01]  /*27b0*/  FFMA.FTZ R160, R166, UR10, -R188 ;  /* 0x0000000aa6a07c23 */ /* 0x000fe200080108bc */
[--C-:B------:R-:W-:Y:S01]  /*27c0*/  FFMA.FTZ R22, R22, UR10, -R190.reuse ;  /* 0x0000000a16167c23 */ /* 0x100fe200080108be */
[--C-:B------:R-:W-:Y:S01]  /*27d0*/  FFMA.FTZ R158, R162, UR10, -R190.reuse ;  /* 0x0000000aa29e7c23 */ /* 0x100fe200080108be */
[----:B------:R-:W-:Y:S01]  /*27e0*/  FFMA.FTZ R163, R170, UR10, -R190 ;  /* 0x0000000aaaa37c23 */ /* 0x000fe200080108be */
[----:B------:R-:W-:Y:S01]  /*27f0*/  MUFU.EX2 R177, R177 ;  /* 0x000000b100b17308 */ /* 0x000fe20000000800 */
[--C-:B------:R-:W-:Y:S01]  /*2800*/  FFMA.FTZ R162, R164, UR10, -R188.reuse ;  /* 0x0000000aa4a27c23 */ /* 0x100fe200080108bc */
[--C-:B------:R-:W-:Y:S01]  /*2810*/  FFMA.FTZ R164, R167, UR10, -R188.reuse ;  /* 0x0000000aa7a47c23 */ /* 0x100fe200080108bc */
[----:B------:R-:W-:Y:S01]  /*2820*/  FFMA.FTZ R167, R171, UR10, -R188 ;  /* 0x0000000aaba77c23 */ /* 0x000fe200080108bc */
[--C-:B------:R-:W-:Y:S01]  /*2830*/  FFMA.FTZ R166, R168, UR10, -R190.reuse ;  /* 0x0000000aa8a67c23 */ /* 0x100fe200080108be */
[----:B------:R-:W-:Y:S01]  /*2840*/  FFMA.FTZ R171, R173, UR10, -R190 ;  /* 0x0000000aadab7c23 */ /* 0x000fe200080108be */
[----:B------:R-:W-:Y:S01]  /*2850*/  FFMA.FTZ R161, R161, UR10, -R188 ;  /* 0x0000000aa1a17c23 */ /* 0x000fe200080108bc */
[--C-:B------:R-:W-:Y:S01]  /*2860*/  FFMA.FTZ R168, R184, UR10, -R190.reuse ;  /* 0x0000000ab8a87c23 */ /* 0x100fe200080108be */
[----:B------:R-:W0:Y:S01]  /*2870*/  MUFU.EX2 R182, R182 ;  /* 0x000000b600b67308 */ /* 0x000e220000000800 */
[----:B-1----:R-:W-:Y:S01]  /*2880*/  F2FP.F16.F32.PACK_AB R154, R181, R178 ;  /* 0x000000b2b59a723e */ /* 0x002fe200000000ff */
[----:B------:R-:W-:Y:S01]  /*2890*/  FFMA.FTZ R173, R187, UR10, -R190 ;  /* 0x0000000abbad7c23 */ /* 0x000fe200080108be */
[--C-:B------:R-:W-:Y:S01]  /*28a0*/  FFMA.FTZ R170, R169, UR10, -R188.reuse ;  /* 0x0000000aa9aa7c23 */ /* 0x100fe200080108bc */
[--C-:B------:R-:W-:Y:S01]  /*28b0*/  FFMA.FTZ R169, R172, UR10, -R188.reuse ;  /* 0x0000000aaca97c23 */ /* 0x100fe200080108bc */
[----:B------:R-:W-:Y:S01]  /*28c0*/  FFMA.FTZ R172, R174, UR10, -R188 ;  /* 0x0000000aaeac7c23 */ /* 0x000fe200080108bc */
[--C-:B------:R-:W-:Y:S01]  /*28d0*/  FFMA.FTZ R174, R183, UR10, -R190.reuse ;  /* 0x0000000ab7ae7c23 */ /* 0x100fe200080108be */
[----:B------:R-:W-:Y:S01]  /*28e0*/  FFMA.FTZ R183, R185, UR10, -R190 ;  /* 0x0000000ab9b77c23 */ /* 0x000fe200080108be */
[----:B------:R-:W-:Y:S01]  /*28f0*/  MUFU.EX2 R179, R179 ;  /* 0x000000b300b37308 */ /* 0x000fe20000000800 */
[----:B------:R-:W-:Y:S01]  /*2900*/  FFMA.FTZ R165, R165, UR10, -R188 ;  /* 0x0000000aa5a57c23 */ /* 0x000fe200080108bc */
[--C-:B------:R-:W-:Y:S01]  /*2910*/  FFMA.FTZ R184, R186, UR10, -R190.reuse ;  /* 0x0000000abab87c23 */ /* 0x100fe200080108be */
[----:B------:R-:W-:Y:S01]  /*2920*/  FFMA.FTZ R185, R189, UR10, -R190 ;  /* 0x0000000abdb97c23 */ /* 0x000fe200080108be */
[----:B------:R-:W-:-:S04]  /*2930*/  FADD.FTZ R175, R176, R175 ;  /* 0x000000afb0af7221 */ /* 0x000fc80000010000 */
[----:B------:R-:W1:Y:S01]  /*2940*/  MUFU.EX2 R180, R180 ;  /* 0x000000b400b47308 */ /* 0x000e620000000800 */
[----:B0-----:R-:W-:Y:S01]  /*2950*/  F2FP.F16.F32.PACK_AB R153, R182, R177 ;  /* 0x000000b1b699723e */ /* 0x001fe200000000ff */
[----:B------:R-:W-:Y:S01]  /*2960*/  FADD.FTZ R182, R177, R182 ;  /* 0x000000b6b1b67221 */ /* 0x000fe20000010000 */
[----:B------:R-:W-:-:S04]  /*2970*/  FADD.FTZ R178, R178, R175 ;  /* 0x000000afb2b27221 */ /* 0x000fc80000010000 */
[----:B------:R-:W-:Y:S01]  /*2980*/  FADD.FTZ R181, R181, R178 ;  /* 0x000000b2b5b57221 */ /* 0x000fe20000010000 */
[----:B------:R-:W-:Y:S08]  /*2990*/  MUFU.EX2 R6, R6 ;  /* 0x0000000600067308 */ /* 0x000ff00000000800 */
[----:B------:R-:W0:Y:S01]  /*29a0*/  MUFU.EX2 R191, R191 ;  /* 0x000000bf00bf7308 */ /* 0x000e220000000800 */
[----:B-1----:R-:W-:Y:S01]  /*29b0*/  F2FP.F16.F32.PACK_AB R155, R180, R179 ;  /* 0x000000b3b49b723e */ /* 0x002fe200000000ff */
[----:B------:R-:W-:-:S03]  /*29c0*/  FADD.FTZ R179, R179, R182 ;  /* 0x000000b6b3b37221 */ /* 0x000fc60000010000 */
[----:B------:R-:W-:Y:S01]  /*29d0*/  WARPGROUP.ARRIVE ;  /* 0x00000000000079c5 */ /* 0x000fe20000000000 */
[----:B------:R-:W-:Y:S02]  /*29e0*/  FADD.FTZ R180, R180, R179 ;  /* 0x000000b3b4b47221 */ /* 0x000fe40000010000 */
[----:B------:R-:W-:Y:S03]  /*29f0*/  MUFU.EX2 R8, R8 ;  /* 0x0000000800087308 */ /* 0x000fe60000000800 */
[----:B------:R-:W-:Y:S01]  /*2a00*/  HGMMA.64x256x16.F32 R24, R152, gdesc[UR4].tnspB, RZ, !UPT, gsb0 ;  /* 0x43e0000498187df0 */ /* 0x000fe2000c0008ff */
[----:B------:R-:W-:Y:S01]  /*2a10*/  UIADD3 UR6, UR11, 0x80, URZ ;  /* 0x000000800b067890 */ /* 0x000fe2000fffe03f */
[----:B------:R-:W-:-:S03]  /*2a20*/  UMOV UR7, 0x40000040 ;  /* 0x4000004000077882 */ /* 0x000fc60000000000 */
[----:B------:R-:W-:Y:S08]  /*2a30*/  MUFU.EX2 R11, R11 ;  /* 0x0000000b000b7308 */ /* 0x000ff00000000800 */
[----:B------:R-:W-:Y:S08]  /*2a40*/  MUFU.EX2 R5, R5 ;  /* 0x0000000500057308 */ /* 0x000ff00000000800 */
[----:B------:R-:W1:Y:S08]  /*2a50*/  MUFU.EX2 R192, R192 ;  /* 0x000000c000c07308 */ /* 0x000e700000000800 */
[----:B------:R-:W-:Y:S08]  /*2a60*/  MUFU.EX2 R7, R7 ;  /* 0x0000000700077308 */ /* 0x000ff00000000800 */
[----:B------:R-:W3:Y:S08]  /*2a70*/  MUFU.EX2 R194, R194 ;  /* 0x000000c200c27308 */ /* 0x000ef00000000800 */
[----:B------:R-:W-:Y:S08]  /*2a80*/  MUFU.EX2 R9, R9 ;  /* 0x0000000900097308 */ /* 0x000ff00000000800 */
[----:B------:R-:W4:Y:S08]  /*2a90*/  MUFU.EX2 R12, R12 ;  /* 0x0000000c000c7308 */ /* 0x000f300000000800 */
[----:B------:R-:W-:Y:S08]  /*2aa0*/  MUFU.EX2 R13, R13 ;  /* 0x0000000d000d7308 */ /* 0x000ff00000000800 */
[----:B------:R-:W-:Y:S08]  /*2ab0*/  MUFU.EX2 R20, R20 ;  /* 0x0000001400147308 */ /* 0x000ff00000000800 */
[----:B------:R-:W-:Y:S08]  /*2ac0*/  MUFU.EX2 R10, R10 ;  /* 0x0000000a000a7308 */ /* 0x000ff00000000800 */
[----:B------:R-:W5:Y:S08]  /*2ad0*/  MUFU.EX2 R15, R15 ;  /* 0x0000000f000f7308 */ /* 0x000f700000000800 */
[----:B------:R-:W-:Y:S08]  /*2ae0*/  MUFU.EX2 R14, R14 ;  /* 0x0000000e000e7308 */ /* 0x000ff00000000800 */
[----:B------:R-:W2:Y:S08]  /*2af0*/  MUFU.EX2 R21, R21 ;  /* 0x0000001500157308 */ /* 0x000eb00000000800 */
[----:B------:R-:W-:Y:S08]  /*2b00*/  MUFU.EX2 R23, R23 ;  /* 0x0000001700177308 */ /* 0x000ff00000000800 */
[----:B------:R-:W2:Y:S08]  /*2b10*/  MUFU.EX2 R156, R156 ;  /* 0x0000009c009c7308 */ /* 0x000eb00000000800 */
[----:B------:R-:W-:Y:S08]  /*2b20*/  MUFU.EX2 R157, R157 ;  /* 0x0000009d009d7308 */ /* 0x000ff00000000800 */
[----:B------:R-:W-:Y:S08]  /*2b30*/  MUFU.EX2 R160, R160 ;  /* 0x000000a000a07308 */ /* 0x000ff00000000800 */
[----:B------:R-:W-:Y:S08]  /*2b40*/  MUFU.EX2 R22, R22 ;  /* 0x0000001600167308 */ /* 0x000ff00000000800 */
[----:B------:R-:W2:Y:S08]  /*2b50*/  MUFU.EX2 R159, R159 ;  /* 0x0000009f009f7308 */ /* 0x000eb00000000800 */
        /* <DEDUP_REMOVED lines=14> */
[----:B------:R-:W-:Y:S01]  /*2c40*/  MUFU.EX2 R174, R174 ;  /* 0x000000ae00ae7308 */ /* 0x000fe20000000800 */
[----:B------:R-:W-:-:S02]  /*2c50*/  WARPGROUP.DEPBAR.LE gsb0, 0x0 ;  /* 0x00008000000079c5 */ /* 0x000fc40000010000 */
[----:B0-----:R-:W-:Y:S01]  /*2c60*/  F2FP.F16.F32.PACK_AB R152, R191, R6 ;  /* 0x00000006bf98723e */ /* 0x001fe200000000ff */
[----:B------:R-:W-:Y:S01]  /*2c70*/  FADD.FTZ R6, R6, R181 ;  /* 0x000000b506067221 */ /* 0x000fe20000010000 */
[----:B-1----:R-:W-:Y:S01]  /*2c80*/  F2FP.F16.F32.PACK_AB R153, R192, R5 ;  /* 0x00000005c099723e */ /* 0x002fe200000000ff */
[----:B------:R-:W-:Y:S01]  /*2c90*/  FADD.FTZ R5, R5, R180 ;  /* 0x000000b405057221 */ /* 0x000fe20000010000 */
[----:B------:R-:W-:Y:S01]  /*2ca0*/  F2FP.F16.F32.PACK_AB R154, R11, R8 ;  /* 0x000000080b9a723e */ /* 0x000fe200000000ff */
[----:B------:R-:W0:Y:S01]  /*2cb0*/  MUFU.EX2 R183, R183 ;  /* 0x000000b700b77308 */ /* 0x000e220000000800 */
[----:B---3--:R-:W-:Y:S01]  /*2cc0*/  F2FP.F16.F32.PACK_AB R155, R194, R7 ;  /* 0x00000007c29b723e */ /* 0x008fe200000000ff */
[----:B------:R-:W-:Y:S01]  /*2cd0*/  FADD.FTZ R191, R191, R6 ;  /* 0x00000006bfbf7221 */ /* 0x000fe20000010000 */
[----:B------:R-:W-:Y:S02]  /*2ce0*/  FADD.FTZ R192, R192, R5 ;  /* 0x00000005c0c07221 */ /* 0x000fe40000010000 */
[----:B------:R-:W-:Y:S01]  /*2cf0*/  WARPGROUP.ARRIVE ;  /* 0x00000000000079c5 */ /* 0x000fe20000000000 */
[----:B------:R-:W-:Y:S01]  /*2d00*/  FADD.FTZ R8, R8, R191 ;  /* 0x000000bf08087221 */ /* 0x000fe20000010000 */
[----:B------:R-:W-:Y:S01]  /*2d10*/  FADD.FTZ R7, R7, R192 ;  /* 0x000000c007077221 */ /* 0x000fe20000010000 */
[----:B------:R-:W-:Y:S02]  /*2d20*/  MUFU.EX2 R184, R184 ;  /* 0x000000b800b87308 */ /* 0x000fe40000000800 */
[----:B------:R-:W-:Y:S01]  /*2d30*/  FADD.FTZ R8, R11, R8 ;  /* 0x000000080b087221 */ /* 0x000fe20000010000 */
[----:B------:R-:W-:Y:S01]  /*2d40*/  HGMMA.64x256x16.F32 R24, R152, gdesc[UR4].tnspB, R24, gsb0 ;  /* 0x43e0000498187df0 */ /* 0x000fe20008000818 */
[----:B------:R-:W-:Y:S01]  /*2d50*/  UIADD3 UR6, UR11, 0x100, URZ ;  /* 0x000001000b067890 */ /* 0x000fe2000fffe03f */
[----:B------:R-:W-:Y:S01]  /*2d60*/  FADD.FTZ R7, R194, R7 ;  /* 0x00000007c2077221 */ /* 0x000fe20000010000 */
[----:B------:R-:W-:-:S02]  /*2d70*/  UMOV UR7, 0x40000040 ;  /* 0x4000004000077882 */ /* 0x000fc40000000000 */
[----:B------:R-:W1:Y:S01]  /*2d80*/  MUFU.EX2 R185, R185 ;  /* 0x000000b900b97308 */ /* 0x000e620000000800 */
[----:B------:R-:W-:Y:S02]  /*2d90*/  WARPGROUP.DEPBAR.LE gsb0, 0x0 ;  /* 0x00008000000079c5 */ /* 0x000fe40000010000 */
[----:B----4-:R-:W-:Y:S01]  /*2da0*/  F2FP.F16.F32.PACK_AB R152, R12, R9 ;  /* 0x000000090c98723e */ /* 0x010fe200000000ff */
[----:B------:R-:W-:Y:S01]  /*2db0*/  FADD.FTZ R9, R9, R8 ;  /* 0x0000000809097221 */ /* 0x000fe20000010000 */
[----:B-----5:R-:W-:Y:S01]  /*2dc0*/  F2FP.F16.F32.PACK_AB R153, R15, R10 ;  /* 0x0000000a0f99723e */ /* 0x020fe200000000ff */
[----:B------:R-:W-:Y:S01]  /*2dd0*/  FADD.FTZ R10, R10, R7 ;  /* 0x000000070a0a7221 */ /* 0x000fe20000010000 */
[----:B------:R-:W-:Y:S01]  /*2de0*/  F2FP.F16.F32.PACK_AB R154, R20, R13 ;  /* 0x0000000d149a723e */ /* 0x000fe200000000ff */
[----:B------:R-:W-:Y:S01]  /*2df0*/  FADD.FTZ R12, R12, R9 ;  /* 0x000000090c0c7221 */ /* 0x000fe20000010000 */
[----:B--2---:R-:W-:Y:S01]  /*2e00*/  F2FP.F16.F32.PACK_AB R155, R21, R14 ;  /* 0x0000000e159b723e */ /* 0x004fe200000000ff */
[----:B------:R-:W-:-:S02]  /*2e10*/  FADD.FTZ R15, R15, R10 ;  /* 0x0000000a0f0f7221 */ /* 0x000fc40000010000 */
[----:B------:R-:W-:Y:S01]  /*2e20*/  FADD.FTZ R13, R13, R12 ;  /* 0x0000000c0d0d7221 */ /* 0x000fe20000010000 */
[----:B------:R-:W-:Y:S01]  /*2e30*/  WARPGROUP.ARRIVE ;  /* 0x00000000000079c5 */ /* 0x000fe20000000000 */
[----:B------:R-:W-:Y:S02]  /*2e40*/  FADD.FTZ R14, R14, R15 ;  /* 0x0000000f0e0e7221 */ /* 0x000fe40000010000 */
[----:B------:R-:W-:Y:S02]  /*2e50*/  FADD.FTZ R20, R20, R13 ;  /* 0x0000000d14147221 */ /* 0x000fe40000010000 */
[----:B------:R-:W-:-:S05]  /*2e60*/  FADD.FTZ R21, R21, R14 ;  /* 0x0000000e15157221 */ /* 0x000fca0000010000 */
[----:B------:R-:W-:Y:S01]  /*2e70*/  HGMMA.64x256x16.F32 R24, R152, gdesc[UR4].tnspB, R24, gsb0 ;  /* 0x43e0000498187df0 */ /* 0x000fe20008000818 */
[----:B------:R-:W-:Y:S01]  /*2e80*/  UIADD3 UR6, UR11, 0x180, URZ ;  /* 0x000001800b067890 */ /* 0x000fe2000fffe03f */
[----:B------:R-:W-:Y:S01]  /*2e90*/  UMOV UR7, 0x40000040 ;  /* 0x4000004000077882 */ /* 0x000fe20000000000 */
[----:B------:R-:W-:Y:S02]  /*2ea0*/  WARPGROUP.DEPBAR.LE gsb0, 0x0 ;  /* 0x00008000000079c5 */ /* 0x000fe40000010000 */
[----:B------:R-:W-:Y:S01]  /*2eb0*/  F2FP.F16.F32.PACK_AB R152, R156, R23 ;  /* 0x000000179c98723e */ /* 0x000fe200000000ff */
[----:B------:R-:W-:Y:S01]  /*2ec0*/  FADD.FTZ R23, R23, R20 ;  /* 0x0000001417177221 */ /* 0x000fe20000010000 */
[----:B------:R-:W-:Y:S01]  /*2ed0*/  F2FP.F16.F32.PACK_AB R153, R159, R22 ;  /* 0x000000169f99723e */ /* 0x000fe200000000ff */
[----:B------:R-:W-:Y:S01]  /*2ee0*/  FADD.FTZ R22, R22, R21 ;  /* 0x0000001516167221 */ /* 0x000fe20000010000 */
[----:B------:R-:W-:Y:S01]  /*2ef0*/  F2FP.F16.F32.PACK_AB R154, R160, R157 ;  /* 0x0000009da09a723e */ /* 0x000fe200000000ff */
[----:B------:R-:W-:Y:S01]  /*2f00*/  FADD.FTZ R156, R156, R23 ;  /* 0x000000179c9c7221 */ /* 0x000fe20000010000 */
[----:B------:R-:W-:Y:S01]  /*2f10*/  F2FP.F16.F32.PACK_AB R155, R163, R158 ;  /* 0x0000009ea39b723e */ /* 0x000fe200000000ff */
[----:B------:R-:W-:-:S02]  /*2f20*/  FADD.FTZ R159, R159, R22 ;  /* 0x000000169f9f7221 */ /* 0x000fc40000010000 */
[----:B------:R-:W-:Y:S01]  /*2f30*/  FADD.FTZ R157, R157, R156 ;  /* 0x0000009c9d9d7221 */ /* 0x000fe20000010000 */
[----:B------:R-:W-:Y:S01]  /*2f40*/  WARPGROUP.ARRIVE ;  /* 0x00000000000079c5 */ /* 0x000fe20000000000 */
[----:B------:R-:W-:Y:S02]  /*2f50*/  FADD.FTZ R158, R158, R159 ;  /* 0x0000009f9e9e7221 */ /* 0x000fe40000010000 */
[----:B------:R-:W-:Y:S02]  /*2f60*/  FADD.FTZ R160, R160, R157 ;  /* 0x0000009da0a07221 */ /* 0x000fe40000010000 */
[----:B------:R-:W-:-:S08]  /*2f70*/  FADD.FTZ R163, R163, R158 ;  /* 0x0000009ea3a37221 */ /* 0x000fd00000010000 */
        /* <DEDUP_REMOVED lines=23> */
[----:B0-----:R-:W-:Y:S01]  /*30f0*/  F2FP.F16.F32.PACK_AB R153, R183, R174 ;  /* 0x000000aeb799723e */ /* 0x001fe200000000ff */
[----:B------:R-:W-:Y:S01]  /*3100*/  FADD.FTZ R174, R174, R173 ;  /* 0x000000adaeae7221 */ /* 0x000fe20000010000 */
[----:B------:R-:W-:Y:S01]  /*3110*/  F2FP.F16.F32.PACK_AB R154, R172, R169 ;  /* 0x000000a9ac9a723e */ /* 0x000fe200000000ff */
[----:B------:R-:W-:Y:S01]  /*3120*/  FADD.FTZ R170, R170, R165 ;  /* 0x000000a5aaaa7221 */ /* 0x000fe20000010000 */
[----:B-1----:R-:W-:Y:S01]  /*3130*/  F2FP.F16.F32.PACK_AB R155, R185, R184 ;  /* 0x000000b8b99b723e */ /* 0x002fe200000000ff */
[----:B------:R-:W-:-:S02]  /*3140*/  FADD.FTZ R183, R183, R174 ;  /* 0x000000aeb7b77221 */ /* 0x000fc40000010000 */
[----:B------:R-:W-:Y:S01]  /*3150*/  FADD.FTZ R5, R169, R170 ;  /* 0x000000aaa9057221 */ /* 0x000fe20000010000 */
[----:B------:R-:W-:Y:S01]  /*3160*/  WARPGROUP.ARRIVE ;  /* 0x00000000000079c5 */ /* 0x000fe20000000000 */
[----:B------:R-:W-:Y:S02]  /*3170*/  FADD.FTZ R184, R184, R183 ;  /* 0x000000b7b8b87221 */ /* 0x000fe40000010000 */
[----:B------:R-:W-:Y:S02]  /*3180*/  FADD.FTZ R5, R172, R5 ;  /* 0x00000005ac057221 */ /* 0x000fe40000010000 */
[----:B------:R-:W-:-:S08]  /*3190*/  FADD.FTZ R7, R185, R184 ;  /* 0x000000b8b9077221 */ /* 0x000fd00000010000 */
[----:B------:R-:W-:Y:S03]  /*31a0*/  HGMMA.64x256x16.F32 R24, R152, gdesc[UR4].tnspB, R24, gsb0 ;  /* 0x43e0000498187df0 */ /* 0x000fe60008000818 */
[----:B------:R-:W-:Y:S02]  /*31b0*/  WARPGROUP.DEPBAR.LE gsb0, 0x0 ;  /* 0x00008000000079c5 */ /* 0x000fe40000010000 */
[----:B------:R-:W-:Y:S05]  /*31c0*/  @!P0 BRA `(.L_x_201) ;  /* 0x0000000000048947 */ /* 0x000fea0003800000 */
[----:B------:R-:W-:Y:S01]  /*31d0*/  BPT.TRAP 0x1 ;  /* 0x000000040000795c */ /* 0x000fe20000300000 */
.L_x_201:
[----:B------:R-:W-:Y:S02]  /*31e0*/  UISETP.GE.AND UP0, UPT, UR47, 0x61, UPT ;  /* 0x000000612f00788c */ /* 0x000fe4000bf06270 */
[----:B------:R-:W-:-:S04]  /*31f0*/  UIADD3 UR27, UR27, 0x32460, URZ ;  /* 0x000324601b1b7890 */ /* 0x000fc8000fffe03f */
[----:B------:R-:W-:Y:S01]  /*3200*/  PLOP3.LUT P1, PT, PT, PT, UP0, 0x80, 0x0 ;  /* 0x000000000000781c */ /* 0x000fe20003f2f008 */
[----:B------:R-:W-:-:S09]  /*3210*/  UPRMT UR27, UR45, 0x654, UR27 ;  /* 0x000006542d1b7896 */ /* 0x000fd2000800001b */
[----:B------:R-:W-:Y:S03]  /*3220*/  SYNCS.ARRIVE.TRANS64.RED.A1T0 RZ, [UR27], RZ ;  /* 0x000000ffffff79a7 */ /* 0x000fe6000810041b */
[----:B------:R-:W-:Y:S05]  /*3230*/  @!P1 BRA `(.L_x_202) ;  /* 0x00000024001c9947 */ /* 0x000fea0003800000 */
[----:B------:R-:W-:Y:S01]  /*3240*/  IMAD.MOV.U32 R11, RZ, RZ, R4 ;  /* 0x000000ffff0b7224 */ /* 0x000fe200078e0004 */
[----:B------:R-:W-:Y:S01]  /*3250*/  UIADD3 UR46, UR46, -0x2, URZ ;  /* 0xfffffffe2e2e7890 */ /* 0x000fe2000fffe03f */
[----:B------:R-:W-:Y:S01]  /*3260*/  IMAD.MOV.U32 R6, RZ, RZ, R3 ;  /* 0x000000ffff067224 */ /* 0x000fe200078e0003 */
[----:B------:R-:W-:-:S10]  /*3270*/  ULDC UR27, c[0x0][0xa80] ;  /* 0x0002a000001b7ab9 */ /* 0x000fd40000000800 */
.L_x_213:
[----:B------:R-:W-:Y:S01]  /*3280*/  UIADD3 UR37, UR37, 0x1, URZ ;  /* 0x0000000125257890 */ /* 0x000fe2000fffe03f */
[----:B------:R-:W-:Y:S01]  /*3290*/  IMAD.U32 R0, RZ, RZ, UR46 ;  /* 0x0000002eff007e24 */ /* 0x000fe2000f8e00ff */
[----:B------:R-:W-:Y:S02]  /*32a0*/  UIADD3 UR46, UR46, -0x1, URZ ;  /* 0xffffffff2e2e7890 */ /* 0x000fe4000fffe03f */
[----:B------:R-:W-:Y:S02]  /*32b0*/  UISETP.NE.AND UP0, UPT, UR37, 0x2, UPT ;  /* 0x000000022500788c */ /* 0x000fe4000bf05270 */
[----:B------:R-:W-:Y:S02]  /*32c0*/  ISETP.GT.AND P1, PT, R0, RZ, PT ;  /* 0x000000ff0000720c */ /* 0x000fe40003f24270 */
[----:B------:R-:W-:Y:S02]  /*32d0*/  USEL UR6, URZ, 0x1, UP0 ;  /* 0x000000013f067887 */ /* 0x000fe40008000000 */
[----:B------:R-:W-:-:S02]  /*32e0*/  USEL UR37, UR37, URZ, UP0 ;  /* 0x0000003f25257287 */ /* 0x000fc40008000000 */
[----:B------:R-:W-:Y:S01]  /*32f0*/  ULOP3.LUT UR36, UR36, UR6, URZ, 0x3c, !UPT ;  /* 0x0000000624247292 */ /* 0x000fe2000f8e3c3f */
[----:B------:R-:W-:Y:S11]  /*3300*/  @!P0 BRA `(.L_x_203) ;  /* 0x0000000000048947 */ /* 0x000ff60003800000 */
[----:B------:R-:W-:Y:S01]  /*3310*/  BPT.TRAP 0x1 ;  /* 0x000000040000795c */ /* 0x000fe20000300000 */
.L_x_203:
[----:B------:R-:W0:Y:S01]  /*3320*/  S2UR UR29, SR_CgaCtaId ;  /* 0x00000000001d79c3 */ /* 0x000e220000008800 */
[----:B------:R-:W-:Y:S01]  /*3330*/  UMOV UR6, 0x400 ;  /* 0x0000040000067882 */ /* 0x000fe20000000000 */
[----:B------:R-:W-:-:S05]  /*3340*/  IMAD.U32 R0, RZ, RZ, UR36 ;  /* 0x00000024ff007e24 */ /* 0x000fca000f8e00ff */
[----:B------:R-:W-:Y:S01]  /*3350*/  SHF.L.U32 R0, R0, 0x1f, RZ ;  /* 0x0000001f00007819 */ /* 0x000fe200000006ff */
[----:B0-----:R-:W-:-:S04]  /*3360*/  ULEA UR20, UR29, UR6, 0x18 ;  /* 0x000000061d147291 */ /* 0x001fc8000f8ec03f */
[----:B------:R-:W-:-:S09]  /*3370*/  ULEA UR28, UR37, UR20, 0x3 ;  /* 0x00000014251c7291 */ /* 0x000fd2000f8e183f */
[----:B------:R0:W1:Y:S01]  /*3380*/  SYNCS.PHASECHK.TRANS64.TRYWAIT P2, [UR28+0x32430], R0 ;  /* 0x03243000ff0075a7 */ /* 0x000062000804015c */
[----:B------:R-:W-:Y:S05]  /*3390*/  @!P0 BRA `(.L_x_204) ;  /* 0x0000000000048947 */ /* 0x000fea0003800000 */
[----:B------:R-:W-:Y:S01]  /*33a0*/  BPT.TRAP 0x1 ;  /* 0x000000040000795c */ /* 0x000fe20000300000 */
.L_x_204:
[----:B-1----:R-:W-:Y:S05]  /*33b0*/  @P2 BRA `(.L_x_205) ;  /* 0x0000000000082947 */ /* 0x002fea0003800000 */
[----:B------:R-:W1:Y:S02]  /*33c0*/  SYNCS.PHASECHK.TRANS64.TRYWAIT P2, [UR28+0x32430], R0 ;  /* 0x03243000ff0075a7 */ /* 0x000e64000804015c */
[----:B-1----:R-:W-:Y:S05]  /*33d0*/  @!P2 BRA `(.L_x_206) ;  /* 0x0000009400e4a947 */ /* 0x002fea0003800000 */
.L_x_205:
[----:B------:R-:W-:Y:S01]  /*33e0*/  UIMAD UR6, UR37, 0x300, UR24 ;  /* 0x00000300250678a4 */ /* 0x000fe2000f8e0218 */
[----:B------:R-:W-:Y:S01]  /*33f0*/  WARPGROUP.ARRIVE ;  /* 0x00000000000079c5 */ /* 0x000fe20000000000 */
[----:B------:R-:W-:Y:S01]  /*3400*/  UMOV UR7, 0x40000040 ;  /* 0x4000004000077882 */ /* 0x000fe20000000000 */
[----:B------:R-:W-:Y:S01]  /*3410*/  UMOV UR11, 0x40000040 ;  /* 0x40000040000b7882 */ /* 0x000fe20000000000 */
[----:B------:R-:W-:Y:S02]  /*3420*/  UIADD3 UR10, UR6, 0x2, URZ ;  /* 0x00000002060a7890 */ /* 0x000fe4000fffe03f */
[----:B------:R-:W-:Y:S01]  /*3430*/  UIADD3 UR14, UR6, 0x4, URZ ;  /* 0x00000004060e7890 */ /* 0x000fe2000fffe03f */
[----:B------:R-:W-:Y:S02]  /*3440*/  UMOV UR15, 0x40000040 ;  /* 0x40000040000f7882 */ /* 0x000fe40000000000 */
[----:B------:R-:W-:Y:S01]  /*3450*/  HGMMA.64x96x16.F32 R152, gdesc[UR4], RZ, !UPT, gsb0 ;  /* 0x01600000049879f0 */ /* 0x000fe2000c0008ff */
[----:B------:R-:W-:Y:S01]  /*3460*/  UIADD3 UR18, UR6, 0x6, URZ ;  /* 0x0000000606127890 */ /* 0x000fe2000fffe03f */
        /* <DEDUP_REMOVED lines=11> */
[----:B------:R-:W-:Y:S05]  /*3520*/  @!P0 BRA `(.L_x_207) ;  /* 0x0000000000048947 */ /* 0x000fea0003800000 */
[----:B------:R-:W-:Y:S01]  /*3530*/  BPT.TRAP 0x1 ;  /* 0x000000040000795c */ /* 0x000fe20000300000 */
.L_x_207:
[----:B------:R2:W3:Y:S01]  /*3540*/  SYNCS.PHASECHK.TRANS64.TRYWAIT P2, [UR28+0x32450], R0 ;  /* 0x03245000ff0075a7 */ /* 0x0004e2000804015c */
[----:B------:R-:W-:Y:S05]  /*3550*/  @!P0 BRA `(.L_x_208) ;  /* 0x0000000000048947 */ /* 0x000fea0003800000 */
[----:B------:R-:W-:Y:S01]  /*3560*/  BPT.TRAP 0x1 ;  /* 0x000000040000795c */ /* 0x000fe20000300000 */
.L_x_208:
[----:B---3--:R-:W-:Y:S05]  /*3570*/  @P2 BRA `(.L_x_209) ;  /* 0x0000000000082947 */ /* 0x008fea0003800000 */
[----:B------:R-:W3:Y:S02]  /*3580*/  SYNCS.PHASECHK.TRANS64.TRYWAIT P2, [UR28+0x32450], R0 ;  /* 0x03245000ff0075a7 */ /* 0x000ee4000804015c */
[----:B---3--:R-:W-:Y:S05]  /*3590*/  @!P2 BRA `(.L_x_210) ;  /* 0x00000094008ca947 */ /* 0x008fea0003800000 */
.L_x_209:
[----:B------:R-:W-:Y:S01]  /*35a0*/  ULEA UR20, UR42, UR20, 0xd ;  /* 0x000000142a147291 */ /* 0x000fe2000f8e683f */
[----:B------:R-:W-:Y:S01]  /*35b0*/  WARPGROUP.ARRIVE ;  /* 0x00000000000079c5 */ /* 0x000fe20000000000 */
[----:B------:R-:W-:-:S05]  /*35c0*/  UIMAD UR7, UR37, 0xc00, UR25 ;  /* 0x00000c00250778a4 */ /* 0x000fca000f8e0219 */
[----:B------:R-:W3:Y:S01]  /*35d0*/  S2R R21, SR_TID.X ;  /* 0x0000000000157919 */ /* 0x000ee20000002100 */
[----:B------:R-:W-:Y:S01]  /*35e0*/  UIADD3 UR20, UR20, 0x22400, URZ ;  /* 0x0002240014147890 */ /* 0x000fe2000fffe03f */
[----:B------:R-:W-:Y:S01]  /*35f0*/  UMOV UR23, 0x40000040 ;  /* 0x4000004000177882 */ /* 0x000fe20000000000 */
[----:B------:R-:W-:Y:S02]  /*3600*/  UMOV UR21, 0x40000040 ;  /* 0x4000004000157882 */ /* 0x000fe40000000000 */
[----:B------:R-:W-:Y:S01]  /*3610*/  USHF.R.U32.HI UR20, URZ, 0x4, UR20 ;  /* 0x000000043f147899 */ /* 0x000fe20008011614 */
[----:B------:R-:W-:-:S03]  /*3620*/  UMOV UR22, UR7 ;  /* 0x0000000700167c82 */ /* 0x000fc60008000000 */
[----:B------:R-:W-:-:S04]  /*3630*/  ULOP3.LUT UR6, UR20, 0x3fff, URZ, 0xc0, !UPT ;  /* 0x00003fff14067892 */ /* 0x000fc8000f8ec03f */
[----:B------:R-:W-:-:S07]  /*3640*/  ULOP3.LUT UR6, UR6, 0x10000, URZ, 0xfc, !UPT ;  /* 0x0001000006067892 */ /* 0x000fce000f8efc3f */
[----:B------:R-:W-:Y:S02]  /*3650*/  UMOV UR20, UR6 ;  /* 0x0000000600147c82 */ /* 0x000fe40008000000 */
[----:B------:R-:W-:Y:S01]  /*3660*/  HGMMA.64x96x16.F32 R152, gdesc[UR20], R152, gsb0 ;  /* 0x01600000149879f0 */ /* 0x000fe20008000898 */
[----:B------:R-:W-:Y:S02]  /*3670*/  UIADD3 UR22, UR7, 0x2, URZ ;  /* 0x0000000207167890 */ /* 0x000fe4000fffe03f */
[----:B------:R-:W-:Y:S01]  /*3680*/  UIADD3 UR20, UR6, 0x2, URZ ;  /* 0x0000000206147890 */ /* 0x000fe2000fffe03f */
[----:B------:R-:W-:Y:S01]  /*3690*/  UMOV UR23, 0x40000040 ;  /* 0x4000004000177882 */ /* 0x000fe20000000000 */
[----:B------:R-:W-:Y:S01]  /*36a0*/  UMOV UR21, 0x40000040 ;  /* 0x4000004000157882 */ /* 0x000fe20000000000 */
[----:B---3--:R-:W-:-:S04]  /*36b0*/  SHF.R.U32.HI R21, RZ, 0x7, R21 ;  /* 0x00000007ff157819 */ /* 0x008fc80000011615 */
[----:B012---:R-:W-:Y:S01]  /*36c0*/  IADD3 R0, -R21, 0xb, RZ ;  /* 0x0000000b15007810 */ /* 0x007fe20007ffe1ff */
        /* <DEDUP_REMOVED lines=105> */
.L_x_211:
[----:B------:R-:W-:Y:S01]  /*3d60*/  FMNMX.FTZ R4, R152, R6, !PT ;  /* 0x0000000698047209 */ /* 0x000fe20007810000 */
[----:B------:R-:W-:Y:S01]  /*3d70*/  UIADD3 UR6, UR28, 0x32440, URZ ;  /* 0x000324401c067890 */ /* 0x000fe2000fffe03f */
[----:B------:R-:W-:Y:S01]  /*3d80*/  VIADD R23, R21, 0x8 ;  /* 0x0000000815177836 */ /* 0x000fe20000000000 */
[----:B------:R-:W-:Y:S01]  /*3d90*/  UMOV UR10, UR27 ;  /* 0x0000001b000a7c82 */ /* 0x000fe20008000000 */
[----:B------:R-:W-:Y:S01]  /*3da0*/  FMNMX.FTZ R3, R153, R4, !PT ;  /* 0x0000000499037209 */ /* 0x000fe20007810000 */
[----:B------:R-:W-:Y:S02]  /*3db0*/  UPRMT UR6, UR29, 0x654, UR6 ;  /* 0x000006541d067896 */ /* 0x000fe40008000006 */
[----:B------:R-:W-:Y:S01]  /*3dc0*/  UIMAD UR11, UR37, 0xc00, UR26 ;  /* 0x00000c00250b78a4 */ /* 0x000fe2000f8e021a */
[----:B------:R-:W-:Y:S01]  /*3dd0*/  FMNMX.FTZ R4, R156, R3, !PT ;  /* 0x000000039c047209 */ /* 0x000fe20007810000 */
[----:B------:R-:W-:-:S03]  /*3de0*/  UMOV UR7, 0x40000040 ;  /* 0x4000004000077882 */ /* 0x000fc60000000000 */
[----:B------:R-:W-:Y:S02]  /*3df0*/  FMNMX.FTZ R3, R157, R4, !PT ;  /* 0x000000049d037209 */ /* 0x000fe40007810000 */
[----:B------:R-:W-:Y:S01]  /*3e00*/  SYNCS.ARRIVE.TRANS64.RED.A1T0 RZ, [UR6], RZ ;  /* 0x000000ffffff79a7 */ /* 0x000fe20008100406 */
[----:B------:R-:W-:Y:S01]  /*3e10*/  UMOV UR6, UR11 ;  /* 0x0000000b00067c82 */ /* 0x000fe20008000000 */
[----:B------:R-:W-:-:S04]  /*3e20*/  FMNMX.FTZ R4, R160, R3, !PT ;  /* 0x00000003a0047209 */ /* 0x000fc80007810000 */
[----:B------:R-:W-:Y:S02]  /*3e30*/  FMNMX.FTZ R3, R161, R4, !PT ;  /* 0x00000004a1037209 */ /* 0x000fe40007810000 */
[----:B------:R-:W-:Y:S02]  /*3e40*/  FMNMX.FTZ R4, R154, R11, !PT ;  /* 0x0000000b9a047209 */ /* 0x000fe40007810000 */
[----:B------:R-:W-:Y:S02]  /*3e50*/  FMNMX.FTZ R8, R164, R3, !PT ;  /* 0x00000003a4087209 */ /* 0x000fe40007810000 */
[----:B------:R-:W-:Y:S02]  /*3e60*/  FMNMX.FTZ R3, R155, R4, !PT ;  /* 0x000000049b037209 */ /* 0x000fe40007810000 */
[----:B------:R-:W-:Y:S02]  /*3e70*/  FMNMX.FTZ R9, R165, R8, !PT ;  /* 0x00000008a5097209 */ /* 0x000fe40007810000 */
[----:B------:R-:W-:-:S02]  /*3e80*/  FMNMX.FTZ R4, R158, R3, !PT ;  /* 0x000000039e047209 */ /* 0x000fc40007810000 */
        /* <DEDUP_REMOVED lines=31> */
[----:B------:R-:W-:-:S03]  /*4080*/  FMNMX.FTZ R4, R190, R3, !PT ;  /* 0x00000003be047209 */ /* 0x000fc60007810000 */
[----:B------:R-:W1:Y:S01]  /*4090*/  SHFL.BFLY PT, R9, R8, 0x2, 0x1f ;  /* 0x0c401f0008097f89 */ /* 0x000e6200000e0000 */
[----:B------:R-:W-:-:S04]  /*40a0*/  FMNMX.FTZ R3, R191, R4, !PT ;  /* 0x00000004bf037209 */ /* 0x000fc80007810000 */
[----:B------:R-:W-:-:S04]  /*40b0*/  FMNMX.FTZ R4, R194, R3, !PT ;  /* 0x00000003c2047209 */ /* 0x000fc80007810000 */
[----:B------:R-:W-:-:S04]  /*40c0*/  FMNMX.FTZ R3, R195, R4, !PT ;  /* 0x00000004c3037209 */ /* 0x000fc80007810000 */
[----:B------:R-:W-:-:S04]  /*40d0*/  FMNMX.FTZ R4, R198, R3, !PT ;  /* 0x00000003c6047209 */ /* 0x000fc80007810000 */
[----:B------:R-:W-:Y:S02]  /*40e0*/  FMNMX.FTZ R4, R199, R4, !PT ;  /* 0x00000004c7047209 */ /* 0x000fe40007810000 */
[----:B-1----:R-:W-:-:S03]  /*40f0*/  FMNMX.FTZ R10, R8, R9, !PT ;  /* 0x00000009080a7209 */ /* 0x002fc60007810000 */
[----:B------:R-:W1:Y:S04]  /*4100*/  SHFL.BFLY PT, R9, R4, 0x2, 0x1f ;  /* 0x0c401f0004097f89 */ /* 0x000e6800000e0000 */
[----:B------:R-:W2:Y:S01]  /*4110*/  SHFL.BFLY PT, R3, R10, 0x1, 0x1f ;  /* 0x0c201f000a037f89 */ /* 0x000ea200000e0000 */
[----:B-1----:R-:W-:Y:S02]  /*4120*/  FMNMX.FTZ R12, R4, R9, !PT ;  /* 0x00000009040c7209 */ /* 0x002fe40007810000 */
[----:B--2---:R-:W-:-:S03]  /*4130*/  FMNMX.FTZ R3, R10, R3, !PT ;  /* 0x000000030a037209 */ /* 0x004fc60007810000 */
[----:B------:R-:W1:Y:S02]  /*4140*/  SHFL.BFLY PT, R15, R12, 0x1, 0x1f ;  /* 0x0c201f000c0f7f89 */ /* 0x000e6400000e0000 */
[C---:B------:R-:W-:Y:S01]  /*4150*/  FADD.FTZ R6, -R3.reuse, R6 ;  /* 0x0000000603067221 */ /* 0x040fe20000010100 */
[----:B------:R-:W-:Y:S01]  /*4160*/  FMUL.FTZ R13, R3, UR10 ;  /* 0x0000000a030d7c20 */ /* 0x000fe20008410000 */
[----:B------:R2:W-:Y:S02]  /*4170*/  BAR.SYNC.DEFER_BLOCKING R23, 0x100 ;  /* 0x000400170000751d */ /* 0x0005e40000010000 */
[----:B------:R-:W-:Y:S01]  /*4180*/  FMUL.FTZ R6, R6, UR10 ;  /* 0x0000000a06067c20 */ /* 0x000fe20008410000 */
[--C-:B------:R-:W-:Y:S01]  /*4190*/  FFMA.FTZ R9, R152, UR10, -R13.reuse ;  /* 0x0000000a98097c23 */ /* 0x100fe2000801080d */
[--C-:B------:R-:W-:Y:S01]  /*41a0*/  FFMA.FTZ R8, R153, UR10, -R13.reuse ;  /* 0x0000000a99087c23 */ /* 0x100fe2000801080d */
[--C-:B------:R-:W-:Y:S01]  /*41b0*/  FFMA.FTZ R10, R156, UR10, -R13.reuse ;  /* 0x0000000a9c0a7c23 */ /* 0x100fe2000801080d */
[--C-:B------:R-:W-:Y:S01]  /*41c0*/  FFMA.FTZ R157, R157, UR10, -R13.reuse ;  /* 0x0000000a9d9d7c23 */ /* 0x100fe2000801080d */
[--C-:B------:R-:W-:Y:S01]  /*41d0*/  FFMA.FTZ R156, R161, UR10, -R13.reuse ;  /* 0x0000000aa19c7c23 */ /* 0x100fe2000801080d */
[----:B------:R-:W3:Y:S01]  /*41e0*/  MUFU.EX2 R6, R6 ;  /* 0x0000000600067308 */ /* 0x000ee20000000800 */
[----:B--2---:R-:W-:-:S07]  /*41f0*/  FFMA.FTZ R23, R160, UR10, -R13 ;  /* 0x0000000aa0177c23 */ /* 0x004fce000801080d */
[----:B------:R-:W-:Y:S01]  /*4200*/  MUFU.EX2 R9, R9 ;  /* 0x0000000900097308 */ /* 0x000fe20000000800 */
[----:B-1----:R-:W-:-:S05]  /*4210*/  FMNMX.FTZ R4, R12, R15, !PT ;  /* 0x0000000f0c047209 */ /* 0x002fca0007810000 */
[C---:B------:R-:W-:Y:S01]  /*4220*/  FADD.FTZ R12, -R4.reuse, R11 ;  /* 0x0000000b040c7221 */ /* 0x040fe20000010100 */
[----:B------:R-:W-:Y:S01]  /*4230*/  FMUL.FTZ R22, R4, UR10 ;  /* 0x0000000a04167c20 */ /* 0x000fe20008410000 */
[----:B------:R-:W-:Y:S01]  /*4240*/  MUFU.EX2 R8, R8 ;  /* 0x0000000800087308 */ /* 0x000fe20000000800 */
[-C--:B---3--:R-:W-:Y:S01]  /*4250*/  FMUL.FTZ R24, R24, R6.reuse ;  /* 0x0000000618187220 */ /* 0x088fe20000410000 */
[----:B------:R-:W-:Y:S01]  /*4260*/  FMUL.FTZ R12, R12, UR10 ;  /* 0x0000000a0c0c7c20 */ /* 0x000fe20008410000 */
[--C-:B------:R-:W-:Y:S01]  /*4270*/  FFMA.FTZ R15, R154, UR10, -R22.reuse ;  /* 0x0000000a9a0f7c23 */ /* 0x100fe20008010816 */
[--C-:B------:R-:W-:Y:S01]  /*4280*/  FFMA.FTZ R14, R155, UR10, -R22.reuse ;  /* 0x0000000a9b0e7c23 */ /* 0x100fe20008010816 */
[--C-:B------:R-:W-:Y:S01]  /*4290*/  FFMA.FTZ R20, R158, UR10, -R22.reuse ;  /* 0x0000000a9e147c23 */ /* 0x100fe20008010816 */
[--C-:B------:R-:W-:Y:S01]  /*42a0*/  FFMA.FTZ R21, R159, UR10, -R22.reuse ;  /* 0x0000000a9f157c23 */ /* 0x100fe20008010816 */
[-C--:B------:R-:W-:Y:S01]  /*42b0*/  FMUL.FTZ R25, R25, R6.reuse ;  /* 0x0000000619197220 */ /* 0x080fe20000410000 */
[----:B------:R-:W1:Y:S01]  /*42c0*/  MUFU.EX2 R12, R12 ;  /* 0x0000000c000c7308 */ /* 0x000e620000000800 */
        /* <DEDUP_REMOVED lines=15> */
[----:B------:R-:W2:Y:S01]  /*43c0*/  MUFU.EX2 R11, R157 ;  /* 0x0000009d000b7308 */ /* 0x000ea20000000800 */
        /* <DEDUP_REMOVED lines=15> */
[----:B------:R-:W3:Y:S01]  /*44c0*/  MUFU.EX2 R14, R14 ;  /* 0x0000000e000e7308 */ /* 0x000ee20000000800 */
        /* <DEDUP_REMOVED lines=15> */
[----:B------:R-:W4:Y:S01]  /*45c0*/  MUFU.EX2 R21, R21 ;  /* 0x0000001500157308 */ /* 0x000f220000000800 */
        /* <DEDUP_REMOVED lines=20> */
[-C--:B-1----:R-:W-:Y:S01]  /*4710*/  FMUL.FTZ R26, R26, R12.reuse ;  /* 0x0000000c1a1a7220 */ /* 0x082fe20000410000 */
        /* <DEDUP_REMOVED lines=63> */
[----:B------:R-:W-:Y:S01]  /*4b10*/  F2FP.F16.F32.PACK_AB R152, R8, R9 ;  /* 0x000000090898723e */ /* 0x000fe200000000ff */
[--C-:B------:R-:W-:Y:S01]  /*4b20*/  FFMA.FTZ R159, R162, UR10, -R22.reuse ;  /* 0x0000000aa29f7c23 */ /* 0x100fe20008010816 */
[----:B--2---:R-:W-:Y:S01]  /*4b30*/  F2FP.F16.F32.PACK_AB R154, R11, R10 ;  /* 0x0000000a0b9a723e */ /* 0x004fe200000000ff */
[--C-:B------:R-:W-:Y:S01]  /*4b40*/  FFMA.FTZ R157, R164, UR10, -R13.reuse ;  /* 0x0000000aa49d7c23 */ /* 0x100fe2000801080d */
[----:B---3--:R-:W-:Y:S01]  /*4b50*/  F2FP.F16.F32.PACK_AB R153, R14, R15 ;  /* 0x0000000f0e99723e */ /* 0x008fe200000000ff */
[--C-:B------:R-:W-:Y:S01]  /*4b60*/  FFMA.FTZ R158, R165, UR10, -R13.reuse ;  /* 0x0000000aa59e7c23 */ /* 0x100fe2000801080d */
[----:B----4-:R-:W-:Y:S01]  /*4b70*/  F2FP.F16.F32.PACK_AB R155, R21, R20 ;  /* 0x00000014159b723e */ /* 0x010fe200000000ff */
[--C-:B------:R-:W-:Y:S01]  /*4b80*/  FFMA.FTZ R160, R163, UR10, -R22.reuse ;  /* 0x0000000aa3a07c23 */ /* 0x100fe20008010816 */
[--C-:B------:R-:W-:Y:S01]  /*4b90*/  FFMA.FTZ R161, R166, UR10, -R22.reuse ;  /* 0x0000000aa6a17c23 */ /* 0x100fe20008010816 */
[--C-:B------:R-:W-:Y:S01]  /*4ba0*/  FFMA.FTZ R162, R167, UR10, -R22.reuse ;  /* 0x0000000aa7a27c23 */ /* 0x100fe20008010816 */
[----:B------:R-:W-:Y:S01]  /*4bb0*/  WARPGROUP.ARRIVE ;  /* 0x00000000000079c5 */ /* 0x000fe20000000000 */
[----:B------:R-:W-:Y:S01]  /*4bc0*/  MUFU.EX2 R23, R23 ;  /* 0x0000001700177308 */ /* 0x000fe20000000800 */
[--C-:B------:R-:W-:Y:S01]  /*4bd0*/  FFMA.FTZ R163, R168, UR10, -R13.reuse ;  /* 0x0000000aa8a37c23 */ /* 0x100fe2000801080d */
[--C-:B------:R-:W-:Y:S01]  /*4be0*/  FFMA.FTZ R164, R169, UR10, -R13.reuse ;  /* 0x0000000aa9a47c23 */ /* 0x100fe2000801080d */
[--C-:B------:R-:W-:Y:S01]  /*4bf0*/  FFMA.FTZ R167, R170, UR10, -R22.reuse ;  /* 0x0000000aaaa77c23 */ /* 0x100fe20008010816 */
[--C-:B------:R-:W-:Y:S01]  /*4c00*/  FFMA.FTZ R165, R172, UR10, -R13.reuse ;  /* 0x0000000aaca57c23 */ /* 0x100fe2000801080d */
[----:B------:R-:W-:Y:S01]  /*4c10*/  HGMMA.64x256x16.F32 R24, R152, gdesc[UR4].tnspB, R24, gsb0 ;  /* 0x43e0000498187df0 */ /* 0x000fe20008000818 */
[----:B------:R-:W-:Y:S01]  /*4c20*/  UIADD3 UR6, UR11, 0x80, URZ ;  /* 0x000000800b067890 */ /* 0x000fe2000fffe03f */
[--C-:B------:R-:W-:Y:S01]  /*4c30*/  FFMA.FTZ R166, R173, UR10, -R13.reuse ;  /* 0x0000000aada67c23 */ /* 0x100fe2000801080d */
[----:B------:R-:W1:Y:S01]  /*4c40*/  MUFU.EX2 R156, R156 ;  /* 0x0000009c009c7308 */ /* 0x000e620000000800 */
[----:B------:R-:W-:Y:S01]  /*4c50*/  UMOV UR7, 0x40000040 ;  /* 0x4000004000077882 */ /* 0x000fe20000000000 */
[--C-:B------:R-:W-:Y:S01]  /*4c60*/  FFMA.FTZ R168, R171, UR10, -R22.reuse ;  /* 0x0000000aaba87c23 */ /* 0x100fe20008010816 */
[--C-:B------:R-:W-:Y:S01]  /*4c70*/  FFMA.FTZ R169, R174, UR10, -R22.reuse ;  /* 0x0000000aaea97c23 */ /* 0x100fe20008010816 */
[--C-:B------:R-:W-:Y:S01]  /*4c80*/  FFMA.FTZ R170, R175, UR10, -R22.reuse ;  /* 0x0000000aafaa7c23 */ /* 0x100fe20008010816 */
[--C-:B------:R-:W-:Y:S01]  /*4c90*/  FFMA.FTZ R171, R176, UR10, -R13.reuse ;  /* 0x0000000ab0ab7c23 */ /* 0x100fe2000801080d */
[--C-:B------:R-:W-:Y:S01]  /*4ca0*/  FFMA.FTZ R172, R177, UR10, -R13.reuse ;  /* 0x0000000ab1ac7c23 */ /* 0x100fe2000801080d */
[--C-:B------:R-:W-:Y:S01]  /*4cb0*/  FFMA.FTZ R175, R178, UR10, -R22.reuse ;  /* 0x0000000ab2af7c23 */ /* 0x100fe20008010816 */
[----:B------:R-:W-:Y:S01]  /*4cc0*/  MUFU.EX2 R157, R157 ;  /* 0x0000009d009d7308 */ /* 0x000fe20000000800 */
        /* <DEDUP_REMOVED lines=18> */
[----:B------:R-:W-:Y:S01]  /*4df0*/  FFMA.FTZ R190, R197, UR10, -R13 ;  /* 0x0000000ac5be7c23 */ /* 0x000fe2000801080d */
[--C-:B------:R-:W-:Y:S01]  /*4e00*/  FFMA.FTZ R13, R194, UR10, -R22.reuse ;  /* 0x0000000ac20d7c23 */ /* 0x100fe20008010816 */
[--C-:B------:R-:W-:Y:S01]  /*4e10*/  FFMA.FTZ R192, R195, UR10, -R22.reuse ;  /* 0x0000000ac3c07c23 */ /* 0x100fe20008010816 */
[--C-:B------:R-:W-:Y:S01]  /*4e20*/  FFMA.FTZ R191, R198, UR10, -R22.reuse ;  /* 0x0000000ac6bf7c23 */ /* 0x100fe20008010816 */
[----:B------:R-:W-:Y:S01]  /*4e30*/  FFMA.FTZ R22, R199, UR10, -R22 ;  /* 0x0000000ac7167c23 */ /* 0x000fe20008010816 */
[----:B------:R-:W2:Y:S01]  /*4e40*/  MUFU.EX2 R160, R160 ;  /* 0x000000a000a07308 */ /* 0x000ea20000000800 */
[----:B------:R-:W-:Y:S01]  /*4e50*/  FFMA.FTZ R5, R6, R5, R9 ;  /* 0x0000000506057223 */ /* 0x000fe20000010009 */
[----:B------:R-:W-:-:S03]  /*4e60*/  FFMA.FTZ R7, R12, R7, R15 ;  /* 0x000000070c077223 */ /* 0x000fc6000001000f */
[----:B------:R-:W-:Y:S01]  /*4e70*/  FADD.FTZ R5, R8, R5 ;  /* 0x0000000508057221 */ /* 0x000fe20000010000 */
[----:B------:R-:W-:Y:S02]  /*4e80*/  FADD.FTZ R7, R14, R7 ;  /* 0x000000070e077221 */ /* 0x000fe40000010000 */
[----:B------:R-:W-:Y:S01]  /*4e90*/  MUFU.EX2 R161, R161 ;  /* 0x000000a100a17308 */ /* 0x000fe20000000800 */
[----:B------:R-:W-:Y:S01]  /*4ea0*/  FADD.FTZ R10, R10, R5 ;  /* 0x000000050a0a7221 */ /* 0x000fe20000010000 */
[----:B------:R-:W-:-:S03]  /*4eb0*/  FADD.FTZ R20, R20, R7 ;  /* 0x0000000714147221 */ /* 0x000fc60000010000 */
[----:B------:R-:W-:Y:S01]  /*4ec0*/  FADD.FTZ R10, R11, R10 ;  /* 0x0000000a0b0a7221 */ /* 0x000fe20000010000 */
[----:B------:R-:W-:Y:S02]  /*4ed0*/  FADD.FTZ R20, R21, R20 ;  /* 0x0000001415147221 */ /* 0x000fe40000010000 */
        /* <DEDUP_REMOVED lines=8> */
[----:B------:R-:W0:Y:S08]  /*4f60*/  MUFU.EX2 R170, R170 ;  /* 0x000000aa00aa7308 */ /* 0x000e300000000800 */
[----:B------:R-:W-:Y:S08]  /*4f70*/  MUFU.EX2 R171, R171 ;  /* 0x000000ab00ab7308 */ /* 0x000ff00000000800 */
[----:B------:R-:W0:Y:S08]  /*4f80*/  MUFU.EX2 R172, R172 ;  /* 0x000000ac00ac7308 */ /* 0x000e300000000800 */
[----:B------:R-:W-:Y:S08]  /*4f90*/  MUFU.EX2 R173, R173 ;  /* 0x000000ad00ad7308 */ /* 0x000ff00000000800 */
[----:B------:R-:W-:Y:S08]  /*4fa0*/  MUFU.EX2 R174, R174 ;  /* 0x000000ae00ae7308 */ /* 0x000ff00000000800 */
[----:B------:R-:W-:Y:S08]  /*4fb0*/  MUFU.EX2 R175, R175 ;  /* 0x000000af00af7308 */ /* 0x000ff00000000800 */
[----:B------:R-:W0:Y:S08]  /*4fc0*/  MUFU.EX2 R176, R176 ;  /* 0x000000b000b07308 */ /* 0x000e300000000800 */
        /* <DEDUP_REMOVED lines=12> */
[----:B------:R-:W-:Y:S01]  /*5090*/  MUFU.EX2 R189, R189 ;  /* 0x000000bd00bd7308 */ /* 0x000fe20000000800 */
[----:B------:R-:W-:-:S02]  /*50a0*/  WARPGROUP.DEPBAR.LE gsb0, 0x0 ;  /* 0x00008000000079c5 */ /* 0x000fc40000010000 */
[----:B-1----:R-:W-:Y:S01]  /*50b0*/  F2FP.F16.F32.PACK_AB R152, R156, R23 ;  /* 0x000000179c98723e */ /* 0x002fe200000000ff */
[----:B------:R-:W-:Y:S01]  /*50c0*/  FADD.FTZ R23, R23, R10 ;  /* 0x0000000a17177221 */ /* 0x000fe20000010000 */
[----:B--2---:R-:W-:-:S03]  /*50d0*/  F2FP.F16.F32.PACK_AB R153, R160, R159 ;  /* 0x0000009fa099723e */ /* 0x004fc600000000ff */
[----:B------:R-:W-:Y:S01]  /*50e0*/  MUFU.EX2 R190, R190 ;  /* 0x000000be00be7308 */ /* 0x000fe20000000800 */
[----:B------:R-:W-:Y:S01]  /*50f0*/  F2FP.F16.F32.PACK_AB R154, R158, R157 ;  /* 0x0000009d9e9a723e */ /* 0x000fe200000000ff */
[----:B------:R-:W-:Y:S01]  /*5100*/  FADD.FTZ R159, R159, R20 ;  /* 0x000000149f9f7221 */ /* 0x000fe20000010000 */
[----:B---3--:R-:W-:Y:S01]  /*5110*/  F2FP.F16.F32.PACK_AB R155, R162, R161 ;  /* 0x000000a1a29b723e */ /* 0x008fe200000000ff */
[----:B------:R-:W-:Y:S02]  /*5120*/  FADD.FTZ R156, R156, R23 ;  /* 0x000000179c9c7221 */ /* 0x000fe40000010000 */
[----:B------:R-:W-:Y:S01]  /*5130*/  FADD.FTZ R160, R160, R159 ;  /* 0x0000009fa0a07221 */ /* 0x000fe20000010000 */
[----:B------:R-:W-:Y:S01]  /*5140*/  WARPGROUP.ARRIVE ;  /* 0x00000000000079c5 */ /* 0x000fe20000000000 */
[----:B------:R-:W-:Y:S01]  /*5150*/  MUFU.EX2 R13, R13 ;  /* 0x0000000d000d7308 */ /* 0x000fe20000000800 */
[----:B------:R-:W-:Y:S01]  /*5160*/  FADD.FTZ R157, R157, R156 ;  /* 0x0000009c9d9d7221 */ /* 0x000fe20000010000 */
[----:B------:R-:W-:-:S03]  /*5170*/  FADD.FTZ R161, R161, R160 ;  /* 0x000000a0a1a17221 */ /* 0x000fc60000010000 */
[----:B------:R-:W-:Y:S01]  /*5180*/  HGMMA.64x256x16.F32 R24, R152, gdesc[UR4].tnspB, R24, gsb0 ;  /* 0x43e0000498187df0 */ /* 0x000fe20008000818 */
[----:B------:R-:W-:Y:S01]  /*5190*/  UIADD3 UR6, UR11, 0x100, URZ ;  /* 0x000001000b067890 */ /* 0x000fe2000fffe03f */
[----:B------:R-:W-:Y:S01]  /*51a0*/  FADD.FTZ R158, R158, R157 ;  /* 0x0000009d9e9e7221 */ /* 0x000fe20000010000 */
[----:B------:R-:W-:Y:S01]  /*51b0*/  UMOV UR7, 0x40000040 ;  /* 0x4000004000077882 */ /* 0x000fe20000000000 */
[----:B------:R-:W1:Y:S01]  /*51c0*/  MUFU.EX2 R192, R192 ;  /* 0x000000c000c07308 */ /* 0x000e620000000800 */
[----:B------:R-:W-:-:S07]  /*51d0*/  FADD.FTZ R162, R162, R161 ;  /* 0x000000a1a2a27221 */ /* 0x000fce0000010000 */
[----:B------:R-:W-:Y:S08]  /*51e0*/  MUFU.EX2 R191, R191 ;  /* 0x000000bf00bf7308 */ /* 0x000ff00000000800 */
[----:B------:R-:W2:Y:S01]  /*51f0*/  MUFU.EX2 R22, R22 ;  /* 0x0000001600167308 */ /* 0x000ea20000000800 */
[----:B------:R-:W-:Y:S02]  /*5200*/  WARPGROUP.DEPBAR.LE gsb0, 0x0 ;  /* 0x00008000000079c5 */ /* 0x000fe40000010000 */
[----:B----4-:R-:W-:Y:S01]  /*5210*/  F2FP.F16.F32.PACK_AB R152, R164, R163 ;  /* 0x000000a3a498723e */ /* 0x010fe200000000ff */
[----:B------:R-:W-:Y:S01]  /*5220*/  FADD.FTZ R163, R163, R158 ;  /* 0x0000009ea3a37221 */ /* 0x000fe20000010000 */
[----:B-----5:R-:W-:Y:S01]  /*5230*/  F2FP.F16.F32.PACK_AB R153, R168, R167 ;  /* 0x000000a7a899723e */ /* 0x020fe200000000ff */
[----:B------:R-:W-:Y:S01]  /*5240*/  FADD.FTZ R167, R167, R162 ;  /* 0x000000a2a7a77221 */ /* 0x000fe20000010000 */
[----:B------:R-:W-:Y:S01]  /*5250*/  F2FP.F16.F32.PACK_AB R154, R166, R165 ;  /* 0x000000a5a69a723e */ /* 0x000fe200000000ff */
[----:B------:R-:W-:Y:S01]  /*5260*/  FADD.FTZ R164, R164, R163 ;  /* 0x000000a3a4a47221 */ /* 0x000fe20000010000 */
[----:B0-----:R-:W-:Y:S01]  /*5270*/  F2FP.F16.F32.PACK_AB R155, R170, R169 ;  /* 0x000000a9aa9b723e */ /* 0x001fe200000000ff */
[----:B------:R-:W-:-:S02]  /*5280*/  FADD.FTZ R168, R168, R167 ;  /* 0x000000a7a8a87221 */ /* 0x000fc40000010000 */
[----:B------:R-:W-:Y:S01]  /*5290*/  FADD.FTZ R165, R165, R164 ;  /* 0x000000a4a5a57221 */ /* 0x000fe20000010000 */
[----:B------:R-:W-:Y:S01]  /*52a0*/  WARPGROUP.ARRIVE ;  /* 0x00000000000079c5 */ /* 0x000fe20000000000 */
[----:B------:R-:W-:Y:S02]  /*52b0*/  FADD.FTZ R169, R169, R168 ;  /* 0x000000a8a9a97221 */ /* 0x000fe40000010000 */
[----:B------:R-:W-:Y:S02]  /*52c0*/  FADD.FTZ R166, R166, R165 ;  /* 0x000000a5a6a67221 */ /* 0x000fe40000010000 */
[----:B------:R-:W-:Y:S01]  /*52d0*/  FADD.FTZ R170, R170, R169 ;  /* 0x000000a9aaaa7221 */ /* 0x000fe20000010000 */
[----:B------:R-:W-:Y:S01]  /*52e0*/  HGMMA.64x256x16.F32 R24, R152, gdesc[UR4].tnspB, R24, gsb0 ;  /* 0x43e0000498187df0 */ /* 0x000fe20008000818 */
[----:B------:R-:W-:Y:S01]  /*52f0*/  UIADD3 UR6, UR11, 0x180, URZ ;  /* 0x000001800b067890 */ /* 0x000fe2000fffe03f */
[----:B------:R-:W-:Y:S01]  /*5300*/  UMOV UR7, 0x40000040 ;  /* 0x4000004000077882 */ /* 0x000fe20000000000 */
[----:B------:R-:W-:-:S02]  /*5310*/  WARPGROUP.DEPBAR.LE gsb0, 0x0 ;  /* 0x00008000000079c5 */ /* 0x000fc40000010000 */
[----:B------:R-:W-:Y:S01]  /*5320*/  F2FP.F16.F32.PACK_AB R152, R172, R171 ;  /* 0x000000abac98723e */ /* 0x000fe200000000ff */
[----:B------:R-:W-:Y:S01]  /*5330*/  FADD.FTZ R171, R171, R166 ;  /* 0x000000a6abab7221 */ /* 0x000fe20000010000 */
[----:B------:R-:W-:Y:S01]  /*5340*/  F2FP.F16.F32.PACK_AB R153, R176, R175 ;  /* 0x000000afb099723e */ /* 0x000fe200000000ff */
[----:B------:R-:W-:Y:S01]  /*5350*/  FADD.FTZ R175, R175, R170 ;  /* 0x000000aaafaf7221 */ /* 0x000fe20000010000 */
[----:B------:R-:W-:Y:S01]  /*5360*/  F2FP.F16.F32.PACK_AB R154, R174, R173 ;  /* 0x000000adae9a723e */ /* 0x000fe200000000ff */
[----:B------:R-:W-:Y:S01]  /*5370*/  FADD.FTZ R172, R172, R171 ;  /* 0x000000abacac7221 */ /* 0x000fe20000010000 */
[----:B------:R-:W-:Y:S01]  /*5380*/  F2FP.F16.F32.PACK_AB R155, R178, R177 ;  /* 0x000000b1b29b723e */ /* 0x000fe200000000ff */
[----:B------:R-:W-:Y:S02]  /*5390*/  FADD.FTZ R176, R176, R175 ;  /* 0x000000afb0b07221 */ /* 0x000fe40000010000 */
[----:B------:R-:W-:Y:S01]  /*53a0*/  FADD.FTZ R173, R173, R172 ;  /* 0x000000acadad7221 */ /* 0x000fe20000010000 */
[----:B------:R-:W-:Y:S01]  /*53b0*/  WARPGROUP.ARRIVE ;  /* 0x00000000000079c5 */ /* 0x000fe20000000000 */
[----:B------:R-:W-:-:S02]  /*53c0*/  FADD.FTZ R177, R177, R176 ;  /* 0x000000b0b1b17221 */ /* 0x000fc40000010000 */
        /* <DEDUP_REMOVED lines=25> */
[----:B-1----:R-:W-:Y:S01]  /*5560*/  F2FP.F16.F32.PACK_AB R153, R192, R13 ;  /* 0x0000000dc099723e */ /* 0x002fe200000000ff */
        /* <DEDUP_REMOVED lines=14> */
.L_x_212:
[----:B------:R-:W-:Y:S01]  /*5650*/  UIADD3 UR28, UR28, 0x32460, URZ ;  /* 0x000324601c1c7890 */ /* 0x000fe2000fffe03f */
[----:B------:R-:W-:Y:S02]  /*5660*/  IMAD.MOV.U32 R11, RZ, RZ, R4 ;  /* 0x000000ffff0b7224 */ /* 0x000fe400078e0004 */
[----:B------:R-:W-:Y:S01]  /*5670*/  IMAD.MOV.U32 R6, RZ, RZ, R3 ;  /* 0x000000ffff067224 */ /* 0x000fe200078e0003 */
[----:B------:R-:W-:-:S09]  /*5680*/  UPRMT UR28, UR29, 0x654, UR28 ;  /* 0x000006541d1c7896 */ /* 0x000fd2000800001c */
[----:B------:R-:W-:Y:S01]  /*5690*/  SYNCS.ARRIVE.TRANS64.RED.A1T0 RZ, [UR28], RZ ;  /* 0x000000ffffff79a7 */ /* 0x000fe2000810041c */
[----:B------:R-:W-:Y:S05]  /*56a0*/  @P1 BRA `(.L_x_213) ;  /* 0xffffffd800f41947 */ /* 0x000fea000383ffff */
.L_x_202:
[----:B------:R-:W0:Y:S01]  /*56b0*/  SHFL.BFLY PT, R6, R5, 0x2, 0x1f ;  /* 0x0c401f0005067f89 */ /* 0x000e2200000e0000 */
[----:B------:R-:W-:Y:S01]  /*56c0*/  MOV R207, 0x400 ;  /* 0x0000040000cf7802 */ /* 0x000fe20000000f00 */
[----:B------:R-:W-:Y:S01]  /*56d0*/  IMAD.U32 R22, RZ, RZ, UR10 ;  /* 0x0000000aff167e24 */ /* 0x000fe2000f8e00ff */
[----:B------:R-:W1:Y:S01]  /*56e0*/  LDC R213, c[0x0][0xce8] ;  /* 0x00033a00ffd57b82 */ /* 0x000e620000000800 */
[----:B------:R-:W2:Y:S01]  /*56f0*/  SHFL.BFLY PT, R8, R7, 0x2, 0x1f ;  /* 0x0c401f0007087f89 */ /* 0x000ea200000e0000 */
[----:B------:R-:W-:Y:S01]  /*5700*/  UIADD3 UR4, -UR43, URZ, URZ ;  /* 0x0000003f2b047290 */ /* 0x000fe2000fffe13f */
[----:B------:R-:W-:Y:S01]  /*5710*/  ULDC.64 UR6, c[0x0][0xc90] ;  /* 0x0003240000067ab9 */ /* 0x000fe20000000a00 */
[----:B------:R-:W3:Y:S01]  /*5720*/  S2R R10, SR_CgaCtaId ;  /* 0x00000000000a7919 */ /* 0x000ee20000008800 */
[----:B------:R-:W-:Y:S01]  /*5730*/  ULDC.64 UR8, c[0x0][0xbe8] ;  /* 0x0002fa0000087ab9 */ /* 0x000fe20000000a00 */
[----:B------:R-:W4:Y:S02]  /*5740*/  S2R R14, SR_SWINHI ;  /* 0x00000000000e7919 */ /* 0x000f240000002f00 */
[----:B------:R2:W-:Y:S06]  /*5750*/  BAR.ARV R0, 0x100 ;  /* 0x000400000000751d */ /* 0x0005ec0000002000 */
[----:B0-----:R-:W-:Y:S01]  /*5760*/  FADD.FTZ R6, R6, R5 ;  /* 0x0000000506067221 */ /* 0x001fe20000010000 */
[----:B------:R-:W-:Y:S01]  /*5770*/  IMAD.MOV.U32 R5, RZ, RZ, RZ ;  /* 0x000000ffff057224 */ /* 0x000fe200078e00ff */
[----:B------:R-:W-:Y:S06]  /*5780*/  BAR.ARV 0x8, 0x180 ;  /* 0x0206000000007b1d */ /* 0x000fec0000002000 */
[----:B--2---:R-:W-:Y:S01]  /*5790*/  FADD.FTZ R8, R8, R7 ;  /* 0x0000000708087221 */ /* 0x004fe20000010000 */
[----:B------:R-:W-:Y:S01]  /*57a0*/  IMAD R7, R200, 0x40, R2 ;  /* 0x00000040c8077824 */ /* 0x000fe200078e0202 */
[----:B------:R-:W0:Y:S01]  /*57b0*/  SHFL.BFLY PT, R9, R6, 0x1, 0x1f ;  /* 0x0c201f0006097f89 */ /* 0x000e2200000e0000 */
[----:B------:R-:W-:-:S03]  /*57c0*/  IMAD.MOV.U32 R0, RZ, RZ, -0x800000 ;  /* 0xff800000ff007424 */ /* 0x000fc600078e00ff */
[----:B------:R-:W2:Y:S01]  /*57d0*/  SHFL.BFLY PT, R11, R8, 0x1, 0x1f ;  /* 0x0c201f00080b7f89 */ /* 0x000ea200000e0000 */
[----:B---3--:R-:W-:Y:S01]  /*57e0*/  LEA R207, R10, R207, 0x18 ;  /* 0x000000cf0acf7211 */ /* 0x008fe200078ec0ff */
[----:B------:R-:W-:Y:S01]  /*57f0*/  BAR.SYNC.DEFER_BLOCKING 0x1, 0x100 ;  /* 0x0044000000007b1d */ /* 0x000fe20000010000 */
[----:B0-----:R-:W-:Y:S01]  /*5800*/  FADD.FTZ R15, R6, R9 ;  /* 0x00000009060f7221 */ /* 0x001fe20000010000 */
[----:B------:R-:W-:Y:S02]  /*5810*/  IMAD.MOV.U32 R9, RZ, RZ, RZ ;  /* 0x000000ffff097224 */ /* 0x000fe400078e00ff */
[----:B------:R-:W-:Y:S02]  /*5820*/  IMAD.MOV.U32 R6, RZ, RZ, -0x800000 ;  /* 0xff800000ff067424 */ /* 0x000fe400078e00ff */
[----:B--2---:R-:W-:Y:S01]  /*5830*/  FADD.FTZ R12, R8, R11 ;  /* 0x0000000b080c7221 */ /* 0x004fe20000010000 */
[----:B------:R-:W-:Y:S02]  /*5840*/  FSETP.NE.FTZ.AND P0, PT, R15, RZ, PT ;  /* 0x000000ff0f00720b */ /* 0x000fe40003f15000 */
[----:B------:R-:W-:-:S02]  /*5850*/  MOV R10, R207 ;  /* 0x000000cf000a7202 */ /* 0x000fc40000000f00 */
[----:B----4-:R-:W-:Y:S02]  /*5860*/  MOV R11, R14 ;  /* 0x0000000e000b7202 */ /* 0x010fe40000000f00 */
[----:B------:R-:W-:Y:S02]  /*5870*/  FSETP.NE.FTZ.AND P1, PT, R12, RZ, PT ;  /* 0x000000ff0c00720b */ /* 0x000fe40003f35000 */
[----:B------:R-:W-:Y:S01]  /*5880*/  MOV R14, UR10 ;  /* 0x0000000a000e7c02 */ /* 0x000fe20008000f00 */
[----:B------:R-:W-:Y:S02]  /*5890*/  ULDC UR10, c[0x0][0xd44] ;  /* 0x00035100000a7ab9 */ /* 0x000fe40000000800 */
[----:B------:R-:W-:Y:S02]  /*58a0*/  UIMAD UR10, UR10, UR4, UR41 ;  /* 0x000000040a0a72a4 */ /* 0x000fe4000f8e0229 */
[----:B------:R-:W0:Y:S01]  /*58b0*/  @P0 MUFU.RCP R9, R15 ;  /* 0x0000000f00090308 */ /* 0x000e220000001000 */
[----:B------:R-:W-:Y:S01]  /*58c0*/  @P0 FMUL.FTZ R14, R14, 0.69314718246459960938 ;  /* 0x3f3172180e0e0820 */ /* 0x000fe20000410000 */
[----:B------:R-:W-:-:S04]  /*58d0*/  USHF.R.S32.HI UR11, URZ, 0x1f, UR10 ;  /* 0x0000001f3f0b7899 */ /* 0x000fc8000801140a */
[----:B------:R-:W-:Y:S01]  /*58e0*/  @P1 FMUL.FTZ R22, R22, 0.69314718246459960938 ;  /* 0x3f31721816161820 */ /* 0x000fe20000410000 */
[----:B------:R-:W-:Y:S02]  /*58f0*/  UIMAD.WIDE.U32 UR4, UR10, UR6, URZ ;  /* 0x000000060a0472a5 */ /* 0x000fe4000f8e003f */
[----:B------:R-:W-:Y:S01]  /*5900*/  UIMAD UR6, UR11, UR6, URZ ;  /* 0x000000060b0672a4 */ /* 0x000fe2000f8e023f */
[----:B------:R-:W2:Y:S03]  /*5910*/  @P1 MUFU.RCP R5, R12 ;  /* 0x0000000c00051308 */ /* 0x000ea60000001000 */
[----:B------:R-:W-:Y:S02]  /*5920*/  UIMAD UR6, UR10, UR7, UR6 ;  /* 0x000000070a0672a4 */ /* 0x000fe4000f8e0206 */
[----:B------:R-:W-:-:S03]  /*5930*/  USHF.R.S32.HI UR7, URZ, 0x1f, UR43 ;  /* 0x0000001f3f077899 */ /* 0x000fc6000801142b */
[----:B------:R-:W3:Y:S01]  /*5940*/  @P0 MUFU.LG2 R15, R15 ;  /* 0x0000000f000f0308 */ /* 0x000ee20000000c00 */
        /* <DEDUP_REMOVED lines=66> */
[----:B--2---:R-:W-:Y:S01]  /*5d70*/  FMUL.FTZ R169, R126, R5 ;  /* 0x000000057ea97220 */ /* 0x004fe20000410000 */
[----:B---3--:R-:W-:Y:S01]  /*5d80*/  @P0 FMUL.FTZ R15, R15, 0.69314718246459960938 ;  /* 0x3f3172180f0f0820 */ /* 0x008fe20000410000 */
[----:B0-----:R-:W-:Y:S01]  /*5d90*/  @P1 FMUL.FTZ R21, R12, 0.69314718246459960938 ;  /* 0x3f3172180c151820 */ /* 0x001fe20000410000 */
[----:B------:R-:W-:-:S04]  /*5da0*/  IMAD.WIDE R10, R212, 0x2, R10 ;  /* 0x00000002d40a7825 */ /* 0x000fc800078e020a */
[-C--:B------:R-:W-:Y:S01]  /*5db0*/  FMUL.FTZ R27, R27, R5.reuse ;  /* 0x000000051b1b7220 */ /* 0x080fe20000410000 */
[-C--:B------:R-:W-:Y:S01]  /*5dc0*/  FMUL.FTZ R26, R26, R5.reuse ;  /* 0x000000051a1a7220 */ /* 0x080fe20000410000 */
[-C--:B------:R-:W-:Y:S01]  /*5dd0*/  FMUL.FTZ R31, R31, R5.reuse ;  /* 0x000000051f1f7220 */ /* 0x080fe20000410000 */
[-C--:B------:R-:W-:Y:S01]  /*5de0*/  FMUL.FTZ R30, R30, R5.reuse ;  /* 0x000000051e1e7220 */ /* 0x080fe20000410000 */
[----:B------:R-:W-:Y:S01]  /*5df0*/  IADD3 R13, P3, R10, 0xc060, RZ ;  /* 0x0000c0600a0d7810 */ /* 0x000fe20007f7e0ff */
[-C--:B------:R-:W-:Y:S01]  /*5e00*/  FMUL.FTZ R35, R35, R5.reuse ;  /* 0x0000000523237220 */ /* 0x080fe20000410000 */
[-C--:B------:R-:W-:Y:S01]  /*5e10*/  FMUL.FTZ R34, R34, R5.reuse ;  /* 0x0000000522227220 */ /* 0x080fe20000410000 */
[-C--:B------:R-:W-:Y:S01]  /*5e20*/  FMUL.FTZ R39, R39, R5.reuse ;  /* 0x0000000527277220 */ /* 0x080fe20000410000 */
[----:B------:R-:W-:Y:S01]  /*5e30*/  LOP3.LUT R20, R13, 0x380, RZ, 0xc0, !PT ;  /* 0x000003800d147812 */ /* 0x000fe200078ec0ff */
[-C--:B------:R-:W-:Y:S01]  /*5e40*/  FMUL.FTZ R38, R38, R5.reuse ;  /* 0x0000000526267220 */ /* 0x080fe20000410000 */
[-C--:B------:R-:W-:Y:S01]  /*5e50*/  FMUL.FTZ R43, R43, R5.reuse ;  /* 0x000000052b2b7220 */ /* 0x080fe20000410000 */
[-C--:B------:R-:W-:Y:S01]  /*5e60*/  FMUL.FTZ R42, R42, R5.reuse ;  /* 0x000000052a2a7220 */ /* 0x080fe20000410000 */
[----:B------:R-:W-:Y:S01]  /*5e70*/  SHF.R.U64 R126, R20, 0x3, RZ ;  /* 0x00000003147e7819 */ /* 0x000fe200000012ff */
        /* <DEDUP_REMOVED lines=53> */
[----:B------:R-:W-:Y:S01]  /*61d0*/  @P0 FFMA.FTZ R6, R14, R3, R15 ;  /* 0x000000030e060223 */ /* 0x000fe2000001000f */
[----:B------:R-:W-:Y:S01]  /*61e0*/  @P1 FFMA.FTZ R0, R22, R4, R21 ;  /* 0x0000000416001223 */ /* 0x000fe20000010015 */
[----:B------:R-:W-:Y:S01]  /*61f0*/  LOP3.LUT R126, R126, R13, RZ, 0x3c, !PT ;  /* 0x0000000d7e7e7212 */ /* 0x000fe200078e3cff */
[----:B------:R-:W-:Y:S01]  /*6200*/  IMAD.X R127, RZ, RZ, R11, P3 ;  /* 0x000000ffff7f7224 */ /* 0x000fe200018e060b */
[----:B------:R-:W-:-:S02]  /*6210*/  LOP3.LUT R5, R10, 0x380, RZ, 0xc0, !PT ;  /* 0x000003800a057812 */ /* 0x000fc400078ec0ff */
[C---:B------:R-:W-:Y:S02]  /*6220*/  IADD3 R61, P6, R10.reuse, 0xc000, RZ ;  /* 0x0000c0000a3d7810 */ /* 0x040fe40007fde0ff */
[C---:B------:R-:W-:Y:S02]  /*6230*/  IADD3 R69, P4, R10.reuse, 0xc040, RZ ;  /* 0x0000c0400a457810 */ /* 0x040fe40007f9e0ff */
        /* <DEDUP_REMOVED lines=10> */
[----:B------:R-:W-:Y:S01]  /*62e0*/  SHF.R.U64 R5, R5, 0x3, RZ ;  /* 0x0000000305057819 */ /* 0x000fe200000012ff */
[--C-:B------:R-:W-:Y:S01]  /*62f0*/  IMAD.X R151, RZ, RZ, R11.reuse, P2 ;  /* 0x000000ffff977224 */ /* 0x100fe200010e060b */
[----:B------:R-:W-:Y:S01]  /*6300*/  LOP3.LUT R4, R61, 0x380, RZ, 0xc0, !PT ;  /* 0x000003803d047812 */ /* 0x000fe200078ec0ff */
[----:B------:R-:W-:Y:S01]  /*6310*/  IMAD.X R153, RZ, RZ, R11, P3 ;  /* 0x000000ffff997224 */ /* 0x000fe200018e060b */
[----:B------:R-:W-:-:S02]  /*6320*/  IADD3 R23, P4, R10, 0x8000, RZ ;  /* 0x000080000a177810 */ /* 0x000fc40007f9e0ff */
[C---:B------:R-:W-:Y:S02]  /*6330*/  IADD3 R20, P5, R10.reuse, 0x4060, RZ ;  /* 0x000040600a147810 */ /* 0x040fe40007fbe0ff */
[C---:B------:R-:W-:Y:S01]  /*6340*/  IADD3 R15, P6, R10.reuse, 0x40, RZ ;  /* 0x000000400a0f7810 */ /* 0x040fe20007fde0ff */
[--C-:B------:R-:W-:Y:S01]  /*6350*/  IMAD.X R155, RZ, RZ, R11.reuse, P4 ;  /* 0x000000ffff9b7224 */ /* 0x100fe200020e060b */
[C---:B------:R-:W-:Y:S01]  /*6360*/  IADD3 R14, P0, R10.reuse, 0x4040, RZ ;  /* 0x000040400a0e7810 */ /* 0x040fe20007f1e0ff */
[--C-:B------:R-:W-:Y:S01]  /*6370*/  IMAD.X R157, RZ, RZ, R11.reuse, P5 ;  /* 0x000000ffff9d7224 */ /* 0x100fe200028e060b */
[C---:B------:R-:W-:Y:S01]  /*6380*/  IADD3 R12, P1, R10.reuse, 0x4020, RZ ;  /* 0x000040200a0c7810 */ /* 0x040fe20007f3e0ff */
[--C-:B------:R-:W-:Y:S01]  /*6390*/  IMAD.X R159, RZ, RZ, R11.reuse, P6 ;  /* 0x000000ffff9f7224 */ /* 0x100fe200030e060b */
[C---:B------:R-:W-:Y:S02]  /*63a0*/  IADD3 R21, P2, R10.reuse, 0x4000, RZ ;  /* 0x000040000a157810 */ /* 0x040fe40007f5e0ff */
[----:B------:R-:W-:Y:S01]  /*63b0*/  IADD3 R3, P3, R10, 0x60, RZ ;  /* 0x000000600a037810 */ /* 0x000fe20007f7e0ff */
[--C-:B------:R-:W-:Y:S01]  /*63c0*/  IMAD.X R163, RZ, RZ, R11.reuse, P1 ;  /* 0x000000ffffa37224 */ /* 0x100fe200008e060b */
[----:B------:R-:W-:Y:S01]  /*63d0*/  LOP3.LUT R10, R5, R10, RZ, 0x3c, !PT ;  /* 0x0000000a050a7212 */ /* 0x000fe200078e3cff */
[--C-:B------:R-:W-:Y:S01]  /*63e0*/  IMAD.X R165, RZ, RZ, R11.reuse, P2 ;  /* 0x000000ffffa57224 */ /* 0x100fe200010e060b */
[----:B------:R-:W-:Y:S01]  /*63f0*/  SHF.R.U64 R4, R4, 0x3, RZ ;  /* 0x0000000304047819 */ /* 0x000fe200000012ff */
[----:B------:R-:W-:Y:S01]  /*6400*/  IMAD.X R167, RZ, RZ, R11, P3 ;  /* 0x000000ffffa77224 */ /* 0x000fe200018e060b */
[----:B------:R-:W-:-:S02]  /*6410*/  LOP3.LUT R5, R22, 0x380, RZ, 0xc0, !PT ;  /* 0x0000038016057812 */ /* 0x000fc400078ec0ff */
[----:B------:R-:W-:Y:S02]  /*6420*/  LOP3.LUT R138, R4, R61, RZ, 0x3c, !PT ;  /* 0x0000003d048a7212 */ /* 0x000fe400078e3cff */
[----:B------:R-:W-:Y:S02]  /*6430*/  SHF.R.U64 R5, R5, 0x3, RZ ;  /* 0x0000000305057819 */ /* 0x000fe400000012ff */
[----:B------:R-:W-:Y:S02]  /*6440*/  LOP3.LUT R4, R13, 0x380, RZ, 0xc0, !PT ;  /* 0x000003800d047812 */ /* 0x000fe400078ec0ff */
[----:B------:R-:W-:Y:S02]  /*6450*/  LOP3.LUT R142, R5, R22, RZ, 0x3c, !PT ;  /* 0x00000016058e7212 */ /* 0x000fe400078e3cff */
[----:B------:R-:W-:Y:S02]  /*6460*/  SHF.R.U64 R4, R4, 0x3, RZ ;  /* 0x0000000304047819 */ /* 0x000fe400000012ff */
[----:B------:R-:W-:-:S02]  /*6470*/  LOP3.LUT R5, R23, 0x380, RZ, 0xc0, !PT ;  /* 0x0000038017057812 */ /* 0x000fc400078ec0ff */
[----:B------:R-:W-:Y:S02]  /*6480*/  LOP3.LUT R146, R4, R13, RZ, 0x3c, !PT ;  /* 0x0000000d04927212 */ /* 0x000fe400078e3cff */
[----:B------:R-:W-:Y:S02]  /*6490*/  SHF.R.U64 R4, R5, 0x3, RZ ;  /* 0x0000000305047819 */ /* 0x000fe400000012ff */
[----:B------:R-:W-:Y:S02]  /*64a0*/  LOP3.LUT R5, R20, 0x380, RZ, 0xc0, !PT ;  /* 0x0000038014057812 */ /* 0x000fe400078ec0ff */
[----:B------:R-:W-:Y:S02]  /*64b0*/  LOP3.LUT R13, R14, 0x380, RZ, 0xc0, !PT ;  /* 0x000003800e0d7812 */ /* 0x000fe400078ec0ff */
[----:B------:R-:W-:Y:S02]  /*64c0*/  SHF.R.U64 R5, R5, 0x3, RZ ;  /* 0x0000000305057819 */ /* 0x000fe400000012ff */
[----:B------:R-:W-:-:S02]  /*64d0*/  LOP3.LUT R154, R4, R23, RZ, 0x3c, !PT ;  /* 0x00000017049a7212 */ /* 0x000fc400078e3cff */
[----:B------:R-:W-:Y:S02]  /*64e0*/  LOP3.LUT R156, R5, R20, RZ, 0x3c, !PT ;  /* 0x00000014059c7212 */ /* 0x000fe400078e3cff */
[----:B------:R-:W-:Y:S02]  /*64f0*/  LOP3.LUT R5, R12, 0x380, RZ, 0xc0, !PT ;  /* 0x000003800c057812 */ /* 0x000fe400078ec0ff */
[----:B------:R-:W-:Y:S02]  /*6500*/  SHF.R.U64 R13, R13, 0x3, RZ ;  /* 0x000000030d0d7819 */ /* 0x000fe400000012ff */
[----:B------:R-:W-:Y:S02]  /*6510*/  LOP3.LUT R52, R65, 0x380, RZ, 0xc0, !PT ;  /* 0x0000038041347812 */ /* 0x000fe400078ec0ff */
[----:B------:R-:W-:Y:S02]  /*6520*/  LOP3.LUT R4, R15, 0x380, RZ, 0xc0, !PT ;  /* 0x000003800f047812 */ /* 0x000fe400078ec0ff */
[----:B------:R-:W-:-:S02]  /*6530*/  IADD3 R61, P2, R8, 0x7000, RZ ;  /* 0x00007000083d7810 */ /* 0x000fc40007f5e0ff */
[----:B------:R-:W-:Y:S02]  /*6540*/  SHF.R.U64 R5, R5, 0x3, RZ ;  /* 0x0000000305057819 */ /* 0x000fe400000012ff */
[----:B------:R-:W-:Y:S02]  /*6550*/  LOP3.LUT R160, R13, R14, RZ, 0x3c, !PT ;  /* 0x0000000e0da07212 */ /* 0x000fe400078e3cff */
[----:B------:R-:W-:Y:S02]  /*6560*/  SHF.R.U64 R52, R52, 0x3, RZ ;  /* 0x0000000334347819 */ /* 0x000fe400000012ff */
[----:B------:R-:W-:Y:S02]  /*6570*/  LOP3.LUT R22, R53, 0x380, RZ, 0xc0, !PT ;  /* 0x0000038035167812 */ /* 0x000fe400078ec0ff */
[----:B------:R-:W-:Y:S02]  /*6580*/  SHF.R.U64 R4, R4, 0x3, RZ ;  /* 0x0000000304047819 */ /* 0x000fe400000012ff */
[----:B------:R-:W-:-:S02]  /*6590*/  IADD3 R13, P3, R8, 0x1000, RZ ;  /* 0x00001000080d7810 */ /* 0x000fc40007f7e0ff */
[----:B------:R-:W-:Y:S02]  /*65a0*/  LOP3.LUT R60, R61, 0x380, RZ, 0xc0, !PT ;  /* 0x000003803d3c7812 */ /* 0x000fe400078ec0ff */
[----:B------:R-:W-:Y:S01]  /*65b0*/  LOP3.LUT R162, R5, R12, RZ, 0x3c, !PT ;  /* 0x0000000c05a27212 */ /* 0x000fe200078e3cff */
[----:B------:R-:W-:Y:S01]  /*65c0*/  IMAD.U32 R5, RZ, RZ, UR5 ;  /* 0x00000005ff057e24 */ /* 0x000fe2000f8e00ff */
[----:B------:R-:W-:Y:S02]  /*65d0*/  LOP3.LUT R134, R52, R65, RZ, 0x3c, !PT ;  /* 0x0000004134867212 */ /* 0x000fe400078e3cff */
[----:B------:R-:W-:Y:S02]  /*65e0*/  SHF.R.U64 R22, R22, 0x3, RZ ;  /* 0x0000000316167819 */ /* 0x000fe400000012ff */
[----:B------:R-:W-:Y:S02]  /*65f0*/  LOP3.LUT R158, R4, R15, RZ, 0x3c, !PT ;  /* 0x0000000f049e7212 */ /* 0x000fe400078e3cff */
[----:B------:R-:W-:-:S02]  /*6600*/  LOP3.LUT R12, R13, 0x380, RZ, 0xc0, !PT ;  /* 0x000003800d0c7812 */ /* 0x000fc400078ec0ff */
[----:B------:R-:W-:Y:S02]  /*6610*/  SHF.R.U64 R60, R60, 0x3, RZ ;  /* 0x000000033c3c7819 */ /* 0x000fe400000012ff */
[----:B------:R-:W-:Y:S02]  /*6620*/  LOP3.LUT R52, R57, 0x380, RZ, 0xc0, !PT ;  /* 0x0000038039347812 */ /* 0x000fe400078ec0ff */
[----:B------:R-:W-:Y:S02]  /*6630*/  LOP3.LUT R4, R21, 0x380, RZ, 0xc0, !PT ;  /* 0x0000038015047812 */ /* 0x000fe400078ec0ff */
[----:B------:R-:W-:Y:S02]  /*6640*/  LOP3.LUT R152, R22, R53, RZ, 0x3c, !PT ;  /* 0x0000003516987212 */ /* 0x000fe400078e3cff */
[----:B------:R-:W-:Y:S02]  /*6650*/  SHF.R.U64 R12, R12, 0x3, RZ ;  /* 0x000000030c0c7819 */ /* 0x000fe400000012ff */
[----:B------:R-:W-:Y:S01]  /*6660*/  LOP3.LUT R60, R60, R61, RZ, 0x3c, !PT ;  /* 0x0000003d3c3c7212 */ /* 0x000fe200078e3cff */
[----:B------:R-:W-:Y:S01]  /*6670*/  IMAD.X R61, RZ, RZ, R9, P2 ;  /* 0x000000ffff3d7224 */ /* 0x000fe200010e0609 */
[----:B------:R-:W-:-:S02]  /*6680*/  LOP3.LUT R56, R69, 0x380, RZ, 0xc0, !PT ;  /* 0x0000038045387812 */ /* 0x000fc400078ec0ff */
[----:B------:R-:W-:Y:S02]  /*6690*/  SHF.R.U64 R52, R52, 0x3, RZ ;  /* 0x0000000334347819 */ /* 0x000fe400000012ff */
[----:B------:R-:W-:Y:S02]  /*66a0*/  SHF.R.U64 R4, R4, 0x3, RZ ;  /* 0x0000000304047819 */ /* 0x000fe400000012ff */
[----:B------:R-:W-:Y:S02]  /*66b0*/  LOP3.LUT R22, R3, 0x380, RZ, 0xc0, !PT ;  /* 0x0000038003167812 */ /* 0x000fe400078ec0ff */
[----:B------:R-:W-:Y:S02]  /*66c0*/  IADD3 R115, P2, R8, 0xe000, RZ ;  /* 0x0000e00008737810 */ /* 0x000fe40007f5e0ff */
[----:B------:R-:W-:Y:S01]  /*66d0*/  LOP3.LUT R12, R12, R13, RZ, 0x3c, !PT ;  /* 0x0000000d0c0c7212 */ /* 0x000fe200078e3cff */
[----:B------:R-:W-:Y:S01]  /*66e0*/  IMAD.X R13, RZ, RZ, R9, P3 ;  /* 0x000000ffff0d7224 */ /* 0x000fe200018e0609 */
[----:B------:R-:W-:-:S02]  /*66f0*/  IADD3.X R161, RZ, R11, RZ, P0, !PT ;  /* 0x0000000bffa17210 */ /* 0x000fc400007fe4ff */
[----:B------:R-:W-:Y:S02]  /*6700*/  SHF.R.U64 R56, R56, 0x3, RZ ;  /* 0x0000000338387819 */ /* 0x000fe400000012ff */
[----:B------:R-:W-:Y:S02]  /*6710*/  LOP3.LUT R150, R52, R57, RZ, 0x3c, !PT ;  /* 0x0000003934967212 */ /* 0x000fe400078e3cff */
[----:B------:R-:W-:Y:S01]  /*6720*/  LOP3.LUT R164, R4, R21, RZ, 0x3c, !PT ;  /* 0x0000001504a47212 */ /* 0x000fe200078e3cff */
[----:B------:R-:W-:Y:S01]  /*6730*/  IMAD.U32 R4, RZ, RZ, UR4 ;  /* 0x00000004ff047e24 */ /* 0x000fe2000f8e00ff */
[----:B------:R-:W-:Y:S01]  /*6740*/  SHF.R.U64 R22, R22, 0x3, RZ ;  /* 0x0000000316167819 */ /* 0x000fe200000012ff */
[----:B------:R-:W-:Y:S01]  /*6750*/  UIADD3 UR4, UR5, UR6, URZ ;  /* 0x0000000605047290 */ /* 0x000fe2000fffe03f */
[C---:B------:R-:W-:Y:S02]  /*6760*/  IADD3 R15, P4, R8.reuse, 0x2000, RZ ;  /* 0x00002000080f7810 */ /* 0x040fe40007f9e0ff */
[C---:B------:R-:W-:Y:S01]  /*6770*/  IADD3 R21, P5, R8.reuse, 0x3000, RZ ;  /* 0x0000300008157810 */ /* 0x040fe20007fbe0ff */
[----:B------:R-:W-:Y:S01]  /*6780*/  ULDC UR6, c[0x0][0xb88] ;  /* 0x0002e20000067ab9 */ /* 0x000fe20000000800 */
[C---:B------:R-:W-:Y:S01]  /*6790*/  IADD3 R23, P6, R8.reuse, 0x4000, RZ ;  /* 0x0000400008177810 */ /* 0x040fe20007fde0ff */
[----:B------:R-:W-:Y:S01]  /*67a0*/  IMAD.U32 R5, RZ, RZ, UR4 ;  /* 0x00000004ff057e24 */ /* 0x000fe2000f8e00ff */
[C---:B------:R-:W-:Y:S01]  /*67b0*/  IADD3 R53, P0, R8.reuse, 0x5000, RZ ;  /* 0x0000500008357810 */ /* 0x040fe20007f1e0ff */
[----:B------:R-:W-:Y:S01]  /*67c0*/  ULDC.64 UR4, c[0x0][0xc88] ;  /* 0x0003220000047ab9 */ /* 0x000fe20000000a00 */
[----:B------:R-:W-:-:S02]  /*67d0*/  IADD3 R57, P1, R8, 0x6000, RZ ;  /* 0x0000600008397810 */ /* 0x000fc40007f3e0ff */
[----:B------:R-:W-:Y:S02]  /*67e0*/  IADD3 R65, P3, R8, 0x8000, RZ ;  /* 0x0000800008417810 */ /* 0x000fe40007f7e0ff */
[----:B------:R-:W-:Y:S02]  /*67f0*/  LOP3.LUT R114, R115, 0x380, RZ, 0xc0, !PT ;  /* 0x0000038073727812 */ /* 0x000fe400078ec0ff */
[----:B------:R-:W-:Y:S02]  /*6800*/  LOP3.LUT R130, R56, R69, RZ, 0x3c, !PT ;  /* 0x0000004538827212 */ /* 0x000fe400078e3cff */
[----:B------:R-:W-:Y:S01]  /*6810*/  LOP3.LUT R166, R22, R3, RZ, 0x3c, !PT ;  /* 0x0000000316a67212 */ /* 0x000fe200078e3cff */
[----:B------:R-:W-:Y:S01]  /*6820*/  IMAD R3, RZ, RZ, -UR41 ;  /* 0x80000029ff037e24 */ /* 0x000fe2000f8e02ff */
[----:B------:R-:W-:Y:S02]  /*6830*/  LOP3.LUT R14, R15, 0x380, RZ, 0xc0, !PT ;  /* 0x000003800f0e7812 */ /* 0x000fe400078ec0ff */
[----:B------:R-:W-:-:S02]  /*6840*/  LOP3.LUT R20, R21, 0x380, RZ, 0xc0, !PT ;  /* 0x0000038015147812 */ /* 0x000fc400078ec0ff */
[----:B------:R-:W-:Y:S02]  /*6850*/  LOP3.LUT R22, R23, 0x380, RZ, 0xc0, !PT ;  /* 0x0000038017167812 */ /* 0x000fe400078ec0ff */
[----:B------:R-:W-:Y:S02]  /*6860*/  LOP3.LUT R52, R53, 0x380, RZ, 0xc0, !PT ;  /* 0x0000038035347812 */ /* 0x000fe400078ec0ff */
[----:B------:R-:W-:Y:S02]  /*6870*/  LOP3.LUT R56, R57, 0x380, RZ, 0xc0, !PT ;  /* 0x0000038039387812 */ /* 0x000fe400078ec0ff */
[----:B------:R-:W-:Y:S02]  /*6880*/  LOP3.LUT R64, R65, 0x380, RZ, 0xc0, !PT ;  /* 0x0000038041407812 */ /* 0x000fe400078ec0ff */
[----:B------:R-:W-:Y:S02]  /*6890*/  SHF.R.U64 R114, R114, 0x3, RZ ;  /* 0x0000000372727819 */ /* 0x000fe400000012ff */
[----:B------:R-:W-:-:S02]  /*68a0*/  SHF.R.U64 R14, R14, 0x3, RZ ;  /* 0x000000030e0e7819 */ /* 0x000fc400000012ff */
[----:B------:R-:W-:Y:S02]  /*68b0*/  SHF.R.U64 R20, R20, 0x3, RZ ;  /* 0x0000000314147819 */ /* 0x000fe400000012ff */
[----:B------:R-:W-:Y:S02]  /*68c0*/  SHF.R.U64 R22, R22, 0x3, RZ ;  /* 0x0000000316167819 */ /* 0x000fe400000012ff */
[----:B------:R-:W-:Y:S02]  /*68d0*/  SHF.R.U64 R52, R52, 0x3, RZ ;  /* 0x0000000334347819 */ /* 0x000fe400000012ff */
[----:B------:R-:W-:Y:S02]  /*68e0*/  SHF.R.U64 R56, R56, 0x3, RZ ;  /* 0x0000000338387819 */ /* 0x000fe400000012ff */
[----:B------:R-:W-:Y:S02]  /*68f0*/  SHF.R.U64 R64, R64, 0x3, RZ ;  /* 0x0000000340407819 */ /* 0x000fe400000012ff */
[----:B------:R-:W-:Y:S01]  /*6900*/  LOP3.LUT R114, R114, R115, RZ, 0x3c, !PT ;  /* 0x0000007372727212 */ /* 0x000fe200078e3cff */
[----:B------:R-:W-:Y:S01]  /*6910*/  IMAD.X R115, RZ, RZ, R9, P2 ;  /* 0x000000ffff737224 */ /* 0x000fe200010e0609 */
[----:B-1----:R-:W-:-:S02]  /*6920*/  ISETP.NE.AND P2, PT, R213, 0x1, PT ;  /* 0x00000001d500780c */ /* 0x002fc40003f45270 */
[----:B------:R-:W-:Y:S01]  /*6930*/  LOP3.LUT R14, R14, R15, RZ, 0x3c, !PT ;  /* 0x0000000f0e0e7212 */ /* 0x000fe200078e3cff */
[--C-:B------:R-:W-:Y:S01]  /*6940*/  IMAD.X R15, RZ, RZ, R9.reuse, P4 ;  /* 0x000000ffff0f7224 */ /* 0x100fe200020e0609 */
        /* <DEDUP_REMOVED lines=10> */
[----:B------:R-:W-:-:S02]  /*69f0*/  F2FP.F16.F32.PACK_AB R24, R25, R24 ;  /* 0x000000181918723e */ /* 0x000fc400000000ff */
[----:B------:R-:W-:Y:S02]  /*6a00*/  F2FP.F16.F32.PACK_AB R25, R27, R26 ;  /* 0x0000001a1b19723e */ /* 0x000fe400000000ff */
[C---:B------:R-:W-:Y:S02]  /*6a10*/  IADD3 R69, P4, R8.reuse, 0x9000, RZ ;  /* 0x0000900008457810 */ /* 0x040fe40007f9e0ff */
[C---:B------:R-:W-:Y:S02]  /*6a20*/  IADD3 R99, P5, R8.reuse, 0xa000, RZ ;  /* 0x0000a00008637810 */ /* 0x040fe40007fbe0ff */
[C---:B------:R-:W-:Y:S02]  /*6a30*/  IADD3 R103, P6, R8.reuse, 0xb000, RZ ;  /* 0x0000b00008677810 */ /* 0x040fe40007fde0ff */
[C---:B------:R-:W-:Y:S02]  /*6a40*/  IADD3 R107, P0, R8.reuse, 0xc000, RZ ;  /* 0x0000c000086b7810 */ /* 0x040fe40007f1e0ff */
[----:B------:R-:W-:-:S02]  /*6a50*/  IADD3 R111, P1, R8, 0xd000, RZ ;  /* 0x0000d000086f7810 */ /* 0x000fc40007f3e0ff */
[C---:B------:R-:W-:Y:S02]  /*6a60*/  IADD3 R119, P3, R8.reuse, 0xf000, RZ ;  /* 0x0000f00008777810 */ /* 0x040fe40007f7e0ff */
[----:B------:R-:W-:Y:S02]  /*6a70*/  LOP3.LUT R123, R8, 0x380, RZ, 0xc0, !PT ;  /* 0x00000380087b7812 */ /* 0x000fe400078ec0ff */
[----:B------:R-:W-:Y:S02]  /*6a80*/  F2FP.F16.F32.PACK_AB R26, R184, R28 ;  /* 0x0000001cb81a723e */ /* 0x000fe400000000ff */
[----:B------:R-:W0:Y:S01]  /*6a90*/  LDC R28, c[0x0][0xd38] ;  /* 0x00034e00ff1c7b82 */ /* 0x000e220000000800 */
[----:B------:R-:W-:Y:S02]  /*6aa0*/  LOP3.LUT R68, R69, 0x380, RZ, 0xc0, !PT ;  /* 0x0000038045447812 */ /* 0x000fe400078ec0ff */
[----:B------:R-:W-:Y:S02]  /*6ab0*/  LOP3.LUT R98, R99, 0x380, RZ, 0xc0, !PT ;  /* 0x0000038063627812 */ /* 0x000fe400078ec0ff */
[----:B------:R-:W-:-:S02]  /*6ac0*/  LOP3.LUT R102, R103, 0x380, RZ, 0xc0, !PT ;  /* 0x0000038067667812 */ /* 0x000fc400078ec0ff */
[----:B------:R-:W-:Y:S02]  /*6ad0*/  LOP3.LUT R106, R107, 0x380, RZ, 0xc0, !PT ;  /* 0x000003806b6a7812 */ /* 0x000fe400078ec0ff */
[----:B------:R-:W-:Y:S02]  /*6ae0*/  LOP3.LUT R110, R111, 0x380, RZ, 0xc0, !PT ;  /* 0x000003806f6e7812 */ /* 0x000fe400078ec0ff */
[----:B------:R-:W-:Y:S02]  /*6af0*/  LOP3.LUT R118, R119, 0x380, RZ, 0xc0, !PT ;  /* 0x0000038077767812 */ /* 0x000fe400078ec0ff */
[----:B------:R-:W-:Y:S02]  /*6b00*/  SHF.R.U64 R123, R123, 0x3, RZ ;  /* 0x000000037b7b7819 */ /* 0x000fe400000012ff */
[----:B------:R-:W-:Y:S02]  /*6b10*/  SHF.R.U64 R68, R68, 0x3, RZ ;  /* 0x0000000344447819 */ /* 0x000fe400000012ff */
[----:B------:R-:W-:-:S02]  /*6b20*/  SHF.R.U64 R98, R98, 0x3, RZ ;  /* 0x0000000362627819 */ /* 0x000fc400000012ff */
[----:B------:R-:W-:Y:S02]  /*6b30*/  SHF.R.U64 R102, R102, 0x3, RZ ;  /* 0x0000000366667819 */ /* 0x000fe400000012ff */
[----:B------:R-:W-:Y:S02]  /*6b40*/  SHF.R.U64 R106, R106, 0x3, RZ ;  /* 0x000000036a6a7819 */ /* 0x000fe400000012ff */
[----:B------:R-:W-:Y:S01]  /*6b50*/  SHF.R.U64 R110, R110, 0x3, RZ ;  /* 0x000000036e6e7819 */ /* 0x000fe200000012ff */
[----:B0-----:R-:W-:Y:S01]  /*6b60*/  IMAD R3, R28, R3, UR44 ;  /* 0x0000002c1c037e24 */ /* 0x001fe2000f8e0203 */
[----:B------:R-:W-:Y:S02]  /*6b70*/  SHF.R.U64 R118, R118, 0x3, RZ ;  /* 0x0000000376767819 */ /* 0x000fe400000012ff */
[----:B------:R-:W-:Y:S01]  /*6b80*/  LOP3.LUT R122, R123, R8, RZ, 0x3c, !PT ;  /* 0x000000087b7a7212 */ /* 0x000fe200078e3cff */
[----:B------:R-:W-:Y:S01]  /*6b90*/  IMAD.MOV.U32 R123, RZ, RZ, R9 ;  /* 0x000000ffff7b7224 */ /* 0x000fe200078e0009 */
[----:B------:R-:W0:Y:S01]  /*6ba0*/  @P2 LDC R8, c[0x0][0xcec] ;  /* 0x00033b00ff082b82 */ /* 0x000e220000000800 */
        /* <DEDUP_REMOVED lines=11> */
[----:B------:R-:W-:-:S02]  /*6c60*/  IADD3.X R69, RZ, R9, RZ, P4, !PT ;  /* 0x00000009ff457210 */ /* 0x000fc400027fe4ff */
[----:B------:R-:W1:Y:S01]  /*6c70*/  @P2 LDC R9, c[0x0][0xcf0] ;  /* 0x00033c00ff092b82 */ /* 0x000e620000000800 */
[----:B------:R-:W-:Y:S02]  /*6c80*/  F2FP.F16.F32.PACK_AB R27, R31, R30 ;  /* 0x0000001e1f1b723e */ /* 0x000fe400000000ff */
[----:B------:R-:W-:Y:S02]  /*6c90*/  F2FP.F16.F32.PACK_AB R40, R41, R40 ;  /* 0x000000282928723e */ /* 0x000fe400000000ff */
[----:B------:R-:W-:Y:S02]  /*6ca0*/  F2FP.F16.F32.PACK_AB R41, R43, R42 ;  /* 0x0000002a2b29723e */ /* 0x000fe400000000ff */
[----:B------:R-:W-:Y:S01]  /*6cb0*/  F2FP.F16.F32.PACK_AB R43, R47, R46 ;  /* 0x0000002e2f2b723e */ /* 0x000fe200000000ff */
[----:B------:R-:W2:Y:S01]  /*6cc0*/  LDC.64 R30, c[0x0][0xc98] ;  /* 0x00032600ff1e7b82 */ /* 0x000ea20000000a00 */
[----:B------:R-:W-:Y:S01]  /*6cd0*/  IMAD R47, R3, 0x80, R211 ;  /* 0x00000080032f7824 */ /* 0x000fe200078e02d3 */
[----:B------:R-:W-:-:S02]  /*6ce0*/  F2FP.F16.F32.PACK_AB R32, R33, R32 ;  /* 0x000000202120723e */ /* 0x000fc400000000ff */
[----:B------:R-:W-:Y:S01]  /*6cf0*/  F2FP.F16.F32.PACK_AB R33, R35, R34 ;  /* 0x000000222321723e */ /* 0x000fe200000000ff */
[----:B0-----:R-:W-:Y:S01]  /*6d00*/  @P2 IMAD.HI.U32 R8, R47, R8, RZ ;  /* 0x000000082f082227 */ /* 0x001fe200078e00ff */
[----:B------:R-:W-:Y:S02]  /*6d10*/  MOV R10, R10 ;  /* 0x0000000a000a7202 */ /* 0x000fe40000000f00 */
[----:B------:R-:W-:Y:S01]  /*6d20*/  F2FP.F16.F32.PACK_AB R35, R39, R38 ;  /* 0x000000262723723e */ /* 0x000fe200000000ff */
[----:B------:R-:W-:Y:S01]  /*6d30*/  IMAD.MOV.U32 R39, RZ, RZ, R47 ;  /* 0x000000ffff277224 */ /* 0x000fe200078e002f */
[----:B------:R-:W-:Y:S01]  /*6d40*/  MOV R146, R146 ;  /* 0x0000009200927202 */ /* 0x000fe20000000f00 */
[----:B------:R-:W-:Y:S01]  /*6d50*/  STSM.16.M88.4 [R10], R24 ;  /* 0x000000180a007844 */ /* 0x000fe20000000200 */
[----:B------:R-:W-:Y:S02]  /*6d60*/  F2FP.F16.F32.PACK_AB R34, R183, R36 ;  /* 0x00000024b722723e */ /* 0x000fe400000000ff */
[----:B------:R-:W-:-:S02]  /*6d70*/  F2FP.F16.F32.PACK_AB R48, R49, R48 ;  /* 0x000000303130723e */ /* 0x000fc400000000ff */
[----:B-1----:R-:W-:Y:S01]  /*6d80*/  @P2 SHF.R.U32.HI R39, RZ, R9, R8 ;  /* 0x00000009ff272219 */ /* 0x002fe20000011608 */
[----:B------:R0:W-:Y:S01]  /*6d90*/  STSM.16.M88.4 [R146], R32 ;  /* 0x0000002092007844 */ /* 0x0001e20000000200 */
[----:B------:R-:W-:Y:S02]  /*6da0*/  MOV R158, R158 ;  /* 0x0000009e009e7202 */ /* 0x000fe40000000f00 */
[----:B------:R-:W-:Y:S02]  /*6db0*/  F2FP.F16.F32.PACK_AB R42, R182, R44 ;  /* 0x0000002cb62a723e */ /* 0x000fe400000000ff */
[----:B------:R-:W-:Y:S02]  /*6dc0*/  F2FP.F16.F32.PACK_AB R49, R51, R50 ;  /* 0x000000323331723e */ /* 0x000fe400000000ff */
[----:B------:R-:W-:Y:S01]  /*6dd0*/  MOV R166, R166 ;  /* 0x000000a600a67202 */ /* 0x000fe20000000f00 */
[C---:B--2---:R-:W-:Y:S01]  /*6de0*/  IMAD R28, R30.reuse, UR7, RZ ;  /* 0x000000071e1c7c24 */ /* 0x044fe2000f8e02ff */
[----:B------:R-:W-:Y:S01]  /*6df0*/  F2FP.F16.F32.PACK_AB R50, R205, R189 ;  /* 0x000000bdcd32723e */ /* 0x000fe200000000ff */
[----:B------:R-:W-:Y:S01]  /*6e00*/  IMAD.WIDE.U32 R4, R30, UR43, R4 ;  /* 0x0000002b1e047c25 */ /* 0x000fe2000f8e0004 */
[----:B------:R-:W-:Y:S01]  /*6e10*/  F2FP.F16.F32.PACK_AB R51, R55, R54 ;  /* 0x000000363733723e */ /* 0x000fe200000000ff */
[----:B------:R-:W-:Y:S01]  /*6e20*/  STSM.16.M88.4 [R158], R40 ;  /* 0x000000289e007844 */ /* 0x000fe20000000200 */
[----:B------:R-:W-:-:S02]  /*6e30*/  MOV R164, R164 ;  /* 0x000000a400a47202 */ /* 0x000fc40000000f00 */
[----:B------:R-:W-:Y:S01]  /*6e40*/  F2FP.F16.F32.PACK_AB R8, R204, R188 ;  /* 0x000000bccc08723e */ /* 0x000fe200000000ff */
[----:B0-----:R-:W-:Y:S01]  /*6e50*/  IMAD.MOV R32, RZ, RZ, -R39 ;  /* 0x000000ffff207224 */ /* 0x001fe200078e0a27 */
[----:B------:R-:W-:Y:S01]  /*6e60*/  F2FP.F16.F32.PACK_AB R9, R59, R58 ;  /* 0x0000003a3b09723e */ /* 0x000fe200000000ff */
[----:B------:R-:W-:Y:S01]  /*6e70*/  STSM.16.M88.4 [R166], R48 ;  /* 0x00000030a6007844 */ /* 0x000fe20000000200 */
[----:B------:R-:W-:Y:S01]  /*6e80*/  F2FP.F16.F32.PACK_AB R10, R203, R187 ;  /* 0x000000bbcb0a723e */ /* 0x000fe200000000ff */
[----:B------:R-:W-:Y:S01]  /*6e90*/  IMAD R33, R213, R32, R47 ;  /* 0x00000020d5217224 */ /* 0x000fe200078e022f */
[----:B------:R-:W-:Y:S01]  /*6ea0*/  F2FP.F16.F32.PACK_AB R11, R63, R62 ;  /* 0x0000003e3f0b723e */ /* 0x000fe200000000ff */
[----:B------:R-:W-:Y:S01]  /*6eb0*/  IMAD R32, R31, UR43, R28 ;  /* 0x0000002b1f207c24 */ /* 0x000fe2000f8e021c */
[----:B------:R-:W-:Y:S02]  /*6ec0*/  F2FP.F16.F32.PACK_AB R29, R7, R29 ;  /* 0x0000001d071d723e */ /* 0x000fe400000000ff */
[----:B------:R-:W-:Y:S01]  /*6ed0*/  SHF.R.S32.HI R7, RZ, 0x1f, R33 ;  /* 0x0000001fff077819 */ /* 0x000fe20000011421 */
[----:B------:R0:W-:Y:S01]  /*6ee0*/  STSM.16.M88.4 [R164], R8 ;  /* 0x00000008a4007844 */ /* 0x0001e20000000200 */
[----:B------:R-:W-:-:S02]  /*6ef0*/  F2FP.F16.F32.PACK_AB R72, R73, R72 ;  /* 0x000000484948723e */ /* 0x000fc400000000ff */
[----:B------:R-:W-:Y:S02]  /*6f00*/  MOV R162, R162 ;  /* 0x000000a200a27202 */ /* 0x000fe40000000f00 */
[----:B------:R-:W-:Y:S02]  /*6f10*/  F2FP.F16.F32.PACK_AB R24, R202, R186 ;  /* 0x000000baca18723e */ /* 0x000fe400000000ff */
[----:B------:R-:W-:Y:S02]  /*6f20*/  F2FP.F16.F32.PACK_AB R25, R67, R66 ;  /* 0x000000424319723e */ /* 0x000fe400000000ff */
[----:B------:R-:W-:Y:S02]  /*6f30*/  F2FP.F16.F32.PACK_AB R26, R201, R185 ;  /* 0x000000b9c91a723e */ /* 0x000fe400000000ff */
[----:B------:R-:W-:Y:S02]  /*6f40*/  F2FP.F16.F32.PACK_AB R27, R71, R70 ;  /* 0x00000046471b723e */ /* 0x000fe400000000ff */
[----:B------:R-:W-:-:S02]  /*6f50*/  F2FP.F16.F32.PACK_AB R73, R75, R74 ;  /* 0x0000004a4b49723e */ /* 0x000fc400000000ff */
[----:B------:R-:W-:Y:S01]  /*6f60*/  F2FP.F16.F32.PACK_AB R80, R81, R80 ;  /* 0x000000505150723e */ /* 0x000fe200000000ff */
[----:B0-----:R-:W-:Y:S01]  /*6f70*/  IMAD R11, R3, 0x80, R209 ;  /* 0x00000080030b7824 */ /* 0x001fe200078e02d1 */
[----:B------:R-:W-:Y:S01]  /*6f80*/  SHF.R.S32.HI R9, RZ, 0x1f, R39 ;  /* 0x0000001fff097819 */ /* 0x000fe20000011427 */
[----:B------:R0:W-:Y:S01]  /*6f90*/  STSM.16.M88.4 [R162], R24 ;  /* 0x00000018a2007844 */ /* 0x0001e20000000200 */
[----:B------:R-:W-:Y:S01]  /*6fa0*/  IADD3 R8, P0, R39, R4, RZ ;  /* 0x0000000427087210 */ /* 0x000fe20007f1e0ff */
[----:B------:R-:W-:Y:S01]  /*6fb0*/  IMAD R4, R7, UR4, RZ ;  /* 0x0000000407047c24 */ /* 0x000fe2000f8e02ff */
[----:B------:R-:W-:Y:S02]  /*6fc0*/  MOV R160, R160 ;  /* 0x000000a000a07202 */ /* 0x000fe40000000f00 */
[----:B------:R-:W-:Y:S01]  /*6fd0*/  IADD3.X R9, R9, R5, R32, P0, !PT ;  /* 0x0000000509097210 */ /* 0x000fe200007fe420 */
[----:B------:R-:W-:Y:S01]  /*6fe0*/  IMAD R7, R33, UR5, R4 ;  /* 0x0000000521077c24 */ /* 0x000fe2000f8e0204 */
[----:B------:R-:W-:Y:S01]  /*6ff0*/  F2FP.F16.F32.PACK_AB R74, R199, R76 ;  /* 0x0000004cc74a723e */ /* 0x000fe200000000ff */
[----:B------:R-:W-:Y:S01]  /*7000*/  IMAD R4, R213, UR6, RZ ;  /* 0x00000006d5047c24 */ /* 0x000fe2000f8e02ff */
[----:B------:R-:W-:Y:S01]  /*7010*/  F2FP.F16.F32.PACK_AB R75, R79, R78 ;  /* 0x0000004e4f4b723e */ /* 0x000fe200000000ff */
[----:B------:R-:W-:Y:S01]  /*7020*/  IMAD.WIDE.U32 R8, R33, UR4, R8 ;  /* 0x0000000421087c25 */ /* 0x000fe2000f8e0008 */
[----:B------:R-:W-:Y:S01]  /*7030*/  F2FP.F16.F32.PACK_AB R81, R83, R82 ;  /* 0x000000525351723e */ /* 0x000fe200000000ff */
[----:B------:R-:W-:Y:S01]  /*7040*/  ULDC.64 UR4, c[0x0][0xc50] ;  /* 0x0003140000047ab9 */ /* 0x000fe20000000a00 */
[----:B------:R-:W-:Y:S01]  /*7050*/  F2FP.F16.F32.PACK_AB R88, R89, R88 ;  /* 0x000000585958723e */ /* 0x000fe200000000ff */
[----:B------:R-:W-:Y:S01]  /*7060*/  IMAD.IADD R7, R9, 0x1, R7 ;  /* 0x0000000109077824 */ /* 0x000fe200078e0207 */
[----:B------:R-:W-:Y:S01]  /*7070*/  MOV R156, R156 ;  /* 0x0000009c009c7202 */ /* 0x000fe20000000f00 */
[----:B------:R-:W-:Y:S01]  /*7080*/  STSM.16.M88.4 [R160], R72 ;  /* 0x00000048a0007844 */ /* 0x000fe20000000200 */
[----:B------:R-:W-:Y:S01]  /*7090*/  F2FP.F16.F32.PACK_AB R82, R198, R84 ;  /* 0x00000054c652723e */ /* 0x000fe200000000ff */
[----:B------:R-:W-:Y:S01]  /*70a0*/  VIADD R5, R11, 0x8 ;  /* 0x000000080b057836 */ /* 0x000fe20000000000 */
[----:B------:R-:W-:-:S02]  /*70b0*/  F2FP.F16.F32.PACK_AB R83, R87, R86 ;  /* 0x000000565753723e */ /* 0x000fc400000000ff */
[----:B------:R-:W-:Y:S02]  /*70c0*/  F2FP.F16.F32.PACK_AB R89, R91, R90 ;  /* 0x0000005a5b59723e */ /* 0x000fe400000000ff */
[----:B------:R-:W-:Y:S01]  /*70d0*/  MOV R154, R154 ;  /* 0x0000009a009a7202 */ /* 0x000fe20000000f00 */
[----:B------:R-:W-:Y:S01]  /*70e0*/  STSM.16.M88.4 [R156], R80 ;  /* 0x000000509c007844 */ /* 0x000fe20000000200 */
[----:B------:R-:W-:Y:S02]  /*70f0*/  F2FP.F16.F32.PACK_AB R90, R197, R92 ;  /* 0x0000005cc55a723e */ /* 0x000fe400000000ff */
[----:B------:R-:W-:Y:S02]  /*7100*/  F2FP.F16.F32.PACK_AB R91, R95, R94 ;  /* 0x0000005e5f5b723e */ /* 0x000fe400000000ff */
[----:B------:R-:W-:Y:S02]  /*7110*/  LOP3.LUT P0, RZ, R206, 0x3, RZ, 0xc0, !PT ;  /* 0x00000003ceff7812 */ /* 0x000fe4000780c0ff */
[----:B------:R-:W-:Y:S01]  /*7120*/  LEA R34, P3, R8, UR4, 0x2 ;  /* 0x0000000408227c11 */ /* 0x000fe2000f8610ff */
[----:B------:R-:W-:Y:S01]  /*7130*/  STSM.16.M88.4 [R154], R88 ;  /* 0x000000589a007844 */ /* 0x000fe20000000200 */
[----:B------:R-:W-:-:S02]  /*7140*/  MOV R152, R152 ;  /* 0x0000009800987202 */ /* 0x000fc40000000f00 */
[----:B------:R-:W-:Y:S01]  /*7150*/  F2FP.F16.F32.PACK_AB R28, R196, R96 ;  /* 0x00000060c41c723e */ /* 0x000fe200000000ff */
[----:B------:R-:W-:Y:S01]  /*7160*/  SHFL.IDX PT, R44, R34, RZ, 0x1c1f ;  /* 0x001c1fff222c7589 */ /* 0x000fe200000e0000 */
[----:B------:R-:W-:Y:S02]  /*7170*/  F2FP.F16.F32.PACK_AB R30, R195, R100 ;  /* 0x00000064c31e723e */ /* 0x000fe400000000ff */
[----:B------:R-:W-:Y:S01]  /*7180*/  F2FP.F16.F32.PACK_AB R31, R37, R45 ;  /* 0x0000002d251f723e */ /* 0x000fe200000000ff */
[----:B------:R-:W-:Y:S01]  /*7190*/  SHFL.IDX PT, R46, R34, 0x1, 0x1c1f ;  /* 0x003c1f00222e7f89 */ /* 0x000fe200000e0000 */
[----:B------:R-:W-:Y:S02]  /*71a0*/  MOV R150, R150 ;  /* 0x0000009600967202 */ /* 0x000fe40000000f00 */
[----:B------:R-:W-:Y:S01]  /*71b0*/  F2FP.F16.F32.PACK_AB R76, R194, R104 ;  /* 0x00000068c24c723e */ /* 0x000fe200000000ff */
[----:B------:R1:W-:Y:S01]  /*71c0*/  STSM.16.M88.4 [R152], R28 ;  /* 0x0000001c98007844 */ /* 0x0003e20000000200 */
[----:B------:R-:W-:-:S02]  /*71d0*/  F2FP.F16.F32.PACK_AB R77, R77, R85 ;  /* 0x000000554d4d723e */ /* 0x000fc400000000ff */
[----:B------:R-:W-:Y:S02]  /*71e0*/  F2FP.F16.F32.PACK_AB R78, R193, R108 ;  /* 0x0000006cc14e723e */ /* 0x000fe400000000ff */
[----:B------:R-:W-:Y:S02]  /*71f0*/  F2FP.F16.F32.PACK_AB R79, R93, R97 ;  /* 0x000000615d4f723e */ /* 0x000fe400000000ff */
[----:B------:R-:W-:Y:S02]  /*7200*/  ISETP.GE.OR P1, PT, R11, R4, P0 ;  /* 0x000000040b00720c */ /* 0x000fe40000726670 */
[----:B------:R-:W-:Y:S01]  /*7210*/  LEA.HI.X R7, R8, UR5, R7, 0x2, P3 ;  /* 0x0000000508077c11 */ /* 0x000fe200098f1407 */
[----:B------:R-:W-:Y:S01]  /*7220*/  STSM.16.M88.4 [R150], R76 ;  /* 0x0000004c96007844 */ /* 0x000fe20000000200 */
[----:B------:R-:W-:Y:S02]  /*7230*/  MOV R142, R142 ;  /* 0x0000008e008e7202 */ /* 0x000fe40000000f00 */
[----:B------:R-:W-:Y:S01]  /*7240*/  F2FP.F16.F32.PACK_AB R8, R192, R112 ;  /* 0x00000070c008723e */ /* 0x000fe200000000ff */
[----:B------:R-:W2:Y:S01]  /*7250*/  SHFL.IDX PT, R45, R7, RZ, 0x1c1f ;  /* 0x001c1fff072d7589 */ /* 0x000ea200000e0000 */
[----:B------:R-:W-:-:S02]  /*7260*/  F2FP.F16.F32.PACK_AB R9, R101, R105 ;  /* 0x000000696509723e */ /* 0x000fc400000000ff */
[----:B------:R-:W-:Y:S01]  /*7270*/  F2FP.F16.F32.PACK_AB R10, R191, R116 ;  /* 0x00000074bf0a723e */ /* 0x000fe200000000ff */
[----:B------:R-:W3:Y:S01]  /*7280*/  SHFL.IDX PT, R47, R7, 0x1, 0x1c1f ;  /* 0x003c1f00072f7f89 */ /* 0x000ee200000e0000 */
[----:B------:R-:W-:Y:S02]  /*7290*/  F2FP.F16.F32.PACK_AB R11, R109, R113 ;  /* 0x000000716d0b723e */ /* 0x000fe400000000ff */
[----:B------:R-:W-:Y:S02]  /*72a0*/  MOV R138, R138 ;  /* 0x0000008a008a7202 */ /* 0x000fe40000000f00 */
[----:B0-----:R-:W-:Y:S01]  /*72b0*/  F2FP.F16.F32.PACK_AB R24, R190, R120 ;  /* 0x00000078be18723e */ /* 0x001fe200000000ff */
[----:B------:R-:W-:Y:S01]  /*72c0*/  STSM.16.M88.4 [R142], R8 ;  /* 0x000000088e007844 */ /* 0x000fe20000000200 */
[----:B------:R-:W-:Y:S02]  /*72d0*/  F2FP.F16.F32.PACK_AB R25, R117, R121 ;  /* 0x000000797519723e */ /* 0x000fe400000000ff */
[----:B------:R-:W-:-:S02]  /*72e0*/  F2FP.F16.F32.PACK_AB R26, R125, R124 ;  /* 0x0000007c7d1a723e */ /* 0x000fc400000000ff */
[----:B------:R-:W-:Y:S02]  /*72f0*/  F2FP.F16.F32.PACK_AB R27, R168, R169 ;  /* 0x000000a9a81b723e */ /* 0x000fe400000000ff */
[----:B------:R-:W-:Y:S02]  /*7300*/  MOV R134, R134 ;  /* 0x0000008600867202 */ /* 0x000fe40000000f00 */
[----:B-1----:R-:W-:Y:S01]  /*7310*/  F2FP.F16.F32.PACK_AB R28, R129, R128 ;  /* 0x00000080811c723e */ /* 0x002fe200000000ff */
[----:B------:R-:W-:Y:S01]  /*7320*/  STSM.16.M88.4 [R138], R24 ;  /* 0x000000188a007844 */ /* 0x000fe20000000200 */
[----:B------:R-:W-:Y:S02]  /*7330*/  F2FP.F16.F32.PACK_AB R29, R170, R171 ;  /* 0x000000abaa1d723e */ /* 0x000fe400000000ff */
[----:B------:R-:W-:Y:S02]  /*7340*/  F2FP.F16.F32.PACK_AB R30, R133, R132 ;  /* 0x00000084851e723e */ /* 0x000fe400000000ff */
[----:B------:R-:W-:-:S02]  /*7350*/  F2FP.F16.F32.PACK_AB R31, R172, R173 ;  /* 0x000000adac1f723e */ /* 0x000fc400000000ff */
[----:B------:R-:W-:Y:S02]  /*7360*/  MOV R130, R130 ;  /* 0x0000008200827202 */ /* 0x000fe40000000f00 */
[----:B------:R-:W-:Y:S01]  /*7370*/  F2FP.F16.F32.PACK_AB R32, R137, R136 ;  /* 0x000000888920723e */ /* 0x000fe200000000ff */
[----:B------:R-:W-:Y:S01]  /*7380*/  STSM.16.M88.4 [R134], R28 ;  /* 0x0000001c86007844 */ /* 0x000fe20000000200 */
[----:B------:R-:W-:Y:S02]  /*7390*/  F2FP.F16.F32.PACK_AB R33, R174, R175 ;  /* 0x000000afae21723e */ /* 0x000fe400000000ff */
[----:B------:R-:W-:Y:S02]  /*73a0*/  F2FP.F16.F32.PACK_AB R34, R141, R140 ;  /* 0x0000008c8d22723e */ /* 0x000fe400000000ff */
[----:B------:R-:W-:Y:S02]  /*73b0*/  F2FP.F16.F32.PACK_AB R35, R176, R177 ;  /* 0x000000b1b023723e */ /* 0x000fe400000000ff */
[----:B------:R-:W-:-:S02]  /*73c0*/  F2FP.F16.F32.PACK_AB R144, R145, R144 ;  /* 0x000000909190723e */ /* 0x000fc400000000ff */
[----:B------:R-:W-:Y:S01]  /*73d0*/  MOV R126, R126 ;  /* 0x0000007e007e7202 */ /* 0x000fe20000000f00 */
[----:B------:R-:W-:Y:S01]  /*73e0*/  STSM.16.M88.4 [R130], R32 ;  /* 0x0000002082007844 */ /* 0x000fe20000000200 */
[----:B------:R-:W-:Y:S02]  /*73f0*/  F2FP.F16.F32.PACK_AB R145, R178, R179 ;  /* 0x000000b3b291723e */ /* 0x000fe400000000ff */
[----:B------:R-:W-:Y:S02]  /*7400*/  F2FP.F16.F32.PACK_AB R146, R149, R148 ;  /* 0x000000949592723e */ /* 0x000fe400000000ff */
[----:B------:R-:W-:Y:S02]  /*7410*/  F2FP.F16.F32.PACK_AB R147, R180, R181 ;  /* 0x000000b5b493723e */ /* 0x000fe400000000ff */
[----:B------:R-:W-:-:S03]  /*7420*/  ISETP.GE.OR P0, PT, R5, R4, P0 ;  /* 0x000000040500720c */ /* 0x000fc60000706670 */
[----:B------:R-:W-:Y:S01]  /*7430*/  STSM.16.M88.4 [R126], R144 ;  /* 0x000000907e007844 */ /* 0x000fe20000000200 */
[----:B------:R-:W-:Y:S06]  /*7440*/  BAR.SYNC.DEFER_BLOCKING 0x1, 0x100 ;  /* 0x0044000000007b1d */ /* 0x000fec0000010000 */
[----:B--2---:R0:W-:Y:S04]  /*7450*/  @!P1 ST.E desc[UR48][R44.64], R6 ;  /* 0x000000062c009985 */ /* 0x0041e8000c101930 */
[----:B---3--:R1:W-:Y:S04]  /*7460*/  @!P0 ST.E desc[UR48][R46.64], R0 ;  /* 0x000000002e008985 */ /* 0x0083e8000c101930 */
[----:B------:R2:W5:Y:S04]  /*7470*/  LD.E.128 R36, desc[UR48][R12.64] ;  /* 0x000000300c247980 */ /* 0x000568000c101d00 */
[----:B------:R3:W5:Y:S01]  /*7480*/  LD.E.128 R40, desc[UR48][R14.64] ;  /* 0x000000300e287980 */ /* 0x000762000c101d00 */
[----:B0-----:R-:W0:Y:S01]  /*7490*/  LDC.64 R6, c[0x0][0xbe0] ;  /* 0x0002f800ff067b82 */ /* 0x001e220000000a00 */
[----:B-1----:R-:W-:Y:S01]  /*74a0*/  LEA R0, R19, R200, 0x5 ;  /* 0x000000c813007211 */ /* 0x002fe200078e28ff */
[----:B------:R-:W-:-:S02]  /*74b0*/  UIMAD UR6, UR11, UR8, URZ ;  /* 0x000000080b0672a4 */ /* 0x000fc4000f8e023f */
[----:B------:R-:W-:Y:S01]  /*74c0*/  UIMAD.WIDE.U32 UR4, UR10, UR8, URZ ;  /* 0x000000080a0472a5 */ /* 0x000fe2000f8e003f */
[----:B------:R-:W-:-:S03]  /*74d0*/  IMAD R29, R3, 0x80, R200 ;  /* 0x00000080031d7824 */ /* 0x000fc600078e02c8 */
[----:B--2---:R-:W1:Y:S01]  /*74e0*/  @P2 LDC R12, c[0x0][0xcec] ;  /* 0x00033b00ff0c2b82 */ /* 0x004e620000000800 */
[----:B------:R-:W5:Y:S04]  /*74f0*/  LD.E.128 R120, desc[UR48][R122.64] ;  /* 0x000000307a787980 */ /* 0x000f68000c101d00 */
[----:B------:R2:W5:Y:S03]  /*7500*/  LD.E.128 R8, desc[UR48][R20.64] ;  /* 0x0000003014087980 */ /* 0x000566000c101d00 */
[----:B---3--:R-:W3:Y:S01]  /*7510*/  @P2 LDC R14, c[0x0][0xcf0] ;  /* 0x00033c00ff0e2b82 */ /* 0x008ee20000000800 */
[----:B------:R-:W-:Y:S01]  /*7520*/  IMAD R13, R3, 0x80, R0 ;  /* 0x00000080030d7824 */ /* 0x000fe200078e0200 */
[----:B------:R-:W-:Y:S01]  /*7530*/  UIMAD UR6, UR10, UR9, UR6 ;  /* 0x000000090a0672a4 */ /* 0x000fe2000f8e0206 */
[----:B------:R2:W5:Y:S02]  /*7540*/  LD.E.128 R24, desc[UR48][R22.64] ;  /* 0x0000003016187980 */ /* 0x000564000c101d00 */
[----:B------:R-:W-:Y:S01]  /*7550*/  ULDC.64 UR8, c[0x0][0xbf0] ;  /* 0x0002fc0000087ab9 */ /* 0x000fe20000000a00 */
[----:B------:R-:W-:Y:S01]  /*7560*/  IMAD.MOV.U32 R0, RZ, RZ, R13 ;  /* 0x000000ffff007224 */ /* 0x000fe200078e000d */
[----:B------:R-:W-:Y:S01]  /*7570*/  UIMAD UR7, UR7, UR8, URZ ;  /* 0x00000008070772a4 */ /* 0x000fe2000f8e023f */
[----:B------:R-:W5:Y:S01]  /*7580*/  LD.E.128 R52, desc[UR48][R52.64] ;  /* 0x0000003034347980 */ /* 0x000f62000c101d00 */
[----:B------:R-:W-:-:S03]  /*7590*/  UIADD3 UR5, UR5, UR6, URZ ;  /* 0x0000000605057290 */ /* 0x000fc6000fffe03f */
[----:B------:R-:W5:Y:S01]  /*75a0*/  LD.E.128 R56, desc[UR48][R56.64] ;  /* 0x0000003038387980 */ /* 0x000f62000c101d00 */
[----:B-1----:R-:W-:Y:S01]  /*75b0*/  @P2 IMAD.HI.U32 R5, R13, R12, RZ ;  /* 0x0000000c0d052227 */ /* 0x002fe200078e00ff */
[----:B------:R-:W-:Y:S02]  /*75c0*/  UIMAD UR7, UR43, UR9, UR7 ;  /* 0x000000092b0772a4 */ /* 0x000fe4000f8e0207 */
[----:B------:R-:W5:Y:S01]  /*75d0*/  LD.E.128 R60, desc[UR48][R60.64] ;  /* 0x000000303c3c7980 */ /* 0x000f62000c101d00 */
[----:B------:R-:W-:-:S03]  /*75e0*/  UIMAD.WIDE.U32 UR4, UR43, UR8, UR4 ;  /* 0x000000082b0472a5 */ /* 0x000fc6000f8e0004 */
[----:B------:R-:W5:Y:S01]  /*75f0*/  LD.E.128 R64, desc[UR48][R64.64] ;  /* 0x0000003040407980 */ /* 0x000f62000c101d00 */
[----:B---3--:R-:W-:-:S03]  /*7600*/  @P2 SHF.R.U32.HI R0, RZ, R14, R5 ;  /* 0x0000000eff002219 */ /* 0x008fc60000011605 */
[----:B------:R-:W5:Y:S01]  /*7610*/  LD.E.128 R68, desc[UR48][R68.64] ;  /* 0x0000003044447980 */ /* 0x000f62000c101d00 */
[----:B------:R-:W-:Y:S01]  /*7620*/  VIADD R3, R29, 0x20 ;  /* 0x000000201d037836 */ /* 0x000fe20000000000 */
[--C-:B------:R-:W-:Y:S01]  /*7630*/  SHF.R.S32.HI R5, RZ, 0x1f, R0.reuse ;  /* 0x0000001fff057819 */ /* 0x100fe20000011400 */
[----:B------:R-:W-:Y:S01]  /*7640*/  IMAD.MOV R12, RZ, RZ, -R0 ;  /* 0x000000ffff0c7224 */ /* 0x000fe200078e0a00 */
[----:B------:R-:W-:Y:S01]  /*7650*/  UIADD3 UR5, UR5, UR7, URZ ;  /* 0x0000000705057290 */ /* 0x000fe2000fffe03f */
[----:B------:R-:W5:Y:S01]  /*7660*/  LD.E.128 R96, desc[UR48][R98.64] ;  /* 0x0000003062607980 */ /* 0x000f62000c101d00 */
[----:B------:R-:W-:Y:S01]  /*7670*/  UIADD3 UR37, UR37, 0x1, URZ ;  /* 0x0000000125257890 */ /* 0x000fe2000fffe03f */
[----:B0-----:R-:W-:Y:S01]  /*7680*/  IMAD R5, R5, R6, RZ ;  /* 0x0000000605057224 */ /* 0x001fe200078e02ff */
[----:B------:R-:W-:Y:S01]  /*7690*/  ULDC.64 UR6, c[0x0][0xbd8] ;  /* 0x0002f60000067ab9 */ /* 0x000fe20000000a00 */
[----:B------:R-:W-:Y:S01]  /*76a0*/  IMAD R213, R213, R12, R13 ;  /* 0x0000000cd5d57224 */ /* 0x000fe200078e020d */
[----:B------:R-:W5:Y:S01]  /*76b0*/  LD.E.128 R100, desc[UR48][R102.64] ;  /* 0x0000003066647980 */ /* 0x000f62000c101d00 */
[C---:B------:R-:W-:Y:S01]  /*76c0*/  IMAD R5, R0.reuse, R7, R5 ;  /* 0x0000000700057224 */ /* 0x040fe200078e0205 */
[----:B------:R-:W-:Y:S01]  /*76d0*/  ULDC.64 UR8, c[0x0][0xb80] ;  /* 0x0002e00000087ab9 */ /* 0x000fe20000000a00 */
[----:B------:R-:W-:Y:S01]  /*76e0*/  IMAD.WIDE.U32 R6, R0, R6, UR4 ;  /* 0x0000000400067e25 */ /* 0x000fe2000f8e0006 */
[----:B------:R-:W5:Y:S01]  /*76f0*/  LD.E.128 R104, desc[UR48][R106.64] ;  /* 0x000000306a687980 */ /* 0x000f62000c101d00 */
[----:B------:R-:W-:-:S03]  /*7700*/  SHF.R.S32.HI R0, RZ, 0x1f, R213 ;  /* 0x0000001fff007819 */ /* 0x000fc600000114d5 */
        /* <DEDUP_REMOVED lines=8> */
[----:B0-----:R-:W0:Y:S01]  /*7790*/  FENCE.VIEW.ASYNC.S ;  /* 0x00000000000073c6 */ /* 0x001e220000000000 */
[----:B------:R-:W-:Y:S01]  /*77a0*/  IMAD.IADD R7, R7, 0x1, R5 ;  /* 0x0000000107077824 */ /* 0x000fe200078e0205 */
[----:B------:R-:W-:Y:S01]  /*77b0*/  ISETP.GE.AND P1, PT, R3, R4, PT ;  /* 0x000000040300720c */ /* 0x000fe20003f26270 */
[----:B------:R-:W-:-:S02]  /*77c0*/  IMAD R0, R0, UR6, RZ ;  /* 0x0000000600007c24 */ /* 0x000fc4000f8e02ff */
[----:B------:R-:W-:Y:S02]  /*77d0*/  VIADD R3, R29, 0x40 ;  /* 0x000000401d037836 */ /* 0x000fe40000000000 */
[C---:B------:R-:W-:Y:S02]  /*77e0*/  IMAD R5, R213.reuse, UR7, R0 ;  /* 0x00000007d5057c24 */ /* 0x040fe4000f8e0200 */
[----:B------:R-:W-:Y:S01]  /*77f0*/  IMAD.WIDE.U32 R6, R213, UR6, R6 ;  /* 0x00000006d5067c25 */ /* 0x000fe2000f8e0006 */
[-C--:B------:R-:W-:Y:S02]  /*7800*/  ISETP.GE.AND P2, PT, R29, R4.reuse, PT ;  /* 0x000000041d00720c */ /* 0x080fe40003f46270 */
[----:B------:R-:W-:Y:S01]  /*7810*/  ISETP.GE.AND P0, PT, R3, R4, PT ;  /* 0x000000040300720c */ /* 0x000fe20003f06270 */
[----:B------:R-:W-:Y:S01]  /*7820*/  IMAD.IADD R3, R7, 0x1, R5 ;  /* 0x0000000107037824 */ /* 0x000fe200078e0205 */
[C---:B------:R-:W-:Y:S01]  /*7830*/  LEA R0, P3, R6.reuse, UR8, 0x1 ;  /* 0x0000000806007c11 */ /* 0x040fe2000f8608ff */
[----:B------:R-:W-:Y:S01]  /*7840*/  VIADD R207, R207, 0x32420 ;  /* 0x00032420cfcf7836 */ /* 0x000fe20000000000 */
[----:B------:R-:W-:Y:S01]  /*7850*/  UISETP.NE.AND UP0, UPT, UR37, 0x2, UPT ;  /* 0x000000022500788c */ /* 0x000fe2000bf05270 */
[----:B------:R-:W-:Y:S01]  /*7860*/  ULDC UR4, c[0x0][0xc] ;  /* 0x0000030000047ab9 */ /* 0x000fe20000000800 */
[----:B------:R-:W-:Y:S01]  /*7870*/  LEA.HI.X R5, R6, UR9, R3, 0x1, P3 ;  /* 0x0000000906057c11 */ /* 0x000fe200098f0c03 */
[----:B------:R-:W-:Y:S01]  /*7880*/  UIADD3 UR44, UR4, UR44, URZ ;  /* 0x0000002c042c7290 */ /* 0x000fe2000fffe03f */
[----:B------:R-:W-:Y:S01]  /*7890*/  PRMT R207, RZ, 0x654, R207 ;  /* 0x00000654ffcf7816 */ /* 0x000fe200000000cf */
[----:B------:R-:W-:Y:S01]  /*78a0*/  USEL UR4, URZ, 0x1, UP0 ;  /* 0x000000013f047887 */ /* 0x000fe20008000000 */
[----:B0-----:R2:W0:Y:S01]  /*78b0*/  SHFL.IDX PT, R12, R0, RZ, 0x181f ;  /* 0x00181fff000c7589 */ /* 0x00142200000e0000 */
[----:B------:R-:W-:Y:S01]  /*78c0*/  USEL UR37, UR37, URZ, UP0 ;  /* 0x0000003f25257287 */ /* 0x000fe20008000000 */
[----:B------:R2:W-:Y:S01]  /*78d0*/  SYNCS.ARRIVE.TRANS64.RED.A1T0 RZ, [R207+URZ], RZ ;  /* 0x000000ffcfff79a7 */ /* 0x0005e2000810043f */
[----:B------:R-:W-:Y:S01]  /*78e0*/  ULOP3.LUT UR36, UR36, UR4, URZ, 0x3c, !UPT ;  /* 0x0000000424247292 */ /* 0x000fe2000f8e3c3f */
[----:B------:R2:W1:Y:S01]  /*78f0*/  SHFL.IDX PT, R13, R5, RZ, 0x181f ;  /* 0x00181fff050d7589 */ /* 0x00046200000e0000 */
[----:B------:R-:W-:Y:S04]  /*7900*/  BSSY B0, `(.L_x_214) ;  /* 0x0000012000007945 */ /* 0x000fe80003800000 */
[----:B------:R-:W-:Y:S06]  /*7910*/  @P2 BRA `(.L_x_215) ;  /* 0x0000000000402947 */ /* 0x000fec0003800000 */
[----:B------:R-:W-:Y:S02]  /*7920*/  ULDC UR4, c[0x0][0xbc8] ;  /* 0x0002f20000047ab9 */ /* 0x000fe40000000800 */
[----:B------:R-:W-:Y:S02]  /*7930*/  ISETP.GE.AND P4, PT, R18, UR4, PT ;  /* 0x0000000412007c0c */ /* 0x000fe4000bf86270 */
[----:B------:R-:W-:Y:S02]  /*7940*/  ISETP.GE.AND P3, PT, R17, UR4, PT ;  /* 0x0000000411007c0c */ /* 0x000fe4000bf66270 */
[----:B------:R-:W-:Y:S02]  /*7950*/  ISETP.GE.AND P2, PT, R16, UR4, PT ;  /* 0x0000000410007c0c */ /* 0x000fe4000bf46270 */
[----:B------:R-:W-:-:S07]  /*7960*/  ISETP.GE.AND P5, PT, R2, UR4, PT ;  /* 0x0000000402007c0c */ /* 0x000fce000bfa6270 */
[----:B0-----:R-:W-:-:S04]  /*7970*/  @!P4 LEA R14, P6, R18, R12, 0x1 ;  /* 0x0000000c120ec211 */ /* 0x001fc800078c08ff */
[----:B-1----:R-:W-:Y:S02]  /*7980*/  @!P4 LEA.HI.X R15, R18, R13, R216, 0x1, P6 ;  /* 0x0000000d120fc211 */ /* 0x002fe400030f0cd8 */
[----:B--2---:R-:W-:Y:S01]  /*7990*/  @!P3 LEA R20, P6, R17, R12, 0x1 ;  /* 0x0000000c1114b211 */ /* 0x004fe200078c08ff */
        /* <DEDUP_REMOVED lines=8> */
.L_x_215:
[----:B------:R-:W-:Y:S05]  /*7a20*/  BSYNC B0 ;  /* 0x0000000000007941 */ /* 0x000fea0003800000 */
.L_x_214:
[----:B-1----:R1:W4:Y:S01]  /*7a30*/  SHFL.IDX PT, R13, R5, 0x1, 0x181f ;  /* 0x00381f00050d7f89 */ /* 0x00232200000e0000 */
        /* <DEDUP_REMOVED lines=8> */
[CC--:B0--3--:R-:W-:Y:S02]  /*7ac0*/  @!P3 LEA R14, P6, R18.reuse, R12.reuse, 0x1 ;  /* 0x0000000c120eb211 */ /* 0x0c9fe400078c08ff */
[CC--:B--2---:R-:W-:Y:S02]  /*7ad0*/  @!P2 LEA R20, P5, R17.reuse, R12.reuse, 0x1 ;  /* 0x0000000c1114a211 */ /* 0x0c4fe400078a08ff */
[-C--:B----4-:R-:W-:Y:S02]  /*7ae0*/  @!P3 LEA.HI.X R15, R18, R13.reuse, R216, 0x1, P6 ;  /* 0x0000000d120fb211 */ /* 0x090fe400030f0cd8 */
[----:B------:R-:W-:Y:S01]  /*7af0*/  @!P1 LEA R22, P6, R16, R12, 0x1 ;  /* 0x0000000c10169211 */ /* 0x000fe200078c08ff */
[----:B------:R-:W-:Y:S01]  /*7b00*/  @!P4 IMAD.WIDE R6, R2, 0x2, R12 ;  /* 0x000000020206c825 */ /* 0x000fe200078e020c */
[-C--:B------:R-:W-:Y:S02]  /*7b10*/  @!P2 LEA.HI.X R21, R17, R13.reuse, R215, 0x1, P5 ;  /* 0x0000000d1115a211 */ /* 0x080fe400028f0cd7 */
[----:B------:R-:W-:-:S02]  /*7b20*/  @!P1 LEA.HI.X R23, R16, R13, R214, 0x1, P6 ;  /* 0x0000000d10179211 */ /* 0x000fc400030f0cd6 */
[----:B-----5:R0:W-:Y:S04]  /*7b30*/  @!P4 ST.E.128 desc[UR48][R6.64], R36 ;  /* 0x000000240600c985 */ /* 0x0201e8000c101d30 */
[----:B------:R0:W-:Y:S04]  /*7b40*/  @!P3 ST.E.128 desc[UR48][R14.64], R52 ;  /* 0x000000340e00b985 */ /* 0x0001e8000c101d30 */
[----:B------:R0:W-:Y:S04]  /*7b50*/  @!P2 ST.E.128 desc[UR48][R20.64], R68 ;  /* 0x000000441400a985 */ /* 0x0001e8000c101d30 */
[----:B------:R0:W-:Y:S02]  /*7b60*/  @!P1 ST.E.128 desc[UR48][R22.64], R108 ;  /* 0x0000006c16009985 */ /* 0x0001e4000c101d30 */
.L_x_217:
[----:B------:R-:W-:Y:S05]  /*7b70*/  BSYNC B0 ;  /* 0x0000000000007941 */ /* 0x000fea0003800000 */
.L_x_216:
        /* <DEDUP_REMOVED lines=9> */
[-C--:B0--3--:R-:W-:Y:S02]  /*7c10*/  @!P4 LEA R14, P0, R18, R12.reuse, 0x1 ;  /* 0x0000000c120ec211 */ /* 0x089fe400078008ff */
[CC--:B--2---:R-:W-:Y:S02]  /*7c20*/  @!P5 LEA R20, P1, R17.reuse, R12.reuse, 0x1 ;  /* 0x0000000c1114d211 */ /* 0x0c4fe400078208ff */
[----:B------:R-:W-:Y:S02]  /*7c30*/  @!P6 LEA R22, P2, R16, R12, 0x1 ;  /* 0x0000000c1016e211 */ /* 0x000fe400078408ff */
[----:B-1----:R-:W-:Y:S01]  /*7c40*/  @!P3 IMAD.WIDE R6, R2, 0x2, R12 ;  /* 0x000000020206b825 */ /* 0x002fe200078e020c */
[-C--:B------:R-:W-:Y:S02]  /*7c50*/  @!P4 LEA.HI.X R15, R18, R13.reuse, R216, 0x1, P0 ;  /* 0x0000000d120fc211 */ /* 0x080fe400000f0cd8 */
[-C--:B------:R-:W-:Y:S02]  /*7c60*/  @!P5 LEA.HI.X R21, R17, R13.reuse, R215, 0x1, P1 ;  /* 0x0000000d1115d211 */ /* 0x080fe400008f0cd7 */
[----:B------:R-:W-:Y:S01]  /*7c70*/  @!P6 LEA.HI.X R23, R16, R13, R214, 0x1, P2 ;  /* 0x0000000d1017e211 */ /* 0x000fe200010f0cd6 */
[----:B-----5:R0:W-:Y:S04]  /*7c80*/  @!P3 ST.E.128 desc[UR48][R6.64], R40 ;  /* 0x000000280600b985 */ /* 0x0201e8000c101d30 */
[----:B------:R0:W-:Y:S04]  /*7c90*/  @!P4 ST.E.128 desc[UR48][R14.64], R56 ;  /* 0x000000380e00c985 */ /* 0x0001e8000c101d30 */
[----:B------:R0:W-:Y:S04]  /*7ca0*/  @!P5 ST.E.128 desc[UR48][R20.64], R96 ;  /* 0x000000601400d985 */ /* 0x0001e8000c101d30 */
[----:B------:R0:W-:Y:S02]  /*7cb0*/  @!P6 ST.E.128 desc[UR48][R22.64], R112 ;  /* 0x000000701600e985 */ /* 0x0001e4000c101d30 */
.L_x_219:
[----:B------:R-:W-:Y:S05]  /*7cc0*/  BSYNC B0 ;  /* 0x0000000000007941 */ /* 0x000fea0003800000 */
.L_x_218:
[----:B------:R-:W-:Y:S01]  /*7cd0*/  VIADD R3, R29, 0x60 ;  /* 0x000000601d037836 */ /* 0x000fe20000000000 */
[----:B0--3--:R0:W3:Y:S01]  /*7ce0*/  SHFL.IDX PT, R7, R5, 0x3, 0x181f ;  /* 0x00781f0005077f89 */ /* 0x0090e200000e0000 */
[----:B------:R-:W-:Y:S01]  /*7cf0*/  UIADD3 UR38, UR38, 0x1, URZ ;  /* 0x0000000126267890 */ /* 0x000fe2000fffe03f */
[----:B------:R-:W-:Y:S02]  /*7d00*/  BSSY B0, `(.L_x_220) ;  /* 0x0000014000007945 */ /* 0x000fe40003800000 */
[----:B------:R-:W-:Y:S01]  /*7d10*/  ISETP.GE.AND P0, PT, R3, R4, PT ;  /* 0x000000040300720c */ /* 0x000fe20003f06270 */
[----:B------:R0:W0:-:S12]  /*7d20*/  SHFL.IDX PT, R6, R0, 0x3, 0x181f ;  /* 0x00781f0000067f89 */ /* 0x00001800000e0000 */
[----:B------:R-:W-:Y:S05]  /*7d30*/  @P0 BRA `(.L_x_221) ;  /* 0x0000000000400947 */ /* 0x000fea0003800000 */
[----:B------:R-:W-:Y:S02]  /*7d40*/  ULDC UR4, c[0x0][0xbc8] ;  /* 0x0002f20000047ab9 */ /* 0x000fe40000000800 */
[----:B------:R-:W-:Y:S02]  /*7d50*/  ISETP.GE.AND P4, PT, R18, UR4, PT ;  /* 0x0000000412007c0c */ /* 0x000fe4000bf86270 */
[----:B------:R-:W-:Y:S02]  /*7d60*/  ISETP.GE.AND P5, PT, R17, UR4, PT ;  /* 0x0000000411007c0c */ /* 0x000fe4000bfa6270 */
[----:B------:R-:W-:Y:S02]  /*7d70*/  ISETP.GE.AND P6, PT, R16, UR4, PT ;  /* 0x0000000410007c0c */ /* 0x000fe4000bfc6270 */
[----:B------:R-:W-:-:S07]  /*7d80*/  ISETP.GE.AND P3, PT, R2, UR4, PT ;  /* 0x0000000402007c0c */ /* 0x000fce000bf66270 */
[-C--:B0-----:R-:W-:Y:S02]  /*7d90*/  @!P4 LEA R12, P0, R18, R6.reuse, 0x1 ;  /* 0x00000006120cc211 */ /* 0x081fe400078008ff */
[CC--:B------:R-:W-:Y:S02]  /*7da0*/  @!P5 LEA R14, P1, R17.reuse, R6.reuse, 0x1 ;  /* 0x00000006110ed211 */ /* 0x0c0fe400078208ff */
[----:B--2---:R-:W-:Y:S02]  /*7db0*/  @!P6 LEA R20, P2, R16, R6, 0x1 ;  /* 0x000000061014e211 */ /* 0x004fe400078408ff */
[----:B-1-34-:R-:W-:Y:S01]  /*7dc0*/  @!P3 IMAD.WIDE R4, R2, 0x2, R6 ;  /* 0x000000020204b825 */ /* 0x01afe200078e0206 */
[-C--:B------:R-:W-:Y:S02]  /*7dd0*/  @!P4 LEA.HI.X R13, R18, R7.reuse, R216, 0x1, P0 ;  /* 0x00000007120dc211 */ /* 0x080fe400000f0cd8 */
[-C--:B------:R-:W-:Y:S02]  /*7de0*/  @!P5 LEA.HI.X R15, R17, R7.reuse, R215, 0x1, P1 ;  /* 0x00000007110fd211 */ /* 0x080fe400008f0cd7 */
[----:B------:R-:W-:Y:S01]  /*7df0*/  @!P6 LEA.HI.X R21, R16, R7, R214, 0x1, P2 ;  /* 0x000000071015e211 */ /* 0x000fe200010f0cd6 */
[----:B-----5:R0:W-:Y:S04]  /*7e00*/  @!P3 ST.E.128 desc[UR48][R4.64], R8 ;  /* 0x000000080400b985 */ /* 0x0201e8000c101d30 */
[----:B------:R0:W-:Y:S04]  /*7e10*/  @!P4 ST.E.128 desc[UR48][R12.64], R60 ;  /* 0x0000003c0c00c985 */ /* 0x0001e8000c101d30 */
[----:B------:R0:W-:Y:S04]  /*7e20*/  @!P5 ST.E.128 desc[UR48][R14.64], R100 ;  /* 0x000000640e00d985 */ /* 0x0001e8000c101d30 */
[----:B------:R0:W-:Y:S02]  /*7e30*/  @!P6 ST.E.128 desc[UR48][R20.64], R116 ;  /* 0x000000741400e985 */ /* 0x0001e4000c101d30 */
.L_x_221:
[----:B------:R-:W-:Y:S05]  /*7e40*/  BSYNC B0 ;  /* 0x0000000000007941 */ /* 0x000fea0003800000 */
.L_x_220:
[----:B012-4-:R-:W0:Y:S02]  /*7e50*/  LDC R0, c[0x0][0xd34] ;  /* 0x00034d00ff007b82 */ /* 0x017e240000000800 */
[----:B0-----:R-:W-:-:S13]  /*7e60*/  ISETP.LE.AND P0, PT, R0, UR44, PT ;  /* 0x0000002c00007c0c */ /* 0x001fda000bf03270 */
[----:B------:R-:W-:Y:S05]  /*7e70*/  @!P0 BRA `(.L_x_222) ;  /* 0xffffff8c00a08947 */ /* 0x000fea000383ffff */
[----:B------:R-:W-:Y:S05]  /*7e80*/  EXIT ;  /* 0x000000000000794d */ /* 0x000fea0003800000 */
.L_x_187:
        /* <DEDUP_REMOVED lines=10> */
[----:B------:R-:W-:Y:S01]  /*7f30*/  ULDC UR9, c[0x0][0x320] ;  /* 0x0000c80000097ab9 */ /* 0x000fe20000000800 */
[----:B------:R-:W-:Y:S01]  /*7f40*/  ULDC.64 UR4, c[0x0][0x418] ;  /* 0x0001060000047ab9 */ /* 0x000fe20000000a00 */
[----:B------:R-:W-:Y:S01]  /*7f50*/  LOP3.LUT R16, R16, 0xfffffffd, RZ, 0xc0, !PT ;  /* 0xfffffffd10107812 */ /* 0x000fe200078ec0ff */
[----:B------:R-:W-:Y:S01]  /*7f60*/  UISETP.NE.U32.AND UP0, UPT, UR4, URZ, UPT ;  /* 0x0000003f0400728c */ /* 0x000fe2000bf05070 */
[----:B------:R-:W-:Y:S01]  /*7f70*/  LOP3.LUT R7, R27, 0x38, RZ, 0xc0, !PT ;  /* 0x000000381b077812 */ /* 0x000fe200078ec0ff */
[----:B------:R-:W-:Y:S01]  /*7f80*/  ULDC.64 UR6, c[0x0][0x2f0] ;  /* 0x0000bc0000067ab9 */ /* 0x000fe20000000a00 */
[----:B------:R-:W-:Y:S01]  /*7f90*/  ULDC UR4, c[0x0][0x424] ;  /* 0x0001090000047ab9 */ /* 0x000fe20000000800 */
[----:B------:R-:W-:Y:S01]  /*7fa0*/  UISETP.NE.AND.EX UP0, UPT, UR5, URZ, UPT, UP0 ;  /* 0x0000003f0500728c */ /* 0x000fe2000bf05300 */
[C---:B------:R-:W-:Y:S01]  /*7fb0*/  ISETP.GE.AND P2, PT, R7.reuse, UR9, PT ;  /* 0x0000000907007c0c */ /* 0x040fe2000bf46270 */
[----:B------:R-:W0:Y:S01]  /*7fc0*/  S2UR UR8, SR_CgaCtaId ;  /* 0x00000000000879c3 */ /* 0x000e220000008800 */
[C---:B------:R-:W-:Y:S01]  /*7fd0*/  LOP3.LUT R4, R7.reuse, 0x40, RZ, 0xfc, !PT ;  /* 0x0000004007047812 */ /* 0x040fe200078efcff */
[----:B------:R-:W-:Y:S01]  /*7fe0*/  USEL UR4, UR4, 0x1, UP0 ;  /* 0x0000000104047887 */ /* 0x000fe20008000000 */
[----:B------:R-:W-:Y:S01]  /*7ff0*/  LOP3.LUT R5, R7, 0x80, RZ, 0xfc, !PT ;  /* 0x0000008007057812 */ /* 0x000fe200078efcff */
[----:B------:R-:W-:Y:S01]  /*8000*/  UMOV UR37, 0x400 ;  /* 0x0000040000257882 */ /* 0x000fe20000000000 */
[----:B------:R-:W-:Y:S01]  /*8010*/  ISETP.GE.AND P1, PT, R4, UR9, PT ;  /* 0x0000000904007c0c */ /* 0x000fe2000bf26270 */
[----:B------:R-:W-:Y:S01]  /*8020*/  UIMAD UR36, UR4, UR6, URZ ;  /* 0x00000006042472a4 */ /* 0x000fe2000f8e023f */
[----:B------:R-:W-:Y:S01]  /*8030*/  ISETP.GE.AND P0, PT, R5, UR9, PT ;  /* 0x0000000905007c0c */ /* 0x000fe2000bf06270 */
[----:B------:R-:W-:Y:S01]  /*8040*/  ULDC UR11, c[0x0][0x3b8] ;  /* 0x0000ee00000b7ab9 */ /* 0x000fe20000000800 */
[----:B------:R-:W-:Y:S01]  /*8050*/  LOP3.LUT R6, R7, 0xc0, RZ, 0xfc, !PT ;  /* 0x000000c007067812 */ /* 0x000fe200078efcff */
[----:B------:R-:W-:Y:S01]  /*8060*/  UIADD3 UR4, UR36, 0x5f, URZ ;  /* 0x0000005f24047890 */ /* 0x000fe2000fffe03f */
[----:B------:R-:W-:Y:S01]  /*8070*/  SEL R3, RZ, 0x4, P0 ;  /* 0x00000004ff037807 */ /* 0x000fe20000000000 */
[----:B------:R1:W-:Y:S01]  /*8080*/  STL [R1+0x8], RZ ;  /* 0x000008ff01007387 */ /* 0x0003e20000100800 */
[----:B------:R-:W-:Y:S01]  /*8090*/  @P2 LOP3.LUT R16, R16, 0x2, RZ, 0xfc, !PT ;  /* 0x0000000210102812 */ /* 0x000fe200078efcff */
[----:B------:R-:W-:Y:S01]  /*80a0*/  UIMAD.WIDE UR4, UR4, 0x2aaaaaab, URZ ;  /* 0x2aaaaaab040478a5 */ /* 0x000fe2000f8e023f */
[----:B------:R-:W-:Y:S01]  /*80b0*/  SHF.R.U32.HI R36, RZ, 0x3, R19 ;  /* 0x00000003ff247819 */ /* 0x000fe20000011613 */
[----:B------:R-:W-:Y:S01]  /*80c0*/  ULDC UR10, c[0x0][0x2b8] ;  /* 0x0000ae00000a7ab9 */ /* 0x000fe20000000800 */
[----:B------:R-:W-:Y:S01]  /*80d0*/  LOP3.LUT R16, R16, 0xffffffef, RZ, 0xc0, !PT ;  /* 0xffffffef10107812 */ /* 0x000fe200078ec0ff */
[----:B------:R-:W-:Y:S01]  /*80e0*/  USHF.R.U32.HI UR4, URZ, 0x1f, UR5 ;  /* 0x0000001f3f047899 */ /* 0x000fe20008011605 */
[----:B------:R-:W-:Y:S01]  /*80f0*/  SEL R2, RZ, 0x1, P2 ;  /* 0x00000001ff027807 */ /* 0x000fe20001000000 */
[----:B------:R-:W-:Y:S01]  /*8100*/  IMAD.U32 R37, RZ, RZ, UR12 ;  /* 0x0000000cff257e24 */ /* 0x000fe2000f8e00ff */
[----:B------:R-:W-:Y:S01]  /*8110*/  @P1 LOP3.LUT R16, R16, 0x10, RZ, 0xfc, !PT ;  /* 0x0000001010101812 */ /* 0x000fe200078efcff */
[----:B------:R-:W-:Y:S01]  /*8120*/  ULEA.HI.SX32 UR4, UR5, UR4, 0x1c ;  /* 0x0000000405047291 */ /* 0x000fe2000f8fe23f */
[----:B------:R-:W-:Y:S01]  /*8130*/  SEL R0, RZ, 0x2, P1 ;  /* 0x00000002ff007807 */ /* 0x000fe20000800000 */
[----:B0-----:R-:W-:Y:S01]  /*8140*/  ULEA UR37, UR8, UR37, 0x18 ;  /* 0x0000002508257291 */ /* 0x001fe2000f8ec03f */
[----:B------:R-:W-:Y:S01]  /*8150*/  LOP3.LUT R16, R16, 0xfffffff7, RZ, 0xc0, !PT ;  /* 0xfffffff710107812 */ /* 0x000fe200078ec0ff */
[----:B------:R-:W-:Y:S01]  /*8160*/  UIADD3 UR5, UR4, -0x1, URZ ;  /* 0xffffffff04057890 */ /* 0x000fe2000fffe03f */
[----:B------:R-:W-:Y:S01]  /*8170*/  LOP3.LUT R36, R36, 0xf, RZ, 0xc0, !PT ;  /* 0x0000000f24247812 */ /* 0x000fe200078ec0ff */
[----:B------:R-:W-:Y:S01]  /*8180*/  IMAD.MOV.U32 R28, RZ, RZ, 0x1 ;  /* 0x00000001ff1c7424 */ /* 0x000fe200078e00ff */
[----:B------:R-:W-:Y:S01]  /*8190*/  @P0 LOP3.LUT R16, R16, 0x8, RZ, 0xfc, !PT ;  /* 0x0000000810100812 */ /* 0x000fe200078efcff */
[----:B------:R-:W-:Y:S01]  /*81a0*/  UIMAD UR8, UR5, -0x60, UR36 ;  /* 0xffffffa0050878a4 */ /* 0x000fe2000f8e0224 */
[----:B------:R-:W-:Y:S01]  /*81b0*/  ISETP.GE.AND P0, PT, R6, UR9, PT ;  /* 0x0000000906007c0c */ /* 0x000fe2000bf06270 */
[----:B------:R-:W-:Y:S01]  /*81c0*/  IMAD.MOV.U32 R18, RZ, RZ, RZ ;  /* 0x000000ffff127224 */ /* 0x000fe200078e00ff */
[----:B------:R-:W-:Y:S01]  /*81d0*/  LOP3.LUT R16, R16, 0xfffffffb, RZ, 0xc0, !PT ;  /* 0xfffffffb10107812 */ /* 0x000fe200078ec0ff */
[----:B------:R-:W-:Y:S01]  /*81e0*/  ULDC UR38, c[0x0][0x448] ;  /* 0x0001120000267ab9 */ /* 0x000fe20000000800 */
[----:B------:R-:W-:Y:S01]  /*81f0*/  IADD3 R3, R3, R0, R2 ;  /* 0x0000000003037210 */ /* 0x000fe20007ffe002 */
[----:B------:R-:W-:Y:S01]  /*8200*/  ULDC UR6, c[0x0][0x288] ;  /* 0x0000a20000067ab9 */ /* 0x000fe20000000800 */
[----:B------:R-:W-:Y:S01]  /*8210*/  SEL R2, RZ, 0x8, P0 ;  /* 0x00000008ff027807 */ /* 0x000fe20000000000 */
[----:B------:R-:W-:Y:S01]  /*8220*/  ULOP3.LUT UR41, UR39, 0x2, URZ, 0xfc, !UPT ;  /* 0x0000000227297892 */ /* 0x000fe2000f8efc3f */
[----:B------:R-:W-:Y:S01]  /*8230*/  IADD3 R35, -R36, UR8, RZ ;  /* 0x0000000824237c10 */ /* 0x000fe2000fffe1ff */
[----:B------:R-:W-:Y:S01]  /*8240*/  ULDC UR42, c[0x0][0xc] ;  /* 0x00000300002a7ab9 */ /* 0x000fe20000000800 */
[----:B------:R-:W-:Y:S01]  /*8250*/  LOP3.LUT R29, R29, 0xffff7fff, RZ, 0xc0, !PT ;  /* 0xffff7fff1d1d7812 */ /* 0x000fe200078ec0ff */
[----:B------:R-:W-:Y:S01]  /*8260*/  UIMAD UR38, UR38, UR6, URZ ;  /* 0x00000006262672a4 */ /* 0x000fe2000f8e023f */
[----:B------:R-:W-:Y:S01]  /*8270*/  IADD3 R2, R2, R3, RZ ;  /* 0x0000000302027210 */ /* 0x000fe20007ffe0ff */
[----:B------:R-:W-:Y:S01]  /*8280*/  IMAD.SHL.U32 R3, R19, 0x10, RZ ;  /* 0x0000001013037824 */ /* 0x000fe200078e00ff */
[----:B------:R-:W-:Y:S01]  /*8290*/  @P0 LOP3.LUT R16, R16, 0x4, RZ, 0xfc, !PT ;  /* 0x0000000410100812 */ /* 0x000fe200078efcff */
[----:B------:R-:W-:Y:S01]  /*82a0*/  UIADD3 UR40, UR4, -0x2, URZ ;  /* 0xfffffffe04287890 */ /* 0x000fe2000fffe03f */
[----:B------:R-:W-:-:S02]  /*82b0*/  ISETP.GE.AND P0, PT, R7, UR9, PT ;  /* 0x0000000907007c0c */ /* 0x000fc4000bf06270 */
[----:B------:R-:W-:Y:S02]  /*82c0*/  LOP3.LUT R16, R16, 0xbfffffff, RZ, 0xc0, !PT ;  /* 0xbfffffff10107812 */ /* 0x000fe400078ec0ff */
[C---:B------:R-:W-:Y:S02]  /*82d0*/  ISETP.LT.OR P3, PT, R35.reuse, 0x1, P0 ;  /* 0x000000012300780c */ /* 0x040fe40000761670 */
[C---:B------:R-:W-:Y:S02]  /*82e0*/  ISETP.LT.OR P2, PT, R35.reuse, 0x11, P0 ;  /* 0x000000112300780c */ /* 0x040fe40000741670 */
[----:B------:R-:W-:Y:S02]  /*82f0*/  ISETP.LT.OR P1, PT, R35, 0x21, P0 ;  /* 0x000000212300780c */ /* 0x000fe40000721670 */
[----:B------:R-:W-:Y:S02]  /*8300*/  LOP3.LUT R0, R27, 0x1f8, RZ, 0xc0, !PT ;  /* 0x000001f81b007812 */ /* 0x000fe400078ec0ff */
[----:B------:R-:W-:Y:S01]  /*8310*/  LOP3.LUT R30, R36, 0x70, R3, 0xf8, !PT ;  /* 0x00000070241e7812 */ /* 0x000fe200078ef803 */
[----:B------:R-:W-:Y:S01]  /*8320*/  IMAD.U32 R3, RZ, RZ, UR5 ;  /* 0x00000005ff037e24 */ /* 0x000fe2000f8e00ff */
[----:B------:R-:W-:-:S03]  /*8330*/  LOP3.LUT R0, R0, 0x38, R19, 0x78, !PT ;  /* 0x0000003800007812 */ /* 0x000fc600078e7813 */
[----:B------:R-:W-:Y:S02]  /*8340*/  @P3 LOP3.LUT R29, R29, 0x8000, RZ, 0xfc, !PT ;  /* 0x000080001d1d3812 */ /* 0x000fe400078efcff */
[----:B------:R-:W-:Y:S02]  /*8350*/  ISETP.LT.OR P3, PT, R35, 0x31, P0 ;  /* 0x000000312300780c */ /* 0x000fe40000761670 */
[----:B------:R-:W-:Y:S02]  /*8360*/  LOP3.LUT R29, R29, 0xffffbfff, RZ, 0xc0, !PT ;  /* 0xffffbfff1d1d7812 */ /* 0x000fe400078ec0ff */
[----:B------:R-:W-:Y:S01]  /*8370*/  LOP3.LUT R27, R0, 0x200, R27, 0xf8, !PT ;  /* 0x00000200001b7812 */ /* 0x000fe200078ef81b */
[----:B------:R-:W-:Y:S01]  /*8380*/  IMAD R0, R3, 0x60, R30 ;  /* 0x0000006003007824 */ /* 0x000fe200078e021e */
[----:B------:R-:W-:Y:S02]  /*8390*/  @P2 LOP3.LUT R29, R29, 0x4000, RZ, 0xfc, !PT ;  /* 0x000040001d1d2812 */ /* 0x000fe400078efcff */
[----:B------:R-:W-:-:S02]  /*83a0*/  ISETP.LT.OR P2, PT, R35, 0x41, P0 ;  /* 0x000000412300780c */ /* 0x000fc40000741670 */
[----:B------:R-:W-:Y:S01]  /*83b0*/  LOP3.LUT R29, R29, 0xffffdfff, RZ, 0xc0, !PT ;  /* 0xffffdfff1d1d7812 */ /* 0x000fe200078ec0ff */
[----:B------:R1:W-:Y:S01]  /*83c0*/  STL [R1+0xc], R0 ;  /* 0x00000c0001007387 */ /* 0x0003e20000100800 */
[----:B------:R-:W-:Y:S02]  /*83d0*/  LEA R8, R27, UR37, 0x1 ;  /* 0x000000251b087c11 */ /* 0x000fe4000f8e08ff */
[----:B------:R-:W-:Y:S02]  /*83e0*/  @P1 LOP3.LUT R29, R29, 0x2000, RZ, 0xfc, !PT ;  /* 0x000020001d1d1812 */ /* 0x000fe400078efcff */
[----:B------:R-:W-:Y:S02]  /*83f0*/  ISETP.LT.OR P1, PT, R35, 0x51, P0 ;  /* 0x000000512300780c */ /* 0x000fe40000721670 */
[----:B------:R-:W-:Y:S02]  /*8400*/  LOP3.LUT R29, R29, 0xfffffdff, RZ, 0xc0, !PT ;  /* 0xfffffdff1d1d7812 */ /* 0x000fe400078ec0ff */
[----:B------:R-:W-:-:S02]  /*8410*/  LOP3.LUT P0, RZ, R2, 0x2, RZ, 0xc0, !PT ;  /* 0x0000000202ff7812 */ /* 0x000fc4000780c0ff */
[----:B------:R-:W-:Y:S02]  /*8420*/  @P3 LOP3.LUT R29, R29, 0x200, RZ, 0xfc, !PT ;  /* 0x000002001d1d3812 */ /* 0x000fe400078efcff */
[----:B------:R-:W-:Y:S02]  /*8430*/  ISETP.LT.OR P3, PT, R35, 0x1, !P0 ;  /* 0x000000012300780c */ /* 0x000fe40004761670 */
[----:B------:R-:W-:-:S04]  /*8440*/  LOP3.LUT R29, R29, 0xfffffff7, RZ, 0xc0, !PT ;  /* 0xfffffff71d1d7812 */ /* 0x000fc800078ec0ff */
        /* <DEDUP_REMOVED lines=14> */
[----:B------:R-:W-:Y:S02]  /*8530*/  LOP3.LUT R29, R29, 0xfffffeff, RZ, 0xc0, !PT ;  /* 0xfffffeff1d1d7812 */ /* 0x000fe400078ec0ff */
[----:B------:R-:W-:Y:S02]  /*8540*/  LOP3.LUT P0, RZ, R2, 0x4, RZ, 0xc0, !PT ;  /* 0x0000000402ff7812 */ /* 0x000fe4000780c0ff */
        /* <DEDUP_REMOVED lines=33> */
[----:B------:R-:W-:-:S03]  /*8760*/  LOP3.LUT R29, R29, 0xfffffffe, RZ, 0xc0, !PT ;  /* 0xfffffffe1d1d7812 */ /* 0x000fc600078ec0ff */
[----:B------:R-:W-:Y:S02]  /*8770*/  @P3 LOP3.LUT R16, R16, 0x80000000, RZ, 0xfc, !PT ;  /* 0x8000000010103812 */ /* 0x000fe400078efcff */
[----:B------:R-:W-:Y:S02]  /*8780*/  @P1 LOP3.LUT R29, R29, 0x1, RZ, 0xfc, !PT ;  /* 0x000000011d1d1812 */ /* 0x000fe400078efcff */
[----:B------:R-:W-:Y:S02]  /*8790*/  ISETP.LT.OR P1, PT, R35, 0x51, !P0 ;  /* 0x000000512300780c */ /* 0x000fe40004721670 */
[----:B------:R-:W-:Y:S02]  /*87a0*/  ISETP.GE.AND P0, PT, R0, UR36, PT ;  /* 0x0000002400007c0c */ /* 0x000fe4000bf06270 */
[----:B------:R-:W-:Y:S02]  /*87b0*/  LOP3.LUT R16, R16, 0xefffffff, RZ, 0xc0, !PT ;  /* 0xefffffff10107812 */ /* 0x000fe400078ec0ff */
[----:B------:R-:W-:-:S02]  /*87c0*/  ISETP.LT.U32.AND P0, PT, R30, 0x60, !P0 ;  /* 0x000000601e00780c */ /* 0x000fc40004701070 */
[----:B------:R-:W-:Y:S02]  /*87d0*/  @P2 LOP3.LUT R16, R16, 0x10000000, RZ, 0xfc, !PT ;  /* 0x1000000010102812 */ /* 0x000fe400078efcff */
[----:B------:R-:W-:Y:S02]  /*87e0*/  ISETP.GE.AND P2, PT, R4, UR11, PT ;  /* 0x0000000b04007c0c */ /* 0x000fe4000bf46270 */
[----:B------:R-:W-:Y:S02]  /*87f0*/  LOP3.LUT R16, R16, 0xffefffff, RZ, 0xc0, !PT ;  /* 0xffefffff10107812 */ /* 0x000fe400078ec0ff */
[----:B------:R-:W-:-:S04]  /*8800*/  LOP3.LUT R29, R29, 0xfffeffff, RZ, 0xc0, !PT ;  /* 0xfffeffff1d1d7812 */ /* 0x000fc800078ec0ff */
[----:B------:R-:W-:Y:S02]  /*8810*/  @P1 LOP3.LUT R29, R29, 0x10000, RZ, 0xfc, !PT ;  /* 0x000100001d1d1812 */ /* 0x000fe400078efcff */
[----:B------:R-:W-:Y:S02]  /*8820*/  @P0 LOP3.LUT R16, R16, 0x100000, RZ, 0xfc, !PT ;  /* 0x0010000010100812 */ /* 0x000fe400078efcff */
[----:B------:R-:W-:Y:S02]  /*8830*/  ISETP.GE.AND P1, PT, R5, UR11, PT ;  /* 0x0000000b05007c0c */ /* 0x000fe4000bf26270 */
[----:B------:R-:W-:Y:S02]  /*8840*/  LOP3.LUT R16, R16, 0xfffdffff, RZ, 0xc0, !PT ;  /* 0xfffdffff10107812 */ /* 0x000fe400078ec0ff */
[----:B------:R-:W-:Y:S02]  /*8850*/  ISETP.GE.AND P0, PT, R6, UR11, PT ;  /* 0x0000000b06007c0c */ /* 0x000fe4000bf06270 */
[----:B------:R-:W-:-:S02]  /*8860*/  @P2 LOP3.LUT R16, R16, 0x20000, RZ, 0xfc, !PT ;  /* 0x0002000010102812 */ /* 0x000fc400078efcff */
        /* <DEDUP_REMOVED lines=31> */
.L_x_260:
        /* <DEDUP_REMOVED lines=11> */
[----:B------:R-:W-:Y:S01]  /*8b10*/  IMAD.MOV.U32 R22, RZ, RZ, R24 ;  /* 0x000000ffff167224 */ /* 0x000fe200078e0018 */
        /* <DEDUP_REMOVED lines=12> */
[----:B0-2---:R-:W-:Y:S05]  /*8be0*/  @!P0 BRA `(.L_x_224) ;  /* 0x0000000000408947 */ /* 0x005fea0003800000 */
[----:B------:R-:W-:Y:S01]  /*8bf0*/  MOV R2, 0x0 ;  /* 0x0000000000027802 */ /* 0x000fe20000000f00 */
[----:B------:R-:W-:Y:S01]  /*8c00*/  ULDC.64 UR4, c[0x4][0x98] ;  /* 0x0100260000047ab9 */ /* 0x000fe20000000a00 */
[----:B------:R-:W-:Y:S01]  /*8c10*/  ULDC.64 UR6, c[0x4][0xa0] ;  /* 0x0100280000067ab9 */ /* 0x000fe20000000a00 */
[----:B------:R-:W-:Y:S01]  /*8c20*/  IMAD.U32 R4, RZ, RZ, UR4 ;  /* 0x00000004ff047e24 */ /* 0x000fe2000f8e00ff */
[----:B------:R-:W-:Y:S01]  /*8c30*/  MOV R8, 0x70 ;  /* 0x0000007000087802 */ /* 0x000fe20000000f00 */
        /* <DEDUP_REMOVED lines=8> */
[----:B------:R-:W-:-:S07]  /*8cc0*/  IMAD.MOV.U32 R13, RZ, RZ, RZ ;  /* 0x000000ffff0d7224 */ /* 0x000fce00078e00ff */
[----:B------:R-:W-:-:S07]  /*8cd0*/  LEPC R20, `(.L_x_224) ;  /* 0x000000001014794e */ /* 0x000fce0000000000 */
[----:B0----5:R-:W-:Y:S05]  /*8ce0*/  CALL.ABS.NOINC R2 ;  /* 0x0000000002007343 */ /* 0x021fea0003c00000 */
.L_x_224:
        /* <DEDUP_REMOVED lines=19> */
[----:B-1---5:R-:W-:Y:S05]  /*8e20*/  CALL.ABS.NOINC R2 ;  /* 0x0000000002007343 */ /* 0x022fea0003c00000 */
.L_x_226:
[----:B------:R0:W1:Y:S01]  /*8e30*/  LDC.64 R2, c[0x4][R17] ;  /* 0x0100000011027b82 */ /* 0x0000620000000a00 */
[----:B------:R-:W-:Y:S01]  /*8e40*/  ULDC.64 UR4, c[0x4][0x98] ;  /* 0x0100260000047ab9 */ /* 0x000fe20000000a00 */
[----:B------:R-:W-:Y:S01]  /*8e50*/  ULDC.64 UR6, c[0x4][0xa0] ;  /* 0x0100280000067ab9 */ /* 0x000fe20000000a00 */
[----:B------:R-:W-:Y:S01]  /*8e60*/  IMAD.U32 R4, RZ, RZ, UR4 ;  /* 0x00000004ff047e24 */ /* 0x000fe2000f8e00ff */
[----:B------:R-:W-:Y:S01]  /*8e70*/  MOV R7, UR7 ;  /* 0x0000000700077c02 */ /* 0x000fe20008000f00 */
[----:B------:R-:W-:Y:S01]  /*8e80*/  IMAD.U32 R5, RZ, RZ, UR5 ;  /* 0x00000005ff057e24 */ /* 0x000fe2000f8e00ff */
[----:B------:R-:W-:Y:S01]  /*8e90*/  ULDC.64 UR4, c[0x4][0x18] ;  /* 0x0100060000047ab9 */ /* 0x000fe20000000a00 */
[----:B------:R-:W-:Y:S02]  /*8ea0*/  IMAD.U32 R6, RZ, RZ, UR6 ;  /* 0x00000006ff067e24 */ /* 0x000fe4000f8e00ff */
[----:B------:R-:W-:Y:S02]  /*8eb0*/  IMAD.U32 R10, RZ, RZ, UR4 ;  /* 0x00000004ff0a7e24 */ /* 0x000fe4000f8e00ff */
[----:B------:R-:W-:-:S02]  /*8ec0*/  IMAD.U32 R11, RZ, RZ, UR5 ;  /* 0x00000005ff0b7e24 */ /* 0x000fc4000f8e00ff */
[----:B------:R-:W-:Y:S02]  /*8ed0*/  IMAD.MOV.U32 R8, RZ, RZ, 0x70 ;  /* 0x00000070ff087424 */ /* 0x000fe400078e00ff */
[----:B------:R-:W-:Y:S02]  /*8ee0*/  IMAD.MOV.U32 R12, RZ, RZ, 0x1 ;  /* 0x00000001ff0c7424 */ /* 0x000fe400078e00ff */
[----:B0-----:R-:W-:-:S07]  /*8ef0*/  IMAD.MOV.U32 R13, RZ, RZ, RZ ;  /* 0x000000ffff0d7224 */ /* 0x001fce00078e00ff */
[----:B------:R-:W-:-:S07]  /*8f00*/  LEPC R20, `(.L_x_225) ;  /* 0x000000001014794e */ /* 0x000fce0000000000 */
[----:B-1----:R-:W-:Y:S05]  /*8f10*/  CALL.ABS.NOINC R2 ;  /* 0x0000000002007343 */ /* 0x002fea0003c00000 */
.L_x_225:
        /* <DEDUP_REMOVED lines=13> */
.L_x_278:
[----:B------:R-:W2:Y:S01]  /*8ff0*/  LDL R4, [R1+0xc] ;  /* 0x00000c0001047983 */ /* 0x000ea20000100800 */
[----:B------:R-:W-:Y:S01]  /*9000*/  ISETP.NE.AND P0, PT, R8, 0x1, PT ;  /* 0x000000010800780c */ /* 0x000fe20003f05270 */
[----:B------:R-:W-:Y:S01]  /*9010*/  IMAD.MOV.U32 R23, RZ, RZ, RZ ;  /* 0x000000ffff177224 */ /* 0x000fe200078e00ff */
[C---:B------:R-:W-:Y:S02]  /*9020*/  LOP3.LUT P1, RZ, R16.reuse, 0x100000, RZ, 0xc0, !PT ;  /* 0x0010000010ff7812 */ /* 0x040fe4000782c0ff */
[----:B-----5:R-:W-:Y:S02]  /*9030*/  SHF.R.S32.HI R34, RZ, 0x1f, R32 ;  /* 0x0000001fff227819 */ /* 0x020fe40000011420 */
[----:B------:R-:W-:-:S07]  /*9040*/  LOP3.LUT R16, R16, 0xffffbfff, RZ, 0xc0, !PT ;  /* 0xffffbfff10107812 */ /* 0x000fce00078ec0ff */
        /* <DEDUP_REMOVED lines=27> */
.L_x_228:
[----:B------:R-:W-:Y:S01]  /*9200*/  LEA R17, R18, UR37, 0x3 ;  /* 0x0000002512117c11 */ /* 0x000fe2000f8e18ff */
[----:B------:R-:W-:Y:S01]  /*9210*/  BSSY B0, `(.L_x_229) ;  /* 0x0000004000007945 */ /* 0x000fe20003800000 */
[----:B------:R-:W-:-:S04]  /*9220*/  SHF.L.U32 R0, R28, 0x1f, RZ ;  /* 0x0000001f1c007819 */ /* 0x000fc800000006ff */
[----:B------:R-:W0:Y:S02]  /*9230*/  SYNCS.PHASECHK.TRANS64.TRYWAIT P0, [R17+URZ+0x32440], R0 ;  /* 0x03244000110075a7 */ /* 0x000e24000800017f */
[----:B0-----:R-:W-:Y:S05]  /*9240*/  @!P0 BRA `(.L_x_230) ;  /* 0x0000003800ac8947 */ /* 0x001fea0003800000 */
.L_x_279:
[----:B------:R-:W-:Y:S05]  /*9250*/  BSYNC B0 ;  /* 0x0000000000007941 */ /* 0x000fea0003800000 */
.L_x_229:
[----:B0-----:R-:W-:Y:S01]  /*9260*/  SHF.R.S32.HI R0, RZ, 0x1f, R25 ;  /* 0x0000001fff007819 */ /* 0x001fe20000011419 */
[----:B------:R-:W0:Y:S01]  /*9270*/  S2R R20, SR_TID.X ;  /* 0x0000000000147919 */ /* 0x000e220000002100 */
[----:B------:R-:W-:Y:S01]  /*9280*/  ULDC.64 UR4, c[0x0][0x300] ;  /* 0x0000c00000047ab9 */ /* 0x000fe20000000a00 */
[----:B-----5:R-:W-:Y:S01]  /*9290*/  SHF.R.S32.HI R4, RZ, 0x1f, R23 ;  /* 0x0000001fff047819 */ /* 0x020fe20000011417 */
[----:B------:R-:W-:Y:S01]  /*92a0*/  IMAD.WIDE.U32 R2, R25, UR4, RZ ;  /* 0x0000000419027c25 */ /* 0x000fe2000f8e00ff */
[----:B------:R1:W-:Y:S01]  /*92b0*/  STL [R1], R0 ;  /* 0x0000000001007387 */ /* 0x0003e20000100800 */
[----:B------:R-:W-:-:S03]  /*92c0*/  LOP3.LUT P1, RZ, R16, 0x1, RZ, 0xc0, !PT ;  /* 0x0000000110ff7812 */ /* 0x000fc6000782c0ff */
[----:B------:R2:W-:Y:S01]  /*92d0*/  STL [R1+0x4], R4 ;  /* 0x0000040401007387 */ /* 0x0005e20000100800 */
[----:B-1----:R-:W-:-:S04]  /*92e0*/  IMAD R0, R0, UR4, RZ ;  /* 0x0000000400007c24 */ /* 0x002fc8000f8e02ff */
[----:B------:R-:W-:Y:S01]  /*92f0*/  IMAD R5, R25, UR5, R0 ;  /* 0x0000000519057c24 */ /* 0x000fe2000f8e0200 */
[----:B------:R-:W-:Y:S02]  /*9300*/  ULDC.64 UR4, c[0x0][0x310] ;  /* 0x0000c40000047ab9 */ /* 0x000fe40000000a00 */
[----:B------:R-:W-:Y:S02]  /*9310*/  IMAD R0, R4, UR4, RZ ;  /* 0x0000000404007c24 */ /* 0x000fe4000f8e02ff */
[----:B------:R-:W-:Y:S01]  /*9320*/  IADD3 R3, R3, R5, RZ ;  /* 0x0000000503037210 */ /* 0x000fe20007ffe0ff */
[----:B--2---:R-:W-:Y:S02]  /*9330*/  IMAD R4, R18, 0x1800, R27 ;  /* 0x0000180012047824 */ /* 0x004fe400078e021b */
[C---:B------:R-:W-:Y:S02]  /*9340*/  IMAD R5, R23.reuse, UR5, R0 ;  /* 0x0000000517057c24 */ /* 0x040fe4000f8e0200 */
[----:B------:R-:W-:Y:S01]  /*9350*/  IMAD.WIDE.U32 R2, R23, UR4, R2 ;  /* 0x0000000417027c25 */ /* 0x000fe2000f8e0002 */
[----:B------:R-:W-:-:S03]  /*9360*/  ULDC.64 UR4, c[0x0][0x308] ;  /* 0x0000c20000047ab9 */ /* 0x000fc60000000a00 */
[----:B------:R-:W-:Y:S02]  /*9370*/  IMAD.IADD R3, R3, 0x1, R5 ;  /* 0x0000000103037824 */ /* 0x000fe400078e0205 */
[----:B------:R-:W-:Y:S02]  /*9380*/  IMAD R0, R31, UR4, RZ ;  /* 0x000000041f007c24 */ /* 0x000fe4000f8e02ff */
[----:B------:R-:W-:-:S04]  /*9390*/  IMAD.WIDE.U32 R2, R19, UR4, R2 ;  /* 0x0000000413027c25 */ /* 0x000fc8000f8e0002 */
[----:B------:R-:W-:Y:S01]  /*93a0*/  IMAD R5, R19, UR5, R0 ;  /* 0x0000000513057c24 */ /* 0x000fe2000f8e0200 */
[----:B------:R-:W-:Y:S01]  /*93b0*/  ULDC.64 UR4, c[0x0][0x2e8] ;  /* 0x0000ba0000047ab9 */ /* 0x000fe20000000a00 */
[----:B0-----:R-:W-:Y:S01]  /*93c0*/  IMAD.SHL.U32 R20, R20, 0x8, RZ ;  /* 0x0000000814147824 */ /* 0x001fe200078e00ff */
        /* <DEDUP_REMOVED lines=48> */
[----:B--2---:R-:W-:Y:S01]  /*96d0*/  @P2 MOV R2, R6 ;  /* 0x0000000600022202 */ /* 0x004fe20000000f00 */
[----:B------:R-:W-:-:S05]  /*96e0*/  @P2 IMAD.MOV.U32 R3, RZ, RZ, R11 ;  /* 0x000000ffff032224 */ /* 0x000fca00078e000b */
[----:B-1----:R0:W-:Y:S02]  /*96f0*/  @P2 LDGSTS.E.BYPASS.LTC128B.128 [R7+0x1e400], desc[UR48][R2.64], !P1 ;  /* 0x1e40000002072fae */ /* 0x0021e4000c901d70 */
.L_x_293:
        /* <DEDUP_REMOVED lines=10> */
.L_x_232:
        /* <DEDUP_REMOVED lines=11> */
.L_x_233:
[----:B------:R1:W-:Y:S02]  /*9850*/  SYNCS.ARRIVE.TRANS64.A1T0 RZ, [R17+URZ+0x32430], RZ ;  /* 0x032430ff11ff79a7 */ /* 0x0003e4000810003f */
[----:B------:R-:W-:Y:S05]  /*9860*/  WARPSYNC.ALL ;  /* 0x0000000000007948 */ /* 0x000fea0003800000 */
[----:B------:R-:W-:Y:S01]  /*9870*/  UIADD3 UR4, UR37, 0x18400, URZ ;  /* 0x0001840025047890 */ /* 0x000fe2000fffe03f */
[----:B------:R-:W-:-:S03]  /*9880*/  SHF.R.S32.HI R26, RZ, 0x1f, R22 ;  /* 0x0000001fff1a7819 */ /* 0x000fc60000011416 */
        /* <DEDUP_REMOVED lines=20> */
.L_x_234:
[----:B------:R-:W2:Y:S01]  /*99d0*/  LDC R6, c[0x0][0x448] ;  /* 0x00011200ff067b82 */ /* 0x000ea20000000800 */
[----:B------:R-:W-:Y:S01]  /*99e0*/  IMAD.MOV R0, RZ, RZ, -R24 ;  /* 0x000000ffff007224 */ /* 0x000fe200078e0a18 */
[----:B------:R-:W-:Y:S01]  /*99f0*/  ULDC UR4, c[0x0][0xd38] ;  /* 0x00034e0000047ab9 */ /* 0x000fe20000000800 */
[----:B------:R-:W-:Y:S02]  /*9a00*/  LOP3.LUT R16, R16, 0xfff7ffff, RZ, 0xc0, !PT ;  /* 0xfff7ffff10107812 */ /* 0x000fe400078ec0ff */
[----:B------:R-:W-:Y:S01]  /*9a10*/  IMAD R0, R0, UR4, R37 ;  /* 0x0000000400007c24 */ /* 0x000fe2000f8e0225 */
[----:B------:R-:W-:-:S03]  /*9a20*/  ULDC.64 UR4, c[0x0][0x2d8] ;  /* 0x0000b60000047ab9 */ /* 0x000fc60000000a00 */
[----:B------:R-:W-:-:S05]  /*9a30*/  IMAD.SHL.U32 R0, R0, 0x80, RZ ;  /* 0x0000008000007824 */ /* 0x000fca00078e00ff */
[----:B------:R-:W-:-:S04]  /*9a40*/  LOP3.LUT R24, R30, R0, RZ, 0xfc, !PT ;  /* 0x000000001e187212 */ /* 0x000fc800078efcff */
[----:B------:R-:W-:Y:S02]  /*9a50*/  MOV R4, R24 ;  /* 0x0000001800047202 */ /* 0x000fe40000000f00 */
[----:B--2---:R-:W-:-:S13]  /*9a60*/  ISETP.NE.AND P0, PT, R6, 0x1, PT ;  /* 0x000000010600780c */ /* 0x004fda0003f05270 */
[----:B0-----:R-:W0:Y:S01]  /*9a70*/  @P0 LDC R3, c[0x0][0x44c] ;  /* 0x00011300ff030b82 */ /* 0x001e220000000800 */
[----:B------:R-:W-:-:S04]  /*9a80*/  @P0 LOP3.LUT R16, R16, 0x80000, RZ, 0xfc, !PT ;  /* 0x0008000010100812 */ /* 0x000fc800078efcff */
[----:B------:R-:W-:-:S03]  /*9a90*/  LOP3.LUT P1, RZ, R16, 0x4000000, RZ, 0xc0, !PT ;  /* 0x0400000010ff7812 */ /* 0x000fc6000782c0ff */
[----:B------:R-:W2:Y:S01]  /*9aa0*/  @P0 LDC R5, c[0x0][0x450] ;  /* 0x00011400ff050b82 */ /* 0x000ea20000000800 */
[----:B0-----:R-:W-:-:S05]  /*9ab0*/  @P0 IMAD.HI.U32 R2, R24, R3, RZ ;  /* 0x0000000318020227 */ /* 0x001fca00078e00ff */
[----:B--2---:R-:W-:Y:S01]  /*9ac0*/  @P0 SHF.R.U32.HI R4, RZ, R5, R2 ;  /* 0x00000005ff040219 */ /* 0x004fe20000011602 */
[----:B------:R-:W-:-:S04]  /*9ad0*/  IMAD R2, R31, UR4, RZ ;  /* 0x000000041f027c24 */ /* 0x000fc8000f8e02ff */
[C---:B------:R-:W-:Y:S02]  /*9ae0*/  IMAD R5, R19.reuse, UR5, R2 ;  /* 0x0000000513057c24 */ /* 0x040fe4000f8e0202 */
[----:B------:R-:W-:Y:S01]  /*9af0*/  IMAD.WIDE.U32 R2, R19, UR4, RZ ;  /* 0x0000000413027c25 */ /* 0x000fe2000f8e00ff */
[----:B------:R-:W-:-:S03]  /*9b00*/  ULDC.64 UR4, c[0x0][0x2e0] ;  /* 0x0000b80000047ab9 */ /* 0x000fc60000000a00 */
[----:B------:R-:W-:Y:S02]  /*9b10*/  IMAD.IADD R3, R3, 0x1, R5 ;  /* 0x0000000103037824 */ /* 0x000fe400078e0205 */
[----:B------:R-:W-:Y:S02]  /*9b20*/  IMAD R5, R26, UR4, RZ ;  /* 0x000000041a057c24 */ /* 0x000fe4000f8e02ff */
[----:B------:R-:W-:-:S04]  /*9b30*/  IMAD.WIDE.U32 R2, R22, UR4, R2 ;  /* 0x0000000416027c25 */ /* 0x000fc8000f8e0002 */
[----:B------:R-:W-:Y:S01]  /*9b40*/  IMAD R5, R22, UR5, R5 ;  /* 0x0000000516057c24 */ /* 0x000fe2000f8e0205 */
[----:B------:R-:W-:-:S03]  /*9b50*/  ULDC.64 UR4, c[0x0][0x2d0] ;  /* 0x0000b40000047ab9 */ /* 0x000fc60000000a00 */
[----:B------:R-:W-:Y:S02]  /*9b60*/  IMAD.IADD R3, R3, 0x1, R5 ;  /* 0x0000000103037824 */ /* 0x000fe400078e0205 */
[----:B------:R-:W-:Y:S02]  /*9b70*/  IMAD.MOV R5, RZ, RZ, -R4 ;  /* 0x000000ffff057224 */ /* 0x000fe400078e0a04 */
[----:B------:R-:W-:-:S04]  /*9b80*/  IMAD.WIDE.U32 R2, R4, UR4, R2 ;  /* 0x0000000404027c25 */ /* 0x000fc8000f8e0002 */
[----:B------:R-:W-:Y:S01]  /*9b90*/  IMAD R5, R6, R5, R24 ;  /* 0x0000000506057224 */ /* 0x000fe200078e0218 */
[----:B------:R-:W-:-:S05]  /*9ba0*/  SHF.R.S32.HI R6, RZ, 0x1f, R4 ;  /* 0x0000001fff067819 */ /* 0x000fca0000011404 */
[----:B------:R-:W-:-:S04]  /*9bb0*/  IMAD R6, R6, UR4, RZ ;  /* 0x0000000406067c24 */ /* 0x000fc8000f8e02ff */
        /* <DEDUP_REMOVED lines=9> */
[----:B------:R-:W-:Y:S01]  /*9c50*/  IMAD.IADD R5, R3, 0x1, R7 ;  /* 0x0000000103057824 */ /* 0x000fe200078e0207 */
[----:B------:R-:W-:-:S04]  /*9c60*/  UMOV UR4, 0xffffffff ;  /* 0xffffffff00047882 */ /* 0x000fc80000000000 */
[----:B------:R-:W-:Y:S01]  /*9c70*/  LEA.HI.X R5, R2, UR5, R5, 0x1, P0 ;  /* 0x0000000502057c11 */ /* 0x000fe200080f0c05 */
[----:B------:R-:W-:Y:S06]  /*9c80*/  BRA.DIV UR4, `(.L_x_235) ;  /* 0x0000003a04087947 */ /* 0x000fec000b800000 */
[----:B------:R1:W-:Y:S01]  /*9c90*/  STL [R1+0x10], R17 ;  /* 0x0000101101007387 */ /* 0x0003e20000100800 */
[----:B------:R-:W-:Y:S01]  /*9ca0*/  IMAD.IADD R0, R36, 0x1, R0 ;  /* 0x0000000124007824 */ /* 0x000fe200078e0200 */
[----:B------:R-:W-:Y:S02]  /*9cb0*/  LOP3.LUT R16, R16, 0xfffff7ff, RZ, 0xc0, !PT ;  /* 0xfffff7ff10107812 */ /* 0x000fe400078ec0ff */
[----:B------:R-:W0:Y:S01]  /*9cc0*/  SHFL.IDX PT, R14, R4, RZ, 0x181f ;  /* 0x00181fff040e7589 */ /* 0x000e2200000e0000 */
[C---:B------:R-:W-:Y:S01]  /*9cd0*/  VIADD R6, R0.reuse, 0x10 ;  /* 0x0000001000067836 */ /* 0x040fe20000000000 */
[C---:B------:R-:W-:Y:S02]  /*9ce0*/  ISETP.GE.AND P2, PT, R0.reuse, UR38, PT ;  /* 0x0000002600007c0c */ /* 0x040fe4000bf46270 */
[----:B------:R-:W2:Y:S01]  /*9cf0*/  SHFL.IDX PT, R3, R5, RZ, 0x181f ;  /* 0x00181fff05037589 */ /* 0x000ea200000e0000 */
[----:B------:R-:W-:Y:S02]  /*9d00*/  IADD3 R13, R0, 0x40, RZ ;  /* 0x00000040000d7810 */ /* 0x000fe40007ffe0ff */
[----:B------:R-:W-:Y:S01]  /*9d10*/  LOP3.LUT R29, R29, 0xffefffff, RZ, 0xc0, !PT ;  /* 0xffefffff1d1d7812 */ /* 0x000fe200078ec0ff */
[----:B-1----:R-:W1:Y:S01]  /*9d20*/  S2R R17, SR_TID.X ;  /* 0x0000000000117919 */ /* 0x002e620000002100 */
[----:B------:R-:W-:Y:S01]  /*9d30*/  ISETP.GE.AND P4, PT, R13, UR38, PT ;  /* 0x000000260d007c0c */ /* 0x000fe2000bf86270 */
[----:B------:R-:W3:Y:S05]  /*9d40*/  SHFL.IDX PT, R10, R4, 0x1, 0x181f ;  /* 0x00381f00040a7f89 */ /* 0x000eea00000e0000 */
[----:B------:R-:W-:Y:S01]  /*9d50*/  @P2 LOP3.LUT R16, R16, 0x800, RZ, 0xfc, !PT ;  /* 0x0000080010102812 */ /* 0x000fe200078efcff */
[----:B------:R-:W4:Y:S03]  /*9d60*/  SHFL.IDX PT, R2, R5, 0x1, 0x181f ;  /* 0x00381f0005027f89 */ /* 0x000f2600000e0000 */
[----:B------:R-:W-:Y:S01]  /*9d70*/  LOP3.LUT R16, R16, 0xfffffbff, RZ, 0xc0, !PT ;  /* 0xfffffbff10107812 */ /* 0x000fe200078ec0ff */
[----:B------:R-:W4:Y:S04]  /*9d80*/  SHFL.IDX PT, R9, R4, 0x2, 0x181f ;  /* 0x00581f0004097f89 */ /* 0x000f2800000e0000 */
[----:B------:R-:W4:Y:S04]  /*9d90*/  SHFL.IDX PT, R8, R5, 0x2, 0x181f ;  /* 0x00581f0005087f89 */ /* 0x000f2800000e0000 */
[----:B------:R-:W4:Y:S04]  /*9da0*/  SHFL.IDX PT, R7, R4, 0x3, 0x181f ;  /* 0x00781f0004077f89 */ /* 0x000f2800000e0000 */
[----:B------:R-:W-:Y:S04]  /*9db0*/  SHFL.IDX PT, R21, R4, 0x5, 0x181f ;  /* 0x00b81f0004157f89 */ /* 0x000fe800000e0000 */
[----:B------:R-:W-:Y:S01]  /*9dc0*/  SHFL.IDX PT, R15, R4, 0x6, 0x181f ;  /* 0x00d81f00040f7f89 */ /* 0x000fe200000e0000 */
[----:B-1----:R-:W-:-:S05]  /*9dd0*/  IMAD.SHL.U32 R17, R17, 0x8, RZ ;  /* 0x0000000811117824 */ /* 0x002fca00078e00ff */
[----:B------:R-:W-:-:S04]  /*9de0*/  LOP3.LUT R17, R17, 0x38, RZ, 0xc0, !PT ;  /* 0x0000003811117812 */ /* 0x000fc800078ec0ff */
[C---:B0-----:R-:W-:Y:S02]  /*9df0*/  @!P2 LEA R12, P0, R17.reuse, R14, 0x1 ;  /* 0x0000000e110ca211 */ /* 0x041fe400078008ff */
[----:B------:R-:W-:Y:S03]  /*9e00*/  SHFL.IDX PT, R14, R4, 0x4, 0x181f ;  /* 0x00981f00040e7f89 */ /* 0x000fe600000e0000 */
[----:B--2---:R-:W-:Y:S01]  /*9e10*/  @!P2 IMAD.X R3, RZ, RZ, R3, P0 ;  /* 0x000000ffff03a224 */ /* 0x004fe200000e0603 */
[----:B------:R-:W-:Y:S02]  /*9e20*/  ISETP.GE.AND P2, PT, R6, UR38, PT ;  /* 0x0000002606007c0c */ /* 0x000fe4000bf46270 */
[----:B------:R-:W0:Y:S11]  /*9e30*/  SHFL.IDX PT, R6, R5, 0x3, 0x181f ;  /* 0x00781f0005067f89 */ /* 0x000e3600000e0000 */
[----:B---3--:R-:W-:-:S02]  /*9e40*/  @!P2 LEA R10, P0, R17, R10, 0x1 ;  /* 0x0000000a110aa211 */ /* 0x008fc400078008ff */
[----:B------:R-:W-:-:S03]  /*9e50*/  @P2 LOP3.LUT R16, R16, 0x400, RZ, 0xfc, !PT ;  /* 0x0000040010102812 */ /* 0x000fc600078efcff */
[----:B----4-:R-:W-:Y:S01]  /*9e60*/  @!P2 IMAD.X R11, RZ, RZ, R2, P0 ;  /* 0x000000ffff0ba224 */ /* 0x010fe200000e0602 */
[----:B------:R-:W-:Y:S01]  /*9e70*/  LOP3.LUT R16, R16, 0xfffffdff, RZ, 0xc0, !PT ;  /* 0xfffffdff10107812 */ /* 0x000fe200078ec0ff */
[----:B------:R-:W-:-:S05]  /*9e80*/  VIADD R2, R0, 0x20 ;  /* 0x0000002000027836 */ /* 0x000fca0000000000 */
[----:B------:R-:W-:Y:S01]  /*9e90*/  ISETP.GE.AND P6, PT, R2, UR38, PT ;  /* 0x0000002602007c0c */ /* 0x000fe2000bfc6270 */
[----:B------:R-:W-:-:S05]  /*9ea0*/  VIADD R2, R0, 0x30 ;  /* 0x0000003000027836 */ /* 0x000fca0000000000 */
[----:B------:R-:W-:Y:S02]  /*9eb0*/  ISETP.GE.AND P5, PT, R2, UR38, PT ;  /* 0x0000002602007c0c */ /* 0x000fe4000bfa6270 */
[----:B------:R-:W1:Y:S05]  /*9ec0*/  SHFL.IDX PT, R2, R5, 0x4, 0x181f ;  /* 0x00981f0005027f89 */ /* 0x000e6a00000e0000 */
[----:B------:R-:W-:Y:S02]  /*9ed0*/  @!P6 LEA R9, P0, R17, R9, 0x1 ;  /* 0x000000091109e211 */ /* 0x000fe400078008ff */
[----:B------:R-:W-:Y:S02]  /*9ee0*/  @P6 LOP3.LUT R16, R16, 0x200, RZ, 0xfc, !PT ;  /* 0x0000020010106812 */ /* 0x000fe400078efcff */
[----:B------:R-:W-:Y:S01]  /*9ef0*/  @P6 LOP3.LUT R29, R29, 0x100000, RZ, 0xfc, !PT ;  /* 0x001000001d1d6812 */ /* 0x000fe200078efcff */
[----:B------:R-:W-:Y:S01]  /*9f00*/  @!P6 IMAD.X R8, RZ, RZ, R8, P0 ;  /* 0x000000ffff08e224 */ /* 0x000fe200000e0608 */
[----:B------:R-:W-:-:S02]  /*9f10*/  @!P5 LEA R7, P0, R17, R7, 0x1 ;  /* 0x000000071107d211 */ /* 0x000fc400078008ff */
[C---:B------:R-:W-:Y:S02]  /*9f20*/  LOP3.LUT P6, RZ, R16.reuse, 0x800, RZ, 0xc0, !PT ;  /* 0x0000080010ff7812 */ /* 0x040fe400078cc0ff */
[----:B------:R-:W-:Y:S01]  /*9f30*/  LOP3.LUT R16, R16, 0xfffffeff, RZ, 0xc0, !PT ;  /* 0xfffffeff10107812 */ /* 0x000fe200078ec0ff */
[----:B0-----:R-:W-:Y:S01]  /*9f40*/  @!P5 IMAD.X R6, RZ, RZ, R6, P0 ;  /* 0x000000ffff06d224 */ /* 0x001fe200000e0606 */
[----:B------:R-:W-:Y:S02]  /*9f50*/  @!P4 LEA R14, P0, R17, R14, 0x1 ;  /* 0x0000000e110ec211 */ /* 0x000fe400078008ff */
[----:B------:R-:W-:-:S04]  /*9f60*/  @P5 LOP3.LUT R16, R16, 0x100, RZ, 0xfc, !PT ;  /* 0x0000010010105812 */ /* 0x000fc800078efcff */
[----:B------:R-:W-:Y:S01]  /*9f70*/  LOP3.LUT R16, R16, 0xffffff7f, RZ, 0xc0, !PT ;  /* 0xffffff7f10107812 */ /* 0x000fe200078ec0ff */
[----:B-1----:R-:W-:Y:S02]  /*9f80*/  @!P4 IMAD.X R13, RZ, RZ, R2, P0 ;  /* 0x000000ffff0dc224 */ /* 0x002fe400000e0602 */
[----:B------:R-:W-:Y:S01]  /*9f90*/  VIADD R2, R0, 0x50 ;  /* 0x0000005000027836 */ /* 0x000fe20000000000 */
[----:B------:R-:W-:-:S04]  /*9fa0*/  @P4 LOP3.LUT R16, R16, 0x80, RZ, 0xfc, !PT ;  /* 0x0000008010104812 */ /* 0x000fc800078efcff */
[----:B------:R-:W-:Y:S01]  /*9fb0*/  ISETP.GE.AND P3, PT, R2, UR38, PT ;  /* 0x0000002602007c0c */ /* 0x000fe2000bf66270 */
[----:B------:R-:W-:Y:S01]  /*9fc0*/  VIADD R2, R0, 0x60 ;  /* 0x0000006000027836 */ /* 0x000fe20000000000 */
[----:B------:R-:W-:-:S04]  /*9fd0*/  LOP3.LUT R16, R16, 0xffffffbf, RZ, 0xc0, !PT ;  /* 0xffffffbf10107812 */ /* 0x000fc800078ec0ff */
[----:B------:R-:W-:Y:S02]  /*9fe0*/  ISETP.GE.AND P2, PT, R2, UR38, PT ;  /* 0x0000002602007c0c */ /* 0x000fe4000bf46270 */
[----:B------:R-:W0:Y:S05]  /*9ff0*/  SHFL.IDX PT, R2, R5, 0x5, 0x181f ;  /* 0x00b81f0005027f89 */ /* 0x000e2a00000e0000 */
[----:B------:R-:W-:Y:S02]  /*a000*/  @!P3 LEA R21, P0, R17, R21, 0x1 ;  /* 0x000000151115b211 */ /* 0x000fe400078008ff */
[----:B------:R-:W-:-:S04]  /*a010*/  @P3 LOP3.LUT R16, R16, 0x40, RZ, 0xfc, !PT ;  /* 0x0000004010103812 */ /* 0x000fc800078efcff */
[----:B------:R-:W-:-:S04]  /*a020*/  LOP3.LUT R16, R16, 0xffffffdf, RZ, 0xc0, !PT ;  /* 0xffffffdf10107812 */ /* 0x000fc800078ec0ff */
[----:B------:R-:W-:Y:S01]  /*a030*/  @P2 LOP3.LUT R16, R16, 0x20, RZ, 0xfc, !PT ;  /* 0x0000002010102812 */ /* 0x000fe200078efcff */
[----:B0-----:R-:W-:Y:S01]  /*a040*/  @!P3 IMAD.X R20, RZ, RZ, R2, P0 ;  /* 0x000000ffff14b224 */ /* 0x001fe200000e0602 */
[----:B------:R-:W-:Y:S01]  /*a050*/  @!P2 LEA R17, P0, R17, R15, 0x1 ;  /* 0x0000000f1111a211 */ /* 0x000fe200078008ff */
[----:B------:R-:W0:Y:S04]  /*a060*/  SHFL.IDX PT, R2, R5, 0x6, 0x181f ;  /* 0x00d81f0005027f89 */ /* 0x000e2800000e0000 */
[----:B0-----:R-:W-:Y:S01]  /*a070*/  @!P2 IMAD.X R15, RZ, RZ, R2, P0 ;  /* 0x000000ffff0fa224 */ /* 0x001fe200000e0602 */
[----:B------:R-:W-:Y:S01]  /*a080*/  LOP3.LUT P0, RZ, R16, 0x400, RZ, 0xc0, !PT ;  /* 0x0000040010ff7812 */ /* 0x000fe2000780c0ff */
[----:B------:R-:W-:Y:S01]  /*a090*/  @!P6 IMAD.MOV.U32 R2, RZ, RZ, R12 ;  /* 0x000000ffff02e224 */ /* 0x000fe200078e000c */
[----:B------:R-:W-:-:S05]  /*a0a0*/  LEA R12, R27, UR37, 0x1 ;  /* 0x000000251b0c7c11 */ /* 0x000fca000f8e08ff */
[----:B------:R0:W-:Y:S01]  /*a0b0*/  @!P6 LDGSTS.E.BYPASS.LTC128B.128 [R12+0x18400], desc[UR48][R2.64], !P1 ;  /* 0x18400000020cefae */ /* 0x0001e2000c901d70 */
[----:B------:R-:W-:-:S05]  /*a0c0*/  LOP3.LUT P6, RZ, R29, 0x100000, RZ, 0xc0, !PT ;  /* 0x001000001dff7812 */ /* 0x000fca00078cc0ff */
[----:B0-----:R-:W-:Y:S02]  /*a0d0*/  @!P0 IMAD.MOV.U32 R2, RZ, RZ, R10 ;  /* 0x000000ffff028224 */ /* 0x001fe400078e000a */
[----:B------:R-:W-:-:S05]  /*a0e0*/  @!P0 IMAD.MOV.U32 R3, RZ, RZ, R11 ;  /* 0x000000ffff038224 */ /* 0x000fca00078e000b */
[----:B------:R0:W-:Y:S02]  /*a0f0*/  @!P0 LDGSTS.E.BYPASS.LTC128B.128 [R12+0x18c00], desc[UR48][R2.64], !P1 ;  /* 0x18c00000020c8fae */ /* 0x0001e4000c901d70 */
        /* <DEDUP_REMOVED lines=9> */
[----:B0-----:R-:W-:Y:S01]  /*a190*/  @!P3 MOV R2, R21 ;  /* 0x000000150002b202 */ /* 0x001fe20000000f00 */
[----:B------:R-:W-:-:S05]  /*a1a0*/  @!P3 IMAD.MOV.U32 R3, RZ, RZ, R20 ;  /* 0x000000ffff03b224 */ /* 0x000fca00078e0014 */
[----:B------:R0:W-:Y:S02]  /*a1b0*/  @!P3 LDGSTS.E.BYPASS.LTC128B.128 [R12+0x1ac00], desc[UR48][R2.64], !P1 ;  /* 0x1ac00000020cbfae */ /* 0x0001e4000c901d70 */
[----:B0-----:R-:W-:Y:S02]  /*a1c0*/  @!P2 IMAD.MOV.U32 R2, RZ, RZ, R17 ;  /* 0x000000ffff02a224 */ /* 0x001fe400078e0011 */
[----:B------:R0:W5:Y:S01]  /*a1d0*/  LDL.LU R17, [R1+0x10] ;  /* 0x0000100001117983 */ /* 0x0001620000300800 */
[----:B------:R-:W-:-:S03]  /*a1e0*/  @!P2 IMAD.MOV.U32 R3, RZ, RZ, R15 ;  /* 0x000000ffff03a224 */ /* 0x000fc600078e000f */
[----:B------:R0:W1:Y:S04]  /*a1f0*/  SHFL.IDX PT, R14, R4, 0x7, 0x181f ;  /* 0x00f81f00040e7f89 */ /* 0x00006800000e0000 */
[----:B------:R0:W-:Y:S04]  /*a200*/  @!P2 LDGSTS.E.BYPASS.LTC128B.128 [R12+0x1b400], desc[UR48][R2.64], !P1 ;  /* 0x1b400000020cafae */ /* 0x0001e8000c901d70 */
[----:B------:R-:W2:Y:S02]  /*a210*/  SHFL.IDX PT, R5, R5, 0x7, 0x181f ;  /* 0x00f81f0005057f89 */ /* 0x000ea400000e0000 */
.L_x_310:
[----:B0-----:R-:W0:Y:S01]  /*a220*/  S2R R2, SR_TID.X ;  /* 0x0000000000027919 */ /* 0x001e220000002100 */
[----:B------:R-:W-:Y:S01]  /*a230*/  VIADD R0, R0, 0x70 ;  /* 0x0000007000007836 */ /* 0x000fe20000000000 */
[----:B------:R-:W-:Y:S02]  /*a240*/  LEA R4, R27, UR37, 0x1 ;  /* 0x000000251b047c11 */ /* 0x000fe4000f8e08ff */
[----:B------:R-:W-:Y:S02]  /*a250*/  LOP3.LUT R16, R16, 0xffffdfff, RZ, 0xc0, !PT ;  /* 0xffffdfff10107812 */ /* 0x000fe400078ec0ff */
[----:B------:R-:W-:-:S13]  /*a260*/  ISETP.GE.AND P2, PT, R0, UR38, PT ;  /* 0x0000002600007c0c */ /* 0x000fda000bf46270 */
[----:B------:R-:W-:Y:S01]  /*a270*/  @P2 LOP3.LUT R16, R16, 0x2000, RZ, 0xfc, !PT ;  /* 0x0000200010102812 */ /* 0x000fe200078efcff */
[----:B0-----:R-:W-:-:S05]  /*a280*/  IMAD.SHL.U32 R2, R2, 0x8, RZ ;  /* 0x0000000802027824 */ /* 0x001fca00078e00ff */
[----:B------:R-:W-:-:S04]  /*a290*/  LOP3.LUT R2, R2, 0x38, RZ, 0xc0, !PT ;  /* 0x0000003802027812 */ /* 0x000fc800078ec0ff */
[----:B-1----:R-:W-:-:S05]  /*a2a0*/  @!P2 LEA R2, P0, R2, R14, 0x1 ;  /* 0x0000000e0202a211 */ /* 0x002fca00078008ff */
        /* <DEDUP_REMOVED lines=8> */
[----:B------:R-:W-:Y:S01]  /*a330*/  NOP ;  /* 0x0000000000007918 */ /* 0x000fe20000000000 */
[----:B------:R-:W-:Y:S02]  /*a340*/  UIADD3 UR4, UR37, 0x22400, URZ ;  /* 0x0002240025047890 */ /* 0x000fe4000fffe03f */
[----:B------:R-:W-:Y:S02]  /*a350*/  SYNCS.ARRIVE.TRANS64.A1T0 RZ, [UR37+0x32400], RZ ;  /* 0x032400ffffff79a7 */ /* 0x000fe40008100025 */
[----:B------:R-:W-:-:S06]  /*a360*/  ULOP3.LUT UP0, URZ, UR4, 0x3ff, URZ, 0xc0, !UPT ;  /* 0x000003ff043f7892 */ /* 0x000fcc000f80c03f */
[----:B------:R-:W-:-:S13]  /*a370*/  PLOP3.LUT P0, PT, PT, PT, UP0, 0x80, 0x0 ;  /* 0x000000000000781c */ /* 0x000fda0003f0f008 */
[----:B0-----:R-:W-:Y:S05]  /*a380*/  @!P0 BRA `(.L_x_236) ;  /* 0x0000000000408947 */ /* 0x001fea0003800000 */
[----:B------:R-:W-:Y:S01]  /*a390*/  MOV R2, 0x0 ;  /* 0x0000000000027802 */ /* 0x000fe20000000f00 */
[----:B------:R-:W-:Y:S01]  /*a3a0*/  ULDC.64 UR6, c[0x4][0x98] ;  /* 0x0100260000067ab9 */ /* 0x000fe20000000a00 */
[----:B------:R-:W-:Y:S01]  /*a3b0*/  ULDC.64 UR8, c[0x4][0xa0] ;  /* 0x0100280000087ab9 */ /* 0x000fe20000000a00 */
[----:B------:R-:W-:Y:S01]  /*a3c0*/  ULDC.64 UR4, c[0x4][0x28] ;  /* 0x01000a0000047ab9 */ /* 0x000fe20000000a00 */
[----:B------:R-:W-:Y:S01]  /*a3d0*/  IMAD.U32 R4, RZ, RZ, UR6 ;  /* 0x00000006ff047e24 */ /* 0x000fe2000f8e00ff */
[----:B------:R-:W-:Y:S01]  /*a3e0*/  MOV R13, RZ ;  /* 0x000000ff000d7202 */ /* 0x000fe20000000f00 */
[----:B------:R-:W0:Y:S01]  /*a3f0*/  LDC.64 R2, c[0x4][R2] ;  /* 0x0100000002027b82 */ /* 0x000e220000000a00 */
[----:B------:R-:W-:Y:S02]  /*a400*/  IMAD.U32 R5, RZ, RZ, UR7 ;  /* 0x00000007ff057e24 */ /* 0x000fe4000f8e00ff */
[----:B------:R-:W-:Y:S02]  /*a410*/  IMAD.U32 R6, RZ, RZ, UR8 ;  /* 0x00000008ff067e24 */ /* 0x000fe4000f8e00ff */
[----:B------:R-:W-:-:S02]  /*a420*/  IMAD.U32 R7, RZ, RZ, UR9 ;  /* 0x00000009ff077e24 */ /* 0x000fc4000f8e00ff */
[----:B------:R-:W-:Y:S02]  /*a430*/  IMAD.U32 R10, RZ, RZ, UR4 ;  /* 0x00000004ff0a7e24 */ /* 0x000fe4000f8e00ff */
[----:B------:R-:W-:Y:S02]  /*a440*/  IMAD.U32 R11, RZ, RZ, UR5 ;  /* 0x00000005ff0b7e24 */ /* 0x000fe4000f8e00ff */
[----:B------:R-:W-:Y:S02]  /*a450*/  IMAD.MOV.U32 R8, RZ, RZ, 0x70 ;  /* 0x00000070ff087424 */ /* 0x000fe400078e00ff */
[----:B------:R-:W-:-:S07]  /*a460*/  IMAD.MOV.U32 R12, RZ, RZ, 0x1 ;  /* 0x00000001ff0c7424 */ /* 0x000fce00078e00ff */
[----:B------:R-:W-:-:S07]  /*a470*/  LEPC R20, `(.L_x_236) ;  /* 0x000000001014794e */ /* 0x000fce0000000000 */
[----:B0----5:R-:W-:Y:S05]  /*a480*/  CALL.ABS.NOINC R2 ;  /* 0x0000000002007343 */ /* 0x021fea0003c00000 */
.L_x_236:
[----:B------:R-:W0:Y:S01]  /*a490*/  LDC R2, c[0x0][0x448] ;  /* 0x00011200ff027b82 */ /* 0x000e220000000800 */
[----:B------:R-:W-:Y:S01]  /*a4a0*/  IMAD.MOV.U32 R0, RZ, RZ, R24 ;  /* 0x000000ffff007224 */ /* 0x000fe200078e0018 */
[----:B------:R-:W-:Y:S01]  /*a4b0*/  ULDC.64 UR4, c[0x0][0x3d8] ;  /* 0x0000f60000047ab9 */ /* 0x000fe20000000a00 */
[----:B------:R-:W1:Y:S01]  /*a4c0*/  S2R R21, SR_TID.X ;  /* 0x0000000000157919 */ /* 0x000e620000002100 */
[----:B------:R-:W-:Y:S01]  /*a4d0*/  ULDC UR6, c[0x0][0x448] ;  /* 0x0001120000067ab9 */ /* 0x000fe20000000800 */
[C---:B------:R-:W-:Y:S02]  /*a4e0*/  LOP3.LUT P5, RZ, R16.reuse, 0x40000, RZ, 0xc0, !PT ;  /* 0x0004000010ff7812 */ /* 0x040fe400078ac0ff */
[C---:B------:R-:W-:Y:S02]  /*a4f0*/  LOP3.LUT P4, RZ, R16.reuse, 0x20000, RZ, 0xc0, !PT ;  /* 0x0002000010ff7812 */ /* 0x040fe4000788c0ff */
[C---:B------:R-:W-:Y:S02]  /*a500*/  LOP3.LUT P3, RZ, R16.reuse, 0x10000, RZ, 0xc0, !PT ;  /* 0x0001000010ff7812 */ /* 0x040fe4000786c0ff */
[----:B------:R-:W-:-:S02]  /*a510*/  LOP3.LUT P1, RZ, R16, 0x8000, RZ, 0xc0, !PT ;  /* 0x0000800010ff7812 */ /* 0x000fc4000782c0ff */
[----:B------:R-:W-:Y:S02]  /*a520*/  LEA R20, R27, UR37, 0x1 ;  /* 0x000000251b147c11 */ /* 0x000fe4000f8e08ff */
[----:B0-----:R-:W-:Y:S01]  /*a530*/  ISETP.NE.AND P6, PT, R2, 0x1, PT ;  /* 0x000000010200780c */ /* 0x001fe20003fc5270 */
[----:B-1----:R-:W-:-:S12]  /*a540*/  IMAD.SHL.U32 R21, R21, 0x8, RZ ;  /* 0x0000000815157824 */ /* 0x002fd800078e00ff */
[----:B------:R-:W0:Y:S01]  /*a550*/  @P6 LDC R3, c[0x0][0x44c] ;  /* 0x00011300ff036b82 */ /* 0x000e220000000800 */
[----:B------:R-:W-:-:S07]  /*a560*/  LOP3.LUT R21, R21, 0x38, RZ, 0xc0, !PT ;  /* 0x0000003815157812 */ /* 0x000fce00078ec0ff */
[----:B------:R-:W1:Y:S01]  /*a570*/  @P6 LDC R2, c[0x0][0x450] ;  /* 0x00011400ff026b82 */ /* 0x000e620000000800 */
[----:B0-----:R-:W-:-:S05]  /*a580*/  @P6 IMAD.HI.U32 R3, R24, R3, RZ ;  /* 0x0000000318036227 */ /* 0x001fca00078e00ff */
[----:B-1----:R-:W-:Y:S01]  /*a590*/  @P6 SHF.R.U32.HI R0, RZ, R2, R3 ;  /* 0x00000002ff006219 */ /* 0x002fe20000011603 */
[----:B------:R-:W-:-:S03]  /*a5a0*/  IMAD R2, R31, UR4, RZ ;  /* 0x000000041f027c24 */ /* 0x000fc6000f8e02ff */
[----:B------:R-:W-:Y:S01]  /*a5b0*/  SHF.R.S32.HI R4, RZ, 0x1f, R0 ;  /* 0x0000001fff047819 */ /* 0x000fe20000011400 */
        /* <DEDUP_REMOVED lines=10> */
[----:B------:R-:W-:Y:S02]  /*a660*/  IMAD.MOV R5, RZ, RZ, -R0 ;  /* 0x000000ffff057224 */ /* 0x000fe400078e0a00 */
[----:B------:R-:W-:Y:S02]  /*a670*/  IMAD R7, R0, UR5, R7 ;  /* 0x0000000500077c24 */ /* 0x000fe4000f8e0207 */
[----:B------:R-:W-:-:S02]  /*a680*/  IMAD R5, R5, UR6, R24 ;  /* 0x0000000605057c24 */ /* 0x000fc4000f8e0218 */
[----:B------:R-:W-:Y:S01]  /*a690*/  IMAD.WIDE.U32 R2, R0, UR4, R2 ;  /* 0x0000000400027c25 */ /* 0x000fe2000f8e0002 */
[----:B------:R-:W-:Y:S02]  /*a6a0*/  ULDC.64 UR4, c[0x0][0x3c8] ;  /* 0x0000f20000047ab9 */ /* 0x000fe40000000a00 */
[----:B------:R-:W-:Y:S01]  /*a6b0*/  SHF.R.S32.HI R0, RZ, 0x1f, R5 ;  /* 0x0000001fff007819 */ /* 0x000fe20000011405 */
[----:B------:R-:W-:-:S04]  /*a6c0*/  IMAD.IADD R3, R3, 0x1, R7 ;  /* 0x0000000103037824 */ /* 0x000fc800078e0207 */
        /* <DEDUP_REMOVED lines=9> */
[----:B------:R-:W0:Y:S01]  /*a760*/  SHFL.IDX PT, R14, R0, RZ, 0x181f ;  /* 0x00181fff000e7589 */ /* 0x000e2200000e0000 */
[C---:B------:R-:W-:Y:S02]  /*a770*/  LOP3.LUT P6, RZ, R16.reuse, 0x800, RZ, 0xc0, !PT ;  /* 0x0000080010ff7812 */ /* 0x040fe400078cc0ff */
[----:B------:R-:W-:Y:S01]  /*a780*/  LOP3.LUT P2, RZ, R16, 0x400, RZ, 0xc0, !PT ;  /* 0x0000040010ff7812 */ /* 0x000fe2000784c0ff */
[----:B------:R-:W1:Y:S04]  /*a790*/  SHFL.IDX PT, R2, R4, RZ, 0x181f ;  /* 0x00181fff04027589 */ /* 0x000e6800000e0000 */
[----:B------:R-:W-:Y:S06]  /*a7a0*/  SHFL.IDX PT, R5, R4, 0x1, 0x181f ;  /* 0x00381f0004057f89 */ /* 0x000fec00000e0000 */
[----:B0-----:R-:W-:-:S05]  /*a7b0*/  @!P6 LEA R14, P0, R21, R14, 0x1 ;  /* 0x0000000e150ee211 */ /* 0x001fca00078008ff */
[----:B-1----:R-:W-:Y:S02]  /*a7c0*/  @!P6 IMAD.X R3, RZ, RZ, R2, P0 ;  /* 0x000000ffff03e224 */ /* 0x002fe400000e0602 */
[----:B------:R-:W-:Y:S02]  /*a7d0*/  @!P6 IMAD.MOV.U32 R2, RZ, RZ, R14 ;  /* 0x000000ffff02e224 */ /* 0x000fe400078e000e */
[----:B------:R-:W0:Y:S04]  /*a7e0*/  SHFL.IDX PT, R14, R0, 0x1, 0x181f ;  /* 0x00381f00000e7f89 */ /* 0x000e2800000e0000 */
[----:B------:R-:W-:Y:S04]  /*a7f0*/  @!P6 LDGSTS.E.BYPASS.LTC128B.128 [R20+0x22400], desc[UR48][R2.64], !P5 ;  /* 0x224000000214efae */ /* 0x000fe8000e901d70 */
[----:B------:R-:W-:Y:S04]  /*a800*/  @!P6 LDGSTS.E.BYPASS.LTC128B.128 [R20+0x26400], desc[UR48][R2.64+0x80], !P4 ;  /* 0x264000800214efae */ /* 0x000fe8000e101d70 */
[----:B------:R-:W-:Y:S04]  /*a810*/  @!P6 LDGSTS.E.BYPASS.LTC128B.128 [R20+0x2a400], desc[UR48][R2.64+0x100], !P3 ;  /* 0x2a4001000214efae */ /* 0x000fe8000d901d70 */
[----:B------:R1:W-:Y:S01]  /*a820*/  @!P6 LDGSTS.E.BYPASS.LTC128B.128 [R20+0x2e400], desc[UR48][R2.64+0x180], !P1 ;  /* 0x2e4001800214efae */ /* 0x0003e2000c901d70 */
[----:B------:R-:W-:-:S04]  /*a830*/  LOP3.LUT P6, RZ, R16, 0x40, RZ, 0xc0, !PT ;  /* 0x0000004010ff7812 */ /* 0x000fc800078cc0ff */
[----:B------:R-:W-:Y:S02]  /*a840*/  P2R R7, PR, RZ, 0x40 ;  /* 0x00000040ff077803 */ /* 0x000fe40000000000 */
[----:B------:R-:W-:Y:S02]  /*a850*/  LOP3.LUT P6, RZ, R16, 0x100, RZ, 0xc0, !PT ;  /* 0x0000010010ff7812 */ /* 0x000fe400078cc0ff */
[----:B0-----:R-:W-:-:S05]  /*a860*/  @!P2 LEA R14, P0, R21, R14, 0x1 ;  /* 0x0000000e150ea211 */ /* 0x001fca00078008ff */
[----:B------:R-:W-:Y:S02]  /*a870*/  @!P2 IMAD.X R5, RZ, RZ, R5, P0 ;  /* 0x000000ffff05a224 */ /* 0x000fe400000e0605 */
[----:B-1----:R-:W-:Y:S02]  /*a880*/  @!P2 IMAD.MOV.U32 R2, RZ, RZ, R14 ;  /* 0x000000ffff02a224 */ /* 0x002fe400078e000e */
[----:B------:R-:W-:Y:S01]  /*a890*/  @!P2 IMAD.MOV.U32 R3, RZ, RZ, R5 ;  /* 0x000000ffff03a224 */ /* 0x000fe200078e0005 */
[----:B------:R-:W0:Y:S04]  /*a8a0*/  SHFL.IDX PT, R14, R0, 0x2, 0x181f ;  /* 0x00581f00000e7f89 */ /* 0x000e2800000e0000 */
[----:B------:R-:W-:Y:S04]  /*a8b0*/  @!P2 LDGSTS.E.BYPASS.LTC128B.128 [R20+0x22c00], desc[UR48][R2.64], !P5 ;  /* 0x22c000000214afae */ /* 0x000fe8000e901d70 */
[----:B------:R-:W-:Y:S04]  /*a8c0*/  @!P2 LDGSTS.E.BYPASS.LTC128B.128 [R20+0x26c00], desc[UR48][R2.64+0x80], !P4 ;  /* 0x26c000800214afae */ /* 0x000fe8000e101d70 */
[----:B------:R-:W-:Y:S04]  /*a8d0*/  @!P2 LDGSTS.E.BYPASS.LTC128B.128 [R20+0x2ac00], desc[UR48][R2.64+0x100], !P3 ;  /* 0x2ac001000214afae */ /* 0x000fe8000d901d70 */
[----:B------:R1:W-:Y:S01]  /*a8e0*/  @!P2 LDGSTS.E.BYPASS.LTC128B.128 [R20+0x2ec00], desc[UR48][R2.64+0x180], !P1 ;  /* 0x2ec001800214afae */ /* 0x0003e2000c901d70 */
[----:B------:R-:W-:-:S03]  /*a8f0*/  LOP3.LUT P2, RZ, R16, 0x20, RZ, 0xc0, !PT ;  /* 0x0000002010ff7812 */ /* 0x000fc6000784c0ff */
[----:B------:R-:W2:Y:S01]  /*a900*/  SHFL.IDX PT, R5, R4, 0x2, 0x181f ;  /* 0x00581f0004057f89 */ /* 0x000ea200000e0000 */
[----:B------:R-:W-:Y:S02]  /*a910*/  P2R R6, PR, RZ, 0x4 ;  /* 0x00000004ff067803 */ /* 0x000fe40000000000 */
[----:B------:R-:W-:-:S04]  /*a920*/  LOP3.LUT P2, RZ, R16, 0x80, RZ, 0xc0, !PT ;  /* 0x0000008010ff7812 */ /* 0x000fc8000784c0ff */
[----:B------:R-:W-:Y:S02]  /*a930*/  P2R R8, PR, RZ, 0x4 ;  /* 0x00000004ff087803 */ /* 0x000fe40000000000 */
[----:B------:R-:W-:-:S13]  /*a940*/  LOP3.LUT P2, RZ, R16, 0x200, RZ, 0xc0, !PT ;  /* 0x0000020010ff7812 */ /* 0x000fda000784c0ff */
[----:B0-----:R-:W-:-:S05]  /*a950*/  @!P2 LEA R14, P0, R21, R14, 0x1 ;  /* 0x0000000e150ea211 */ /* 0x001fca00078008ff */
[----:B--2---:R-:W-:Y:S02]  /*a960*/  @!P2 IMAD.X R5, RZ, RZ, R5, P0 ;  /* 0x000000ffff05a224 */ /* 0x004fe400000e0605 */
[----:B-1----:R-:W-:Y:S02]  /*a970*/  @!P2 IMAD.MOV.U32 R2, RZ, RZ, R14 ;  /* 0x000000ffff02a224 */ /* 0x002fe400078e000e */
[----:B------:R-:W0:Y:S01]  /*a980*/  SHFL.IDX PT, R14, R0, 0x3, 0x181f ;  /* 0x00781f00000e7f89 */ /* 0x000e2200000e0000 */
[----:B------:R-:W-:-:S03]  /*a990*/  @!P2 MOV R3, R5 ;  /* 0x000000050003a202 */ /* 0x000fc60000000f00 */
[----:B------:R-:W1:Y:S04]  /*a9a0*/  SHFL.IDX PT, R5, R4, 0x3, 0x181f ;  /* 0x00781f0004057f89 */ /* 0x000e6800000e0000 */
[----:B------:R-:W-:Y:S04]  /*a9b0*/  @!P2 LDGSTS.E.BYPASS.LTC128B.128 [R20+0x23400], desc[UR48][R2.64], !P5 ;  /* 0x234000000214afae */ /* 0x000fe8000e901d70 */
[----:B------:R-:W-:Y:S04]  /*a9c0*/  @!P2 LDGSTS.E.BYPASS.LTC128B.128 [R20+0x27400], desc[UR48][R2.64+0x80], !P4 ;  /* 0x274000800214afae */ /* 0x000fe8000e101d70 */
[----:B------:R-:W-:Y:S04]  /*a9d0*/  @!P2 LDGSTS.E.BYPASS.LTC128B.128 [R20+0x2b400], desc[UR48][R2.64+0x100], !P3 ;  /* 0x2b4001000214afae */ /* 0x000fe8000d901d70 */
[----:B------:R2:W-:Y:S01]  /*a9e0*/  @!P2 LDGSTS.E.BYPASS.LTC128B.128 [R20+0x2f400], desc[UR48][R2.64+0x180], !P1 ;  /* 0x2f4001800214afae */ /* 0x0005e2000c901d70 */
[----:B------:R-:W-:-:S02]  /*a9f0*/  ISETP.NE.AND P2, PT, R8, RZ, PT ;  /* 0x000000ff0800720c */ /* 0x000fc40003f45270 */
[----:B0-----:R-:W-:-:S05]  /*aa00*/  @!P6 LEA R14, P0, R21, R14, 0x1 ;  /* 0x0000000e150ee211 */ /* 0x001fca00078008ff */
[----:B-1----:R-:W-:Y:S02]  /*aa10*/  @!P6 IMAD.X R5, RZ, RZ, R5, P0 ;  /* 0x000000ffff05e224 */ /* 0x002fe400000e0605 */
[----:B--2---:R-:W-:Y:S02]  /*aa20*/  @!P6 IMAD.MOV.U32 R2, RZ, RZ, R14 ;  /* 0x000000ffff02e224 */ /* 0x004fe400078e000e */
[----:B------:R-:W0:Y:S01]  /*aa30*/  SHFL.IDX PT, R14, R0, 0x4, 0x181f ;  /* 0x00981f00000e7f89 */ /* 0x000e2200000e0000 */
[----:B------:R-:W-:-:S03]  /*aa40*/  @!P6 IMAD.MOV.U32 R3, RZ, RZ, R5 ;  /* 0x000000ffff03e224 */ /* 0x000fc600078e0005 */
        /* <DEDUP_REMOVED lines=27> */
[----:B0-----:R-:W-:-:S05]  /*ac00*/  @!P2 LEA R14, P0, R21, R14, 0x1 ;  /* 0x0000000e150ea211 */ /* 0x001fca00078008ff */
[----:B-1----:R-:W-:Y:S02]  /*ac10*/  @!P2 IMAD.X R5, RZ, RZ, R5, P0 ;  /* 0x000000ffff05a224 */ /* 0x002fe400000e0605 */
[----:B--2---:R-:W-:Y:S02]  /*ac20*/  @!P2 IMAD.MOV.U32 R2, RZ, RZ, R14 ;  /* 0x000000ffff02a224 */ /* 0x004fe400078e000e */
[----:B------:R-:W-:Y:S01]  /*ac30*/  @!P2 IMAD.MOV.U32 R3, RZ, RZ, R5 ;  /* 0x000000ffff03a224 */ /* 0x000fe200078e0005 */
[----:B------:R0:W1:Y:S04]  /*ac40*/  SHFL.IDX PT, R14, R0, 0x7, 0x181f ;  /* 0x00f81f00000e7f89 */ /* 0x00006800000e0000 */
[----:B------:R0:W-:Y:S04]  /*ac50*/  @!P2 LDGSTS.E.BYPASS.LTC128B.128 [R20+0x25400], desc[UR48][R2.64], !P5 ;  /* 0x254000000214afae */ /* 0x0001e8000e901d70 */
[----:B------:R0:W-:Y:S04]  /*ac60*/  @!P2 LDGSTS.E.BYPASS.LTC128B.128 [R20+0x29400], desc[UR48][R2.64+0x80], !P4 ;  /* 0x294000800214afae */ /* 0x0001e8000e101d70 */
[----:B------:R0:W-:Y:S04]  /*ac70*/  @!P2 LDGSTS.E.BYPASS.LTC128B.128 [R20+0x2d400], desc[UR48][R2.64+0x100], !P3 ;  /* 0x2d4001000214afae */ /* 0x0001e8000d901d70 */
[----:B------:R0:W-:Y:S04]  /*ac80*/  @!P2 LDGSTS.E.BYPASS.LTC128B.128 [R20+0x31400], desc[UR48][R2.64+0x180], !P1 ;  /* 0x314001800214afae */ /* 0x0001e8000c901d70 */
[----:B------:R0:W2:Y:S02]  /*ac90*/  SHFL.IDX PT, R5, R4, 0x7, 0x181f ;  /* 0x00f81f0004057f89 */ /* 0x0000a400000e0000 */
.L_x_328:
[----:B0-----:R-:W3:Y:S01]  /*aca0*/  LDL R0, [R1+0x8] ;  /* 0x0000080001007983 */ /* 0x001ee20000100800 */
[----:B------:R-:W-:-:S13]  /*acb0*/  LOP3.LUT P2, RZ, R16, 0x2000, RZ, 0xc0, !PT ;  /* 0x0000200010ff7812 */ /* 0x000fda000784c0ff */
[----:B-1----:R-:W-:-:S05]  /*acc0*/  @!P2 LEA R2, P0, R21, R14, 0x1 ;  /* 0x0000000e1502a211 */ /* 0x002fca00078008ff */
[----:B--2---:R-:W-:-:S05]  /*acd0*/  @!P2 IMAD.X R3, RZ, RZ, R5, P0 ;  /* 0x000000ffff03a224 */ /* 0x004fca00000e0605 */
[----:B------:R-:W-:Y:S01]  /*ace0*/  @!PT LDS RZ, [RZ] ;  /* 0x00000000fffff984 */ /* 0x000fe20000000800 */
[----:B------:R-:W-:Y:S01]  /*acf0*/  @!PT LDS RZ, [RZ] ;  /* 0x00000000fffff984 */ /* 0x000fe20000000800 */
[----:B------:R-:W-:Y:S01]  /*ad00*/  @!PT LDS RZ, [RZ] ;  /* 0x00000000fffff984 */ /* 0x000fe20000000800 */
[----:B------:R0:W-:Y:S04]  /*ad10*/  @!P2 LDGSTS.E.BYPASS.LTC128B.128 [R20+0x25c00], desc[UR48][R2.64], !P5 ;  /* 0x25c000000214afae */ /* 0x0001e8000e901d70 */
[----:B------:R0:W-:Y:S04]  /*ad20*/  @!P2 LDGSTS.E.BYPASS.LTC128B.128 [R20+0x29c00], desc[UR48][R2.64+0x80], !P4 ;  /* 0x29c000800214afae */ /* 0x0001e8000e101d70 */
[----:B------:R0:W-:Y:S04]  /*ad30*/  @!P2 LDGSTS.E.BYPASS.LTC128B.128 [R20+0x2dc00], desc[UR48][R2.64+0x100], !P3 ;  /* 0x2dc001000214afae */ /* 0x0001e8000d901d70 */
[----:B------:R0:W-:Y:S01]  /*ad40*/  @!P2 LDGSTS.E.BYPASS.LTC128B.128 [R20+0x31c00], desc[UR48][R2.64+0x180], !P1 ;  /* 0x31c001800214afae */ /* 0x0001e2000c901d70 */
[----:B------:R-:W-:Y:S01]  /*ad50*/  NOP ;  /* 0x0000000000007918 */ /* 0x000fe20000000000 */
[----:B------:R-:W-:Y:S02]  /*ad60*/  SYNCS.ARRIVE.TRANS64.RED.A0T1 RZ, [UR37+0x32410], RZ ;  /* 0x032410ffffff79a7 */ /* 0x000fe40008200425 */
[----:B------:R-:W-:Y:S01]  /*ad70*/  ARRIVES.LDGSTSBAR.64.TRANSCNT [UR37+0x32410] ;  /* 0x03241000ff0079b0 */ /* 0x000fe20008000aa5 */
[----:B---3--:R-:W-:-:S04]  /*ad80*/  LOP3.LUT R0, R0, 0x1, RZ, 0xc, !PT ;  /* 0x0000000100007812 */ /* 0x008fc800078e0cff */
[----:B------:R-:W-:Y:S01]  /*ad90*/  SHF.L.U32 R0, R0, 0x1f, RZ ;  /* 0x0000001f00007819 */ /* 0x000fe200000006ff */
[----:B------:R-:W-:Y:S01]  /*ada0*/  NOP ;  /* 0x0000000000007918 */ /* 0x000fe20000000000 */
[----:B------:R-:W-:Y:S01]  /*adb0*/  SYNCS.ARRIVE.TRANS64.A1T0 RZ, [UR37+0x32410], RZ ;  /* 0x032410ffffff79a7 */ /* 0x000fe20008100025 */
[----:B------:R-:W-:Y:S01]  /*adc0*/  BSSY B0, `(.L_x_238) ;  /* 0x0000003000007945 */ /* 0x000fe20003800000 */
[----:B------:R-:W1:Y:S03]  /*add0*/  SYNCS.PHASECHK.TRANS64.TRYWAIT P0, [UR37+0x32420], R0 ;  /* 0x03242000ff0075a7 */ /* 0x000e660008000165 */
[----:B01----:R-:W-:Y:S05]  /*ade0*/  @!P0 BRA `(.L_x_239) ;  /* 0x0000003c00308947 */ /* 0x003fea0003800000 */
.L_x_329:
[----:B------:R-:W-:Y:S05]  /*adf0*/  BSYNC B0 ;  /* 0x0000000000007941 */ /* 0x000fea0003800000 */
.L_x_238:
[----:B------:R-:W-:-:S05]  /*ae00*/  IMAD.U32 R2, RZ, RZ, UR41 ;  /* 0x00000029ff027e24 */ /* 0x000fca000f8e00ff */
[----:B------:R-:W-:-:S13]  /*ae10*/  ISETP.NE.AND P0, PT, R2, 0x3, PT ;  /* 0x000000030200780c */ /* 0x000fda0003f05270 */
[----:B------:R-:W-:Y:S05]  /*ae20*/  @!P0 BRA `(.L_x_240) ;  /* 0x0000000000048947 */ /* 0x000fea0003800000 */
[----:B------:R-:W-:Y:S01]  /*ae30*/  BPT.TRAP 0x1 ;  /* 0x000000040000795c */ /* 0x000fe20000300000 */
.L_x_240:
[----:B0-----:R-:W-:Y:S01]  /*ae40*/  SHF.L.U32 R0, R28, 0x1f, RZ ;  /* 0x0000001f1c007819 */ /* 0x001fe200000006ff */
[----:B------:R-:W-:Y:S03]  /*ae50*/  BSSY B0, `(.L_x_241) ;  /* 0x0000003000007945 */ /* 0x000fe60003800000 */
[----:B-----5:R-:W0:Y:S02]  /*ae60*/  SYNCS.PHASECHK.TRANS64.TRYWAIT P0, [R17+URZ+0x32460], R0 ;  /* 0x03246000110075a7 */ /* 0x020e24000800017f */
[----:B0-----:R-:W-:Y:S05]  /*ae70*/  @!P0 BRA `(.L_x_242) ;  /* 0x0000003c00248947 */ /* 0x001fea0003800000 */
.L_x_330:
[----:B------:R-:W-:Y:S05]  /*ae80*/  BSYNC B0 ;  /* 0x0000000000007941 */ /* 0x000fea0003800000 */
.L_x_241:
[----:B------:R-:W0:Y:S01]  /*ae90*/  LDL.LU R2, [R1] ;  /* 0x0000000001027983 */ /* 0x000e220000300800 */
[----:B------:R-:W-:-:S03]  /*aea0*/  ULDC.64 UR4, c[0x0][0x328] ;  /* 0x0000ca0000047ab9 */ /* 0x000fc60000000a00 */
[----:B------:R-:W2:Y:S01]  /*aeb0*/  LDL.LU R4, [R1+0x4] ;  /* 0x0000040001047983 */ /* 0x000ea20000300800 */
[----:B------:R-:W-:Y:S02]  /*aec0*/  IMAD R6, R18, 0x6000, R27 ;  /* 0x0000600012067824 */ /* 0x000fe400078e021b */
[----:B0-----:R-:W-:Y:S02]  /*aed0*/  IMAD R0, R2, UR4, RZ ;  /* 0x0000000402007c24 */ /* 0x001fe4000f8e02ff */
[----:B------:R-:W-:-:S04]  /*aee0*/  IMAD.WIDE.U32 R2, R25, UR4, RZ ;  /* 0x0000000419027c25 */ /* 0x000fc8000f8e00ff */
[----:B------:R-:W-:Y:S01]  /*aef0*/  IMAD R5, R25, UR5, R0 ;  /* 0x0000000519057c24 */ /* 0x000fe2000f8e0200 */
[----:B------:R-:W-:Y:S02]  /*af00*/  ULDC.64 UR4, c[0x0][0x338] ;  /* 0x0000ce0000047ab9 */ /* 0x000fe40000000a00 */
[----:B--2---:R-:W-:Y:S02]  /*af10*/  IMAD R0, R4, UR4, RZ ;  /* 0x0000000404007c24 */ /* 0x004fe4000f8e02ff */
[----:B------:R-:W-:Y:S02]  /*af20*/  IADD3 R3, R3, R5, RZ ;  /* 0x0000000503037210 */ /* 0x000fe40007ffe0ff */
[C---:B------:R-:W-:Y:S02]  /*af30*/  IMAD R5, R23.reuse, UR5, R0 ;  /* 0x0000000517057c24 */ /* 0x040fe4000f8e0200 */
[----:B------:R-:W-:Y:S01]  /*af40*/  IMAD.WIDE.U32 R2, R23, UR4, R2 ;  /* 0x0000000417027c25 */ /* 0x000fe2000f8e0002 */
[----:B------:R-:W-:-:S03]  /*af50*/  ULDC.64 UR4, c[0x0][0x330] ;  /* 0x0000cc0000047ab9 */ /* 0x000fc60000000a00 */
        /* <DEDUP_REMOVED lines=10> */
[C---:B------:R-:W-:Y:S01]  /*b000*/  LOP3.LUT P6, RZ, R29.reuse, 0x10, RZ, 0xc0, !PT ;  /* 0x000000101dff7812 */ /* 0x040fe200078cc0ff */
[----:B------:R-:W0:Y:S01]  /*b010*/  S2R R4, SR_TID.X ;  /* 0x0000000000047919 */ /* 0x000e220000002100 */
[----:B------:R-:W-:Y:S02]  /*b020*/  LEA R6, R6, UR37, 0x1 ;  /* 0x0000002506067c11 */ /* 0x000fe4000f8e08ff */
[----:B------:R-:W-:Y:S01]  /*b030*/  P2R R21, PR, RZ, 0x40 ;  /* 0x00000040ff157803 */ /* 0x000fe20000000000 */
[----:B------:R-:W1:Y:S01]  /*b040*/  SHFL.IDX PT, R2, R8, RZ, 0x181f ;  /* 0x00181fff08027589 */ /* 0x000e6200000e0000 */
[----:B------:R-:W-:Y:S02]  /*b050*/  LOP3.LUT P6, RZ, R29, 0x200, RZ, 0xc0, !PT ;  /* 0x000002001dff7812 */ /* 0x000fe400078cc0ff */
        /* <DEDUP_REMOVED lines=8> */
[----:B------:R-:W-:Y:S02]  /*b0e0*/  LOP3.LUT P6, RZ, R29, 0x20, RZ, 0xc0, !PT ;  /* 0x000000201dff7812 */ /* 0x000fe400078cc0ff */
[----:B------:R-:W-:Y:S01]  /*b0f0*/  LOP3.LUT P3, RZ, R16, 0x40000000, RZ, 0xc0, !PT ;  /* 0x4000000010ff7812 */ /* 0x000fe2000786c0ff */
[----:B------:R2:W-:Y:S01]  /*b100*/  STL [R1+0x10], R17 ;  /* 0x0000101101007387 */ /* 0x0005e20000100800 */
[----:B------:R-:W-:-:S02]  /*b110*/  P2R R9, PR, RZ, 0x40 ;  /* 0x00000040ff097803 */ /* 0x000fc40000000000 */
[C---:B------:R-:W-:Y:S01]  /*b120*/  LOP3.LUT P6, RZ, R29.reuse, 0x400, RZ, 0xc0, !PT ;  /* 0x000004001dff7812 */ /* 0x040fe200078cc0ff */
[----:B------:R-:W3:Y:S01]  /*b130*/  SHFL.IDX PT, R3, R7, RZ, 0x181f ;  /* 0x00181fff07037589 */ /* 0x000ee200000e0000 */
[C---:B------:R-:W-:Y:S02]  /*b140*/  LOP3.LUT P2, RZ, R16.reuse, 0x20000000, RZ, 0xc0, !PT ;  /* 0x2000000010ff7812 */ /* 0x040fe4000784c0ff */
[----:B------:R-:W-:Y:S02]  /*b150*/  P2R R23, PR, RZ, 0x40 ;  /* 0x00000040ff177803 */ /* 0x000fe40000000000 */
[----:B------:R-:W-:Y:S02]  /*b160*/  LOP3.LUT P6, RZ, R29, 0x2000, RZ, 0xc0, !PT ;  /* 0x000020001dff7812 */ /* 0x000fe400078cc0ff */
[----:B------:R-:W-:Y:S01]  /*b170*/  LOP3.LUT P1, RZ, R16, 0x10000000, RZ, 0xc0, !PT ;  /* 0x1000000010ff7812 */ /* 0x000fe2000782c0ff */
[----:B0-----:R-:W-:Y:S01]  /*b180*/  IMAD.SHL.U32 R4, R4, 0x8, RZ ;  /* 0x0000000804047824 */ /* 0x001fe200078e00ff */
[----:B------:R-:W-:-:S02]  /*b190*/  P2R R24, PR, RZ, 0x40 ;  /* 0x00000040ff187803 */ /* 0x000fc40000000000 */
[C---:B------:R-:W-:Y:S02]  /*b1a0*/  LOP3.LUT P6, RZ, R29.reuse, 0x2, RZ, 0xc0, !PT ;  /* 0x000000021dff7812 */ /* 0x040fe400078cc0ff */
        /* <DEDUP_REMOVED lines=8> */
[----:B--2---:R-:W-:Y:S02]  /*b230*/  P2R R17, PR, RZ, 0x40 ;  /* 0x00000040ff117803 */ /* 0x004fe40000000000 */
[----:B------:R-:W-:-:S04]  /*b240*/  LOP3.LUT P6, RZ, R29, 0x4, RZ, 0xc0, !PT ;  /* 0x000000041dff7812 */ /* 0x000fc800078cc0ff */
[----:B------:R-:W-:Y:S02]  /*b250*/  P2R R18, PR, RZ, 0x40 ;  /* 0x00000040ff127803 */ /* 0x000fe40000000000 */
[----:B------:R-:W-:Y:S01]  /*b260*/  LOP3.LUT P6, RZ, R29, 0x80, RZ, 0xc0, !PT ;  /* 0x000000801dff7812 */ /* 0x000fe200078cc0ff */
[----:B0-----:R-:W-:-:S03]  /*b270*/  IMAD.SHL.U32 R0, R4, 0x2, RZ ;  /* 0x0000000204007824 */ /* 0x001fc600078e00ff */
[----:B------:R-:W-:Y:S02]  /*b280*/  P2R R19, PR, RZ, 0x40 ;  /* 0x00000040ff137803 */ /* 0x000fe40000000000 */
[C---:B------:R-:W-:Y:S02]  /*b290*/  LOP3.LUT P6, RZ, R29.reuse, 0x1000, RZ, 0xc0, !PT ;  /* 0x000010001dff7812 */ /* 0x040fe400078cc0ff */
[----:B-1----:R-:W-:Y:S02]  /*b2a0*/  IADD3 R14, P0, R2, R0, RZ ;  /* 0x00000000020e7210 */ /* 0x002fe40007f1e0ff */
[----:B------:R-:W-:Y:S01]  /*b2b0*/  P2R R27, PR, RZ, 0x40 ;  /* 0x00000040ff1b7803 */ /* 0x000fe20000000000 */
[----:B------:R-:W0:Y:S01]  /*b2c0*/  SHFL.IDX PT, R2, R8, 0x1, 0x181f ;  /* 0x00381f0008027f89 */ /* 0x000e2200000e0000 */
[----:B------:R-:W-:Y:S01]  /*b2d0*/  LOP3.LUT P6, RZ, R29, 0x8000, RZ, 0xc0, !PT ;  /* 0x000080001dff7812 */ /* 0x000fe200078cc0ff */
[----:B---3--:R-:W-:Y:S02]  /*b2e0*/  IMAD.X R15, RZ, RZ, R3, P0 ;  /* 0x000000ffff0f7224 */ /* 0x008fe400000e0603 */
        /* <DEDUP_REMOVED lines=56> */
.L_x_344:
        /* <DEDUP_REMOVED lines=15> */
.L_x_244:
        /* <DEDUP_REMOVED lines=11> */
.L_x_245:
        /* <DEDUP_REMOVED lines=11> */
.L_x_259:
[----:B------:R-:W0:Y:S01]  /*b8c0*/  LDC R2, c[0x0][0x430] ;  /* 0x00010c00ff027b82 */ /* 0x000e220000000800 */
[----:B------:R-:W-:Y:S01]  /*b8d0*/  ISETP.GT.U32.AND P0, PT, R30, 0x5f, PT ;  /* 0x0000005f1e00780c */ /* 0x000fe20003f04070 */
[----:B------:R-:W-:Y:S01]  /*b8e0*/  IMAD R3, R20, 0x60, R33 ;  /* 0x0000006014037824 */ /* 0x000fe200078e0221 */
[----:B------:R-:W-:Y:S01]  /*b8f0*/  ULDC UR4, c[0x0][0x430] ;  /* 0x00010c0000047ab9 */ /* 0x000fe20000000800 */
[----:B------:R-:W-:Y:S02]  /*b900*/  IMAD.U32 R10, RZ, RZ, UR41 ;  /* 0x00000029ff0a7e24 */ /* 0x000fe4000f8e00ff */
[----:B------:R-:W-:-:S05]  /*b910*/  IMAD.IADD R8, R30, 0x1, R3 ;  /* 0x000000011e087824 */ /* 0x000fca00078e0203 */
[----:B------:R-:W-:-:S03]  /*b920*/  MOV R9, R8 ;  /* 0x0000000800097202 */ /* 0x000fc60000000f00 */
        /* <DEDUP_REMOVED lines=22> */
.L_x_247:
[----:B------:R-:W-:Y:S01]  /*ba90*/  LEA R17, R18, UR37, 0x3 ;  /* 0x0000002512117c11 */ /* 0x000fe2000f8e18ff */
[----:B------:R-:W-:Y:S01]  /*baa0*/  BSSY B1, `(.L_x_248) ;  /* 0x0000005000017945 */ /* 0x000fe20003800000 */
[----:B------:R-:W-:Y:S02]  /*bab0*/  SHF.L.U32 R26, R28, 0x1f, RZ ;  /* 0x0000001f1c1a7819 */ /* 0x000fe400000006ff */
[----:B------:R-:W-:Y:S02]  /*bac0*/  SHF.R.S32.HI R23, RZ, 0x1f, R5 ;  /* 0x0000001fff177819 */ /* 0x000fe40000011405 */
[----:B------:R-:W0:Y:S02]  /*bad0*/  SYNCS.PHASECHK.TRANS64.TRYWAIT P0, [R17+URZ+0x32440], R26 ;  /* 0x0324401a110075a7 */ /* 0x000e24000800017f */
[----:B0-----:R-:W-:Y:S05]  /*bae0*/  @!P0 BRA `(.L_x_249) ;  /* 0x0000003800588947 */ /* 0x001fea0003800000 */
.L_x_345:
[----:B------:R-:W-:Y:S05]  /*baf0*/  BSYNC B1 ;  /* 0x0000000000017941 */ /* 0x000fea0003800000 */
.L_x_248:
        /* <DEDUP_REMOVED lines=51> */
.L_x_359:
        /* <DEDUP_REMOVED lines=8> */
.L_x_251:
[----:B------:R-:W-:Y:S02]  /*beb0*/  PLOP3.LUT P1, PT, P1, P0, PT, 0xa2, 0x0 ;  /* 0x000000000000781c */ /* 0x000fe40000f21472 */
[----:B------:R-:W-:-:S08]  /*bec0*/  @P0 R2UR P1, UR4, R17 ;  /* 0x00000000110402ca */ /* 0x000fd00000020000 */
[----:B------:R-:W-:-:S05]  /*bed0*/  @P0 PLOP3.LUT P0, PT, P1, PT, PT, 0x80, 0x0 ;  /* 0x000000000000081c */ /* 0x000fca0000f0f070 */
[----:B------:R-:W-:Y:S01]  /*bee0*/  @!P1 SYNCS.ARRIVE.TRANS64.RED.A0T1 RZ, [UR4+0x32430], RZ ;  /* 0x032430ffffff99a7 */ /* 0x000fe20008200404 */
[----:B------:R-:W-:Y:S07]  /*bef0*/  @!P1 ARRIVES.LDGSTSBAR.64.TRANSCNT [UR4+0x32430] ;  /* 0x03243000ff0099b0 */ /* 0x000fee0008000a84 */
[----:B------:R-:W-:Y:S05]  /*bf00*/  @P0 BRA.U.ANY `(.L_x_251) ;  /* 0xfffffffd00e80947 */ /* 0x000fea000393ffff */
[----:B------:R-:W-:Y:S01]  /*bf10*/  NOP ;  /* 0x0000000000007918 */ /* 0x000fe20000000000 */
[----:B-1----:R-:W-:-:S04]  /*bf20*/  MOV R2, UR41 ;  /* 0x0000002900027c02 */ /* 0x002fc80008000f00 */
[----:B------:R-:W-:-:S13]  /*bf30*/  ISETP.NE.AND P2, PT, R2, 0x3, PT ;  /* 0x000000030200780c */ /* 0x000fda0003f45270 */
[----:B------:R-:W-:Y:S05]  /*bf40*/  @!P2 BRA `(.L_x_252) ;  /* 0x000000000004a947 */ /* 0x000fea0003800000 */
[----:B------:R-:W-:Y:S01]  /*bf50*/  BPT.TRAP 0x1 ;  /* 0x000000040000795c */ /* 0x000fe20000300000 */
.L_x_252:
[----:B------:R1:W-:Y:S01]  /*bf60*/  SYNCS.ARRIVE.TRANS64.A1T0 RZ, [R17+URZ+0x32430], RZ ;  /* 0x032430ff11ff79a7 */ /* 0x0003e2000810003f */
[----:B------:R-:W-:Y:S05]  /*bf70*/  @!P2 BRA `(.L_x_253) ;  /* 0x000000000004a947 */ /* 0x000fea0003800000 */
[----:B------:R-:W-:Y:S01]  /*bf80*/  BPT.TRAP 0x1 ;  /* 0x000000040000795c */ /* 0x000fe20000300000 */
.L_x_253:
[----:B------:R-:W2:Y:S01]  /*bf90*/  SYNCS.PHASECHK.TRANS64.TRYWAIT P0, [R17+URZ+0x32460], R26 ;  /* 0x0324601a110075a7 */ /* 0x000ea2000800017f */
[----:B------:R-:W-:Y:S04]  /*bfa0*/  BSSY B1, `(.L_x_254) ;  /* 0x0000002000017945 */ /* 0x000fe80003800000 */
[----:B--2---:R-:W-:Y:S05]  /*bfb0*/  @!P0 BRA `(.L_x_255) ;  /* 0x0000003800d08947 */ /* 0x004fea0003800000 */
.L_x_360:
[----:B------:R-:W-:Y:S05]  /*bfc0*/  BSYNC B1 ;  /* 0x0000000000017941 */ /* 0x000fea0003800000 */
.L_x_254:
[----:B------:R-:W-:Y:S01]  /*bfd0*/  ULDC.64 UR4, c[0x0][0x328] ;  /* 0x0000ca0000047ab9 */ /* 0x000fe20000000a00 */
[C---:B------:R-:W-:Y:S01]  /*bfe0*/  LOP3.LUT P4, RZ, R16.reuse, 0x2, RZ, 0xc0, !PT ;  /* 0x0000000210ff7812 */ /* 0x040fe2000788c0ff */
[----:B------:R-:W-:Y:S01]  /*bff0*/  IMAD R2, R23, UR4, RZ ;  /* 0x0000000417027c24 */ /* 0x000fe2000f8e02ff */
[----:B------:R-:W-:Y:S01]  /*c000*/  LOP3.LUT P3, RZ, R16, 0x10, RZ, 0xc0, !PT ;  /* 0x0000001010ff7812 */ /* 0x000fe2000786c0ff */
        /* <DEDUP_REMOVED lines=50> */
[----:B------:R-:W-:Y:S02]  /*c330*/  SHFL.IDX PT, R14, R21, 0x5, 0x181f ;  /* 0x00b81f00150e7f89 */ /* 0x000fe400000e0000 */
[----:B----4-:R-:W-:Y:S01]  /*c340*/  IMAD.X R5, RZ, RZ, R3, P0 ;  /* 0x000000ffff057224 */ /* 0x010fe200000e0603 */
[----:B------:R-:W-:Y:S01]  /*c350*/  IADD3 R2, P0, R2, R0, RZ ;  /* 0x0000000002027210 */ /* 0x000fe20007f1e0ff */
[----:B------:R-:W3:Y:S04]  /*c360*/  SHFL.IDX PT, R3, R23, 0x4, 0x181f ;  /* 0x00981f0017037f89 */ /* 0x000ee800000e0000 */
        /* <DEDUP_REMOVED lines=10> */
.L_x_374:
        /* <DEDUP_REMOVED lines=11> */
.L_x_257:
        /* <DEDUP_REMOVED lines=11> */
.L_x_258:
[----:B------:R-:W-:Y:S01]  /*c570*/  VIADD R18, R18, 0x1 ;  /* 0x0000000112127836 */ /* 0x000fe20000000000 */
[----:B------:R0:W-:Y:S01]  /*c580*/  SYNCS.ARRIVE.TRANS64.A1T0 RZ, [R17+URZ+0x32450], RZ ;  /* 0x032450ff11ff79a7 */ /* 0x0001e2000810003f */
[----:B------:R-:W-:-:S03]  /*c590*/  VIADD R2, R20, 0xffffffff ;  /* 0xffffffff14027836 */ /* 0x000fc60000000000 */
[----:B------:R-:W-:-:S04]  /*c5a0*/  ISETP.NE.AND P0, PT, R18, 0x2, PT ;  /* 0x000000021200780c */ /* 0x000fc80003f05270 */
[----:B------:R-:W-:Y:S02]  /*c5b0*/  SEL R18, R18, RZ, P0 ;  /* 0x000000ff12127207 */ /* 0x000fe40000000000 */
[----:B------:R-:W-:Y:S02]  /*c5c0*/  SEL R3, RZ, 0x1, P0 ;  /* 0x00000001ff037807 */ /* 0x000fe40000000000 */
[----:B------:R-:W-:Y:S01]  /*c5d0*/  ISETP.GT.AND P0, PT, R20, RZ, PT ;  /* 0x000000ff1400720c */ /* 0x000fe20003f04270 */
[----:B------:R-:W-:Y:S01]  /*c5e0*/  IMAD.MOV.U32 R20, RZ, RZ, R2 ;  /* 0x000000ffff147224 */ /* 0x000fe200078e0002 */
[----:B------:R-:W-:-:S11]  /*c5f0*/  LOP3.LUT R28, R28, R3, RZ, 0x3c, !PT ;  /* 0x000000031c1c7212 */ /* 0x000fd600078e3cff */
[----:B0-----:R-:W-:Y:S05]  /*c600*/  @P0 BRA `(.L_x_259) ;  /* 0xfffffff000ac0947 */ /* 0x001fea000383ffff */
[----:B------:R-:W-:Y:S05]  /*c610*/  BSYNC B0 ;  /* 0x0000000000007941 */ /* 0x000fea0003800000 */
.L_x_246:
[----:B------:R-:W3:Y:S01]  /*c620*/  LDL.LU R0, [R1+0x8] ;  /* 0x0000080001007983 */ /* 0x000ee20000300800 */
[----:B------:R-:W-:Y:S01]  /*c630*/  VIADD R37, R37, UR42 ;  /* 0x0000002a25257c36 */ /* 0x000fe20008000000 */
[----:B------:R-:W-:-:S04]  /*c640*/  ULDC UR4, c[0x0][0xd34] ;  /* 0x00034d0000047ab9 */ /* 0x000fc80000000800 */
[----:B------:R-:W-:Y:S02]  /*c650*/  ISETP.GE.AND P0, PT, R37, UR4, PT ;  /* 0x0000000425007c0c */ /* 0x000fe4000bf06270 */
[----:B---3--:R-:W-:-:S05]  /*c660*/  IADD3 R0, R0, 0x1, RZ ;  /* 0x0000000100007810 */ /* 0x008fca0007ffe0ff */
[----:B------:R0:W-:Y:S06]  /*c670*/  STL [R1+0x8], R0 ;  /* 0x0000080001007387 */ /* 0x0001ec0000100800 */
[----:B------:R-:W-:Y:S05]  /*c680*/  @!P0 BRA `(.L_x_260) ;  /* 0xffffffc000f48947 */ /* 0x000fea000383ffff */
[----:B0-----:R-:W-:-:S07]  /*c690*/  LOP3.LUT R0, R0, 0x1, RZ, 0xc, !PT ;  /* 0x0000000100007812 */ /* 0x001fce00078e0cff */
.L_x_223:
[----:B------:R-:W0:Y:S01]  /*c6a0*/  S2R R3, SR_CgaCtaId ;  /* 0x0000000000037919 */ /* 0x000e220000008800 */
[----:B------:R-:W-:Y:S01]  /*c6b0*/  MOV R2, 0x400 ;  /* 0x0000040000027802 */ /* 0x000fe20000000f00 */
[----:B------:R-:W-:Y:S01]  /*c6c0*/  BSSY B0, `(.L_x_261) ;  /* 0x0000005000007945 */ /* 0x000fe20003800000 */
[----:B------:R-:W-:Y:S02]  /*c6d0*/  SHF.L.U32 R0, R0, 0x1f, RZ ;  /* 0x0000001f00007819 */ /* 0x000fe400000006ff */
[----:B0-----:R-:W-:-:S04]  /*c6e0*/  LEA R7, R3, R2, 0x18 ;  /* 0x0000000203077211 */ /* 0x001fc800078ec0ff */
[----:B------:R-:W0:Y:S02]  /*c6f0*/  SYNCS.PHASECHK.TRANS64.TRYWAIT P0, [R7+URZ+0x32420], R0 ;  /* 0x03242000070075a7 */ /* 0x000e24000800017f */
[----:B0-----:R-:W-:Y:S05]  /*c700*/  @!P0 BRA `(.L_x_262) ;  /* 0x0000003800dc8947 */ /* 0x001fea0003800000 */
.L_x_375:
[----:B------:R-:W-:Y:S05]  /*c710*/  BSYNC B0 ;  /* 0x0000000000007941 */ /* 0x000fea0003800000 */
.L_x_261:
[----:B------:R-:W-:-:S03]  /*c720*/  UMOV UR4, 0xffffffff ;  /* 0xffffffff00047882 */ /* 0x000fc60000000000 */
[----:B------:R-:W-:Y:S05]  /*c730*/  BRA.DIV UR4, `(.L_x_263) ;  /* 0x0000003a04e47947 */ /* 0x000fea000b800000 */
[----:B0-----:R-:W0:Y:S02]  /*c740*/  S2R R0, SR_TID.X ;  /* 0x0000000000007919 */ /* 0x001e240000002100 */
[----:B0-----:R-:W-:-:S04]  /*c750*/  SHF.R.U32.HI R0, RZ, 0x5, R0 ;  /* 0x00000005ff007819 */ /* 0x001fc80000011600 */
[----:B------:R-:W-:-:S05]  /*c760*/  LOP3.LUT R0, R0, 0x3, RZ, 0xc0, !PT ;  /* 0x0000000300007812 */ /* 0x000fca00078ec0ff */
[----:B------:R0:W3:Y:S02]  /*c770*/  SHFL.IDX PT, R14, R0, RZ, 0x1f ;  /* 0x00001fff000e7589 */ /* 0x0000e400000e0000 */
.L_x_378:
[----:B---3--:R-:W-:Y:S01]  /*c780*/  ISETP.NE.AND P0, PT, R14, RZ, PT ;  /* 0x000000ff0e00720c */ /* 0x008fe20003f05270 */
[----:B------:R-:W-:-:S12]  /*c790*/  BSSY B0, `(.L_x_264) ;  /* 0x0000024000007945 */ /* 0x000fd80003800000 */
[----:B------:R-:W-:Y:S05]  /*c7a0*/  @P0 BRA `(.L_x_265) ;  /* 0x0000000000880947 */ /* 0x000fea0003800000 */
[----:B------:R-:W-:-:S03]  /*c7b0*/  UMOV UR4, 0xffffffff ;  /* 0xffffffff00047882 */ /* 0x000fc60000000000 */
[----:B------:R-:W-:Y:S05]  /*c7c0*/  BRA.DIV UR4, `(.L_x_266) ;  /* 0x0000003a04f47947 */ /* 0x000fea000b800000 */
[----:B------:R-:W-:-:S13]  /*c7d0*/  ELECT P6, URZ, PT ;  /* 0x00000000003f782f */ /* 0x000fda00038c0000 */
.L_x_381:
[----:B------:R-:W-:Y:S05]  /*c7e0*/  @!P6 BRA `(.L_x_265) ;  /* 0x000000000078e947 */ /* 0x000fea0003800000 */
[----:B------:R-:W-:-:S06]  /*c7f0*/  ULOP3.LUT UR4, UR39, 0x2, URZ, 0xfc, !UPT ;  /* 0x0000000227047892 */ /* 0x000fcc000f8efc3f */
[----:B0-----:R-:W-:-:S05]  /*c800*/  IMAD.U32 R0, RZ, RZ, UR4 ;  /* 0x00000004ff007e24 */ /* 0x001fca000f8e00ff */
[----:B------:R-:W-:-:S13]  /*c810*/  ISETP.NE.AND P0, PT, R0, 0x3, PT ;  /* 0x000000030000780c */ /* 0x000fda0003f05270 */
[----:B------:R-:W-:Y:S05]  /*c820*/  @!P0 BRA `(.L_x_267) ;  /* 0x0000000000048947 */ /* 0x000fea0003800000 */
[----:B------:R-:W-:Y:S01]  /*c830*/  BPT.TRAP 0x1 ;  /* 0x000000040000795c */ /* 0x000fe20000300000 */
.L_x_267:
[----:B------:R-:W-:Y:S01]  /*c840*/  IMAD R5, R18, 0x8, R7 ;  /* 0x0000000812057824 */ /* 0x000fe200078e0207 */
[----:B------:R-:W-:Y:S01]  /*c850*/  SHF.L.U32 R0, R28, 0x1f, RZ ;  /* 0x0000001f1c007819 */ /* 0x000fe200000006ff */
[----:B------:R-:W-:-:S03]  /*c860*/  VIADD R18, R18, 0x1 ;  /* 0x0000000112127836 */ /* 0x000fc60000000000 */
[----:B------:R-:W0:Y:S02]  /*c870*/  SYNCS.PHASECHK.TRANS64.TRYWAIT P1, [R5+URZ+0x32440], R0 ;  /* 0x03244000050075a7 */ /* 0x000e24000802017f */
[----:B------:R-:W-:-:S04]  /*c880*/  ISETP.NE.AND P2, PT, R18, 0x2, PT ;  /* 0x000000021200780c */ /* 0x000fc80003f45270 */
[----:B------:R-:W-:Y:S01]  /*c890*/  SEL R3, RZ, 0x1, P2 ;  /* 0x00000001ff037807 */ /* 0x000fe20001000000 */
[----:B0-----:R-:W-:Y:S08]  /*c8a0*/  @!P1 BRA `(.L_x_268) ;  /* 0x0000003800dc9947 */ /* 0x001ff00003800000 */
.L_x_382:
[----:B------:R-:W-:Y:S02]  /*c8b0*/  SEL R18, R18, RZ, P2 ;  /* 0x000000ff12127207 */ /* 0x000fe40001000000 */
[----:B------:R-:W-:Y:S01]  /*c8c0*/  LOP3.LUT R2, R28, R3, RZ, 0x3c, !PT ;  /* 0x000000031c027212 */ /* 0x000fe200078e3cff */
[----:B------:R-:W-:Y:S06]  /*c8d0*/  @!P0 BRA `(.L_x_269) ;  /* 0x0000000000048947 */ /* 0x000fec0003800000 */
[----:B------:R-:W-:Y:S01]  /*c8e0*/  BPT.TRAP 0x1 ;  /* 0x000000040000795c */ /* 0x000fe20000300000 */
.L_x_269:
[----:B------:R-:W-:Y:S01]  /*c8f0*/  IMAD R3, R18, 0x8, R7 ;  /* 0x0000000812037824 */ /* 0x000fe200078e0207 */
[----:B------:R-:W-:-:S04]  /*c900*/  SHF.L.U32 R2, R2, 0x1f, RZ ;  /* 0x0000001f02027819 */ /* 0x000fc800000006ff */
[----:B------:R-:W3:Y:S02]  /*c910*/  SYNCS.PHASECHK.TRANS64.TRYWAIT P1, [R3+URZ+0x32440], R2 ;  /* 0x03244002030075a7 */ /* 0x000ee4000802017f */
[----:B---3--:R-:W-:Y:S05]  /*c920*/  @!P1 BRA `(.L_x_270) ;  /* 0x0000003800d09947 */ /* 0x008fea0003800000 */
.L_x_383:
[----:B------:R-:W-:Y:S05]  /*c930*/  @!P0 BRA `(.L_x_271) ;  /* 0x0000000000048947 */ /* 0x000fea0003800000 */
[----:B------:R-:W-:Y:S01]  /*c940*/  BPT.TRAP 0x1 ;  /* 0x000000040000795c */ /* 0x000fe20000300000 */
.L_x_271:
[----:B------:R-:W4:Y:S02]  /*c950*/  SYNCS.PHASECHK.TRANS64.TRYWAIT P1, [R5+URZ+0x32460], R0 ;  /* 0x03246000050075a7 */ /* 0x000f24000802017f */
[----:B----4-:R-:W-:Y:S05]  /*c960*/  @!P1 BRA `(.L_x_272) ;  /* 0x0000003800d49947 */ /* 0x010fea0003800000 */
.L_x_384:
[----:B------:R-:W-:Y:S05]  /*c970*/  @!P0 BRA `(.L_x_273) ;  /* 0x0000000000048947 */ /* 0x000fea0003800000 */
[----:B------:R-:W-:Y:S01]  /*c980*/  BPT.TRAP 0x1 ;  /* 0x000000040000795c */ /* 0x000fe20000300000 */
.L_x_273:
[----:B------:R0:W0:Y:S02]  /*c990*/  SYNCS.PHASECHK.TRANS64.TRYWAIT P0, [R3+URZ+0x32460], R2 ;  /* 0x03246002030075a7 */ /* 0x000024000800017f */
[----:B0-----:R-:W-:Y:S05]  /*c9a0*/  @!P0 NANOSLEEP.SYNCS 0x989680 ;  /* 0x009896800000895d */ /* 0x001fea0003900000 */
[----:B------:R-:W0:Y:S02]  /*c9b0*/  @!P0 SYNCS.PHASECHK.TRANS64 P0, [R3+URZ+0x32460], R2 ;  /* 0x03246002030085a7 */ /* 0x000e24000800007f */
[----:B0-----:R-:W-:Y:S05]  /*c9c0*/  @!P0 BRA `(.L_x_273) ;  /* 0xfffffffc00f08947 */ /* 0x001fea000383ffff */
.L_x_265:
[----:B------:R-:W-:Y:S05]  /*c9d0*/  BSYNC B0 ;  /* 0x0000000000007941 */ /* 0x000fea0003800000 */
.L_x_264:
[----:B------:R-:W-:Y:S05]  /*c9e0*/  EXIT ;  /* 0x000000000000794d */ /* 0x000fea0003800000 */
.L_x_190:
[----:B0-----:R-:W-:-:S04]  /*c9f0*/  IMAD.U32 R3, RZ, RZ, UR51 ;  /* 0x00000033ff037e24 */ /* 0x001fc8000f8e00ff */
[----:B------:R0:W1:Y:S03]  /*ca00*/  SYNCS.PHASECHK.TRANS64.TRYWAIT P0, [R3+URZ+0x32400], R0 ;  /* 0x03240000030075a7 */ /* 0x000066000800017f */
[----:B-1----:R-:W-:Y:S05]  /*ca10*/  @!P0 NANOSLEEP.SYNCS 0x989680 ;  /* 0x009896800000895d */ /* 0x002fea0003900000 */
[----:B------:R-:W1:Y:S02]  /*ca20*/  @!P0 SYNCS.PHASECHK.TRANS64 P0, [R3+URZ+0x32400], R0 ;  /* 0x03240000030085a7 */ /* 0x000e64000800007f */
[----:B-1----:R-:W-:Y:S05]  /*ca30*/  @!P0 BRA `(.L_x_190) ;  /* 0xfffffffc00ec8947 */ /* 0x002fea000383ffff */
[----:B------:R-:W-:Y:S05]  /*ca40*/  BRA `(.L_x_274) ;  /* 0xffffff4400ac7947 */ /* 0x000fea000383ffff */
.L_x_194:
[----:B-1----:R-:W-:-:S04]  /*ca50*/  IMAD.U32 R4, RZ, RZ, UR27 ;  /* 0x0000001bff047e24 */ /* 0x002fc8000f8e00ff */
[----:B------:R1:W2:Y:S03]  /*ca60*/  SYNCS.PHASECHK.TRANS64.TRYWAIT P1, [R4+URZ+0x32430], R3 ;  /* 0x03243003040075a7 */ /* 0x0002a6000802017f */
[----:B--2---:R-:W-:Y:S05]  /*ca70*/  @!P1 NANOSLEEP.SYNCS 0x989680 ;  /* 0x009896800000995d */ /* 0x004fea0003900000 */
[----:B------:R-:W2:Y:S02]  /*ca80*/  @!P1 SYNCS.PHASECHK.TRANS64 P1, [R4+URZ+0x32430], R3 ;  /* 0x03243003040095a7 */ /* 0x000ea4000802007f */
[----:B--2---:R-:W-:Y:S05]  /*ca90*/  @!P1 BRA `(.L_x_194) ;  /* 0xfffffffc00ec9947 */ /* 0x004fea000383ffff */
[----:B------:R-:W-:Y:S05]  /*caa0*/  BRA `(.L_x_193) ;  /* 0xffffff4400d07947 */ /* 0x000fea000383ffff */
.L_x_195:
[----:B--2---:R-:W-:-:S04]  /*cab0*/  IMAD.U32 R5, RZ, RZ, UR51 ;  /* 0x00000033ff057e24 */ /* 0x004fc8000f8e00ff */
[----:B------:R2:W3:Y:S03]  /*cac0*/  SYNCS.PHASECHK.TRANS64.TRYWAIT P1, [R5+URZ+0x32410], R0 ;  /* 0x03241000050075a7 */ /* 0x0004e6000802017f */
[----:B---3--:R-:W-:Y:S05]  /*cad0*/  @!P1 NANOSLEEP.SYNCS 0x989680 ;  /* 0x009896800000995d */ /* 0x008fea0003900000 */
[----:B------:R-:W3:Y:S02]  /*cae0*/  @!P1 SYNCS.PHASECHK.TRANS64 P1, [R5+URZ+0x32410], R0 ;  /* 0x03241000050095a7 */ /* 0x000ee4000802007f */
[----:B---3--:R-:W-:Y:S05]  /*caf0*/  @!P1 BRA `(.L_x_195) ;  /* 0xfffffffc00ec9947 */ /* 0x008fea000383ffff */
[----:B------:R-:W-:Y:S05]  /*cb00*/  BRA `(.L_x_275) ;  /* 0xffffff4800507947 */ /* 0x000fea000383ffff */
.L_x_199:
[----:B--2---:R-:W-:-:S04]  /*cb10*/  IMAD.U32 R0, RZ, RZ, UR27 ;  /* 0x0000001bff007e24 */ /* 0x004fc8000f8e00ff */
[----:B------:R2:W4:Y:S03]  /*cb20*/  SYNCS.PHASECHK.TRANS64.TRYWAIT P1, [R0+URZ+0x32450], R3 ;  /* 0x03245003000075a7 */ /* 0x000526000802017f */
[----:B----4-:R-:W-:Y:S05]  /*cb30*/  @!P1 NANOSLEEP.SYNCS 0x989680 ;  /* 0x009896800000995d */ /* 0x010fea0003900000 */
[----:B------:R-:W4:Y:S02]  /*cb40*/  @!P1 SYNCS.PHASECHK.TRANS64 P1, [R0+URZ+0x32450], R3 ;  /* 0x03245003000095a7 */ /* 0x000f24000802007f */
[----:B----4-:R-:W-:Y:S05]  /*cb50*/  @!P1 BRA `(.L_x_199) ;  /* 0xfffffffc00ec9947 */ /* 0x010fea000383ffff */
[----:B------:R-:W-:Y:S05]  /*cb60*/  BRA `(.L_x_198) ;  /* 0xffffff4800587947 */ /* 0x000fea000383ffff */
.L_x_206:
[----:B-1----:R-:W-:-:S04]  /*cb70*/  IMAD.U32 R3, RZ, RZ, UR28 ;  /* 0x0000001cff037e24 */ /* 0x002fc8000f8e00ff */
[----:B------:R1:W2:Y:S03]  /*cb80*/  SYNCS.PHASECHK.TRANS64.TRYWAIT P2, [R3+URZ+0x32430], R0 ;  /* 0x03243000030075a7 */ /* 0x0002a6000804017f */
[----:B--2---:R-:W-:Y:S05]  /*cb90*/  @!P2 NANOSLEEP.SYNCS 0x989680 ;  /* 0x009896800000a95d */ /* 0x004fea0003900000 */
[----:B------:R-:W2:Y:S02]  /*cba0*/  @!P2 SYNCS.PHASECHK.TRANS64 P2, [R3+URZ+0x32430], R0 ;  /* 0x032430000300a5a7 */ /* 0x000ea4000804007f */
[----:B--2---:R-:W-:Y:S05]  /*cbb0*/  @!P2 BRA `(.L_x_206) ;  /* 0xfffffffc00eca947 */ /* 0x004fea000383ffff */
[----:B------:R-:W-:Y:S05]  /*cbc0*/  BRA `(.L_x_205) ;  /* 0xffffff6800047947 */ /* 0x000fea000383ffff */
.L_x_210:
[----:B-1----:R-:W-:-:S04]  /*cbd0*/  IMAD.U32 R3, RZ, RZ, UR28 ;  /* 0x0000001cff037e24 */ /* 0x002fc8000f8e00ff */
[----:B------:R1:W3:Y:S03]  /*cbe0*/  SYNCS.PHASECHK.TRANS64.TRYWAIT P2, [R3+URZ+0x32450], R0 ;  /* 0x03245000030075a7 */ /* 0x0002e6000804017f */
[----:B---3--:R-:W-:Y:S05]  /*cbf0*/  @!P2 NANOSLEEP.SYNCS 0x989680 ;  /* 0x009896800000a95d */ /* 0x008fea0003900000 */
[----:B------:R-:W3:Y:S02]  /*cc00*/  @!P2 SYNCS.PHASECHK.TRANS64 P2, [R3+URZ+0x32450], R0 ;  /* 0x032450000300a5a7 */ /* 0x000ee4000804007f */
[----:B---3--:R-:W-:Y:S05]  /*cc10*/  @!P2 BRA `(.L_x_210) ;  /* 0xfffffffc00eca947 */ /* 0x008fea000383ffff */
[----:B------:R-:W-:Y:S05]  /*cc20*/  BRA `(.L_x_209) ;  /* 0xffffff68005c7947 */ /* 0x000fea000383ffff */
.L_x_227:
        /* <DEDUP_REMOVED lines=11> */
.L_x_277:
[----:B------:R-:W-:Y:S05]  /*cce0*/  BSYNC B0 ;  /* 0x0000000000007941 */ /* 0x000fea0003800000 */
.L_x_276:
[----:B------:R-:W-:Y:S05]  /*ccf0*/  BRA `(.L_x_278) ;  /* 0xffffffc000bc7947 */ /* 0x000fea000383ffff */
.L_x_230:
[----:B0-----:R0:W1:Y:S02]  /*cd00*/  SYNCS.PHASECHK.TRANS64.TRYWAIT P0, [R17+URZ+0x32440], R0 ;  /* 0x03244000110075a7 */ /* 0x001064000800017f */
[----:B-1----:R-:W-:Y:S05]  /*cd10*/  @!P0 NANOSLEEP.SYNCS 0x989680 ;  /* 0x009896800000895d */ /* 0x002fea0003900000 */
[----:B------:R-:W1:Y:S02]  /*cd20*/  @!P0 SYNCS.PHASECHK.TRANS64 P0, [R17+URZ+0x32440], R0 ;  /* 0x03244000110085a7 */ /* 0x000e64000800007f */
[----:B-1----:R-:W-:Y:S05]  /*cd30*/  @!P0 BRA `(.L_x_230) ;  /* 0xfffffffc00f08947 */ /* 0x002fea000383ffff */
[----:B------:R-:W-:Y:S05]  /*cd40*/  BRA `(.L_x_279) ;  /* 0xffffffc400407947 */ /* 0x000fea000383ffff */
.L_x_231:
[----:B------:R-:W-:Y:S01]  /*cd50*/  BSSY B0, `(.L_x_280) ;  /* 0x0000008000007945 */ /* 0x000fe20003800000 */
[----:B------:R-:W-:Y:S01]  /*cd60*/  MOV R13, R5 ;  /* 0x00000005000d7202 */ /* 0x000fe20000000f00 */
[----:B------:R-:W-:Y:S02]  /*cd70*/  IMAD.MOV.U32 R12, RZ, RZ, RZ ;  /* 0x000000ffff0c7224 */ /* 0x000fe400078e00ff */
[----:B------:R-:W-:Y:S02]  /*cd80*/  IMAD.MOV.U32 R11, RZ, RZ, 0x181f ;  /* 0x0000181fff0b7424 */ /* 0x000fe400078e00ff */
[----:B------:R-:W-:-:S07]  /*cd90*/  IMAD.MOV.U32 R15, RZ, RZ, -0x1 ;  /* 0xffffffffff0f7424 */ /* 0x000fce00078e00ff */
[----:B------:R-:W-:Y:S05]  /*cda0*/  WARPSYNC.COLLECTIVE R15, `(.L_x_281) ;  /* 0x000000000f087348 */ /* 0x000fea0003c00000 */
[----:B------:R0:W1:Y:S02]  /*cdb0*/  SHFL.IDX P6, R14, R13, R12, R11 ;  /* 0x0000000c0d0e7389 */ /* 0x00006400000c000b */
[----:B01----:R-:W-:Y:S01]  /*cdc0*/  ENDCOLLECTIVE ;  /* 0x000000000000791b */ /* 0x003fe20003800000 */
.L_x_281:
[----:B------:R-:W-:Y:S05]  /*cdd0*/  BSYNC B0 ;  /* 0x0000000000007941 */ /* 0x000fea0003800000 */
.L_x_280:
        /* <DEDUP_REMOVED lines=9> */
.L_x_282:
[----:B------:R-:W-:Y:S01]  /*ce70*/  @P2 LEA R7, R4, UR37, 0x1 ;  /* 0x0000002504072c11 */ /* 0x000fe2000f8e08ff */
[----:B------:R-:W-:Y:S02]  /*ce80*/  IMAD.MOV.U32 R13, RZ, RZ, R5 ;  /* 0x000000ffff0d7224 */ /* 0x000fe400078e0005 */
[----:B------:R-:W-:Y:S01]  /*ce90*/  IMAD.MOV.U32 R12, RZ, RZ, 0x1 ;  /* 0x00000001ff0c7424 */ /* 0x000fe200078e00ff */
[----:B------:R-:W-:-:S13]  /*cea0*/  @P2 LEA R2, P0, R20, R14, 0x1 ;  /* 0x0000000e14022211 */ /* 0x000fda00078008ff */
[----:B------:R-:W-:Y:S05]  /*ceb0*/  WARPSYNC.COLLECTIVE R15, `(.L_x_283) ;  /* 0x000000000f087348 */ /* 0x000fea0003c00000 */
[----:B------:R0:W1:Y:S02]  /*cec0*/  SHFL.IDX P6, R14, R13, R12, R11 ;  /* 0x0000000c0d0e7389 */ /* 0x00006400000c000b */
[----:B01----:R-:W-:Y:S01]  /*ced0*/  ENDCOLLECTIVE ;  /* 0x000000000000791b */ /* 0x003fe20003800000 */
.L_x_283:
        /* <DEDUP_REMOVED lines=11> */
.L_x_284:
[----:B------:R-:W-:Y:S01]  /*cf90*/  @P2 LEA R12, R4, UR37, 0x1 ;  /* 0x00000025040c2c11 */ /* 0x000fe2000f8e08ff */
[----:B------:R-:W-:Y:S01]  /*cfa0*/  IMAD.MOV.U32 R13, RZ, RZ, R5 ;  /* 0x000000ffff0d7224 */ /* 0x000fe200078e0005 */
[----:B------:R-:W-:-:S04]  /*cfb0*/  @P2 LEA R11, P0, R20, R14, 0x1 ;  /* 0x0000000e140b2211 */ /* 0x000fc800078008ff */
[----:B------:R-:W-:Y:S01]  /*cfc0*/  @P2 MOV R2, R11 ;  /* 0x0000000b00022202 */ /* 0x000fe20000000f00 */
[----:B------:R-:W-:Y:S02]  /*cfd0*/  @P2 IMAD.X R6, RZ, RZ, R6, P0 ;  /* 0x000000ffff062224 */ /* 0x000fe400000e0606 */
        /* <DEDUP_REMOVED lines=11> */
.L_x_285:
[----:B------:R-:W-:Y:S02]  /*d090*/  IMAD.MOV.U32 R13, RZ, RZ, R0 ;  /* 0x000000ffff0d7224 */ /* 0x000fe400078e0000 */
[----:B------:R-:W-:-:S07]  /*d0a0*/  IMAD.MOV.U32 R9, RZ, RZ, R14 ;  /* 0x000000ffff097224 */ /* 0x000fce00078e000e */
[----:B------:R-:W-:Y:S05]  /*d0b0*/  WARPSYNC.COLLECTIVE R15, `(.L_x_286) ;  /* 0x000000000f087348 */ /* 0x000fea0003c00000 */
[----:B------:R0:W1:Y:S02]  /*d0c0*/  SHFL.IDX P6, R14, R13, R12, R11 ;  /* 0x0000000c0d0e7389 */ /* 0x00006400000c000b */
[----:B01----:R-:W-:Y:S01]  /*d0d0*/  ENDCOLLECTIVE ;  /* 0x000000000000791b */ /* 0x003fe20003800000 */
.L_x_286:
        /* <DEDUP_REMOVED lines=16> */
.L_x_287:
[----:B------:R-:W-:Y:S02]  /*d1e0*/  IMAD.MOV.U32 R13, RZ, RZ, R0 ;  /* 0x000000ffff0d7224 */ /* 0x000fe400078e0000 */
[----:B------:R-:W-:-:S07]  /*d1f0*/  IMAD.MOV.U32 R7, RZ, RZ, R14 ;  /* 0x000000ffff077224 */ /* 0x000fce00078e000e */
[----:B------:R-:W-:Y:S05]  /*d200*/  WARPSYNC.COLLECTIVE R15, `(.L_x_288) ;  /* 0x000000000f087348 */ /* 0x000fea0003c00000 */
[----:B------:R0:W1:Y:S02]  /*d210*/  SHFL.IDX P6, R14, R13, R12, R11 ;  /* 0x0000000c0d0e7389 */ /* 0x00006400000c000b */
[----:B01----:R-:W-:Y:S01]  /*d220*/  ENDCOLLECTIVE ;  /* 0x000000000000791b */ /* 0x003fe20003800000 */
.L_x_288:
[----:B------:R-:W-:Y:S02]  /*d230*/  IMAD.MOV.U32 R13, RZ, RZ, R5 ;  /* 0x000000ffff0d7224 */ /* 0x000fe400078e0005 */
[----:B------:R-:W-:Y:S01]  /*d240*/  IMAD.MOV.U32 R12, RZ, RZ, 0x4 ;  /* 0x00000004ff0c7424 */ /* 0x000fe200078e00ff */
[----:B------:R-:W-:-:S13]  /*d250*/  @P2 LEA R8, P0, R20, R14, 0x1 ;  /* 0x0000000e14082211 */ /* 0x000fda00078008ff */
[----:B------:R-:W-:Y:S05]  /*d260*/  WARPSYNC.COLLECTIVE R15, `(.L_x_289) ;  /* 0x000000000f087348 */ /* 0x000fea0003c00000 */
[----:B------:R0:W1:Y:S02]  /*d270*/  SHFL.IDX P6, R14, R13, R12, R11 ;  /* 0x0000000c0d0e7389 */ /* 0x00006400000c000b */
[----:B01----:R-:W-:Y:S01]  /*d280*/  ENDCOLLECTIVE ;  /* 0x000000000000791b */ /* 0x003fe20003800000 */
.L_x_289:
[----:B------:R-:W-:Y:S01]  /*d290*/  @P2 MOV R2, R8 ;  /* 0x0000000800022202 */ /* 0x000fe20000000f00 */
[----:B------:R-:W-:-:S04]  /*d2a0*/  @P2 IMAD.X R7, RZ, RZ, R7, P0 ;  /* 0x000000ffff072224 */ /* 0x000fc800000e0607 */
        /* <DEDUP_REMOVED lines=11> */
.L_x_290:
        /* <DEDUP_REMOVED lines=15> */
.L_x_291:
[----:B------:R-:W-:Y:S02]  /*d450*/  IMAD.MOV.U32 R13, RZ, RZ, R0 ;  /* 0x000000ffff0d7224 */ /* 0x000fe400078e0000 */
[----:B------:R-:W-:-:S07]  /*d460*/  IMAD.MOV.U32 R5, RZ, RZ, R14 ;  /* 0x000000ffff057224 */ /* 0x000fce00078e000e */
[----:B------:R-:W-:Y:S05]  /*d470*/  WARPSYNC.COLLECTIVE R15, `(.L_x_292) ;  /* 0x000000000f087348 */ /* 0x000fea0003c00000 */
[----:B------:R0:W1:Y:S02]  /*d480*/  SHFL.IDX P6, R14, R13, R12, R11 ;  /* 0x0000000c0d0e7389 */ /* 0x00006400000c000b */
[----:B01----:R-:W-:Y:S01]  /*d490*/  ENDCOLLECTIVE ;  /* 0x000000000000791b */ /* 0x003fe20003800000 */
.L_x_292:
[----:B------:R-:W-:Y:S05]  /*d4a0*/  BRA `(.L_x_293) ;  /* 0xffffffc000947947 */ /* 0x000fea000383ffff */
.L_x_235:
[----:B------:R-:W-:Y:S01]  /*d4b0*/  IMAD.MOV.U32 R13, RZ, RZ, R5 ;  /* 0x000000ffff0d7224 */ /* 0x000fe200078e0005 */
[----:B------:R-:W-:Y:S01]  /*d4c0*/  MOV R12, RZ ;  /* 0x000000ff000c7202 */ /* 0x000fe20000000f00 */
[----:B------:R-:W-:Y:S01]  /*d4d0*/  IMAD.MOV.U32 R11, RZ, RZ, 0x181f ;  /* 0x0000181fff0b7424 */ /* 0x000fe200078e00ff */
[----:B------:R-:W0:Y:S01]  /*d4e0*/  S2R R20, SR_TID.X ;  /* 0x0000000000147919 */ /* 0x000e220000002100 */
[----:B------:R-:W-:Y:S01]  /*d4f0*/  IMAD.MOV.U32 R15, RZ, RZ, -0x1 ;  /* 0xffffffffff0f7424 */ /* 0x000fe200078e00ff */
[----:B------:R-:W-:Y:S01]  /*d500*/  LEA R8, R27, UR37, 0x1 ;  /* 0x000000251b087c11 */ /* 0x000fe2000f8e08ff */
[----:B------:R-:W-:Y:S01]  /*d510*/  IMAD.IADD R0, R36, 0x1, R0 ;  /* 0x0000000124007824 */ /* 0x000fe200078e0200 */
[----:B------:R-:W-:-:S07]  /*d520*/  LOP3.LUT R16, R16, 0xfffff7ff, RZ, 0xc0, !PT ;  /* 0xfffff7ff10107812 */ /* 0x000fce00078ec0ff */
[----:B01----:R-:W-:Y:S05]  /*d530*/  WARPSYNC.COLLECTIVE R15, `(.L_x_294) ;  /* 0x000000000f087348 */ /* 0x003fea0003c00000 */
[----:B------:R2:W3:Y:S02]  /*d540*/  SHFL.IDX P6, R14, R13, R12, R11 ;  /* 0x0000000c0d0e7389 */ /* 0x0004e400000c000b */
[----:B0123--:R-:W-:Y:S01]  /*d550*/  ENDCOLLECTIVE ;  /* 0x000000000000791b */ /* 0x00ffe20003800000 */
.L_x_294:
[C---:B------:R-:W-:Y:S01]  /*d560*/  VIADD R6, R0.reuse, 0x10 ;  /* 0x0000001000067836 */ /* 0x040fe20000000000 */
[----:B------:R-:W-:Y:S01]  /*d570*/  ISETP.GE.AND P2, PT, R0, UR38, PT ;  /* 0x0000002600007c0c */ /* 0x000fe2000bf46270 */
[----:B------:R-:W-:-:S12]  /*d580*/  IMAD.MOV.U32 R13, RZ, RZ, R4 ;  /* 0x000000ffff0d7224 */ /* 0x000fd800078e0004 */
[----:B------:R-:W-:-:S04]  /*d590*/  @P2 LOP3.LUT R16, R16, 0x800, RZ, 0xfc, !PT ;  /* 0x0000080010102812 */ /* 0x000fc800078efcff */
[----:B------:R-:W-:Y:S01]  /*d5a0*/  LOP3.LUT R16, R16, 0xfffffbff, RZ, 0xc0, !PT ;  /* 0xfffffbff10107812 */ /* 0x000fe200078ec0ff */
[----:B------:R-:W-:-:S07]  /*d5b0*/  IMAD.MOV.U32 R3, RZ, RZ, R14 ;  /* 0x000000ffff037224 */ /* 0x000fce00078e000e */
[----:B------:R-:W-:Y:S05]  /*d5c0*/  WARPSYNC.COLLECTIVE R15, `(.L_x_295) ;  /* 0x000000000f087348 */ /* 0x000fea0003c00000 */
[----:B------:R0:W1:Y:S02]  /*d5d0*/  SHFL.IDX P6, R14, R13, R12, R11 ;  /* 0x0000000c0d0e7389 */ /* 0x00006400000c000b */
[----:B01----:R-:W-:Y:S01]  /*d5e0*/  ENDCOLLECTIVE ;  /* 0x000000000000791b */ /* 0x003fe20003800000 */
.L_x_295:
[----:B------:R-:W-:-:S05]  /*d5f0*/  IMAD.SHL.U32 R20, R20, 0x8, RZ ;  /* 0x0000000814147824 */ /* 0x000fca00078e00ff */
[----:B------:R-:W-:Y:S01]  /*d600*/  LOP3.LUT R20, R20, 0x38, RZ, 0xc0, !PT ;  /* 0x0000003814147812 */ /* 0x000fe200078ec0ff */
[----:B------:R-:W-:-:S03]  /*d610*/  IMAD.MOV.U32 R13, RZ, RZ, R5 ;  /* 0x000000ffff0d7224 */ /* 0x000fc600078e0005 */
[----:B------:R-:W-:-:S05]  /*d620*/  @!P2 LEA R12, P0, R20, R14, 0x1 ;  /* 0x0000000e140ca211 */ /* 0x000fca00078008ff */
[----:B------:R-:W-:Y:S02]  /*d630*/  @!P2 IMAD.MOV.U32 R2, RZ, RZ, R12 ;  /* 0x000000ffff02a224 */ /* 0x000fe400078e000c */
[----:B------:R-:W-:Y:S02]  /*d640*/  IMAD.MOV.U32 R12, RZ, RZ, 0x1 ;  /* 0x00000001ff0c7424 */ /* 0x000fe400078e00ff */
[----:B------:R-:W-:-:S07]  /*d650*/  @!P2 IMAD.X R3, RZ, RZ, R3, P0 ;  /* 0x000000ffff03a224 */ /* 0x000fce00000e0603 */
[----:B------:R-:W-:Y:S05]  /*d660*/  WARPSYNC.COLLECTIVE R15, `(.L_x_296) ;  /* 0x000000000f087348 */ /* 0x000fea0003c00000 */
[----:B------:R0:W1:Y:S02]  /*d670*/  SHFL.IDX P6, R14, R13, R12, R11 ;  /* 0x0000000c0d0e7389 */ /* 0x00006400000c000b */
[----:B01----:R-:W-:Y:S01]  /*d680*/  ENDCOLLECTIVE ;  /* 0x000000000000791b */ /* 0x003fe20003800000 */
.L_x_296:
[----:B------:R-:W-:Y:S01]  /*d690*/  @!PT LDS RZ, [RZ] ;  /* 0x00000000fffff984 */ /* 0x000fe20000000800 */
[----:B------:R-:W-:Y:S01]  /*d6a0*/  @!PT LDS RZ, [RZ] ;  /* 0x00000000fffff984 */ /* 0x000fe20000000800 */
[----:B------:R-:W-:Y:S01]  /*d6b0*/  @!PT LDS RZ, [RZ] ;  /* 0x00000000fffff984 */ /* 0x000fe20000000800 */
[----:B------:R0:W-:Y:S01]  /*d6c0*/  @!P2 LDGSTS.E.BYPASS.LTC128B.128 [R8+0x18400], desc[UR48][R2.64], !P1 ;  /* 0x184000000208afae */ /* 0x0001e2000c901d70 */
[----:B------:R-:W-:Y:S01]  /*d6d0*/  ISETP.GE.AND P2, PT, R6, UR38, PT ;  /* 0x0000002606007c0c */ /* 0x000fe2000bf46270 */
[----:B------:R-:W-:Y:S02]  /*d6e0*/  VIADD R6, R0, 0x20 ;  /* 0x0000002000067836 */ /* 0x000fe40000000000 */
[----:B------:R-:W-:-:S10]  /*d6f0*/  IMAD.MOV.U32 R13, RZ, RZ, R4 ;  /* 0x000000ffff0d7224 */ /* 0x000fd400078e0004 */
[----:B------:R-:W-:-:S04]  /*d700*/  @P2 LOP3.LUT R16, R16, 0x400, RZ, 0xfc, !PT ;  /* 0x0000040010102812 */ /* 0x000fc800078efcff */
[----:B------:R-:W-:Y:S01]  /*d710*/  LOP3.LUT R16, R16, 0xfffffdff, RZ, 0xc0, !PT ;  /* 0xfffffdff10107812 */ /* 0x000fe200078ec0ff */
[----:B0-----:R-:W-:-:S07]  /*d720*/  IMAD.MOV.U32 R2, RZ, RZ, R14 ;  /* 0x000000ffff027224 */ /* 0x001fce00078e000e */
[----:B------:R-:W-:Y:S05]  /*d730*/  WARPSYNC.COLLECTIVE R15, `(.L_x_297) ;  /* 0x000000000f087348 */ /* 0x000fea0003c00000 */
[----:B------:R0:W1:Y:S02]  /*d740*/  SHFL.IDX P6, R14, R13, R12, R11 ;  /* 0x0000000c0d0e7389 */ /* 0x00006400000c000b */
[----:B01----:R-:W-:Y:S01]  /*d750*/  ENDCOLLECTIVE ;  /* 0x000000000000791b */ /* 0x003fe20003800000 */
.L_x_297:
[----:B------:R-:W-:Y:S02]  /*d760*/  IMAD.MOV.U32 R13, RZ, RZ, R5 ;  /* 0x000000ffff0d7224 */ /* 0x000fe400078e0005 */
[----:B------:R-:W-:Y:S02]  /*d770*/  IMAD.MOV.U32 R12, RZ, RZ, 0x2 ;  /* 0x00000002ff0c7424 */ /* 0x000fe400078e00ff */
[----:B------:R-:W-:-:S05]  /*d780*/  IMAD.MOV.U32 R10, RZ, RZ, R14 ;  /* 0x000000ffff0a7224 */ /* 0x000fca00078e000e */
[----:B------:R-:W-:-:S04]  /*d790*/  @!P2 LEA R10, P0, R20, R10, 0x1 ;  /* 0x0000000a140aa211 */ /* 0x000fc800078008ff */
[----:B------:R-:W-:Y:S01]  /*d7a0*/  @!P2 IADD3.X R11, RZ, R2, RZ, P0, !PT ;  /* 0x00000002ff0ba210 */ /* 0x000fe200007fe4ff */
[----:B------:R-:W-:Y:S01]  /*d7b0*/  @!P2 IMAD.MOV.U32 R2, RZ, RZ, R10 ;  /* 0x000000ffff02a224 */ /* 0x000fe200078e000a */
[----:B------:R-:W-:-:S03]  /*d7c0*/  LEA R10, R27, UR37, 0x1 ;  /* 0x000000251b0a7c11 */ /* 0x000fc6000f8e08ff */
[----:B------:R-:W-:Y:S02]  /*d7d0*/  @!P2 IMAD.MOV.U32 R3, RZ, RZ, R11 ;  /* 0x000000ffff03a224 */ /* 0x000fe400078e000b */
[----:B------:R-:W-:-:S03]  /*d7e0*/  IMAD.MOV.U32 R11, RZ, RZ, 0x181f ;  /* 0x0000181fff0b7424 */ /* 0x000fc600078e00ff */
[----:B------:R-:W-:Y:S01]  /*d7f0*/  @!PT LDS RZ, [RZ] ;  /* 0x00000000fffff984 */ /* 0x000fe20000000800 */
[----:B------:R-:W-:Y:S01]  /*d800*/  @!PT LDS RZ, [RZ] ;  /* 0x00000000fffff984 */ /* 0x000fe20000000800 */
[----:B------:R-:W-:Y:S01]  /*d810*/  @!PT LDS RZ, [RZ] ;  /* 0x00000000fffff984 */ /* 0x000fe20000000800 */
[----:B------:R0:W-:Y:S01]  /*d820*/  @!P2 LDGSTS.E.BYPASS.LTC128B.128 [R10+0x18c00], desc[UR48][R2.64], !P1 ;  /* 0x18c00000020aafae */ /* 0x0001e2000c901d70 */
[----:B------:R-:W-:Y:S01]  /*d830*/  ISETP.GE.AND P2, PT, R6, UR38, PT ;  /* 0x0000002606007c0c */ /* 0x000fe2000bf46270 */
[----:B------:R-:W-:-:S12]  /*d840*/  VIADD R6, R0, 0x30 ;  /* 0x0000003000067836 */ /* 0x000fd80000000000 */
[----:B0-----:R-:W-:Y:S05]  /*d850*/  WARPSYNC.COLLECTIVE R15, `(.L_x_298) ;  /* 0x000000000f087348 */ /* 0x001fea0003c00000 */
[----:B------:R1:W2:Y:S02]  /*d860*/  SHFL.IDX P6, R14, R13, R12, R11 ;  /* 0x0000000c0d0e7389 */ /* 0x0002a400000c000b */
[----:B012---:R-:W-:Y:S01]  /*d870*/  ENDCOLLECTIVE ;  /* 0x000000000000791b */ /* 0x007fe20003800000 */
.L_x_298:
[----:B------:R-:W-:Y:S01]  /*d880*/  @P2 LOP3.LUT R16, R16, 0x200, RZ, 0xfc, !PT ;  /* 0x0000020010102812 */ /* 0x000fe200078efcff */
[----:B------:R-:W-:-:S03]  /*d890*/  IMAD.MOV.U32 R13, RZ, RZ, R4 ;  /* 0x000000ffff0d7224 */ /* 0x000fc600078e0004 */
[----:B------:R-:W-:Y:S01]  /*d8a0*/  LOP3.LUT R16, R16, 0xfffffeff, RZ, 0xc0, !PT ;  /* 0xfffffeff10107812 */ /* 0x000fe200078ec0ff */
[----:B------:R-:W-:-:S07]  /*d8b0*/  IMAD.MOV.U32 R8, RZ, RZ, R14 ;  /* 0x000000ffff087224 */ /* 0x000fce00078e000e */
[----:B------:R-:W-:Y:S05]  /*d8c0*/  WARPSYNC.COLLECTIVE R15, `(.L_x_299) ;  /* 0x000000000f087348 */ /* 0x000fea0003c00000 */
[----:B------:R0:W1:Y:S02]  /*d8d0*/  SHFL.IDX P6, R14, R13, R12, R11 ;  /* 0x0000000c0d0e7389 */ /* 0x00006400000c000b */
[----:B01----:R-:W-:Y:S01]  /*d8e0*/  ENDCOLLECTIVE ;  /* 0x000000000000791b */ /* 0x003fe20003800000 */
.L_x_299:
[----:B------:R-:W-:Y:S01]  /*d8f0*/  IMAD.MOV.U32 R13, RZ, RZ, R5 ;  /* 0x000000ffff0d7224 */ /* 0x000fe200078e0005 */
[----:B------:R-:W-:Y:S01]  /*d900*/  MOV R12, 0x3 ;  /* 0x00000003000c7802 */ /* 0x000fe20000000f00 */
[----:B------:R-:W-:-:S07]  /*d910*/  IMAD.MOV.U32 R9, RZ, RZ, R14 ;  /* 0x000000ffff097224 */ /* 0x000fce00078e000e */
[----:B------:R-:W-:Y:S05]  /*d920*/  WARPSYNC.COLLECTIVE R15, `(.L_x_300) ;  /* 0x000000000f087348 */ /* 0x000fea0003c00000 */
[----:B------:R0:W1:Y:S02]  /*d930*/  SHFL.IDX P6, R14, R13, R12, R11 ;  /* 0x0000000c0d0e7389 */ /* 0x00006400000c000b */
[----:B01----:R-:W-:Y:S01]  /*d940*/  ENDCOLLECTIVE ;  /* 0x000000000000791b */ /* 0x003fe20003800000 */
.L_x_300:
[----:B------:R-:W-:-:S05]  /*d950*/  @!P2 LEA R9, P0, R20, R9, 0x1 ;  /* 0x000000091409a211 */ /* 0x000fca00078008ff */
[----:B------:R-:W-:Y:S02]  /*d960*/  @!P2 IMAD.X R8, RZ, RZ, R8, P0 ;  /* 0x000000ffff08a224 */ /* 0x000fe400000e0608 */
[----:B------:R-:W-:Y:S02]  /*d970*/  @!P2 IMAD.MOV.U32 R2, RZ, RZ, R9 ;  /* 0x000000ffff02a224 */ /* 0x000fe400078e0009 */
[----:B------:R-:W-:Y:S02]  /*d980*/  @!P2 IMAD.MOV.U32 R3, RZ, RZ, R8 ;  /* 0x000000ffff03a224 */ /* 0x000fe400078e0008 */
[----:B------:R-:W0:Y:S01]  /*d990*/  S2R R8, SR_TID.X ;  /* 0x0000000000087919 */ /* 0x000e220000002100 */
[----:B------:R-:W-:Y:S02]  /*d9a0*/  IMAD.MOV.U32 R13, RZ, RZ, R4 ;  /* 0x000000ffff0d7224 */ /* 0x000fe400078e0004 */
[----:B------:R-:W-:Y:S01]  /*d9b0*/  @!PT LDS RZ, [RZ] ;  /* 0x00000000fffff984 */ /* 0x000fe20000000800 */
[----:B------:R-:W-:Y:S01]  /*d9c0*/  @!PT LDS RZ, [RZ] ;  /* 0x00000000fffff984 */ /* 0x000fe20000000800 */
[----:B------:R-:W-:Y:S01]  /*d9d0*/  @!PT LDS RZ, [RZ] ;  /* 0x00000000fffff984 */ /* 0x000fe20000000800 */
[----:B------:R1:W-:Y:S01]  /*d9e0*/  @!P2 LDGSTS.E.BYPASS.LTC128B.128 [R10+0x19400], desc[UR48][R2.64], !P1 ;  /* 0x19400000020aafae */ /* 0x0003e2000c901d70 */
[----:B------:R-:W-:Y:S01]  /*d9f0*/  ISETP.GE.AND P2, PT, R6, UR38, PT ;  /* 0x0000002606007c0c */ /* 0x000fe2000bf46270 */
[----:B------:R-:W-:-:S12]  /*da00*/  IMAD.MOV.U32 R6, RZ, RZ, R14 ;  /* 0x000000ffff067224 */ /* 0x000fd800078e000e */
[----:B01----:R-:W-:Y:S05]  /*da10*/  WARPSYNC.COLLECTIVE R15, `(.L_x_301) ;  /* 0x000000000f087348 */ /* 0x003fea0003c00000 */
[----:B------:R2:W3:Y:S02]  /*da20*/  SHFL.IDX P6, R14, R13, R12, R11 ;  /* 0x0000000c0d0e7389 */ /* 0x0004e400000c000b */
[----:B0123--:R-:W-:Y:S01]  /*da30*/  ENDCOLLECTIVE ;  /* 0x000000000000791b */ /* 0x00ffe20003800000 */
.L_x_301:
[----:B------:R-:W-:-:S04]  /*da40*/  @P2 LOP3.LUT R16, R16, 0x100, RZ, 0xfc, !PT ;  /* 0x0000010010102812 */ /* 0x000fc800078efcff */
[----:B------:R-:W-:Y:S01]  /*da50*/  LOP3.LUT R16, R16, 0xffffff7f, RZ, 0xc0, !PT ;  /* 0xffffff7f10107812 */ /* 0x000fe200078ec0ff */
        /* <DEDUP_REMOVED lines=8> */
.L_x_302:
[----:B------:R-:W-:-:S05]  /*dae0*/  @!P2 LEA R7, P0, R8, R7, 0x1 ;  /* 0x000000070807a211 */ /* 0x000fca00078008ff */
[----:B------:R-:W-:Y:S02]  /*daf0*/  @!P2 IMAD.X R6, RZ, RZ, R6, P0 ;  /* 0x000000ffff06a224 */ /* 0x000fe400000e0606 */
[----:B------:R-:W-:Y:S02]  /*db00*/  @!P2 IMAD.MOV.U32 R2, RZ, RZ, R7 ;  /* 0x000000ffff02a224 */ /* 0x000fe400078e0007 */
[----:B------:R-:W-:Y:S02]  /*db10*/  @!P2 IMAD.MOV.U32 R3, RZ, RZ, R6 ;  /* 0x000000ffff03a224 */ /* 0x000fe400078e0006 */
[----:B------:R-:W-:Y:S02]  /*db20*/  IMAD.MOV.U32 R13, RZ, RZ, R4 ;  /* 0x000000ffff0d7224 */ /* 0x000fe400078e0004 */
[----:B------:R-:W-:Y:S01]  /*db30*/  VIADD R6, R0, 0x40 ;  /* 0x0000004000067836 */ /* 0x000fe20000000000 */
[----:B------:R-:W-:Y:S01]  /*db40*/  @!PT LDS RZ, [RZ] ;  /* 0x00000000fffff984 */ /* 0x000fe20000000800 */
[----:B------:R-:W-:Y:S01]  /*db50*/  @!PT LDS RZ, [RZ] ;  /* 0x00000000fffff984 */ /* 0x000fe20000000800 */
[----:B------:R-:W-:Y:S01]  /*db60*/  @!PT LDS RZ, [RZ] ;  /* 0x00000000fffff984 */ /* 0x000fe20000000800 */
[----:B------:R0:W-:Y:S04]  /*db70*/  @!P2 LDGSTS.E.BYPASS.LTC128B.128 [R10+0x19c00], desc[UR48][R2.64], !P1 ;  /* 0x19c00000020aafae */ /* 0x0001e8000c901d70 */
[----:B------:R-:W-:Y:S01]  /*db80*/  ISETP.GE.AND P2, PT, R6, UR38, PT ;  /* 0x0000002606007c0c */ /* 0x000fe2000bf46270 */
[----:B------:R-:W-:-:S02]  /*db90*/  VIADD R6, R0, 0x50 ;  /* 0x0000005000067836 */ /* 0x000fc40000000000 */
[----:B0-----:R-:W-:-:S10]  /*dba0*/  IMAD.MOV.U32 R2, RZ, RZ, R14 ;  /* 0x000000ffff027224 */ /* 0x001fd400078e000e */
[----:B------:R-:W-:Y:S05]  /*dbb0*/  WARPSYNC.COLLECTIVE R15, `(.L_x_303) ;  /* 0x000000000f087348 */ /* 0x000fea0003c00000 */
[----:B------:R0:W1:Y:S02]  /*dbc0*/  SHFL.IDX P6, R14, R13, R12, R11 ;  /* 0x0000000c0d0e7389 */ /* 0x00006400000c000b */
[----:B01----:R-:W-:Y:S01]  /*dbd0*/  ENDCOLLECTIVE ;  /* 0x000000000000791b */ /* 0x003fe20003800000 */
.L_x_303:
[----:B------:R-:W-:-:S04]  /*dbe0*/  @P2 LOP3.LUT R16, R16, 0x80, RZ, 0xfc, !PT ;  /* 0x0000008010102812 */ /* 0x000fc800078efcff */
[----:B------:R-:W-:Y:S01]  /*dbf0*/  LOP3.LUT R16, R16, 0xffffffbf, RZ, 0xc0, !PT ;  /* 0xffffffbf10107812 */ /* 0x000fe200078ec0ff */
[----:B------:R-:W-:Y:S01]  /*dc00*/  IMAD.MOV.U32 R12, RZ, RZ, 0x5 ;  /* 0x00000005ff0c7424 */ /* 0x000fe200078e00ff */
[----:B------:R-:W-:-:S05]  /*dc10*/  @!P2 LEA R14, P0, R8, R14, 0x1 ;  /* 0x0000000e080ea211 */ /* 0x000fca00078008ff */
[----:B------:R-:W-:Y:S02]  /*dc20*/  @!P2 IMAD.X R13, RZ, RZ, R2, P0 ;  /* 0x000000ffff0da224 */ /* 0x000fe400000e0602 */
[----:B------:R-:W-:-:S03]  /*dc30*/  @!P2 IMAD.MOV.U32 R2, RZ, RZ, R14 ;  /* 0x000000ffff02a224 */ /* 0x000fc600078e000e */
[----:B------:R-:W-:Y:S01]  /*dc40*/  @!P2 MOV R3, R13 ;  /* 0x0000000d0003a202 */ /* 0x000fe20000000f00 */
[----:B------:R-:W-:-:S04]  /*dc50*/  IMAD.MOV.U32 R13, RZ, RZ, R5 ;  /* 0x000000ffff0d7224 */ /* 0x000fc800078e0005 */
[----:B------:R-:W-:Y:S01]  /*dc60*/  @!PT LDS RZ, [RZ] ;  /* 0x00000000fffff984 */ /* 0x000fe20000000800 */
[----:B------:R-:W-:Y:S01]  /*dc70*/  @!PT LDS RZ, [RZ] ;  /* 0x00000000fffff984 */ /* 0x000fe20000000800 */
[----:B------:R-:W-:Y:S01]  /*dc80*/  @!PT LDS RZ, [RZ] ;  /* 0x00000000fffff984 */ /* 0x000fe20000000800 */
[----:B------:R0:W-:Y:S01]  /*dc90*/  @!P2 LDGSTS.E.BYPASS.LTC128B.128 [R10+0x1a400], desc[UR48][R2.64], !P1 ;  /* 0x1a400000020aafae */ /* 0x0001e2000c901d70 */
[----:B------:R-:W-:-:S13]  /*dca0*/  ISETP.GE.AND P2, PT, R6, UR38, PT ;  /* 0x0000002606007c0c */ /* 0x000fda000bf46270 */
[----:B0-----:R-:W-:Y:S05]  /*dcb0*/  WARPSYNC.COLLECTIVE R15, `(.L_x_304) ;  /* 0x000000000f087348 */ /* 0x001fea0003c00000 */
[----:B------:R1:W2:Y:S02]  /*dcc0*/  SHFL.IDX P6, R14, R13, R12, R11 ;  /* 0x0000000c0d0e7389 */ /* 0x0002a400000c000b */
[----:B012---:R-:W-:Y:S01]  /*dcd0*/  ENDCOLLECTIVE ;  /* 0x000000000000791b */ /* 0x007fe20003800000 */
.L_x_304:
[----:B------:R-:W-:Y:S01]  /*dce0*/  @P2 LOP3.LUT R16, R16, 0x40, RZ, 0xfc, !PT ;  /* 0x0000004010102812 */ /* 0x000fe200078efcff */
[----:B------:R-:W-:-:S03]  /*dcf0*/  IMAD.MOV.U32 R13, RZ, RZ, R4 ;  /* 0x000000ffff0d7224 */ /* 0x000fc600078e0004 */
[----:B------:R-:W-:Y:S01]  /*dd00*/  LOP3.LUT R16, R16, 0xffffffdf, RZ, 0xc0, !PT ;  /* 0xffffffdf10107812 */ /* 0x000fe200078ec0ff */
[----:B------:R-:W-:-:S07]  /*dd10*/  IMAD.MOV.U32 R2, RZ, RZ, R14 ;  /* 0x000000ffff027224 */ /* 0x000fce00078e000e */
[----:B------:R-:W-:Y:S05]  /*dd20*/  WARPSYNC.COLLECTIVE R15, `(.L_x_305) ;  /* 0x000000000f087348 */ /* 0x000fea0003c00000 */
[----:B------:R0:W1:Y:S02]  /*dd30*/  SHFL.IDX P6, R14, R13, R12, R11 ;  /* 0x0000000c0d0e7389 */ /* 0x00006400000c000b */
[----:B01----:R-:W-:Y:S01]  /*dd40*/  ENDCOLLECTIVE ;  /* 0x000000000000791b */ /* 0x003fe20003800000 */
.L_x_305:
[----:B------:R-:W-:Y:S02]  /*dd50*/  IMAD.MOV.U32 R13, RZ, RZ, R5 ;  /* 0x000000ffff0d7224 */ /* 0x000fe400078e0005 */
[----:B------:R-:W-:Y:S02]  /*dd60*/  IMAD.MOV.U32 R12, RZ, RZ, 0x6 ;  /* 0x00000006ff0c7424 */ /* 0x000fe400078e00ff */
[----:B------:R-:W-:-:S07]  /*dd70*/  IMAD.MOV.U32 R21, RZ, RZ, R14 ;  /* 0x000000ffff157224 */ /* 0x000fce00078e000e */
[----:B------:R-:W-:Y:S05]  /*dd80*/  WARPSYNC.COLLECTIVE R15, `(.L_x_306) ;  /* 0x000000000f087348 */ /* 0x000fea0003c00000 */
[----:B------:R0:W1:Y:S02]  /*dd90*/  SHFL.IDX P6, R14, R13, R12, R11 ;  /* 0x0000000c0d0e7389 */ /* 0x00006400000c000b */
[----:B01----:R-:W-:Y:S01]  /*dda0*/  ENDCOLLECTIVE ;  /* 0x000000000000791b */ /* 0x003fe20003800000 */
.L_x_306:
[----:B------:R-:W-:-:S05]  /*ddb0*/  @!P2 LEA R21, P0, R8, R21, 0x1 ;  /* 0x000000150815a211 */ /* 0x000fca00078008ff */
[----:B------:R-:W-:Y:S02]  /*ddc0*/  @!P2 IMAD.X R20, RZ, RZ, R2, P0 ;  /* 0x000000ffff14a224 */ /* 0x000fe400000e0602 */
[----:B------:R-:W-:Y:S02]  /*ddd0*/  @!P2 IMAD.MOV.U32 R2, RZ, RZ, R21 ;  /* 0x000000ffff02a224 */ /* 0x000fe400078e0015 */
[----:B------:R-:W-:Y:S02]  /*dde0*/  @!P2 IMAD.MOV.U32 R3, RZ, RZ, R20 ;  /* 0x000000ffff03a224 */ /* 0x000fe400078e0014 */
[----:B------:R-:W-:-:S03]  /*ddf0*/  IMAD.MOV.U32 R13, RZ, RZ, R4 ;  /* 0x000000ffff0d7224 */ /* 0x000fc600078e0004 */
[----:B------:R-:W-:Y:S01]  /*de00*/  @!PT LDS RZ, [RZ] ;  /* 0x00000000fffff984 */ /* 0x000fe20000000800 */
[----:B------:R-:W-:Y:S01]  /*de10*/  @!PT LDS RZ, [RZ] ;  /* 0x00000000fffff984 */ /* 0x000fe20000000800 */
[----:B------:R-:W-:Y:S01]  /*de20*/  @!PT LDS RZ, [RZ] ;  /* 0x00000000fffff984 */ /* 0x000fe20000000800 */
[----:B------:R0:W-:Y:S02]  /*de30*/  @!P2 LDGSTS.E.BYPASS.LTC128B.128 [R10+0x1ac00], desc[UR48][R2.64], !P1 ;  /* 0x1ac00000020aafae */ /* 0x0001e4000c901d70 */
[----:B0-----:R-:W-:Y:S01]  /*de40*/  IMAD.MOV.U32 R2, RZ, RZ, R14 ;  /* 0x000000ffff027224 */ /* 0x001fe200078e000e */
[----:B------:R-:W-:-:S07]  /*de50*/  IADD3 R3, R0, 0x60, RZ ;  /* 0x0000006000037810 */ /* 0x000fce0007ffe0ff */
[----:B------:R-:W-:Y:S05]  /*de60*/  WARPSYNC.COLLECTIVE R15, `(.L_x_307) ;  /* 0x000000000f087348 */ /* 0x000fea0003c00000 */
[----:B------:R0:W1:Y:S02]  /*de70*/  SHFL.IDX P6, R14, R13, R12, R11 ;  /* 0x0000000c0d0e7389 */ /* 0x00006400000c000b */
[----:B01----:R-:W-:Y:S01]  /*de80*/  ENDCOLLECTIVE ;  /* 0x000000000000791b */ /* 0x003fe20003800000 */
.L_x_307:
[----:B------:R-:W-:Y:S01]  /*de90*/  ISETP.GE.AND P2, PT, R3, UR38, PT ;  /* 0x0000002603007c0c */ /* 0x000fe2000bf46270 */
[----:B------:R-:W-:Y:S02]  /*dea0*/  IMAD.MOV.U32 R13, RZ, RZ, R5 ;  /* 0x000000ffff0d7224 */ /* 0x000fe400078e0005 */
[----:B------:R-:W-:-:S10]  /*deb0*/  IMAD.MOV.U32 R12, RZ, RZ, 0x7 ;  /* 0x00000007ff0c7424 */ /* 0x000fd400078e00ff */
[----:B------:R-:W-:Y:S01]  /*dec0*/  @P2 LOP3.LUT R16, R16, 0x20, RZ, 0xfc, !PT ;  /* 0x0000002010102812 */ /* 0x000fe200078efcff */
[----:B------:R-:W-:-:S05]  /*ded0*/  IMAD.MOV.U32 R15, RZ, RZ, R14 ;  /* 0x000000ffff0f7224 */ /* 0x000fca00078e000e */
[----:B------:R-:W-:-:S05]  /*dee0*/  @!P2 LEA R6, P0, R8, R15, 0x1 ;  /* 0x0000000f0806a211 */ /* 0x000fca00078008ff */
[----:B------:R-:W-:Y:S02]  /*def0*/  @!P2 IMAD.X R15, RZ, RZ, R2, P0 ;  /* 0x000000ffff0fa224 */ /* 0x000fe400000e0602 */
[----:B------:R-:W-:Y:S02]  /*df00*/  @!P2 IMAD.MOV.U32 R2, RZ, RZ, R6 ;  /* 0x000000ffff02a224 */ /* 0x000fe400078e0006 */
[----:B------:R-:W-:Y:S02]  /*df10*/  @!P2 IMAD.MOV.U32 R3, RZ, RZ, R15 ;  /* 0x000000ffff03a224 */ /* 0x000fe400078e000f */
[----:B------:R-:W-:-:S03]  /*df20*/  IMAD.MOV.U32 R15, RZ, RZ, -0x1 ;  /* 0xffffffffff0f7424 */ /* 0x000fc600078e00ff */
[----:B------:R-:W-:Y:S01]  /*df30*/  @!PT LDS RZ, [RZ] ;  /* 0x00000000fffff984 */ /* 0x000fe20000000800 */
[----:B------:R-:W-:Y:S01]  /*df40*/  @!PT LDS RZ, [RZ] ;  /* 0x00000000fffff984 */ /* 0x000fe20000000800 */
[----:B------:R-:W-:Y:S01]  /*df50*/  @!PT LDS RZ, [RZ] ;  /* 0x00000000fffff984 */ /* 0x000fe20000000800 */
[----:B------:R0:W-:Y:S04]  /*df60*/  @!P2 LDGSTS.E.BYPASS.LTC128B.128 [R10+0x1b400], desc[UR48][R2.64], !P1 ;  /* 0x1b400000020aafae */ /* 0x0001e8000c901d70 */
[----:B0-----:R-:W-:Y:S05]  /*df70*/  WARPSYNC.COLLECTIVE R15, `(.L_x_308) ;  /* 0x000000000f087348 */ /* 0x001fea0003c00000 */
[----:B------:R1:W2:Y:S02]  /*df80*/  SHFL.IDX P6, R14, R13, R12, R11 ;  /* 0x0000000c0d0e7389 */ /* 0x0002a400000c000b */
[----:B012---:R-:W-:Y:S01]  /*df90*/  ENDCOLLECTIVE ;  /* 0x000000000000791b */ /* 0x007fe20003800000 */
.L_x_308:
[----:B------:R-:W-:Y:S02]  /*dfa0*/  IMAD.MOV.U32 R13, RZ, RZ, R4 ;  /* 0x000000ffff0d7224 */ /* 0x000fe400078e0004 */
[----:B------:R-:W-:-:S07]  /*dfb0*/  IMAD.MOV.U32 R5, RZ, RZ, R14 ;  /* 0x000000ffff057224 */ /* 0x000fce00078e000e */
[----:B------:R-:W-:Y:S05]  /*dfc0*/  WARPSYNC.COLLECTIVE R15, `(.L_x_309) ;  /* 0x000000000f087348 */ /* 0x000fea0003c00000 */
[----:B------:R0:W1:Y:S02]  /*dfd0*/  SHFL.IDX P6, R14, R13, R12, R11 ;  /* 0x0000000c0d0e7389 */ /* 0x00006400000c000b */
[----:B01----:R-:W-:Y:S01]  /*dfe0*/  ENDCOLLECTIVE ;  /* 0x000000000000791b */ /* 0x003fe20003800000 */
.L_x_309:
[----:B------:R-:W-:Y:S05]  /*dff0*/  BRA `(.L_x_310) ;  /* 0xffffffc000887947 */ /* 0x000fea000383ffff */
.L_x_237:
[----:B------:R-:W-:Y:S01]  /*e000*/  BSSY B0, `(.L_x_311) ;  /* 0x0000008000007945 */ /* 0x000fe20003800000 */
[----:B------:R-:W-:Y:S02]  /*e010*/  IMAD.MOV.U32 R13, RZ, RZ, R4 ;  /* 0x000000ffff0d7224 */ /* 0x000fe400078e0004 */
[----:B------:R-:W-:Y:S02]  /*e020*/  IMAD.MOV.U32 R12, RZ, RZ, RZ ;  /* 0x000000ffff0c7224 */ /* 0x000fe400078e00ff */
[----:B------:R-:W-:Y:S02]  /*e030*/  IMAD.MOV.U32 R11, RZ, RZ, 0x181f ;  /* 0x0000181fff0b7424 */ /* 0x000fe400078e00ff */
[----:B------:R-:W-:-:S07]  /*e040*/  IMAD.MOV.U32 R15, RZ, RZ, -0x1 ;  /* 0xffffffffff0f7424 */ /* 0x000fce00078e00ff */
[----:B-----5:R-:W-:Y:S05]  /*e050*/  WARPSYNC.COLLECTIVE R15, `(.L_x_312) ;  /* 0x000000000f087348 */ /* 0x020fea0003c00000 */
[----:B------:R0:W1:Y:S02]  /*e060*/  SHFL.IDX P6, R14, R13, R12, R11 ;  /* 0x0000000c0d0e7389 */ /* 0x00006400000c000b */
[----:B01---5:R-:W-:Y:S01]  /*e070*/  ENDCOLLECTIVE ;  /* 0x000000000000791b */ /* 0x023fe20003800000 */
.L_x_312:
[----:B------:R-:W-:Y:S05]  /*e080*/  BSYNC B0 ;  /* 0x0000000000007941 */ /* 0x000fea0003800000 */
.L_x_311:
[----:B------:R-:W-:Y:S01]  /*e090*/  IMAD.MOV.U32 R13, RZ, RZ, R0 ;  /* 0x000000ffff0d7224 */ /* 0x000fe200078e0000 */
[----:B------:R-:W-:Y:S01]  /*e0a0*/  MOV R12, RZ ;  /* 0x000000ff000c7202 */ /* 0x000fe20000000f00 */
[----:B------:R-:W-:Y:S01]  /*e0b0*/  IMAD.MOV.U32 R11, RZ, RZ, 0x181f ;  /* 0x0000181fff0b7424 */ /* 0x000fe200078e00ff */
[----:B------:R-:W-:Y:S01]  /*e0c0*/  LOP3.LUT P2, RZ, R16, 0x800, RZ, 0xc0, !PT ;  /* 0x0000080010ff7812 */ /* 0x000fe2000784c0ff */
[----:B------:R-:W-:Y:S02]  /*e0d0*/  IMAD.MOV.U32 R15, RZ, RZ, -0x1 ;  /* 0xffffffffff0f7424 */ /* 0x000fe400078e00ff */
[----:B------:R-:W-:-:S10]  /*e0e0*/  IMAD.MOV.U32 R2, RZ, RZ, R14 ;  /* 0x000000ffff027224 */ /* 0x000fd400078e000e */
[----:B------:R-:W-:Y:S05]  /*e0f0*/  WARPSYNC.COLLECTIVE R15, `(.L_x_313) ;  /* 0x000000000f087348 */ /* 0x000fea0003c00000 */
[----:B------:R0:W1:Y:S02]  /*e100*/  SHFL.IDX P6, R14, R13, R12, R11 ;  /* 0x0000000c0d0e7389 */ /* 0x00006400000c000b */
[----:B01----:R-:W-:Y:S01]  /*e110*/  ENDCOLLECTIVE ;  /* 0x000000000000791b */ /* 0x003fe20003800000 */
.L_x_313:
[----:B------:R-:W-:Y:S02]  /*e120*/  IMAD.MOV.U32 R13, RZ, RZ, R4 ;  /* 0x000000ffff0d7224 */ /* 0x000fe400078e0004 */
[----:B------:R-:W-:Y:S01]  /*e130*/  IMAD.MOV.U32 R12, RZ, RZ, 0x1 ;  /* 0x00000001ff0c7424 */ /* 0x000fe200078e00ff */
[----:B------:R-:W-:-:S05]  /*e140*/  @!P2 LEA R14, P0, R21, R14, 0x1 ;  /* 0x0000000e150ea211 */ /* 0x000fca00078008ff */
[----:B------:R-:W-:Y:S02]  /*e150*/  @!P2 IMAD.X R3, RZ, RZ, R2, P0 ;  /* 0x000000ffff03a224 */ /* 0x000fe400000e0602 */
[----:B------:R-:W-:-:S07]  /*e160*/  @!P2 IMAD.MOV.U32 R2, RZ, RZ, R14 ;  /* 0x000000ffff02a224 */ /* 0x000fce00078e000e */
[----:B------:R-:W-:Y:S05]  /*e170*/  WARPSYNC.COLLECTIVE R15, `(.L_x_314) ;  /* 0x000000000f087348 */ /* 0x000fea0003c00000 */
[----:B------:R0:W1:Y:S02]  /*e180*/  SHFL.IDX P6, R14, R13, R12, R11 ;  /* 0x0000000c0d0e7389 */ /* 0x00006400000c000b */
[----:B01----:R-:W-:Y:S01]  /*e190*/  ENDCOLLECTIVE ;  /* 0x000000000000791b */ /* 0x003fe20003800000 */
.L_x_314:
[----:B------:R-:W-:Y:S01]  /*e1a0*/  @!PT LDS RZ, [RZ] ;  /* 0x00000000fffff984 */ /* 0x000fe20000000800 */
[----:B------:R-:W-:Y:S01]  /*e1b0*/  @!PT LDS RZ, [RZ] ;  /* 0x00000000fffff984 */ /* 0x000fe20000000800 */
[----:B------:R-:W-:Y:S01]  /*e1c0*/  @!PT LDS RZ, [RZ] ;  /* 0x00000000fffff984 */ /* 0x000fe20000000800 */
[----:B------:R0:W-:Y:S04]  /*e1d0*/  @!P2 LDGSTS.E.BYPASS.LTC128B.128 [R20+0x22400], desc[UR48][R2.64], !P5 ;  /* 0x224000000214afae */ /* 0x0001e8000e901d70 */
[----:B------:R0:W-:Y:S04]  /*e1e0*/  @!P2 LDGSTS.E.BYPASS.LTC128B.128 [R20+0x26400], desc[UR48][R2.64+0x80], !P4 ;  /* 0x264000800214afae */ /* 0x0001e8000e101d70 */
[----:B------:R0:W-:Y:S01]  /*e1f0*/  @!P2 LDGSTS.E.BYPASS.LTC128B.128 [R20+0x2a400], desc[UR48][R2.64+0x100], !P3 ;  /* 0x2a4001000214afae */ /* 0x0001e2000d901d70 */
[----:B------:R-:W-:-:S03]  /*e200*/  IMAD.MOV.U32 R13, RZ, RZ, R0 ;  /* 0x000000ffff0d7224 */ /* 0x000fc600078e0000 */
[----:B------:R0:W-:Y:S01]  /*e210*/  @!P2 LDGSTS.E.BYPASS.LTC128B.128 [R20+0x2e400], desc[UR48][R2.64+0x180], !P1 ;  /* 0x2e4001800214afae */ /* 0x0001e2000c901d70 */
[----:B------:R-:W-:Y:S01]  /*e220*/  LOP3.LUT P2, RZ, R16, 0x200, RZ, 0xc0, !PT ;  /* 0x0000020010ff7812 */ /* 0x000fe2000784c0ff */
[----:B------:R-:W-:-:S12]  /*e230*/  IMAD.MOV.U32 R5, RZ, RZ, R14 ;  /* 0x000000ffff057224 */ /* 0x000fd800078e000e */
[----:B0-----:R-:W-:Y:S05]  /*e240*/  WARPSYNC.COLLECTIVE R15, `(.L_x_315) ;  /* 0x000000000f087348 */ /* 0x001fea0003c00000 */
[----:B------:R1:W2:Y:S02]  /*e250*/  SHFL.IDX P6, R14, R13, R12, R11 ;  /* 0x0000000c0d0e7389 */ /* 0x0002a400000c000b */
[----:B012---:R-:W-:Y:S01]  /*e260*/  ENDCOLLECTIVE ;  /* 0x000000000000791b */ /* 0x007fe20003800000 */
.L_x_315:
[----:B------:R-:W-:Y:S02]  /*e270*/  IMAD.MOV.U32 R13, RZ, RZ, R4 ;  /* 0x000000ffff0d7224 */ /* 0x000fe400078e0004 */
[----:B------:R-:W-:Y:S01]  /*e280*/  IMAD.MOV.U32 R12, RZ, RZ, 0x2 ;  /* 0x00000002ff0c7424 */ /* 0x000fe200078e00ff */
[----:B------:R-:W-:-:S13]  /*e290*/  LOP3.LUT P6, RZ, R16, 0x400, RZ, 0xc0, !PT ;  /* 0x0000040010ff7812 */ /* 0x000fda00078cc0ff */
[----:B------:R-:W-:-:S05]  /*e2a0*/  @!P6 LEA R14, P0, R21, R14, 0x1 ;  /* 0x0000000e150ee211 */ /* 0x000fca00078008ff */
[----:B------:R-:W-:Y:S02]  /*e2b0*/  @!P6 IMAD.X R5, RZ, RZ, R5, P0 ;  /* 0x000000ffff05e224 */ /* 0x000fe400000e0605 */
[----:B------:R-:W-:Y:S02]  /*e2c0*/  @!P6 IMAD.MOV.U32 R2, RZ, RZ, R14 ;  /* 0x000000ffff02e224 */ /* 0x000fe400078e000e */
[----:B------:R-:W-:-:S05]  /*e2d0*/  @!P6 IMAD.MOV.U32 R3, RZ, RZ, R5 ;  /* 0x000000ffff03e224 */ /* 0x000fca00078e0005 */
[----:B------:R-:W-:Y:S01]  /*e2e0*/  @!PT LDS RZ, [RZ] ;  /* 0x00000000fffff984 */ /* 0x000fe20000000800 */
[----:B------:R-:W-:Y:S01]  /*e2f0*/  @!PT LDS RZ, [RZ] ;  /* 0x00000000fffff984 */ /* 0x000fe20000000800 */
[----:B------:R-:W-:Y:S01]  /*e300*/  @!PT LDS RZ, [RZ] ;  /* 0x00000000fffff984 */ /* 0x000fe20000000800 */
[----:B------:R0:W-:Y:S04]  /*e310*/  @!P6 LDGSTS.E.BYPASS.LTC128B.128 [R20+0x22c00], desc[UR48][R2.64], !P5 ;  /* 0x22c000000214efae */ /* 0x0001e8000e901d70 */
[----:B------:R0:W-:Y:S04]  /*e320*/  @!P6 LDGSTS.E.BYPASS.LTC128B.128 [R20+0x26c00], desc[UR48][R2.64+0x80], !P4 ;  /* 0x26c000800214efae */ /* 0x0001e8000e101d70 */
[----:B------:R0:W-:Y:S04]  /*e330*/  @!P6 LDGSTS.E.BYPASS.LTC128B.128 [R20+0x2ac00], desc[UR48][R2.64+0x100], !P3 ;  /* 0x2ac001000214efae */ /* 0x0001e8000d901d70 */
[----:B------:R0:W-:Y:S02]  /*e340*/  @!P6 LDGSTS.E.BYPASS.LTC128B.128 [R20+0x2ec00], desc[UR48][R2.64+0x180], !P1 ;  /* 0x2ec001800214efae */ /* 0x0001e4000c901d70 */
[----:B0-----:R-:W-:Y:S05]  /*e350*/  WARPSYNC.COLLECTIVE R15, `(.L_x_316) ;  /* 0x000000000f087348 */ /* 0x001fea0003c00000 */
[----:B------:R1:W2:Y:S02]  /*e360*/  SHFL.IDX P6, R14, R13, R12, R11 ;  /* 0x0000000c0d0e7389 */ /* 0x0002a400000c000b */
[----:B012---:R-:W-:Y:S01]  /*e370*/  ENDCOLLECTIVE ;  /* 0x000000000000791b */ /* 0x007fe20003800000 */
.L_x_316:
[----:B------:R-:W-:Y:S01]  /*e380*/  MOV R13, R0 ;  /* 0x00000000000d7202 */ /* 0x000fe20000000f00 */
[----:B------:R-:W-:-:S07]  /*e390*/  IMAD.MOV.U32 R5, RZ, RZ, R14 ;  /* 0x000000ffff057224 */ /* 0x000fce00078e000e */
[----:B------:R-:W-:Y:S05]  /*e3a0*/  WARPSYNC.COLLECTIVE R15, `(.L_x_317) ;  /* 0x000000000f087348 */ /* 0x000fea0003c00000 */
[----:B------:R0:W1:Y:S02]  /*e3b0*/  SHFL.IDX P6, R14, R13, R12, R11 ;  /* 0x0000000c0d0e7389 */ /* 0x00006400000c000b */
[----:B01----:R-:W-:Y:S01]  /*e3c0*/  ENDCOLLECTIVE ;  /* 0x000000000000791b */ /* 0x003fe20003800000 */
.L_x_317:
[----:B------:R-:W-:Y:S02]  /*e3d0*/  IMAD.MOV.U32 R13, RZ, RZ, R4 ;  /* 0x000000ffff0d7224 */ /* 0x000fe400078e0004 */
[----:B------:R-:W-:Y:S01]  /*e3e0*/  IMAD.MOV.U32 R12, RZ, RZ, 0x3 ;  /* 0x00000003ff0c7424 */ /* 0x000fe200078e00ff */
[----:B------:R-:W-:-:S05]  /*e3f0*/  @!P2 LEA R14, P0, R21, R14, 0x1 ;  /* 0x0000000e150ea211 */ /* 0x000fca00078008ff */
[----:B------:R-:W-:-:S08]  /*e400*/  @!P2 IMAD.MOV.U32 R2, RZ, RZ, R14 ;  /* 0x000000ffff02a224 */ /* 0x000fd000078e000e */
[----:B------:R-:W-:Y:S05]  /*e410*/  WARPSYNC.COLLECTIVE R15, `(.L_x_318) ;  /* 0x000000000f087348 */ /* 0x000fea0003c00000 */
[----:B------:R0:W1:Y:S02]  /*e420*/  SHFL.IDX P6, R14, R13, R12, R11 ;  /* 0x0000000c0d0e7389 */ /* 0x00006400000c000b */
[----:B01----:R-:W-:Y:S01]  /*e430*/  ENDCOLLECTIVE ;  /* 0x000000000000791b */ /* 0x003fe20003800000 */
.L_x_318:
[----:B------:R-:W-:-:S04]  /*e440*/  @!P2 IMAD.X R5, RZ, RZ, R5, P0 ;  /* 0x000000ffff05a224 */ /* 0x000fc800000e0605 */
[----:B------:R-:W-:-:S05]  /*e450*/  @!P2 IMAD.MOV.U32 R3, RZ, RZ, R5 ;  /* 0x000000ffff03a224 */ /* 0x000fca00078e0005 */
[----:B------:R-:W-:Y:S01]  /*e460*/  @!PT LDS RZ, [RZ] ;  /* 0x00000000fffff984 */ /* 0x000fe20000000800 */
[----:B------:R-:W-:Y:S01]  /*e470*/  @!PT LDS RZ, [RZ] ;  /* 0x00000000fffff984 */ /* 0x000fe20000000800 */
[----:B------:R-:W-:Y:S01]  /*e480*/  @!PT LDS RZ, [RZ] ;  /* 0x00000000fffff984 */ /* 0x000fe20000000800 */
[----:B------:R0:W-:Y:S01]  /*e490*/  @!P2 LDGSTS.E.BYPASS.LTC128B.128 [R20+0x23400], desc[UR48][R2.64], !P5 ;  /* 0x234000000214afae */ /* 0x0001e2000e901d70 */
[----:B------:R-:W-:-:S03]  /*e4a0*/  IMAD.MOV.U32 R13, RZ, RZ, R0 ;  /* 0x000000ffff0d7224 */ /* 0x000fc600078e0000 */
[----:B------:R0:W-:Y:S04]  /*e4b0*/  @!P2 LDGSTS.E.BYPASS.LTC128B.128 [R20+0x27400], desc[UR48][R2.64+0x80], !P4 ;  /* 0x274000800214afae */ /* 0x0001e8000e101d70 */
[----:B------:R0:W-:Y:S04]  /*e4c0*/  @!P2 LDGSTS.E.BYPASS.LTC128B.128 [R20+0x2b400], desc[UR48][R2.64+0x100], !P3 ;  /* 0x2b4001000214afae */ /* 0x0001e8000d901d70 */
[----:B------:R0:W-:Y:S01]  /*e4d0*/  @!P2 LDGSTS.E.BYPASS.LTC128B.128 [R20+0x2f400], desc[UR48][R2.64+0x180], !P1 ;  /* 0x2f4001800214afae */ /* 0x0001e2000c901d70 */
[----:B------:R-:W-:Y:S01]  /*e4e0*/  IMAD.MOV.U32 R5, RZ, RZ, R14 ;  /* 0x000000ffff057224 */ /* 0x000fe200078e000e */
[----:B------:R-:W-:-:S13]  /*e4f0*/  LOP3.LUT P2, RZ, R16, 0x80, RZ, 0xc0, !PT ;  /* 0x0000008010ff7812 */ /* 0x000fda000784c0ff */
[----:B0-----:R-:W-:Y:S05]  /*e500*/  WARPSYNC.COLLECTIVE R15, `(.L_x_319) ;  /* 0x000000000f087348 */ /* 0x001fea0003c00000 */
[----:B------:R1:W2:Y:S02]  /*e510*/  SHFL.IDX P6, R14, R13, R12, R11 ;  /* 0x0000000c0d0e7389 */ /* 0x0002a400000c000b */
[----:B012---:R-:W-:Y:S01]  /*e520*/  ENDCOLLECTIVE ;  /* 0x000000000000791b */ /* 0x007fe20003800000 */
.L_x_319:
        /* <DEDUP_REMOVED lines=17> */
.L_x_320:
[----:B------:R-:W-:Y:S02]  /*e640*/  IMAD.MOV.U32 R13, RZ, RZ, R0 ;  /* 0x000000ffff0d7224 */ /* 0x000fe400078e0000 */
[----:B------:R-:W-:-:S07]  /*e650*/  IMAD.MOV.U32 R5, RZ, RZ, R14 ;  /* 0x000000ffff057224 */ /* 0x000fce00078e000e */
[----:B------:R-:W-:Y:S05]  /*e660*/  WARPSYNC.COLLECTIVE R15, `(.L_x_321) ;  /* 0x000000000f087348 */ /* 0x000fea0003c00000 */
[----:B------:R0:W1:Y:S02]  /*e670*/  SHFL.IDX P6, R14, R13, R12, R11 ;  /* 0x0000000c0d0e7389 */ /* 0x00006400000c000b */
[----:B01----:R-:W-:Y:S01]  /*e680*/  ENDCOLLECTIVE ;  /* 0x000000000000791b */ /* 0x003fe20003800000 */
.L_x_321:
        /* <DEDUP_REMOVED lines=8> */
.L_x_322:
[----:B------:R-:W-:-:S05]  /*e710*/  @!P2 IMAD.MOV.U32 R3, RZ, RZ, R5 ;  /* 0x000000ffff03a224 */ /* 0x000fca00078e0005 */
[----:B------:R-:W-:Y:S01]  /*e720*/  @!PT LDS RZ, [RZ] ;  /* 0x00000000fffff984 */ /* 0x000fe20000000800 */
[----:B------:R-:W-:Y:S01]  /*e730*/  @!PT LDS RZ, [RZ] ;  /* 0x00000000fffff984 */ /* 0x000fe20000000800 */
[----:B------:R-:W-:Y:S01]  /*e740*/  @!PT LDS RZ, [RZ] ;  /* 0x00000000fffff984 */ /* 0x000fe20000000800 */
[----:B------:R0:W-:Y:S04]  /*e750*/  @!P2 LDGSTS.E.BYPASS.LTC128B.128 [R20+0x24400], desc[UR48][R2.64], !P5 ;  /* 0x244000000214afae */ /* 0x0001e8000e901d70 */
[----:B------:R0:W-:Y:S01]  /*e760*/  @!P2 LDGSTS.E.BYPASS.LTC128B.128 [R20+0x28400], desc[UR48][R2.64+0x80], !P4 ;  /* 0x284000800214afae */ /* 0x0001e2000e101d70 */
[----:B------:R-:W-:-:S03]  /*e770*/  IMAD.MOV.U32 R13, RZ, RZ, R0 ;  /* 0x000000ffff0d7224 */ /* 0x000fc600078e0000 */
[----:B------:R0:W-:Y:S04]  /*e780*/  @!P2 LDGSTS.E.BYPASS.LTC128B.128 [R20+0x2c400], desc[UR48][R2.64+0x100], !P3 ;  /* 0x2c4001000214afae */ /* 0x0001e8000d901d70 */
[----:B------:R0:W-:Y:S01]  /*e790*/  @!P2 LDGSTS.E.BYPASS.LTC128B.128 [R20+0x30400], desc[UR48][R2.64+0x180], !P1 ;  /* 0x304001800214afae */ /* 0x0001e2000c901d70 */
[----:B------:R-:W-:Y:S01]  /*e7a0*/  LOP3.LUT P2, RZ, R16, 0x20, RZ, 0xc0, !PT ;  /* 0x0000002010ff7812 */ /* 0x000fe2000784c0ff */
[----:B------:R-:W-:-:S12]  /*e7b0*/  IMAD.MOV.U32 R5, RZ, RZ, R14 ;  /* 0x000000ffff057224 */ /* 0x000fd800078e000e */
[----:B0-----:R-:W-:Y:S05]  /*e7c0*/  WARPSYNC.COLLECTIVE R15, `(.L_x_323) ;  /* 0x000000000f087348 */ /* 0x001fea0003c00000 */
[----:B------:R1:W2:Y:S02]  /*e7d0*/  SHFL.IDX P6, R14, R13, R12, R11 ;  /* 0x0000000c0d0e7389 */ /* 0x0002a400000c000b */
[----:B012---:R-:W-:Y:S01]  /*e7e0*/  ENDCOLLECTIVE ;  /* 0x000000000000791b */ /* 0x007fe20003800000 */
.L_x_323:
        /* <DEDUP_REMOVED lines=17> */
.L_x_324:
[----:B------:R-:W-:Y:S02]  /*e900*/  IMAD.MOV.U32 R13, RZ, RZ, R0 ;  /* 0x000000ffff0d7224 */ /* 0x000fe400078e0000 */
[----:B------:R-:W-:-:S07]  /*e910*/  IMAD.MOV.U32 R5, RZ, RZ, R14 ;  /* 0x000000ffff057224 */ /* 0x000fce00078e000e */
[----:B------:R-:W-:Y:S05]  /*e920*/  WARPSYNC.COLLECTIVE R15, `(.L_x_325) ;  /* 0x000000000f087348 */ /* 0x000fea0003c00000 */
[----:B------:R0:W1:Y:S02]  /*e930*/  SHFL.IDX P6, R14, R13, R12, R11 ;  /* 0x0000000c0d0e7389 */ /* 0x00006400000c000b */
[----:B01----:R-:W-:Y:S01]  /*e940*/  ENDCOLLECTIVE ;  /* 0x000000000000791b */ /* 0x003fe20003800000 */
.L_x_325:
[----:B------:R-:W-:Y:S02]  /*e950*/  IMAD.MOV.U32 R13, RZ, RZ, R4 ;  /* 0x000000ffff0d7224 */ /* 0x000fe400078e0004 */
[----:B------:R-:W-:Y:S01]  /*e960*/  IMAD.MOV.U32 R12, RZ, RZ, 0x7 ;  /* 0x00000007ff0c7424 */ /* 0x000fe200078e00ff */
[----:B------:R-:W-:-:S04]  /*e970*/  @!P2 LEA R14, P0, R21, R14, 0x1 ;  /* 0x0000000e150ea211 */ /* 0x000fc800078008ff */
[----:B------:R-:W-:Y:S01]  /*e980*/  @!P2 MOV R2, R14 ;  /* 0x0000000e0002a202 */ /* 0x000fe20000000f00 */
[----:B------:R-:W-:-:S08]  /*e990*/  @!P2 IMAD.X R5, RZ, RZ, R5, P0 ;  /* 0x000000ffff05a224 */ /* 0x000fd000000e0605 */
[----:B------:R-:W-:Y:S05]  /*e9a0*/  WARPSYNC.COLLECTIVE R15, `(.L_x_326) ;  /* 0x000000000f087348 */ /* 0x000fea0003c00000 */
[----:B------:R0:W1:Y:S02]  /*e9b0*/  SHFL.IDX P6, R14, R13, R12, R11 ;  /* 0x0000000c0d0e7389 */ /* 0x00006400000c000b */
[----:B01----:R-:W-:Y:S01]  /*e9c0*/  ENDCOLLECTIVE ;  /* 0x000000000000791b */ /* 0x003fe20003800000 */
.L_x_326:
        /* <DEDUP_REMOVED lines=9> */
[----:B------:R-:W-:-:S07]  /*ea60*/  IMAD.MOV.U32 R5, RZ, RZ, R14 ;  /* 0x000000ffff057224 */ /* 0x000fce00078e000e */
[----:B0-----:R-:W-:Y:S05]  /*ea70*/  WARPSYNC.COLLECTIVE R15, `(.L_x_327) ;  /* 0x000000000f087348 */ /* 0x001fea0003c00000 */
[----:B------:R1:W2:Y:S02]  /*ea80*/  SHFL.IDX P6, R14, R13, R12, R11 ;  /* 0x0000000c0d0e7389 */ /* 0x0002a400000c000b */
[----:B012---:R-:W-:Y:S01]  /*ea90*/  ENDCOLLECTIVE ;  /* 0x000000000000791b */ /* 0x007fe20003800000 */
.L_x_327:
[----:B------:R-:W-:Y:S05]  /*eaa0*/  BRA `(.L_x_328) ;  /* 0xffffffc0007c7947 */ /* 0x000fea000383ffff */
.L_x_239:
[----:B0-----:R-:W-:-:S04]  /*eab0*/  IMAD.U32 R3, RZ, RZ, UR37 ;  /* 0x00000025ff037e24 */ /* 0x001fc8000f8e00ff */
[----:B------:R0:W1:Y:S03]  /*eac0*/  SYNCS.PHASECHK.TRANS64.TRYWAIT P0, [R3+URZ+0x32420], R0 ;  /* 0x03242000030075a7 */ /* 0x000066000800017f */
[----:B-1----:R-:W-:Y:S05]  /*ead0*/  @!P0 NANOSLEEP.SYNCS 0x989680 ;  /* 0x009896800000895d */ /* 0x002fea0003900000 */
[----:B------:R-:W1:Y:S02]  /*eae0*/  @!P0 SYNCS.PHASECHK.TRANS64 P0, [R3+URZ+0x32420], R0 ;  /* 0x03242000030085a7 */ /* 0x000e64000800007f */
[----:B-1----:R-:W-:Y:S05]  /*eaf0*/  @!P0 BRA `(.L_x_239) ;  /* 0xfffffffc00ec8947 */ /* 0x002fea000383ffff */
[----:B------:R-:W-:Y:S05]  /*eb00*/  BRA `(.L_x_329) ;  /* 0xffffffc000b87947 */ /* 0x000fea000383ffff */
.L_x_242:
[----:B0-----:R0:W1:Y:S02]  /*eb10*/  SYNCS.PHASECHK.TRANS64.TRYWAIT P0, [R17+URZ+0x32460], R0 ;  /* 0x03246000110075a7 */ /* 0x001064000800017f */
[----:B-1----:R-:W-:Y:S05]  /*eb20*/  @!P0 NANOSLEEP.SYNCS 0x989680 ;  /* 0x009896800000895d */ /* 0x002fea0003900000 */
[----:B------:R-:W1:Y:S02]  /*eb30*/  @!P0 SYNCS.PHASECHK.TRANS64 P0, [R17+URZ+0x32460], R0 ;  /* 0x03246000110085a7 */ /* 0x000e64000800007f */
[----:B-1----:R-:W-:Y:S05]  /*eb40*/  @!P0 BRA `(.L_x_242) ;  /* 0xfffffffc00f08947 */ /* 0x002fea000383ffff */
[----:B------:R-:W-:Y:S05]  /*eb50*/  BRA `(.L_x_330) ;  /* 0xffffffc000c87947 */ /* 0x000fea000383ffff */
.L_x_243:
        /* <DEDUP_REMOVED lines=8> */
.L_x_332:
[----:B------:R-:W-:Y:S05]  /*ebe0*/  BSYNC B0 ;  /* 0x0000000000007941 */ /* 0x000fea0003800000 */
.L_x_331:
[----:B------:R-:W0:Y:S01]  /*ebf0*/  S2R R4, SR_TID.X ;  /* 0x0000000000047919 */ /* 0x000e220000002100 */
[----:B------:R-:W-:Y:S01]  /*ec00*/  IMAD.MOV.U32 R13, RZ, RZ, R8 ;  /* 0x000000ffff0d7224 */ /* 0x000fe200078e0008 */
[----:B------:R-:W-:Y:S01]  /*ec10*/  MOV R11, 0x181f ;  /* 0x0000181f000b7802 */ /* 0x000fe20000000f00 */
[----:B------:R-:W-:Y:S01]  /*ec20*/  IMAD.MOV.U32 R12, RZ, RZ, RZ ;  /* 0x000000ffff0c7224 */ /* 0x000fe200078e00ff */
[C---:B------:R-:W-:Y:S01]  /*ec30*/  LOP3.LUT P3, RZ, R29.reuse, 0x8000, RZ, 0xc0, !PT ;  /* 0x000080001dff7812 */ /* 0x040fe2000786c0ff */
[----:B------:R-:W-:Y:S01]  /*ec40*/  IMAD.MOV.U32 R15, RZ, RZ, -0x1 ;  /* 0xffffffffff0f7424 */ /* 0x000fe200078e00ff */
[C---:B------:R-:W-:Y:S01]  /*ec50*/  LOP3.LUT P2, RZ, R29.reuse, 0x1000, RZ, 0xc0, !PT ;  /* 0x000010001dff7812 */ /* 0x040fe2000784c0ff */
[----:B------:R-:W-:Y:S01]  /*ec60*/  IMAD.MOV.U32 R3, RZ, RZ, R14 ;  /* 0x000000ffff037224 */ /* 0x000fe200078e000e */
[----:B------:R-:W-:-:S13]  /*ec70*/  LOP3.LUT P1, RZ, R29, 0x80, RZ, 0xc0, !PT ;  /* 0x000000801dff7812 */ /* 0x000fda000782c0ff */
[----:B0-----:R-:W-:Y:S05]  /*ec80*/  WARPSYNC.COLLECTIVE R15, `(.L_x_333) ;  /* 0x000000000f087348 */ /* 0x001fea0003c00000 */
[----:B------:R1:W2:Y:S02]  /*ec90*/  SHFL.IDX P6, R14, R13, R12, R11 ;  /* 0x0000000c0d0e7389 */ /* 0x0002a400000c000b */
[----:B012---:R-:W-:Y:S01]  /*eca0*/  ENDCOLLECTIVE ;  /* 0x000000000000791b */ /* 0x007fe20003800000 */
.L_x_333:
[----:B------:R-:W-:Y:S02]  /*ecb0*/  LOP3.LUT P4, RZ, R29, 0x4, RZ, 0xc0, !PT ;  /* 0x000000041dff7812 */ /* 0x000fe4000788c0ff */
[----:B------:R-:W-:Y:S02]  /*ecc0*/  LEA R6, R6, UR37, 0x1 ;  /* 0x0000002506067c11 */ /* 0x000fe4000f8e08ff */
[----:B------:R-:W-:Y:S01]  /*ecd0*/  LOP3.LUT P5, RZ, R16, 0x80000000, RZ, 0xc0, !PT ;  /* 0x8000000010ff7812 */ /* 0x000fe200078ac0ff */
[----:B------:R-:W-:Y:S02]  /*ece0*/  IMAD.MOV.U32 R13, RZ, RZ, R7 ;  /* 0x000000ffff0d7224 */ /* 0x000fe400078e0007 */
[----:B------:R-:W-:Y:S02]  /*ecf0*/  IMAD.MOV.U32 R12, RZ, RZ, 0x1 ;  /* 0x00000001ff0c7424 */ /* 0x000fe400078e00ff */
[----:B------:R-:W-:Y:S02]  /*ed00*/  IMAD.SHL.U32 R4, R4, 0x8, RZ ;  /* 0x0000000804047824 */ /* 0x000fe400078e00ff */
[----:B------:R-:W-:-:S07]  /*ed10*/  IMAD.MOV.U32 R2, RZ, RZ, R14 ;  /* 0x000000ffff027224 */ /* 0x000fce00078e000e */
[----:B------:R-:W-:Y:S05]  /*ed20*/  WARPSYNC.COLLECTIVE R15, `(.L_x_334) ;  /* 0x000000000f087348 */ /* 0x000fea0003c00000 */
[----:B------:R0:W1:Y:S02]  /*ed30*/  SHFL.IDX P6, R14, R13, R12, R11 ;  /* 0x0000000c0d0e7389 */ /* 0x00006400000c000b */
[----:B01----:R-:W-:Y:S01]  /*ed40*/  ENDCOLLECTIVE ;  /* 0x000000000000791b */ /* 0x003fe20003800000 */
.L_x_334:
[----:B------:R-:W-:-:S05]  /*ed50*/  LOP3.LUT R4, R4, 0x38, RZ, 0xc0, !PT ;  /* 0x0000003804047812 */ /* 0x000fca00078ec0ff */
[----:B------:R-:W-:-:S05]  /*ed60*/  IMAD.SHL.U32 R0, R4, 0x2, RZ ;  /* 0x0000000204007824 */ /* 0x000fca00078e00ff */
[----:B------:R-:W-:Y:S01]  /*ed70*/  IADD3 R2, P0, R2, R0, RZ ;  /* 0x0000000002027210 */ /* 0x000fe20007f1e0ff */
[----:B------:R-:W-:-:S04]  /*ed80*/  IMAD.MOV.U32 R13, RZ, RZ, R8 ;  /* 0x000000ffff0d7224 */ /* 0x000fc800078e0008 */
[----:B------:R-:W-:-:S05]  /*ed90*/  IMAD.X R3, RZ, RZ, R3, P0 ;  /* 0x000000ffff037224 */ /* 0x000fca00000e0603 */
        /* <DEDUP_REMOVED lines=15> */
.L_x_335:
[----:B------:R-:W-:Y:S02]  /*ee90*/  IMAD.MOV.U32 R13, RZ, RZ, R7 ;  /* 0x000000ffff0d7224 */ /* 0x000fe400078e0007 */
[----:B------:R-:W-:Y:S02]  /*eea0*/  IMAD.MOV.U32 R12, RZ, RZ, 0x2 ;  /* 0x00000002ff0c7424 */ /* 0x000fe400078e00ff */
[----:B------:R-:W-:-:S07]  /*eeb0*/  IMAD.MOV.U32 R2, RZ, RZ, R14 ;  /* 0x000000ffff027224 */ /* 0x000fce00078e000e */
[----:B------:R-:W-:Y:S05]  /*eec0*/  WARPSYNC.COLLECTIVE R15, `(.L_x_336) ;  /* 0x000000000f087348 */ /* 0x000fea0003c00000 */
[----:B------:R0:W1:Y:S02]  /*eed0*/  SHFL.IDX P6, R14, R13, R12, R11 ;  /* 0x0000000c0d0e7389 */ /* 0x00006400000c000b */
[----:B01----:R-:W-:Y:S01]  /*eee0*/  ENDCOLLECTIVE ;  /* 0x000000000000791b */ /* 0x003fe20003800000 */
.L_x_336:
        /* <DEDUP_REMOVED lines=13> */
[----:B------:R-:W-:Y:S02]  /*efc0*/  LOP3.LUT P4, RZ, R29, 0x1, RZ, 0xc0, !PT ;  /* 0x000000011dff7812 */ /* 0x000fe4000788c0ff */
[----:B0-----:R-:W-:-:S11]  /*efd0*/  MOV R3, R14 ;  /* 0x0000000e00037202 */ /* 0x001fd60000000f00 */
[----:B------:R-:W-:Y:S05]  /*efe0*/  WARPSYNC.COLLECTIVE R15, `(.L_x_337) ;  /* 0x000000000f087348 */ /* 0x000fea0003c00000 */
[----:B------:R0:W1:Y:S02]  /*eff0*/  SHFL.IDX P6, R14, R13, R12, R11 ;  /* 0x0000000c0d0e7389 */ /* 0x00006400000c000b */
[----:B01----:R-:W-:Y:S01]  /*f000*/  ENDCOLLECTIVE ;  /* 0x000000000000791b */ /* 0x003fe20003800000 */
.L_x_337:
[----:B------:R-:W-:Y:S02]  /*f010*/  IMAD.MOV.U32 R13, RZ, RZ, R7 ;  /* 0x000000ffff0d7224 */ /* 0x000fe400078e0007 */
[----:B------:R-:W-:Y:S02]  /*f020*/  IMAD.MOV.U32 R12, RZ, RZ, 0x3 ;  /* 0x00000003ff0c7424 */ /* 0x000fe400078e00ff */
[----:B------:R-:W-:-:S07]  /*f030*/  IMAD.MOV.U32 R2, RZ, RZ, R14 ;  /* 0x000000ffff027224 */ /* 0x000fce00078e000e */
[----:B------:R-:W-:Y:S05]  /*f040*/  WARPSYNC.COLLECTIVE R15, `(.L_x_338) ;  /* 0x000000000f087348 */ /* 0x000fea0003c00000 */
[----:B------:R0:W1:Y:S02]  /*f050*/  SHFL.IDX P6, R14, R13, R12, R11 ;  /* 0x0000000c0d0e7389 */ /* 0x00006400000c000b */
[----:B01----:R-:W-:Y:S01]  /*f060*/  ENDCOLLECTIVE ;  /* 0x000000000000791b */ /* 0x003fe20003800000 */
.L_x_338:
        /* <DEDUP_REMOVED lines=18> */
.L_x_339:
[----:B------:R-:W-:Y:S02]  /*f190*/  IMAD.MOV.U32 R13, RZ, RZ, R7 ;  /* 0x000000ffff0d7224 */ /* 0x000fe400078e0007 */
[----:B------:R-:W-:Y:S02]  /*f1a0*/  IMAD.MOV.U32 R12, RZ, RZ, 0x4 ;  /* 0x00000004ff0c7424 */ /* 0x000fe400078e00ff */
[----:B------:R-:W-:-:S07]  /*f1b0*/  IMAD.MOV.U32 R2, RZ, RZ, R14 ;  /* 0x000000ffff027224 */ /* 0x000fce00078e000e */
[----:B------:R-:W-:Y:S05]  /*f1c0*/  WARPSYNC.COLLECTIVE R15, `(.L_x_340) ;  /* 0x000000000f087348 */ /* 0x000fea0003c00000 */
[----:B------:R0:W1:Y:S02]  /*f1d0*/  SHFL.IDX P6, R14, R13, R12, R11 ;  /* 0x0000000c0d0e7389 */ /* 0x00006400000c000b */
[----:B01----:R-:W-:Y:S01]  /*f1e0*/  ENDCOLLECTIVE ;  /* 0x000000000000791b */ /* 0x003fe20003800000 */
.L_x_340:
        /* <DEDUP_REMOVED lines=17> */
.L_x_341:
[----:B------:R-:W-:Y:S02]  /*f300*/  IMAD.MOV.U32 R13, RZ, RZ, R7 ;  /* 0x000000ffff0d7224 */ /* 0x000fe400078e0007 */
[----:B------:R-:W-:Y:S01]  /*f310*/  IMAD.MOV.U32 R12, RZ, RZ, 0x5 ;  /* 0x00000005ff0c7424 */ /* 0x000fe200078e00ff */
[----:B------:R-:W-:-:S07]  /*f320*/  MOV R2, R14 ;  /* 0x0000000e00027202 */ /* 0x000fce0000000f00 */
[----:B------:R-:W-:Y:S05]  /*f330*/  WARPSYNC.COLLECTIVE R15, `(.L_x_342) ;  /* 0x000000000f087348 */ /* 0x000fea0003c00000 */
[----:B------:R0:W1:Y:S02]  /*f340*/  SHFL.IDX P6, R14, R13, R12, R11 ;  /* 0x0000000c0d0e7389 */ /* 0x00006400000c000b */
[----:B01----:R-:W-:Y:S01]  /*f350*/  ENDCOLLECTIVE ;  /* 0x000000000000791b */ /* 0x003fe20003800000 */
.L_x_342:
        /* <DEDUP_REMOVED lines=14> */
.L_x_343:
[----:B------:R-:W-:Y:S05]  /*f440*/  BRA `(.L_x_344) ;  /* 0xffffffc000887947 */ /* 0x000fea000383ffff */
.L_x_249:
[----:B0-----:R0:W1:Y:S02]  /*f450*/  SYNCS.PHASECHK.TRANS64.TRYWAIT P0, [R17+URZ+0x32440], R26 ;  /* 0x0324401a110075a7 */ /* 0x001064000800017f */
[----:B-1----:R-:W-:Y:S05]  /*f460*/  @!P0 NANOSLEEP.SYNCS 0x989680 ;  /* 0x009896800000895d */ /* 0x002fea0003900000 */
[----:B------:R-:W1:Y:S02]  /*f470*/  @!P0 SYNCS.PHASECHK.TRANS64 P0, [R17+URZ+0x32440], R26 ;  /* 0x0324401a110085a7 */ /* 0x000e64000800007f */
[----:B-1----:R-:W-:Y:S05]  /*f480*/  @!P0 BRA `(.L_x_249) ;  /* 0xfffffffc00f08947 */ /* 0x002fea000383ffff */
[----:B------:R-:W-:Y:S05]  /*f490*/  BRA `(.L_x_345) ;  /* 0xffffffc400947947 */ /* 0x000fea000383ffff */
.L_x_250:
        /* <DEDUP_REMOVED lines=8> */
.L_x_347:
[----:B------:R-:W-:Y:S05]  /*f520*/  BSYNC B1 ;  /* 0x0000000000017941 */ /* 0x000fea0003800000 */
.L_x_346:
[----:B------:R-:W-:Y:S01]  /*f530*/  IMAD.MOV.U32 R13, RZ, RZ, R21 ;  /* 0x000000ffff0d7224 */ /* 0x000fe200078e0015 */
[----:B------:R-:W-:Y:S01]  /*f540*/  MOV R15, 0xffffffff ;  /* 0xffffffff000f7802 */ /* 0x000fe20000000f00 */
[----:B------:R-:W-:Y:S01]  /*f550*/  IMAD.MOV.U32 R12, RZ, RZ, RZ ;  /* 0x000000ffff0c7224 */ /* 0x000fe200078e00ff */
[----:B------:R-:W-:Y:S01]  /*f560*/  LEA R22, R22, UR37, 0x1 ;  /* 0x0000002516167c11 */ /* 0x000fe2000f8e08ff */
[----:B------:R-:W-:Y:S02]  /*f570*/  IMAD.MOV.U32 R11, RZ, RZ, 0x181f ;  /* 0x0000181fff0b7424 */ /* 0x000fe400078e00ff */
[----:B------:R-:W-:-:S07]  /*f580*/  IMAD.MOV.U32 R3, RZ, RZ, R14 ;  /* 0x000000ffff037224 */ /* 0x000fce00078e000e */
[----:B------:R-:W-:Y:S05]  /*f590*/  WARPSYNC.COLLECTIVE R15, `(.L_x_348) ;  /* 0x000000000f087348 */ /* 0x000fea0003c00000 */
[----:B------:R0:W1:Y:S02]  /*f5a0*/  SHFL.IDX P6, R14, R13, R12, R11 ;  /* 0x0000000c0d0e7389 */ /* 0x00006400000c000b */
[----:B01----:R-:W-:Y:S01]  /*f5b0*/  ENDCOLLECTIVE ;  /* 0x000000000000791b */ /* 0x003fe20003800000 */
.L_x_348:
[----:B------:R-:W-:Y:S02]  /*f5c0*/  IMAD.MOV.U32 R13, RZ, RZ, R24 ;  /* 0x000000ffff0d7224 */ /* 0x000fe400078e0018 */
[----:B------:R-:W-:Y:S01]  /*f5d0*/  IMAD.MOV.U32 R12, RZ, RZ, 0x1 ;  /* 0x00000001ff0c7424 */ /* 0x000fe200078e00ff */
[----:B------:R-:W-:-:S13]  /*f5e0*/  IADD3 R2, P0, R14, R0, RZ ;  /* 0x000000000e027210 */ /* 0x000fda0007f1e0ff */
[----:B------:R-:W-:Y:S05]  /*f5f0*/  WARPSYNC.COLLECTIVE R15, `(.L_x_349) ;  /* 0x000000000f087348 */ /* 0x000fea0003c00000 */
[----:B------:R0:W1:Y:S02]  /*f600*/  SHFL.IDX P6, R14, R13, R12, R11 ;  /* 0x0000000c0d0e7389 */ /* 0x00006400000c000b */
[----:B01----:R-:W-:Y:S01]  /*f610*/  ENDCOLLECTIVE ;  /* 0x000000000000791b */ /* 0x003fe20003800000 */
.L_x_349:
        /* <DEDUP_REMOVED lines=10> */
.L_x_350:
[----:B------:R-:W-:Y:S02]  /*f6c0*/  IMAD.MOV.U32 R13, RZ, RZ, R24 ;  /* 0x000000ffff0d7224 */ /* 0x000fe400078e0018 */
[----:B------:R-:W-:Y:S01]  /*f6d0*/  IMAD.MOV.U32 R12, RZ, RZ, 0x2 ;  /* 0x00000002ff0c7424 */ /* 0x000fe200078e00ff */
[----:B------:R-:W-:-:S13]  /*f6e0*/  IADD3 R2, P0, R14, R0, RZ ;  /* 0x000000000e027210 */ /* 0x000fda0007f1e0ff */
[----:B------:R-:W-:Y:S05]  /*f6f0*/  WARPSYNC.COLLECTIVE R15, `(.L_x_351) ;  /* 0x000000000f087348 */ /* 0x000fea0003c00000 */
[----:B------:R0:W1:Y:S02]  /*f700*/  SHFL.IDX P6, R14, R13, R12, R11 ;  /* 0x0000000c0d0e7389 */ /* 0x00006400000c000b */
[----:B01----:R-:W-:Y:S01]  /*f710*/  ENDCOLLECTIVE ;  /* 0x000000000000791b */ /* 0x003fe20003800000 */
.L_x_351:
        /* <DEDUP_REMOVED lines=10> */
.L_x_352:
[----:B------:R-:W-:Y:S01]  /*f7c0*/  IMAD.MOV.U32 R13, RZ, RZ, R24 ;  /* 0x000000ffff0d7224 */ /* 0x000fe200078e0018 */
[----:B------:R-:W-:Y:S01]  /*f7d0*/  MOV R12, 0x3 ;  /* 0x00000003000c7802 */ /* 0x000fe20000000f00 */
[----:B------:R-:W-:-:S07]  /*f7e0*/  IMAD.MOV.U32 R10, RZ, RZ, R14 ;  /* 0x000000ffff0a7224 */ /* 0x000fce00078e000e */
[----:B------:R-:W-:Y:S05]  /*f7f0*/  WARPSYNC.COLLECTIVE R15, `(.L_x_353) ;  /* 0x000000000f087348 */ /* 0x000fea0003c00000 */
[----:B------:R0:W1:Y:S02]  /*f800*/  SHFL.IDX P6, R14, R13, R12, R11 ;  /* 0x0000000c0d0e7389 */ /* 0x00006400000c000b */
[----:B01----:R-:W-:Y:S01]  /*f810*/  ENDCOLLECTIVE ;  /* 0x000000000000791b */ /* 0x003fe20003800000 */
.L_x_353:
        /* <DEDUP_REMOVED lines=11> */
.L_x_354:
[----:B------:R-:W-:Y:S02]  /*f8d0*/  IMAD.MOV.U32 R13, RZ, RZ, R24 ;  /* 0x000000ffff0d7224 */ /* 0x000fe400078e0018 */
[----:B------:R-:W-:Y:S02]  /*f8e0*/  IMAD.MOV.U32 R12, RZ, RZ, 0x4 ;  /* 0x00000004ff0c7424 */ /* 0x000fe400078e00ff */
[----:B------:R-:W-:-:S07]  /*f8f0*/  IMAD.MOV.U32 R2, RZ, RZ, R14 ;  /* 0x000000ffff027224 */ /* 0x000fce00078e000e */
[----:B------:R-:W-:Y:S05]  /*f900*/  WARPSYNC.COLLECTIVE R15, `(.L_x_355) ;  /* 0x000000000f087348 */ /* 0x000fea0003c00000 */
[----:B------:R0:W1:Y:S02]  /*f910*/  SHFL.IDX P6, R14, R13, R12, R11 ;  /* 0x0000000c0d0e7389 */ /* 0x00006400000c000b */
[----:B01----:R-:W-:Y:S01]  /*f920*/  ENDCOLLECTIVE ;  /* 0x000000000000791b */ /* 0x003fe20003800000 */
.L_x_355:
        /* <DEDUP_REMOVED lines=11> */
.L_x_356:
[----:B------:R-:W-:Y:S02]  /*f9e0*/  IMAD.MOV.U32 R13, RZ, RZ, R24 ;  /* 0x000000ffff0d7224 */ /* 0x000fe400078e0018 */
[----:B------:R-:W-:Y:S02]  /*f9f0*/  IMAD.MOV.U32 R12, RZ, RZ, 0x5 ;  /* 0x00000005ff0c7424 */ /* 0x000fe400078e00ff */
[----:B------:R-:W-:-:S07]  /*fa00*/  IMAD.MOV.U32 R2, RZ, RZ, R14 ;  /* 0x000000ffff027224 */ /* 0x000fce00078e000e */
[----:B------:R-:W-:Y:S05]  /*fa10*/  WARPSYNC.COLLECTIVE R15, `(.L_x_357) ;  /* 0x000000000f087348 */ /* 0x000fea0003c00000 */
[----:B------:R0:W1:Y:S02]  /*fa20*/  SHFL.IDX P6, R14, R13, R12, R11 ;  /* 0x0000000c0d0e7389 */ /* 0x00006400000c000b */
[----:B01----:R-:W-:Y:S01]  /*fa30*/  ENDCOLLECTIVE ;  /* 0x000000000000791b */ /* 0x003fe20003800000 */
.L_x_357:
[----:B------:R-:W-:-:S05]  /*fa40*/  IADD3 R2, P0, R2, R0, RZ ;  /* 0x0000000002027210 */ /* 0x000fca0007f1e0ff */
[----:B------:R-:W-:-:S05]  /*fa50*/  IMAD.X R3, RZ, RZ, R3, P0 ;  /* 0x000000ffff037224 */ /* 0x000fca00000e0603 */
[----:B------:R-:W-:Y:S01]  /*fa60*/  @!PT LDS RZ, [RZ] ;  /* 0x00000000fffff984 */ /* 0x000fe20000000800 */
[----:B------:R-:W-:Y:S01]  /*fa70*/  @!PT LDS RZ, [RZ] ;  /* 0x00000000fffff984 */ /* 0x000fe20000000800 */
[----:B------:R-:W-:Y:S01]  /*fa80*/  @!PT LDS RZ, [RZ] ;  /* 0x00000000fffff984 */ /* 0x000fe20000000800 */
[----:B------:R0:W-:Y:S01]  /*fa90*/  LDGSTS.E.BYPASS.LTC128B.128 [R22+0x1e400], desc[UR48][R2.64], !P1 ;  /* 0x1e40000002167fae */ /* 0x0001e2000c901d70 */
[----:B------:R-:W-:Y:S01]  /*faa0*/  MOV R13, R21 ;  /* 0x00000015000d7202 */ /* 0x000fe20000000f00 */
[----:B------:R-:W-:-:S07]  /*fab0*/  IMAD.MOV.U32 R24, RZ, RZ, R14 ;  /* 0x000000ffff187224 */ /* 0x000fce00078e000e */
[----:B0-----:R-:W-:Y:S05]  /*fac0*/  WARPSYNC.COLLECTIVE R15, `(.L_x_358) ;  /* 0x000000000f087348 */ /* 0x001fea0003c00000 */
[----:B------:R1:W2:Y:S02]  /*fad0*/  SHFL.IDX P6, R14, R13, R12, R11 ;  /* 0x0000000c0d0e7389 */ /* 0x0002a400000c000b */
[----:B012---:R-:W-:Y:S01]  /*fae0*/  ENDCOLLECTIVE ;  /* 0x000000000000791b */ /* 0x007fe20003800000 */
.L_x_358:
[----:B------:R-:W-:Y:S05]  /*faf0*/  BRA `(.L_x_359) ;  /* 0xffffffc000cc7947 */ /* 0x000fea000383ffff */
.L_x_255:
[----:B--2---:R2:W3:Y:S02]  /*fb00*/  SYNCS.PHASECHK.TRANS64.TRYWAIT P0, [R17+URZ+0x32460], R26 ;  /* 0x0324601a110075a7 */ /* 0x0044e4000800017f */
[----:B---3--:R-:W-:Y:S05]  /*fb10*/  @!P0 NANOSLEEP.SYNCS 0x989680 ;  /* 0x009896800000895d */ /* 0x008fea0003900000 */
[----:B------:R-:W3:Y:S02]  /*fb20*/  @!P0 SYNCS.PHASECHK.TRANS64 P0, [R17+URZ+0x32460], R26 ;  /* 0x0324601a110085a7 */ /* 0x000ee4000800007f */
[----:B---3--:R-:W-:Y:S05]  /*fb30*/  @!P0 BRA `(.L_x_255) ;  /* 0xfffffffc00f08947 */ /* 0x008fea000383ffff */
[----:B------:R-:W-:Y:S05]  /*fb40*/  BRA `(.L_x_360) ;  /* 0xffffffc4001c7947 */ /* 0x000fea000383ffff */
.L_x_256:
        /* <DEDUP_REMOVED lines=8> */
.L_x_362:
[----:B------:R-:W-:Y:S05]  /*fbd0*/  BSYNC B1 ;  /* 0x0000000000017941 */ /* 0x000fea0003800000 */
.L_x_361:
[----:B------:R-:W-:Y:S01]  /*fbe0*/  IMAD.MOV.U32 R13, RZ, RZ, R21 ;  /* 0x000000ffff0d7224 */ /* 0x000fe200078e0015 */
[----:B------:R-:W-:Y:S01]  /*fbf0*/  LEA R22, R22, UR37, 0x1 ;  /* 0x0000002516167c11 */ /* 0x000fe2000f8e08ff */
[----:B------:R-:W-:Y:S02]  /*fc00*/  IMAD.MOV.U32 R12, RZ, RZ, RZ ;  /* 0x000000ffff0c7224 */ /* 0x000fe400078e00ff */
[----:B------:R-:W-:Y:S02]  /*fc10*/  IMAD.MOV.U32 R11, RZ, RZ, 0x181f ;  /* 0x0000181fff0b7424 */ /* 0x000fe400078e00ff */
[----:B------:R-:W-:Y:S02]  /*fc20*/  IMAD.MOV.U32 R15, RZ, RZ, -0x1 ;  /* 0xffffffffff0f7424 */ /* 0x000fe400078e00ff */
[----:B------:R-:W-:-:S07]  /*fc30*/  IMAD.MOV.U32 R3, RZ, RZ, R14 ;  /* 0x000000ffff037224 */ /* 0x000fce00078e000e */
[----:B------:R-:W-:Y:S05]  /*fc40*/  WARPSYNC.COLLECTIVE R15, `(.L_x_363) ;  /* 0x000000000f087348 */ /* 0x000fea0003c00000 */
[----:B------:R0:W1:Y:S02]  /*fc50*/  SHFL.IDX P6, R14, R13, R12, R11 ;  /* 0x0000000c0d0e7389 */ /* 0x00006400000c000b */
[----:B01----:R-:W-:Y:S01]  /*fc60*/  ENDCOLLECTIVE ;  /* 0x000000000000791b */ /* 0x003fe20003800000 */
.L_x_363:
[----:B------:R-:W-:Y:S02]  /*fc70*/  IMAD.MOV.U32 R13, RZ, RZ, R23 ;  /* 0x000000ffff0d7224 */ /* 0x000fe400078e0017 */
[----:B------:R-:W-:Y:S01]  /*fc80*/  IMAD.MOV.U32 R12, RZ, RZ, 0x1 ;  /* 0x00000001ff0c7424 */ /* 0x000fe200078e00ff */
[----:B------:R-:W-:-:S13]  /*fc90*/  IADD3 R2, P0, R14, R0, RZ ;  /* 0x000000000e027210 */ /* 0x000fda0007f1e0ff */
[----:B------:R-:W-:Y:S05]  /*fca0*/  WARPSYNC.COLLECTIVE R15, `(.L_x_364) ;  /* 0x000000000f087348 */ /* 0x000fea0003c00000 */
[----:B------:R0:W1:Y:S02]  /*fcb0*/  SHFL.IDX P6, R14, R13, R12, R11 ;  /* 0x0000000c0d0e7389 */ /* 0x00006400000c000b */
[----:B01----:R-:W-:Y:S01]  /*fcc0*/  ENDCOLLECTIVE ;  /* 0x000000000000791b */ /* 0x003fe20003800000 */
.L_x_364:
        /* <DEDUP_REMOVED lines=13> */
.L_x_365:
[----:B------:R-:W-:Y:S02]  /*fda0*/  IMAD.MOV.U32 R13, RZ, RZ, R23 ;  /* 0x000000ffff0d7224 */ /* 0x000fe400078e0017 */
[----:B------:R-:W-:Y:S01]  /*fdb0*/  IMAD.MOV.U32 R12, RZ, RZ, 0x2 ;  /* 0x00000002ff0c7424 */ /* 0x000fe200078e00ff */
[----:B------:R-:W-:-:S13]  /*fdc0*/  IADD3 R2, P0, R14, R0, RZ ;  /* 0x000000000e027210 */ /* 0x000fda0007f1e0ff */
[----:B------:R-:W-:Y:S05]  /*fdd0*/  WARPSYNC.COLLECTIVE R15, `(.L_x_366) ;  /* 0x000000000f087348 */ /* 0x000fea0003c00000 */
[----:B------:R0:W1:Y:S02]  /*fde0*/  SHFL.IDX P6, R14, R13, R12, R11 ;  /* 0x0000000c0d0e7389 */ /* 0x00006400000c000b */
[----:B01----:R-:W-:Y:S01]  /*fdf0*/  ENDCOLLECTIVE ;  /* 0x000000000000791b */ /* 0x003fe20003800000 */
.L_x_366:
        /* <DEDUP_REMOVED lines=13> */
.L_x_367:
[----:B------:R-:W-:Y:S02]  /*fed0*/  IMAD.MOV.U32 R13, RZ, RZ, R23 ;  /* 0x000000ffff0d7224 */ /* 0x000fe400078e0017 */
[----:B------:R-:W-:Y:S01]  /*fee0*/  IMAD.MOV.U32 R12, RZ, RZ, 0x3 ;  /* 0x00000003ff0c7424 */ /* 0x000fe200078e00ff */
[----:B------:R-:W-:-:S13]  /*fef0*/  IADD3 R2, P0, R14, R0, RZ ;  /* 0x000000000e027210 */ /* 0x000fda0007f1e0ff */
[----:B------:R-:W-:Y:S05]  /*ff00*/  WARPSYNC.COLLECTIVE R15, `(.L_x_368) ;  /* 0x000000000f087348 */ /* 0x000fea0003c00000 */
[----:B------:R0:W1:Y:S02]  /*ff10*/  SHFL.IDX P6, R14, R13, R12, R11 ;  /* 0x0000000c0d0e7389 */ /* 0x00006400000c000b */
[----:B01----:R-:W-:Y:S01]  /*ff20*/  ENDCOLLECTIVE ;  /* 0x000000000000791b */ /* 0x003fe20003800000 */
.L_x_368:
        /* <DEDUP_REMOVED lines=13> */
.L_x_369:
[----:B------:R-:W-:Y:S02]  /*10000*/  IMAD.MOV.U32 R13, RZ, RZ, R23 ;  /* 0x000000ffff0d7224 */ /* 0x000fe400078e0017 */
[----:B------:R-:W-:Y:S01]  /*10010*/  IMAD.MOV.U32 R12, RZ, RZ, 0x4 ;  /* 0x00000004ff0c7424 */ /* 0x000fe200078e00ff */
[----:B------:R-:W-:-:S13]  /*10020*/  IADD3 R2, P0, R14, R0, RZ ;  /* 0x000000000e027210 */ /* 0x000fda0007f1e0ff */
[----:B------:R-:W-:Y:S05]  /*10030*/  WARPSYNC.COLLECTIVE R15, `(.L_x_370) ;  /* 0x000000000f087348 */ /* 0x000fea0003c00000 */
[----:B------:R0:W1:Y:S02]  /*10040*/  SHFL.IDX P6, R14, R13, R12, R11 ;  /* 0x0000000c0d0e7389 */ /* 0x00006400000c000b */
[----:B01----:R-:W-:Y:S01]  /*10050*/  ENDCOLLECTIVE ;  /* 0x000000000000791b */ /* 0x003fe20003800000 */
.L_x_370:
        /* <DEDUP_REMOVED lines=9> */
[----:B0-----:R-:W-:-:S07]  /*100f0*/  MOV R3, R14 ;  /* 0x0000000e00037202 */ /* 0x001fce0000000f00 */
[----:B------:R-:W-:Y:S05]  /*10100*/  WARPSYNC.COLLECTIVE R15, `(.L_x_371) ;  /* 0x000000000f087348 */ /* 0x000fea0003c00000 */
[----:B------:R0:W1:Y:S02]  /*10110*/  SHFL.IDX P6, R14, R13, R12, R11 ;  /* 0x0000000c0d0e7389 */ /* 0x00006400000c000b */
[----:B01----:R-:W-:Y:S01]  /*10120*/  ENDCOLLECTIVE ;  /* 0x000000000000791b */ /* 0x003fe20003800000 */
.L_x_371:
[----:B------:R-:W-:Y:S02]  /*10130*/  IMAD.MOV.U32 R13, RZ, RZ, R23 ;  /* 0x000000ffff0d7224 */ /* 0x000fe400078e0017 */
[----:B------:R-:W-:Y:S02]  /*10140*/  IMAD.MOV.U32 R12, RZ, RZ, 0x5 ;  /* 0x00000005ff0c7424 */ /* 0x000fe400078e00ff */
[----:B------:R-:W-:-:S07]  /*10150*/  IMAD.MOV.U32 R2, RZ, RZ, R14 ;  /* 0x000000ffff027224 */ /* 0x000fce00078e000e */
[----:B------:R-:W-:Y:S05]  /*10160*/  WARPSYNC.COLLECTIVE R15, `(.L_x_372) ;  /* 0x000000000f087348 */ /* 0x000fea0003c00000 */
[----:B------:R0:W1:Y:S02]  /*10170*/  SHFL.IDX P6, R14, R13, R12, R11 ;  /* 0x0000000c0d0e7389 */ /* 0x00006400000c000b */
[----:B01----:R-:W-:Y:S01]  /*10180*/  ENDCOLLECTIVE ;  /* 0x000000000000791b */ /* 0x003fe20003800000 */
.L_x_372:
        /* <DEDUP_REMOVED lines=14> */
.L_x_373:
[----:B------:R-:W-:Y:S05]  /*10270*/  BRA `(.L_x_374) ;  /* 0xffffffc000647947 */ /* 0x000fea000383ffff */
.L_x_262:
[----:B0-----:R0:W3:Y:S02]  /*10280*/  SYNCS.PHASECHK.TRANS64.TRYWAIT P0, [R7+URZ+0x32420], R0 ;  /* 0x03242000070075a7 */ /* 0x0010e4000800017f */
[----:B---3--:R-:W-:Y:S05]  /*10290*/  @!P0 NANOSLEEP.SYNCS 0x989680 ;  /* 0x009896800000895d */ /* 0x008fea0003900000 */
[----:B------:R-:W3:Y:S02]  /*102a0*/  @!P0 SYNCS.PHASECHK.TRANS64 P0, [R7+URZ+0x32420], R0 ;  /* 0x03242000070085a7 */ /* 0x000ee4000800007f */
[----:B---3--:R-:W-:Y:S05]  /*102b0*/  @!P0 BRA `(.L_x_262) ;  /* 0xfffffffc00f08947 */ /* 0x008fea000383ffff */
[----:B------:R-:W-:Y:S05]  /*102c0*/  BRA `(.L_x_375) ;  /* 0xffffffc400107947 */ /* 0x000fea000383ffff */
.L_x_263:
        /* <DEDUP_REMOVED lines=11> */
.L_x_377:
[----:B------:R-:W-:Y:S05]  /*10380*/  BSYNC B0 ;  /* 0x0000000000007941 */ /* 0x000fea0003800000 */
.L_x_376:
[----:B------:R-:W-:Y:S05]  /*10390*/  BRA `(.L_x_378) ;  /* 0xffffffc000f87947 */ /* 0x000fea000383ffff */
.L_x_266:
[----:B------:R-:W-:Y:S01]  /*103a0*/  BSSY B1, `(.L_x_379) ;  /* 0x0000006000017945 */ /* 0x000fe20003800000 */
[----:B------:R-:W-:-:S07]  /*103b0*/  IMAD.MOV.U32 R15, RZ, RZ, -0x1 ;  /* 0xffffffffff0f7424 */ /* 0x000fce00078e00ff */
[----:B012---:R-:W-:Y:S05]  /*103c0*/  WARPSYNC.COLLECTIVE R15, `(.L_x_380) ;  /* 0x000000000f0c7348 */ /* 0x007fea0003c00000 */
[----:B------:R-:W-:Y:S02]  /*103d0*/  ELECT P6, UR62, PT ;  /* 0x00000000003e782f */ /* 0x000fe400038c0000 */
[----:B------:R-:W-:Y:S01]  /*103e0*/  MOV R14, UR62 ;  /* 0x0000003e000e7c02 */ /* 0x000fe20008000f00 */
[----:B012---:R-:W-:Y:S10]  /*103f0*/  ENDCOLLECTIVE ;  /* 0x000000000000791b */ /* 0x007ff40003800000 */
.L_x_380:
[----:B------:R-:W-:Y:S05]  /*10400*/  BSYNC B1 ;  /* 0x0000000000017941 */ /* 0x000fea0003800000 */
.L_x_379:
[----:B------:R-:W-:Y:S05]  /*10410*/  BRA `(.L_x_381) ;  /* 0xffffffc000f07947 */ /* 0x000fea000383ffff */
.L_x_268:
[----:B0-----:R0:W3:Y:S02]  /*10420*/  SYNCS.PHASECHK.TRANS64.TRYWAIT P1, [R5+URZ+0x32440], R0 ;  /* 0x03244000050075a7 */ /* 0x0010e4000802017f */
[----:B---3--:R-:W-:Y:S05]  /*10430*/  @!P1 NANOSLEEP.SYNCS 0x989680 ;  /* 0x009896800000995d */ /* 0x008fea0003900000 */
[----:B------:R-:W3:Y:S02]  /*10440*/  @!P1 SYNCS.PHASECHK.TRANS64 P1, [R5+URZ+0x32440], R0 ;  /* 0x03244000050095a7 */ /* 0x000ee4000802007f */
[----:B---3--:R-:W-:Y:S05]  /*10450*/  @!P1 BRA `(.L_x_268) ;  /* 0xfffffffc00f09947 */ /* 0x008fea000383ffff */
[----:B------:R-:W-:Y:S05]  /*10460*/  BRA `(.L_x_382) ;  /* 0xffffffc400107947 */ /* 0x000fea000383ffff */
.L_x_270:
[----:B---3--:R3:W4:Y:S02]  /*10470*/  SYNCS.PHASECHK.TRANS64.TRYWAIT P1, [R3+URZ+0x32440], R2 ;  /* 0x03244002030075a7 */ /* 0x008724000802017f */
[----:B----4-:R-:W-:Y:S05]  /*10480*/  @!P1 NANOSLEEP.SYNCS 0x989680 ;  /* 0x009896800000995d */ /* 0x010fea0003900000 */
[----:B------:R-:W4:Y:S02]  /*10490*/  @!P1 SYNCS.PHASECHK.TRANS64 P1, [R3+URZ+0x32440], R2 ;  /* 0x03244002030095a7 */ /* 0x000f24000802007f */
[----:B----4-:R-:W-:Y:S05]  /*104a0*/  @!P1 BRA `(.L_x_270) ;  /* 0xfffffffc00f09947 */ /* 0x010fea000383ffff */
[----:B------:R-:W-:Y:S05]  /*104b0*/  BRA `(.L_x_383) ;  /* 0xffffffc4001c7947 */ /* 0x000fea000383ffff */
.L_x_272:
[----:B----4-:R4:W0:Y:S02]  /*104c0*/  SYNCS.PHASECHK.TRANS64.TRYWAIT P1, [R5+URZ+0x32460], R0 ;  /* 0x03246000050075a7 */ /* 0x010824000802017f */
[----:B0-----:R-:W-:Y:S05]  /*104d0*/  @!P1 NANOSLEEP.SYNCS 0x989680 ;  /* 0x009896800000995d */ /* 0x001fea0003900000 */
[----:B------:R-:W0:Y:S02]  /*104e0*/  @!P1 SYNCS.PHASECHK.TRANS64 P1, [R5+URZ+0x32460], R0 ;  /* 0x03246000050095a7 */ /* 0x000e24000802007f */
[----:B0-----:R-:W-:Y:S05]  /*104f0*/  @!P1 BRA `(.L_x_272) ;  /* 0xfffffffc00f09947 */ /* 0x001fea000383ffff */
[----:B------:R-:W-:Y:S05]  /*10500*/  BRA `(.L_x_384) ;  /* 0xffffffc400187947 */ /* 0x000fea000383ffff */
.L_x_385:
        /* <DEDUP_REMOVED lines=15> */
.L_x_6449:


//--------------------- .text._ZN7cutlass13device_kernelIN5flash11enable_sm90INS1_16FlashAttnFwdSm90INS1_25CollectiveMainloopFwdSm90ILi2EN4cute5tupleIJNS5_1CILi1EEES8_S8_EEENS6_IJNS7_ILi128EEENS7_ILi96EEENS7_ILi64EEEEEELi256ENS_6half_tEfNS_4arch4Sm90ELb0ELb0ELb0ELb1ELb1ELb0ELb0ELb1ELb0ELb1ELb0ELb0EEENS1_21CollectiveEpilogueFwdINS6_IJSA_NS7_ILi256EEESB_EEES9_SE_SG_Li256ELb1ELb1ELb0ELb0EEENS1_36VarlenDynamicPersistentTileSchedulerILi128ELi96ELi256ELi128ELb0ELb1ELb1ELb0ELb1ELb1EEEEEEEEEvNT_6ParamsE --------------------------
	.section	.text._ZN7cutlass13device_kernelIN5flash11enable_sm90INS1_16FlashAttnFwdSm90INS1_25CollectiveMainloopFwdSm90ILi2EN4cute5tupleIJNS5_1CILi1EEES8_S8_EEENS6_IJNS7_ILi128EEENS7_ILi96EEENS7_ILi64EEEEEELi256ENS_6half_tEfNS_4arch4Sm90ELb0ELb0ELb0ELb1ELb1ELb0ELb0ELb1ELb0ELb1ELb0ELb0EEENS1_21CollectiveEpilogueFwdINS6_IJSA_NS7_ILi256EEESB_EEES9_SE_SG_Li256ELb1ELb1ELb0ELb0EEENS1_36VarlenDynamicPersistentTileSchedulerILi128ELi96ELi256ELi128ELb0ELb1ELb1ELb0ELb1ELb1EEEEEEEEEvNT_6ParamsE,"ax",@progbits
	.align	128
.text._ZN7cutlass13device_kernelIN5flash11enable_sm90INS1_16FlashAttnFwdSm90INS1_25CollectiveMainloopFwdSm90ILi2EN4cute5tupleIJNS5_1CILi1EEES8_S8_EEENS6_IJNS7_ILi128EEENS7_ILi96EEENS7_ILi64EEEEEELi256ENS_6half_tEfNS_4arch4Sm90ELb0ELb0ELb0ELb1ELb1ELb0ELb0ELb1ELb0ELb1ELb0ELb0EEENS1_21CollectiveEpilogueFwdINS6_IJSA_NS7_ILi256EEESB_EEES9_SE_SG_Li256ELb1ELb1ELb0ELb0EEENS1_36VarlenDynamicPersistentTileSchedulerILi128ELi96ELi256ELi128ELb0ELb1ELb1ELb0ELb1ELb1EEEEEEEEEvNT_6ParamsE:
        .type           _ZN7cutlass13device_kernelIN5flash11enable_sm90INS1_16FlashAttnFwdSm90INS1_25CollectiveMainloopFwdSm90ILi2EN4cute5tupleIJNS5_1CILi1EEES8_S8_EEENS6_IJNS7_ILi128EEENS7_ILi96EEENS7_ILi64EEEEEELi256ENS_6half_tEfNS_4arch4Sm90ELb0ELb0ELb0ELb1ELb1ELb0ELb0ELb1ELb0ELb1ELb0ELb0EEENS1_21CollectiveEpilogueFwdINS6_IJSA_NS7_ILi256EEESB_EEES9_SE_SG_Li256ELb1ELb1ELb0ELb0EEENS1_36VarlenDynamicPersistentTileSchedulerILi128ELi96ELi256ELi128ELb0ELb1ELb1ELb0ELb1ELb1EEEEEEEEEvNT_6ParamsE,@function
        .size           _ZN7cutlass13device_kernelIN5flash11enable_sm90INS1_16FlashAttnFwdSm90INS1_25CollectiveMainloopFwdSm90ILi2EN4cute5tupleIJNS5_1CILi1EEES8_S8_EEENS6_IJNS7_ILi128EEENS7_ILi96EEENS7_ILi64EEEEEELi256ENS_6half_tEfNS_4arch4Sm90ELb0ELb0ELb0ELb1ELb1ELb0ELb0ELb1ELb0ELb1ELb0ELb0EEENS1_21CollectiveEpilogueFwdINS6_IJSA_NS7_ILi256EEESB_EEES9_SE_SG_Li256ELb1ELb1ELb0ELb0EEENS1_36VarlenDynamicPersistentTileSchedulerILi128ELi96ELi256ELi128ELb0ELb1ELb1ELb0ELb1ELb1EEEEEEEEEvNT_6ParamsE,(.L_x_6450 - _ZN7cutlass13device_kernelIN5flash11enable_sm90INS1_16FlashAttnFwdSm90INS1_25CollectiveMainloopFwdSm90ILi2EN4cute5tupleIJNS5_1CILi1EEES8_S8_EEENS6_IJNS7_ILi128EEENS7_ILi96EEENS7_ILi64EEEEEELi256ENS_6half_tEfNS_4arch4Sm90ELb0ELb0ELb0ELb1ELb1ELb0ELb0ELb1ELb0ELb1ELb0ELb0EEENS1_21CollectiveEpilogueFwdINS6_IJSA_NS7_ILi256EEESB_EEES9_SE_SG_Li256ELb1ELb1ELb0ELb0EEENS1_36VarlenDynamicPersistentTileSchedulerILi128ELi96ELi256ELi128ELb0ELb1ELb1ELb0ELb1ELb1EEEEEEEEEvNT_6ParamsE)
        .other          _ZN7cutlass13device_kernelIN5flash11enable_sm90INS1_16FlashAttnFwdSm90INS1_25CollectiveMainloopFwdSm90ILi2EN4cute5tupleIJNS5_1CILi1EEES8_S8_EEENS6_IJNS7_ILi128EEENS7_ILi96EEENS7_ILi64EEEEEELi256ENS_6half_tEfNS_4arch4Sm90ELb0ELb0ELb0ELb1ELb1ELb0ELb0ELb1ELb0ELb1ELb0ELb0EEENS1_21CollectiveEpilogueFwdINS6_IJSA_NS7_ILi256EEESB_EEES9_SE_SG_Li256ELb1ELb1ELb0ELb0EEENS1_36VarlenDynamicPersistentTileSchedulerILi128ELi96ELi256ELi128ELb0ELb1ELb1ELb0ELb1ELb1EEEEEEEEEvNT_6ParamsE,@"STO_CUDA_ENTRY STV_DEFAULT"
_ZN7cutlass13device_kernelIN5flash11enable_sm90INS1_16FlashAttnFwdSm90INS1_25CollectiveMainloopFwdSm90ILi2EN4cute5tupleIJNS5_1CILi1EEES8_S8_EEENS6_IJNS7_ILi128EEENS7_ILi96EEENS7_ILi64EEEEEELi256ENS_6half_tEfNS_4arch4Sm90ELb0ELb0ELb0ELb1ELb1ELb0ELb0ELb1ELb0ELb1ELb0ELb0EEENS1_21CollectiveEpilogueFwdINS6_IJSA_NS7_ILi256EEESB_EEES9_SE_SG_Li256ELb1ELb1ELb0ELb0EEENS1_36VarlenDynamicPersistentTileSchedulerILi128ELi96ELi256ELi128ELb0ELb1ELb1ELb0ELb1ELb1EEEEEEEEEvNT_6ParamsE:
        /* <DEDUP_REMOVED lines=45> */
.L_x_386:
        /* <DEDUP_REMOVED lines=22> */
.L_x_387:
        /* <DEDUP_REMOVED lines=18> */
.L_x_388:
        /* <DEDUP_REMOVED lines=22> */
.L_x_389:
        /* <DEDUP_REMOVED lines=23> */
.L_x_390:
        /* <DEDUP_REMOVED lines=8> */
.L_x_392:
[----:B------:R-:W-:-:S08]  /*08a0*/  NOP ;  /* 0x0000000000007918 */ /* 0x000fd00000000000 */
[----:B------:R-:W0:Y:S02]  /*08b0*/  USETMAXREG.TRY_ALLOC.CTAPOOL UP0, 0xe8 ;  /* 0x000000e8000079c8 */ /* 0x000e240008000600 */
[----:B0-----:R-:W-:-:S13]  /*08c0*/  PLOP3.LUT P0, PT, PT, PT, UP0, 0x80, 0x0 ;  /* 0x000000000000781c */ /* 0x001fda0003f0f008 */
[----:B------:R-:W-:Y:S05]  /*08d0*/  @!P0 BRA `(.L_x_392) ;  /* 0xfffffffc00f08947 */ /* 0x000fea000383ffff */
[----:B------:R-:W0:Y:S01]  /*08e0*/  S2R R0, SR_TID.X ;  /* 0x0000000000007919 */ /* 0x000e220000002100 */
[----:B------:R-:W1:Y:S01]  /*08f0*/  S2UR UR5, SR_CgaCtaId ;  /* 0x00000000000579c3 */ /* 0x000e620000008800 */
[----:B------:R-:W-:-:S07]  /*0900*/  UMOV UR4, 0x400 ;  /* 0x0000040000047882 */ /* 0x000fce0000000000 */
[----:B------:R-:W-:Y:S06]  /*0910*/  BAR.ARV 0x8, 0x180 ;  /* 0x0206000000007b1d */ /* 0x000fec0000002000 */
[----:B-1----:R-:W-:Y:S01]  /*0920*/  ULEA UR4, UR5, UR4, 0x18 ;  /* 0x0000000405047291 */ /* 0x002fe2000f8ec03f */
[----:B0-----:R-:W-:-:S04]  /*0930*/  SHF.R.U32.HI R0, RZ, 0x7, R0 ;  /* 0x00000007ff007819 */ /* 0x001fc80000011600 */
[----:B------:R-:W-:-:S13]  /*0940*/  ISETP.NE.AND P0, PT, R0, 0x1, PT ;  /* 0x000000010000780c */ /* 0x000fda0003f05270 */
[----:B------:R-:W-:Y:S08]  /*0950*/  @!P0 BAR.ARV 0x9, 0x100 ;  /* 0x0244000000008b1d */ /* 0x000ff00000002000 */
[----:B------:R-:W-:Y:S06]  /*0960*/  BAR.SYNC.DEFER_BLOCKING 0x5, 0x180 ;  /* 0x0146000000007b1d */ /* 0x000fec0000010000 */
[----:B------:R-:W0:Y:S01]  /*0970*/  LDS.128 R12, [UR4+0x228d0] ;  /* 0x0228d004ff0c7984 */ /* 0x000e220008000c00 */
[----:B------:R-:W-:Y:S01]  /*0980*/  ULDC UR4, c[0x0][0xc3c] ;  /* 0x00030f0000047ab9 */ /* 0x000fe20000000800 */
[----:B------:R-:W-:Y:S06]  /*0990*/  BAR.ARV 0x4, 0x180 ;  /* 0x0106000000007b1d */ /* 0x000fec0000002000 */
[----:B0-----:R-:W-:-:S13]  /*09a0*/  ISETP.GE.AND P0, PT, R15, UR4, PT ;  /* 0x000000040f007c0c */ /* 0x001fda000bf06270 */
[----:B------:R-:W-:Y:S05]  /*09b0*/  @P0 EXIT ;  /* 0x000000000000094d */ /* 0x000fea0003800000 */
[----:B------:R-:W0:Y:S01]  /*09c0*/  S2R R0, SR_TID.X ;  /* 0x0000000000007919 */ /* 0x000e220000002100 */
[----:B------:R-:W-:Y:S01]  /*09d0*/  R2UR UR5, R13 ;  /* 0x000000000d0572ca */ /* 0x000fe200000e0000 */
[----:B------:R-:W-:Y:S01]  /*09e0*/  ULOP3.LUT UR48, UR37, 0x1, URZ, 0xfc, !UPT ;  /* 0x0000000125307892 */ /* 0x000fe2000f8efc3f */
[----:B------:R-:W-:Y:S01]  /*09f0*/  R2UR UR6, R14 ;  /* 0x000000000e0672ca */ /* 0x000fe200000e0000 */
[----:B------:R-:W-:Y:S01]  /*0a00*/  UMOV UR47, URZ ;  /* 0x0000003f002f7c82 */ /* 0x000fe20008000000 */
[----:B------:R-:W-:Y:S01]  /*0a10*/  UMOV UR46, URZ ;  /* 0x0000003f002e7c82 */ /* 0x000fe20008000000 */
[----:B------:R-:W-:Y:S01]  /*0a20*/  UMOV UR36, URZ ;  /* 0x0000003f00247c82 */ /* 0x000fe20008000000 */
[----:B0-----:R-:W-:-:S05]  /*0a30*/  VIADD R209, R0, 0xffffff80 ;  /* 0xffffff8000d17836 */ /* 0x001fca0000000000 */
[----:B------:R-:W-:-:S04]  /*0a40*/  SHF.R.S32.HI R0, RZ, 0x1f, R209 ;  /* 0x0000001fff007819 */ /* 0x000fc800000114d1 */
[CC--:B------:R-:W-:Y:S02]  /*0a50*/  LEA.HI R3, R0.reuse, R209.reuse, RZ, 0x7 ;  /* 0x000000d100037211 */ /* 0x0c0fe400078f38ff */
[-C--:B------:R-:W-:Y:S02]  /*0a60*/  LEA.HI R4, R0, R209.reuse, RZ, 0x5 ;  /* 0x000000d100047211 */ /* 0x080fe400078f28ff */
[----:B------:R-:W-:Y:S02]  /*0a70*/  LOP3.LUT R2, R3, 0xffffff80, RZ, 0xc0, !PT ;  /* 0xffffff8003027812 */ /* 0x000fe400078ec0ff */
[----:B------:R-:W-:Y:S01]  /*0a80*/  SHF.R.S32.HI R200, RZ, 0x7, R3 ;  /* 0x00000007ffc87819 */ /* 0x000fe20000011403 */
[----:B------:R-:W-:Y:S02]  /*0a90*/  IMAD.SHL.U32 R6, R4, 0x20, RZ ;  /* 0x0000002004067824 */ /* 0x000fe400078e00ff */
        /* <DEDUP_REMOVED lines=15> */
[----:B------:R-:W-:Y:S01]  /*0b90*/  LEA.HI R11, R11, R10, RZ, 0x3 ;  /* 0x0000000a0b0b7211 */ /* 0x000fe200078f18ff */
[----:B------:R-:W-:Y:S01]  /*0ba0*/  IMAD.IADD R6, R209, 0x1, -R6 ;  /* 0x00000001d1067824 */ /* 0x000fe200078e0a06 */
[----:B------:R-:W-:-:S02]  /*0bb0*/  LOP3.LUT R2, R2, 0x1ffffffe, RZ, 0xc0, !PT ;  /* 0x1ffffffe02027812 */ /* 0x000fc400078ec0ff */
[----:B------:R-:W-:Y:S02]  /*0bc0*/  LOP3.LUT R4, R0, 0xfffffff8, RZ, 0xc0, !PT ;  /* 0xfffffff800047812 */ /* 0x000fe400078ec0ff */
        /* <DEDUP_REMOVED lines=20> */
[----:B------:R-:W-:Y:S01]  /*0d10*/  SHF.R.S32.HI R207, RZ, 0x1f, R17 ;  /* 0x0000001fffcf7819 */ /* 0x000fe20000011411 */
[----:B------:R-:W-:Y:S01]  /*0d20*/  IMAD.IADD R6, R6, 0x1, -R5 ;  /* 0x0000000106067824 */ /* 0x000fe200078e0a05 */
[----:B------:R-:W-:Y:S01]  /*0d30*/  SHF.R.S32.HI R206, RZ, 0x1f, R16 ;  /* 0x0000001fffce7819 */ /* 0x000fe20000011410 */
[----:B------:R-:W-:Y:S01]  /*0d40*/  IMAD R201, R3, 0x40, R8 ;  /* 0x0000004003c97824 */ /* 0x000fe200078e0208 */
[----:B------:R-:W-:Y:S01]  /*0d50*/  SHF.R.S32.HI R205, RZ, 0x1f, R18 ;  /* 0x0000001fffcd7819 */ /* 0x000fe20000011412 */
[----:B------:R-:W-:-:S02]  /*0d60*/  IMAD.MOV.U32 R7, RZ, RZ, R15 ;  /* 0x000000ffff077224 */ /* 0x000fc400078e000f */
[----:B------:R-:W-:Y:S02]  /*0d70*/  IMAD.IADD R202, R23, 0x1, -R202 ;  /* 0x0000000117ca7824 */ /* 0x000fe400078e0aca */
[----:B------:R-:W-:-:S07]  /*0d80*/  IMAD R203, R6, 0x8, R201 ;  /* 0x0000000806cb7824 */ /* 0x000fce00078e02c9 */
.L_x_438:
[----:B012---:R-:W0:Y:S01]  /*0d90*/  LDC.64 R4, c[0x0][0xc88] ;  /* 0x00032200ff047b82 */ /* 0x007e220000000a00 */
[----:B------:R-:W-:Y:S01]  /*0da0*/  ULDC.64 UR8, c[0x0][0xa28] ;  /* 0x00028a0000087ab9 */ /* 0x000fe20000000a00 */
[----:B------:R-:W-:Y:S01]  /*0db0*/  ULDC.64 UR10, c[0x0][0xa20] ;  /* 0x00028800000a7ab9 */ /* 0x000fe20000000a00 */
[----:B------:R-:W-:Y:S01]  /*0dc0*/  ULDC UR4, c[0x0][0x424] ;  /* 0x0001090000047ab9 */ /* 0x000fe20000000800 */
[----:B0-----:R-:W-:-:S06]  /*0dd0*/  IMAD.WIDE R4, R7, 0x4, R4 ;  /* 0x0000000407047825 */ /* 0x001fcc00078e0204 */
[----:B------:R-:W2:Y:S01]  /*0de0*/  LDG.E R4, desc[UR50][R4.64] ;  /* 0x0000003204047981 */ /* 0x000ea2000c1e1900 */
[----:B------:R-:W-:Y:S02]  /*0df0*/  UISETP.NE.U32.AND UP0, UPT, UR8, URZ, UPT ;  /* 0x0000003f0800728c */ /* 0x000fe4000bf05070 */
[----:B------:R-:W-:Y:S02]  /*0e00*/  UISETP.NE.U32.AND UP1, UPT, UR10, URZ, UPT ;  /* 0x0000003f0a00728c */ /* 0x000fe4000bf25070 */
[----:B------:R-:W-:Y:S02]  /*0e10*/  UISETP.NE.AND.EX UP0, UPT, UR9, URZ, UPT, UP0 ;  /* 0x0000003f0900728c */ /* 0x000fe4000bf05300 */
[----:B------:R-:W-:-:S04]  /*0e20*/  UISETP.NE.AND.EX UP1, UPT, UR11, URZ, UPT, UP1 ;  /* 0x0000003f0b00728c */ /* 0x000fc8000bf25310 */
[----:B------:R-:W-:Y:S02]  /*0e30*/  PLOP3.LUT P0, PT, PT, PT, UP0, 0x80, 0x0 ;  /* 0x000000000000781c */ /* 0x000fe40003f0f008 */
[----:B------:R-:W-:Y:S02]  /*0e40*/  PLOP3.LUT P1, PT, PT, PT, UP1, 0x80, 0x0 ;  /* 0x000000000000781c */ /* 0x000fe40003f2f018 */
[----:B--2---:R-:W-:-:S13]  /*0e50*/  R2UR UR38, R4 ;  /* 0x00000000042672ca */ /* 0x004fda00000e0000 */
[----:B------:R-:W-:Y:S02]  /*0e60*/  USHF.R.S32.HI UR39, URZ, 0x1f, UR38 ;  /* 0x0000001f3f277899 */ /* 0x000fe40008011426 */
[----:B------:R-:W-:Y:S02]  /*0e70*/  @UP0 ULEA UR8, UP2, UR38, UR8, 0x2 ;  /* 0x0000000826080291 */ /* 0x000fe4000f84103f */
[----:B------:R-:W-:Y:S02]  /*0e80*/  @UP1 ULEA UR10, UP3, UR38, UR10, 0x2 ;  /* 0x0000000a260a1291 */ /* 0x000fe4000f86103f */
[----:B------:R-:W-:Y:S02]  /*0e90*/  @UP0 ULEA.HI.X UR9, UR38, UR9, UR39, 0x2, UP2 ;  /* 0x0000000926090291 */ /* 0x000fe400090f1427 */
[----:B------:R-:W-:Y:S01]  /*0ea0*/  @UP1 ULEA.HI.X UR11, UR38, UR11, UR39, 0x2, UP3 ;  /* 0x0000000b260b1291 */ /* 0x000fe200098f1427 */
[----:B------:R-:W-:Y:S02]  /*0eb0*/  IMAD.U32 R4, RZ, RZ, UR8 ;  /* 0x00000008ff047e24 */ /* 0x000fe4000f8e00ff */
[----:B----4-:R-:W-:-:S02]  /*0ec0*/  IMAD.U32 R6, RZ, RZ, UR10 ;  /* 0x0000000aff067e24 */ /* 0x010fc4000f8e00ff */
[----:B------:R-:W-:Y:S01]  /*0ed0*/  IMAD.U32 R5, RZ, RZ, UR9 ;  /* 0x00000009ff057e24 */ /* 0x000fe2000f8e00ff */
[----:B------:R-:W-:Y:S01]  /*0ee0*/  ULDC.64 UR8, c[0x0][0x418] ;  /* 0x0001060000087ab9 */ /* 0x000fe20000000a00 */
[----:B------:R-:W-:-:S03]  /*0ef0*/  IMAD.U32 R7, RZ, RZ, UR11 ;  /* 0x0000000bff077e24 */ /* 0x000fc6000f8e00ff */
[----:B------:R-:W2:Y:S04]  /*0f00*/  @P0 LDG.E R4, desc[UR50][R4.64] ;  /* 0x0000003204040981 */ /* 0x000ea8000c1e1900 */
[----:B---3--:R-:W3:Y:S01]  /*0f10*/  @P1 LDG.E R6, desc[UR50][R6.64] ;  /* 0x0000003206061981 */ /* 0x008ee2000c1e1900 */
[----:B------:R-:W-:Y:S01]  /*0f20*/  UISETP.NE.U32.AND UP0, UPT, UR8, URZ, UPT ;  /* 0x0000003f0800728c */ /* 0x000fe2000bf05070 */
[----:B------:R-:W-:Y:S01]  /*0f30*/  CS2R R8, SRZ ;  /* 0x0000000000087805 */ /* 0x000fe2000001ff00 */
[----:B------:R-:W-:Y:S01]  /*0f40*/  UMOV UR40, UR5 ;  /* 0x0000000500287c82 */ /* 0x000fe20008000000 */
[----:B------:R-:W-:Y:S01]  /*0f50*/  ULDC UR5, c[0x0][0x2f0] ;  /* 0x0000bc0000057ab9 */ /* 0x000fe20000000800 */
[----:B------:R-:W-:Y:S01]  /*0f60*/  UISETP.NE.AND.EX UP0, UPT, UR9, URZ, UPT, UP0 ;  /* 0x0000003f0900728c */ /* 0x000fe2000bf05300 */
[----:B------:R-:W-:Y:S01]  /*0f70*/  IMAD.MOV.U32 R0, RZ, RZ, RZ ;  /* 0x000000ffff007224 */ /* 0x000fe200078e00ff */
[----:B------:R-:W-:Y:S01]  /*0f80*/  UMOV UR42, URZ ;  /* 0x0000003f002a7c82 */ /* 0x000fe20008000000 */
[----:B------:R-:W-:Y:S01]  /*0f90*/  UMOV UR41, UR6 ;  /* 0x0000000600297c82 */ /* 0x000fe20008000000 */
[----:B------:R-:W-:Y:S01]  /*0fa0*/  USEL UR4, UR4, 0x1, UP0 ;  /* 0x0000000104047887 */ /* 0x000fe20008000000 */
[----:B------:R-:W-:Y:S01]  /*0fb0*/  IMAD.MOV.U32 R150, RZ, RZ, RZ ;  /* 0x000000ffff967224 */ /* 0x000fe200078e00ff */
[----:B------:R-:W-:-:S02]  /*0fc0*/  CS2R R148, SRZ ;  /* 0x0000000000947805 */ /* 0x000fc4000001ff00 */
[----:B------:R-:W-:Y:S01]  /*0fd0*/  CS2R R146, SRZ ;  /* 0x0000000000927805 */ /* 0x000fe2000001ff00 */
[----:B------:R-:W-:Y:S01]  /*0fe0*/  UIMAD UR4, UR4, UR5, URZ ;  /* 0x00000005040472a4 */ /* 0x000fe2000f8e023f */
[----:B------:R-:W-:Y:S02]  /*0ff0*/  CS2R R144, SRZ ;  /* 0x0000000000907805 */ /* 0x000fe4000001ff00 */
[----:B------:R-:W-:Y:S02]  /*1000*/  CS2R R142, SRZ ;  /* 0x00000000008e7805 */ /* 0x000fe4000001ff00 */
[----:B------:R-:W-:Y:S02]  /*1010*/  CS2R R140, SRZ ;  /* 0x00000000008c7805 */ /* 0x000fe4000001ff00 */
[----:B------:R-:W-:Y:S02]  /*1020*/  CS2R R138, SRZ ;  /* 0x00000000008a7805 */ /* 0x000fe4000001ff00 */
[----:B------:R-:W-:-:S02]  /*1030*/  CS2R R136, SRZ ;  /* 0x0000000000887805 */ /* 0x000fc4000001ff00 */
[----:B------:R-:W-:Y:S02]  /*1040*/  CS2R R134, SRZ ;  /* 0x0000000000867805 */ /* 0x000fe4000001ff00 */
        /* <DEDUP_REMOVED lines=8> */
[----:B------:R-:W-:Y:S01]  /*10d0*/  CS2R R116, SRZ ;  /* 0x0000000000747805 */ /* 0x000fe2000001ff00 */
[----:B------:R-:W-:Y:S01]  /*10e0*/  IMAD.MOV.U32 R174, RZ, RZ, RZ ;  /* 0x000000ffffae7224 */ /* 0x000fe200078e00ff */
        /* <DEDUP_REMOVED lines=36> */
[----:B------:R-:W-:Y:S02]  /*1330*/  IMAD.MOV.U32 R160, RZ, RZ, RZ ;  /* 0x000000ffffa07224 */ /* 0x000fe400078e00ff */
[----:B------:R-:W-:Y:S01]  /*1340*/  IMAD.MOV.U32 R41, RZ, RZ, RZ ;  /* 0x000000ffff297224 */ /* 0x000fe200078e00ff */
[----:B--2---:R-:W-:-:S02]  /*1350*/  @P0 R2UR UR42, R4 ;  /* 0x00000000042a02ca */ /* 0x004fc400000e0000 */
[----:B------:R-:W-:Y:S02]  /*1360*/  PLOP3.LUT P0, PT, PT, PT, PT, 0x80, 0x0 ;  /* 0x000000000000781c */ /* 0x000fe40003f0f070 */
[----:B---3--:R-:W-:Y:S01]  /*1370*/  @P1 R2UR UR4, R6 ;  /* 0x00000000060412ca */ /* 0x008fe200000e0000 */
[----:B------:R-:W-:-:S14]  /*1380*/  @P1 BRA `(.L_x_393) ;  /* 0x0000000000341947 */ /* 0x000fdc0003800000 */
[----:B------:R-:W-:Y:S02]  /*1390*/  ULDC.64 UR6, c[0x0][0xa08] ;  /* 0x0002820000067ab9 */ /* 0x000fe40000000a00 */
[----:B------:R-:W-:-:S04]  /*13a0*/  ISETP.NE.U32.AND P1, PT, RZ, UR6, PT ;  /* 0x00000006ff007c0c */ /* 0x000fc8000bf25070 */
[----:B------:R-:W-:-:S13]  /*13b0*/  ISETP.NE.AND.EX P1, PT, RZ, UR7, PT, P1 ;  /* 0x00000007ff007c0c */ /* 0x000fda000bf25310 */
[----:B------:R-:W-:Y:S05]  /*13c0*/  @!P1 BRA `(.L_x_393) ;  /* 0x0000000000249947 */ /* 0x000fea0003800000 */
[----:B------:R-:W-:Y:S02]  /*13d0*/  ULDC.64 UR4, c[0x0][0xa08] ;  /* 0x0002820000047ab9 */ /* 0x000fe40000000a00 */
[----:B------:R-:W-:-:S06]  /*13e0*/  UIMAD.WIDE UR4, UR38, 0x4, UR4 ;  /* 0x00000004260478a5 */ /* 0x000fcc000f8e0204 */
[----:B------:R-:W-:Y:S02]  /*13f0*/  IMAD.U32 R4, RZ, RZ, UR4 ;  /* 0x00000004ff047e24 */ /* 0x000fe4000f8e00ff */
[----:B------:R-:W-:-:S05]  /*1400*/  IMAD.U32 R5, RZ, RZ, UR5 ;  /* 0x00000005ff057e24 */ /* 0x000fca000f8e00ff */
[----:B------:R-:W2:Y:S04]  /*1410*/  LDG.E R6, desc[UR50][R4.64] ;  /* 0x0000003204067981 */ /* 0x000ea8000c1e1900 */
[----:B------:R-:W3:Y:S01]  /*1420*/  LDG.E R3, desc[UR50][R4.64+0x4] ;  /* 0x0000043204037981 */ /* 0x000ee2000c1e1900 */
[----:B--2---:R-:W-:Y:S02]  /*1430*/  R2UR UR4, R6 ;  /* 0x00000000060472ca */ /* 0x004fe400000e0000 */
[----:B---3--:R-:W-:-:S13]  /*1440*/  R2UR UR5, R3 ;  /* 0x00000000030572ca */ /* 0x008fda00000e0000 */
[----:B------:R-:W-:-:S12]  /*1450*/  UIADD3 UR4, -UR4, UR5, URZ ;  /* 0x0000000504047290 */ /* 0x000fd8000fffe13f */
.L_x_393:
[----:B------:R-:W-:Y:S01]  /*1460*/  UIADD3 UR42, -UR42, UR4, URZ ;  /* 0x000000042a2a7290 */ /* 0x000fe2000fffe13f */
[----:B------:R-:W-:Y:S01]  /*1470*/  IMAD.MOV.U32 R40, RZ, RZ, RZ ;  /* 0x000000ffff287224 */ /* 0x000fe200078e00ff */
[----:B------:R-:W-:Y:S01]  /*1480*/  CS2R R34, SRZ ;  /* 0x0000000000227805 */ /* 0x000fe2000001ff00 */
[----:B------:R-:W-:Y:S01]  /*1490*/  IMAD.MOV.U32 R161, RZ, RZ, RZ ;  /* 0x000000ffffa17224 */ /* 0x000fe200078e00ff */
[----:B------:R-:W-:Y:S01]  /*14a0*/  UISETP.GE.AND UP0, UPT, UR42, 0x1, UPT ;  /* 0x000000012a00788c */ /* 0x000fe2000bf06270 */
[----:B------:R-:W-:Y:S01]  /*14b0*/  CS2R R36, SRZ ;  /* 0x0000000000247805 */ /* 0x000fe2000001ff00 */
[----:B------:R-:W-:Y:S01]  /*14c0*/  UIADD3 UR4, UR42, 0x5f, URZ ;  /* 0x0000005f2a047890 */ /* 0x000fe2000fffe03f */
[----:B------:R-:W-:Y:S02]  /*14d0*/  CS2R R162, SRZ ;  /* 0x0000000000a27805 */ /* 0x000fe4000001ff00 */
[----:B------:R-:W-:Y:S01]  /*14e0*/  CS2R R32, SRZ ;  /* 0x0000000000207805 */ /* 0x000fe2000001ff00 */
[----:B------:R-:W-:Y:S01]  /*14f0*/  IMAD.MOV.U32 R10, RZ, RZ, RZ ;  /* 0x000000ffff0a7224 */ /* 0x000fe200078e00ff */
[----:B------:R-:W-:Y:S01]  /*1500*/  PLOP3.LUT P1, PT, PT, PT, UP0, 0x80, 0x0 ;  /* 0x000000000000781c */ /* 0x000fe20003f2f008 */
[----:B------:R-:W-:Y:S01]  /*1510*/  UIMAD.WIDE UR4, UR4, 0x2aaaaaab, URZ ;  /* 0x2aaaaaab040478a5 */ /* 0x000fe2000f8e023f */
[----:B------:R-:W-:-:S02]  /*1520*/  CS2R R26, SRZ ;  /* 0x00000000001a7805 */ /* 0x000fc4000001ff00 */
[----:B------:R-:W-:Y:S02]  /*1530*/  CS2R R28, SRZ ;  /* 0x00000000001c7805 */ /* 0x000fe4000001ff00 */
[----:B------:R-:W-:Y:S01]  /*1540*/  CS2R R24, SRZ ;  /* 0x0000000000187805 */ /* 0x000fe2000001ff00 */
[----:B------:R-:W-:-:S04]  /*1550*/  USHF.R.U32.HI UR43, URZ, 0x1f, UR5 ;  /* 0x0000001f3f2b7899 */ /* 0x000fc80008011605 */
[----:B------:R-:W-:Y:S02]  /*1560*/  ULEA.HI.SX32 UR43, UR5, UR43, 0x1c ;  /* 0x0000002b052b7291 */ /* 0x000fe4000f8fe23f */
[----:B------:R-:W-:Y:S10]  /*1570*/  @!P1 BRA `(.L_x_394) ;  /* 0x0000004400149947 */ /* 0x000ff40003800000 */
[----:B------:R-:W0:Y:S01]  /*1580*/  SHFL.IDX PT, R0, R200, RZ, 0x1f ;  /* 0x00001fffc8007589 */ /* 0x000e2200000e0000 */
[----:B------:R-:W1:Y:S01]  /*1590*/  S2UR UR44, SR_CgaCtaId ;  /* 0x00000000002c79c3 */ /* 0x000e620000008800 */
[----:B------:R-:W-:Y:S01]  /*15a0*/  UMOV UR45, 0x400 ;  /* 0x00000400002d7882 */ /* 0x000fe20000000000 */
[----:B0-----:R-:W-:Y:S01]  /*15b0*/  R2UR UR4, R0 ;  /* 0x00000000000472ca */ /* 0x001fe200000e0000 */
[----:B-1----:R-:W-:-:S04]  /*15c0*/  ULEA UR45, UR44, UR45, 0x18 ;  /* 0x0000002d2c2d7291 */ /* 0x002fc8000f8ec03f */
[----:B------:R-:W-:-:S04]  /*15d0*/  UIADD3 UR6, UR45, 0x18400, URZ ;  /* 0x000184002d067890 */ /* 0x000fc8000fffe03f */
[----:B------:R-:W-:-:S04]  /*15e0*/  ULOP3.LUT UP0, URZ, UR6, 0x1bf, URZ, 0xc0, !UPT ;  /* 0x000001bf063f7892 */ /* 0x000fc8000f80c03f */
[----:B------:R-:W-:Y:S02]  /*15f0*/  ULEA.HI UR5, UR4, UR4, URZ, 0x1 ;  /* 0x0000000404057291 */ /* 0x000fe4000f8f083f */
[----:B------:R-:W-:Y:S02]  /*1600*/  PLOP3.LUT P0, PT, PT, PT, UP0, 0x80, 0x0 ;  /* 0x000000000000781c */ /* 0x000fe40003f0f008 */
[----:B------:R-:W-:-:S04]  /*1610*/  ULOP3.LUT UR5, UR5, 0x1e, URZ, 0xc0, !UPT ;  /* 0x0000001e05057892 */ /* 0x000fc8000f8ec03f */
[----:B------:R-:W-:-:S04]  /*1620*/  UIADD3 UR5, UR4, -UR5, URZ ;  /* 0x8000000504057290 */ /* 0x000fc8000fffe03f */
[----:B------:R-:W-:-:S04]  /*1630*/  ULEA UR5, UR5, UR6, 0xd ;  /* 0x0000000605057291 */ /* 0x000fc8000f8e683f */
[----:B------:R-:W-:-:S04]  /*1640*/  USHF.R.U32.HI UR5, URZ, 0x4, UR5 ;  /* 0x000000043f057899 */ /* 0x000fc80008011605 */
[----:B------:R-:W-:Y:S01]  /*1650*/  ULOP3.LUT UR49, UR5, 0x3fff, URZ, 0xc0, !UPT ;  /* 0x00003fff05317892 */ /* 0x000fe2000f8ec03f */
[----:B------:R-:W-:Y:S11]  /*1660*/  @!P0 BRA `(.L_x_395) ;  /* 0x0000000000408947 */ /* 0x000ff60003800000 */
[----:B------:R-:W-:Y:S01]  /*1670*/  MOV R0, 0x0 ;  /* 0x0000000000007802 */ /* 0x000fe20000000f00 */
[----:B------:R-:W-:Y:S01]  /*1680*/  ULDC.64 UR4, c[0x4][0x98] ;  /* 0x0100260000047ab9 */ /* 0x000fe20000000a00 */
[----:B------:R-:W-:Y:S01]  /*1690*/  ULDC.64 UR6, c[0x4][0x38] ;  /* 0x01000e0000067ab9 */ /* 0x000fe20000000a00 */
[----:B------:R-:W-:Y:S01]  /*16a0*/  MOV R4, UR4 ;  /* 0x0000000400047c02 */ /* 0x000fe20008000f00 */
        /* <DEDUP_REMOVED lines=12> */
.L_x_395:
[----:B------:R-:W-:Y:S01]  /*1770*/  ULEA.HI UR4, UR47, UR47, URZ, 0x1 ;  /* 0x0000002f2f047291 */ /* 0x000fe2000f8f083f */
[----:B------:R-:W0:Y:S03]  /*1780*/  S2R R20, SR_TID.X ;  /* 0x0000000000147919 */ /* 0x000e260000002100 */
[----:B------:R-:W-:-:S04]  /*1790*/  ULOP3.LUT UR4, UR4, 0xfffffffe, URZ, 0xc0, !UPT ;  /* 0xfffffffe04047892 */ /* 0x000fc8000f8ec03f */
[----:B------:R-:W-:-:S06]  /*17a0*/  UIADD3 UR4, UR47, -UR4, URZ ;  /* 0x800000042f047290 */ /* 0x000fcc000fffe03f */
[----:B------:R-:W-:-:S05]  /*17b0*/  IMAD.U32 R0, RZ, RZ, UR4 ;  /* 0x00000004ff007e24 */ /* 0x000fca000f8e00ff */
[----:B------:R-:W-:-:S04]  /*17c0*/  SHF.L.U32 R0, R0, 0x1f, RZ ;  /* 0x0000001f00007819 */ /* 0x000fc800000006ff */
[----:B------:R-:W1:Y:S01]  /*17d0*/  SYNCS.PHASECHK.TRANS64.TRYWAIT P0, [UR45+0x22800], R0 ;  /* 0x02280000ff0075a7 */ /* 0x000e62000800016d */
[----:B0-----:R-:W-:-:S05]  /*17e0*/  SHF.R.U32.HI R20, RZ, 0x7, R20 ;  /* 0x00000007ff147819 */ /* 0x001fca0000011614 */
[----:B------:R-:W-:Y:S01]  /*17f0*/  VIADD R7, R20, 0x8 ;  /* 0x0000000814077836 */ /* 0x000fe20000000000 */
[----:B-1----:R-:W-:Y:S06]  /*1800*/  @!P0 BRA `(.L_x_396) ;  /* 0x000000c0008c8947 */ /* 0x002fec0003800000 */
.L_x_523:
[----:B0-----:R-:W-:Y:S01]  /*1810*/  IMAD.U32 R0, RZ, RZ, UR48 ;  /* 0x00000030ff007e24 */ /* 0x001fe2000f8e00ff */
[----:B------:R-:W-:Y:S05]  /*1820*/  WARPSYNC.ALL ;  /* 0x0000000000007948 */ /* 0x000fea0003800000 */
[----:B------:R0:W-:Y:S01]  /*1830*/  BAR.SYNC.DEFER_BLOCKING R7, 0x100 ;  /* 0x000400070000751d */ /* 0x0001e20000010000 */
[----:B------:R-:W-:-:S13]  /*1840*/  ISETP.NE.AND P0, PT, R0, 0x3, PT ;  /* 0x000000030000780c */ /* 0x000fda0003f05270 */
[----:B0-----:R-:W-:Y:S05]  /*1850*/  @!P0 BRA `(.L_x_397) ;  /* 0x0000000000048947 */ /* 0x001fea0003800000 */
[----:B------:R-:W-:Y:S01]  /*1860*/  BPT.TRAP 0x1 ;  /* 0x000000040000795c */ /* 0x000fe20000300000 */
.L_x_397:
[----:B------:R-:W-:Y:S01]  /*1870*/  ULEA UR22, UR36, UR45, 0x3 ;  /* 0x0000002d24167291 */ /* 0x000fe2000f8e183f */
[----:B------:R-:W-:-:S05]  /*1880*/  IMAD.U32 R8, RZ, RZ, UR46 ;  /* 0x0000002eff087e24 */ /* 0x000fca000f8e00ff */
[----:B------:R-:W-:-:S04]  /*1890*/  SHF.L.U32 R8, R8, 0x1f, RZ ;  /* 0x0000001f08087819 */ /* 0x000fc800000006ff */
[----:B------:R0:W1:Y:S01]  /*18a0*/  SYNCS.PHASECHK.TRANS64.TRYWAIT P1, [UR22+0x22830], R8 ;  /* 0x02283008ff0075a7 */ /* 0x0000620008020156 */
[----:B------:R-:W-:Y:S05]  /*18b0*/  @!P0 BRA `(.L_x_398) ;  /* 0x0000000000048947 */ /* 0x000fea0003800000 */
[----:B------:R-:W-:Y:S01]  /*18c0*/  BPT.TRAP 0x1 ;  /* 0x000000040000795c */ /* 0x000fe20000300000 */
.L_x_398:
[----:B-1----:R-:W-:Y:S05]  /*18d0*/  @P1 BRA `(.L_x_399) ;  /* 0x0000000000081947 */ /* 0x002fea0003800000 */
[----:B------:R-:W1:Y:S02]  /*18e0*/  SYNCS.PHASECHK.TRANS64.TRYWAIT P1, [UR22+0x22830], R8 ;  /* 0x02283008ff0075a7 */ /* 0x000e640008020156 */
[----:B-1----:R-:W-:Y:S05]  /*18f0*/  @!P1 BRA `(.L_x_400) ;  /* 0x000000c000689947 */ /* 0x002fea0003800000 */
.L_x_399:
        /* <DEDUP_REMOVED lines=38> */
.L_x_401:
        /* <DEDUP_REMOVED lines=310> */
.L_x_402:
[----:B------:R1:W3:Y:S01]  /*2ec0*/  SYNCS.PHASECHK.TRANS64.TRYWAIT P1, [UR22+0x22850], R8 ;  /* 0x02285008ff0075a7 */ /* 0x0002e20008020156 */
[----:B------:R-:W-:Y:S05]  /*2ed0*/  @!P0 BRA `(.L_x_403) ;  /* 0x0000000000048947 */ /* 0x000fea0003800000 */
[----:B------:R-:W-:Y:S01]  /*2ee0*/  BPT.TRAP 0x1 ;  /* 0x000000040000795c */ /* 0x000fe20000300000 */
.L_x_403:
[----:B---3--:R-:W-:Y:S05]  /*2ef0*/  @P1 BRA `(.L_x_404) ;  /* 0x0000000000081947 */ /* 0x008fea0003800000 */
[----:B------:R-:W3:Y:S02]  /*2f00*/  SYNCS.PHASECHK.TRANS64.TRYWAIT P1, [UR22+0x22850], R8 ;  /* 0x02285008ff0075a7 */ /* 0x000ee40008020156 */
[----:B---3--:R-:W-:Y:S05]  /*2f10*/  @!P1 BRA `(.L_x_405) ;  /* 0x000000a800f89947 */ /* 0x008fea0003800000 */
.L_x_404:
        /* <DEDUP_REMOVED lines=43> */
.L_x_406:
[----:B------:R-:W4:Y:S01]  /*31d0*/  S2UR UR6, SR_CgaCtaId ;  /* 0x00000000000679c3 */ /* 0x000f220000008800 */
[----:B------:R-:W-:Y:S02]  /*31e0*/  UISETP.GE.AND UP0, UPT, UR42, 0x61, UPT ;  /* 0x000000612a00788c */ /* 0x000fe4000bf06270 */
[----:B------:R-:W-:-:S04]  /*31f0*/  UIADD3 UR22, UR22, 0x22860, URZ ;  /* 0x0002286016167890 */ /* 0x000fc8000fffe03f */
[----:B------:R-:W-:Y:S01]  /*3200*/  PLOP3.LUT P1, PT, PT, PT, UP0, 0x80, 0x0 ;  /* 0x000000000000781c */ /* 0x000fe20003f2f008 */
[----:B----4-:R-:W-:-:S09]  /*3210*/  UPRMT UR22, UR6, 0x654, UR22 ;  /* 0x0000065406167896 */ /* 0x010fd20008000016 */
[----:B------:R-:W-:Y:S03]  /*3220*/  SYNCS.ARRIVE.TRANS64.RED.A1T0 RZ, [UR22], RZ ;  /* 0x000000ffffff79a7 */ /* 0x000fe60008100416 */
[----:B------:R-:W-:Y:S05]  /*3230*/  @!P1 BRA `(.L_x_407) ;  /* 0x0000001c00589947 */ /* 0x000fea0003800000 */
[----:B------:R-:W-:Y:S01]  /*3240*/  IMAD.MOV.U32 R213, RZ, RZ, R4 ;  /* 0x000000ffffd57224 */ /* 0x000fe200078e0004 */
[----:B------:R-:W-:Y:S01]  /*3250*/  UIADD3 UR43, UR43, -0x2, URZ ;  /* 0xfffffffe2b2b7890 */ /* 0x000fe2000fffe03f */
[----:B------:R-:W-:Y:S01]  /*3260*/  IMAD.MOV.U32 R7, RZ, RZ, R3 ;  /* 0x000000ffff077224 */ /* 0x000fe200078e0003 */
[----:B------:R-:W-:-:S10]  /*3270*/  ULDC UR22, c[0x0][0x988] ;  /* 0x0002620000167ab9 */ /* 0x000fd40000000800 */
.L_x_418:
        /* <DEDUP_REMOVED lines=8> */
[----:B-1----:R-:W-:Y:S11]  /*3300*/  @!P0 BRA `(.L_x_408) ;  /* 0x0000000000048947 */ /* 0x002ff60003800000 */
[----:B------:R-:W-:Y:S01]  /*3310*/  BPT.TRAP 0x1 ;  /* 0x000000040000795c */ /* 0x000fe20000300000 */
.L_x_408:
[----:B------:R-:W2:Y:S01]  /*3320*/  S2UR UR23, SR_CgaCtaId ;  /* 0x00000000001779c3 */ /* 0x000ea20000008800 */
[----:B------:R-:W-:Y:S01]  /*3330*/  UMOV UR6, 0x400 ;  /* 0x0000040000067882 */ /* 0x000fe20000000000 */
[----:B01-3--:R-:W-:-:S05]  /*3340*/  IMAD.U32 R8, RZ, RZ, UR46 ;  /* 0x0000002eff087e24 */ /* 0x00bfca000f8e00ff */
[----:B------:R-:W-:Y:S01]  /*3350*/  SHF.L.U32 R8, R8, 0x1f, RZ ;  /* 0x0000001f08087819 */ /* 0x000fe200000006ff */
[----:B--2---:R-:W-:-:S04]  /*3360*/  ULEA UR6, UR23, UR6, 0x18 ;  /* 0x0000000617067291 */ /* 0x004fc8000f8ec03f */
[----:B------:R-:W-:-:S09]  /*3370*/  ULEA UR24, UR36, UR6, 0x3 ;  /* 0x0000000624187291 */ /* 0x000fd2000f8e183f */
[----:B------:R0:W1:Y:S01]  /*3380*/  SYNCS.PHASECHK.TRANS64.TRYWAIT P2, [UR24+0x22830], R8 ;  /* 0x02283008ff0075a7 */ /* 0x0000620008040158 */
[----:B------:R-:W-:Y:S05]  /*3390*/  @!P0 BRA `(.L_x_409) ;  /* 0x0000000000048947 */ /* 0x000fea0003800000 */
[----:B------:R-:W-:Y:S01]  /*33a0*/  BPT.TRAP 0x1 ;  /* 0x000000040000795c */ /* 0x000fe20000300000 */
.L_x_409:
[----:B-1----:R-:W-:Y:S05]  /*33b0*/  @P2 BRA `(.L_x_410) ;  /* 0x0000000000082947 */ /* 0x002fea0003800000 */
[----:B------:R-:W1:Y:S02]  /*33c0*/  SYNCS.PHASECHK.TRANS64.TRYWAIT P2, [UR24+0x22830], R8 ;  /* 0x02283008ff0075a7 */ /* 0x000e640008040158 */
[----:B-1----:R-:W-:Y:S05]  /*33d0*/  @!P2 BRA `(.L_x_411) ;  /* 0x000000a400e0a947 */ /* 0x002fea0003800000 */
.L_x_410:
[----:B------:R-:W-:Y:S01]  /*33e0*/  UIMAD UR6, UR36, 0x300, UR20 ;  /* 0x00000300240678a4 */ /* 0x000fe2000f8e0214 */
[----:B------:R-:W-:Y:S01]  /*33f0*/  WARPGROUP.ARRIVE ;  /* 0x00000000000079c5 */ /* 0x000fe20000000000 */
[----:B------:R-:W-:Y:S01]  /*3400*/  UMOV UR7, 0x40000040 ;  /* 0x4000004000077882 */ /* 0x000fe20000000000 */
[----:B------:R-:W-:Y:S01]  /*3410*/  UMOV UR11, 0x40000040 ;  /* 0x40000040000b7882 */ /* 0x000fe20000000000 */
[----:B------:R-:W-:-:S03]  /*3420*/  UIADD3 UR10, UR6, 0x2, URZ ;  /* 0x00000002060a7890 */ /* 0x000fc6000fffe03f */
[----:B------:R-:W2:Y:S01]  /*3430*/  S2R R0, SR_TID.X ;  /* 0x0000000000007919 */ /* 0x000ea20000002100 */
[----:B------:R-:W-:Y:S01]  /*3440*/  UIADD3 UR14, UR6, 0x4, URZ ;  /* 0x00000004060e7890 */ /* 0x000fe2000fffe03f */
[----:B------:R-:W-:Y:S01]  /*3450*/  UMOV UR15, 0x40000040 ;  /* 0x40000040000f7882 */ /* 0x000fe20000000000 */
[----:B------:R-:W-:Y:S01]  /*3460*/  HGMMA.64x96x16.F32 R152, gdesc[UR4], RZ, !UPT, gsb0 ;  /* 0x01600000049879f0 */ /* 0x000fe2000c0008ff */
[----:B------:R-:W-:Y:S01]  /*3470*/  UIADD3 UR18, UR6, 0x6, URZ ;  /* 0x0000000606127890 */ /* 0x000fe2000fffe03f */
        /* <DEDUP_REMOVED lines=16> */
.L_x_412:
[----:B------:R-:W-:Y:S01]  /*3580*/  FMNMX.FTZ R4, R152, R7, !PT ;  /* 0x0000000798047209 */ /* 0x000fe20007810000 */
[----:B------:R-:W-:Y:S01]  /*3590*/  UMOV UR10, UR22 ;  /* 0x00000016000a7c82 */ /* 0x000fe20008000000 */
[----:B------:R-:W-:Y:S02]  /*35a0*/  UIADD3 UR6, UR24, 0x22840, URZ ;  /* 0x0002284018067890 */ /* 0x000fe4000fffe03f */
[----:B-1----:R-:W-:Y:S02]  /*35b0*/  FMNMX.FTZ R3, R153, R4, !PT ;  /* 0x0000000499037209 */ /* 0x002fe40007810000 */
        /* <DEDUP_REMOVED lines=23> */
[----:B------:R-:W-:-:S05]  /*3730*/  FMNMX.FTZ R9, R197, R4, !PT ;  /* 0x00000004c5097209 */ /* 0x000fca0007810000 */
[----:B------:R-:W1:Y:S02]  /*3740*/  SHFL.BFLY PT, R4, R9, 0x2, 0x1f ;  /* 0x0c401f0009047f89 */ /* 0x000e6400000e0000 */
[----:B-1----:R-:W-:-:S05]  /*3750*/  FMNMX.FTZ R10, R9, R4, !PT ;  /* 0x00000004090a7209 */ /* 0x002fca0007810000 */
[----:B------:R-:W1:Y:S02]  /*3760*/  SHFL.BFLY PT, R3, R10, 0x1, 0x1f ;  /* 0x0c201f000a037f89 */ /* 0x000e6400000e0000 */
[----:B-1----:R-:W-:-:S05]  /*3770*/  FMNMX.FTZ R3, R10, R3, !PT ;  /* 0x000000030a037209 */ /* 0x002fca0007810000 */
        /* <DEDUP_REMOVED lines=34> */
[----:B------:R-:W-:Y:S01]  /*39a0*/  FFMA.FTZ R176, R197, UR10, -R20 ;  /* 0x0000000ac5b07c23 */ /* 0x000fe20008010814 */
[----:B------:R-:W-:Y:S01]  /*39b0*/  FMNMX.FTZ R4, R170, R9, !PT ;  /* 0x00000009aa047209 */ /* 0x000fe20007810000 */
[----:B------:R-:W1:Y:S03]  /*39c0*/  MUFU.EX2 R7, R7 ;  /* 0x0000000700077308 */ /* 0x000e660000000800 */
[----:B------:R-:W-:-:S04]  /*39d0*/  FMNMX.FTZ R9, R171, R4, !PT ;  /* 0x00000004ab097209 */ /* 0x000fc80007810000 */
[----:B------:R-:W-:Y:S01]  /*39e0*/  FMNMX.FTZ R4, R174, R9, !PT ;  /* 0x00000009ae047209 */ /* 0x000fe20007810000 */
[----:B------:R-:W3:Y:S03]  /*39f0*/  MUFU.EX2 R152, R152 ;  /* 0x0000009800987308 */ /* 0x000ee60000000800 */
[----:B------:R-:W-:-:S04]  /*3a00*/  FMNMX.FTZ R9, R175, R4, !PT ;  /* 0x00000004af097209 */ /* 0x000fc80007810000 */
[----:B------:R-:W-:Y:S01]  /*3a10*/  FMNMX.FTZ R4, R178, R9, !PT ;  /* 0x00000009b2047209 */ /* 0x000fe20007810000 */
[----:B------:R-:W4:Y:S01]  /*3a20*/  MUFU.EX2 R153, R153 ;  /* 0x0000009900997308 */ /* 0x000f220000000800 */
[-C--:B-1----:R-:W-:Y:S01]  /*3a30*/  FMUL.FTZ R24, R24, R7.reuse ;  /* 0x0000000718187220 */ /* 0x082fe20000410000 */
[-C--:B------:R-:W-:Y:S01]  /*3a40*/  FMUL.FTZ R25, R25, R7.reuse ;  /* 0x0000000719197220 */ /* 0x080fe20000410000 */
[----:B------:R-:W-:Y:S01]  /*3a50*/  FMNMX.FTZ R9, R179, R4, !PT ;  /* 0x00000004b3097209 */ /* 0x000fe20007810000 */
[-C--:B------:R-:W-:Y:S01]  /*3a60*/  FMUL.FTZ R28, R28, R7.reuse ;  /* 0x000000071c1c7220 */ /* 0x080fe20000410000 */
[-C--:B------:R-:W-:Y:S01]  /*3a70*/  FMUL.FTZ R29, R29, R7.reuse ;  /* 0x000000071d1d7220 */ /* 0x080fe20000410000 */
[----:B------:R-:W-:Y:S01]  /*3a80*/  FMUL.FTZ R32, R32, R7 ;  /* 0x0000000720207220 */ /* 0x000fe20000410000 */
[----:B------:R-:W-:Y:S01]  /*3a90*/  FMNMX.FTZ R4, R182, R9, !PT ;  /* 0x00000009b6047209 */ /* 0x000fe20007810000 */
[----:B------:R-:W1:Y:S01]  /*3aa0*/  MUFU.EX2 R212, R212 ;  /* 0x000000d400d47308 */ /* 0x000e620000000800 */
[----:B---3--:R-:W-:Y:S01]  /*3ab0*/  FFMA.FTZ R6, R7, R6, R152 ;  /* 0x0000000607067223 */ /* 0x008fe20000010098 */
[-C--:B------:R-:W-:Y:S01]  /*3ac0*/  FMUL.FTZ R33, R33, R7.reuse ;  /* 0x0000000721217220 */ /* 0x080fe20000410000 */
[----:B------:R-:W-:Y:S01]  /*3ad0*/  FMNMX.FTZ R9, R183, R4, !PT ;  /* 0x00000004b7097209 */ /* 0x000fe20007810000 */
[-C--:B------:R-:W-:Y:S01]  /*3ae0*/  FMUL.FTZ R36, R36, R7.reuse ;  /* 0x0000000724247220 */ /* 0x080fe20000410000 */
[-C--:B------:R-:W-:Y:S01]  /*3af0*/  FMUL.FTZ R37, R37, R7.reuse ;  /* 0x0000000725257220 */ /* 0x080fe20000410000 */
[----:B------:R-:W-:Y:S01]  /*3b00*/  FMUL.FTZ R40, R40, R7 ;  /* 0x0000000728287220 */ /* 0x000fe20000410000 */
[----:B------:R-:W-:Y:S01]  /*3b10*/  FMNMX.FTZ R4, R186, R9, !PT ;  /* 0x00000009ba047209 */ /* 0x000fe20007810000 */
[----:B------:R-:W3:Y:S01]  /*3b20*/  MUFU.EX2 R157, R157 ;  /* 0x0000009d009d7308 */ /* 0x000ee20000000800 */
[C---:B----4-:R-:W-:Y:S01]  /*3b30*/  FADD.FTZ R181, R153.reuse, R6 ;  /* 0x0000000699b57221 */ /* 0x050fe20000010000 */
[----:B------:R-:W-:Y:S01]  /*3b40*/  F2FP.F16.F32.PACK_AB R152, R153, R152 ;  /* 0x000000989998723e */ /* 0x000fe200000000ff */
[-C--:B------:R-:W-:Y:S01]  /*3b50*/  FMUL.FTZ R41, R41, R7.reuse ;  /* 0x0000000729297220 */ /* 0x080fe20000410000 */
[----:B------:R-:W-:Y:S01]  /*3b60*/  FMNMX.FTZ R9, R187, R4, !PT ;  /* 0x00000004bb097209 */ /* 0x000fe20007810000 */
[-C--:B------:R-:W-:Y:S01]  /*3b70*/  FMUL.FTZ R44, R44, R7.reuse ;  /* 0x000000072c2c7220 */ /* 0x080fe20000410000 */
[-C--:B------:R-:W-:Y:S01]  /*3b80*/  FMUL.FTZ R45, R45, R7.reuse ;  /* 0x000000072d2d7220 */ /* 0x080fe20000410000 */
[----:B------:R-:W-:Y:S01]  /*3b90*/  FMUL.FTZ R48, R48, R7 ;  /* 0x0000000730307220 */ /* 0x000fe20000410000 */
[----:B------:R-:W-:Y:S01]  /*3ba0*/  FMNMX.FTZ R4, R190, R9, !PT ;  /* 0x00000009be047209 */ /* 0x000fe20007810000 */
[----:B------:R-:W-:Y:S01]  /*3bb0*/  MUFU.EX2 R156, R156 ;  /* 0x0000009c009c7308 */ /* 0x000fe20000000800 */
[-C--:B------:R-:W-:Y:S01]  /*3bc0*/  FMUL.FTZ R49, R49, R7.reuse ;  /* 0x0000000731317220 */ /* 0x080fe20000410000 */
        /* <DEDUP_REMOVED lines=20> */
[-C--:B------:R-:W-:Y:S01]  /*3d10*/  FMUL.FTZ R77, R77, R7.reuse ;  /* 0x000000074d4d7220 */ /* 0x080fe20000410000 */
[-C--:B------:R-:W-:Y:S01]  /*3d20*/  FMUL.FTZ R80, R80, R7.reuse ;  /* 0x0000000750507220 */ /* 0x080fe20000410000 */
[----:B------:R-:W4:Y:S01]  /*3d30*/  SHFL.BFLY PT, R9, R4, 0x2, 0x1f ;  /* 0x0c401f0004097f89 */ /* 0x000f2200000e0000 */
        /* <DEDUP_REMOVED lines=22> */
[----:B------:R-:W-:Y:S01]  /*3ea0*/  FMUL.FTZ R120, R120, R7 ;  /* 0x0000000778787220 */ /* 0x000fe20000410000 */
[----:B----4-:R-:W-:Y:S01]  /*3eb0*/  FMNMX.FTZ R9, R4, R9, !PT ;  /* 0x0000000904097209 */ /* 0x010fe20007810000 */
[----:B------:R-:W-:Y:S01]  /*3ec0*/  MUFU.EX2 R12, R12 ;  /* 0x0000000c000c7308 */ /* 0x000fe20000000800 */
[-C--:B------:R-:W-:Y:S01]  /*3ed0*/  FMUL.FTZ R121, R121, R7.reuse ;  /* 0x0000000779797220 */ /* 0x080fe20000410000 */
[-C--:B------:R-:W-:Y:S01]  /*3ee0*/  FMUL.FTZ R124, R124, R7.reuse ;  /* 0x000000077c7c7220 */ /* 0x080fe20000410000 */
[-C--:B------:R-:W-:Y:S01]  /*3ef0*/  FMUL.FTZ R125, R125, R7.reuse ;  /* 0x000000077d7d7220 */ /* 0x080fe20000410000 */
[----:B------:R-:W4:Y:S01]  /*3f00*/  SHFL.BFLY PT, R4, R9, 0x1, 0x1f ;  /* 0x0c201f0009047f89 */ /* 0x000f2200000e0000 */
        /* <DEDUP_REMOVED lines=13> */
[----:B------:R-:W-:-:S06]  /*3fe0*/  FMUL.FTZ R149, R149, R7 ;  /* 0x0000000795957220 */ /* 0x000fcc0000410000 */
[----:B------:R-:W-:Y:S01]  /*3ff0*/  MUFU.EX2 R211, R211 ;  /* 0x000000d300d37308 */ /* 0x000fe20000000800 */
[----:B----4-:R-:W-:-:S07]  /*4000*/  FMNMX.FTZ R4, R9, R4, !PT ;  /* 0x0000000409047209 */ /* 0x010fce0007810000 */
        /* <DEDUP_REMOVED lines=9> */
[----:B------:R-:W4:Y:S01]  /*40a0*/  MUFU.EX2 R20, R20 ;  /* 0x0000001400147308 */ /* 0x000f220000000800 */
[--C-:B------:R-:W-:Y:S01]  /*40b0*/  FFMA.FTZ R162, R167, UR10, -R180.reuse ;  /* 0x0000000aa7a27c23 */ /* 0x100fe200080108b4 */
[--C-:B------:R-:W-:Y:S01]  /*40c0*/  FFMA.FTZ R163, R163, UR10, -R180.reuse ;  /* 0x0000000aa3a37c23 */ /* 0x100fe200080108b4 */
[--C-:B------:R-:W-:Y:S01]  /*40d0*/  FFMA.FTZ R167, R171, UR10, -R180.reuse ;  /* 0x0000000aaba77c23 */ /* 0x100fe200080108b4 */
[--C-:B------:R-:W-:Y:S01]  /*40e0*/  FFMA.FTZ R171, R175, UR10, -R180.reuse ;  /* 0x0000000aafab7c23 */ /* 0x100fe200080108b4 */
[--C-:B------:R-:W-:Y:S01]  /*40f0*/  FFMA.FTZ R175, R179, UR10, -R180.reuse ;  /* 0x0000000ab3af7c23 */ /* 0x100fe200080108b4 */
[--C-:B------:R-:W-:Y:S01]  /*4100*/  FFMA.FTZ R159, R166, UR10, -R180.reuse ;  /* 0x0000000aa69f7c23 */ /* 0x100fe200080108b4 */
[--C-:B------:R-:W-:Y:S01]  /*4110*/  FFMA.FTZ R166, R170, UR10, -R180.reuse ;  /* 0x0000000aaaa67c23 */ /* 0x100fe200080108b4 */
[----:B------:R-:W5:Y:S01]  /*4120*/  MUFU.EX2 R161, R161 ;  /* 0x000000a100a17308 */ /* 0x000f620000000800 */
[--C-:B------:R-:W-:Y:S01]  /*4130*/  FFMA.FTZ R170, R174, UR10, -R180.reuse ;  /* 0x0000000aaeaa7c23 */ /* 0x100fe200080108b4 */
[--C-:B------:R-:W-:Y:S01]  /*4140*/  FFMA.FTZ R174, R178, UR10, -R180.reuse ;  /* 0x0000000ab2ae7c23 */ /* 0x100fe200080108b4 */
[----:B-1----:R-:W-:Y:S01]  /*4150*/  FADD.FTZ R178, R212, R181 ;  /* 0x000000b5d4b27221 */ /* 0x002fe20000010000 */
[--C-:B------:R-:W-:Y:S01]  /*4160*/  FFMA.FTZ R182, R182, UR10, -R180.reuse ;  /* 0x0000000ab6b67c23 */ /* 0x100fe200080108b4 */
[--C-:B------:R-:W-:Y:S01]  /*4170*/  FFMA.FTZ R6, R183, UR10, -R180.reuse ;  /* 0x0000000ab7067c23 */ /* 0x100fe200080108b4 */
[----:B------:R-:W-:Y:S01]  /*4180*/  FFMA.FTZ R194, R194, UR10, -R180 ;  /* 0x0000000ac2c27c23 */ /* 0x000fe200080108b4 */
[----:B---3--:R-:W-:Y:S01]  /*4190*/  FADD.FTZ R181, R157, R178 ;  /* 0x000000b29db57221 */ /* 0x008fe20000010000 */
[----:B------:R-:W1:Y:S01]  /*41a0*/  MUFU.EX2 R184, R184 ;  /* 0x000000b800b87308 */ /* 0x000e620000000800 */
[--C-:B------:R-:W-:Y:S01]  /*41b0*/  FFMA.FTZ R178, R186, UR10, -R180.reuse ;  /* 0x0000000abab27c23 */ /* 0x100fe200080108b4 */
[--C-:B------:R-:W-:Y:S01]  /*41c0*/  FFMA.FTZ R195, R195, UR10, -R180.reuse ;  /* 0x0000000ac3c37c23 */ /* 0x100fe200080108b4 */
[----:B------:R-:W-:Y:S01]  /*41d0*/  FFMA.FTZ R198, R198, UR10, -R180 ;  /* 0x0000000ac6c67c23 */ /* 0x000fe200080108b4 */
[-C--:B----4-:R-:W-:Y:S01]  /*41e0*/  FMUL.FTZ R26, R26, R20.reuse ;  /* 0x000000141a1a7220 */ /* 0x090fe20000410000 */
[-C--:B------:R-:W-:Y:S01]  /*41f0*/  FMUL.FTZ R27, R27, R20.reuse ;  /* 0x000000141b1b7220 */ /* 0x080fe20000410000 */
[-C--:B------:R-:W-:Y:S01]  /*4200*/  FMUL.FTZ R30, R30, R20.reuse ;  /* 0x000000141e1e7220 */ /* 0x080fe20000410000 */
[-C--:B------:R-:W-:Y:S01]  /*4210*/  FMUL.FTZ R31, R31, R20.reuse ;  /* 0x000000141f1f7220 */ /* 0x080fe20000410000 */
[----:B------:R-:W3:Y:S01]  /*4220*/  MUFU.EX2 R155, R155 ;  /* 0x0000009b009b7308 */ /* 0x000ee20000000800 */
[----:B-----5:R-:W-:Y:S01]  /*4230*/  FFMA.FTZ R179, R20, R5, R161 ;  /* 0x0000000514b37223 */ /* 0x020fe200000100a1 */
[-C--:B------:R-:W-:Y:S01]  /*4240*/  FMUL.FTZ R34, R34, R20.reuse ;  /* 0x0000001422227220 */ /* 0x080fe20000410000 */
[-C--:B------:R-:W-:Y:S01]  /*4250*/  FMUL.FTZ R35, R35, R20.reuse ;  /* 0x0000001423237220 */ /* 0x080fe20000410000 */
[-C--:B------:R-:W-:Y:S01]  /*4260*/  FMUL.FTZ R38, R38, R20.reuse ;  /* 0x0000001426267220 */ /* 0x080fe20000410000 */
[-C--:B------:R-:W-:Y:S01]  /*4270*/  FMUL.FTZ R39, R39, R20.reuse ;  /* 0x0000001427277220 */ /* 0x080fe20000410000 */
[-C--:B------:R-:W-:Y:S01]  /*4280*/  FMUL.FTZ R42, R42, R20.reuse ;  /* 0x000000142a2a7220 */ /* 0x080fe20000410000 */
[-C--:B------:R-:W-:Y:S01]  /*4290*/  FMUL.FTZ R43, R43, R20.reuse ;  /* 0x000000142b2b7220 */ /* 0x080fe20000410000 */
[----:B------:R-:W4:Y:S01]  /*42a0*/  MUFU.EX2 R188, R188 ;  /* 0x000000bc00bc7308 */ /* 0x000f220000000800 */
        /* <DEDUP_REMOVED lines=8> */
[----:B---3--:R-:W-:Y:S01]  /*4330*/  FADD.FTZ R179, R155, R154 ;  /* 0x0000009a9bb37221 */ /* 0x008fe20000010000 */
[----:B------:R-:W-:Y:S01]  /*4340*/  FADD.FTZ R154, R156, R181 ;  /* 0x000000b59c9a7221 */ /* 0x000fe20000010000 */
[----:B------:R-:W-:Y:S01]  /*4350*/  FFMA.FTZ R181, R190, UR10, -R180 ;  /* 0x0000000abeb57c23 */ /* 0x000fe200080108b4 */
[C---:B------:R-:W-:Y:S01]  /*4360*/  F2FP.F16.F32.PACK_AB R156, R15.reuse, R156 ;  /* 0x0000009c0f9c723e */ /* 0x040fe200000000ff */
[-C--:B------:R-:W-:Y:S01]  /*4370*/  FMUL.FTZ R58, R58, R20.reuse ;  /* 0x000000143a3a7220 */ /* 0x080fe20000410000 */
[----:B------:R-:W-:Y:S01]  /*4380*/  FADD.FTZ R154, R15, R154 ;  /* 0x0000009a0f9a7221 */ /* 0x000fe20000010000 */
[-C--:B------:R-:W-:Y:S01]  /*4390*/  FMUL.FTZ R59, R59, R20.reuse ;  /* 0x000000143b3b7220 */ /* 0x080fe20000410000 */
[----:B------:R-:W3:Y:S01]  /*43a0*/  MUFU.EX2 R163, R163 ;  /* 0x000000a300a37308 */ /* 0x000ee20000000800 */
[C---:B----4-:R-:W-:Y:S01]  /*43b0*/  FADD.FTZ R183, R188.reuse, R179 ;  /* 0x000000b3bcb77221 */ /* 0x050fe20000010000 */
[----:B------:R-:W-:Y:S01]  /*43c0*/  FFMA.FTZ R179, R187, UR10, -R180 ;  /* 0x0000000abbb37c23 */ /* 0x000fe200080108b4 */
[----:B------:R-:W-:Y:S01]  /*43d0*/  F2FP.F16.F32.PACK_AB R155, R188, R155 ;  /* 0x0000009bbc9b723e */ /* 0x000fe200000000ff */
        /* <DEDUP_REMOVED lines=12> */
[----:B------:R-:W5:Y:S01]  /*44a0*/  MUFU.EX2 R162, R162 ;  /* 0x000000a200a27308 */ /* 0x000f620000000800 */
[-C--:B------:R-:W-:Y:S01]  /*44b0*/  FMUL.FTZ R83, R83, R20.reuse ;  /* 0x0000001453537220 */ /* 0x080fe20000410000 */
[-C--:B------:R-:W-:Y:S01]  /*44c0*/  FMUL.FTZ R86, R86, R20.reuse ;  /* 0x0000001456567220 */ /* 0x080fe20000410000 */
[-C--:B------:R-:W-:Y:S01]  /*44d0*/  FMUL.FTZ R87, R87, R20.reuse ;  /* 0x0000001457577220 */ /* 0x080fe20000410000 */
[-C--:B------:R-:W-:Y:S01]  /*44e0*/  FMUL.FTZ R90, R90, R20.reuse ;  /* 0x000000145a5a7220 */ /* 0x080fe20000410000 */
[-C--:B------:R-:W-:Y:S01]  /*44f0*/  FMUL.FTZ R91, R91, R20.reuse ;  /* 0x000000145b5b7220 */ /* 0x080fe20000410000 */
[-C--:B------:R-:W-:Y:S01]  /*4500*/  FMUL.FTZ R94, R94, R20.reuse ;  /* 0x000000145e5e7220 */ /* 0x080fe20000410000 */
[-C--:B------:R-:W-:Y:S01]  /*4510*/  FMUL.FTZ R95, R95, R20.reuse ;  /* 0x000000145f5f7220 */ /* 0x080fe20000410000 */
[----:B------:R-:W0:Y:S01]  /*4520*/  MUFU.EX2 R166, R166 ;  /* 0x000000a600a67308 */ /* 0x000e220000000800 */
[-C--:B------:R-:W-:Y:S01]  /*4530*/  FMUL.FTZ R98, R98, R20.reuse ;  /* 0x0000001462627220 */ /* 0x080fe20000410000 */
[-C--:B------:R-:W-:Y:S01]  /*4540*/  FMUL.FTZ R99, R99, R20.reuse ;  /* 0x0000001463637220 */ /* 0x080fe20000410000 */
[-C--:B------:R-:W-:Y:S01]  /*4550*/  FMUL.FTZ R102, R102, R20.reuse ;  /* 0x0000001466667220 */ /* 0x080fe20000410000 */
[-C--:B------:R-:W-:Y:S01]  /*4560*/  FMUL.FTZ R103, R103, R20.reuse ;  /* 0x0000001467677220 */ /* 0x080fe20000410000 */
[-C--:B------:R-:W-:Y:S01]  /*4570*/  FMUL.FTZ R106, R106, R20.reuse ;  /* 0x000000146a6a7220 */ /* 0x080fe20000410000 */
[-C--:B------:R-:W-:Y:S01]  /*4580*/  FMUL.FTZ R107, R107, R20.reuse ;  /* 0x000000146b6b7220 */ /* 0x080fe20000410000 */
        /* <DEDUP_REMOVED lines=10> */
[----:B-1----:R-:W-:Y:S01]  /*4630*/  FADD.FTZ R182, R158, R183 ;  /* 0x000000b79eb67221 */ /* 0x002fe20000010000 */
[----:B------:R-:W-:Y:S01]  /*4640*/  FADD.FTZ R183, R13, R154 ;  /* 0x0000009a0db77221 */ /* 0x000fe20000010000 */
[-C--:B------:R-:W-:Y:S01]  /*4650*/  FMUL.FTZ R126, R126, R20.reuse ;  /* 0x000000147e7e7220 */ /* 0x080fe20000410000 */
[----:B------:R-:W-:Y:S01]  /*4660*/  FMUL.FTZ R127, R127, R20 ;  /* 0x000000147f7f7220 */ /* 0x000fe20000410000 */
[----:B---3--:R-:W-:Y:S01]  /*4670*/  FADD.FTZ R186, R163, R182 ;  /* 0x000000b6a3ba7221 */ /* 0x008fe20000010000 */
[----:B------:R-:W-:Y:S01]  /*4680*/  FADD.FTZ R183, R210, R183 ;  /* 0x000000b7d2b77221 */ /* 0x000fe20000010000 */
[----:B------:R-:W-:Y:S01]  /*4690*/  FFMA.FTZ R182, R191, UR10, -R180 ;  /* 0x0000000abfb67c23 */ /* 0x000fe200080108b4 */
[----:B------:R-:W1:Y:S01]  /*46a0*/  MUFU.EX2 R170, R170 ;  /* 0x000000aa00aa7308 */ /* 0x000e620000000800 */
[----:B----4-:R-:W-:Y:S01]  /*46b0*/  FADD.FTZ R185, R159, R186 ;  /* 0x000000ba9fb97221 */ /* 0x010fe20000010000 */
[----:B------:R-:W-:Y:S01]  /*46c0*/  FADD.FTZ R154, R160, R183 ;  /* 0x000000b7a09a7221 */ /* 0x000fe20000010000 */
[C---:B-----5:R-:W-:Y:S01]  /*46d0*/  F2FP.F16.F32.PACK_AB R159, R162.reuse, R159 ;  /* 0x0000009fa29f723e */ /* 0x060fe200000000ff */
[----:B------:R-:W-:Y:S01]  /*46e0*/  FFMA.FTZ R180, R199, UR10, -R180 ;  /* 0x0000000ac7b47c23 */ /* 0x000fe200080108b4 */
[----:B------:R-:W-:Y:S01]  /*46f0*/  FADD.FTZ R185, R162, R185 ;  /* 0x000000b9a2b97221 */ /* 0x000fe20000010000 */
[----:B------:R-:W-:Y:S01]  /*4700*/  FADD.FTZ R153, R21, R154 ;  /* 0x0000009a15997221 */ /* 0x000fe20000010000 */
[----:B------:R-:W-:Y:S01]  /*4710*/  F2FP.F16.F32.PACK_AB R154, R157, R212 ;  /* 0x000000d49d9a723e */ /* 0x000fe200000000ff */
[----:B------:R-:W3:Y:S01]  /*4720*/  MUFU.EX2 R171, R171 ;  /* 0x000000ab00ab7308 */ /* 0x000ee20000000800 */
[----:B0-----:R-:W-:Y:S01]  /*4730*/  FADD.FTZ R186, R166, R185 ;  /* 0x000000b9a6ba7221 */ /* 0x001fe20000010000 */
[----:B------:R-:W-:Y:S01]  /*4740*/  F2FP.F16.F32.PACK_AB R162, R165, R12 ;  /* 0x0000000ca5a2723e */ /* 0x000fe200000000ff */
[----:B------:R-:W-:Y:S01]  /*4750*/  FMUL.FTZ R130, R130, R20 ;  /* 0x0000001482827220 */ /* 0x000fe20000410000 */
[----:B------:R-:W-:Y:S01]  /*4760*/  F2FP.F16.F32.PACK_AB R160, R21, R160 ;  /* 0x000000a015a0723e */ /* 0x000fe200000000ff */
[----:B--2---:R-:W-:Y:S01]  /*4770*/  FADD.FTZ R183, R167, R186 ;  /* 0x000000baa7b77221 */ /* 0x004fe20000010000 */
[----:B------:R-:W-:Y:S01]  /*4780*/  FADD.FTZ R186, R12, R153 ;  /* 0x000000990cba7221 */ /* 0x000fe20000010000 */
[----:B------:R-:W-:Y:S01]  /*4790*/  F2FP.F16.F32.PACK_AB R153, R184, R161 ;  /* 0x000000a1b899723e */ /* 0x000fe200000000ff */
[----:B------:R-:W0:Y:S01]  /*47a0*/  MUFU.EX2 R174, R174 ;  /* 0x000000ae00ae7308 */ /* 0x000e220000000800 */
[----:B-1----:R-:W-:Y:S01]  /*47b0*/  FADD.FTZ R184, R170, R183 ;  /* 0x000000b7aab87221 */ /* 0x002fe20000010000 */
[----:B------:R-:W-:Y:S01]  /*47c0*/  FADD.FTZ R157, R165, R186 ;  /* 0x000000baa59d7221 */ /* 0x000fe20000010000 */
        /* <DEDUP_REMOVED lines=8> */
[----:B------:R-:W-:Y:S01]  /*4850*/  F2FP.F16.F32.PACK_AB R157, R163, R158 ;  /* 0x0000009ea39d723e */ /* 0x000fe200000000ff */
[----:B------:R-:W-:Y:S01]  /*4860*/  FMUL.FTZ R142, R142, R20 ;  /* 0x000000148e8e7220 */ /* 0x000fe20000410000 */
[----:B------:R-:W-:Y:S01]  /*4870*/  F2FP.F16.F32.PACK_AB R158, R210, R13 ;  /* 0x0000000dd29e723e */ /* 0x000fe200000000ff */
[----:B------:R-:W-:Y:S01]  /*4880*/  FADD.FTZ R184, R211, R184 ;  /* 0x000000b8d3b87221 */ /* 0x000fe20000010000 */
[----:B------:R-:W-:Y:S01]  /*4890*/  F2FP.F16.F32.PACK_AB R163, R171, R170 ;  /* 0x000000aaaba3723e */ /* 0x000fe200000000ff */
[----:B------:R-:W2:Y:S01]  /*48a0*/  MUFU.EX2 R14, R14 ;  /* 0x0000000e000e7308 */ /* 0x000ea20000000800 */
[----:B0-----:R-:W-:Y:S01]  /*48b0*/  FADD.FTZ R186, R174, R161 ;  /* 0x000000a1aeba7221 */ /* 0x001fe20000010000 */
[----:B------:R-:W-:Y:S01]  /*48c0*/  FADD.FTZ R13, R11, R184 ;  /* 0x000000b80b0d7221 */ /* 0x000fe20000010000 */
[----:B------:R-:W-:Y:S01]  /*48d0*/  F2FP.F16.F32.PACK_AB R161, R167, R166 ;  /* 0x000000a6a7a1723e */ /* 0x000fe200000000ff */
[----:B------:R-:W-:Y:S01]  /*48e0*/  FMUL.FTZ R143, R143, R20 ;  /* 0x000000148f8f7220 */ /* 0x000fe20000410000 */
[----:B------:R-:W-:Y:S01]  /*48f0*/  F2FP.F16.F32.PACK_AB R164, R211, R164 ;  /* 0x000000a4d3a4723e */ /* 0x000fe200000000ff */
        /* <DEDUP_REMOVED lines=9> */
[----:B--2---:R-:W-:-:S07]  /*4990*/  FADD.FTZ R13, R14, R13 ;  /* 0x0000000d0e0d7221 */ /* 0x004fce0000010000 */
[----:B------:R-:W2:Y:S01]  /*49a0*/  MUFU.EX2 R178, R178 ;  /* 0x000000b200b27308 */ /* 0x000ea20000000800 */
[C---:B0-----:R-:W-:Y:S01]  /*49b0*/  FADD.FTZ R15, R6.reuse, R15 ;  /* 0x0000000f060f7221 */ /* 0x041fe20000010000 */
[----:B------:R-:W-:-:S06]  /*49c0*/  F2FP.F16.F32.PACK_AB R167, R6, R5 ;  /* 0x0000000506a7723e */ /* 0x000fcc00000000ff */
[----:B------:R-:W0:Y:S01]  /*49d0*/  MUFU.EX2 R169, R169 ;  /* 0x000000a900a97308 */ /* 0x000e220000000800 */
[----:B-1----:R-:W-:-:S07]  /*49e0*/  FADD.FTZ R12, R168, R13 ;  /* 0x0000000da80c7221 */ /* 0x002fce0000010000 */
[----:B------:R-:W1:Y:S01]  /*49f0*/  MUFU.EX2 R179, R179 ;  /* 0x000000b300b37308 */ /* 0x000e620000000800 */
[----:B--2---:R-:W-:-:S07]  /*4a00*/  FADD.FTZ R166, R178, R15 ;  /* 0x0000000fb2a67221 */ /* 0x004fce0000010000 */
[----:B------:R-:W2:Y:S01]  /*4a10*/  MUFU.EX2 R181, R181 ;  /* 0x000000b500b57308 */ /* 0x000ea20000000800 */
[C---:B0-----:R-:W-:Y:S01]  /*4a20*/  FADD.FTZ R13, R169.reuse, R12 ;  /* 0x0000000ca90d7221 */ /* 0x041fe20000010000 */
[----:B------:R-:W-:-:S06]  /*4a30*/  F2FP.F16.F32.PACK_AB R168, R169, R168 ;  /* 0x000000a8a9a8723e */ /* 0x000fcc00000000ff */
[----:B------:R-:W0:Y:S01]  /*4a40*/  MUFU.EX2 R10, R10 ;  /* 0x0000000a000a7308 */ /* 0x000e220000000800 */
[C---:B-1----:R-:W-:Y:S01]  /*4a50*/  FADD.FTZ R12, R179.reuse, R166 ;  /* 0x000000a6b30c7221 */ /* 0x042fe20000010000 */
[----:B------:R-:W-:Y:S02]  /*4a60*/  F2FP.F16.F32.PACK_AB R166, R14, R11 ;  /* 0x0000000b0ea6723e */ /* 0x000fe400000000ff */
[----:B------:R-:W-:-:S04]  /*4a70*/  F2FP.F16.F32.PACK_AB R169, R179, R178 ;  /* 0x000000b2b3a9723e */ /* 0x000fc800000000ff */
[----:B------:R-:W1:Y:S01]  /*4a80*/  MUFU.EX2 R182, R182 ;  /* 0x000000b600b67308 */ /* 0x000e620000000800 */
[----:B--2---:R-:W-:-:S07]  /*4a90*/  FADD.FTZ R11, R181, R12 ;  /* 0x0000000cb50b7221 */ /* 0x004fce0000010000 */
[----:B------:R-:W2:Y:S01]  /*4aa0*/  MUFU.EX2 R173, R173 ;  /* 0x000000ad00ad7308 */ /* 0x000ea20000000800 */
[----:B0-----:R-:W-:-:S07]  /*4ab0*/  FADD.FTZ R170, R10, R13 ;  /* 0x0000000d0aaa7221 */ /* 0x001fce0000010000 */
[----:B------:R-:W0:Y:S01]  /*4ac0*/  MUFU.EX2 R194, R194 ;  /* 0x000000c200c27308 */ /* 0x000e220000000800 */
[C---:B-1----:R-:W-:Y:S01]  /*4ad0*/  FADD.FTZ R11, R182.reuse, R11 ;  /* 0x0000000bb60b7221 */ /* 0x042fe20000010000 */
[----:B------:R-:W-:-:S06]  /*4ae0*/  F2FP.F16.F32.PACK_AB R171, R182, R181 ;  /* 0x000000b5b6ab723e */ /* 0x000fcc00000000ff */
[----:B------:R-:W1:Y:S01]  /*4af0*/  MUFU.EX2 R172, R172 ;  /* 0x000000ac00ac7308 */ /* 0x000e620000000800 */
[C---:B--2---:R-:W-:Y:S01]  /*4b00*/  FADD.FTZ R5, R173.reuse, R170 ;  /* 0x000000aaad057221 */ /* 0x044fe20000010000 */
[----:B------:R-:W-:-:S06]  /*4b10*/  F2FP.F16.F32.PACK_AB R170, R173, R10 ;  /* 0x0000000aadaa723e */ /* 0x000fcc00000000ff */
[----:B------:R-:W2:Y:S01]  /*4b20*/  MUFU.EX2 R195, R195 ;  /* 0x000000c300c37308 */ /* 0x000ea20000000800 */
[----:B0-----:R-:W-:-:S07]  /*4b30*/  FADD.FTZ R12, R194, R11 ;  /* 0x0000000bc20c7221 */ /* 0x001fce0000010000 */
[----:B------:R-:W0:Y:S01]  /*4b40*/  MUFU.EX2 R177, R177 ;  /* 0x000000b100b17308 */ /* 0x000e220000000800 */
[----:B-1----:R-:W-:-:S07]  /*4b50*/  FADD.FTZ R6, R172, R5 ;  /* 0x00000005ac067221 */ /* 0x002fce0000010000 */
[----:B------:R-:W1:Y:S01]  /*4b60*/  MUFU.EX2 R198, R198 ;  /* 0x000000c600c67308 */ /* 0x000e620000000800 */
[C---:B--2---:R-:W-:Y:S01]  /*4b70*/  FADD.FTZ R5, R195.reuse, R12 ;  /* 0x0000000cc3057221 */ /* 0x044fe20000010000 */
[----:B------:R-:W-:-:S06]  /*4b80*/  F2FP.F16.F32.PACK_AB R173, R195, R194 ;  /* 0x000000c2c3ad723e */ /* 0x000fcc00000000ff */
[----:B------:R-:W2:Y:S01]  /*4b90*/  MUFU.EX2 R9, R196 ;  /* 0x000000c400097308 */ /* 0x000ea20000000800 */
[C---:B0-----:R-:W-:Y:S01]  /*4ba0*/  FADD.FTZ R6, R177.reuse, R6 ;  /* 0x00000006b1067221 */ /* 0x041fe20000010000 */
[----:B------:R-:W-:-:S06]  /*4bb0*/  F2FP.F16.F32.PACK_AB R172, R177, R172 ;  /* 0x000000acb1ac723e */ /* 0x000fcc00000000ff */
[----:B------:R-:W0:Y:S01]  /*4bc0*/  MUFU.EX2 R175, R180 ;  /* 0x000000b400af7308 */ /* 0x000e220000000800 */
[----:B-1----:R-:W-:-:S07]  /*4bd0*/  FADD.FTZ R10, R198, R5 ;  /* 0x00000005c60a7221 */ /* 0x002fce0000010000 */
[----:B------:R-:W1:Y:S01]  /*4be0*/  MUFU.EX2 R176, R176 ;  /* 0x000000b000b07308 */ /* 0x000e620000000800 */
[----:B--2---:R-:W-:Y:S01]  /*4bf0*/  FADD.FTZ R11, R9, R6 ;  /* 0x00000006090b7221 */ /* 0x004fe20000010000 */
[C---:B0-----:R-:W-:Y:S01]  /*4c00*/  FADD.FTZ R5, R175.reuse, R10 ;  /* 0x0000000aaf057221 */ /* 0x041fe20000010000 */
[----:B------:R-:W-:Y:S02]  /*4c10*/  F2FP.F16.F32.PACK_AB R175, R175, R198 ;  /* 0x000000c6afaf723e */ /* 0x000fe400000000ff */
[C---:B-1----:R-:W-:Y:S01]  /*4c20*/  FADD.FTZ R6, R176.reuse, R11 ;  /* 0x0000000bb0067221 */ /* 0x042fe20000010000 */
[----:B------:R-:W-:Y:S01]  /*4c30*/  F2FP.F16.F32.PACK_AB R174, R176, R9 ;  /* 0x00000009b0ae723e */ /* 0x000fe200000000ff */
[----:B------:R-:W-:Y:S06]  /*4c40*/  @!P0 BRA `(.L_x_413) ;  /* 0x0000000000048947 */ /* 0x000fec0003800000 */
[----:B------:R-:W-:Y:S01]  /*4c50*/  BPT.TRAP 0x1 ;  /* 0x000000040000795c */ /* 0x000fe20000300000 */
.L_x_413:
[----:B------:R0:W1:Y:S01]  /*4c60*/  SYNCS.PHASECHK.TRANS64.TRYWAIT P2, [UR24+0x22850], R8 ;  /* 0x02285008ff0075a7 */ /* 0x0000620008040158 */
[----:B------:R-:W-:Y:S05]  /*4c70*/  @!P0 BRA `(.L_x_414) ;  /* 0x0000000000048947 */ /* 0x000fea0003800000 */
[----:B------:R-:W-:Y:S01]  /*4c80*/  BPT.TRAP 0x1 ;  /* 0x000000040000795c */ /* 0x000fe20000300000 */
.L_x_414:
[----:B------:R-:W-:Y:S01]  /*4c90*/  VIADD R7, R214, 0x8 ;  /* 0x00000008d6077836 */ /* 0x000fe20000000000 */
[----:B-1----:R-:W-:Y:S06]  /*4ca0*/  @P2 BRA `(.L_x_415) ;  /* 0x0000000000082947 */ /* 0x002fec0003800000 */
[----:B------:R-:W1:Y:S02]  /*4cb0*/  SYNCS.PHASECHK.TRANS64.TRYWAIT P2, [UR24+0x22850], R8 ;  /* 0x02285008ff0075a7 */ /* 0x000e640008040158 */
[----:B-1----:R-:W-:Y:S05]  /*4cc0*/  @!P2 BRA `(.L_x_416) ;  /* 0x0000008c00bca947 */ /* 0x002fea0003800000 */
.L_x_415:
        /* <DEDUP_REMOVED lines=37> */
[----:B--2---:R-:W-:Y:S05]  /*4f20*/  @!P0 BRA `(.L_x_417) ;  /* 0x0000000000048947 */ /* 0x004fea0003800000 */
[----:B------:R-:W-:Y:S01]  /*4f30*/  BPT.TRAP 0x1 ;  /* 0x000000040000795c */ /* 0x000fe20000300000 */
.L_x_417:
[----:B------:R-:W-:Y:S01]  /*4f40*/  UIADD3 UR24, UR24, 0x22860, URZ ;  /* 0x0002286018187890 */ /* 0x000fe2000fffe03f */
[----:B------:R-:W-:Y:S02]  /*4f50*/  IMAD.MOV.U32 R213, RZ, RZ, R4 ;  /* 0x000000ffffd57224 */ /* 0x000fe400078e0004 */
[----:B------:R-:W-:Y:S01]  /*4f60*/  IMAD.MOV.U32 R7, RZ, RZ, R3 ;  /* 0x000000ffff077224 */ /* 0x000fe200078e0003 */
[----:B------:R-:W-:-:S09]  /*4f70*/  UPRMT UR24, UR23, 0x654, UR24 ;  /* 0x0000065417187896 */ /* 0x000fd20008000018 */
[----:B------:R-:W-:Y:S01]  /*4f80*/  SYNCS.ARRIVE.TRANS64.RED.A1T0 RZ, [UR24], RZ ;  /* 0x000000ffffff79a7 */ /* 0x000fe20008100418 */
[----:B------:R-:W-:Y:S05]  /*4f90*/  @P1 BRA `(.L_x_418) ;  /* 0xffffffe000b81947 */ /* 0x000fea000383ffff */
.L_x_407:
[----:B------:R-:W4:Y:S01]  /*4fa0*/  SHFL.BFLY PT, R7, R6, 0x2, 0x1f ;  /* 0x0c401f0006077f89 */ /* 0x000f2200000e0000 */
[----:B------:R-:W-:Y:S01]  /*4fb0*/  UIADD3 UR36, UR36, 0x1, URZ ;  /* 0x0000000124247890 */ /* 0x000fe2000fffe03f */
[----:B------:R-:W-:Y:S01]  /*4fc0*/  IMAD.U32 R14, RZ, RZ, UR10 ;  /* 0x0000000aff0e7e24 */ /* 0x000fe2000f8e00ff */
[----:B------:R2:W-:Y:S06]  /*4fd0*/  BAR.ARV R0, 0x100 ;  /* 0x000400000000751d */ /* 0x0005ec0000002000 */
[----:B------:R-:W-:Y:S02]  /*4fe0*/  UISETP.NE.AND UP0, UPT, UR36, 0x2, UPT ;  /* 0x000000022400788c */ /* 0x000fe4000bf05270 */
[----:B------:R-:W-:Y:S06]  /*4ff0*/  BAR.ARV 0x8, 0x180 ;  /* 0x0206000000007b1d */ /* 0x000fec0000002000 */
[----:B--2---:R-:W-:Y:S01]  /*5000*/  IMAD.MOV.U32 R0, RZ, RZ, RZ ;  /* 0x000000ffff007224 */ /* 0x004fe200078e00ff */
[----:B------:R-:W-:Y:S01]  /*5010*/  USEL UR4, URZ, 0x1, UP0 ;  /* 0x000000013f047887 */ /* 0x000fe20008000000 */
[----:B------:R-:W2:Y:S01]  /*5020*/  SHFL.BFLY PT, R10, R5, 0x2, 0x1f ;  /* 0x0c401f00050a7f89 */ /* 0x000ea200000e0000 */
[----:B------:R-:W-:Y:S01]  /*5030*/  PLOP3.LUT P0, PT, PT, PT, PT, 0x8, 0x0 ;  /* 0x000000000000781c */ /* 0x000fe20003f0e170 */
[----:B------:R-:W-:Y:S01]  /*5040*/  UIADD3 UR47, UR47, 0x1, URZ ;  /* 0x000000012f2f7890 */ /* 0x000fe2000fffe03f */
[----:B----4-:R-:W-:Y:S01]  /*5050*/  FADD.FTZ R7, R7, R6 ;  /* 0x0000000607077221 */ /* 0x010fe20000010000 */
[----:B------:R-:W-:Y:S01]  /*5060*/  IMAD.U32 R6, RZ, RZ, UR10 ;  /* 0x0000000aff067e24 */ /* 0x000fe2000f8e00ff */
[----:B------:R-:W-:-:S02]  /*5070*/  USEL UR36, UR36, URZ, UP0 ;  /* 0x0000003f24247287 */ /* 0x000fc40008000000 */
[----:B------:R-:W-:Y:S01]  /*5080*/  ULOP3.LUT UR46, UR46, UR4, URZ, 0x3c, !UPT ;  /* 0x000000042e2e7292 */ /* 0x000fe2000f8e3c3f */
[----:B01-3--:R-:W0:Y:S01]  /*5090*/  SHFL.BFLY PT, R8, R7, 0x1, 0x1f ;  /* 0x0c201f0007087f89 */ /* 0x00be2200000e0000 */
[----:B--2---:R-:W-:-:S05]  /*50a0*/  FADD.FTZ R10, R10, R5 ;  /* 0x000000050a0a7221 */ /* 0x004fca0000010000 */
[----:B------:R-:W1:Y:S01]  /*50b0*/  SHFL.BFLY PT, R9, R10, 0x1, 0x1f ;  /* 0x0c201f000a097f89 */ /* 0x000e6200000e0000 */
[----:B0-----:R-:W-:Y:S01]  /*50c0*/  FADD.FTZ R11, R7, R8 ;  /* 0x00000008070b7221 */ /* 0x001fe20000010000 */
[----:B------:R-:W-:-:S04]  /*50d0*/  IMAD.MOV.U32 R8, RZ, RZ, RZ ;  /* 0x000000ffff087224 */ /* 0x000fc800078e00ff */
[----:B------:R-:W-:-:S13]  /*50e0*/  FSETP.NE.FTZ.AND P1, PT, R11, RZ, PT ;  /* 0x000000ff0b00720b */ /* 0x000fda0003f35000 */
[----:B------:R-:W0:Y:S01]  /*50f0*/  @P1 MUFU.LG2 R5, R11 ;  /* 0x0000000b00051308 */ /* 0x000e220000000c00 */
[----:B------:R-:W-:Y:S01]  /*5100*/  @P1 FMUL.FTZ R6, R6, 0.69314718246459960938 ;  /* 0x3f31721806061820 */ /* 0x000fe20000410000 */
[----:B-1----:R-:W-:Y:S01]  /*5110*/  FADD.FTZ R12, R10, R9 ;  /* 0x000000090a0c7221 */ /* 0x002fe20000010000 */
[----:B------:R-:W-:-:S04]  /*5120*/  IMAD.MOV.U32 R9, RZ, RZ, -0x800000 ;  /* 0xff800000ff097424 */ /* 0x000fc800078e00ff */
[----:B------:R-:W-:Y:S01]  /*5130*/  FSETP.NE.FTZ.AND P2, PT, R12, RZ, PT ;  /* 0x000000ff0c00720b */ /* 0x000fe20003f55000 */
[----:B------:R-:W1:Y:S01]  /*5140*/  @P1 MUFU.RCP R8, R11 ;  /* 0x0000000b00081308 */ /* 0x000e620000001000 */
[----:B0-----:R-:W-:-:S11]  /*5150*/  @P1 FMUL.FTZ R5, R5, 0.69314718246459960938 ;  /* 0x3f31721805051820 */ /* 0x001fd60000410000 */
[----:B------:R-:W0:Y:S01]  /*5160*/  @P2 MUFU.LG2 R7, R12 ;  /* 0x0000000c00072308 */ /* 0x000e220000000c00 */
[----:B------:R-:W-:Y:S01]  /*5170*/  @P2 FMUL.FTZ R14, R14, 0.69314718246459960938 ;  /* 0x3f3172180e0e2820 */ /* 0x000fe20000410000 */
[----:B------:R-:W-:Y:S01]  /*5180*/  @P1 FFMA.FTZ R9, R6, R3, R5 ;  /* 0x0000000306091223 */ /* 0x000fe20000010005 */
[-C--:B-1----:R-:W-:Y:S01]  /*5190*/  FMUL.FTZ R24, R24, R8.reuse ;  /* 0x0000000818187220 */ /* 0x082fe20000410000 */
[-C--:B------:R-:W-:Y:S01]  /*51a0*/  FMUL.FTZ R25, R25, R8.reuse ;  /* 0x0000000819197220 */ /* 0x080fe20000410000 */
[----:B------:R-:W-:-:S03]  /*51b0*/  FMUL.FTZ R28, R28, R8 ;  /* 0x000000081c1c7220 */ /* 0x000fc60000410000 */
[----:B------:R-:W1:Y:S01]  /*51c0*/  @P2 MUFU.RCP R0, R12 ;  /* 0x0000000c00002308 */ /* 0x000e620000001000 */
        /* <DEDUP_REMOVED lines=8> */
[----:B0-----:R-:W-:Y:S01]  /*5250*/  @P2 FMUL.FTZ R7, R7, 0.69314718246459960938 ;  /* 0x3f31721807072820 */ /* 0x001fe20000410000 */
[-C--:B------:R-:W-:Y:S01]  /*5260*/  FMUL.FTZ R45, R45, R8.reuse ;  /* 0x000000082d2d7220 */ /* 0x080fe20000410000 */
[-C--:B------:R-:W-:Y:S01]  /*5270*/  FMUL.FTZ R48, R48, R8.reuse ;  /* 0x0000000830307220 */ /* 0x080fe20000410000 */
[-C--:B------:R-:W-:Y:S01]  /*5280*/  FMUL.FTZ R49, R49, R8.reuse ;  /* 0x0000000831317220 */ /* 0x080fe20000410000 */
[-C--:B------:R-:W-:Y:S01]  /*5290*/  FMUL.FTZ R52, R52, R8.reuse ;  /* 0x0000000834347220 */ /* 0x080fe20000410000 */
[-C--:B------:R-:W-:Y:S01]  /*52a0*/  FMUL.FTZ R53, R53, R8.reuse ;  /* 0x0000000835357220 */ /* 0x080fe20000410000 */
[-C--:B------:R-:W-:Y:S01]  /*52b0*/  FMUL.FTZ R56, R56, R8.reuse ;  /* 0x0000000838387220 */ /* 0x080fe20000410000 */
[----:B------:R-:W-:Y:S01]  /*52c0*/  FMUL.FTZ R57, R57, R8 ;  /* 0x0000000839397220 */ /* 0x000fe20000410000 */
[----:B-1----:R-:W-:Y:S01]  /*52d0*/  FMUL.FTZ R152, R75, R0 ;  /* 0x000000004b987220 */ /* 0x002fe20000410000 */
        /* <DEDUP_REMOVED lines=46> */
[-C--:B------:R-:W-:Y:S01]  /*55c0*/  FMUL.FTZ R163, R27, R0.reuse ;  /* 0x000000001ba37220 */ /* 0x080fe20000410000 */
[-C--:B------:R-:W-:Y:S01]  /*55d0*/  FMUL.FTZ R162, R35, R0.reuse ;  /* 0x0000000023a27220 */ /* 0x080fe20000410000 */
[-C--:B------:R-:W-:Y:S01]  /*55e0*/  FMUL.FTZ R160, R43, R0.reuse ;  /* 0x000000002ba07220 */ /* 0x080fe20000410000 */
[-C--:B------:R-:W-:Y:S01]  /*55f0*/  FMUL.FTZ R158, R51, R0.reuse ;  /* 0x00000000339e7220 */ /* 0x080fe20000410000 */
[-C--:B------:R-:W-:Y:S01]  /*5600*/  FMUL.FTZ R156, R59, R0.reuse ;  /* 0x000000003b9c7220 */ /* 0x080fe20000410000 */
[-C--:B------:R-:W-:Y:S01]  /*5610*/  FMUL.FTZ R154, R67, R0.reuse ;  /* 0x00000000439a7220 */ /* 0x080fe20000410000 */
[----:B------:R-:W-:Y:S01]  /*5620*/  FMUL.FTZ R75, R79, R0 ;  /* 0x000000004f4b7220 */ /* 0x000fe20000410000 */
[----:B------:R-:W-:-:S02]  /*5630*/  IMAD.MOV.U32 R8, RZ, RZ, -0x800000 ;  /* 0xff800000ff087424 */ /* 0x000fc400078e00ff */
        /* <DEDUP_REMOVED lines=56> */
[----:B------:R-:W-:-:S07]  /*59c0*/  @P2 FFMA.FTZ R8, R14, R4, R7 ;  /* 0x000000040e082223 */ /* 0x000fce0000010007 */
.L_x_394:
[----:B------:R-:W0:Y:S01]  /*59d0*/  S2R R4, SR_CgaCtaId ;  /* 0x0000000000047919 */ /* 0x000e220000008800 */
[----:B------:R-:W-:Y:S01]  /*59e0*/  MOV R3, 0x400 ;  /* 0x0000040000037802 */ /* 0x000fe20000000f00 */
[----:B------:R-:W-:Y:S01]  /*59f0*/  BSSY B0, `(.L_x_419) ;  /* 0x00002db000007945 */ /* 0x000fe20003800000 */
[----:B------:R-:W-:Y:S02]  /*5a00*/  BAR.SYNC.DEFER_BLOCKING 0x5, 0x180 ;  /* 0x0146000000007b1d */ /* 0x000fe40000010000 */
[----:B0-----:R-:W-:-:S05]  /*5a10*/  LEA R3, R4, R3, 0x18 ;  /* 0x0000000304037211 */ /* 0x001fca00078ec0ff */
[----:B------:R-:W0:Y:S02]  /*5a20*/  LDS.128 R4, [R3+0x228d0] ;  /* 0x0228d00003047984 */ /* 0x000e240000000c00 */
[----:B0-----:R-:W-:Y:S02]  /*5a30*/  R2UR UR5, R5 ;  /* 0x00000000050572ca */ /* 0x001fe400000e0000 */
[----:B------:R-:W-:Y:S01]  /*5a40*/  R2UR UR6, R6 ;  /* 0x00000000060672ca */ /* 0x000fe200000e0000 */
[----:B------:R-:W-:Y:S06]  /*5a50*/  BAR.ARV 0x4, 0x180 ;  /* 0x0106000000007b1d */ /* 0x000fec0000002000 */
[----:B------:R-:W-:Y:S08]  /*5a60*/  @P0 BRA `(.L_x_420) ;  /* 0x0000001c00e40947 */ /* 0x000ff00003800000 */
[----:B------:R-:W0:Y:S01]  /*5a70*/  S2R R6, SR_SWINHI ;  /* 0x0000000000067919 */ /* 0x000e220000002f00 */
[----:B------:R-:W-:Y:S01]  /*5a80*/  F2FP.F16.F32.PACK_AB R24, R25, R24 ;  /* 0x000000181918723e */ /* 0x000fe200000000ff */
[----:B------:R-:W-:Y:S01]  /*5a90*/  ULDC.64 UR8, c[0x0][0xc00] ;  /* 0x0003000000087ab9 */ /* 0x000fe20000000a00 */
[----:B------:R-:W-:Y:S01]  /*5aa0*/  F2FP.F16.F32.PACK_AB R25, R163, R26 ;  /* 0x0000001aa319723e */ /* 0x000fe200000000ff */
[----:B------:R-:W-:Y:S01]  /*5ab0*/  UISETP.NE.U32.AND UP0, UPT, UR8, URZ, UPT ;  /* 0x0000003f0800728c */ /* 0x000fe2000bf05070 */
[----:B------:R-:W-:Y:S01]  /*5ac0*/  F2FP.F16.F32.PACK_AB R32, R33, R32 ;  /* 0x000000202120723e */ /* 0x000fe200000000ff */
[----:B------:R-:W-:Y:S01]  /*5ad0*/  USHF.L.U32 UR10, UR38, 0x2, URZ ;  /* 0x00000002260a7899 */ /* 0x000fe2000800063f */
[----:B------:R-:W-:Y:S01]  /*5ae0*/  F2FP.F16.F32.PACK_AB R26, R29, R28 ;  /* 0x0000001c1d1a723e */ /* 0x000fe200000000ff */
[----:B------:R-:W-:Y:S01]  /*5af0*/  UISETP.NE.AND.EX UP0, UPT, UR9, URZ, UPT, UP0 ;  /* 0x0000003f0900728c */ /* 0x000fe2000bf05300 */
[----:B------:R-:W-:Y:S01]  /*5b00*/  F2FP.F16.F32.PACK_AB R27, R10, R27 ;  /* 0x0000001b0a1b723e */ /* 0x000fe200000000ff */
[----:B------:R-:W-:Y:S01]  /*5b10*/  USHF.L.U64.HI UR11, UR38, 0x2, UR39 ;  /* 0x00000002260b7899 */ /* 0x000fe20008010227 */
[----:B------:R-:W-:Y:S01]  /*5b20*/  F2FP.F16.F32.PACK_AB R33, R162, R34 ;  /* 0x00000022a221723e */ /* 0x000fe200000000ff */
[----:B------:R-:W-:Y:S01]  /*5b30*/  UIADD3 UR4, UP1, UR10, UR8, URZ ;  /* 0x000000080a047290 */ /* 0x000fe2000ff3e03f */
[----:B------:R-:W-:-:S02]  /*5b40*/  F2FP.F16.F32.PACK_AB R40, R41, R40 ;  /* 0x000000282928723e */ /* 0x000fc400000000ff */
[----:B------:R-:W-:Y:S01]  /*5b50*/  F2FP.F16.F32.PACK_AB R34, R37, R36 ;  /* 0x000000242522723e */ /* 0x000fe200000000ff */
[----:B------:R-:W-:Y:S01]  /*5b60*/  UIADD3.X UR7, UR11, UR9, URZ, UP1, !UPT ;  /* 0x000000090b077290 */ /* 0x000fe20008ffe43f */
[----:B------:R-:W-:Y:S02]  /*5b70*/  F2FP.F16.F32.PACK_AB R35, R161, R35 ;  /* 0x00000023a123723e */ /* 0x000fe400000000ff */
[----:B------:R-:W-:Y:S01]  /*5b80*/  F2FP.F16.F32.PACK_AB R41, R160, R42 ;  /* 0x0000002aa029723e */ /* 0x000fe200000000ff */
[----:B------:R-:W-:Y:S01]  /*5b90*/  ULDC.64 UR8, c[0x0][0xc08] ;  /* 0x0003020000087ab9 */ /* 0x000fe20000000a00 */
[----:B------:R-:W-:Y:S02]  /*5ba0*/  F2FP.F16.F32.PACK_AB R48, R49, R48 ;  /* 0x000000303130723e */ /* 0x000fe400000000ff */
[----:B------:R-:W-:Y:S02]  /*5bb0*/  F2FP.F16.F32.PACK_AB R42, R45, R44 ;  /* 0x0000002c2d2a723e */ /* 0x000fe400000000ff */
[----:B------:R-:W-:-:S02]  /*5bc0*/  F2FP.F16.F32.PACK_AB R43, R159, R43 ;  /* 0x0000002b9f2b723e */ /* 0x000fc400000000ff */
[----:B------:R-:W-:Y:S02]  /*5bd0*/  F2FP.F16.F32.PACK_AB R49, R158, R50 ;  /* 0x000000329e31723e */ /* 0x000fe400000000ff */
[----:B------:R-:W-:Y:S02]  /*5be0*/  F2FP.F16.F32.PACK_AB R56, R57, R56 ;  /* 0x000000383938723e */ /* 0x000fe400000000ff */
[----:B------:R-:W-:Y:S02]  /*5bf0*/  F2FP.F16.F32.PACK_AB R50, R53, R52 ;  /* 0x000000343532723e */ /* 0x000fe400000000ff */
[----:B------:R-:W-:Y:S02]  /*5c00*/  MOV R4, R3 ;  /* 0x0000000300047202 */ /* 0x000fe40000000f00 */
[----:B0-----:R-:W-:Y:S02]  /*5c10*/  MOV R5, R6 ;  /* 0x0000000600057202 */ /* 0x001fe40000000f00 */
[----:B------:R-:W-:-:S02]  /*5c20*/  F2FP.F16.F32.PACK_AB R51, R157, R51 ;  /* 0x000000339d33723e */ /* 0x000fc400000000ff */
[----:B------:R-:W-:Y:S01]  /*5c30*/  F2FP.F16.F32.PACK_AB R57, R156, R58 ;  /* 0x0000003a9c39723e */ /* 0x000fe200000000ff */
[----:B------:R-:W-:Y:S01]  /*5c40*/  IMAD.WIDE R114, R204, 0x2, R4 ;  /* 0x00000002cc727825 */ /* 0x000fe200078e0204 */
[----:B------:R-:W-:Y:S02]  /*5c50*/  F2FP.F16.F32.PACK_AB R64, R65, R64 ;  /* 0x000000404140723e */ /* 0x000fe400000000ff */
[----:B------:R-:W-:Y:S02]  /*5c60*/  F2FP.F16.F32.PACK_AB R58, R61, R60 ;  /* 0x0000003c3d3a723e */ /* 0x000fe400000000ff */
[C---:B------:R-:W-:Y:S02]  /*5c70*/  IADD3 R175, P1, R114.reuse, 0x20, RZ ;  /* 0x0000002072af7810 */ /* 0x040fe40007f3e0ff */
[C---:B------:R-:W-:Y:S02]  /*5c80*/  IADD3 R177, P0, R114.reuse, 0x40, RZ ;  /* 0x0000004072b17810 */ /* 0x040fe40007f1e0ff */
[C---:B------:R-:W-:Y:S01]  /*5c90*/  IADD3 R179, P4, R114.reuse, 0x60, RZ ;  /* 0x0000006072b37810 */ /* 0x040fe20007f9e0ff */
[--C-:B------:R-:W-:Y:S01]  /*5ca0*/  IMAD.X R13, RZ, RZ, R115.reuse, P1 ;  /* 0x000000ffff0d7224 */ /* 0x100fe200008e0673 */
[C---:B------:R-:W-:Y:S01]  /*5cb0*/  LOP3.LUT R11, R114.reuse, 0x380, RZ, 0xc0, !PT ;  /* 0x00000380720b7812 */ /* 0x040fe200078ec0ff */
[--C-:B------:R-:W-:Y:S01]  /*5cc0*/  IMAD.X R15, RZ, RZ, R115.reuse, P0 ;  /* 0x000000ffff0f7224 */ /* 0x100fe200000e0673 */
[C---:B------:R-:W-:Y:S01]  /*5cd0*/  IADD3 R181, P3, R114.reuse, 0x4000, RZ ;  /* 0x0000400072b57810 */ /* 0x040fe20007f7e0ff */
[----:B------:R-:W-:Y:S01]  /*5ce0*/  IMAD.X R21, RZ, RZ, R115, P4 ;  /* 0x000000ffff157224 */ /* 0x000fe200020e0673 */
[----:B------:R-:W-:-:S02]  /*5cf0*/  IADD3 R183, P6, R114, 0x4020, RZ ;  /* 0x0000402072b77810 */ /* 0x000fc40007fde0ff */
[C---:B------:R-:W-:Y:S01]  /*5d00*/  IADD3 R185, P5, R114.reuse, 0x4040, RZ ;  /* 0x0000404072b97810 */ /* 0x040fe20007fbe0ff */
[--C-:B------:R-:W-:Y:S01]  /*5d10*/  IMAD.X R31, RZ, RZ, R115.reuse, P3 ;  /* 0x000000ffff1f7224 */ /* 0x100fe200018e0673 */
[C---:B------:R-:W-:Y:S01]  /*5d20*/  IADD3 R187, P2, R114.reuse, 0x4060, RZ ;  /* 0x0000406072bb7810 */ /* 0x040fe20007f5e0ff */
[--C-:B------:R-:W-:Y:S01]  /*5d30*/  IMAD.X R39, RZ, RZ, R115.reuse, P6 ;  /* 0x000000ffff277224 */ /* 0x100fe200030e0673 */
[----:B------:R-:W-:Y:S01]  /*5d40*/  IADD3 R189, P1, R114, 0x8000, RZ ;  /* 0x0000800072bd7810 */ /* 0x000fe20007f3e0ff */
[--C-:B------:R-:W-:Y:S01]  /*5d50*/  IMAD.X R47, RZ, RZ, R115.reuse, P5 ;  /* 0x000000ffff2f7224 */ /* 0x100fe200028e0673 */
[----:B------:R-:W-:Y:S01]  /*5d60*/  LOP3.LUT R12, R175, 0x380, RZ, 0xc0, !PT ;  /* 0x00000380af0c7812 */ /* 0x000fe200078ec0ff */
[--C-:B------:R-:W-:Y:S01]  /*5d70*/  IMAD.X R55, RZ, RZ, R115.reuse, P2 ;  /* 0x000000ffff377224 */ /* 0x100fe200010e0673 */
[----:B------:R-:W-:Y:S01]  /*5d80*/  LOP3.LUT R14, R177, 0x380, RZ, 0xc0, !PT ;  /* 0x00000380b10e7812 */ /* 0x000fe200078ec0ff */
[----:B------:R-:W-:Y:S01]  /*5d90*/  IMAD.X R63, RZ, RZ, R115, P1 ;  /* 0x000000ffff3f7224 */ /* 0x000fe200008e0673 */
[----:B------:R-:W-:-:S02]  /*5da0*/  LOP3.LUT R20, R179, 0x380, RZ, 0xc0, !PT ;  /* 0x00000380b3147812 */ /* 0x000fc400078ec0ff */
[----:B------:R-:W-:Y:S02]  /*5db0*/  SHF.R.U64 R11, R11, 0x3, RZ ;  /* 0x000000030b0b7819 */ /* 0x000fe400000012ff */
[----:B------:R-:W-:Y:S02]  /*5dc0*/  LOP3.LUT R30, R181, 0x380, RZ, 0xc0, !PT ;  /* 0x00000380b51e7812 */ /* 0x000fe400078ec0ff */
[----:B------:R-:W-:Y:S02]  /*5dd0*/  IADD3 R191, P0, R114, 0x8020, RZ ;  /* 0x0000802072bf7810 */ /* 0x000fe40007f1e0ff */
[----:B------:R-:W-:Y:S02]  /*5de0*/  SHF.R.U64 R12, R12, 0x3, RZ ;  /* 0x000000030c0c7819 */ /* 0x000fe400000012ff */
[----:B------:R-:W-:Y:S02]  /*5df0*/  LOP3.LUT R38, R183, 0x380, RZ, 0xc0, !PT ;  /* 0x00000380b7267812 */ /* 0x000fe400078ec0ff */
[----:B------:R-:W-:-:S02]  /*5e00*/  IADD3 R193, P4, R114, 0x8040, RZ ;  /* 0x0000804072c17810 */ /* 0x000fc40007f9e0ff */
[----:B------:R-:W-:Y:S02]  /*5e10*/  SHF.R.U64 R14, R14, 0x3, RZ ;  /* 0x000000030e0e7819 */ /* 0x000fe400000012ff */
[----:B------:R-:W-:Y:S01]  /*5e20*/  LOP3.LUT R46, R185, 0x380, RZ, 0xc0, !PT ;  /* 0x00000380b92e7812 */ /* 0x000fe200078ec0ff */
[--C-:B------:R-:W-:Y:S01]  /*5e30*/  IMAD.X R95, RZ, RZ, R115.reuse, P4 ;  /* 0x000000ffff5f7224 */ /* 0x100fe200020e0673 */
[C---:B------:R-:W-:Y:S02]  /*5e40*/  IADD3 R195, P3, R114.reuse, 0x8060, RZ ;  /* 0x0000806072c37810 */ /* 0x040fe40007f7e0ff */
[C---:B------:R-:W-:Y:S02]  /*5e50*/  IADD3 R197, P6, R114.reuse, 0xc000, RZ ;  /* 0x0000c00072c57810 */ /* 0x040fe40007fde0ff */
[C---:B------:R-:W-:Y:S01]  /*5e60*/  IADD3 R6, P5, R114.reuse, 0xc020, RZ ;  /* 0x0000c02072067810 */ /* 0x040fe20007fbe0ff */
[--C-:B------:R-:W-:Y:S01]  /*5e70*/  IMAD.X R99, RZ, RZ, R115.reuse, P3 ;  /* 0x000000ffff637224 */ /* 0x100fe200018e0673 */
[C---:B------:R-:W-:Y:S01]  /*5e80*/  IADD3 R110, P2, R114.reuse, 0xc040, RZ ;  /* 0x0000c040726e7810 */ /* 0x040fe20007f5e0ff */
[--C-:B------:R-:W-:Y:S01]  /*5e90*/  IMAD.X R103, RZ, RZ, R115.reuse, P6 ;  /* 0x000000ffff677224 */ /* 0x100fe200030e0673 */
[----:B------:R-:W-:Y:S01]  /*5ea0*/  IADD3 R151, P1, R114, 0xc060, RZ ;  /* 0x0000c06072977810 */ /* 0x000fe20007f3e0ff */
[--C-:B------:R-:W-:Y:S01]  /*5eb0*/  IMAD.X R107, RZ, RZ, R115.reuse, P5 ;  /* 0x000000ffff6b7224 */ /* 0x100fe200028e0673 */
[----:B------:R-:W-:Y:S01]  /*5ec0*/  SHF.R.U64 R20, R20, 0x3, RZ ;  /* 0x0000000314147819 */ /* 0x000fe200000012ff */
[----:B------:R-:W-:Y:S01]  /*5ed0*/  IMAD.X R111, RZ, RZ, R115, P2 ;  /* 0x000000ffff6f7224 */ /* 0x000fe200010e0673 */
[----:B------:R-:W-:-:S02]  /*5ee0*/  LOP3.LUT R54, R187, 0x380, RZ, 0xc0, !PT ;  /* 0x00000380bb367812 */ /* 0x000fc400078ec0ff */
[----:B------:R-:W-:Y:S01]  /*5ef0*/  LOP3.LUT R114, R11, R114, RZ, 0x3c, !PT ;  /* 0x000000720b727212 */ /* 0x000fe200078e3cff */
[----:B------:R-:W-:Y:S01]  /*5f00*/  IMAD.X R11, RZ, RZ, R115, P1 ;  /* 0x000000ffff0b7224 */ /* 0x000fe200008e0673 */
        /* <DEDUP_REMOVED lines=14> */
[----:B------:R-:W-:Y:S01]  /*5ff0*/  MOV R114, R114 ;  /* 0x0000007200727202 */ /* 0x000fe20000000f00 */
[----:B------:R-:W-:Y:S01]  /*6000*/  BAR.SYNC.DEFER_BLOCKING 0x1, 0x100 ;  /* 0x0044000000007b1d */ /* 0x000fe20000010000 */
[----:B------:R-:W-:Y:S02]  /*6010*/  IADD3.X R71, RZ, R115, RZ, P0, !PT ;  /* 0x00000073ff477210 */ /* 0x000fe400007fe4ff */
[----:B------:R-:W-:-:S02]  /*6020*/  LOP3.LUT R38, R38, R183, RZ, 0x3c, !PT ;  /* 0x000000b726267212 */ /* 0x000fc400078e3cff */
[----:B------:R-:W-:Y:S02]  /*6030*/  SHF.R.U64 R70, R70, 0x3, RZ ;  /* 0x0000000346467819 */ /* 0x000fe400000012ff */
[----:B------:R-:W-:Y:S02]  /*6040*/  LOP3.LUT R106, R6, 0x380, RZ, 0xc0, !PT ;  /* 0x00000380066a7812 */ /* 0x000fe400078ec0ff */
[----:B------:R-:W-:Y:S02]  /*6050*/  MOV R12, R12 ;  /* 0x0000000c000c7202 */ /* 0x000fe40000000f00 */
[----:B------:R-:W-:Y:S02]  /*6060*/  LOP3.LUT R46, R46, R185, RZ, 0x3c, !PT ;  /* 0x000000b92e2e7212 */ /* 0x000fe400078e3cff */
[----:B------:R-:W-:Y:S02]  /*6070*/  SHF.R.U64 R94, R94, 0x3, RZ ;  /* 0x000000035e5e7819 */ /* 0x000fe400000012ff */
[----:B------:R-:W-:-:S02]  /*6080*/  LOP3.LUT R115, R110, 0x380, RZ, 0xc0, !PT ;  /* 0x000003806e737812 */ /* 0x000fc400078ec0ff */
[----:B------:R-:W-:Y:S02]  /*6090*/  MOV R14, R14 ;  /* 0x0000000e000e7202 */ /* 0x000fe40000000f00 */
[----:B------:R-:W-:Y:S02]  /*60a0*/  LOP3.LUT R54, R54, R187, RZ, 0x3c, !PT ;  /* 0x000000bb36367212 */ /* 0x000fe400078e3cff */
[----:B------:R-:W-:Y:S02]  /*60b0*/  SHF.R.U64 R98, R98, 0x3, RZ ;  /* 0x0000000362627819 */ /* 0x000fe400000012ff */
[----:B------:R-:W-:Y:S01]  /*60c0*/  LOP3.LUT R163, R151, 0x380, RZ, 0xc0, !PT ;  /* 0x0000038097a37812 */ /* 0x000fe200078ec0ff */
[----:B------:R-:W-:Y:S01]  /*60d0*/  STSM.16.M88.4 [R114], R24 ;  /* 0x0000001872007844 */ /* 0x000fe20000000200 */
[----:B------:R-:W-:Y:S02]  /*60e0*/  MOV R20, R20 ;  /* 0x0000001400147202 */ /* 0x000fe40000000f00 */
[----:B------:R-:W-:Y:S01]  /*60f0*/  LOP3.LUT R62, R62, R189, RZ, 0x3c, !PT ;  /* 0x000000bd3e3e7212 */ /* 0x000fe200078e3cff */
[----:B------:R-:W-:Y:S01]  /*6100*/  STSM.16.M88.4 [R12], R32 ;  /* 0x000000200c007844 */ /* 0x000fe20000000200 */
[----:B------:R-:W-:-:S02]  /*6110*/  SHF.R.U64 R102, R102, 0x3, RZ ;  /* 0x0000000366667819 */ /* 0x000fc400000012ff */
[----:B------:R-:W-:Y:S01]  /*6120*/  MOV R30, R30 ;  /* 0x0000001e001e7202 */ /* 0x000fe20000000f00 */
[----:B------:R-:W-:Y:S01]  /*6130*/  STSM.16.M88.4 [R14], R40 ;  /* 0x000000280e007844 */ /* 0x000fe20000000200 */
[----:B------:R-:W-:Y:S02]  /*6140*/  F2FP.F16.F32.PACK_AB R59, R155, R59 ;  /* 0x0000003b9b3b723e */ /* 0x000fe400000000ff */
[----:B------:R-:W-:Y:S01]  /*6150*/  F2FP.F16.F32.PACK_AB R65, R154, R66 ;  /* 0x000000429a41723e */ /* 0x000fe200000000ff */
[----:B------:R-:W-:Y:S01]  /*6160*/  STSM.16.M88.4 [R20], R48 ;  /* 0x0000003014007844 */ /* 0x000fe20000000200 */
[----:B------:R-:W-:Y:S02]  /*6170*/  F2FP.F16.F32.PACK_AB R72, R73, R72 ;  /* 0x000000484948723e */ /* 0x000fe400000000ff */
[----:B------:R-:W-:Y:S01]  /*6180*/  LOP3.LUT R70, R70, R191, RZ, 0x3c, !PT ;  /* 0x000000bf46467212 */ /* 0x000fe200078e3cff */
[----:B------:R-:W-:Y:S01]  /*6190*/  STSM.16.M88.4 [R30], R56 ;  /* 0x000000381e007844 */ /* 0x000fe20000000200 */
[----:B------:R-:W-:-:S02]  /*61a0*/  SHF.R.U64 R29, R106, 0x3, RZ ;  /* 0x000000036a1d7819 */ /* 0x000fc400000012ff */
[----:B------:R-:W-:Y:S02]  /*61b0*/  MOV R38, R38 ;  /* 0x0000002600267202 */ /* 0x000fe40000000f00 */
[----:B------:R-:W-:Y:S02]  /*61c0*/  F2FP.F16.F32.PACK_AB R66, R69, R68 ;  /* 0x000000444542723e */ /* 0x000fe400000000ff */
[----:B------:R-:W-:Y:S02]  /*61d0*/  F2FP.F16.F32.PACK_AB R67, R153, R67 ;  /* 0x000000439943723e */ /* 0x000fe400000000ff */
[----:B------:R-:W-:Y:S02]  /*61e0*/  F2FP.F16.F32.PACK_AB R73, R152, R74 ;  /* 0x0000004a9849723e */ /* 0x000fe400000000ff */
[----:B------:R-:W-:Y:S01]  /*61f0*/  F2FP.F16.F32.PACK_AB R80, R81, R80 ;  /* 0x000000505150723e */ /* 0x000fe200000000ff */
[----:B------:R-:W-:Y:S01]  /*6200*/  STSM.16.M88.4 [R38], R64 ;  /* 0x0000004026007844 */ /* 0x000fe20000000200 */
[----:B------:R-:W-:-:S02]  /*6210*/  LOP3.LUT R94, R94, R193, RZ, 0x3c, !PT ;  /* 0x000000c15e5e7212 */ /* 0x000fc400078e3cff */
[----:B------:R-:W-:Y:S02]  /*6220*/  SHF.R.U64 R115, R115, 0x3, RZ ;  /* 0x0000000373737819 */ /* 0x000fe400000012ff */
[----:B------:R-:W-:Y:S02]  /*6230*/  MOV R46, R46 ;  /* 0x0000002e002e7202 */ /* 0x000fe40000000f00 */
[----:B------:R-:W-:Y:S02]  /*6240*/  F2FP.F16.F32.PACK_AB R74, R77, R76 ;  /* 0x0000004c4d4a723e */ /* 0x000fe400000000ff */
[----:B------:R-:W-:Y:S02]  /*6250*/  F2FP.F16.F32.PACK_AB R75, R75, R78 ;  /* 0x0000004e4b4b723e */ /* 0x000fe400000000ff */
[----:B------:R-:W-:Y:S02]  /*6260*/  F2FP.F16.F32.PACK_AB R81, R83, R82 ;  /* 0x000000525351723e */ /* 0x000fe400000000ff */
[----:B------:R-:W-:Y:S01]  /*6270*/  LOP3.LUT R98, R98, R195, RZ, 0x3c, !PT ;  /* 0x000000c362627212 */ /* 0x000fe200078e3cff */
[----:B------:R-:W-:Y:S01]  /*6280*/  STSM.16.M88.4 [R46], R72 ;  /* 0x000000482e007844 */ /* 0x000fe20000000200 */
[----:B------:R-:W-:-:S02]  /*6290*/  SHF.R.U64 R28, R163, 0x3, RZ ;  /* 0x00000003a31c7819 */ /* 0x000fc400000012ff */
[----:B------:R-:W-:Y:S02]  /*62a0*/  MOV R54, R54 ;  /* 0x0000003600367202 */ /* 0x000fe40000000f00 */
[----:B------:R-:W-:Y:S02]  /*62b0*/  F2FP.F16.F32.PACK_AB R82, R85, R84 ;  /* 0x000000545552723e */ /* 0x000fe400000000ff */
[----:B------:R-:W-:Y:S02]  /*62c0*/  F2FP.F16.F32.PACK_AB R83, R87, R86 ;  /* 0x000000565753723e */ /* 0x000fe400000000ff */
[----:B------:R-:W-:Y:S02]  /*62d0*/  LOP3.LUT R102, R102, R197, RZ, 0x3c, !PT ;  /* 0x000000c566667212 */ /* 0x000fe400078e3cff */
[----:B------:R-:W-:Y:S01]  /*62e0*/  MOV R62, R62 ;  /* 0x0000003e003e7202 */ /* 0x000fe20000000f00 */
[----:B------:R0:W-:Y:S01]  /*62f0*/  STSM.16.M88.4 [R54], R80 ;  /* 0x0000005036007844 */ /* 0x0001e20000000200 */
[----:B------:R-:W-:-:S02]  /*6300*/  F2FP.F16.F32.PACK_AB R76, R89, R88 ;  /* 0x00000058594c723e */ /* 0x000fc400000000ff */
[----:B------:R-:W-:Y:S02]  /*6310*/  F2FP.F16.F32.PACK_AB R77, R91, R90 ;  /* 0x0000005a5b4d723e */ /* 0x000fe400000000ff */
[----:B------:R-:W-:Y:S02]  /*6320*/  F2FP.F16.F32.PACK_AB R78, R93, R92 ;  /* 0x0000005c5d4e723e */ /* 0x000fe400000000ff */
[----:B------:R-:W-:Y:S02]  /*6330*/  F2FP.F16.F32.PACK_AB R79, R164, R79 ;  /* 0x0000004fa44f723e */ /* 0x000fe400000000ff */
[----:B------:R-:W-:Y:S02]  /*6340*/  F2FP.F16.F32.PACK_AB R165, R166, R165 ;  /* 0x000000a5a6a5723e */ /* 0x000fe400000000ff */
[----:B------:R-:W-:Y:S01]  /*6350*/  LOP3.LUT R106, R29, R6, RZ, 0x3c, !PT ;  /* 0x000000061d6a7212 */ /* 0x000fe200078e3cff */
[----:B------:R-:W-:Y:S01]  /*6360*/  STSM.16.M88.4 [R62], R76 ;  /* 0x0000004c3e007844 */ /* 0x000fe20000000200 */
[----:B------:R-:W-:-:S02]  /*6370*/  MOV R70, R70 ;  /* 0x0000004600467202 */ /* 0x000fc40000000f00 */
[----:B------:R-:W-:Y:S02]  /*6380*/  F2FP.F16.F32.PACK_AB R164, R97, R96 ;  /* 0x0000006061a4723e */ /* 0x000fe400000000ff */
[----:B------:R-:W-:Y:S02]  /*6390*/  F2FP.F16.F32.PACK_AB R167, R168, R167 ;  /* 0x000000a7a8a7723e */ /* 0x000fe400000000ff */
[----:B------:R-:W-:Y:S02]  /*63a0*/  F2FP.F16.F32.PACK_AB R169, R170, R169 ;  /* 0x000000a9aaa9723e */ /* 0x000fe400000000ff */
[----:B------:R-:W-:Y:S02]  /*63b0*/  F2FP.F16.F32.PACK_AB R171, R172, R171 ;  /* 0x000000abacab723e */ /* 0x000fe400000000ff */
[----:B------:R-:W-:Y:S02]  /*63c0*/  F2FP.F16.F32.PACK_AB R112, R113, R112 ;  /* 0x000000707170723e */ /* 0x000fe400000000ff */
[----:B------:R-:W-:-:S02]  /*63d0*/  F2FP.F16.F32.PACK_AB R120, R121, R120 ;  /* 0x000000787978723e */ /* 0x000fc400000000ff */
[----:B------:R-:W-:Y:S02]  /*63e0*/  F2FP.F16.F32.PACK_AB R128, R129, R128 ;  /* 0x000000808180723e */ /* 0x000fe400000000ff */
[----:B------:R-:W-:Y:S02]  /*63f0*/  F2FP.F16.F32.PACK_AB R136, R137, R136 ;  /* 0x000000888988723e */ /* 0x000fe400000000ff */
[----:B------:R-:W-:Y:S01]  /*6400*/  F2FP.F16.F32.PACK_AB R144, R145, R144 ;  /* 0x000000909190723e */ /* 0x000fe200000000ff */
[----:B------:R-:W-:Y:S01]  /*6410*/  UISETP.NE.U32.AND UP1, UPT, UR8, URZ, UPT ;  /* 0x0000003f0800728c */ /* 0x000fe2000bf25070 */
[----:B------:R-:W-:Y:S01]  /*6420*/  F2FP.F16.F32.PACK_AB R166, R101, R100 ;  /* 0x0000006465a6723e */ /* 0x000fe200000000ff */
[----:B0-----:R-:W0:Y:S01]  /*6430*/  LDC R81, c[0x0][0xbe8] ;  /* 0x0002fa00ff517b82 */ /* 0x001e220000000800 */
[----:B------:R-:W-:Y:S02]  /*6440*/  LOP3.LUT R110, R115, R110, RZ, 0x3c, !PT ;  /* 0x0000006e736e7212 */ /* 0x000fe400078e3cff */
[----:B------:R-:W-:Y:S01]  /*6450*/  MOV R94, R94 ;  /* 0x0000005e005e7202 */ /* 0x000fe20000000f00 */
[----:B------:R-:W-:Y:S01]  /*6460*/  STSM.16.M88.4 [R70], R164 ;  /* 0x000000a446007844 */ /* 0x000fe20000000200 */
[----:B------:R-:W-:-:S02]  /*6470*/  F2FP.F16.F32.PACK_AB R168, R105, R104 ;  /* 0x0000006869a8723e */ /* 0x000fc400000000ff */
[----:B------:R-:W-:Y:S02]  /*6480*/  F2FP.F16.F32.PACK_AB R170, R109, R108 ;  /* 0x0000006c6daa723e */ /* 0x000fe400000000ff */
[----:B------:R-:W-:Y:S02]  /*6490*/  LOP3.LUT R10, R28, R151, RZ, 0x3c, !PT ;  /* 0x000000971c0a7212 */ /* 0x000fe400078e3cff */
[----:B------:R-:W-:Y:S01]  /*64a0*/  MOV R98, R98 ;  /* 0x0000006200627202 */ /* 0x000fe20000000f00 */
[----:B------:R-:W-:Y:S01]  /*64b0*/  STSM.16.M88.4 [R94], R168 ;  /* 0x000000a85e007844 */ /* 0x000fe20000000200 */
[----:B------:R-:W-:Y:S02]  /*64c0*/  F2FP.F16.F32.PACK_AB R113, R174, R173 ;  /* 0x000000adae71723e */ /* 0x000fe400000000ff */
[----:B------:R-:W-:Y:S02]  /*64d0*/  F2FP.F16.F32.PACK_AB R114, R117, R116 ;  /* 0x000000747572723e */ /* 0x000fe400000000ff */
[----:B------:R-:W-:-:S02]  /*64e0*/  F2FP.F16.F32.PACK_AB R115, R119, R118 ;  /* 0x000000767773723e */ /* 0x000fc400000000ff */
[----:B------:R-:W-:Y:S02]  /*64f0*/  F2FP.F16.F32.PACK_AB R121, R123, R122 ;  /* 0x0000007a7b79723e */ /* 0x000fe400000000ff */
[----:B------:R-:W-:Y:S01]  /*6500*/  MOV R102, R102 ;  /* 0x0000006600667202 */ /* 0x000fe20000000f00 */
[----:B------:R-:W-:Y:S01]  /*6510*/  STSM.16.M88.4 [R98], R112 ;  /* 0x0000007062007844 */ /* 0x000fe20000000200 */
[----:B------:R-:W-:Y:S02]  /*6520*/  F2FP.F16.F32.PACK_AB R122, R125, R124 ;  /* 0x0000007c7d7a723e */ /* 0x000fe400000000ff */
[----:B------:R-:W-:Y:S02]  /*6530*/  F2FP.F16.F32.PACK_AB R123, R127, R126 ;  /* 0x0000007e7f7b723e */ /* 0x000fe400000000ff */
[----:B------:R-:W-:Y:S02]  /*6540*/  F2FP.F16.F32.PACK_AB R129, R131, R130 ;  /* 0x000000828381723e */ /* 0x000fe400000000ff */
[----:B------:R-:W-:Y:S01]  /*6550*/  MOV R106, R106 ;  /* 0x0000006a006a7202 */ /* 0x000fe20000000f00 */
[----:B------:R-:W-:Y:S01]  /*6560*/  STSM.16.M88.4 [R102], R120 ;  /* 0x0000007866007844 */ /* 0x000fe20000000200 */
[----:B------:R-:W-:-:S02]  /*6570*/  F2FP.F16.F32.PACK_AB R130, R133, R132 ;  /* 0x000000848582723e */ /* 0x000fc400000000ff */
[----:B------:R-:W-:Y:S02]  /*6580*/  F2FP.F16.F32.PACK_AB R131, R135, R134 ;  /* 0x000000868783723e */ /* 0x000fe400000000ff */
[----:B------:R-:W-:Y:S02]  /*6590*/  F2FP.F16.F32.PACK_AB R137, R139, R138 ;  /* 0x0000008a8b89723e */ /* 0x000fe400000000ff */
[----:B------:R-:W-:Y:S01]  /*65a0*/  MOV R110, R110 ;  /* 0x0000006e006e7202 */ /* 0x000fe20000000f00 */
[----:B------:R-:W-:Y:S01]  /*65b0*/  STSM.16.M88.4 [R106], R128 ;  /* 0x000000806a007844 */ /* 0x000fe20000000200 */
[----:B------:R-:W-:Y:S02]  /*65c0*/  F2FP.F16.F32.PACK_AB R138, R141, R140 ;  /* 0x0000008c8d8a723e */ /* 0x000fe400000000ff */
[----:B------:R-:W-:Y:S02]  /*65d0*/  F2FP.F16.F32.PACK_AB R139, R143, R142 ;  /* 0x0000008e8f8b723e */ /* 0x000fe400000000ff */
[----:B------:R-:W-:-:S02]  /*65e0*/  F2FP.F16.F32.PACK_AB R145, R147, R146 ;  /* 0x000000929391723e */ /* 0x000fc400000000ff */
[----:B------:R-:W-:Y:S01]  /*65f0*/  MOV R6, R10 ;  /* 0x0000000a00067202 */ /* 0x000fe20000000f00 */
[----:B------:R-:W-:Y:S01]  /*6600*/  STSM.16.M88.4 [R110], R136 ;  /* 0x000000886e007844 */ /* 0x000fe20000000200 */
[----:B------:R-:W-:Y:S01]  /*6610*/  F2FP.F16.F32.PACK_AB R146, R149, R148 ;  /* 0x000000949592723e */ /* 0x000fe200000000ff */
[----:B------:R-:W-:Y:S01]  /*6620*/  IMAD.U32 R10, RZ, RZ, UR4 ;  /* 0x00000004ff0a7e24 */ /* 0x000fe2000f8e00ff */
[----:B------:R-:W-:Y:S01]  /*6630*/  F2FP.F16.F32.PACK_AB R147, R0, R150 ;  /* 0x000000960093723e */ /* 0x000fe200000000ff */
[----:B------:R-:W-:Y:S01]  /*6640*/  IMAD.U32 R11, RZ, RZ, UR7 ;  /* 0x00000007ff0b7e24 */ /* 0x000fe2000f8e00ff */
[----:B------:R-:W-:-:S03]  /*6650*/  PLOP3.LUT P0, PT, PT, PT, UP0, 0x80, 0x0 ;  /* 0x000000000000781c */ /* 0x000fc60003f0f008 */
[----:B------:R1:W-:Y:S01]  /*6660*/  STSM.16.M88.4 [R6], R144 ;  /* 0x0000009006007844 */ /* 0x0003e20000000200 */
[----:B------:R-:W-:Y:S09]  /*6670*/  BAR.SYNC.DEFER_BLOCKING 0x1, 0x100 ;  /* 0x0044000000007b1d */ /* 0x000ff20000010000 */
[----:B------:R-:W2:Y:S01]  /*6680*/  @P0 LDG.E R0, desc[UR50][R10.64] ;  /* 0x000000320a000981 */ /* 0x000ea2000c1e1900 */
[----:B------:R-:W-:Y:S01]  /*6690*/  UISETP.NE.AND.EX UP1, UPT, UR9, URZ, UPT, UP1 ;  /* 0x0000003f0900728c */ /* 0x000fe2000bf25310 */
[----:B0-----:R-:W-:Y:S01]  /*66a0*/  ISETP.NE.AND P1, PT, R81, 0x1, PT ;  /* 0x000000015100780c */ /* 0x001fe20003f25270 */
[----:B------:R-:W-:Y:S01]  /*66b0*/  ULDC UR7, c[0x0][0xa88] ;  /* 0x0002a20000077ab9 */ /* 0x000fe20000000800 */
[----:B------:R-:W-:Y:S01]  /*66c0*/  UMOV UR4, URZ ;  /* 0x0000003f00047c82 */ /* 0x000fe20008000000 */
[----:B-1----:R-:W-:-:S02]  /*66d0*/  IMAD.U32 R6, RZ, RZ, UR40 ;  /* 0x00000028ff067e24 */ /* 0x002fc4000f8e00ff */
[----:B------:R-:W-:-:S05]  /*66e0*/  PLOP3.LUT P2, PT, PT, PT, UP1, 0x80, 0x0 ;  /* 0x000000000000781c */ /* 0x000fca0003f4f018 */
[----:B------:R-:W-:-:S03]  /*66f0*/  @UP1 UIADD3 UR8, UP2, UR10, UR8, URZ ;  /* 0x000000080a081290 */ /* 0x000fc6000ff5e03f */
[----:B------:R-:W0:Y:S01]  /*6700*/  @P1 LDC R12, c[0x0][0xbec] ;  /* 0x0002fb00ff0c1b82 */ /* 0x000e220000000800 */
[----:B------:R-:W-:Y:S02]  /*6710*/  @UP1 UIADD3.X UR9, UR11, UR9, URZ, UP2, !UPT ;  /* 0x000000090b091290 */ /* 0x000fe400097fe43f */
[----:B------:R-:W-:-:S04]  /*6720*/  IMAD.U32 R14, RZ, RZ, UR8 ;  /* 0x00000008ff0e7e24 */ /* 0x000fc8000f8e00ff */
[----:B------:R-:W-:Y:S01]  /*6730*/  IMAD.U32 R15, RZ, RZ, UR9 ;  /* 0x00000009ff0f7e24 */ /* 0x000fe2000f8e00ff */
[----:B------:R-:W1:Y:S01]  /*6740*/  @P1 LDC R13, c[0x0][0xbf0] ;  /* 0x0002fc00ff0d1b82 */ /* 0x000e620000000800 */
[----:B--2---:R-:W-:Y:S01]  /*6750*/  @P0 R2UR UR4, R0 ;  /* 0x00000000000402ca */ /* 0x004fe200000e0000 */
[----:B------:R-:W-:-:S06]  /*6760*/  IMAD.U32 R0, RZ, RZ, UR7 ;  /* 0x00000007ff007e24 */ /* 0x000fcc000f8e00ff */
[----:B------:R2:W5:Y:S01]  /*6770*/  @P2 LDG.E R0, desc[UR50][R14.64] ;  /* 0x000000320e002981 */ /* 0x000562000c1e1900 */
[----:B01----:R-:W-:Y:S07]  /*6780*/  @P2 BRA `(.L_x_421) ;  /* 0x0000000000102947 */ /* 0x003fee0003800000 */
[----:B------:R-:W-:Y:S05]  /*6790*/  @!P0 BRA `(.L_x_421) ;  /* 0x00000000000c8947 */ /* 0x000fea0003800000 */
[----:B--2---:R-:W2:Y:S04]  /*67a0*/  LDG.E R15, desc[UR50][R10.64] ;  /* 0x000000320a0f7981 */ /* 0x004ea8000c1e1900 */
[----:B-----5:R-:W2:Y:S02]  /*67b0*/  LDG.E R0, desc[UR50][R10.64+0x4] ;  /* 0x000004320a007981 */ /* 0x020ea4000c1e1900 */
[----:B--2---:R-:W-:-:S07]  /*67c0*/  IMAD.IADD R0, R0, 0x1, -R15 ;  /* 0x0000000100007824 */ /* 0x004fce00078e0a0f */
.L_x_421:
[----:B------:R-:W-:Y:S01]  /*67d0*/  USHF.R.S32.HI UR14, URZ, 0x1f, UR41 ;  /* 0x0000001f3f0e7899 */ /* 0x000fe20008011429 */
[----:B--2---:R-:W-:Y:S01]  /*67e0*/  IMAD R15, R6, 0x80, R203 ;  /* 0x00000080060f7824 */ /* 0x004fe200078e02cb */
[----:B------:R-:W-:Y:S01]  /*67f0*/  ULDC.64 UR12, c[0x0][0xb90] ;  /* 0x0002e400000c7ab9 */ /* 0x000fe20000000a00 */
[----:B------:R-:W-:Y:S01]  /*6800*/  USHF.R.S32.HI UR11, URZ, 0x1f, UR4 ;  /* 0x0000001f3f0b7899 */ /* 0x000fe20008011404 */
[----:B------:R-:W-:Y:S01]  /*6810*/  IMAD R11, R22, 0x40, R2 ;  /* 0x00000040160b7824 */ /* 0x000fe200078e0202 */
[----:B------:R-:W-:Y:S01]  /*6820*/  UIMAD UR7, UR14, UR12, URZ ;  /* 0x0000000c0e0772a4 */ /* 0x000fe2000f8e023f */
[----:B------:R-:W-:Y:S01]  /*6830*/  @P1 IMAD.HI.U32 R6, R15, R12, RZ ;  /* 0x0000000c0f061227 */ /* 0x000fe200078e00ff */
[----:B------:R-:W-:Y:S01]  /*6840*/  UMOV UR10, UR4 ;  /* 0x00000004000a7c82 */ /* 0x000fe20008000000 */
[----:B------:R-:W-:Y:S01]  /*6850*/  USEL UR39, UR39, URZ, !UP0 ;  /* 0x0000003f27277287 */ /* 0x000fe2000c000000 */
[----:B------:R-:W0:Y:S01]  /*6860*/  @P1 LDC R83, c[0x0][0xbf0] ;  /* 0x0002fc00ff531b82 */ /* 0x000e220000000800 */
[----:B------:R-:W-:Y:S01]  /*6870*/  UIMAD.WIDE.U32 UR8, UR41, UR12, UR10 ;  /* 0x0000000c290872a5 */ /* 0x000fe2000f8e000a */
[----:B------:R-:W-:Y:S01]  /*6880*/  IMAD.MOV.U32 R10, RZ, RZ, R15 ;  /* 0x000000ffff0a7224 */ /* 0x000fe200078e000f */
[----:B------:R-:W-:Y:S01]  /*6890*/  UIMAD UR7, UR41, UR13, UR7 ;  /* 0x0000000d290772a4 */ /* 0x000fe2000f8e0207 */
[----:B------:R-:W-:Y:S01]  /*68a0*/  @P1 SHF.R.U32.HI R10, RZ, R13, R6 ;  /* 0x0000000dff0a1219 */ /* 0x000fe20000011606 */
[----:B------:R-:W-:Y:S01]  /*68b0*/  USEL UR38, UR38, URZ, !UP0 ;  /* 0x0000003f26267287 */ /* 0x000fe2000c000000 */
[----:B------:R-:W-:Y:S01]  /*68c0*/  IMAD.WIDE R4, R11, 0x2, R4 ;  /* 0x000000020b047825 */ /* 0x000fe200078e0204 */
[----:B------:R-:W-:Y:S01]  /*68d0*/  ULDC.64 UR12, c[0x0][0xb98] ;  /* 0x0002e600000c7ab9 */ /* 0x000fe20000000a00 */
[----:B------:R-:W-:-:S02]  /*68e0*/  UIADD3 UR9, UR9, UR7, URZ ;  /* 0x0000000709097290 */ /* 0x000fc4000fffe03f */
[----:B------:R-:W-:Y:S01]  /*68f0*/  UIMAD UR7, UR39, UR12, URZ ;  /* 0x0000000c270772a4 */ /* 0x000fe2000f8e023f */
[--C-:B------:R-:W-:Y:S01]  /*6900*/  IMAD.MOV R6, RZ, RZ, -R10.reuse ;  /* 0x000000ffff067224 */ /* 0x100fe200078e0a0a */
[----:B------:R-:W-:Y:S01]  /*6910*/  UIMAD.WIDE.U32 UR8, UR38, UR12, UR8 ;  /* 0x0000000c260872a5 */ /* 0x000fe2000f8e0008 */
[----:B------:R-:W-:Y:S01]  /*6920*/  IADD3 R37, P2, R4, 0x5000, RZ ;  /* 0x0000500004257810 */ /* 0x000fe20007f5e0ff */
[----:B------:R-:W-:Y:S01]  /*6930*/  UIMAD UR7, UR38, UR13, UR7 ;  /* 0x0000000d260772a4 */ /* 0x000fe2000f8e0207 */
[----:B------:R-:W-:Y:S01]  /*6940*/  IMAD R13, R81, R6, R15 ;  /* 0x00000006510d7224 */ /* 0x000fe200078e020f */
[----:B------:R-:W-:Y:S01]  /*6950*/  SHF.R.S32.HI R6, RZ, 0x1f, R10 ;  /* 0x0000001fff067819 */ /* 0x000fe2000001140a */
[----:B------:R-:W-:Y:S01]  /*6960*/  IMAD.U32 R26, RZ, RZ, UR40 ;  /* 0x00000028ff1a7e24 */ /* 0x000fe2000f8e00ff */
[----:B------:R-:W-:Y:S01]  /*6970*/  IADD3 R10, P0, R10, UR8, RZ ;  /* 0x000000080a0a7c10 */ /* 0x000fe2000ff1e0ff */
[----:B-----5:R-:W-:Y:S01]  /*6980*/  IMAD R85, R0, R81, RZ ;  /* 0x0000005100557224 */ /* 0x020fe200078e02ff */
[C---:B------:R-:W-:Y:S01]  /*6990*/  IADD3 R25, P5, R4.reuse, 0x1000, RZ ;  /* 0x0000100004197810 */ /* 0x040fe20007fbe0ff */
[----:B------:R-:W-:Y:S01]  /*69a0*/  IMAD.U32 R11, RZ, RZ, UR7 ;  /* 0x00000007ff0b7e24 */ /* 0x000fe2000f8e00ff */
[----:B------:R-:W-:Y:S01]  /*69b0*/  IADD3 R29, P4, R4, 0x2000, RZ ;  /* 0x00002000041d7810 */ /* 0x000fe20007f9e0ff */
[----:B------:R-:W-:Y:S01]  /*69c0*/  IMAD R26, R26, 0x80, R201 ;  /* 0x000000801a1a7824 */ /* 0x000fe200078e02c9 */
[----:B------:R-:W-:Y:S01]  /*69d0*/  IADD3 R57, P3, R4, 0x4000, RZ ;  /* 0x0000400004397810 */ /* 0x000fe20007f7e0ff */
[----:B------:R-:W-:Y:S01]  /*69e0*/  ULDC.64 UR12, c[0x0][0xaa0] ;  /* 0x0002a800000c7ab9 */ /* 0x000fe20000000a00 */
[----:B------:R-:W-:Y:S01]  /*69f0*/  IADD3.X R11, R6, UR9, R11, P0, !PT ;  /* 0x00000009060b7c10 */ /* 0x000fe200087fe40b */
[----:B------:R-:W-:Y:S01]  /*6a00*/  ULDC.64 UR8, c[0x0][0xb88] ;  /* 0x0002e20000087ab9 */ /* 0x000fe20000000a00 */
[----:B------:R-:W-:-:S02]  /*6a10*/  SHF.R.S32.HI R6, RZ, 0x1f, R13 ;  /* 0x0000001fff067819 */ /* 0x000fc4000001140d */
[----:B------:R-:W-:Y:S01]  /*6a20*/  IADD3 R33, P0, R4, 0x3000, RZ ;  /* 0x0000300004217810 */ /* 0x000fe20007f1e0ff */
[----:B------:R-:W-:Y:S01]  /*6a30*/  IMAD.WIDE.U32 R10, R13, UR8, R10 ;  /* 0x000000080d0a7c25 */ /* 0x000fe2000f8e000a */
[----:B------:R-:W-:Y:S02]  /*6a40*/  LOP3.LUT R36, R37, 0x380, RZ, 0xc0, !PT ;  /* 0x0000038025247812 */ /* 0x000fe400078ec0ff */
[----:B------:R-:W-:Y:S01]  /*6a50*/  LOP3.LUT R32, R33, 0x380, RZ, 0xc0, !PT ;  /* 0x0000038021207812 */ /* 0x000fe200078ec0ff */
[----:B------:R-:W-:Y:S01]  /*6a60*/  IMAD R6, R6, UR8, RZ ;  /* 0x0000000806067c24 */ /* 0x000fe2000f8e02ff */
[----:B------:R-:W-:Y:S02]  /*6a70*/  LOP3.LUT R24, R25, 0x380, RZ, 0xc0, !PT ;  /* 0x0000038019187812 */ /* 0x000fe400078ec0ff */
[----:B------:R-:W-:Y:S01]  /*6a80*/  SHF.R.U64 R32, R32, 0x3, RZ ;  /* 0x0000000320207819 */ /* 0x000fe200000012ff */
[----:B------:R-:W-:Y:S01]  /*6a90*/  IMAD R15, R13, UR9, R6 ;  /* 0x000000090d0f7c24 */ /* 0x000fe2000f8e0206 */
[----:B------:R-:W-:Y:S01]  /*6aa0*/  LOP3.LUT R28, R29, 0x380, RZ, 0xc0, !PT ;  /* 0x000003801d1c7812 */ /* 0x000fe200078ec0ff */
[----:B------:R-:W-:Y:S01]  /*6ab0*/  ULDC.64 UR8, c[0x0][0xb50] ;  /* 0x0002d40000087ab9 */ /* 0x000fe20000000a00 */
[----:B------:R-:W-:Y:S01]  /*6ac0*/  LOP3.LUT R56, R57, 0x380, RZ, 0xc0, !PT ;  /* 0x0000038039387812 */ /* 0x000fe200078ec0ff */
[----:B------:R-:W-:Y:S01]  /*6ad0*/  IMAD.IADD R11, R11, 0x1, R15 ;  /* 0x000000010b0b7824 */ /* 0x000fe200078e020f */
[----:B------:R-:W-:Y:S01]  /*6ae0*/  LEA R12, P6, R10, UR8, 0x2 ;  /* 0x000000080a0c7c11 */ /* 0x000fe2000f8c10ff */
[----:B------:R-:W-:Y:S01]  /*6af0*/  VIADD R6, R26, 0x8 ;  /* 0x000000081a067836 */ /* 0x000fe20000000000 */
[----:B------:R-:W-:Y:S01]  /*6b00*/  LOP3.LUT R32, R32, R33, RZ, 0x3c, !PT ;  /* 0x0000002120207212 */ /* 0x000fe200078e3cff */
[----:B------:R-:W-:Y:S01]  /*6b10*/  IMAD.X R33, RZ, RZ, R5, P0 ;  /* 0x000000ffff217224 */ /* 0x000fe200000e0605 */
[----:B------:R-:W-:Y:S01]  /*6b20*/  SHF.R.U64 R36, R36, 0x3, RZ ;  /* 0x0000000324247819 */ /* 0x000fe200000012ff */
[----:B------:R-:W-:Y:S01]  /*6b30*/  SHFL.IDX PT, R20, R12, RZ, 0x1c1f ;  /* 0x001c1fff0c147589 */ /* 0x000fe200000e0000 */
[----:B------:R-:W-:-:S02]  /*6b40*/  SHF.R.U64 R24, R24, 0x3, RZ ;  /* 0x0000000318187819 */ /* 0x000fc400000012ff */
[----:B------:R-:W-:Y:S01]  /*6b50*/  SHF.R.U64 R28, R28, 0x3, RZ ;  /* 0x000000031c1c7819 */ /* 0x000fe200000012ff */
[----:B------:R-:W-:Y:S01]  /*6b60*/  SHFL.IDX PT, R50, R12, 0x1, 0x1c1f ;  /* 0x003c1f000c327f89 */ /* 0x000fe200000e0000 */
[----:B------:R-:W-:Y:S02]  /*6b70*/  SHF.R.U64 R56, R56, 0x3, RZ ;  /* 0x0000000338387819 */ /* 0x000fe400000012ff */
[----:B------:R-:W-:Y:S02]  /*6b80*/  IADD3 R61, P0, R4, 0x9000, RZ ;  /* 0x00009000043d7810 */ /* 0x000fe40007f1e0ff */
[----:B------:R-:W-:Y:S02]  /*6b90*/  LEA.HI.X R14, R10, UR9, R11, 0x2, P6 ;  /* 0x000000090a0e7c11 */ /* 0x000fe4000b0f140b */
        /* <DEDUP_REMOVED lines=8> */
[----:B------:R-:W-:Y:S01]  /*6c20*/  LOP3.LUT R60, R61, 0x380, RZ, 0xc0, !PT ;  /* 0x000003803d3c7812 */ /* 0x000fe200078ec0ff */
[----:B------:R-:W1:Y:S01]  /*6c30*/  SHFL.IDX PT, R21, R14, RZ, 0x1c1f ;  /* 0x001c1fff0e157589 */ /* 0x000e6200000e0000 */
[----:B------:R-:W-:-:S02]  /*6c40*/  IADD3 R49, P2, R4, 0xb000, RZ ;  /* 0x0000b00004317810 */ /* 0x000fc40007f5e0ff */
[C---:B------:R-:W-:Y:S01]  /*6c50*/  IADD3 R41, P6, R4.reuse, 0x6000, RZ ;  /* 0x0000600004297810 */ /* 0x040fe20007fde0ff */
[----:B------:R-:W2:Y:S01]  /*6c60*/  SHFL.IDX PT, R51, R14, 0x1, 0x1c1f ;  /* 0x003c1f000e337f89 */ /* 0x000ea200000e0000 */
[C---:B------:R-:W-:Y:S02]  /*6c70*/  IADD3 R45, P5, R4.reuse, 0x7000, RZ ;  /* 0x00007000042d7810 */ /* 0x040fe40007fbe0ff */
[C---:B------:R-:W-:Y:S02]  /*6c80*/  IADD3 R69, P4, R4.reuse, 0x8000, RZ ;  /* 0x0000800004457810 */ /* 0x040fe40007f9e0ff */
[----:B------:R-:W-:Y:S02]  /*6c90*/  IADD3 R11, P3, R4, 0xa000, RZ ;  /* 0x0000a000040b7810 */ /* 0x000fe40007f7e0ff */
[----:B------:R-:W-:Y:S02]  /*6ca0*/  SHF.R.U64 R60, R60, 0x3, RZ ;  /* 0x000000033c3c7819 */ /* 0x000fe400000012ff */
[----:B------:R-:W-:-:S02]  /*6cb0*/  LOP3.LUT R48, R49, 0x380, RZ, 0xc0, !PT ;  /* 0x0000038031307812 */ /* 0x000fc400078ec0ff */
[----:B------:R-:W-:Y:S02]  /*6cc0*/  LOP3.LUT R40, R41, 0x380, RZ, 0xc0, !PT ;  /* 0x0000038029287812 */ /* 0x000fe400078ec0ff */
[----:B------:R-:W-:Y:S02]  /*6cd0*/  LOP3.LUT R44, R45, 0x380, RZ, 0xc0, !PT ;  /* 0x000003802d2c7812 */ /* 0x000fe400078ec0ff */
[----:B------:R-:W-:Y:S02]  /*6ce0*/  LOP3.LUT R68, R69, 0x380, RZ, 0xc0, !PT ;  /* 0x0000038045447812 */ /* 0x000fe400078ec0ff */
[----:B------:R-:W-:Y:S02]  /*6cf0*/  LOP3.LUT R10, R11, 0x380, RZ, 0xc0, !PT ;  /* 0x000003800b0a7812 */ /* 0x000fe400078ec0ff */
[----:B------:R-:W-:Y:S01]  /*6d00*/  LOP3.LUT R60, R60, R61, RZ, 0x3c, !PT ;  /* 0x0000003d3c3c7212 */ /* 0x000fe200078e3cff */
[----:B------:R-:W-:Y:S01]  /*6d10*/  IMAD.X R61, RZ, RZ, R5, P0 ;  /* 0x000000ffff3d7224 */ /* 0x000fe200000e0605 */
[----:B------:R-:W-:-:S02]  /*6d20*/  SHF.R.U64 R48, R48, 0x3, RZ ;  /* 0x0000000330307819 */ /* 0x000fc400000012ff */
[----:B------:R-:W-:Y:S02]  /*6d30*/  SHF.R.U64 R40, R40, 0x3, RZ ;  /* 0x0000000328287819 */ /* 0x000fe400000012ff */
[----:B------:R-:W-:Y:S02]  /*6d40*/  SHF.R.U64 R44, R44, 0x3, RZ ;  /* 0x000000032c2c7819 */ /* 0x000fe400000012ff */
[----:B------:R-:W-:Y:S02]  /*6d50*/  SHF.R.U64 R68, R68, 0x3, RZ ;  /* 0x0000000344447819 */ /* 0x000fe400000012ff */
[----:B------:R-:W-:Y:S02]  /*6d60*/  SHF.R.U64 R10, R10, 0x3, RZ ;  /* 0x000000030a0a7819 */ /* 0x000fe400000012ff */
[----:B------:R-:W-:Y:S02]  /*6d70*/  LOP3.LUT P0, RZ, R23, 0x3, RZ, 0xc0, !PT ;  /* 0x0000000317ff7812 */ /* 0x000fe4000780c0ff */
        /* <DEDUP_REMOVED lines=10> */
[----:B------:R-:W-:-:S02]  /*6e20*/  ISETP.GE.OR P2, PT, R26, R85, P0 ;  /* 0x000000551a00720c */ /* 0x000fc40000746670 */
[----:B------:R-:W-:Y:S02]  /*6e30*/  ISETP.GE.OR P0, PT, R6, R85, P0 ;  /* 0x000000550600720c */ /* 0x000fe40000706670 */
[C---:B------:R-:W-:Y:S02]  /*6e40*/  IADD3 R77, P6, R4.reuse, 0xc000, RZ ;  /* 0x0000c000044d7810 */ /* 0x040fe40007fde0ff */
[C---:B------:R-:W-:Y:S02]  /*6e50*/  IADD3 R73, P5, R4.reuse, 0xd000, RZ ;  /* 0x0000d00004497810 */ /* 0x040fe40007fbe0ff */
[C---:B------:R-:W-:Y:S02]  /*6e60*/  IADD3 R65, P4, R4.reuse, 0xe000, RZ ;  /* 0x0000e00004417810 */ /* 0x040fe40007f9e0ff */
[C---:B------:R-:W-:Y:S02]  /*6e70*/  LOP3.LUT R15, R4.reuse, 0x380, RZ, 0xc0, !PT ;  /* 0x00000380040f7812 */ /* 0x040fe400078ec0ff */
[----:B------:R-:W-:Y:S01]  /*6e80*/  IADD3 R13, P3, R4, 0xf000, RZ ;  /* 0x0000f000040d7810 */ /* 0x000fe20007f7e0ff */
[----:B-1----:R1:W-:Y:S01]  /*6e90*/  @!P2 ST.E desc[UR50][R20.64], R9 ;  /* 0x000000091400a985 */ /* 0x0023e2000c101932 */
[----:B------:R-:W-:-:S02]  /*6ea0*/  LOP3.LUT R76, R77, 0x380, RZ, 0xc0, !PT ;  /* 0x000003804d4c7812 */ /* 0x000fc400078ec0ff */
[----:B------:R-:W-:Y:S01]  /*6eb0*/  LOP3.LUT R72, R73, 0x380, RZ, 0xc0, !PT ;  /* 0x0000038049487812 */ /* 0x000fe200078ec0ff */
[----:B--2---:R2:W-:Y:S01]  /*6ec0*/  @!P0 ST.E desc[UR50][R50.64], R8 ;  /* 0x0000000832008985 */ /* 0x0045e2000c101932 */
[----:B------:R-:W-:Y:S01]  /*6ed0*/  LOP3.LUT R64, R65, 0x380, RZ, 0xc0, !PT ;  /* 0x0000038041407812 */ /* 0x000fe200078ec0ff */
[----:B------:R-:W-:Y:S01]  /*6ee0*/  IMAD.X R53, RZ, RZ, R5, P3 ;  /* 0x000000ffff357224 */ /* 0x000fe200018e0605 */
[----:B------:R-:W-:Y:S01]  /*6ef0*/  SHF.R.U64 R15, R15, 0x3, RZ ;  /* 0x000000030f0f7819 */ /* 0x000fe200000012ff */
[----:B------:R-:W-:Y:S01]  /*6f00*/  UIMAD UR7, UR11, UR12, URZ ;  /* 0x0000000c0b0772a4 */ /* 0x000fe2000f8e023f */
[----:B------:R-:W-:Y:S01]  /*6f10*/  LOP3.LUT R0, R13, 0x380, RZ, 0xc0, !PT ;  /* 0x000003800d007812 */ /* 0x000fe200078ec0ff */
[----:B------:R-:W-:Y:S01]  /*6f20*/  UIMAD.WIDE.U32 UR8, UR4, UR12, URZ ;  /* 0x0000000c040872a5 */ /* 0x000fe2000f8e003f */
[----:B------:R-:W-:Y:S01]  /*6f30*/  SHF.R.U64 R76, R76, 0x3, RZ ;  /* 0x000000034c4c7819 */ /* 0x000fe200000012ff */
[----:B------:R-:W-:Y:S01]  /*6f40*/  ULDC.64 UR10, c[0x0][0xae8] ;  /* 0x0002ba00000a7ab9 */ /* 0x000fe20000000a00 */
[----:B------:R-:W-:Y:S01]  /*6f50*/  SHF.R.U64 R72, R72, 0x3, RZ ;  /* 0x0000000348487819 */ /* 0x000fe200000012ff */
[----:B-1----:R-:W-:Y:S01]  /*6f60*/  IMAD.U32 R21, RZ, RZ, UR40 ;  /* 0x00000028ff157e24 */ /* 0x002fe2000f8e00ff */
[----:B------:R-:W-:Y:S01]  /*6f70*/  SHF.R.U64 R64, R64, 0x3, RZ ;  /* 0x0000000340407819 */ /* 0x000fe200000012ff */
[----:B------:R-:W5:Y:S01]  /*6f80*/  LD.E.128 R24, desc[UR50][R24.64] ;  /* 0x0000003218187980 */ /* 0x000f62000c101d00 */
[----:B------:R-:W-:-:S02]  /*6f90*/  LOP3.LUT R4, R15, R4, RZ, 0x3c, !PT ;  /* 0x000000040f047212 */ /* 0x000fc400078e3cff */
[----:B------:R-:W-:Y:S01]  /*6fa0*/  SHF.R.U64 R0, R0, 0x3, RZ ;  /* 0x0000000300007819 */ /* 0x000fe200000012ff */
[----:B------:R-:W5:Y:S01]  /*6fb0*/  LD.E.128 R28, desc[UR50][R28.64] ;  /* 0x000000321c1c7980 */ /* 0x000f62000c101d00 */
[----:B------:R-:W-:Y:S01]  /*6fc0*/  LOP3.LUT R76, R76, R77, RZ, 0x3c, !PT ;  /* 0x0000004d4c4c7212 */ /* 0x000fe200078e3cff */
[--C-:B------:R-:W-:Y:S01]  /*6fd0*/  IMAD.X R77, RZ, RZ, R5.reuse, P6 ;  /* 0x000000ffff4d7224 */ /* 0x100fe200030e0605 */
[----:B------:R-:W-:Y:S01]  /*6fe0*/  LOP3.LUT R72, R72, R73, RZ, 0x3c, !PT ;  /* 0x0000004948487212 */ /* 0x000fe200078e3cff */
[----:B------:R-:W5:Y:S01]  /*6ff0*/  LD.E.128 R32, desc[UR50][R32.64] ;  /* 0x0000003220207980 */ /* 0x000f62000c101d00 */
[----:B------:R-:W-:Y:S01]  /*7000*/  LOP3.LUT R64, R64, R65, RZ, 0x3c, !PT ;  /* 0x0000004140407212 */ /* 0x000fe200078e3cff */
[----:B------:R-:W-:Y:S01]  /*7010*/  IMAD.X R65, RZ, RZ, R5, P4 ;  /* 0x000000ffff417224 */ /* 0x000fe200020e0605 */
[----:B------:R-:W-:Y:S01]  /*7020*/  LOP3.LUT R52, R0, R13, RZ, 0x3c, !PT ;  /* 0x0000000d00347212 */ /* 0x000fe200078e3cff */
[----:B------:R-:W-:Y:S01]  /*7030*/  UIMAD UR7, UR4, UR13, UR7 ;  /* 0x0000000d040772a4 */ /* 0x000fe2000f8e0207 */
[----:B------:R-:W-:Y:S01]  /*7040*/  IADD3.X R73, RZ, R5, RZ, P5, !PT ;  /* 0x00000005ff497210 */ /* 0x000fe20002ffe4ff */
[----:B------:R1:W5:Y:S01]  /*7050*/  LD.E.128 R12, desc[UR50][R4.64] ;  /* 0x00000032040c7980 */ /* 0x000362000c101d00 */
[----:B------:R-:W-:Y:S01]  /*7060*/  IMAD R0, R19, 0x20, R22 ;  /* 0x0000002013007824 */ /* 0x000fe200078e0216 */
[----:B------:R-:W-:-:S02]  /*7070*/  UIADD3 UR9, UR9, UR7, URZ ;  /* 0x0000000709097290 */ /* 0x000fc4000fffe03f */
[----:B------:R-:W-:Y:S01]  /*7080*/  UIMAD UR4, UR14, UR10, URZ ;  /* 0x0000000a0e0472a4 */ /* 0x000fe2000f8e023f */
[----:B------:R-:W5:Y:S04]  /*7090*/  LD.E.128 R56, desc[UR50][R56.64] ;  /* 0x0000003238387980 */ /* 0x000f68000c101d00 */
[----:B------:R-:W5:Y:S01]  /*70a0*/  LD.E.128 R36, desc[UR50][R36.64] ;  /* 0x0000003224247980 */ /* 0x000f62000c101d00 */
[----:B-1----:R-:W1:Y:S01]  /*70b0*/  @P1 LDC R5, c[0x0][0xbec] ;  /* 0x0002fb00ff051b82 */ /* 0x002e620000000800 */
[----:B------:R-:W-:Y:S01]  /*70c0*/  IMAD R20, R21, 0x80, R0 ;  /* 0x0000008015147824 */ /* 0x000fe200078e0200 */
[----:B------:R-:W-:Y:S01]  /*70d0*/  UIMAD UR4, UR41, UR11, UR4 ;  /* 0x0000000b290472a4 */ /* 0x000fe2000f8e0204 */
[----:B------:R-:W5:Y:S01]  /*70e0*/  LD.E.128 R40, desc[UR50][R40.64] ;  /* 0x0000003228287980 */ /* 0x000f62000c101d00 */
[----:B------:R-:W-:-:S03]  /*70f0*/  UIMAD.WIDE.U32 UR8, UR41, UR10, UR8 ;  /* 0x0000000a290872a5 */ /* 0x000fc6000f8e0008 */
[----:B------:R-:W-:Y:S01]  /*7100*/  ULDC.64 UR10, c[0x0][0xaf0] ;  /* 0x0002bc00000a7ab9 */ /* 0x000fe20000000a00 */
[----:B------:R-:W-:Y:S01]  /*7110*/  UIADD3 UR9, UR9, UR4, URZ ;  /* 0x0000000409097290 */ /* 0x000fe2000fffe03f */
[----:B------:R-:W5:Y:S01]  /*7120*/  LD.E.128 R44, desc[UR50][R44.64] ;  /* 0x000000322c2c7980 */ /* 0x000f62000c101d00 */
[----:B------:R-:W-:Y:S01]  /*7130*/  UIMAD UR4, UR39, UR10, URZ ;  /* 0x0000000a270472a4 */ /* 0x000fe2000f8e023f */
[----:B------:R-:W-:Y:S01]  /*7140*/  IMAD.MOV.U32 R21, RZ, RZ, R20 ;  /* 0x000000ffff157224 */ /* 0x000fe200078e0014 */
[----:B------:R-:W-:Y:S01]  /*7150*/  UIMAD.WIDE.U32 UR8, UR38, UR10, UR8 ;  /* 0x0000000a260872a5 */ /* 0x000fe2000f8e0008 */
[----:B------:R-:W5:Y:S01]  /*7160*/  LD.E.128 R68, desc[UR50][R68.64] ;  /* 0x0000003244447980 */ /* 0x000f62000c101d00 */
[----:B------:R-:W-:-:S03]  /*7170*/  UIMAD UR4, UR38, UR11, UR4 ;  /* 0x0000000b260472a4 */ /* 0x000fc6000f8e0204 */
[----:B------:R-:W5:Y:S04]  /*7180*/  LD.E.128 R60, desc[UR50][R60.64] ;  /* 0x000000323c3c7980 */ /* 0x000f68000c101d00 */
[----:B--2---:R-:W5:Y:S01]  /*7190*/  LD.E.128 R8, desc[UR50][R10.64] ;  /* 0x000000320a087980 */ /* 0x004f62000c101d00 */
[----:B-1----:R-:W-:-:S03]  /*71a0*/  @P1 IMAD.HI.U32 R0, R20, R5, RZ ;  /* 0x0000000514001227 */ /* 0x002fc600078e00ff */
[----:B------:R-:W5:Y:S02]  /*71b0*/  LD.E.128 R48, desc[UR50][R48.64] ;  /* 0x0000003230307980 */ /* 0x000f64000c101d00 */
[----:B0-----:R-:W-:Y:S01]  /*71c0*/  @P1 SHF.R.U32.HI R21, RZ, R83, R0 ;  /* 0x00000053ff151219 */ /* 0x001fe20000011600 */
[----:B------:R-:W-:Y:S01]  /*71d0*/  UIADD3 UR4, UR9, UR4, URZ ;  /* 0x0000000409047290 */ /* 0x000fe2000fffe03f */
[----:B------:R-:W-:Y:S01]  /*71e0*/  IMAD.U32 R4, RZ, RZ, UR8 ;  /* 0x00000008ff047e24 */ /* 0x000fe2000f8e00ff */
[----:B------:R-:W5:Y:S01]  /*71f0*/  LD.E.128 R76, desc[UR50][R76.64] ;  /* 0x000000324c4c7980 */ /* 0x000f62000c101d00 */
[--C-:B------:R-:W-:Y:S01]  /*7200*/  SHF.R.S32.HI R0, RZ, 0x1f, R21.reuse ;  /* 0x0000001fff007819 */ /* 0x100fe20000011415 */
[----:B------:R-:W-:Y:S02]  /*7210*/  IMAD.MOV R6, RZ, RZ, -R21 ;  /* 0x000000ffff067224 */ /* 0x000fe400078e0a15 */
[----:B------:R-:W-:Y:S01]  /*7220*/  IMAD.U32 R5, RZ, RZ, UR9 ;  /* 0x00000009ff057e24 */ /* 0x000fe2000f8e00ff */
[----:B------:R-:W-:Y:S01]  /*7230*/  ULDC.64 UR8, c[0x0][0xae0] ;  /* 0x0002b80000087ab9 */ /* 0x000fe20000000a00 */
[----:B------:R-:W-:Y:S01]  /*7240*/  IMAD R81, R81, R6, R20 ;  /* 0x0000000651517224 */ /* 0x000fe200078e0214 */
[----:B------:R-:W5:Y:S01]  /*7250*/  LD.E.128 R72, desc[UR50][R72.64] ;  /* 0x0000003248487980 */ /* 0x000f62000c101d00 */
[----:B------:R-:W-:-:S02]  /*7260*/  IMAD R0, R0, UR8, RZ ;  /* 0x0000000800007c24 */ /* 0x000fc4000f8e02ff */
[----:B------:R-:W-:Y:S01]  /*7270*/  IMAD.U32 R5, RZ, RZ, UR4 ;  /* 0x00000004ff057e24 */ /* 0x000fe2000f8e00ff */
[----:B------:R-:W5:Y:S01]  /*7280*/  LD.E.128 R64, desc[UR50][R64.64] ;  /* 0x0000003240407980 */ /* 0x000f62000c101d00 */
[----:B------:R-:W-:-:S03]  /*7290*/  IMAD R83, R21, UR9, R0 ;  /* 0x0000000915537c24 */ /* 0x000fc6000f8e0200 */
[----:B------:R-:W5:Y:S01]  /*72a0*/  LD.E.128 R52, desc[UR50][R52.64] ;  /* 0x0000003234347980 */ /* 0x000f62000c101d00 */
[----:B------:R-:W-:Y:S01]  /*72b0*/  SHF.R.S32.HI R0, RZ, 0x1f, R81 ;  /* 0x0000001fff007819 */ /* 0x000fe20000011451 */
[----:B------:R-:W-:Y:S01]  /*72c0*/  @!PT LDS RZ, [RZ] ;  /* 0x00000000fffff984 */ /* 0x000fe20000000800 */
[----:B------:R-:W-:Y:S01]  /*72d0*/  @!PT LDS RZ, [RZ] ;  /* 0x00000000fffff984 */ /* 0x000fe20000000800 */
[----:B------:R-:W-:Y:S01]  /*72e0*/  @!PT LDS RZ, [RZ] ;  /* 0x00000000fffff984 */ /* 0x000fe20000000800 */
[----:B------:R-:W-:Y:S01]  /*72f0*/  @!PT LDS RZ, [RZ] ;  /* 0x00000000fffff984 */ /* 0x000fe20000000800 */
[----:B------:R0:W-:Y:S06]  /*7300*/  MEMBAR.ALL.CTA ;  /* 0x0000000000007992 */ /* 0x0001ec0000008000 */
[----:B0-----:R-:W0:Y:S01]  /*7310*/  FENCE.VIEW.ASYNC.S ;  /* 0x00000000000073c6 */ /* 0x001e220000000000 */
[----:B------:R-:W-:Y:S01]  /*7320*/  IMAD.WIDE.U32 R4, R21, UR8, R4 ;  /* 0x0000000815047c25 */ /* 0x000fe2000f8e0004 */
[----:B------:R-:W-:-:S03]  /*7330*/  ULDC.64 UR8, c[0x0][0xad8] ;  /* 0x0002b60000087ab9 */ /* 0x000fc60000000a00 */
[----:B------:R-:W-:Y:S02]  /*7340*/  IMAD.U32 R87, RZ, RZ, UR40 ;  /* 0x00000028ff577e24 */ /* 0x000fe4000f8e00ff */
[----:B------:R-:W-:Y:S02]  /*7350*/  IMAD.IADD R5, R5, 0x1, R83 ;  /* 0x0000000105057824 */ /* 0x000fe400078e0253 */
[----:B------:R-:W-:Y:S02]  /*7360*/  IMAD R6, R0, UR8, RZ ;  /* 0x0000000800067c24 */ /* 0x000fe4000f8e02ff */
[----:B------:R-:W-:Y:S02]  /*7370*/  IMAD R86, R87, 0x80, R22 ;  /* 0x0000008057567824 */ /* 0x000fe400078e0216 */
[C---:B------:R-:W-:Y:S02]  /*7380*/  IMAD R21, R81.reuse, UR9, R6 ;  /* 0x0000000951157c24 */ /* 0x040fe4000f8e0206 */
[----:B------:R-:W-:Y:S01]  /*7390*/  IMAD.WIDE.U32 R4, R81, UR8, R4 ;  /* 0x0000000851047c25 */ /* 0x000fe2000f8e0004 */
[----:B------:R-:W-:Y:S01]  /*73a0*/  ISETP.GE.AND P2, PT, R86, R85, PT ;  /* 0x000000555600720c */ /* 0x000fe20003f46270 */
[----:B------:R-:W-:-:S02]  /*73b0*/  ULDC.64 UR8, c[0x0][0xa80] ;  /* 0x0002a00000087ab9 */ /* 0x000fc40000000a00 */
[----:B------:R-:W-:Y:S01]  /*73c0*/  VIADD R3, R3, 0x22820 ;  /* 0x0002282003037836 */ /* 0x000fe20000000000 */
[----:B------:R-:W-:Y:S01]  /*73d0*/  LEA R6, P3, R4, UR8, 0x1 ;  /* 0x0000000804067c11 */ /* 0x000fe2000f8608ff */
[----:B------:R-:W-:Y:S02]  /*73e0*/  IMAD.IADD R5, R5, 0x1, R21 ;  /* 0x0000000105057824 */ /* 0x000fe400078e0215 */
[----:B------:R-:W-:Y:S01]  /*73f0*/  VIADD R0, R86, 0x20 ;  /* 0x0000002056007836 */ /* 0x000fe20000000000 */
[----:B------:R-:W-:Y:S02]  /*7400*/  PRMT R3, RZ, 0x654, R3 ;  /* 0x00000654ff037816 */ /* 0x000fe40000000003 */
[----:B------:R-:W-:Y:S02]  /*7410*/  LEA.HI.X R84, R4, UR9, R5, 0x1, P3 ;  /* 0x0000000904547c11 */ /* 0x000fe400098f0c05 */
[-C--:B------:R-:W-:Y:S01]  /*7420*/  ISETP.GE.AND P1, PT, R0, R85.reuse, PT ;  /* 0x000000550000720c */ /* 0x080fe20003f26270 */
[----:B------:R-:W-:Y:S01]  /*7430*/  VIADD R0, R86, 0x40 ;  /* 0x0000004056007836 */ /* 0x000fe20000000000 */
[----:B0-----:R0:W-:Y:S01]  /*7440*/  SYNCS.ARRIVE.TRANS64.RED.A1T0 RZ, [R3+URZ], RZ ;  /* 0x000000ff03ff79a7 */ /* 0x0011e2000810043f */
[----:B------:R1:W2:Y:S01]  /*7450*/  SHFL.IDX PT, R83, R6, RZ, 0x181f ;  /* 0x00181fff06537589 */ /* 0x0002a200000e0000 */
[----:B------:R-:W-:Y:S02]  /*7460*/  BSSY B1, `(.L_x_422) ;  /* 0x0000015000017945 */ /* 0x000fe40003800000 */
[----:B------:R-:W-:Y:S01]  /*7470*/  ISETP.GE.AND P0, PT, R0, R85, PT ;  /* 0x000000550000720c */ /* 0x000fe20003f06270 */
[----:B0-----:R1:W0:Y:S01]  /*7480*/  SHFL.IDX PT, R3, R84, RZ, 0x181f ;  /* 0x00181fff54037589 */ /* 0x00122200000e0000 */
[----:B------:R-:W-:Y:S11]  /*7490*/  @P2 BRA `(.L_x_423) ;  /* 0x0000000000442947 */ /* 0x000ff60003800000 */
[----:B------:R-:W-:Y:S02]  /*74a0*/  ULDC UR4, c[0x0][0xac8] ;  /* 0x0002b20000047ab9 */ /* 0x000fe40000000800 */
[----:B------:R-:W-:Y:S02]  /*74b0*/  ISETP.GE.AND P5, PT, R2, UR4, PT ;  /* 0x0000000402007c0c */ /* 0x000fe4000bfa6270 */
[----:B------:R-:W-:Y:S02]  /*74c0*/  ISETP.GE.AND P4, PT, R17, UR4, PT ;  /* 0x0000000411007c0c */ /* 0x000fe4000bf86270 */
[----:B------:R-:W-:Y:S02]  /*74d0*/  ISETP.GE.AND P3, PT, R16, UR4, PT ;  /* 0x0000000410007c0c */ /* 0x000fe4000bf66270 */
[----:B------:R-:W-:-:S07]  /*74e0*/  ISETP.GE.AND P2, PT, R18, UR4, PT ;  /* 0x0000000412007c0c */ /* 0x000fce000bf46270 */
[----:B--2---:R-:W-:-:S04]  /*74f0*/  @!P5 LEA R4, P6, R2, R83, 0x1 ;  /* 0x000000530204d211 */ /* 0x004fc800078c08ff */
[----:B0-----:R-:W-:Y:S02]  /*7500*/  @!P5 LEA.HI.X R5, R2, R3, R208, 0x1, P6 ;  /* 0x000000030205d211 */ /* 0x001fe400030f0cd0 */
[----:B------:R-:W-:-:S03]  /*7510*/  @!P4 LEA R20, P6, R17, R83, 0x1 ;  /* 0x000000531114c211 */ /* 0x000fc600078c08ff */
[----:B-----5:R3:W-:Y:S01]  /*7520*/  @!P5 ST.E.128 desc[UR50][R4.64], R12 ;  /* 0x0000000c0400d985 */ /* 0x0207e2000c101d32 */
[----:B------:R-:W-:Y:S02]  /*7530*/  @!P4 LEA.HI.X R21, R17, R3, R207, 0x1, P6 ;  /* 0x000000031115c211 */ /* 0x000fe400030f0ccf */
[----:B------:R-:W-:-:S03]  /*7540*/  @!P3 LEA R80, P6, R16, R83, 0x1 ;  /* 0x000000531050b211 */ /* 0x000fc600078c08ff */
[----:B------:R3:W-:Y:S01]  /*7550*/  @!P4 ST.E.128 desc[UR50][R20.64], R56 ;  /* 0x000000381400c985 */ /* 0x0007e2000c101d32 */
[----:B------:R-:W-:Y:S02]  /*7560*/  @!P3 LEA.HI.X R81, R16, R3, R206, 0x1, P6 ;  /* 0x000000031051b211 */ /* 0x000fe400030f0cce */
[----:B------:R-:W-:-:S03]  /*7570*/  @!P2 LEA R82, P6, R18, R83, 0x1 ;  /* 0x000000531252a211 */ /* 0x000fc600078c08ff */
[----:B------:R3:W-:Y:S01]  /*7580*/  @!P3 ST.E.128 desc[UR50][R80.64], R68 ;  /* 0x000000445000b985 */ /* 0x0007e2000c101d32 */
[----:B------:R-:W-:-:S05]  /*7590*/  @!P2 LEA.HI.X R83, R18, R3, R205, 0x1, P6 ;  /* 0x000000031253a211 */ /* 0x000fca00030f0ccd */
[----:B------:R3:W-:Y:S04]  /*75a0*/  @!P2 ST.E.128 desc[UR50][R82.64], R76 ;  /* 0x0000004c5200a985 */ /* 0x0007e8000c101d32 */
.L_x_423:
[----:B------:R-:W-:Y:S05]  /*75b0*/  BSYNC B1 ;  /* 0x0000000000017941 */ /* 0x000fea0003800000 */
.L_x_422:
[----:B0-----:R0:W4:Y:S01]  /*75c0*/  SHFL.IDX PT, R3, R84, 0x1, 0x181f ;  /* 0x00381f0054037f89 */ /* 0x00112200000e0000 */
[----:B------:R-:W-:Y:S03]  /*75d0*/  BSSY B1, `(.L_x_424) ;  /* 0x0000014000017945 */ /* 0x000fe60003800000 */
[----:B---3--:R0:W3:Y:S01]  /*75e0*/  SHFL.IDX PT, R21, R6, 0x1, 0x181f ;  /* 0x00381f0006157f89 */ /* 0x0080e200000e0000 */
[----:B------:R-:W-:Y:S05]  /*75f0*/  @P1 BRA `(.L_x_425) ;  /* 0x0000000000441947 */ /* 0x000fea0003800000 */
[----:B------:R-:W-:Y:S02]  /*7600*/  ULDC UR4, c[0x0][0xac8] ;  /* 0x0002b20000047ab9 */ /* 0x000fe40000000800 */
[----:B------:R-:W-:Y:S02]  /*7610*/  ISETP.GE.AND P4, PT, R2, UR4, PT ;  /* 0x0000000402007c0c */ /* 0x000fe4000bf86270 */
[----:B------:R-:W-:Y:S02]  /*7620*/  ISETP.GE.AND P3, PT, R17, UR4, PT ;  /* 0x0000000411007c0c */ /* 0x000fe4000bf66270 */
[----:B------:R-:W-:Y:S02]  /*7630*/  ISETP.GE.AND P2, PT, R16, UR4, PT ;  /* 0x0000000410007c0c */ /* 0x000fe4000bf46270 */
[----:B------:R-:W-:-:S07]  /*7640*/  ISETP.GE.AND P1, PT, R18, UR4, PT ;  /* 0x0000000412007c0c */ /* 0x000fce000bf26270 */
[CC--:B---3--:R-:W-:Y:S02]  /*7650*/  @!P4 LEA R4, P6, R2.reuse, R21.reuse, 0x1 ;  /* 0x000000150204c211 */ /* 0x0c8fe400078c08ff */
[C---:B-----5:R-:W-:Y:S02]  /*7660*/  @!P3 LEA R12, P5, R17.reuse, R21, 0x1 ;  /* 0x00000015110cb211 */ /* 0x060fe400078a08ff */
[----:B----4-:R-:W-:Y:S02]  /*7670*/  @!P4 LEA.HI.X R5, R2, R3, R208, 0x1, P6 ;  /* 0x000000030205c211 */ /* 0x010fe400030f0cd0 */
[----:B------:R-:W-:Y:S02]  /*7680*/  @!P2 LEA R14, P6, R16, R21, 0x1 ;  /* 0x00000015100ea211 */ /* 0x000fe400078c08ff */
[----:B------:R-:W-:Y:S01]  /*7690*/  @!P3 LEA.HI.X R13, R17, R3, R207, 0x1, P5 ;  /* 0x00000003110db211 */ /* 0x000fe200028f0ccf */
[----:B------:R3:W-:Y:S01]  /*76a0*/  @!P4 ST.E.128 desc[UR50][R4.64], R24 ;  /* 0x000000180400c985 */ /* 0x0007e2000c101d32 */
[----:B------:R-:W-:-:S02]  /*76b0*/  @!P1 LEA R20, P5, R18, R21, 0x1 ;  /* 0x0000001512149211 */ /* 0x000fc400078a08ff */
[-C--:B------:R-:W-:Y:S01]  /*76c0*/  @!P2 LEA.HI.X R15, R16, R3.reuse, R206, 0x1, P6 ;  /* 0x00000003100fa211 */ /* 0x080fe200030f0cce */
[----:B------:R3:W-:Y:S01]  /*76d0*/  @!P3 ST.E.128 desc[UR50][R12.64], R36 ;  /* 0x000000240c00b985 */ /* 0x0007e2000c101d32 */
[----:B------:R-:W-:-:S03]  /*76e0*/  @!P1 LEA.HI.X R21, R18, R3, R205, 0x1, P5 ;  /* 0x0000000312159211 */ /* 0x000fc600028f0ccd */
[----:B------:R3:W-:Y:S04]  /*76f0*/  @!P2 ST.E.128 desc[UR50][R14.64], R60 ;  /* 0x0000003c0e00a985 */ /* 0x0007e8000c101d32 */
[----:B------:R3:W-:Y:S02]  /*7700*/  @!P1 ST.E.128 desc[UR50][R20.64], R72 ;  /* 0x0000004814009985 */ /* 0x0007e4000c101d32 */
.L_x_425:
[----:B------:R-:W-:Y:S05]  /*7710*/  BSYNC B1 ;  /* 0x0000000000017941 */ /* 0x000fea0003800000 */
.L_x_424:
[----:B----4-:R4:W0:Y:S01]  /*7720*/  SHFL.IDX PT, R3, R84, 0x2, 0x181f ;  /* 0x00581f0054037f89 */ /* 0x01082200000e0000 */
        /* <DEDUP_REMOVED lines=8> */
[-C--:B---3--:R-:W-:Y:S02]  /*77b0*/  @!P3 LEA R4, P6, R2, R21.reuse, 0x1 ;  /* 0x000000150204b211 */ /* 0x088fe400078c08ff */
[CC--:B-----5:R-:W-:Y:S02]  /*77c0*/  @!P2 LEA R12, P5, R17.reuse, R21.reuse, 0x1 ;  /* 0x00000015110ca211 */ /* 0x0e0fe400078a08ff */
[----:B------:R-:W-:Y:S02]  /*77d0*/  @!P1 LEA R14, P4, R16, R21, 0x1 ;  /* 0x00000015100e9211 */ /* 0x000fe400078808ff */
[----:B0-----:R-:W-:Y:S02]  /*77e0*/  @!P3 LEA.HI.X R5, R2, R3, R208, 0x1, P6 ;  /* 0x000000030205b211 */ /* 0x001fe400030f0cd0 */
[----:B------:R-:W-:Y:S02]  /*77f0*/  @!P0 LEA R20, P6, R18, R21, 0x1 ;  /* 0x0000001512148211 */ /* 0x000fe400078c08ff */
[-C--:B------:R-:W-:Y:S01]  /*7800*/  @!P2 LEA.HI.X R13, R17, R3.reuse, R207, 0x1, P5 ;  /* 0x00000003110da211 */ /* 0x080fe200028f0ccf */
[----:B------:R0:W-:Y:S01]  /*7810*/  @!P3 ST.E.128 desc[UR50][R4.64], R28 ;  /* 0x0000001c0400b985 */ /* 0x0001e2000c101d32 */
[----:B------:R-:W-:-:S02]  /*7820*/  @!P1 LEA.HI.X R15, R16, R3, R206, 0x1, P4 ;  /* 0x00000003100f9211 */ /* 0x000fc400020f0cce */
[----:B------:R-:W-:Y:S01]  /*7830*/  @!P0 LEA.HI.X R21, R18, R3, R205, 0x1, P6 ;  /* 0x0000000312158211 */ /* 0x000fe200030f0ccd */
[----:B------:R0:W-:Y:S04]  /*7840*/  @!P2 ST.E.128 desc[UR50][R12.64], R40 ;  /* 0x000000280c00a985 */ /* 0x0001e8000c101d32 */
[----:B------:R0:W-:Y:S04]  /*7850*/  @!P1 ST.E.128 desc[UR50][R14.64], R8 ;  /* 0x000000080e009985 */ /* 0x0001e8000c101d32 */
[----:B------:R0:W-:Y:S02]  /*7860*/  @!P0 ST.E.128 desc[UR50][R20.64], R64 ;  /* 0x0000004014008985 */ /* 0x0001e4000c101d32 */
.L_x_427:
[----:B------:R-:W-:Y:S05]  /*7870*/  BSYNC B1 ;  /* 0x0000000000017941 */ /* 0x000fea0003800000 */
.L_x_426:
[----:B------:R-:W-:Y:S01]  /*7880*/  VIADD R0, R86, 0x60 ;  /* 0x0000006056007836 */ /* 0x000fe20000000000 */
[----:B0-----:R0:W0:Y:S04]  /*7890*/  SHFL.IDX PT, R3, R84, 0x3, 0x181f ;  /* 0x00781f0054037f89 */ /* 0x00102800000e0000 */
[----:B------:R-:W-:Y:S01]  /*78a0*/  ISETP.GE.AND P0, PT, R0, R85, PT ;  /* 0x000000550000720c */ /* 0x000fe20003f06270 */
[----:B-----5:R0:W0:-:S12]  /*78b0*/  SHFL.IDX PT, R13, R6, 0x3, 0x181f ;  /* 0x00781f00060d7f89 */ /* 0x02001800000e0000 */
[----:B------:R-:W-:Y:S05]  /*78c0*/  @P0 BRA `(.L_x_428) ;  /* 0x0000000c00b40947 */ /* 0x000fea0003800000 */
[----:B------:R-:W-:Y:S02]  /*78d0*/  ULDC UR4, c[0x0][0xac8] ;  /* 0x0002b20000047ab9 */ /* 0x000fe40000000800 */
[----:B------:R-:W-:Y:S02]  /*78e0*/  ISETP.GE.AND P3, PT, R2, UR4, PT ;  /* 0x0000000402007c0c */ /* 0x000fe4000bf66270 */
[----:B------:R-:W-:Y:S02]  /*78f0*/  ISETP.GE.AND P4, PT, R17, UR4, PT ;  /* 0x0000000411007c0c */ /* 0x000fe4000bf86270 */
[----:B------:R-:W-:-:S09]  /*7900*/  ISETP.GE.AND P5, PT, R16, UR4, PT ;  /* 0x0000000410007c0c */ /* 0x000fd2000bfa6270 */
[-C--:B0-----:R-:W-:Y:S02]  /*7910*/  @!P3 LEA R4, P0, R2, R13.reuse, 0x1 ;  /* 0x0000000d0204b211 */ /* 0x081fe400078008ff */
[CC--:B------:R-:W-:Y:S02]  /*7920*/  @!P4 LEA R8, P1, R17.reuse, R13.reuse, 0x1 ;  /* 0x0000000d1108c211 */ /* 0x0c0fe400078208ff */
[----:B------:R-:W-:Y:S02]  /*7930*/  @!P5 LEA R10, P2, R16, R13, 0x1 ;  /* 0x0000000d100ad211 */ /* 0x000fe400078408ff */
[-C--:B------:R-:W-:Y:S02]  /*7940*/  @!P3 LEA.HI.X R5, R2, R3.reuse, R208, 0x1, P0 ;  /* 0x000000030205b211 */ /* 0x080fe400000f0cd0 */
[-C--:B------:R-:W-:Y:S02]  /*7950*/  @!P4 LEA.HI.X R9, R17, R3.reuse, R207, 0x1, P1 ;  /* 0x000000031109c211 */ /* 0x080fe400008f0ccf */
[----:B------:R-:W-:Y:S01]  /*7960*/  @!P5 LEA.HI.X R11, R16, R3, R206, 0x1, P2 ;  /* 0x00000003100bd211 */ /* 0x000fe200010f0cce */
[----:B------:R0:W-:Y:S01]  /*7970*/  @!P3 ST.E.128 desc[UR50][R4.64], R32 ;  /* 0x000000200400b985 */ /* 0x0001e2000c101d32 */
[----:B------:R-:W-:-:S03]  /*7980*/  ISETP.GE.AND P0, PT, R18, UR4, PT ;  /* 0x0000000412007c0c */ /* 0x000fc6000bf06270 */
[----:B------:R0:W-:Y:S04]  /*7990*/  @!P4 ST.E.128 desc[UR50][R8.64], R44 ;  /* 0x0000002c0800c985 */ /* 0x0001e8000c101d32 */
[----:B------:R0:W-:Y:S06]  /*79a0*/  @!P5 ST.E.128 desc[UR50][R10.64], R48 ;  /* 0x000000300a00d985 */ /* 0x0001ec000c101d32 */
[----:B------:R-:W-:Y:S05]  /*79b0*/  @P0 BRA `(.L_x_428) ;  /* 0x0000000c00780947 */ /* 0x000fea0003800000 */
[----:B0-----:R-:W-:-:S04]  /*79c0*/  LEA R4, P0, R18, R13, 0x1 ;  /* 0x0000000d12047211 */ /* 0x001fc800078008ff */
[----:B------:R-:W-:-:S05]  /*79d0*/  LEA.HI.X R5, R18, R3, R205, 0x1, P0 ;  /* 0x0000000312057211 */ /* 0x000fca00000f0ccd */
[----:B------:R0:W-:Y:S01]  /*79e0*/  ST.E.128 desc[UR50][R4.64], R52 ;  /* 0x0000003404007985 */ /* 0x0001e2000c101d32 */
[----:B------:R-:W-:Y:S05]  /*79f0*/  BRA `(.L_x_428) ;  /* 0x0000000c00687947 */ /* 0x000fea0003800000 */
.L_x_420:
[----:B------:R-:W-:Y:S01]  /*7a00*/  ULDC.64 UR8, c[0x0][0xc00] ;  /* 0x0003000000087ab9 */ /* 0x000fe20000000a00 */
[----:B------:R-:W-:Y:S01]  /*7a10*/  ULDC UR4, c[0x0][0xa88] ;  /* 0x0002a20000047ab9 */ /* 0x000fe20000000800 */
[----:B------:R-:W-:Y:S01]  /*7a20*/  UISETP.NE.U32.AND UP0, UPT, UR8, URZ, UPT ;  /* 0x0000003f0800728c */ /* 0x000fe2000bf05070 */
[----:B------:R-:W0:Y:S03]  /*7a30*/  LDC R13, c[0x0][0xbe8] ;  /* 0x0002fa00ff0d7b82 */ /* 0x000e260000000800 */
[----:B------:R-:W-:-:S03]  /*7a40*/  UISETP.NE.AND.EX UP0, UPT, UR9, URZ, UPT, UP0 ;  /* 0x0000003f0900728c */ /* 0x000fc6000bf05300 */
[----:B------:R-:W-:Y:S02]  /*7a50*/  ULDC.64 UR8, c[0x0][0xc00] ;  /* 0x0003000000087ab9 */ /* 0x000fe40000000a00 */
[----:B------:R-:W-:Y:S01]  /*7a60*/  UIMAD.WIDE UR8, UR38, 0x4, UR8 ;  /* 0x00000004260878a5 */ /* 0x000fe2000f8e0208 */
[----:B------:R-:W-:-:S05]  /*7a70*/  PLOP3.LUT P2, PT, PT, PT, UP0, 0x80, 0x0 ;  /* 0x000000000000781c */ /* 0x000fca0003f4f008 */
[----:B------:R-:W-:Y:S02]  /*7a80*/  IMAD.U32 R4, RZ, RZ, UR8 ;  /* 0x00000008ff047e24 */ /* 0x000fe4000f8e00ff */
[----:B------:R-:W-:Y:S01]  /*7a90*/  IMAD.U32 R5, RZ, RZ, UR9 ;  /* 0x00000009ff057e24 */ /* 0x000fe2000f8e00ff */
[----:B------:R-:W-:Y:S02]  /*7aa0*/  ULDC.64 UR8, c[0x0][0xc08] ;  /* 0x0003020000087ab9 */ /* 0x000fe40000000a00 */
[----:B------:R-:W-:-:S03]  /*7ab0*/  UISETP.NE.U32.AND UP1, UPT, UR8, URZ, UPT ;  /* 0x0000003f0800728c */ /* 0x000fc6000bf25070 */
[----:B------:R-:W2:Y:S01]  /*7ac0*/  @P2 LDG.E R3, desc[UR50][R4.64] ;  /* 0x0000003204032981 */ /* 0x000ea2000c1e1900 */
[----:B------:R-:W-:Y:S01]  /*7ad0*/  UISETP.NE.AND.EX UP1, UPT, UR9, URZ, UPT, UP1 ;  /* 0x0000003f0900728c */ /* 0x000fe2000bf25310 */
[----:B------:R-:W-:-:S05]  /*7ae0*/  IMAD.U32 R0, RZ, RZ, UR4 ;  /* 0x00000004ff007e24 */ /* 0x000fca000f8e00ff */
[----:B------:R-:W-:-:S05]  /*7af0*/  PLOP3.LUT P3, PT, PT, PT, UP1, 0x80, 0x0 ;  /* 0x000000000000781c */ /* 0x000fca0003f6f018 */
[----:B------:R-:W-:Y:S02]  /*7b00*/  @UP1 ULDC.64 UR8, c[0x0][0xc08] ;  /* 0x0003020000081ab9 */ /* 0x000fe40000000a00 */
[----:B------:R-:W-:-:S06]  /*7b10*/  @UP1 UIMAD.WIDE UR8, UR38, 0x4, UR8 ;  /* 0x00000004260818a5 */ /* 0x000fcc000f8e0208 */
[----:B------:R-:W-:Y:S02]  /*7b20*/  IMAD.U32 R8, RZ, RZ, UR8 ;  /* 0x00000008ff087e24 */ /* 0x000fe4000f8e00ff */
[----:B------:R-:W-:-:S05]  /*7b30*/  IMAD.U32 R9, RZ, RZ, UR9 ;  /* 0x00000009ff097e24 */ /* 0x000fca000f8e00ff */
[----:B------:R1:W5:Y:S01]  /*7b40*/  @P3 LDG.E R0, desc[UR50][R8.64] ;  /* 0x0000003208003981 */ /* 0x000362000c1e1900 */
[----:B0-----:R-:W-:Y:S01]  /*7b50*/  ISETP.NE.AND P0, PT, R13, 0x1, PT ;  /* 0x000000010d00780c */ /* 0x001fe20003f05270 */
[----:B------:R-:W-:Y:S01]  /*7b60*/  UMOV UR4, URZ ;  /* 0x0000003f00047c82 */ /* 0x000fe20008000000 */
[----:B------:R-:W-:Y:S01]  /*7b70*/  USHF.R.S32.HI UR11, URZ, 0x1f, UR41 ;  /* 0x0000001f3f0b7899 */ /* 0x000fe20008011429 */
[----:B------:R-:W-:-:S10]  /*7b80*/  ISETP.GE.AND P1, PT, R209, 0x80, PT ;  /* 0x00000080d100780c */ /* 0x000fd40003f26270 */
[----:B------:R-:W0:Y:S01]  /*7b90*/  @P0 LDC R11, c[0x0][0xbec] ;  /* 0x0002fb00ff0b0b82 */ /* 0x000e220000000800 */
[----:B--2---:R-:W-:-:S13]  /*7ba0*/  @P2 R2UR UR4, R3 ;  /* 0x00000000030422ca */ /* 0x004fda00000e0000 */
[----:B------:R-:W-:Y:S01]  /*7bb0*/  USHF.R.S32.HI UR10, URZ, 0x1f, UR4 ;  /* 0x0000001f3f0a7899 */ /* 0x000fe20008011404 */
[----:B01----:R-:W-:Y:S11]  /*7bc0*/  @P3 BRA `(.L_x_429) ;  /* 0x0000000000103947 */ /* 0x003ff60003800000 */
[----:B------:R-:W-:Y:S05]  /*7bd0*/  @!P2 BRA `(.L_x_429) ;  /* 0x00000000000ca947 */ /* 0x000fea0003800000 */
[----:B------:R-:W2:Y:S04]  /*7be0*/  LDG.E R3, desc[UR50][R4.64] ;  /* 0x0000003204037981 */ /* 0x000ea8000c1e1900 */
[----:B-----5:R-:W2:Y:S02]  /*7bf0*/  LDG.E R0, desc[UR50][R4.64+0x4] ;  /* 0x0000043204007981 */ /* 0x020ea4000c1e1900 */
[----:B--2---:R-:W-:-:S07]  /*7c00*/  IMAD.IADD R0, R0, 0x1, -R3 ;  /* 0x0000000100007824 */ /* 0x004fce00078e0a03 */
.L_x_429:
[----:B------:R-:W-:Y:S01]  /*7c10*/  USEL UR38, UR38, URZ, !UP0 ;  /* 0x0000003f26267287 */ /* 0x000fe2000c000000 */
[----:B------:R-:W-:Y:S01]  /*7c20*/  BSSY B1, `(.L_x_430) ;  /* 0x000002d000017945 */ /* 0x000fe20003800000 */
[----:B------:R-:W-:-:S03]  /*7c30*/  USEL UR39, UR39, URZ, !UP0 ;  /* 0x0000003f27277287 */ /* 0x000fc6000c000000 */
[----:B------:R-:W-:Y:S09]  /*7c40*/  @P1 BRA `(.L_x_431) ;  /* 0x0000000000a81947 */ /* 0x000ff20003800000 */
[----:B------:R-:W0:Y:S01]  /*7c50*/  S2R R4, SR_TID.X ;  /* 0x0000000000047919 */ /* 0x000e220000002100 */
[----:B------:R-:W1:Y:S01]  /*7c60*/  LDC R6, c[0x0][0xbe8] ;  /* 0x0002fa00ff067b82 */ /* 0x000e620000000800 */
[----:B------:R-:W-:-:S04]  /*7c70*/  IMAD.U32 R3, RZ, RZ, UR40 ;  /* 0x00000028ff037e24 */ /* 0x000fc8000f8e00ff */
[----:B0-----:R-:W-:Y:S02]  /*7c80*/  IMAD R3, R3, 0x80, R4 ;  /* 0x0000008003037824 */ /* 0x001fe400078e0204 */
[----:B-1---5:R-:W-:Y:S02]  /*7c90*/  IMAD R4, R0, R6, RZ ;  /* 0x0000000600047224 */ /* 0x022fe400078e02ff */
[----:B------:R-:W-:-:S05]  /*7ca0*/  VIADD R5, R3, 0xffffff80 ;  /* 0xffffff8003057836 */ /* 0x000fca0000000000 */
[----:B------:R-:W-:-:S13]  /*7cb0*/  ISETP.GE.AND P1, PT, R5, R4, PT ;  /* 0x000000040500720c */ /* 0x000fda0003f26270 */
[----:B------:R-:W-:Y:S05]  /*7cc0*/  @P1 BRA `(.L_x_431) ;  /* 0x0000000000881947 */ /* 0x000fea0003800000 */
[----:B------:R-:W-:Y:S01]  /*7cd0*/  ISETP.NE.AND P1, PT, R6, 0x1, PT ;  /* 0x000000010600780c */ /* 0x000fe20003f25270 */
[----:B------:R-:W-:Y:S01]  /*7ce0*/  ULDC.64 UR12, c[0x0][0xb90] ;  /* 0x0002e400000c7ab9 */ /* 0x000fe20000000a00 */
[----:B------:R-:W-:Y:S01]  /*7cf0*/  UMOV UR8, UR4 ;  /* 0x0000000400087c82 */ /* 0x000fe20008000000 */
[----:B------:R-:W-:Y:S01]  /*7d00*/  UIMAD UR7, UR11, UR12, URZ ;  /* 0x0000000c0b0772a4 */ /* 0x000fe2000f8e023f */
[----:B------:R-:W-:Y:S02]  /*7d10*/  UMOV UR9, UR10 ;  /* 0x0000000a00097c82 */ /* 0x000fe40008000000 */
[----:B------:R-:W-:Y:S02]  /*7d20*/  UIMAD.WIDE.U32 UR8, UR41, UR12, UR8 ;  /* 0x0000000c290872a5 */ /* 0x000fe4000f8e0008 */
[----:B------:R-:W-:-:S03]  /*7d30*/  UIMAD UR7, UR41, UR13, UR7 ;  /* 0x0000000d290772a4 */ /* 0x000fc6000f8e0207 */
[----:B------:R-:W-:Y:S02]  /*7d40*/  ULDC.64 UR12, c[0x0][0xb98] ;  /* 0x0002e600000c7ab9 */ /* 0x000fe40000000a00 */
[----:B------:R-:W0:Y:S01]  /*7d50*/  @P1 LDC R4, c[0x0][0xbec] ;  /* 0x0002fb00ff041b82 */ /* 0x000e220000000800 */
[----:B------:R-:W-:Y:S02]  /*7d60*/  UIADD3 UR9, UR9, UR7, URZ ;  /* 0x0000000709097290 */ /* 0x000fe4000fffe03f */
[----:B------:R-:W-:Y:S02]  /*7d70*/  UIMAD UR7, UR39, UR12, URZ ;  /* 0x0000000c270772a4 */ /* 0x000fe4000f8e023f */
[----:B------:R-:W-:Y:S02]  /*7d80*/  UIMAD.WIDE.U32 UR8, UR38, UR12, UR8 ;  /* 0x0000000c260872a5 */ /* 0x000fe4000f8e0008 */
[----:B------:R-:W-:Y:S01]  /*7d90*/  UIMAD UR7, UR38, UR13, UR7 ;  /* 0x0000000d260772a4 */ /* 0x000fe2000f8e0207 */
[----:B------:R-:W1:Y:S02]  /*7da0*/  @P1 LDC R8, c[0x0][0xbf0] ;  /* 0x0002fc00ff081b82 */ /* 0x000e640000000800 */
[----:B------:R-:W-:Y:S01]  /*7db0*/  ULDC.64 UR12, c[0x0][0xb88] ;  /* 0x0002e200000c7ab9 */ /* 0x000fe20000000a00 */
[----:B0-----:R-:W-:-:S04]  /*7dc0*/  @P1 IMAD.HI.U32 R3, R5, R4, RZ ;  /* 0x0000000405031227 */ /* 0x001fc800078e00ff */
[----:B------:R-:W-:Y:S01]  /*7dd0*/  IMAD.MOV.U32 R4, RZ, RZ, R5 ;  /* 0x000000ffff047224 */ /* 0x000fe200078e0005 */
[----:B-1----:R-:W-:Y:S01]  /*7de0*/  @P1 SHF.R.U32.HI R4, RZ, R8, R3 ;  /* 0x00000008ff041219 */ /* 0x002fe20000011603 */
[----:B------:R-:W-:-:S04]  /*7df0*/  IMAD.U32 R8, RZ, RZ, UR7 ;  /* 0x00000007ff087e24 */ /* 0x000fc8000f8e00ff */
[----:B------:R-:W-:-:S04]  /*7e00*/  IMAD.MOV R3, RZ, RZ, -R4 ;  /* 0x000000ffff037224 */ /* 0x000fc800078e0a04 */
[----:B------:R-:W-:Y:S01]  /*7e10*/  IMAD R3, R6, R3, R5 ;  /* 0x0000000306037224 */ /* 0x000fe200078e0205 */
[----:B------:R-:W-:Y:S02]  /*7e20*/  SHF.R.S32.HI R5, RZ, 0x1f, R4 ;  /* 0x0000001fff057819 */ /* 0x000fe40000011404 */
[----:B------:R-:W-:Y:S02]  /*7e30*/  IADD3 R4, P1, R4, UR8, RZ ;  /* 0x0000000804047c10 */ /* 0x000fe4000ff3e0ff */
[----:B------:R-:W-:Y:S02]  /*7e40*/  SHF.R.S32.HI R6, RZ, 0x1f, R3 ;  /* 0x0000001fff067819 */ /* 0x000fe40000011403 */
[----:B------:R-:W-:Y:S01]  /*7e50*/  IADD3.X R5, R5, UR9, R8, P1, !PT ;  /* 0x0000000905057c10 */ /* 0x000fe20008ffe408 */
[----:B------:R-:W-:Y:S02]  /*7e60*/  ULDC.64 UR8, c[0x0][0xb50] ;  /* 0x0002d40000087ab9 */ /* 0x000fe40000000a00 */
[----:B------:R-:W-:-:S02]  /*7e70*/  IMAD R6, R6, UR12, RZ ;  /* 0x0000000c06067c24 */ /* 0x000fc4000f8e02ff */
[----:B------:R-:W-:-:S04]  /*7e80*/  IMAD.WIDE.U32 R4, R3, UR12, R4 ;  /* 0x0000000c03047c25 */ /* 0x000fc8000f8e0004 */
[----:B------:R-:W-:Y:S01]  /*7e90*/  IMAD R9, R3, UR13, R6 ;  /* 0x0000000d03097c24 */ /* 0x000fe2000f8e0206 */
[----:B------:R-:W-:-:S03]  /*7ea0*/  LEA R8, P1, R4, UR8, 0x2 ;  /* 0x0000000804087c11 */ /* 0x000fc6000f8210ff */
[----:B------:R-:W-:-:S05]  /*7eb0*/  IMAD.IADD R3, R5, 0x1, R9 ;  /* 0x0000000105037824 */ /* 0x000fca00078e0209 */
[----:B------:R-:W-:Y:S01]  /*7ec0*/  LEA.HI.X R9, R4, UR9, R3, 0x2, P1 ;  /* 0x0000000904097c11 */ /* 0x000fe200088f1403 */
[----:B------:R-:W-:-:S05]  /*7ed0*/  IMAD.MOV.U32 R3, RZ, RZ, -0x800000 ;  /* 0xff800000ff037424 */ /* 0x000fca00078e00ff */
[----:B------:R0:W-:Y:S02]  /*7ee0*/  STG.E desc[UR50][R8.64], R3 ;  /* 0x0000000308007986 */ /* 0x0001e4000c101932 */
.L_x_431:
[----:B------:R-:W-:Y:S05]  /*7ef0*/  BSYNC B1 ;  /* 0x0000000000017941 */ /* 0x000fea0003800000 */
.L_x_430:
[----:B------:R-:W1:Y:S01]  /*7f00*/  @P0 LDC R5, c[0x0][0xbf0] ;  /* 0x0002fc00ff050b82 */ /* 0x000e620000000800 */
[----:B------:R-:W-:Y:S01]  /*7f10*/  ULDC.64 UR12, c[0x0][0xaa0] ;  /* 0x0002a800000c7ab9 */ /* 0x000fe20000000a00 */
[----:B0-----:R-:W-:Y:S01]  /*7f20*/  IMAD R3, R19, 0x20, R22 ;  /* 0x0000002013037824 */ /* 0x001fe200078e0216 */
[----:B------:R-:W-:Y:S01]  /*7f30*/  UIMAD UR7, UR10, UR12, URZ ;  /* 0x0000000c0a0772a4 */ /* 0x000fe2000f8e023f */
[----:B------:R-:W-:Y:S01]  /*7f40*/  IMAD.U32 R8, RZ, RZ, UR40 ;  /* 0x00000028ff087e24 */ /* 0x000fe2000f8e00ff */
[----:B------:R-:W-:Y:S01]  /*7f50*/  UIMAD.WIDE.U32 UR8, UR4, UR12, URZ ;  /* 0x0000000c040872a5 */ /* 0x000fe2000f8e003f */
[----:B------:R-:W-:Y:S01]  /*7f60*/  IMAD.U32 R15, RZ, RZ, UR40 ;  /* 0x00000028ff0f7e24 */ /* 0x000fe2000f8e00ff */
[----:B------:R-:W-:Y:S01]  /*7f70*/  UIMAD UR7, UR4, UR13, UR7 ;  /* 0x0000000d040772a4 */ /* 0x000fe2000f8e0207 */
[----:B------:R-:W-:Y:S01]  /*7f80*/  BSSY B1, `(.L_x_432) ;  /* 0x000003f000017945 */ /* 0x000fe20003800000 */
[----:B------:R-:W-:Y:S01]  /*7f90*/  LEA R8, R8, R3, 0x7 ;  /* 0x0000000308087211 */ /* 0x000fe200078e38ff */
[----:B------:R-:W-:Y:S01]  /*7fa0*/  ULDC.64 UR12, c[0x0][0xae8] ;  /* 0x0002ba00000c7ab9 */ /* 0x000fe20000000a00 */
[----:B------:R-:W-:-:S02]  /*7fb0*/  UIADD3 UR9, UR9, UR7, URZ ;  /* 0x0000000709097290 */ /* 0x000fc4000fffe03f */
[----:B------:R-:W-:Y:S01]  /*7fc0*/  UIMAD UR4, UR11, UR12, URZ ;  /* 0x0000000c0b0472a4 */ /* 0x000fe2000f8e023f */
[----:B------:R-:W-:Y:S01]  /*7fd0*/  @P0 IMAD.HI.U32 R4, R8, R11, RZ ;  /* 0x0000000b08040227 */ /* 0x000fe200078e00ff */
[----:B------:R-:W-:Y:S02]  /*7fe0*/  UIMAD.WIDE.U32 UR8, UR41, UR12, UR8 ;  /* 0x0000000c290872a5 */ /* 0x000fe4000f8e0008 */
[----:B------:R-:W-:Y:S01]  /*7ff0*/  UIMAD UR4, UR41, UR13, UR4 ;  /* 0x0000000d290472a4 */ /* 0x000fe2000f8e0204 */
[----:B------:R-:W-:Y:S01]  /*8000*/  IMAD.MOV.U32 R3, RZ, RZ, R8 ;  /* 0x000000ffff037224 */ /* 0x000fe200078e0008 */
[----:B------:R-:W-:Y:S02]  /*8010*/  ULDC.64 UR10, c[0x0][0xaf0] ;  /* 0x0002bc00000a7ab9 */ /* 0x000fe40000000a00 */
[----:B------:R-:W-:Y:S02]  /*8020*/  UIADD3 UR9, UR9, UR4, URZ ;  /* 0x0000000409097290 */ /* 0x000fe4000fffe03f */
[----:B------:R-:W-:Y:S01]  /*8030*/  UIMAD UR4, UR39, UR10, URZ ;  /* 0x0000000a270472a4 */ /* 0x000fe2000f8e023f */
[----:B-1----:R-:W-:Y:S01]  /*8040*/  @P0 SHF.R.U32.HI R3, RZ, R5, R4 ;  /* 0x00000005ff030219 */ /* 0x002fe20000011604 */
[----:B------:R-:W-:-:S02]  /*8050*/  UIMAD.WIDE.U32 UR8, UR38, UR10, UR8 ;  /* 0x0000000a260872a5 */ /* 0x000fc4000f8e0008 */
[----:B------:R-:W-:Y:S01]  /*8060*/  UIMAD UR4, UR38, UR11, UR4 ;  /* 0x0000000b260472a4 */ /* 0x000fe2000f8e0204 */
[--C-:B------:R-:W-:Y:S01]  /*8070*/  SHF.R.S32.HI R4, RZ, 0x1f, R3.reuse ;  /* 0x0000001fff047819 */ /* 0x100fe20000011403 */
[----:B------:R-:W-:Y:S01]  /*8080*/  IMAD.MOV R9, RZ, RZ, -R3 ;  /* 0x000000ffff097224 */ /* 0x000fe200078e0a03 */
[----:B------:R-:W-:Y:S01]  /*8090*/  ULDC.64 UR10, c[0x0][0xae0] ;  /* 0x0002b800000a7ab9 */ /* 0x000fe20000000a00 */
[----:B------:R-:W-:Y:S02]  /*80a0*/  UIADD3 UR4, UR9, UR4, URZ ;  /* 0x0000000409047290 */ /* 0x000fe4000fffe03f */
[----:B------:R-:W-:Y:S02]  /*80b0*/  IMAD.U32 R5, RZ, RZ, UR9 ;  /* 0x00000009ff057e24 */ /* 0x000fe4000f8e00ff */
[----:B------:R-:W-:Y:S02]  /*80c0*/  IMAD R6, R4, UR10, RZ ;  /* 0x0000000a04067c24 */ /* 0x000fe4000f8e02ff */
[----:B------:R-:W-:Y:S01]  /*80d0*/  IMAD.U32 R4, RZ, RZ, UR8 ;  /* 0x00000008ff047e24 */ /* 0x000fe2000f8e00ff */
[----:B------:R-:W-:Y:S01]  /*80e0*/  ULDC.64 UR8, c[0x0][0xad8] ;  /* 0x0002b60000087ab9 */ /* 0x000fe20000000a00 */
[----:B------:R-:W-:-:S02]  /*80f0*/  IMAD.U32 R5, RZ, RZ, UR4 ;  /* 0x00000004ff057e24 */ /* 0x000fc4000f8e00ff */
[----:B------:R-:W-:Y:S02]  /*8100*/  IMAD R9, R13, R9, R8 ;  /* 0x000000090d097224 */ /* 0x000fe400078e0208 */
[C---:B------:R-:W-:Y:S02]  /*8110*/  IMAD R11, R3.reuse, UR11, R6 ;  /* 0x0000000b030b7c24 */ /* 0x040fe4000f8e0206 */
[----:B------:R-:W-:Y:S01]  /*8120*/  IMAD.WIDE.U32 R4, R3, UR10, R4 ;  /* 0x0000000a03047c25 */ /* 0x000fe2000f8e0004 */
[----:B------:R-:W-:-:S03]  /*8130*/  SHF.R.S32.HI R3, RZ, 0x1f, R9 ;  /* 0x0000001fff037819 */ /* 0x000fc60000011409 */
[----:B------:R-:W-:Y:S02]  /*8140*/  IMAD.IADD R5, R5, 0x1, R11 ;  /* 0x0000000105057824 */ /* 0x000fe400078e020b */
[----:B------:R-:W-:Y:S02]  /*8150*/  IMAD R6, R3, UR8, RZ ;  /* 0x0000000803067c24 */ /* 0x000fe4000f8e02ff */
[----:B------:R-:W-:Y:S02]  /*8160*/  IMAD R8, R15, 0x80, R22 ;  /* 0x000000800f087824 */ /* 0x000fe400078e0216 */
[----:B-----5:R-:W-:Y:S02]  /*8170*/  IMAD R13, R0, R13, RZ ;  /* 0x0000000d000d7224 */ /* 0x020fe400078e02ff */
[C---:B------:R-:W-:Y:S02]  /*8180*/  IMAD R3, R9.reuse, UR9, R6 ;  /* 0x0000000909037c24 */ /* 0x040fe4000f8e0206 */
[----:B------:R-:W-:Y:S01]  /*8190*/  IMAD.WIDE.U32 R4, R9, UR8, R4 ;  /* 0x0000000809047c25 */ /* 0x000fe2000f8e0004 */
[----:B------:R-:W-:Y:S01]  /*81a0*/  ISETP.GE.AND P2, PT, R8, R13, PT ;  /* 0x0000000d0800720c */ /* 0x000fe20003f46270 */
[----:B------:R-:W-:-:S02]  /*81b0*/  ULDC.64 UR8, c[0x0][0xa80] ;  /* 0x0002a00000087ab9 */ /* 0x000fc40000000a00 */
[----:B------:R-:W-:Y:S01]  /*81c0*/  IMAD.IADD R3, R5, 0x1, R3 ;  /* 0x0000000105037824 */ /* 0x000fe200078e0203 */
[----:B------:R-:W-:Y:S01]  /*81d0*/  LEA R6, P3, R4, UR8, 0x1 ;  /* 0x0000000804067c11 */ /* 0x000fe2000f8608ff */
[----:B------:R-:W-:-:S03]  /*81e0*/  VIADD R0, R8, 0x20 ;  /* 0x0000002008007836 */ /* 0x000fc60000000000 */
[----:B------:R-:W-:Y:S01]  /*81f0*/  LEA.HI.X R3, R4, UR9, R3, 0x1, P3 ;  /* 0x0000000904037c11 */ /* 0x000fe200098f0c03 */
[----:B------:R0:W1:Y:S01]  /*8200*/  SHFL.IDX PT, R9, R6, RZ, 0x181f ;  /* 0x00181fff06097589 */ /* 0x00006200000e0000 */
[-C--:B------:R-:W-:Y:S01]  /*8210*/  ISETP.GE.AND P1, PT, R0, R13.reuse, PT ;  /* 0x0000000d0000720c */ /* 0x080fe20003f26270 */
[----:B------:R-:W-:Y:S02]  /*8220*/  VIADD R0, R8, 0x40 ;  /* 0x0000004008007836 */ /* 0x000fe40000000000 */
[----:B------:R0:W2:Y:S03]  /*8230*/  SHFL.IDX PT, R5, R3, RZ, 0x181f ;  /* 0x00181fff03057589 */ /* 0x0000a600000e0000 */
[----:B------:R-:W-:Y:S01]  /*8240*/  ISETP.GE.AND P0, PT, R0, R13, PT ;  /* 0x0000000d0000720c */ /* 0x000fe20003f06270 */
[----:B------:R-:W-:-:S12]  /*8250*/  @P2 BRA `(.L_x_433) ;  /* 0x0000000000442947 */ /* 0x000fd80003800000 */
[----:B------:R-:W-:Y:S02]  /*8260*/  ULDC UR4, c[0x0][0xac8] ;  /* 0x0002b20000047ab9 */ /* 0x000fe40000000800 */
[----:B------:R-:W-:Y:S02]  /*8270*/  ISETP.GE.AND P5, PT, R2, UR4, PT ;  /* 0x0000000402007c0c */ /* 0x000fe4000bfa6270 */
[----:B------:R-:W-:Y:S02]  /*8280*/  ISETP.GE.AND P4, PT, R17, UR4, PT ;  /* 0x0000000411007c0c */ /* 0x000fe4000bf86270 */
[----:B------:R-:W-:Y:S02]  /*8290*/  ISETP.GE.AND P3, PT, R16, UR4, PT ;  /* 0x0000000410007c0c */ /* 0x000fe4000bf66270 */
[----:B------:R-:W-:-:S07]  /*82a0*/  ISETP.GE.AND P2, PT, R18, UR4, PT ;  /* 0x0000000412007c0c */ /* 0x000fce000bf46270 */
[----:B-1----:R-:W-:-:S04]  /*82b0*/  @!P5 LEA R10, P6, R2, R9, 0x1 ;  /* 0x00000009020ad211 */ /* 0x002fc800078c08ff */
[----:B--2---:R-:W-:Y:S02]  /*82c0*/  @!P5 LEA.HI.X R11, R2, R5, R208, 0x1, P6 ;  /* 0x00000005020bd211 */ /* 0x004fe400030f0cd0 */
[----:B------:R-:W-:-:S03]  /*82d0*/  @!P4 LEA R14, P6, R17, R9, 0x1 ;  /* 0x00000009110ec211 */ /* 0x000fc600078c08ff */
[----:B------:R3:W-:Y:S01]  /*82e0*/  @!P5 ST.E.128 desc[UR50][R10.64], RZ ;  /* 0x000000ff0a00d985 */ /* 0x0007e2000c101d32 */
[----:B------:R-:W-:Y:S02]  /*82f0*/  @!P4 LEA.HI.X R15, R17, R5, R207, 0x1, P6 ;  /* 0x00000005110fc211 */ /* 0x000fe400030f0ccf */
[----:B------:R-:W-:-:S03]  /*8300*/  @!P3 LEA R20, P6, R16, R9, 0x1 ;  /* 0x000000091014b211 */ /* 0x000fc600078c08ff */
[----:B------:R3:W-:Y:S01]  /*8310*/  @!P4 ST.E.128 desc[UR50][R14.64], RZ ;  /* 0x000000ff0e00c985 */ /* 0x0007e2000c101d32 */
[----:B------:R-:W-:Y:S02]  /*8320*/  @!P3 LEA.HI.X R21, R16, R5, R206, 0x1, P6 ;  /* 0x000000051015b211 */ /* 0x000fe400030f0cce */
[----:B------:R-:W-:-:S03]  /*8330*/  @!P2 LEA R4, P6, R18, R9, 0x1 ;  /* 0x000000091204a211 */ /* 0x000fc600078c08ff */
[----:B------:R3:W-:Y:S01]  /*8340*/  @!P3 ST.E.128 desc[UR50][R20.64], RZ ;  /* 0x000000ff1400b985 */ /* 0x0007e2000c101d32 */
[----:B------:R-:W-:-:S05]  /*8350*/  @!P2 LEA.HI.X R5, R18, R5, R205, 0x1, P6 ;  /* 0x000000051205a211 */ /* 0x000fca00030f0ccd */
[----:B------:R3:W-:Y:S04]  /*8360*/  @!P2 ST.E.128 desc[UR50][R4.64], RZ ;  /* 0x000000ff0400a985 */ /* 0x0007e8000c101d32 */
.L_x_433:
[----:B------:R-:W-:Y:S05]  /*8370*/  BSYNC B1 ;  /* 0x0000000000017941 */ /* 0x000fea0003800000 */
.L_x_432:
[----:B--23--:R2:W3:Y:S01]  /*8380*/  SHFL.IDX PT, R5, R3, 0x1, 0x181f ;  /* 0x00381f0003057f89 */ /* 0x00c4e200000e0000 */
[----:B------:R-:W-:Y:S03]  /*8390*/  BSSY B1, `(.L_x_434) ;  /* 0x0000014000017945 */ /* 0x000fe60003800000 */
[----:B-1----:R2:W1:Y:S01]  /*83a0*/  SHFL.IDX PT, R9, R6, 0x1, 0x181f ;  /* 0x00381f0006097f89 */ /* 0x00246200000e0000 */
[----:B------:R-:W-:Y:S05]  /*83b0*/  @P1 BRA `(.L_x_435) ;  /* 0x0000000000441947 */ /* 0x000fea0003800000 */
[----:B------:R-:W-:Y:S02]  /*83c0*/  ULDC UR4, c[0x0][0xac8] ;  /* 0x0002b20000047ab9 */ /* 0x000fe40000000800 */
[----:B------:R-:W-:Y:S02]  /*83d0*/  ISETP.GE.AND P4, PT, R2, UR4, PT ;  /* 0x0000000402007c0c */ /* 0x000fe4000bf86270 */
[----:B------:R-:W-:Y:S02]  /*83e0*/  ISETP.GE.AND P3, PT, R17, UR4, PT ;  /* 0x0000000411007c0c */ /* 0x000fe4000bf66270 */
[----:B------:R-:W-:Y:S02]  /*83f0*/  ISETP.GE.AND P2, PT, R16, UR4, PT ;  /* 0x0000000410007c0c */ /* 0x000fe4000bf46270 */
[----:B------:R-:W-:-:S07]  /*8400*/  ISETP.GE.AND P1, PT, R18, UR4, PT ;  /* 0x0000000412007c0c */ /* 0x000fce000bf26270 */
[CC--:B-1----:R-:W-:Y:S02]  /*8410*/  @!P4 LEA R10, P6, R2.reuse, R9.reuse, 0x1 ;  /* 0x00000009020ac211 */ /* 0x0c2fe400078c08ff */
[C---:B------:R-:W-:Y:S02]  /*8420*/  @!P3 LEA R14, P5, R17.reuse, R9, 0x1 ;  /* 0x00000009110eb211 */ /* 0x040fe400078a08ff */
[----:B---3--:R-:W-:Y:S02]  /*8430*/  @!P4 LEA.HI.X R11, R2, R5, R208, 0x1, P6 ;  /* 0x00000005020bc211 */ /* 0x008fe400030f0cd0 */
[----:B------:R-:W-:Y:S02]  /*8440*/  @!P2 LEA R20, P6, R16, R9, 0x1 ;  /* 0x000000091014a211 */ /* 0x000fe400078c08ff */
[----:B------:R-:W-:Y:S01]  /*8450*/  @!P3 LEA.HI.X R15, R17, R5, R207, 0x1, P5 ;  /* 0x00000005110fb211 */ /* 0x000fe200028f0ccf */
[----:B------:R4:W-:Y:S01]  /*8460*/  @!P4 ST.E.128 desc[UR50][R10.64], RZ ;  /* 0x000000ff0a00c985 */ /* 0x0009e2000c101d32 */
[----:B------:R-:W-:-:S02]  /*8470*/  @!P1 LEA R4, P5, R18, R9, 0x1 ;  /* 0x0000000912049211 */ /* 0x000fc400078a08ff */
[-C--:B------:R-:W-:Y:S01]  /*8480*/  @!P2 LEA.HI.X R21, R16, R5.reuse, R206, 0x1, P6 ;  /* 0x000000051015a211 */ /* 0x080fe200030f0cce */
[----:B------:R4:W-:Y:S01]  /*8490*/  @!P3 ST.E.128 desc[UR50][R14.64], RZ ;  /* 0x000000ff0e00b985 */ /* 0x0009e2000c101d32 */
[----:B------:R-:W-:-:S03]  /*84a0*/  @!P1 LEA.HI.X R5, R18, R5, R205, 0x1, P5 ;  /* 0x0000000512059211 */ /* 0x000fc600028f0ccd */
[----:B------:R4:W-:Y:S04]  /*84b0*/  @!P2 ST.E.128 desc[UR50][R20.64], RZ ;  /* 0x000000ff1400a985 */ /* 0x0009e8000c101d32 */
[----:B------:R4:W-:Y:S02]  /*84c0*/  @!P1 ST.E.128 desc[UR50][R4.64], RZ ;  /* 0x000000ff04009985 */ /* 0x0009e4000c101d32 */
.L_x_435:
[----:B------:R-:W-:Y:S05]  /*84d0*/  BSYNC B1 ;  /* 0x0000000000017941 */ /* 0x000fea0003800000 */
.L_x_434:
[----:B---34-:R3:W4:Y:S01]  /*84e0*/  SHFL.IDX PT, R5, R3, 0x2, 0x181f ;  /* 0x00581f0003057f89 */ /* 0x01872200000e0000 */
        /* <DEDUP_REMOVED lines=8> */
[-C--:B-1----:R-:W-:Y:S02]  /*8570*/  @!P3 LEA R10, P6, R2, R9.reuse, 0x1 ;  /* 0x00000009020ab211 */ /* 0x082fe400078c08ff */
[CC--:B------:R-:W-:Y:S02]  /*8580*/  @!P2 LEA R14, P5, R17.reuse, R9.reuse, 0x1 ;  /* 0x00000009110ea211 */ /* 0x0c0fe400078a08ff */
[----:B------:R-:W-:Y:S02]  /*8590*/  @!P1 LEA R20, P4, R16, R9, 0x1 ;  /* 0x0000000910149211 */ /* 0x000fe400078808ff */
[----:B----4-:R-:W-:Y:S02]  /*85a0*/  @!P3 LEA.HI.X R11, R2, R5, R208, 0x1, P6 ;  /* 0x00000005020bb211 */ /* 0x010fe400030f0cd0 */
[----:B------:R-:W-:Y:S02]  /*85b0*/  @!P0 LEA R4, P6, R18, R9, 0x1 ;  /* 0x0000000912048211 */ /* 0x000fe400078c08ff */
[-C--:B------:R-:W-:Y:S01]  /*85c0*/  @!P2 LEA.HI.X R15, R17, R5.reuse, R207, 0x1, P5 ;  /* 0x00000005110fa211 */ /* 0x080fe200028f0ccf */
[----:B------:R1:W-:Y:S01]  /*85d0*/  @!P3 ST.E.128 desc[UR50][R10.64], RZ ;  /* 0x000000ff0a00b985 */ /* 0x0003e2000c101d32 */
[----:B------:R-:W-:-:S02]  /*85e0*/  @!P1 LEA.HI.X R21, R16, R5, R206, 0x1, P4 ;  /* 0x0000000510159211 */ /* 0x000fc400020f0cce */
[----:B------:R-:W-:Y:S01]  /*85f0*/  @!P0 LEA.HI.X R5, R18, R5, R205, 0x1, P6 ;  /* 0x0000000512058211 */ /* 0x000fe200030f0ccd */
[----:B------:R1:W-:Y:S04]  /*8600*/  @!P2 ST.E.128 desc[UR50][R14.64], RZ ;  /* 0x000000ff0e00a985 */ /* 0x0003e8000c101d32 */
[----:B------:R1:W-:Y:S04]  /*8610*/  @!P1 ST.E.128 desc[UR50][R20.64], RZ ;  /* 0x000000ff14009985 */ /* 0x0003e8000c101d32 */
[----:B------:R1:W-:Y:S02]  /*8620*/  @!P0 ST.E.128 desc[UR50][R4.64], RZ ;  /* 0x000000ff04008985 */ /* 0x0003e4000c101d32 */
.L_x_437:
[----:B------:R-:W-:Y:S05]  /*8630*/  BSYNC B1 ;  /* 0x0000000000017941 */ /* 0x000fea0003800000 */
.L_x_436:
[----:B------:R-:W-:Y:S01]  /*8640*/  VIADD R0, R8, 0x60 ;  /* 0x0000006008007836 */ /* 0x000fe20000000000 */
[----:B0-23--:R-:W0:Y:S04]  /*8650*/  SHFL.IDX PT, R3, R3, 0x3, 0x181f ;  /* 0x00781f0003037f89 */ /* 0x00de2800000e0000 */
[----:B------:R-:W-:Y:S01]  /*8660*/  ISETP.GE.AND P0, PT, R0, R13, PT ;  /* 0x0000000d0000720c */ /* 0x000fe20003f06270 */
[----:B-1--4-:R1:W2:-:S12]  /*8670*/  SHFL.IDX PT, R5, R6, 0x3, 0x181f ;  /* 0x00781f0006057f89 */ /* 0x01229800000e0000 */
[----:B-1----:R-:W-:Y:S05]  /*8680*/  @P0 BRA `(.L_x_428) ;  /* 0x0000000000440947 */ /* 0x002fea0003800000 */
[----:B------:R-:W-:Y:S02]  /*8690*/  ULDC UR4, c[0x0][0xac8] ;  /* 0x0002b20000047ab9 */ /* 0x000fe40000000800 */
[----:B------:R-:W-:Y:S02]  /*86a0*/  ISETP.GE.AND P3, PT, R2, UR4, PT ;  /* 0x0000000402007c0c */ /* 0x000fe4000bf66270 */
[----:B------:R-:W-:Y:S02]  /*86b0*/  ISETP.GE.AND P2, PT, R17, UR4, PT ;  /* 0x0000000411007c0c */ /* 0x000fe4000bf46270 */
[----:B------:R-:W-:Y:S02]  /*86c0*/  ISETP.GE.AND P1, PT, R16, UR4, PT ;  /* 0x0000000410007c0c */ /* 0x000fe4000bf26270 */
[----:B------:R-:W-:-:S07]  /*86d0*/  ISETP.GE.AND P0, PT, R18, UR4, PT ;  /* 0x0000000412007c0c */ /* 0x000fce000bf06270 */
[-C--:B--2---:R-:W-:Y:S02]  /*86e0*/  @!P3 LEA R8, P6, R2, R5.reuse, 0x1 ;  /* 0x000000050208b211 */ /* 0x084fe400078c08ff */
[CC--:B------:R-:W-:Y:S02]  /*86f0*/  @!P2 LEA R10, P5, R17.reuse, R5.reuse, 0x1 ;  /* 0x00000005110aa211 */ /* 0x0c0fe400078a08ff */
[----:B------:R-:W-:Y:S02]  /*8700*/  @!P1 LEA R12, P4, R16, R5, 0x1 ;  /* 0x00000005100c9211 */ /* 0x000fe400078808ff */
[----:B0-----:R-:W-:Y:S02]  /*8710*/  @!P3 LEA.HI.X R9, R2, R3, R208, 0x1, P6 ;  /* 0x000000030209b211 */ /* 0x001fe400030f0cd0 */
        /* <DEDUP_REMOVED lines=8> */
.L_x_428:
[----:B------:R-:W-:Y:S05]  /*87a0*/  BSYNC B0 ;  /* 0x0000000000007941 */ /* 0x000fea0003800000 */
.L_x_419:
[----:B------:R-:W-:Y:S02]  /*87b0*/  ULDC UR4, c[0x0][0xc3c] ;  /* 0x00030f0000047ab9 */ /* 0x000fe40000000800 */
[----:B------:R-:W-:-:S13]  /*87c0*/  ISETP.GE.AND P0, PT, R7, UR4, PT ;  /* 0x0000000407007c0c */ /* 0x000fda000bf06270 */
[----:B------:R-:W-:Y:S05]  /*87d0*/  @!P0 BRA `(.L_x_438) ;  /* 0xffffff84006c8947 */ /* 0x000fea000383ffff */
[----:B------:R-:W-:Y:S05]  /*87e0*/  EXIT ;  /* 0x000000000000794d */ /* 0x000fea0003800000 */
.L_x_391:
[----:B------:R-:W-:-:S08]  /*87f0*/  NOP ;  /* 0x0000000000007918 */ /* 0x000fd00000000000 */
[----:B------:R-:W0:-:S00]  /*8800*/  USETMAXREG.DEALLOC.CTAPOOL 0x28 ;  /* 0x00000028000079c8 */ /* 0x000e0000080e0500 */
[----:B0-----:R-:W-:Y:S02]  /*8810*/  LOP3.LUT R0, R0, 0x3, RZ, 0xc0, !PT ;  /* 0x0000000300007812 */ /* 0x001fe400078ec0ff */
[----:B------:R-:W-:-:S04]  /*8820*/  LOP3.LUT R23, R23, 0xfffffdff, RZ, 0xc0, !PT ;  /* 0xfffffdff17177812 */ /* 0x000fc800078ec0ff */
[----:B------:R-:W0:Y:S02]  /*8830*/  SHFL.IDX PT, R0, R0, RZ, 0x1f ;  /* 0x00001fff00007589 */ /* 0x000e2400000e0000 */
[----:B0-----:R-:W-:Y:S01]  /*8840*/  ISETP.NE.AND P0, PT, R0, RZ, PT ;  /* 0x000000ff0000720c */ /* 0x001fe20003f05270 */
[----:B------:R-:W-:-:S12]  /*8850*/  IMAD.MOV.U32 R0, RZ, RZ, RZ ;  /* 0x000000ffff007224 */ /* 0x000fd800078e00ff */
[----:B------:R-:W-:Y:S01]  /*8860*/  @P0 LOP3.LUT R23, R23, 0x200, RZ, 0xfc, !PT ;  /* 0x0000020017170812 */ /* 0x000fe200078efcff */
[----:B------:R-:W-:Y:S06]  /*8870*/  @!P0 BRA `(.L_x_439) ;  /* 0x00000000001c8947 */ /* 0x000fec0003800000 */
[----:B------:R-:W0:Y:S08]  /*8880*/  S2UR UR5, SR_CgaCtaId ;  /* 0x00000000000579c3 */ /* 0x000e300000008800 */
[----:B------:R-:W-:Y:S06]  /*8890*/  BAR.SYNC.DEFER_BLOCKING 0x5, 0x180 ;  /* 0x0146000000007b1d */ /* 0x000fec0000010000 */
[----:B------:R-:W-:-:S02]  /*88a0*/  UMOV UR4, 0x400 ;  /* 0x0000040000047882 */ /* 0x000fc40000000000 */
[----:B0-----:R-:W-:-:S09]  /*88b0*/  ULEA UR4, UR5, UR4, 0x18 ;  /* 0x0000000405047291 */ /* 0x001fd2000f8ec03f */
[----:B------:R-:W1:Y:S01]  /*88c0*/  LDS.128 R16, [UR4+0x228d0] ;  /* 0x0228d004ff107984 */ /* 0x000e620008000c00 */
[----:B------:R-:W-:Y:S06]  /*88d0*/  BAR.ARV 0x4, 0x180 ;  /* 0x0106000000007b1d */ /* 0x000fec0000002000 */
[----:B------:R-:W-:Y:S05]  /*88e0*/  BRA `(.L_x_440) ;  /* 0x0000000800007947 */ /* 0x000fea0003800000 */
.L_x_439:
[----:B------:R-:W0:Y:S01]  /*88f0*/  S2R R2, SR_TID.X ;  /* 0x0000000000027919 */ /* 0x000e220000002100 */
[----:B------:R-:W-:Y:S01]  /*8900*/  ULDC UR4, c[0x0][0xc3c] ;  /* 0x00030f0000047ab9 */ /* 0x000fe20000000800 */
[----:B------:R-:W1:Y:S01]  /*8910*/  S2UR UR6, SR_CTAID.X ;  /* 0x00000000000679c3 */ /* 0x000e620000002500 */
[----:B------:R-:W-:Y:S01]  /*8920*/  ULDC UR5, c[0x0][0xc38] ;  /* 0x00030e0000057ab9 */ /* 0x000fe20000000800 */
[----:B0-----:R-:W-:-:S04]  /*8930*/  LOP3.LUT R5, R2, 0x1f, RZ, 0xc0, !PT ;  /* 0x0000001f02057812 */ /* 0x001fc800078ec0ff */
[----:B------:R-:W-:-:S04]  /*8940*/  ISETP.NE.AND P0, PT, R5, 0x1f, PT ;  /* 0x0000001f0500780c */ /* 0x000fc80003f05270 */
[----:B------:R-:W-:-:S13]  /*8950*/  ISETP.GE.OR P1, PT, R5, UR4, !P0 ;  /* 0x0000000405007c0c */ /* 0x000fda000c726670 */
[----:B------:R-:W0:Y:S02]  /*8960*/  @!P1 LDC.64 R2, c[0x0][0xc80] ;  /* 0x00032000ff029b82 */ /* 0x000e240000000a00 */
[----:B0-----:R-:W-:-:S05]  /*8970*/  @!P1 IMAD.WIDE.U32 R2, R5, 0x4, R2 ;  /* 0x0000000405029825 */ /* 0x001fca00078e0002 */
[----:B------:R-:W2:Y:S01]  /*8980*/  @!P1 LDG.E R0, desc[UR50][R2.64] ;  /* 0x0000003202009981 */ /* 0x000ea2000c1e1900 */
[C---:B------:R-:W-:Y:S01]  /*8990*/  ISETP.NE.AND P1, PT, R5.reuse, RZ, PT ;  /* 0x000000ff0500720c */ /* 0x040fe20003f25270 */
[----:B------:R-:W-:Y:S01]  /*89a0*/  UMOV UR4, URZ ;  /* 0x0000003f00047c82 */ /* 0x000fe20008000000 */
[C---:B------:R-:W-:Y:S01]  /*89b0*/  ISETP.GE.U32.AND P2, PT, R5.reuse, 0x2, PT ;  /* 0x000000020500780c */ /* 0x040fe20003f46070 */
[----:B------:R-:W-:Y:S01]  /*89c0*/  IMAD.MOV.U32 R16, RZ, RZ, RZ ;  /* 0x000000ffff107224 */ /* 0x000fe200078e00ff */
[C---:B------:R-:W-:Y:S02]  /*89d0*/  ISETP.GE.U32.AND P3, PT, R5.reuse, 0x4, PT ;  /* 0x000000040500780c */ /* 0x040fe40003f66070 */
[C---:B------:R-:W-:Y:S02]  /*89e0*/  ISETP.GE.U32.AND P4, PT, R5.reuse, 0x8, PT ;  /* 0x000000080500780c */ /* 0x040fe40003f86070 */
[----:B------:R-:W-:Y:S01]  /*89f0*/  ISETP.GE.U32.AND P5, PT, R5, 0x10, PT ;  /* 0x000000100500780c */ /* 0x000fe20003fa6070 */
[----:B--2---:R-:W0:Y:S02]  /*8a00*/  SHFL.UP PT, R4, R0, 0x1, RZ ;  /* 0x0420000000047989 */ /* 0x004e2400000e00ff */
[----:B0-----:R-:W-:-:S05]  /*8a10*/  SEL R7, R4, RZ, P1 ;  /* 0x000000ff04077207 */ /* 0x001fca0000800000 */
[----:B------:R-:W-:-:S05]  /*8a20*/  IMAD.IADD R7, R0, 0x1, R7 ;  /* 0x0000000100077824 */ /* 0x000fca00078e0207 */
[----:B------:R-:W0:Y:S02]  /*8a30*/  SHFL.UP PT, R4, R7, 0x2, RZ ;  /* 0x0440000007047989 */ /* 0x000e2400000e00ff */
        /* <DEDUP_REMOVED lines=11> */
[----:B------:R-:W0:Y:S02]  /*8af0*/  SHFL.IDX PT, R4, R7, 0x1f, 0x1f ;  /* 0x03e01f0007047f89 */ /* 0x000e2400000e0000 */
[----:B0-----:R-:W-:-:S04]  /*8b00*/  IMAD R4, R4, UR5, RZ ;  /* 0x0000000504047c24 */ /* 0x001fc8000f8e02ff */
[----:B------:R-:W-:Y:S01]  /*8b10*/  IMAD.MOV.U32 R3, RZ, RZ, R4 ;  /* 0x000000ffff037224 */ /* 0x000fe200078e0004 */
[----:B-1----:R-:W-:-:S13]  /*8b20*/  ISETP.GT.AND P6, PT, R4, UR6, PT ;  /* 0x0000000604007c0c */ /* 0x002fda000bfc4270 */
[----:B------:R-:W-:Y:S05]  /*8b30*/  @P6 BRA `(.L_x_441) ;  /* 0x0000000000946947 */ /* 0x000fea0003800000 */
[----:B------:R-:W-:Y:S01]  /*8b40*/  IMAD.MOV.U32 R4, RZ, RZ, R3 ;  /* 0x000000ffff047224 */ /* 0x000fe200078e0003 */
[----:B------:R-:W-:Y:S01]  /*8b50*/  UMOV UR4, URZ ;  /* 0x0000003f00047c82 */ /* 0x000fe20008000000 */
[----:B------:R-:W-:-:S05]  /*8b60*/  ULDC UR5, c[0x0][0xc38] ;  /* 0x00030e0000057ab9 */ /* 0x000fca0000000800 */
.L_x_445:
[----:B------:R-:W0:Y:S01]  /*8b70*/  LDC R2, c[0x0][0xc3c] ;  /* 0x00030f00ff027b82 */ /* 0x000e220000000800 */
[----:B------:R-:W-:-:S06]  /*8b80*/  UIADD3 UR4, UR4, 0x1f, URZ ;  /* 0x0000001f04047890 */ /* 0x000fcc000fffe03f */
[----:B0-----:R-:W-:-:S13]  /*8b90*/  ISETP.LE.AND P6, PT, R2, UR4, PT ;  /* 0x0000000402007c0c */ /* 0x001fda000bfc3270 */
[----:B------:R-:W-:Y:S05]  /*8ba0*/  @P6 BRA `(.L_x_442) ;  /* 0x0000000400246947 */ /* 0x000fea0003800000 */
[----:B------:R-:W-:Y:S01]  /*8bb0*/  VIADD R7, R5, UR4 ;  /* 0x0000000405077c36 */ /* 0x000fe20008000000 */
[----:B------:R-:W-:Y:S01]  /*8bc0*/  BSSY B0, `(.L_x_443) ;  /* 0x0000007000007945 */ /* 0x000fe20003800000 */
[----:B------:R-:W-:-:S03]  /*8bd0*/  IMAD.MOV.U32 R0, RZ, RZ, RZ ;  /* 0x000000ffff007224 */ /* 0x000fc600078e00ff */
[----:B------:R-:W-:-:S13]  /*8be0*/  ISETP.GE.OR P6, PT, R7, R2, !P0 ;  /* 0x000000020700720c */ /* 0x000fda00047c6670 */
[----:B------:R-:W-:Y:S05]  /*8bf0*/  @P6 BRA `(.L_x_444) ;  /* 0x00000000000c6947 */ /* 0x000fea0003800000 */
[----:B------:R-:W0:Y:S02]  /*8c00*/  LDC.64 R2, c[0x0][0xc80] ;  /* 0x00032000ff027b82 */ /* 0x000e240000000a00 */
[----:B0-----:R-:W-:-:S05]  /*8c10*/  IMAD.WIDE R2, R7, 0x4, R2 ;  /* 0x0000000407027825 */ /* 0x001fca00078e0202 */
[----:B------:R0:W5:Y:S02]  /*8c20*/  LDG.E R0, desc[UR50][R2.64] ;  /* 0x0000003202007981 */ /* 0x000164000c1e1900 */
.L_x_444:
[----:B------:R-:W-:Y:S05]  /*8c30*/  BSYNC B0 ;  /* 0x0000000000007941 */ /* 0x000fea0003800000 */
.L_x_443:
[----:B0----5:R-:W0:Y:S02]  /*8c40*/  SHFL.UP PT, R2, R0, 0x1, RZ ;  /* 0x0420000000027989 */ /* 0x021e2400000e00ff */
        /* <DEDUP_REMOVED lines=16> */
[----:B------:R-:W-:-:S05]  /*8d50*/  IMAD.IADD R4, R3, 0x1, R4 ;  /* 0x0000000103047824 */ /* 0x000fca00078e0204 */
[----:B------:R-:W-:-:S13]  /*8d60*/  ISETP.GT.AND P6, PT, R4, UR6, PT ;  /* 0x0000000604007c0c */ /* 0x000fda000bfc4270 */
[----:B------:R-:W-:Y:S05]  /*8d70*/  @!P6 BRA `(.L_x_445) ;  /* 0xfffffffc007ce947 */ /* 0x000fea000383ffff */
[----:B------:R-:W-:-:S07]  /*8d80*/  IMAD.MOV.U32 R7, RZ, RZ, R9 ;  /* 0x000000ffff077224 */ /* 0x000fce00078e0009 */
.L_x_441:
[----:B------:R-:W-:-:S04]  /*8d90*/  IMAD.IADD R8, R4, 0x1, -R3 ;  /* 0x0000000104087824 */ /* 0x000fc800078e0a03 */
[----:B------:R-:W-:-:S05]  /*8da0*/  IMAD R2, R7, UR5, R8 ;  /* 0x0000000507027c24 */ /* 0x000fca000f8e0208 */
[----:B------:R-:W-:-:S13]  /*8db0*/  ISETP.GT.AND P0, PT, R2, UR6, PT ;  /* 0x0000000602007c0c */ /* 0x000fda000bf04270 */
[----:B------:R-:W-:-:S04]  /*8dc0*/  VOTE.ANY R4, PT, !P0 ;  /* 0x0000000000047806 */ /* 0x000fc800040e0100 */
[----:B------:R-:W0:Y:S01]  /*8dd0*/  POPC R19, R4 ;  /* 0x0000000400137309 */ /* 0x000e220000000000 */
[----:B------:R-:W-:Y:S01]  /*8de0*/  ISETP.NE.AND P0, PT, R4, RZ, PT ;  /* 0x000000ff0400720c */ /* 0x000fe20003f05270 */
[----:B0-----:R-:W0:Y:S02]  /*8df0*/  SHFL.IDX PT, R10, R0, R19, 0x1f ;  /* 0x00001f13000a7589 */ /* 0x001e2400000e0000 */
[----:B0-----:R-:W-:-:S04]  /*8e00*/  IABS R9, R10 ;  /* 0x0000000a00097213 */ /* 0x001fc80000000000 */
[----:B------:R-:W0:Y:S08]  /*8e10*/  I2F.RP R6, R9 ;  /* 0x0000000900067306 */ /* 0x000e300000209400 */
[----:B0-----:R-:W0:Y:S02]  /*8e20*/  MUFU.RCP R6, R6 ;  /* 0x0000000600067308 */ /* 0x001e240000001000 */
[----:B0-----:R-:W-:-:S06]  /*8e30*/  VIADD R2, R6, 0xffffffe ;  /* 0x0ffffffe06027836 */ /* 0x001fcc0000000000 */
[----:B------:R0:W1:Y:S01]  /*8e40*/  F2I.FTZ.U32.TRUNC.NTZ R3, R2 ;  /* 0x0000000200037305 */ /* 0x000062000021f000 */
[----:B------:R-:W-:Y:S05]  /*8e50*/  @!P0 BRA `(.L_x_446) ;  /* 0x0000000000088947 */ /* 0x000fea0003800000 */
[----:B------:R-:W-:-:S06]  /*8e60*/  VIADD R16, R19, 0xffffffff ;  /* 0xffffffff13107836 */ /* 0x000fcc0000000000 */
[----:B------:R2:W3:Y:S02]  /*8e70*/  SHFL.IDX PT, R16, R7, R16, 0x1f ;  /* 0x00001f1007107589 */ /* 0x0004e400000e0000 */
.L_x_446:
[----:B---3--:R-:W-:Y:S01]  /*8e80*/  IMAD R16, R16, UR5, R8 ;  /* 0x0000000510107c24 */ /* 0x008fe2000f8e0208 */
[----:B0-----:R-:W-:Y:S01]  /*8e90*/  IABS R2, R10 ;  /* 0x0000000a00027213 */ /* 0x001fe20000000000 */
[----:B-1----:R-:W-:Y:S02]  /*8ea0*/  IMAD.MOV R0, RZ, RZ, -R3 ;  /* 0x000000ffff007224 */ /* 0x002fe400078e0a03 */
[----:B------:R-:W-:Y:S01]  /*8eb0*/  VIADD R19, R19, UR4 ;  /* 0x0000000413137c36 */ /* 0x000fe20008000000 */
[----:B------:R-:W-:Y:S01]  /*8ec0*/  IADD3 R11, -R16, UR6, RZ ;  /* 0x00000006100b7c10 */ /* 0x000fe2000fffe1ff */
[----:B--2---:R-:W-:Y:S01]  /*8ed0*/  IMAD R7, R0, R9, RZ ;  /* 0x0000000900077224 */ /* 0x004fe200078e02ff */
[----:B------:R-:W-:Y:S01]  /*8ee0*/  IADD3 R4, RZ, -R2, RZ ;  /* 0x80000002ff047210 */ /* 0x000fe20007ffe0ff */
[----:B------:R-:W-:Y:S01]  /*8ef0*/  IMAD.MOV.U32 R2, RZ, RZ, RZ ;  /* 0x000000ffff027224 */ /* 0x000fe200078e00ff */
[----:B------:R-:W-:-:S03]  /*8f00*/  IABS R0, R11 ;  /* 0x0000000b00007213 */ /* 0x000fc60000000000 */
[----:B------:R-:W-:-:S04]  /*8f10*/  IMAD.HI.U32 R2, R3, R7, R2 ;  /* 0x0000000703027227 */ /* 0x000fc800078e0002 */
[----:B------:R-:W-:Y:S02]  /*8f20*/  IMAD.MOV.U32 R3, RZ, RZ, R0 ;  /* 0x000000ffff037224 */ /* 0x000fe400078e0000 */
[----:B------:R-:W-:Y:S02]  /*8f30*/  IMAD.MOV.U32 R0, RZ, RZ, R4 ;  /* 0x000000ffff007224 */ /* 0x000fe400078e0004 */
[----:B------:R-:W-:-:S04]  /*8f40*/  IMAD.HI.U32 R2, R2, R3, RZ ;  /* 0x0000000302027227 */ /* 0x000fc800078e00ff */
[----:B------:R-:W-:-:S05]  /*8f50*/  IMAD R0, R2, R0, R3 ;  /* 0x0000000002007224 */ /* 0x000fca00078e0203 */
[----:B------:R-:W-:-:S13]  /*8f60*/  ISETP.GT.U32.AND P1, PT, R9, R0, PT ;  /* 0x000000000900720c */ /* 0x000fda0003f24070 */
[----:B------:R-:W-:Y:S02]  /*8f70*/  @!P1 IMAD.IADD R0, R0, 0x1, -R9 ;  /* 0x0000000100009824 */ /* 0x000fe400078e0a09 */
[----:B------:R-:W-:Y:S01]  /*8f80*/  @!P1 VIADD R2, R2, 0x1 ;  /* 0x0000000102029836 */ /* 0x000fe20000000000 */
[----:B------:R-:W-:Y:S02]  /*8f90*/  ISETP.NE.AND P1, PT, R10, RZ, PT ;  /* 0x000000ff0a00720c */ /* 0x000fe40003f25270 */
[----:B------:R-:W-:Y:S02]  /*8fa0*/  ISETP.GE.U32.AND P0, PT, R0, R9, PT ;  /* 0x000000090000720c */ /* 0x000fe40003f06070 */
[----:B------:R-:W-:-:S04]  /*8fb0*/  LOP3.LUT R0, R11, R10, RZ, 0x3c, !PT ;  /* 0x0000000a0b007212 */ /* 0x000fc800078e3cff */
[----:B------:R-:W-:-:S07]  /*8fc0*/  ISETP.GE.AND P2, PT, R0, RZ, PT ;  /* 0x000000ff0000720c */ /* 0x000fce0003f46270 */
[----:B------:R-:W-:-:S06]  /*8fd0*/  @P0 VIADD R2, R2, 0x1 ;  /* 0x0000000102020836 */ /* 0x000fcc0000000000 */
[----:B------:R-:W-:Y:S01]  /*8fe0*/  @!P2 IMAD.MOV R2, RZ, RZ, -R2 ;  /* 0x000000ffff02a224 */ /* 0x000fe200078e0a02 */
[----:B------:R-:W-:-:S05]  /*8ff0*/  @!P1 LOP3.LUT R2, RZ, R10, RZ, 0x33, !PT ;  /* 0x0000000aff029212 */ /* 0x000fca00078e33ff */
[--C-:B------:R-:W-:Y:S02]  /*9000*/  IMAD.MOV R17, RZ, RZ, -R2.reuse ;  /* 0x000000ffff117224 */ /* 0x100fe400078e0a02 */
[----:B------:R-:W-:Y:S02]  /*9010*/  IMAD.MOV.U32 R18, RZ, RZ, R2 ;  /* 0x000000ffff127224 */ /* 0x000fe400078e0002 */
[----:B------:R-:W-:Y:S01]  /*9020*/  IMAD R17, R10, R17, R11 ;  /* 0x000000110a117224 */ /* 0x000fe200078e020b */
[----:B------:R-:W-:Y:S06]  /*9030*/  BRA `(.L_x_447) ;  /* 0x0000000000147947 */ /* 0x000fec0003800000 */
.L_x_442:
[----:B------:R-:W-:Y:S01]  /*9040*/  ULDC UR4, c[0x0][0xc3c] ;  /* 0x00030f0000047ab9 */ /* 0x000fe20000000800 */
[----:B------:R-:W-:Y:S02]  /*9050*/  IMAD.MOV.U32 R17, RZ, RZ, RZ ;  /* 0x000000ffff117224 */ /* 0x000fe400078e00ff */
[----:B------:R-:W-:Y:S02]  /*9060*/  IMAD.U32 R16, RZ, RZ, UR6 ;  /* 0x00000006ff107e24 */ /* 0x000fe4000f8e00ff */
[----:B------:R-:W-:Y:S02]  /*9070*/  IMAD.MOV.U32 R18, RZ, RZ, RZ ;  /* 0x000000ffff127224 */ /* 0x000fe400078e00ff */
[----:B------:R-:W-:-:S07]  /*9080*/  IMAD.U32 R19, RZ, RZ, UR4 ;  /* 0x00000004ff137e24 */ /* 0x000fce000f8e00ff */
.L_x_447:
[----:B------:R-:W-:-:S13]  /*9090*/  ISETP.NE.AND P0, PT, R5, RZ, PT ;  /* 0x000000ff0500720c */ /* 0x000fda0003f05270 */
[----:B------:R-:W0:Y:S01]  /*90a0*/  @!P0 S2R R3, SR_CgaCtaId ;  /* 0x0000000000038919 */ /* 0x000e220000008800 */
[----:B------:R-:W-:-:S04]  /*90b0*/  @!P0 MOV R0, 0x400 ;  /* 0x0000040000008802 */ /* 0x000fc80000000f00 */
[----:B0-----:R-:W-:-:S05]  /*90c0*/  @!P0 LEA R0, R3, R0, 0x18 ;  /* 0x0000000003008211 */ /* 0x001fca00078ec0ff */
[----:B------:R0:W-:Y:S01]  /*90d0*/  @!P0 STS.128 [R0+0x228d0], R16 ;  /* 0x0228d01000008388 */ /* 0x0001e20000000c00 */
[----:B------:R-:W-:Y:S06]  /*90e0*/  BAR.ARV 0x5, 0x180 ;  /* 0x0146000000007b1d */ /* 0x000fec0000002000 */
.L_x_440:
[----:B------:R2:W-:Y:S01]  /*90f0*/  STL [R1+0x24], RZ ;  /* 0x000024ff01007387 */ /* 0x0005e20000100800 */
[----:B------:R-:W-:Y:S01]  /*9100*/  ULDC UR4, c[0x0][0xc3c] ;  /* 0x00030f0000047ab9 */ /* 0x000fe20000000800 */
[----:B------:R-:W-:Y:S01]  /*9110*/  IMAD.MOV.U32 R26, RZ, RZ, 0x1 ;  /* 0x00000001ff1a7424 */ /* 0x000fe200078e00ff */
[----:B-1----:R-:W-:Y:S01]  /*9120*/  ISETP.GE.AND P0, PT, R19, UR4, PT ;  /* 0x0000000413007c0c */ /* 0x002fe2000bf06270 */
[----:B------:R-:W-:-:S12]  /*9130*/  IMAD.MOV.U32 R24, RZ, RZ, RZ ;  /* 0x000000ffff187224 */ /* 0x000fd800078e00ff */
[----:B--2---:R-:W-:Y:S05]  /*9140*/  @P0 BRA `(.L_x_448) ;  /* 0x0000004400540947 */ /* 0x004fea0003800000 */
[----:B------:R-:W1:Y:S01]  /*9150*/  S2R R4, SR_TID.X ;  /* 0x0000000000047919 */ /* 0x000e620000002100 */
[----:B------:R-:W2:Y:S01]  /*9160*/  S2UR UR5, SR_CgaCtaId ;  /* 0x00000000000579c3 */ /* 0x000ea20000008800 */
[----:B------:R-:W-:Y:S01]  /*9170*/  UMOV UR4, 0x400 ;  /* 0x0000040000047882 */ /* 0x000fe20000000000 */
[----:B------:R-:W-:Y:S01]  /*9180*/  BSSY B8, `(.L_x_448) ;  /* 0x0000451000087945 */ /* 0x000fe20003800000 */
[----:B------:R3:W-:Y:S01]  /*9190*/  STL [R1+0x24], RZ ;  /* 0x000024ff01007387 */ /* 0x0007e20000100800 */
[----:B------:R-:W-:Y:S01]  /*91a0*/  IMAD.MOV.U32 R26, RZ, RZ, 0x1 ;  /* 0x00000001ff1a7424 */ /* 0x000fe200078e00ff */
[----:B------:R-:W-:Y:S01]  /*91b0*/  ULOP3.LUT UR36, UR37, 0x2, URZ, 0xfc, !UPT ;  /* 0x0000000225247892 */ /* 0x000fe2000f8efc3f */
[----:B------:R-:W-:Y:S01]  /*91c0*/  IMAD.MOV.U32 R24, RZ, RZ, RZ ;  /* 0x000000ffff187224 */ /* 0x000fe200078e00ff */
[----:B------:R-:W-:Y:S01]  /*91d0*/  ULDC UR38, c[0x0][0xc] ;  /* 0x0000030000267ab9 */ /* 0x000fe20000000800 */
[----:B--2---:R-:W-:-:S06]  /*91e0*/  ULEA UR4, UR5, UR4, 0x18 ;  /* 0x0000000405047291 */ /* 0x004fcc000f8ec03f */
[----:B------:R-:W-:Y:S01]  /*91f0*/  IMAD.U32 R22, RZ, RZ, UR4 ;  /* 0x00000004ff167e24 */ /* 0x000fe2000f8e00ff */
[C---:B-1----:R-:W-:Y:S01]  /*9200*/  LOP3.LUT R3, R4.reuse, 0x7f, RZ, 0xc0, !PT ;  /* 0x0000007f04037812 */ /* 0x042fe200078ec0ff */
[----:B0-----:R-:W-:-:S05]  /*9210*/  IMAD.SHL.U32 R0, R4, 0x8, RZ ;  /* 0x0000000804007824 */ /* 0x001fca00078e00ff */
[----:B------:R-:W-:-:S04]  /*9220*/  LOP3.LUT R2, R0, 0x1f8, RZ, 0xc0, !PT ;  /* 0x000001f800027812 */ /* 0x000fc800078ec0ff */
[----:B------:R-:W-:Y:S01]  /*9230*/  LOP3.LUT R29, R2, 0x38, R4, 0x78, !PT ;  /* 0x00000038021d7812 */ /* 0x000fe200078e7804 */
[----:B------:R-:W-:Y:S01]  /*9240*/  IMAD.SHL.U32 R2, R4, 0x10, RZ ;  /* 0x0000001004027824 */ /* 0x000fe200078e00ff */
[----:B------:R-:W-:Y:S02]  /*9250*/  SHF.R.U32.HI R4, RZ, 0x3, R3 ;  /* 0x00000003ff047819 */ /* 0x000fe40000011603 */
[----:B------:R-:W-:Y:S02]  /*9260*/  LOP3.LUT R29, R29, 0x200, R0, 0xf8, !PT ;  /* 0x000002001d1d7812 */ /* 0x000fe400078ef800 */
[----:B------:R-:W-:Y:S02]  /*9270*/  LOP3.LUT R3, R0, 0x38, RZ, 0xc0, !PT ;  /* 0x0000003800037812 */ /* 0x000fe400078ec0ff */
[----:B------:R-:W-:Y:S01]  /*9280*/  LOP3.LUT R0, R4, 0x70, R2, 0xf8, !PT ;  /* 0x0000007004007812 */ /* 0x000fe200078ef802 */
[----:B------:R-:W-:Y:S01]  /*9290*/  IMAD R37, R29, 0x2, R22 ;  /* 0x000000021d257824 */ /* 0x000fe200078e0216 */
[----:B------:R-:W-:-:S02]  /*92a0*/  LOP3.LUT R4, R3, 0x40, RZ, 0xfc, !PT ;  /* 0x0000004003047812 */ /* 0x000fc400078efcff */
[C---:B------:R-:W-:Y:S02]  /*92b0*/  LOP3.LUT R2, R3.reuse, 0x80, RZ, 0xfc, !PT ;  /* 0x0000008003027812 */ /* 0x040fe400078efcff */
[----:B---3--:R-:W-:-:S07]  /*92c0*/  LOP3.LUT R0, R3, 0xc0, RZ, 0xfc, !PT ;  /* 0x000000c003007812 */ /* 0x008fce00078efcff */
.L_x_509:
[----:B0-----:R-:W0:Y:S02]  /*92d0*/  LDC.64 R2, c[0x0][0xc88] ;  /* 0x00032200ff027b82 */ /* 0x001e240000000a00 */
[----:B0-----:R-:W-:-:S05]  /*92e0*/  IMAD.WIDE R2, R19, 0x4, R2 ;  /* 0x0000000413027825 */ /* 0x001fca00078e0202 */
[----:B--2---:R-:W2:Y:S01]  /*92f0*/  LDG.E R25, desc[UR50][R2.64] ;  /* 0x0000003202197981 */ /* 0x004ea2000c1e1900 */
[----:B------:R-:W-:Y:S05]  /*9300*/  YIELD ;  /* 0x0000000000007946 */ /* 0x000fea0003800000 */
[----:B------:R-:W-:Y:S01]  /*9310*/  ULDC.64 UR4, c[0x0][0xa28] ;  /* 0x00028a0000047ab9 */ /* 0x000fe20000000a00 */
[----:B------:R-:W-:Y:S01]  /*9320*/  IMAD.MOV.U32 R30, RZ, RZ, RZ ;  /* 0x000000ffff1e7224 */ /* 0x000fe200078e00ff */
[----:B------:R-:W-:Y:S01]  /*9330*/  ISETP.NE.U32.AND P0, PT, RZ, UR4, PT ;  /* 0x00000004ff007c0c */ /* 0x000fe2000bf05070 */
[----:B------:R-:W-:-:S03]  /*9340*/  ULDC.64 UR6, c[0x0][0xa18] ;  /* 0x0002860000067ab9 */ /* 0x000fc60000000a00 */
[----:B------:R-:W-:Y:S02]  /*9350*/  ISETP.NE.AND.EX P0, PT, RZ, UR5, PT, P0 ;  /* 0x00000005ff007c0c */ /* 0x000fe4000bf05300 */
[----:B--2---:R-:W-:-:S11]  /*9360*/  SHF.R.S32.HI R0, RZ, 0x1f, R25 ;  /* 0x0000001fff007819 */ /* 0x004fd60000011419 */
[C---:B------:R-:W-:Y:S01]  /*9370*/  @P0 LEA R2, P1, R25.reuse, UR4, 0x2 ;  /* 0x0000000419020c11 */ /* 0x040fe2000f8210ff */
[C---:B------:R-:W-:Y:S01]  /*9380*/  IMAD.SHL.U32 R27, R25.reuse, 0x4, RZ ;  /* 0x00000004191b7824 */ /* 0x040fe200078e00ff */
[C-C-:B------:R-:W-:Y:S01]  /*9390*/  SHF.L.U64.HI R31, R25.reuse, 0x2, R0.reuse ;  /* 0x00000002191f7819 */ /* 0x140fe20000010200 */
[----:B------:R0:W-:Y:S01]  /*93a0*/  STL [R1+0x4], R0 ;  /* 0x0000040001007387 */ /* 0x0001e20000100800 */
[----:B------:R-:W-:Y:S01]  /*93b0*/  @P0 LEA.HI.X R3, R25, UR5, R0, 0x2, P1 ;  /* 0x0000000519030c11 */ /* 0x000fe200088f1400 */
[----:B------:R-:W-:-:S04]  /*93c0*/  ULDC.64 UR4, c[0x0][0xa00] ;  /* 0x0002800000047ab9 */ /* 0x000fc80000000a00 */
[----:B-1----:R1:W5:Y:S01]  /*93d0*/  @P0 LDG.E R30, desc[UR50][R2.64] ;  /* 0x00000032021e0981 */ /* 0x002362000c1e1900 */
[----:B------:R-:W-:Y:S02]  /*93e0*/  ISETP.NE.U32.AND P0, PT, RZ, UR4, PT ;  /* 0x00000004ff007c0c */ /* 0x000fe4000bf05070 */
[----:B------:R-:W-:Y:S01]  /*93f0*/  LOP3.LUT R23, R23, 0xfffffeff, RZ, 0xc0, !PT ;  /* 0xfffffeff17177812 */ /* 0x000fe200078ec0ff */
[----:B0-----:R-:W-:Y:S01]  /*9400*/  IMAD.MOV.U32 R0, RZ, RZ, RZ ;  /* 0x000000ffff007224 */ /* 0x001fe200078e00ff */
[----:B------:R-:W-:Y:S02]  /*9410*/  ISETP.NE.AND.EX P2, PT, RZ, UR5, PT, P0 ;  /* 0x00000005ff007c0c */ /* 0x000fe4000bf45300 */
[----:B------:R-:W-:Y:S02]  /*9420*/  ISETP.NE.U32.AND P0, PT, RZ, UR6, PT ;  /* 0x00000006ff007c0c */ /* 0x000fe4000bf05070 */
[----:B-1----:R-:W-:Y:S02]  /*9430*/  IADD3 R2, P1, R27, UR4, RZ ;  /* 0x000000041b027c10 */ /* 0x002fe4000ff3e0ff */
[----:B------:R-:W-:-:S02]  /*9440*/  ISETP.NE.AND.EX P0, PT, RZ, UR7, PT, P0 ;  /* 0x00000007ff007c0c */ /* 0x000fc4000bf05300 */
[----:B------:R-:W-:Y:S01]  /*9450*/  IADD3.X R3, R31, UR5, RZ, P1, !PT ;  /* 0x000000051f037c10 */ /* 0x000fe20008ffe4ff */
[----:B------:R-:W-:-:S04]  /*9460*/  ULDC.64 UR4, c[0x0][0x418] ;  /* 0x0001060000047ab9 */ /* 0x000fc80000000a00 */
[----:B------:R-:W-:Y:S01]  /*9470*/  @P2 LOP3.LUT R23, R23, 0x100, RZ, 0xfc, !PT ;  /* 0x0000010017172812 */ /* 0x000fe200078efcff */
[----:B------:R-:W2:Y:S05]  /*9480*/  @P2 LDG.E R0, desc[UR50][R2.64] ;  /* 0x0000003202002981 */ /* 0x000eaa000c1e1900 */
[----:B------:R-:W-:-:S04]  /*9490*/  @P0 IADD3 R4, P1, R27, UR6, RZ ;  /* 0x000000061b040c10 */ /* 0x000fc8000ff3e0ff */
[----:B------:R-:W-:Y:S01]  /*94a0*/  @P0 IADD3.X R5, R31, UR7, RZ, P1, !PT ;  /* 0x000000071f050c10 */ /* 0x000fe20008ffe4ff */
[----:B--2---:R0:W-:Y:S04]  /*94b0*/  STL [R1], R0 ;  /* 0x0000000001007387 */ /* 0x0041e80000100800 */
[----:B0-----:R-:W2:Y:S01]  /*94c0*/  @P0 LDG.E R0, desc[UR50][R4.64] ;  /* 0x0000003204000981 */ /* 0x001ea2000c1e1900 */
[----:B------:R-:W-:-:S03]  /*94d0*/  UISETP.NE.U32.AND UP0, UPT, UR4, URZ, UPT ;  /* 0x0000003f0400728c */ /* 0x000fc6000bf05070 */
[----:B------:R-:W-:Y:S01]  /*94e0*/  ULDC UR4, c[0x0][0x424] ;  /* 0x0001090000047ab9 */ /* 0x000fe20000000800 */
[----:B------:R-:W-:-:S03]  /*94f0*/  UISETP.NE.AND.EX UP0, UPT, UR5, URZ, UPT, UP0 ;  /* 0x0000003f0500728c */ /* 0x000fc6000bf05300 */
[----:B------:R-:W-:Y:S01]  /*9500*/  ULDC UR5, c[0x0][0x2f0] ;  /* 0x0000bc0000057ab9 */ /* 0x000fe20000000800 */
[----:B------:R-:W-:-:S04]  /*9510*/  USEL UR4, UR4, 0x1, UP0 ;  /* 0x0000000104047887 */ /* 0x000fc80008000000 */
[----:B------:R-:W-:-:S06]  /*9520*/  UIMAD UR4, UR4, UR5, URZ ;  /* 0x00000005040472a4 */ /* 0x000fcc000f8e023f */
[----:B------:R-:W-:Y:S01]  /*9530*/  IMAD.U32 R7, RZ, RZ, UR4 ;  /* 0x00000004ff077e24 */ /* 0x000fe2000f8e00ff */
[----:B--2---:R0:W-:Y:S01]  /*9540*/  @P0 STL [R1+0x8], R0 ;  /* 0x0000080001000387 */ /* 0x0041e20000100800 */
[----:B---3--:R-:W-:Y:S05]  /*9550*/  @P0 BRA `(.L_x_449) ;  /* 0x0000000000200947 */ /* 0x008fea0003800000 */
[----:B------:R-:W-:Y:S02]  /*9560*/  ULDC UR4, c[0x0][0x288] ;  /* 0x0000a20000047ab9 */ /* 0x000fe40000000800 */
[----:B0-----:R-:W-:-:S05]  /*9570*/  IMAD.U32 R0, RZ, RZ, UR4 ;  /* 0x00000004ff007e24 */ /* 0x001fca000f8e00ff */
[----:B------:R1:W-:Y:S01]  /*9580*/  STL [R1+0x8], R0 ;  /* 0x0000080001007387 */ /* 0x0003e20000100800 */
[----:B------:R-:W-:Y:S05]  /*9590*/  @!P2 BRA `(.L_x_449) ;  /* 0x000000000010a947 */ /* 0x000fea0003800000 */
[----:B------:R-:W2:Y:S04]  /*95a0*/  LDG.E R5, desc[UR50][R2.64] ;  /* 0x0000003202057981 */ /* 0x000ea8000c1e1900 */
[----:B-1----:R-:W2:Y:S02]  /*95b0*/  LDG.E R0, desc[UR50][R2.64+0x4] ;  /* 0x0000043202007981 */ /* 0x002ea4000c1e1900 */
[----:B--2---:R-:W-:-:S05]  /*95c0*/  IMAD.IADD R0, R0, 0x1, -R5 ;  /* 0x0000000100007824 */ /* 0x004fca00078e0a05 */
[----:B------:R2:W-:Y:S02]  /*95d0*/  STL [R1+0x8], R0 ;  /* 0x0000080001007387 */ /* 0x0005e40000100800 */
.L_x_449:
[----:B------:R-:W-:Y:S01]  /*95e0*/  ULDC.64 UR4, c[0x0][0xa20] ;  /* 0x0002880000047ab9 */ /* 0x000fe20000000a00 */
[----:B------:R-:W-:Y:S01]  /*95f0*/  IMAD.MOV.U32 R28, RZ, RZ, R25 ;  /* 0x000000ffff1c7224 */ /* 0x000fe200078e0019 */
[----:B------:R-:W-:-:S04]  /*9600*/  ISETP.NE.U32.AND P0, PT, RZ, UR4, PT ;  /* 0x00000004ff007c0c */ /* 0x000fc8000bf05070 */
[----:B------:R-:W-:-:S13]  /*9610*/  ISETP.NE.AND.EX P0, PT, RZ, UR5, PT, P0 ;  /* 0x00000005ff007c0c */ /* 0x000fda000bf05300 */
[----:B------:R-:W-:Y:S05]  /*9620*/  @!P0 BRA `(.L_x_450) ;  /* 0x0000000000108947 */ /* 0x000fea0003800000 */
[----:B------:R-:W-:-:S04]  /*9630*/  IADD3 R2, P0, R27, UR4, RZ ;  /* 0x000000041b027c10 */ /* 0x000fc8000ff1e0ff */
[----:B------:R-:W-:-:S05]  /*9640*/  IADD3.X R3, R31, UR5, RZ, P0, !PT ;  /* 0x000000051f037c10 */ /* 0x000fca00087fe4ff */
[----:B------:R3:W5:Y:S01]  /*9650*/  LDG.E R7, desc[UR50][R2.64] ;  /* 0x0000003202077981 */ /* 0x000762000c1e1900 */
[----:B------:R-:W-:Y:S05]  /*9660*/  BRA `(.L_x_451) ;  /* 0x0000000000247947 */ /* 0x000fea0003800000 */
.L_x_450:
[----:B------:R-:W-:Y:S02]  /*9670*/  ULDC.64 UR4, c[0x0][0xa08] ;  /* 0x0002820000047ab9 */ /* 0x000fe40000000a00 */
[----:B------:R-:W-:-:S04]  /*9680*/  ISETP.NE.U32.AND P0, PT, RZ, UR4, PT ;  /* 0x00000004ff007c0c */ /* 0x000fc8000bf05070 */
[----:B------:R-:W-:-:S13]  /*9690*/  ISETP.NE.AND.EX P0, PT, RZ, UR5, PT, P0 ;  /* 0x00000005ff007c0c */ /* 0x000fda000bf05300 */
[----:B------:R-:W-:Y:S05]  /*96a0*/  @!P0 BRA `(.L_x_451) ;  /* 0x0000000000148947 */ /* 0x000fea0003800000 */
[----:B------:R-:W3:Y:S02]  /*96b0*/  LDC.64 R2, c[0x0][0xa08] ;  /* 0x00028200ff027b82 */ /* 0x000ee40000000a00 */
[----:B---3--:R-:W-:-:S05]  /*96c0*/  IMAD.WIDE R2, R28, 0x4, R2 ;  /* 0x000000041c027825 */ /* 0x008fca00078e0202 */
[----:B------:R-:W3:Y:S04]  /*96d0*/  LDG.E R7, desc[UR50][R2.64] ;  /* 0x0000003202077981 */ /* 0x000ee8000c1e1900 */
[----:B012---:R-:W3:Y:S02]  /*96e0*/  LDG.E R0, desc[UR50][R2.64+0x4] ;  /* 0x0000043202007981 */ /* 0x007ee4000c1e1900 */
[----:B---3--:R-:W-:-:S07]  /*96f0*/  IMAD.IADD R7, R0, 0x1, -R7 ;  /* 0x0000000100077824 */ /* 0x008fce00078e0a07 */
.L_x_451:
[----:B-----5:R-:W-:Y:S01]  /*9700*/  IMAD.IADD R36, R7, 0x1, -R30 ;  /* 0x0000000107247824 */ /* 0x020fe200078e0a1e */
[----:B------:R-:W-:Y:S03]  /*9710*/  BSSY B7, `(.L_x_452) ;  /* 0x0000359000077945 */ /* 0x000fe60003800000 */
[C---:B012---:R-:W-:Y:S01]  /*9720*/  VIADD R0, R36.reuse, 0x5f ;  /* 0x0000005f24007836 */ /* 0x047fe20000000000 */
[----:B------:R-:W-:-:S03]  /*9730*/  ISETP.GT.AND P0, PT, R36, RZ, PT ;  /* 0x000000ff2400720c */ /* 0x000fc60003f04270 */
[----:B------:R-:W-:-:S05]  /*9740*/  IMAD.HI R0, R0, 0x2aaaaaab, RZ ;  /* 0x2aaaaaab00007827 */ /* 0x000fca00078e02ff */
[----:B---3--:R-:W-:-:S04]  /*9750*/  SHF.R.U32.HI R3, RZ, 0x1f, R0 ;  /* 0x0000001fff037819 */ /* 0x008fc80000011600 */
[----:B------:R-:W-:-:S05]  /*9760*/  LEA.HI.SX32 R33, R0, R3, 0x1c ;  /* 0x0000000300217211 */ /* 0x000fca00078fe2ff */
[----:B------:R0:W-:Y:S01]  /*9770*/  STL [R1+0x28], R33 ;  /* 0x0000282101007387 */ /* 0x0001e20000100800 */
[----:B------:R-:W-:Y:S05]  /*9780*/  @P0 BRA `(.L_x_453) ;  /* 0x0000000000440947 */ /* 0x000fea0003800000 */
[----:B------:R-:W1:Y:S02]  /*9790*/  S2R R2, SR_TID.X ;  /* 0x0000000000027919 */ /* 0x000e640000002100 */
[----:B-1----:R-:W-:-:S04]  /*97a0*/  LOP3.LUT R2, R2, 0x7f, RZ, 0xc0, !PT ;  /* 0x0000007f02027812 */ /* 0x002fc800078ec0ff */
[----:B------:R-:W-:-:S13]  /*97b0*/  ISETP.NE.AND P0, PT, R2, RZ, PT ;  /* 0x000000ff0200720c */ /* 0x000fda0003f05270 */
[----:B------:R-:W-:Y:S05]  /*97c0*/  @P0 BRA `(.L_x_454) ;  /* 0x0000003400340947 */ /* 0x000fea0003800000 */
[----:B------:R-:W1:Y:S01]  /*97d0*/  S2R R5, SR_LANEID ;  /* 0x0000000000057919 */ /* 0x000e620000000000 */
[----:B------:R-:W-:Y:S01]  /*97e0*/  VOTEU.ANY UR4, UPT, PT ;  /* 0x0000000000047886 */ /* 0x000fe200038e0100 */
[----:B------:R-:W2:Y:S01]  /*97f0*/  LDC.64 R2, c[0x0][0xc60] ;  /* 0x00031800ff027b82 */ /* 0x000ea20000000a00 */
[----:B------:R-:W1:Y:S02]  /*9800*/  FLO.U32 R0, UR4 ;  /* 0x0000000400007d00 */ /* 0x000e6400080e0000 */
[----:B-1----:R-:W-:-:S06]  /*9810*/  ISETP.EQ.U32.AND P0, PT, R0, R5, PT ;  /* 0x000000050000720c */ /* 0x002fcc0003f02070 */
[----:B------:R-:W2:Y:S07]  /*9820*/  POPC R5, UR4 ;  /* 0x0000000400057d09 */ /* 0x000eae0008000000 */
[----:B--2---:R-:W2:Y:S01]  /*9830*/  @P0 ATOMG.E.ADD.STRONG.GPU PT, R3, desc[UR50][R2.64], R5 ;  /* 0x00000005020309a8 */ /* 0x004ea200081ee1f2 */
[----:B------:R-:W1:Y:S02]  /*9840*/  S2R R4, SR_LTMASK ;  /* 0x0000000000047919 */ /* 0x000e640000003900 */
[----:B-1----:R-:W-:-:S04]  /*9850*/  LOP3.LUT R4, R4, UR4, RZ, 0xc0, !PT ;  /* 0x0000000404047c12 */ /* 0x002fc8000f8ec0ff */
[----:B------:R-:W1:Y:S01]  /*9860*/  POPC R7, R4 ;  /* 0x0000000400077309 */ /* 0x000e620000000000 */
[----:B--2---:R-:W1:Y:S02]  /*9870*/  SHFL.IDX PT, R0, R3, R0, 0x1f ;  /* 0x00001f0003007589 */ /* 0x004e6400000e0000 */
[----:B-1----:R-:W-:Y:S01]  /*9880*/  IADD3 R16, R0, UR38, R7 ;  /* 0x0000002600107c10 */ /* 0x002fe2000fffe007 */
[----:B------:R-:W-:Y:S06]  /*9890*/  BRA `(.L_x_454) ;  /* 0x0000003400007947 */ /* 0x000fec0003800000 */
.L_x_453:
[----:B------:R-:W-:Y:S01]  /*98a0*/  VIADD R0, R22, 0x1c400 ;  /* 0x0001c40016007836 */ /* 0x000fe20000000000 */
[----:B------:R-:W-:Y:S04]  /*98b0*/  BSSY B6, `(.L_x_455) ;  /* 0x0000013000067945 */ /* 0x000fe80003800000 */
[----:B------:R-:W-:-:S13]  /*98c0*/  LOP3.LUT P0, RZ, R0, 0x3ff, RZ, 0xc0, !PT ;  /* 0x000003ff00ff7812 */ /* 0x000fda000780c0ff */
[----:B------:R-:W-:Y:S05]  /*98d0*/  @!P0 BRA `(.L_x_456) ;  /* 0x0000000000408947 */ /* 0x000fea0003800000 */
[----:B------:R-:W-:Y:S01]  /*98e0*/  MOV R2, 0x0 ;  /* 0x0000000000027802 */ /* 0x000fe20000000f00 */
[----:B------:R-:W-:Y:S01]  /*98f0*/  ULDC.64 UR6, c[0x4][0x98] ;  /* 0x0100260000067ab9 */ /* 0x000fe20000000a00 */
[----:B------:R-:W-:Y:S01]  /*9900*/  ULDC.64 UR8, c[0x4][0xa0] ;  /* 0x0100280000087ab9 */ /* 0x000fe20000000a00 */
[----:B------:R-:W-:Y:S01]  /*9910*/  ULDC.64 UR4, c[0x4][0x8] ;  /* 0x0100020000047ab9 */ /* 0x000fe20000000a00 */
[----:B------:R-:W-:Y:S01]  /*9920*/  IMAD.U32 R4, RZ, RZ, UR6 ;  /* 0x00000006ff047e24 */ /* 0x000fe2000f8e00ff */
[----:B------:R-:W-:Y:S01]  /*9930*/  MOV R5, UR7 ;  /* 0x0000000700057c02 */ /* 0x000fe20008000f00 */
[----:B------:R-:W1:Y:S01]  /*9940*/  LDC.64 R2, c[0x4][R2] ;  /* 0x0100000002027b82 */ /* 0x000e620000000a00 */
[----:B------:R-:W-:Y:S02]  /*9950*/  IMAD.U32 R6, RZ, RZ, UR8 ;  /* 0x00000008ff067e24 */ /* 0x000fe4000f8e00ff */
[----:B------:R-:W-:Y:S02]  /*9960*/  IMAD.U32 R7, RZ, RZ, UR9 ;  /* 0x00000009ff077e24 */ /* 0x000fe4000f8e00ff */
[----:B------:R-:W-:-:S02]  /*9970*/  IMAD.U32 R10, RZ, RZ, UR4 ;  /* 0x00000004ff0a7e24 */ /* 0x000fc4000f8e00ff */
[----:B------:R-:W-:Y:S02]  /*9980*/  IMAD.U32 R11, RZ, RZ, UR5 ;  /* 0x00000005ff0b7e24 */ /* 0x000fe4000f8e00ff */
[----:B------:R-:W-:Y:S02]  /*9990*/  IMAD.MOV.U32 R8, RZ, RZ, 0x70 ;  /* 0x00000070ff087424 */ /* 0x000fe400078e00ff */
[----:B------:R-:W-:Y:S02]  /*99a0*/  IMAD.MOV.U32 R12, RZ, RZ, 0x1 ;  /* 0x00000001ff0c7424 */ /* 0x000fe400078e00ff */
[----:B------:R-:W-:-:S07]  /*99b0*/  IMAD.MOV.U32 R13, RZ, RZ, RZ ;  /* 0x000000ffff0d7224 */ /* 0x000fce00078e00ff */
[----:B------:R-:W-:-:S07]  /*99c0*/  LEPC R20, `(.L_x_456) ;  /* 0x000000001014794e */ /* 0x000fce0000000000 */
[----:B01----:R-:W-:Y:S05]  /*99d0*/  CALL.ABS.NOINC R2 ;  /* 0x0000000002007343 */ /* 0x003fea0003c00000 */
.L_x_456:
[----:B------:R-:W-:Y:S05]  /*99e0*/  BSYNC B6 ;  /* 0x0000000000067941 */ /* 0x000fea0003800000 */
.L_x_455:
        /* <DEDUP_REMOVED lines=8> */
[----:B------:R1:W2:Y:S01]  /*9a70*/  LDC.64 R2, c[0x4][R32] ;  /* 0x0100000020027b82 */ /* 0x0002a20000000a00 */
[----:B------:R-:W-:Y:S02]  /*9a80*/  IMAD.U32 R4, RZ, RZ, UR6 ;  /* 0x00000006ff047e24 */ /* 0x000fe4000f8e00ff */
[----:B------:R-:W-:Y:S02]  /*9a90*/  IMAD.U32 R5, RZ, RZ, UR7 ;  /* 0x00000007ff057e24 */ /* 0x000fe4000f8e00ff */
[----:B------:R-:W-:Y:S02]  /*9aa0*/  IMAD.U32 R6, RZ, RZ, UR8 ;  /* 0x00000008ff067e24 */ /* 0x000fe4000f8e00ff */
[----:B------:R-:W-:-:S02]  /*9ab0*/  IMAD.U32 R7, RZ, RZ, UR9 ;  /* 0x00000009ff077e24 */ /* 0x000fc4000f8e00ff */
[----:B------:R-:W-:Y:S02]  /*9ac0*/  IMAD.U32 R10, RZ, RZ, UR4 ;  /* 0x00000004ff0a7e24 */ /* 0x000fe4000f8e00ff */
[----:B------:R-:W-:Y:S02]  /*9ad0*/  IMAD.U32 R11, RZ, RZ, UR5 ;  /* 0x00000005ff0b7e24 */ /* 0x000fe4000f8e00ff */
[----:B------:R-:W-:Y:S02]  /*9ae0*/  IMAD.MOV.U32 R8, RZ, RZ, 0x70 ;  /* 0x00000070ff087424 */ /* 0x000fe400078e00ff */
[----:B------:R-:W-:Y:S02]  /*9af0*/  IMAD.MOV.U32 R12, RZ, RZ, 0x1 ;  /* 0x00000001ff0c7424 */ /* 0x000fe400078e00ff */
[----:B-1----:R-:W-:-:S07]  /*9b00*/  IMAD.MOV.U32 R13, RZ, RZ, RZ ;  /* 0x000000ffff0d7224 */ /* 0x002fce00078e00ff */
[----:B------:R-:W-:-:S07]  /*9b10*/  LEPC R20, `(.L_x_459) ;  /* 0x000000001014794e */ /* 0x000fce0000000000 */
[----:B0-2---:R-:W-:Y:S05]  /*9b20*/  CALL.ABS.NOINC R2 ;  /* 0x0000000002007343 */ /* 0x005fea0003c00000 */
.L_x_459:
[----:B------:R0:W1:Y:S01]  /*9b30*/  LDC.64 R2, c[0x4][R32] ;  /* 0x0100000020027b82 */ /* 0x0000620000000a00 */
[----:B------:R-:W-:Y:S01]  /*9b40*/  ULDC.64 UR6, c[0x4][0x98] ;  /* 0x0100260000067ab9 */ /* 0x000fe20000000a00 */
[----:B------:R-:W-:Y:S01]  /*9b50*/  ULDC.64 UR8, c[0x4][0xa0] ;  /* 0x0100280000087ab9 */ /* 0x000fe20000000a00 */
[----:B------:R-:W-:Y:S01]  /*9b60*/  ULDC.64 UR4, c[0x4][0x18] ;  /* 0x0100060000047ab9 */ /* 0x000fe20000000a00 */
        /* <DEDUP_REMOVED lines=8> */
[----:B0-----:R-:W-:-:S07]  /*9bf0*/  IMAD.MOV.U32 R13, RZ, RZ, RZ ;  /* 0x000000ffff0d7224 */ /* 0x001fce00078e00ff */
[----:B------:R-:W-:-:S07]  /*9c00*/  LEPC R20, `(.L_x_458) ;  /* 0x000000001014794e */ /* 0x000fce0000000000 */
[----:B-1----:R-:W-:Y:S05]  /*9c10*/  CALL.ABS.NOINC R2 ;  /* 0x0000000002007343 */ /* 0x002fea0003c00000 */
.L_x_458:
[----:B------:R-:W-:Y:S05]  /*9c20*/  BSYNC B6 ;  /* 0x0000000000067941 */ /* 0x000fea0003800000 */
.L_x_457:
[----:B------:R-:W-:Y:S01]  /*9c30*/  ULDC.64 UR4, c[0x0][0x9f8] ;  /* 0x00027e0000047ab9 */ /* 0x000fe20000000a00 */
[----:B------:R-:W1:Y:S01]  /*9c40*/  S2R R20, SR_TID.X ;  /* 0x0000000000147919 */ /* 0x000e620000002100 */
[----:B------:R-:W-:Y:S01]  /*9c50*/  ISETP.NE.U32.AND P0, PT, RZ, UR4, PT ;  /* 0x00000004ff007c0c */ /* 0x000fe2000bf05070 */
[----:B------:R-:W2:Y:S03]  /*9c60*/  LDC R9, c[0x0][0x430] ;  /* 0x00010c00ff097b82 */ /* 0x000ea60000000800 */
[----:B------:R-:W-:-:S13]  /*9c70*/  ISETP.NE.AND.EX P0, PT, RZ, UR5, PT, P0 ;  /* 0x00000005ff007c0c */ /* 0x000fda000bf05300 */
[----:B------:R-:W-:Y:S01]  /*9c80*/  @P0 IADD3 R2, P1, R27, UR4, RZ ;  /* 0x000000041b020c10 */ /* 0x000fe2000ff3e0ff */
[----:B------:R-:W3:Y:S01]  /*9c90*/  S2R R21, SR_TID.X ;  /* 0x0000000000157919 */ /* 0x000ee20000002100 */
[----:B------:R-:W-:Y:S01]  /*9ca0*/  VIADD R8, R33, 0xffffffff ;  /* 0xffffffff21087836 */ /* 0x000fe20000000000 */
[----:B------:R-:W-:Y:S01]  /*9cb0*/  ULDC UR4, c[0x0][0x320] ;  /* 0x0000c80000047ab9 */ /* 0x000fe20000000800 */
[----:B------:R-:W-:-:S05]  /*9cc0*/  @P0 IADD3.X R3, R31, UR5, RZ, P1, !PT ;  /* 0x000000051f030c10 */ /* 0x000fca0008ffe4ff */
[----:B------:R4:W4:Y:S01]  /*9cd0*/  @P0 LDG.E R28, desc[UR50][R2.64] ;  /* 0x00000032021c0981 */ /* 0x000922000c1e1900 */
[----:B--2---:R-:W-:Y:S01]  /*9ce0*/  ISETP.NE.AND P2, PT, R9, 0x1, PT ;  /* 0x000000010900780c */ /* 0x004fe20003f45270 */
[----:B------:R-:W-:Y:S01]  /*9cf0*/  IMAD.MOV.U32 R34, RZ, RZ, RZ ;  /* 0x000000ffff227224 */ /* 0x000fe200078e00ff */
[----:B------:R-:W-:Y:S02]  /*9d00*/  LOP3.LUT R23, R23, 0xffffff7f, RZ, 0xc0, !PT ;  /* 0xffffff7f17177812 */ /* 0x000fe400078ec0ff */
[----:B-1----:R-:W-:-:S04]  /*9d10*/  LOP3.LUT R20, R20, 0x7f, RZ, 0xc0, !PT ;  /* 0x0000007f14147812 */ /* 0x002fc800078ec0ff */
[----:B------:R-:W-:-:S05]  /*9d20*/  SHF.R.U32.HI R32, RZ, 0x3, R20 ;  /* 0x00000003ff207819 */ /* 0x000fca0000011614 */
[----:B------:R-:W1:Y:S01]  /*9d30*/  @P2 LDC R4, c[0x0][0x434] ;  /* 0x00010d00ff042b82 */ /* 0x000e620000000800 */
[----:B------:R-:W-:-:S07]  /*9d40*/  @P2 LOP3.LUT R23, R23, 0x80, RZ, 0xfc, !PT ;  /* 0x0000008017172812 */ /* 0x000fce00078efcff */
[----:B------:R-:W2:Y:S01]  /*9d50*/  @P2 LDC R5, c[0x0][0x438] ;  /* 0x00010e00ff052b82 */ /* 0x000ea20000000800 */
[----:B---3--:R-:W-:-:S05]  /*9d60*/  IMAD.SHL.U32 R20, R21, 0x10, RZ ;  /* 0x0000001015147824 */ /* 0x008fca00078e00ff */
[----:B------:R-:W-:Y:S02]  /*9d70*/  LOP3.LUT R20, R32, 0x70, R20, 0xf8, !PT ;  /* 0x0000007020147812 */ /* 0x000fe400078ef814 */
[----:B------:R-:W3:Y:S03]  /*9d80*/  S2R R32, SR_TID.X ;  /* 0x0000000000207919 */ /* 0x000ee60000002100 */
[----:B------:R-:W-:-:S05]  /*9d90*/  IMAD R35, R8, 0x60, R20 ;  /* 0x0000006008237824 */ /* 0x000fca00078e0214 */
[C---:B------:R-:W-:Y:S01]  /*9da0*/  ISETP.GE.AND P0, PT, R35.reuse, R36, PT ;  /* 0x000000242300720c */ /* 0x040fe20003f06270 */
[----:B------:R-:W-:-:S03]  /*9db0*/  IMAD.IADD R35, R35, 0x1, R30 ;  /* 0x0000000123237824 */ /* 0x000fc600078e021e */
[----:B------:R-:W-:Y:S01]  /*9dc0*/  ISETP.GT.U32.OR P0, PT, R20, 0x5f, P0 ;  /* 0x0000005f1400780c */ /* 0x000fe20000704470 */
[----:B-1----:R-:W-:-:S04]  /*9dd0*/  @P2 IMAD.HI.U32 R4, R35, R4, RZ ;  /* 0x0000000423042227 */ /* 0x002fc800078e00ff */
[----:B------:R-:W-:Y:S01]  /*9de0*/  IMAD.MOV.U32 R0, RZ, RZ, R35 ;  /* 0x000000ffff007224 */ /* 0x000fe200078e0023 */
[----:B--2---:R-:W-:-:S07]  /*9df0*/  @P2 SHF.R.U32.HI R0, RZ, R5, R4 ;  /* 0x00000005ff002219 */ /* 0x004fce0000011604 */
[----:B------:R-:W1:Y:S01]  /*9e00*/  @!P0 LDC.64 R4, c[0x0][0x428] ;  /* 0x00010a00ff048b82 */ /* 0x000e620000000a00 */
[--C-:B----4-:R-:W-:Y:S01]  /*9e10*/  @!P0 SHF.R.S32.HI R3, RZ, 0x1f, R0.reuse ;  /* 0x0000001fff038819 */ /* 0x110fe20000011400 */
[----:B------:R-:W-:-:S06]  /*9e20*/  @!P0 IMAD.MOV.U32 R2, RZ, RZ, R0 ;  /* 0x000000ffff028224 */ /* 0x000fcc00078e0000 */
[----:B------:R-:W2:Y:S01]  /*9e30*/  @!P0 LDC.64 R6, c[0x0][0x418] ;  /* 0x00010600ff068b82 */ /* 0x000ea20000000a00 */
[----:B---3--:R-:W-:-:S04]  /*9e40*/  SHF.L.U32 R32, R32, 0x3, RZ ;  /* 0x0000000320207819 */ /* 0x008fc800000006ff */
[----:B------:R-:W-:-:S04]  /*9e50*/  LOP3.LUT R32, R32, 0x38, RZ, 0xc0, !PT ;  /* 0x0000003820207812 */ /* 0x000fc800078ec0ff */
[----:B------:R-:W-:-:S04]  /*9e60*/  LOP3.LUT R11, R32, 0x40, RZ, 0xfc, !PT ;  /* 0x00000040200b7812 */ /* 0x000fc800078efcff */
[----:B------:R-:W-:Y:S02]  /*9e70*/  ISETP.GE.AND P3, PT, R11, UR4, PT ;  /* 0x000000040b007c0c */ /* 0x000fe4000bf66270 */
[C---:B------:R-:W-:Y:S02]  /*9e80*/  LOP3.LUT R10, R32.reuse, 0x80, RZ, 0xfc, !PT ;  /* 0x00000080200a7812 */ /* 0x040fe400078efcff */
[----:B------:R-:W-:Y:S01]  /*9e90*/  LOP3.LUT R23, R23, 0xfffffff7, RZ, 0xc0, !PT ;  /* 0xfffffff717177812 */ /* 0x000fe200078ec0ff */
[----:B------:R-:W-:Y:S01]  /*9ea0*/  IMAD.MOV R0, RZ, RZ, -R0 ;  /* 0x000000ffff007224 */ /* 0x000fe200078e0a00 */
[----:B------:R-:W-:-:S07]  /*9eb0*/  ISETP.GE.AND P2, PT, R32, UR4, PT ;  /* 0x0000000420007c0c */ /* 0x000fce000bf46270 */
[----:B------:R-:W-:Y:S01]  /*9ec0*/  @P3 LOP3.LUT R23, R23, 0x8, RZ, 0xfc, !PT ;  /* 0x0000000817173812 */ /* 0x000fe200078efcff */
[----:B------:R-:W-:-:S03]  /*9ed0*/  IMAD R35, R9, R0, R35 ;  /* 0x0000000009237224 */ /* 0x000fc600078e0223 */
[----:B------:R-:W-:Y:S02]  /*9ee0*/  LOP3.LUT R23, R23, 0xffffffef, RZ, 0xc0, !PT ;  /* 0xffffffef17177812 */ /* 0x000fe400078ec0ff */
[----:B------:R-:W-:Y:S02]  /*9ef0*/  LOP3.LUT R9, R32, 0xc0, RZ, 0xfc, !PT ;  /* 0x000000c020097812 */ /* 0x000fe400078efcff */
[----:B------:R-:W-:Y:S01]  /*9f00*/  LOP3.LUT R23, R23, 0xfffffffb, RZ, 0xc0, !PT ;  /* 0xfffffffb17177812 */ /* 0x000fe200078ec0ff */
[----:B------:R-:W-:Y:S01]  /*9f10*/  UMOV UR5, 0xffffffff ;  /* 0xffffffff00057882 */ /* 0x000fe20000000000 */
[----:B------:R-:W-:Y:S01]  /*9f20*/  SHF.R.S32.HI R31, RZ, 0x1f, R28 ;  /* 0x0000001fff1f7819 */ /* 0x000fe2000001141c */
[----:B-1----:R-:W-:-:S04]  /*9f30*/  @!P0 IMAD.WIDE.U32 R2, R28, R4, R2 ;  /* 0x000000041c028225 */ /* 0x002fc800078e0002 */
[----:B------:R-:W-:Y:S01]  /*9f40*/  @!P0 IMAD R4, R31, R4, RZ ;  /* 0x000000041f048224 */ /* 0x000fe200078e02ff */
[----:B--2---:R-:W-:-:S03]  /*9f50*/  @!P0 LEA R6, P1, R2, R6, 0x2 ;  /* 0x0000000602068211 */ /* 0x004fc600078210ff */
[----:B------:R-:W-:-:S04]  /*9f60*/  @!P0 IMAD R5, R28, R5, R4 ;  /* 0x000000051c058224 */ /* 0x000fc800078e0204 */
[----:B------:R-:W-:-:S05]  /*9f70*/  @!P0 IMAD.IADD R5, R3, 0x1, R5 ;  /* 0x0000000103058824 */ /* 0x000fca00078e0205 */
[----:B------:R-:W-:Y:S02]  /*9f80*/  @!P0 LEA.HI.X R7, R2, R7, R5, 0x2, P1 ;  /* 0x0000000702078211 */ /* 0x000fe400008f1405 */
[----:B------:R-:W-:-:S03]  /*9f90*/  ISETP.GE.AND P1, PT, R10, UR4, PT ;  /* 0x000000040a007c0c */ /* 0x000fc6000bf26270 */
[----:B------:R1:W5:Y:S01]  /*9fa0*/  @!P0 LDG.E R34, desc[UR50][R6.64] ;  /* 0x0000003206228981 */ /* 0x000362000c1e1900 */
[----:B------:R-:W-:-:S09]  /*9fb0*/  ISETP.GE.AND P0, PT, R9, UR4, PT ;  /* 0x0000000409007c0c */ /* 0x000fd2000bf06270 */
[----:B------:R-:W-:-:S04]  /*9fc0*/  @P1 LOP3.LUT R23, R23, 0x4, RZ, 0xfc, !PT ;  /* 0x0000000417171812 */ /* 0x000fc800078efcff */
[----:B------:R-:W-:-:S04]  /*9fd0*/  @P2 LOP3.LUT R23, R23, 0x10, RZ, 0xfc, !PT ;  /* 0x0000001017172812 */ /* 0x000fc800078efcff */
[----:B------:R-:W-:-:S04]  /*9fe0*/  LOP3.LUT R23, R23, 0xfffffffd, RZ, 0xc0, !PT ;  /* 0xfffffffd17177812 */ /* 0x000fc800078ec0ff */
[----:B------:R-:W-:Y:S01]  /*9ff0*/  @P0 LOP3.LUT R23, R23, 0x2, RZ, 0xfc, !PT ;  /* 0x0000000217170812 */ /* 0x000fe200078efcff */
[----:B-1----:R-:W-:Y:S06]  /*a000*/  BRA.DIV UR5, `(.L_x_460) ;  /* 0x0000003e05047947 */ /* 0x002fec000b800000 */
.L_x_526:
[----:B------:R-:W-:Y:S01]  /*a010*/  IMAD.U32 R0, RZ, RZ, UR36 ;  /* 0x00000024ff007e24 */ /* 0x000fe2000f8e00ff */
[----:B------:R-:W-:Y:S02]  /*a020*/  ISETP.GT.U32.AND P1, PT, R20, 0x5f, PT ;  /* 0x0000005f1400780c */ /* 0x000fe40003f24070 */
[----:B------:R-:W-:Y:S02]  /*a030*/  LOP3.LUT R23, R23, 0xffffffbf, RZ, 0xc0, !PT ;  /* 0xffffffbf17177812 */ /* 0x000fe400078ec0ff */
[----:B------:R-:W-:Y:S02]  /*a040*/  ISETP.NE.AND P0, PT, R0, 0x3, PT ;  /* 0x000000030000780c */ /* 0x000fe40003f05270 */
[----:B------:R-:W-:Y:S02]  /*a050*/  SHF.R.S32.HI R27, RZ, 0x1f, R18 ;  /* 0x0000001fff1b7819 */ /* 0x000fe40000011412 */
[----:B------:R-:W-:-:S09]  /*a060*/  SEL R6, RZ, 0x1, P2 ;  /* 0x00000001ff067807 */ /* 0x000fd20001000000 */
[----:B------:R-:W-:-:S04]  /*a070*/  @P0 LOP3.LUT R23, R23, 0x40, RZ, 0xfc, !PT ;  /* 0x0000004017170812 */ /* 0x000fc800078efcff */
[----:B------:R-:W-:-:S04]  /*a080*/  LOP3.LUT R23, R23, 0xffffffdf, RZ, 0xc0, !PT ;  /* 0xffffffdf17177812 */ /* 0x000fc800078ec0ff */
[----:B------:R-:W-:Y:S01]  /*a090*/  @P1 LOP3.LUT R23, R23, 0x20, RZ, 0xfc, !PT ;  /* 0x0000002017171812 */ /* 0x000fe200078efcff */
[----:B------:R-:W-:Y:S06]  /*a0a0*/  @!P0 BRA `(.L_x_461) ;  /* 0x0000000000048947 */ /* 0x000fec0003800000 */
[----:B------:R-:W-:Y:S01]  /*a0b0*/  BPT.TRAP 0x1 ;  /* 0x000000040000795c */ /* 0x000fe20000300000 */
.L_x_461:
[----:B0-----:R-:W-:Y:S01]  /*a0c0*/  IMAD R33, R24, 0x8, R22 ;  /* 0x0000000818217824 */ /* 0x001fe200078e0216 */
[----:B------:R-:W-:Y:S01]  /*a0d0*/  SHF.L.U32 R0, R26, 0x1f, RZ ;  /* 0x0000001f1a007819 */ /* 0x000fe200000006ff */
[----:B------:R-:W-:Y:S03]  /*a0e0*/  BSSY B0, `(.L_x_462) ;  /* 0x0000003000007945 */ /* 0x000fe60003800000 */
[----:B------:R-:W0:Y:S02]  /*a0f0*/  SYNCS.PHASECHK.TRANS64.TRYWAIT P0, [R33+URZ+0x22840], R0 ;  /* 0x02284000210075a7 */ /* 0x000e24000800017f */
[----:B0-----:R-:W-:Y:S05]  /*a100*/  @!P0 BRA `(.L_x_463) ;  /* 0x0000003800f48947 */ /* 0x001fea0003800000 */
.L_x_527:
[----:B------:R-:W-:Y:S05]  /*a110*/  BSYNC B0 ;  /* 0x0000000000007941 */ /* 0x000fea0003800000 */
.L_x_462:
[----:B0-----:R-:W-:Y:S01]  /*a120*/  SHF.R.S32.HI R0, RZ, 0x1f, R35 ;  /* 0x0000001fff007819 */ /* 0x001fe20000011423 */
[----:B------:R-:W-:Y:S01]  /*a130*/  ULDC.64 UR4, c[0x0][0x300] ;  /* 0x0000c00000047ab9 */ /* 0x000fe20000000a00 */
[----:B-----5:R-:W-:Y:S01]  /*a140*/  SHF.R.S32.HI R4, RZ, 0x1f, R34 ;  /* 0x0000001fff047819 */ /* 0x020fe20000011422 */
[----:B------:R-:W-:Y:S01]  /*a150*/  IMAD.WIDE.U32 R2, R35, UR4, RZ ;  /* 0x0000000423027c25 */ /* 0x000fe2000f8e00ff */
[----:B------:R-:W-:Y:S01]  /*a160*/  LOP3.LUT R23, R23, 0xfffffffe, RZ, 0xc0, !PT ;  /* 0xfffffffe17177812 */ /* 0x000fe200078ec0ff */
[----:B------:R0:W-:Y:S02]  /*a170*/  STL [R1+0x1c], R0 ;  /* 0x00001c0001007387 */ /* 0x0001e40000100800 */
[----:B------:R-:W-:Y:S02]  /*a180*/  IMAD R32, R8, -0x60, R36 ;  /* 0xffffffa008207824 */ /* 0x000fe400078e0224 */
[----:B------:R1:W-:Y:S01]  /*a190*/  STL [R1+0x20], R4 ;  /* 0x0000200401007387 */ /* 0x0003e20000100800 */
[----:B0-----:R-:W-:-:S04]  /*a1a0*/  IMAD R0, R0, UR4, RZ ;  /* 0x0000000400007c24 */ /* 0x001fc8000f8e02ff */
[----:B------:R-:W-:Y:S01]  /*a1b0*/  IMAD R0, R35, UR5, R0 ;  /* 0x0000000523007c24 */ /* 0x000fe2000f8e0200 */
[----:B------:R-:W-:-:S03]  /*a1c0*/  ULDC.64 UR4, c[0x0][0x310] ;  /* 0x0000c40000047ab9 */ /* 0x000fc60000000a00 */
[----:B------:R-:W-:Y:S02]  /*a1d0*/  IMAD.IADD R3, R3, 0x1, R0 ;  /* 0x0000000103037824 */ /* 0x000fe400078e0200 */
[----:B------:R-:W-:Y:S02]  /*a1e0*/  IMAD R0, R4, UR4, RZ ;  /* 0x0000000404007c24 */ /* 0x000fe4000f8e02ff */
[----:B-1----:R-:W0:Y:S01]  /*a1f0*/  S2R R4, SR_TID.X ;  /* 0x0000000000047919 */ /* 0x002e220000002100 */
[----:B------:R-:W-:-:S04]  /*a200*/  IMAD.WIDE.U32 R2, R34, UR4, R2 ;  /* 0x0000000422027c25 */ /* 0x000fc8000f8e0002 */
[----:B------:R-:W-:Y:S01]  /*a210*/  IMAD R0, R34, UR5, R0 ;  /* 0x0000000522007c24 */ /* 0x000fe2000f8e0200 */
[----:B------:R-:W-:-:S03]  /*a220*/  ULDC.64 UR4, c[0x0][0x308] ;  /* 0x0000c20000047ab9 */ /* 0x000fc60000000a00 */
[----:B------:R-:W-:Y:S02]  /*a230*/  IMAD.IADD R3, R3, 0x1, R0 ;  /* 0x0000000103037824 */ /* 0x000fe400078e0200 */
[----:B------:R-:W-:Y:S02]  /*a240*/  IMAD R0, R27, UR4, RZ ;  /* 0x000000041b007c24 */ /* 0x000fe4000f8e02ff */
[----:B------:R-:W-:-:S04]  /*a250*/  IMAD.WIDE.U32 R2, R18, UR4, R2 ;  /* 0x0000000412027c25 */ /* 0x000fc8000f8e0002 */
[----:B------:R-:W-:Y:S01]  /*a260*/  IMAD R0, R18, UR5, R0 ;  /* 0x0000000512007c24 */ /* 0x000fe2000f8e0200 */
[----:B------:R-:W-:Y:S01]  /*a270*/  ULDC.64 UR4, c[0x0][0x2e8] ;  /* 0x0000ba0000047ab9 */ /* 0x000fe20000000a00 */
[----:B0-----:R-:W-:Y:S02]  /*a280*/  LOP3.LUT R5, R4, 0x7f, RZ, 0xc0, !PT ;  /* 0x0000007f04057812 */ /* 0x001fe400078ec0ff */
[----:B------:R-:W-:Y:S01]  /*a290*/  IMAD.IADD R4, R3, 0x1, R0 ;  /* 0x0000000103047824 */ /* 0x000fe200078e0200 */
[C---:B------:R-:W-:Y:S01]  /*a2a0*/  LEA R0, P0, R2.reuse, UR4, 0x1 ;  /* 0x0000000402007c11 */ /* 0x040fe2000f8008ff */
[----:B------:R-:W-:Y:S01]  /*a2b0*/  ULDC UR4, c[0x0][0x2f4] ;  /* 0x0000bd0000047ab9 */ /* 0x000fe20000000800 */
[----:B------:R-:W-:Y:S02]  /*a2c0*/  SHF.R.U32.HI R7, RZ, 0x3, R5 ;  /* 0x00000003ff077819 */ /* 0x000fe40000011605 */
[----:B------:R-:W0:Y:S01]  /*a2d0*/  S2R R5, SR_TID.X ;  /* 0x0000000000057919 */ /* 0x000e220000002100 */
[----:B------:R-:W-:Y:S01]  /*a2e0*/  LEA.HI.X R4, R2, UR5, R4, 0x1, P0 ;  /* 0x0000000502047c11 */ /* 0x000fe200080f0c04 */
[----:B------:R-:W-:Y:S01]  /*a2f0*/  UMOV UR5, 0xffffffff ;  /* 0xffffffff00057882 */ /* 0x000fe20000000000 */
[----:B------:R-:W-:-:S05]  /*a300*/  IMAD.IADD R32, R32, 0x1, -R7 ;  /* 0x0000000120207824 */ /* 0x000fca00078e0a07 */
[----:B------:R-:W-:Y:S01]  /*a310*/  ISETP.GE.AND P0, PT, R32, 0x1, PT ;  /* 0x000000012000780c */ /* 0x000fe20003f06270 */
[----:B0-----:R-:W-:Y:S02]  /*a320*/  IMAD.SHL.U32 R9, R5, 0x8, RZ ;  /* 0x0000000805097824 */ /* 0x001fe400078e00ff */
[----:B------:R-:W-:-:S03]  /*a330*/  IMAD R5, R24, 0x1800, R29 ;  /* 0x0000180018057824 */ /* 0x000fc600078e021d */
[----:B------:R-:W-:-:S04]  /*a340*/  LOP3.LUT R9, R9, 0x38, RZ, 0xc0, !PT ;  /* 0x0000003809097812 */ /* 0x000fc800078ec0ff */
[----:B------:R-:W-:-:S13]  /*a350*/  ISETP.GE.AND P2, PT, R9, UR4, PT ;  /* 0x0000000409007c0c */ /* 0x000fda000bf46270 */
[----:B------:R-:W-:Y:S01]  /*a360*/  @P2 LOP3.LUT R23, R23, 0x1, RZ, 0xfc, !PT ;  /* 0x0000000117172812 */ /* 0x000fe200078efcff */
[----:B------:R-:W-:Y:S06]  /*a370*/  BRA.DIV UR5, `(.L_x_464) ;  /* 0x0000003a056c7947 */ /* 0x000fec000b800000 */
[----:B------:R-:W0:Y:S01]  /*a380*/  SHFL.IDX PT, R3, R0, RZ, 0x181f ;  /* 0x00181fff00037589 */ /* 0x000e2200000e0000 */
[----:B------:R-:W-:-:S03]  /*a390*/  @P0 IMAD R7, R5, 0x2, R22 ;  /* 0x0000000205070824 */ /* 0x000fc600078e0216 */
[----:B------:R-:W1:Y:S01]  /*a3a0*/  SHFL.IDX PT, R2, R4, RZ, 0x181f ;  /* 0x00181fff04027589 */ /* 0x000e6200000e0000 */
[----:B0-----:R-:W-:-:S05]  /*a3b0*/  @P0 LEA R3, P1, R9, R3, 0x1 ;  /* 0x0000000309030211 */ /* 0x001fca00078208ff */
[----:B-1----:R-:W-:-:S05]  /*a3c0*/  @P0 IMAD.X R2, RZ, RZ, R2, P1 ;  /* 0x000000ffff020224 */ /* 0x002fca00008e0602 */
[----:B------:R-:W-:-:S04]  /*a3d0*/  @P0 LOP3.LUT R3, R3, R2, RZ, 0x3c, !PT ;  /* 0x0000000203030212 */ /* 0x000fc800078e3cff */
[----:B------:R-:W-:-:S04]  /*a3e0*/  @P0 LOP3.LUT R2, R3, R2, RZ, 0x3c, !PT ;  /* 0x0000000203020212 */ /* 0x000fc800078e3cff */
[----:B------:R-:W-:-:S05]  /*a3f0*/  @P0 LOP3.LUT R3, R3, R2, RZ, 0x3c, !PT ;  /* 0x0000000203030212 */ /* 0x000fca00078e3cff */
[----:B------:R-:W-:Y:S01]  /*a400*/  @!PT LDS RZ, [RZ] ;  /* 0x00000000fffff984 */ /* 0x000fe20000000800 */
[----:B------:R0:W-:Y:S01]  /*a410*/  @P0 LDGSTS.E.BYPASS.LTC128B.128 [R7+0x1c400], desc[UR50][R2.64], !P2 ;  /* 0x1c40000002070fae */ /* 0x0001e2000d101d72 */
[----:B------:R-:W-:-:S03]  /*a420*/  ISETP.GE.AND P0, PT, R32, 0x11, PT ;  /* 0x000000112000780c */ /* 0x000fc60003f06270 */
[----:B0-----:R-:W0:Y:S10]  /*a430*/  SHFL.IDX PT, R3, R0, 0x1, 0x181f ;  /* 0x00381f0000037f89 */ /* 0x001e3400000e0000 */
[----:B------:R-:W-:Y:S01]  /*a440*/  @P0 IMAD R7, R5, 0x2, R22 ;  /* 0x0000000205070824 */ /* 0x000fe200078e0216 */
[----:B------:R-:W1:Y:S01]  /*a450*/  SHFL.IDX PT, R2, R4, 0x1, 0x181f ;  /* 0x00381f0004027f89 */ /* 0x000e6200000e0000 */
[----:B0-----:R-:W-:-:S05]  /*a460*/  @P0 LEA R3, P1, R9, R3, 0x1 ;  /* 0x0000000309030211 */ /* 0x001fca00078208ff */
[----:B-1----:R-:W-:-:S05]  /*a470*/  @P0 IMAD.X R2, RZ, RZ, R2, P1 ;  /* 0x000000ffff020224 */ /* 0x002fca00008e0602 */
[----:B------:R-:W-:-:S04]  /*a480*/  @P0 LOP3.LUT R3, R3, R2, RZ, 0x3c, !PT ;  /* 0x0000000203030212 */ /* 0x000fc800078e3cff */
[----:B------:R-:W-:-:S04]  /*a490*/  @P0 LOP3.LUT R2, R3, R2, RZ, 0x3c, !PT ;  /* 0x0000000203020212 */ /* 0x000fc800078e3cff */
[----:B------:R-:W-:-:S05]  /*a4a0*/  @P0 LOP3.LUT R3, R3, R2, RZ, 0x3c, !PT ;  /* 0x0000000203030212 */ /* 0x000fca00078e3cff */
        /* <DEDUP_REMOVED lines=24> */
[----:B------:R-:W1:Y:S04]  /*a630*/  SHFL.IDX PT, R2, R4, 0x4, 0x181f ;  /* 0x00981f0004027f89 */ /* 0x000e6800000e0000 */
[----:B------:R-:W2:Y:S04]  /*a640*/  SHFL.IDX PT, R4, R4, 0x5, 0x181f ;  /* 0x00b81f0004047f89 */ /* 0x000ea800000e0000 */
[----:B------:R-:W3:Y:S01]  /*a650*/  SHFL.IDX PT, R0, R0, 0x5, 0x181f ;  /* 0x00b81f0000007f89 */ /* 0x000ee200000e0000 */
[----:B0-----:R-:W-:-:S05]  /*a660*/  @P0 LEA R3, P1, R9, R3, 0x1 ;  /* 0x0000000309030211 */ /* 0x001fca00078208ff */
[----:B-1----:R-:W-:-:S05]  /*a670*/  @P0 IMAD.X R2, RZ, RZ, R2, P1 ;  /* 0x000000ffff020224 */ /* 0x002fca00008e0602 */
[----:B------:R-:W-:-:S04]  /*a680*/  @P0 LOP3.LUT R3, R3, R2, RZ, 0x3c, !PT ;  /* 0x0000000203030212 */ /* 0x000fc800078e3cff */
[----:B------:R-:W-:-:S04]  /*a690*/  @P0 LOP3.LUT R2, R3, R2, RZ, 0x3c, !PT ;  /* 0x0000000203020212 */ /* 0x000fc800078e3cff */
[----:B------:R-:W-:-:S05]  /*a6a0*/  @P0 LOP3.LUT R3, R3, R2, RZ, 0x3c, !PT ;  /* 0x0000000203030212 */ /* 0x000fca00078e3cff */
[----:B--23--:R1:W-:Y:S02]  /*a6b0*/  @P0 LDGSTS.E.BYPASS.LTC128B.128 [R7+0x1e400], desc[UR50][R2.64], !P2 ;  /* 0x1e40000002070fae */ /* 0x00c3e4000d101d72 */
.L_x_541:
[----:B------:R-:W-:-:S13]  /*a6c0*/  ISETP.GE.AND P0, PT, R32, 0x51, PT ;  /* 0x000000512000780c */ /* 0x000fda0003f06270 */
[----:B01----:R-:W-:Y:S01]  /*a6d0*/  @P0 LEA R2, P1, R9, R0, 0x1 ;  /* 0x0000000009020211 */ /* 0x003fe200078208ff */
[----:B------:R-:W-:-:S04]  /*a6e0*/  @P0 IMAD R5, R5, 0x2, R22 ;  /* 0x0000000205050824 */ /* 0x000fc800078e0216 */
[----:B------:R-:W-:-:S05]  /*a6f0*/  @P0 IMAD.X R3, RZ, RZ, R4, P1 ;  /* 0x000000ffff030224 */ /* 0x000fca00008e0604 */
[----:B------:R-:W-:Y:S01]  /*a700*/  @!PT LDS RZ, [RZ] ;  /* 0x00000000fffff984 */ /* 0x000fe20000000800 */
[----:B------:R-:W-:Y:S01]  /*a710*/  @!PT LDS RZ, [RZ] ;  /* 0x00000000fffff984 */ /* 0x000fe20000000800 */
[----:B------:R-:W-:Y:S01]  /*a720*/  @!PT LDS RZ, [RZ] ;  /* 0x00000000fffff984 */ /* 0x000fe20000000800 */
[----:B------:R0:W-:Y:S01]  /*a730*/  @P0 LDGSTS.E.BYPASS.LTC128B.128 [R5+0x1ec00], desc[UR50][R2.64], !P2 ;  /* 0x1ec0000002050fae */ /* 0x0001e2000d101d72 */
[----:B------:R-:W-:Y:S01]  /*a740*/  PLOP3.LUT P0, PT, PT, PT, PT, 0x80, 0x0 ;  /* 0x000000000000781c */ /* 0x000fe20003f0f070 */
[----:B------:R-:W-:-:S12]  /*a750*/  NOP ;  /* 0x0000000000007918 */ /* 0x000fd80000000000 */
.L_x_465:
        /* <DEDUP_REMOVED lines=11> */
.L_x_466:
[----:B------:R1:W5:Y:S01]  /*a810*/  LDL.LU R4, [R1+0x4] ;  /* 0x0000040001047983 */ /* 0x0003620000300800 */
[C---:B------:R-:W-:Y:S01]  /*a820*/  LOP3.LUT P3, RZ, R23.reuse, 0x8, RZ, 0xc0, !PT ;  /* 0x0000000817ff7812 */ /* 0x040fe2000786c0ff */
[----:B------:R1:W-:Y:S02]  /*a830*/  SYNCS.ARRIVE.TRANS64.A1T0 RZ, [R33+URZ+0x22830], RZ ;  /* 0x022830ff21ff79a7 */ /* 0x0003e4000810003f */
[----:B0-----:R1:W5:Y:S01]  /*a840*/  LDL.LU R3, [R1] ;  /* 0x0000000001037983 */ /* 0x0013620000300800 */
[----:B------:R-:W-:-:S13]  /*a850*/  LOP3.LUT P2, RZ, R23, 0x4, RZ, 0xc0, !PT ;  /* 0x0000000417ff7812 */ /* 0x000fda000784c0ff */
[----:B------:R-:W-:Y:S05]  /*a860*/  WARPSYNC.ALL ;  /* 0x0000000000007948 */ /* 0x000fea0003800000 */
[----:B------:R-:W-:Y:S01]  /*a870*/  BAR.SYNC.DEFER_BLOCKING 0x8, 0x180 ;  /* 0x0206000000007b1d */ /* 0x000fe20000010000 */
[C---:B------:R-:W-:Y:S02]  /*a880*/  LOP3.LUT P1, RZ, R23.reuse, 0x100, RZ, 0xc0, !PT ;  /* 0x0000010017ff7812 */ /* 0x040fe4000782c0ff */
[----:B------:R-:W-:Y:S02]  /*a890*/  LOP3.LUT P0, RZ, R23, 0x2, RZ, 0xc0, !PT ;  /* 0x0000000217ff7812 */ /* 0x000fe4000780c0ff */
[----:B------:R-:W-:Y:S01]  /*a8a0*/  SEL R0, RZ, 0x2, P3 ;  /* 0x00000002ff007807 */ /* 0x000fe20001800000 */
[----:B------:R-:W-:Y:S01]  /*a8b0*/  ULDC.64 UR4, c[0x0][0x298] ;  /* 0x0000a60000047ab9 */ /* 0x000fe20000000a00 */
[----:B------:R-:W-:Y:S01]  /*a8c0*/  SEL R2, RZ, 0x4, P2 ;  /* 0x00000004ff027807 */ /* 0x000fe20001000000 */
[----:B------:R-:W-:Y:S01]  /*a8d0*/  BSSY B6, `(.L_x_467) ;  /* 0x0000022000067945 */ /* 0x000fe20003800000 */
[----:B------:R-:W-:-:S02]  /*a8e0*/  SEL R5, R25, RZ, !P1 ;  /* 0x000000ff19057207 */ /* 0x000fc40004800000 */
[----:B------:R-:W-:Y:S02]  /*a8f0*/  IADD3 R0, R2, R0, R6 ;  /* 0x0000000002007210 */ /* 0x000fe40007ffe006 */
[----:B------:R-:W-:Y:S01]  /*a900*/  SEL R25, RZ, 0x8, P0 ;  /* 0x00000008ff197807 */ /* 0x000fe20000000000 */
[----:B------:R0:W-:Y:S04]  /*a910*/  STL [R1+0x18], R5 ;  /* 0x0000180501007387 */ /* 0x0001e80000100800 */
[----:B------:R-:W-:Y:S01]  /*a920*/  IMAD.IADD R25, R0, 0x1, R25 ;  /* 0x0000000100197824 */ /* 0x000fe200078e0219 */
[----:B-----5:R-:W-:Y:S02]  /*a930*/  SEL R2, R4, RZ, !P1 ;  /* 0x000000ff04027207 */ /* 0x020fe40004800000 */
[----:B------:R-:W-:Y:S01]  /*a940*/  SHF.R.S32.HI R0, RZ, 0x1f, R3 ;  /* 0x0000001fff007819 */ /* 0x000fe20000011403 */
[----:B0-----:R-:W-:-:S02]  /*a950*/  IMAD.WIDE.U32 R4, R3, UR4, RZ ;  /* 0x0000000403047c25 */ /* 0x001fc4000f8e00ff */
[----:B------:R0:W-:Y:S02]  /*a960*/  STL [R1+0x4], R2 ;  /* 0x0000040201007387 */ /* 0x0001e40000100800 */
[----:B------:R-:W-:Y:S02]  /*a970*/  IMAD R0, R0, UR4, RZ ;  /* 0x0000000400007c24 */ /* 0x000fe4000f8e02ff */
[----:B------:R2:W-:Y:S02]  /*a980*/  STL.64 [R1+0x10], R4 ;  /* 0x0000100401007387 */ /* 0x0005e40000100a00 */
[----:B------:R-:W-:Y:S02]  /*a990*/  IMAD R0, R3, UR5, R0 ;  /* 0x0000000503007c24 */ /* 0x000fe4000f8e0200 */
[----:B0-----:R-:W-:Y:S02]  /*a9a0*/  VIADD R2, R22, 0x18400 ;  /* 0x0001840016027836 */ /* 0x001fe40000000000 */
[----:B------:R-:W-:-:S03]  /*a9b0*/  IMAD.IADD R0, R5, 0x1, R0 ;  /* 0x0000000105007824 */ /* 0x000fc600078e0200 */
[----:B------:R-:W-:Y:S02]  /*a9c0*/  LOP3.LUT P0, RZ, R2, 0x3ff, RZ, 0xc0, !PT ;  /* 0x000003ff02ff7812 */ /* 0x000fe4000780c0ff */
[----:B------:R2:W-:Y:S11]  /*a9d0*/  STL [R1], R0 ;  /* 0x0000000001007387 */ /* 0x0005f60000100800 */
[----:B--2---:R-:W-:Y:S05]  /*a9e0*/  @!P0 BRA `(.L_x_468) ;  /* 0x0000000000408947 */ /* 0x004fea0003800000 */
[----:B------:R-:W-:Y:S01]  /*a9f0*/  MOV R2, 0x0 ;  /* 0x0000000000027802 */ /* 0x000fe20000000f00 */
        /* <DEDUP_REMOVED lines=15> */
.L_x_468:
[----:B------:R-:W-:Y:S05]  /*aaf0*/  BSYNC B6 ;  /* 0x0000000000067941 */ /* 0x000fea0003800000 */
.L_x_467:
[----:B------:R-:W2:Y:S01]  /*ab00*/  LDL.LU R20, [R1] ;  /* 0x0000000001147983 */ /* 0x000ea20000300800 */
[----:B------:R-:W0:Y:S01]  /*ab10*/  LDC R7, c[0x0][0x448] ;  /* 0x00011200ff077b82 */ /* 0x000e220000000800 */
[----:B------:R-:W-:Y:S02]  /*ab20*/  ULDC.64 UR4, c[0x0][0x2d8] ;  /* 0x0000b60000047ab9 */ /* 0x000fe40000000a00 */
[----:B------:R-:W2:Y:S04]  /*ab30*/  LDL.LU.64 R2, [R1+0x10] ;  /* 0x0000100001027983 */ /* 0x000ea80000300a00 */
[----:B------:R-:W3:Y:S04]  /*ab40*/  LDL.LU R4, [R1+0x4] ;  /* 0x0000040001047983 */ /* 0x000ee80000300800 */
[----:B------:R-:W4:Y:S01]  /*ab50*/  LDL.LU R21, [R1+0x18] ;  /* 0x0000180001157983 */ /* 0x000f220000300800 */
[----:B------:R-:W-:-:S02]  /*ab60*/  IMAD R0, R27, UR4, RZ ;  /* 0x000000041b007c24 */ /* 0x000fc4000f8e02ff */
[----:B------:R-:W-:Y:S01]  /*ab70*/  IMAD.SHL.U32 R17, R17, 0x80, RZ ;  /* 0x0000008011117824 */ /* 0x000fe200078e00ff */
[----:B------:R0:W5:Y:S01]  /*ab80*/  LDL R10, [R1+0x8] ;  /* 0x00000800010a7983 */ /* 0x0001620000100800 */
[----:B------:R-:W-:Y:S01]  /*ab90*/  IMAD R0, R18, UR5, R0 ;  /* 0x0000000512007c24 */ /* 0x000fe2000f8e0200 */
[----:B0-----:R-:W-:Y:S01]  /*aba0*/  ISETP.NE.AND P0, PT, R7, 0x1, PT ;  /* 0x000000010700780c */ /* 0x001fe20003f05270 */
[----:B------:R-:W0:Y:S02]  /*abb0*/  S2R R9, SR_TID.X ;  /* 0x0000000000097919 */ /* 0x000e240000002100 */
[----:B0-----:R-:W-:-:S05]  /*abc0*/  IMAD.SHL.U32 R8, R9, 0x8, RZ ;  /* 0x0000000809087824 */ /* 0x001fca00078e00ff */
[----:B------:R-:W-:Y:S01]  /*abd0*/  LOP3.LUT R8, R8, 0x38, RZ, 0xc0, !PT ;  /* 0x0000003808087812 */ /* 0x000fe200078ec0ff */
[----:B--2---:R-:W-:Y:S02]  /*abe0*/  IMAD.MOV.U32 R3, RZ, RZ, R20 ;  /* 0x000000ffff037224 */ /* 0x004fe400078e0014 */
[----:B------:R-:W0:Y:S01]  /*abf0*/  S2R R20, SR_TID.X ;  /* 0x0000000000147919 */ /* 0x000e220000002100 */
[----:B------:R-:W-:Y:S01]  /*ac00*/  IMAD.WIDE.U32 R2, R18, UR4, R2 ;  /* 0x0000000412027c25 */ /* 0x000fe2000f8e0002 */
[----:B------:R-:W-:-:S03]  /*ac10*/  ULDC.64 UR4, c[0x0][0x2e0] ;  /* 0x0000b80000047ab9 */ /* 0x000fc60000000a00 */
[----:B------:R-:W-:Y:S02]  /*ac20*/  IMAD.IADD R3, R3, 0x1, R0 ;  /* 0x0000000103037824 */ /* 0x000fe400078e0200 */
[----:B---3--:R-:W-:Y:S02]  /*ac30*/  IMAD R0, R4, UR4, RZ ;  /* 0x0000000404007c24 */ /* 0x008fe4000f8e02ff */
[C---:B----4-:R-:W-:Y:S01]  /*ac40*/  IMAD.WIDE.U32 R2, R21.reuse, UR4, R2 ;  /* 0x0000000415027c25 */ /* 0x050fe2000f8e0002 */
[----:B------:R-:W2:Y:S03]  /*ac50*/  @P0 LDC R4, c[0x0][0x44c] ;  /* 0x00011300ff040b82 */ /* 0x000ea60000000800 */
[----:B------:R-:W-:Y:S01]  /*ac60*/  IMAD R0, R21, UR5, R0 ;  /* 0x0000000515007c24 */ /* 0x000fe2000f8e0200 */
[----:B------:R-:W-:-:S04]  /*ac70*/  ULDC.64 UR4, c[0x0][0x2d0] ;  /* 0x0000b40000047ab9 */ /* 0x000fc80000000a00 */
[----:B------:R-:W-:Y:S02]  /*ac80*/  IADD3 R3, R3, R0, RZ ;  /* 0x0000000003037210 */ /* 0x000fe40007ffe0ff */
[----:B------:R-:W3:Y:S01]  /*ac90*/  @P0 LDC R0, c[0x0][0x450] ;  /* 0x00011400ff000b82 */ /* 0x000ee20000000800 */
[C---:B0-----:R-:W-:Y:S01]  /*aca0*/  LOP3.LUT R21, R20.reuse, 0x7f, RZ, 0xc0, !PT ;  /* 0x0000007f14157812 */ /* 0x041fe200078ec0ff */
[----:B------:R-:W-:-:S03]  /*acb0*/  IMAD.SHL.U32 R20, R20, 0x10, RZ ;  /* 0x0000001014147824 */ /* 0x000fc600078e00ff */
[----:B------:R-:W-:-:S04]  /*acc0*/  SHF.R.U32.HI R21, RZ, 0x3, R21 ;  /* 0x00000003ff157819 */ /* 0x000fc80000011615 */
[----:B------:R-:W-:-:S04]  /*acd0*/  LOP3.LUT R20, R21, 0x70, R20, 0xf8, !PT ;  /* 0x0000007015147812 */ /* 0x000fc800078ef814 */
[----:B------:R-:W-:-:S05]  /*ace0*/  LOP3.LUT R5, R20, R17, RZ, 0xfc, !PT ;  /* 0x0000001114057212 */ /* 0x000fca00078efcff */
[----:B--2---:R-:W-:-:S04]  /*acf0*/  @P0 IMAD.HI.U32 R6, R5, R4, RZ ;  /* 0x0000000405060227 */ /* 0x004fc800078e00ff */
[----:B------:R-:W-:Y:S01]  /*ad00*/  IMAD.MOV.U32 R4, RZ, RZ, R5 ;  /* 0x000000ffff047224 */ /* 0x000fe200078e0005 */
[----:B---3--:R-:W-:-:S05]  /*ad10*/  @P0 SHF.R.U32.HI R4, RZ, R0, R6 ;  /* 0x00000000ff040219 */ /* 0x008fca0000011606 */
[----:B------:R-:W-:-:S04]  /*ad20*/  IMAD.MOV R0, RZ, RZ, -R4 ;  /* 0x000000ffff007224 */ /* 0x000fc800078e0a04 */
[----:B------:R-:W-:Y:S01]  /*ad30*/  IMAD R0, R7, R0, R5 ;  /* 0x0000000007007224 */ /* 0x000fe200078e0205 */
[----:B------:R-:W-:Y:S01]  /*ad40*/  SHF.R.S32.HI R5, RZ, 0x1f, R4 ;  /* 0x0000001fff057819 */ /* 0x000fe20000011404 */
[----:B------:R-:W-:-:S04]  /*ad50*/  IMAD.WIDE.U32 R2, R4, UR4, R2 ;  /* 0x0000000404027c25 */ /* 0x000fc8000f8e0002 */
        /* <DEDUP_REMOVED lines=11> */
[----:B------:R-:W-:Y:S01]  /*ae10*/  ULDC UR4, c[0x0][0x2b8] ;  /* 0x0000ae0000047ab9 */ /* 0x000fe20000000800 */
[----:B------:R-:W-:-:S03]  /*ae20*/  LOP3.LUT R20, R9, 0x7f, RZ, 0xc0, !PT ;  /* 0x0000007f09147812 */ /* 0x000fc600078ec0ff */
[----:B------:R-:W-:Y:S01]  /*ae30*/  LEA.HI.X R4, R2, UR5, R4, 0x1, P0 ;  /* 0x0000000502047c11 */ /* 0x000fe200080f0c04 */
[----:B------:R-:W-:Y:S01]  /*ae40*/  UMOV UR5, 0xffffffff ;  /* 0xffffffff00057882 */ /* 0x000fe20000000000 */
[----:B------:R-:W-:Y:S02]  /*ae50*/  ISETP.GE.AND P1, PT, R8, UR4, PT ;  /* 0x0000000408007c0c */ /* 0x000fe4000bf26270 */
[----:B------:R-:W-:Y:S01]  /*ae60*/  SHF.R.U32.HI R9, RZ, 0x3, R20 ;  /* 0x00000003ff097819 */ /* 0x000fe20000011614 */
[----:B------:R-:W-:Y:S10]  /*ae70*/  BRA.DIV UR5, `(.L_x_469) ;  /* 0x0000003605ac7947 */ /* 0x000ff4000b800000 */
[----:B------:R-:W0:Y:S01]  /*ae80*/  SHFL.IDX PT, R3, R0, RZ, 0x181f ;  /* 0x00181fff00037589 */ /* 0x000e2200000e0000 */
[----:B-----5:R-:W-:Y:S02]  /*ae90*/  IMAD R5, R10, R7, RZ ;  /* 0x000000070a057224 */ /* 0x020fe400078e02ff */
[----:B------:R-:W-:Y:S01]  /*aea0*/  IMAD.IADD R17, R9, 0x1, R17 ;  /* 0x0000000109117824 */ /* 0x000fe200078e0211 */
[----:B------:R-:W2:Y:S03]  /*aeb0*/  SHFL.IDX PT, R2, R4, RZ, 0x181f ;  /* 0x00181fff04027589 */ /* 0x000ea600000e0000 */
[C---:B------:R-:W-:Y:S01]  /*aec0*/  VIADD R6, R17.reuse, 0x10 ;  /* 0x0000001011067836 */ /* 0x040fe20000000000 */
[----:B------:R-:W-:-:S13]  /*aed0*/  ISETP.GE.AND P0, PT, R17, R5, PT ;  /* 0x000000051100720c */ /* 0x000fda0003f06270 */
[----:B0-----:R-:W-:-:S05]  /*aee0*/  @!P0 LEA R3, P2, R8, R3, 0x1 ;  /* 0x0000000308038211 */ /* 0x001fca00078408ff */
[----:B--2---:R-:W-:-:S05]  /*aef0*/  @!P0 IMAD.X R2, RZ, RZ, R2, P2 ;  /* 0x000000ffff028224 */ /* 0x004fca00010e0602 */
[----:B------:R-:W-:-:S04]  /*af00*/  @!P0 LOP3.LUT R3, R3, R2, RZ, 0x3c, !PT ;  /* 0x0000000203038212 */ /* 0x000fc800078e3cff */
[----:B------:R-:W-:-:S04]  /*af10*/  @!P0 LOP3.LUT R2, R3, R2, RZ, 0x3c, !PT ;  /* 0x0000000203028212 */ /* 0x000fc800078e3cff */
[----:B------:R-:W-:-:S05]  /*af20*/  @!P0 LOP3.LUT R3, R3, R2, RZ, 0x3c, !PT ;  /* 0x0000000203038212 */ /* 0x000fca00078e3cff */
[----:B------:R-:W-:Y:S01]  /*af30*/  @!PT LDS RZ, [RZ] ;  /* 0x00000000fffff984 */ /* 0x000fe20000000800 */
[----:B------:R0:W-:Y:S01]  /*af40*/  @!P0 LDGSTS.E.BYPASS.LTC128B.128 [R37+0x18400], desc[UR50][R2.64], !P1 ;  /* 0x1840000002258fae */ /* 0x0001e2000c901d72 */
[----:B------:R-:W-:Y:S01]  /*af50*/  ISETP.GE.AND P0, PT, R6, R5, PT ;  /* 0x000000050600720c */ /* 0x000fe20003f06270 */
[----:B------:R-:W-:Y:S02]  /*af60*/  VIADD R6, R17, 0x20 ;  /* 0x0000002011067836 */ /* 0x000fe40000000000 */
[----:B0-----:R-:W0:Y:S04]  /*af70*/  SHFL.IDX PT, R3, R0, 0x1, 0x181f ;  /* 0x00381f0000037f89 */ /* 0x001e2800000e0000 */
[----:B------:R-:W2:Y:S06]  /*af80*/  SHFL.IDX PT, R2, R4, 0x1, 0x181f ;  /* 0x00381f0004027f89 */ /* 0x000eac00000e0000 */
[----:B0-----:R-:W-:-:S05]  /*af90*/  @!P0 LEA R3, P2, R8, R3, 0x1 ;  /* 0x0000000308038211 */ /* 0x001fca00078408ff */
[----:B--2---:R-:W-:-:S05]  /*afa0*/  @!P0 IMAD.X R2, RZ, RZ, R2, P2 ;  /* 0x000000ffff028224 */ /* 0x004fca00010e0602 */
[----:B------:R-:W-:-:S04]  /*afb0*/  @!P0 LOP3.LUT R3, R3, R2, RZ, 0x3c, !PT ;  /* 0x0000000203038212 */ /* 0x000fc800078e3cff */
[----:B------:R-:W-:-:S04]  /*afc0*/  @!P0 LOP3.LUT R2, R3, R2, RZ, 0x3c, !PT ;  /* 0x0000000203028212 */ /* 0x000fc800078e3cff */
[----:B------:R-:W-:-:S05]  /*afd0*/  @!P0 LOP3.LUT R3, R3, R2, RZ, 0x3c, !PT ;  /* 0x0000000203038212 */ /* 0x000fca00078e3cff */
        /* <DEDUP_REMOVED lines=41> */
[----:B------:R-:W-:-:S03]  /*b270*/  ISETP.GE.AND P0, PT, R6, R5, PT ;  /* 0x000000050600720c */ /* 0x000fc60003f06270 */
[----:B0-----:R-:W0:Y:S04]  /*b280*/  SHFL.IDX PT, R3, R0, 0x6, 0x181f ;  /* 0x00d81f0000037f89 */ /* 0x001e2800000e0000 */
[----:B------:R-:W2:Y:S04]  /*b290*/  SHFL.IDX PT, R2, R4, 0x6, 0x181f ;  /* 0x00d81f0004027f89 */ /* 0x000ea800000e0000 */
[----:B------:R-:W3:Y:S04]  /*b2a0*/  SHFL.IDX PT, R4, R4, 0x7, 0x181f ;  /* 0x00f81f0004047f89 */ /* 0x000ee800000e0000 */
[----:B------:R-:W4:Y:S01]  /*b2b0*/  SHFL.IDX PT, R0, R0, 0x7, 0x181f ;  /* 0x00f81f0000007f89 */ /* 0x000f2200000e0000 */
[----:B0-----:R-:W-:-:S05]  /*b2c0*/  @!P0 LEA R3, P2, R8, R3, 0x1 ;  /* 0x0000000308038211 */ /* 0x001fca00078408ff */
[----:B--2---:R-:W-:-:S05]  /*b2d0*/  @!P0 IMAD.X R2, RZ, RZ, R2, P2 ;  /* 0x000000ffff028224 */ /* 0x004fca00010e0602 */
[----:B------:R-:W-:-:S04]  /*b2e0*/  @!P0 LOP3.LUT R3, R3, R2, RZ, 0x3c, !PT ;  /* 0x0000000203038212 */ /* 0x000fc800078e3cff */
[----:B------:R-:W-:-:S04]  /*b2f0*/  @!P0 LOP3.LUT R2, R3, R2, RZ, 0x3c, !PT ;  /* 0x0000000203028212 */ /* 0x000fc800078e3cff */
[----:B------:R-:W-:-:S05]  /*b300*/  @!P0 LOP3.LUT R3, R3, R2, RZ, 0x3c, !PT ;  /* 0x0000000203038212 */ /* 0x000fca00078e3cff */
[----:B---34-:R0:W-:Y:S02]  /*b310*/  @!P0 LDGSTS.E.BYPASS.LTC128B.128 [R37+0x1b400], desc[UR50][R2.64], !P1 ;  /* 0x1b40000002258fae */ /* 0x0181e4000c901d72 */
.L_x_558:
[----:B------:R-:W-:-:S05]  /*b320*/  VIADD R17, R17, 0x70 ;  /* 0x0000007011117836 */ /* 0x000fca0000000000 */
[----:B------:R-:W-:-:S13]  /*b330*/  ISETP.GE.AND P0, PT, R17, R5, PT ;  /* 0x000000051100720c */ /* 0x000fda0003f06270 */
[----:B0-2---:R-:W-:-:S05]  /*b340*/  @!P0 LEA R2, P2, R8, R0, 0x1 ;  /* 0x0000000008028211 */ /* 0x005fca00078408ff */
[----:B------:R-:W-:-:S05]  /*b350*/  @!P0 IMAD.X R3, RZ, RZ, R4, P2 ;  /* 0x000000ffff038224 */ /* 0x000fca00010e0604 */
[----:B------:R-:W-:Y:S01]  /*b360*/  @!PT LDS RZ, [RZ] ;  /* 0x00000000fffff984 */ /* 0x000fe20000000800 */
[----:B------:R-:W-:Y:S01]  /*b370*/  @!PT LDS RZ, [RZ] ;  /* 0x00000000fffff984 */ /* 0x000fe20000000800 */
[----:B------:R-:W-:Y:S01]  /*b380*/  @!PT LDS RZ, [RZ] ;  /* 0x00000000fffff984 */ /* 0x000fe20000000800 */
[----:B------:R0:W-:Y:S01]  /*b390*/  @!P0 LDGSTS.E.BYPASS.LTC128B.128 [R37+0x1bc00], desc[UR50][R2.64], !P1 ;  /* 0x1bc0000002258fae */ /* 0x0001e2000c901d72 */
[----:B------:R-:W-:Y:S01]  /*b3a0*/  PLOP3.LUT P0, PT, PT, PT, PT, 0x80, 0x0 ;  /* 0x000000000000781c */ /* 0x000fe20003f0f070 */
[----:B------:R-:W-:-:S12]  /*b3b0*/  NOP ;  /* 0x0000000000007918 */ /* 0x000fd80000000000 */
.L_x_470:
[----:B------:R-:W-:Y:S02]  /*b3c0*/  PLOP3.LUT P1, PT, P1, P0, PT, 0xa2, 0x0 ;  /* 0x000000000000781c */ /* 0x000fe40000f21472 */
[----:B------:R-:W-:-:S08]  /*b3d0*/  @P0 R2UR P1, UR4, R22 ;  /* 0x00000000160402ca */ /* 0x000fd00000020000 */
[----:B------:R-:W-:-:S05]  /*b3e0*/  @P0 PLOP3.LUT P0, PT, P1, PT, PT, 0x80, 0x0 ;  /* 0x000000000000081c */ /* 0x000fca0000f0f070 */
[----:B------:R-:W-:Y:S01]  /*b3f0*/  @!P1 SYNCS.ARRIVE.TRANS64.RED.A0T1 RZ, [UR4+0x22800], RZ ;  /* 0x022800ffffff99a7 */ /* 0x000fe20008200404 */
[----:B------:R-:W-:Y:S07]  /*b400*/  @!P1 ARRIVES.LDGSTSBAR.64.TRANSCNT [UR4+0x22800] ;  /* 0x02280000ff0099b0 */ /* 0x000fee0008000a84 */
[----:B------:R-:W-:Y:S05]  /*b410*/  @P0 BRA.U.ANY `(.L_x_470) ;  /* 0xfffffffd00e80947 */ /* 0x000fea000393ffff */
[----:B0-----:R-:W2:Y:S02]  /*b420*/  LDL.LU R2, [R1+0x24] ;  /* 0x0000240001027983 */ /* 0x001ea40000300800 */
[----:B--2---:R-:W-:-:S05]  /*b430*/  VIADD R2, R2, 0x1 ;  /* 0x0000000102027836 */ /* 0x004fca0000000000 */
[----:B------:R0:W-:Y:S01]  /*b440*/  STL [R1+0x24], R2 ;  /* 0x0000240201007387 */ /* 0x0001e20000100800 */
[----:B------:R-:W-:-:S04]  /*b450*/  LEA.HI R0, R2, R2, RZ, 0x1 ;  /* 0x0000000202007211 */ /* 0x000fc800078f08ff */
[----:B------:R-:W-:-:S05]  /*b460*/  LOP3.LUT R0, R0, 0xfffffffe, RZ, 0xc0, !PT ;  /* 0xfffffffe00007812 */ /* 0x000fca00078ec0ff */
[----:B------:R-:W-:-:S05]  /*b470*/  IMAD.IADD R0, R2, 0x1, -R0 ;  /* 0x0000000102007824 */ /* 0x000fca00078e0a00 */
[----:B------:R-:W-:Y:S01]  /*b480*/  SHF.L.U32 R3, R0, 0x1f, RZ ;  /* 0x0000001f00037819 */ /* 0x000fe200000006ff */
[----:B------:R-:W-:Y:S01]  /*b490*/  NOP ;  /* 0x0000000000007918 */ /* 0x000fe20000000000 */
[----:B------:R0:W-:Y:S01]  /*b4a0*/  SYNCS.ARRIVE.TRANS64.A1T0 RZ, [R22+URZ+0x22800], RZ ;  /* 0x022800ff16ff79a7 */ /* 0x0001e2000810003f */
[----:B------:R-:W-:Y:S01]  /*b4b0*/  BSSY B0, `(.L_x_471) ;  /* 0x0000003000007945 */ /* 0x000fe20003800000 */
[----:B------:R-:W2:Y:S03]  /*b4c0*/  SYNCS.PHASECHK.TRANS64.TRYWAIT P0, [R22+URZ+0x22820], R3 ;  /* 0x02282003160075a7 */ /* 0x000ea6000800017f */
[----:B0-2---:R-:W-:Y:S05]  /*b4d0*/  @!P0 BRA `(.L_x_472) ;  /* 0x0000003800b88947 */ /* 0x005fea0003800000 */
.L_x_559:
[----:B------:R-:W-:Y:S05]  /*b4e0*/  BSYNC B0 ;  /* 0x0000000000007941 */ /* 0x000fea0003800000 */
.L_x_471:
[----:B------:R-:W-:-:S05]  /*b4f0*/  IMAD.U32 R0, RZ, RZ, UR36 ;  /* 0x00000024ff007e24 */ /* 0x000fca000f8e00ff */
[----:B------:R-:W-:-:S13]  /*b500*/  ISETP.NE.AND P0, PT, R0, 0x3, PT ;  /* 0x000000030000780c */ /* 0x000fda0003f05270 */
[----:B------:R-:W-:Y:S05]  /*b510*/  @!P0 BRA `(.L_x_473) ;  /* 0x0000000000048947 */ /* 0x000fea0003800000 */
[----:B------:R-:W-:Y:S01]  /*b520*/  BPT.TRAP 0x1 ;  /* 0x000000040000795c */ /* 0x000fe20000300000 */
.L_x_473:
[----:B------:R-:W-:Y:S01]  /*b530*/  SHF.L.U32 R0, R26, 0x1f, RZ ;  /* 0x0000001f1a007819 */ /* 0x000fe200000006ff */
[----:B------:R-:W-:Y:S03]  /*b540*/  BSSY B0, `(.L_x_474) ;  /* 0x0000003000007945 */ /* 0x000fe60003800000 */
[----:B------:R-:W2:Y:S02]  /*b550*/  SYNCS.PHASECHK.TRANS64.TRYWAIT P0, [R33+URZ+0x22860], R0 ;  /* 0x02286000210075a7 */ /* 0x000ea4000800017f */
[----:B--2---:R-:W-:Y:S05]  /*b560*/  @!P0 BRA `(.L_x_475) ;  /* 0x0000003800a88947 */ /* 0x004fea0003800000 */
.L_x_560:
[----:B------:R-:W-:Y:S05]  /*b570*/  BSYNC B0 ;  /* 0x0000000000007941 */ /* 0x000fea0003800000 */
.L_x_474:
[----:B------:R-:W2:Y:S01]  /*b580*/  LDL.LU R2, [R1+0x1c] ;  /* 0x00001c0001027983 */ /* 0x000ea20000300800 */
[----:B------:R-:W-:-:S03]  /*b590*/  ULDC.64 UR4, c[0x0][0x328] ;  /* 0x0000ca0000047ab9 */ /* 0x000fc60000000a00 */
[----:B------:R-:W3:Y:S01]  /*b5a0*/  LDL.LU R4, [R1+0x20] ;  /* 0x0000200001047983 */ /* 0x000ee20000300800 */
[----:B--2---:R-:W-:Y:S02]  /*b5b0*/  IMAD R0, R2, UR4, RZ ;  /* 0x0000000402007c24 */ /* 0x004fe4000f8e02ff */
[----:B0-----:R-:W-:-:S04]  /*b5c0*/  IMAD.WIDE.U32 R2, R35, UR4, RZ ;  /* 0x0000000423027c25 */ /* 0x001fc8000f8e00ff */
[----:B------:R-:W-:Y:S01]  /*b5d0*/  IMAD R5, R35, UR5, R0 ;  /* 0x0000000523057c24 */ /* 0x000fe2000f8e0200 */
[----:B------:R-:W-:-:S03]  /*b5e0*/  ULDC.64 UR4, c[0x0][0x338] ;  /* 0x0000ce0000047ab9 */ /* 0x000fc60000000a00 */
[----:B------:R-:W-:Y:S02]  /*b5f0*/  IMAD.IADD R3, R3, 0x1, R5 ;  /* 0x0000000103037824 */ /* 0x000fe400078e0205 */
[----:B---3--:R-:W-:Y:S02]  /*b600*/  IMAD R5, R4, UR4, RZ ;  /* 0x0000000404057c24 */ /* 0x008fe4000f8e02ff */
[----:B------:R-:W-:-:S04]  /*b610*/  IMAD.WIDE.U32 R2, R34, UR4, R2 ;  /* 0x0000000422027c25 */ /* 0x000fc8000f8e0002 */
[----:B------:R-:W-:Y:S01]  /*b620*/  IMAD R5, R34, UR5, R5 ;  /* 0x0000000522057c24 */ /* 0x000fe2000f8e0205 */
[----:B------:R-:W-:Y:S01]  /*b630*/  ULDC.64 UR4, c[0x0][0x330] ;  /* 0x0000cc0000047ab9 */ /* 0x000fe20000000a00 */
[----:B------:R-:W-:Y:S02]  /*b640*/  IMAD R4, R24, 0x6000, R29 ;  /* 0x0000600018047824 */ /* 0x000fe400078e021d */
[----:B------:R-:W-:Y:S02]  /*b650*/  IMAD.IADD R3, R3, 0x1, R5 ;  /* 0x0000000103037824 */ /* 0x000fe400078e0205 */
[----:B------:R-:W-:Y:S02]  /*b660*/  IMAD R5, R27, UR4, RZ ;  /* 0x000000041b057c24 */ /* 0x000fe4000f8e02ff */
[----:B------:R-:W-:-:S04]  /*b670*/  IMAD.WIDE.U32 R2, R18, UR4, R2 ;  /* 0x0000000412027c25 */ /* 0x000fc8000f8e0002 */
[----:B------:R-:W-:Y:S01]  /*b680*/  IMAD R5, R18, UR5, R5 ;  /* 0x0000000512057c24 */ /* 0x000fe2000f8e0205 */
[----:B------:R-:W-:-:S03]  /*b690*/  ULDC.64 UR4, c[0x0][0x318] ;  /* 0x0000c60000047ab9 */ /* 0x000fc60000000a00 */
[----:B------:R-:W-:Y:S01]  /*b6a0*/  IMAD.IADD R3, R3, 0x1, R5 ;  /* 0x0000000103037824 */ /* 0x000fe200078e0205 */
[----:B------:R-:W-:Y:S01]  /*b6b0*/  LEA R5, P0, R2, UR4, 0x1 ;  /* 0x0000000402057c11 */ /* 0x000fe2000f8008ff */
[----:B------:R-:W-:-:S03]  /*b6c0*/  UMOV UR4, 0xffffffff ;  /* 0xffffffff00047882 */ /* 0x000fc60000000000 */
[----:B------:R-:W-:Y:S01]  /*b6d0*/  LEA.HI.X R6, R2, UR5, R3, 0x1, P0 ;  /* 0x0000000502067c11 */ /* 0x000fe200080f0c03 */
[----:B------:R-:W-:Y:S08]  /*b6e0*/  BRA.DIV UR4, `(.L_x_476) ;  /* 0x0000003a045c7947 */ /* 0x000ff0000b800000 */
[----:B------:R-:W0:Y:S01]  /*b6f0*/  S2R R2, SR_TID.X ;  /* 0x0000000000027919 */ /* 0x000e220000002100 */
[C---:B------:R-:W-:Y:S01]  /*b700*/  LOP3.LUT R7, R25.reuse, 0x1, RZ, 0xc0, !PT ;  /* 0x0000000119077812 */ /* 0x040fe200078ec0ff */
[----:B------:R-:W-:Y:S01]  /*b710*/  IMAD R4, R4, 0x2, R22 ;  /* 0x0000000204047824 */ /* 0x000fe200078e0216 */
[----:B------:R-:W-:Y:S01]  /*b720*/  LOP3.LUT P2, RZ, R25, 0x2, RZ, 0xc0, !PT ;  /* 0x0000000219ff7812 */ /* 0x000fe2000784c0ff */
[----:B------:R-:W2:Y:S01]  /*b730*/  SHFL.IDX PT, R14, R5, RZ, 0x181f ;  /* 0x00181fff050e7589 */ /* 0x000ea200000e0000 */
[----:B------:R-:W-:Y:S02]  /*b740*/  ISETP.NE.U32.AND P3, PT, R7, 0x1, PT ;  /* 0x000000010700780c */ /* 0x000fe40003f65070 */
[----:B------:R-:W-:Y:S01]  /*b750*/  LOP3.LUT P1, RZ, R25, 0x4, RZ, 0xc0, !PT ;  /* 0x0000000419ff7812 */ /* 0x000fe2000782c0ff */
[----:B------:R-:W3:Y:S01]  /*b760*/  SHFL.IDX PT, R3, R6, RZ, 0x181f ;  /* 0x00181fff06037589 */ /* 0x000ee200000e0000 */
[----:B0-----:R-:W-:-:S05]  /*b770*/  IMAD.SHL.U32 R2, R2, 0x8, RZ ;  /* 0x0000000802027824 */ /* 0x001fca00078e00ff */
[----:B------:R-:W-:-:S05]  /*b780*/  LOP3.LUT R2, R2, 0x38, RZ, 0xc0, !PT ;  /* 0x0000003802027812 */ /* 0x000fca00078ec0ff */
[----:B------:R-:W-:-:S05]  /*b790*/  IMAD.SHL.U32 R0, R2, 0x2, RZ ;  /* 0x0000000202007824 */ /* 0x000fca00078e00ff */
[----:B--2---:R-:W-:Y:S02]  /*b7a0*/  IADD3 R2, P0, R14, R0, RZ ;  /* 0x000000000e027210 */ /* 0x004fe40007f1e0ff */
[----:B------:R-:W0:Y:S03]  /*b7b0*/  SHFL.IDX PT, R14, R5, 0x1, 0x181f ;  /* 0x00381f00050e7f89 */ /* 0x000e2600000e0000 */
[----:B---3--:R-:W-:Y:S01]  /*b7c0*/  IMAD.X R3, RZ, RZ, R3, P0 ;  /* 0x000000ffff037224 */ /* 0x008fe200000e0603 */
[----:B------:R-:W-:-:S13]  /*b7d0*/  ISETP.LT.OR P0, PT, R32, 0x1, P3 ;  /* 0x000000012000780c */ /* 0x000fda0001f01670 */
[----:B------:R-:W-:Y:S01]  /*b7e0*/  LDGSTS.E.BYPASS.LTC128B.128 [R4+0x400], desc[UR50][R2.64], !P0 ;  /* 0x0040000002047fae */ /* 0x000fe2000c101d72 */
[----:B------:R-:W-:-:S13]  /*b7f0*/  ISETP.LT.OR P0, PT, R32, 0x1, !P2 ;  /* 0x000000012000780c */ /* 0x000fda0005701670 */
[----:B------:R-:W-:Y:S01]  /*b800*/  LDGSTS.E.BYPASS.LTC128B.128 [R4+0x3400], desc[UR50][R2.64+0x80], !P0 ;  /* 0x0340008002047fae */ /* 0x000fe2000c101d72 */
[----:B------:R-:W-:-:S13]  /*b810*/  ISETP.LT.OR P0, PT, R32, 0x1, !P1 ;  /* 0x000000012000780c */ /* 0x000fda0004f01670 */
[----:B------:R-:W-:Y:S01]  /*b820*/  LDGSTS.E.BYPASS.LTC128B.128 [R4+0x6400], desc[UR50][R2.64+0x100], !P0 ;  /* 0x0640010002047fae */ /* 0x000fe2000c101d72 */
[----:B------:R-:W-:-:S04]  /*b830*/  LOP3.LUT P0, RZ, R25, 0x8, RZ, 0xc0, !PT ;  /* 0x0000000819ff7812 */ /* 0x000fc8000780c0ff */
[----:B------:R-:W-:-:S13]  /*b840*/  ISETP.LT.OR P4, PT, R32, 0x1, !P0 ;  /* 0x000000012000780c */ /* 0x000fda0004781670 */
[----:B------:R2:W-:Y:S04]  /*b850*/  LDGSTS.E.BYPASS.LTC128B.128 [R4+0x9400], desc[UR50][R2.64+0x180], !P4 ;  /* 0x0940018002047fae */ /* 0x0005e8000e101d72 */
[----:B--2---:R-:W2:Y:S01]  /*b860*/  SHFL.IDX PT, R3, R6, 0x1, 0x181f ;  /* 0x00381f0006037f89 */ /* 0x004ea200000e0000 */
[----:B0-----:R-:W-:-:S03]  /*b870*/  IADD3 R2, P4, R14, R0, RZ ;  /* 0x000000000e027210 */ /* 0x001fc60007f9e0ff */
[----:B------:R-:W0:Y:S02]  /*b880*/  SHFL.IDX PT, R14, R5, 0x2, 0x181f ;  /* 0x00581f00050e7f89 */ /* 0x000e2400000e0000 */
[----:B--2---:R-:W-:Y:S01]  /*b890*/  IMAD.X R3, RZ, RZ, R3, P4 ;  /* 0x000000ffff037224 */ /* 0x004fe200020e0603 */
[----:B------:R-:W-:-:S13]  /*b8a0*/  ISETP.LT.OR P4, PT, R32, 0x11, P3 ;  /* 0x000000112000780c */ /* 0x000fda0001f81670 */
[----:B------:R-:W-:Y:S01]  /*b8b0*/  LDGSTS.E.BYPASS.LTC128B.128 [R4+0xc00], desc[UR50][R2.64], !P4 ;  /* 0x00c0000002047fae */ /* 0x000fe2000e101d72 */
[----:B------:R-:W-:-:S13]  /*b8c0*/  ISETP.LT.OR P4, PT, R32, 0x11, !P2 ;  /* 0x000000112000780c */ /* 0x000fda0005781670 */
[----:B------:R-:W-:Y:S01]  /*b8d0*/  LDGSTS.E.BYPASS.LTC128B.128 [R4+0x3c00], desc[UR50][R2.64+0x80], !P4 ;  /* 0x03c0008002047fae */ /* 0x000fe2000e101d72 */
[----:B------:R-:W-:-:S13]  /*b8e0*/  ISETP.LT.OR P4, PT, R32, 0x11, !P1 ;  /* 0x000000112000780c */ /* 0x000fda0004f81670 */
[----:B------:R-:W-:Y:S01]  /*b8f0*/  LDGSTS.E.BYPASS.LTC128B.128 [R4+0x6c00], desc[UR50][R2.64+0x100], !P4 ;  /* 0x06c0010002047fae */ /* 0x000fe2000e101d72 */
[----:B------:R-:W-:-:S13]  /*b900*/  ISETP.LT.OR P4, PT, R32, 0x11, !P0 ;  /* 0x000000112000780c */ /* 0x000fda0004781670 */
[----:B------:R2:W-:Y:S01]  /*b910*/  LDGSTS.E.BYPASS.LTC128B.128 [R4+0x9c00], desc[UR50][R2.64+0x180], !P4 ;  /* 0x09c0018002047fae */ /* 0x0005e2000e101d72 */
[----:B0-----:R-:W-:-:S03]  /*b920*/  IADD3 R8, P4, R14, R0, RZ ;  /* 0x000000000e087210 */ /* 0x001fc60007f9e0ff */
[----:B------:R-:W-:Y:S04]  /*b930*/  SHFL.IDX PT, R14, R5, 0x3, 0x181f ;  /* 0x00781f00050e7f89 */ /* 0x000fe800000e0000 */
[----:B--2---:R-:W0:Y:S02]  /*b940*/  SHFL.IDX PT, R3, R6, 0x2, 0x181f ;  /* 0x00581f0006037f89 */ /* 0x004e2400000e0000 */
[----:B0-----:R-:W-:Y:S02]  /*b950*/  IADD3.X R9, RZ, R3, RZ, P4, !PT ;  /* 0x00000003ff097210 */ /* 0x001fe400027fe4ff */
[----:B------:R-:W-:Y:S01]  /*b960*/  ISETP.LT.OR P4, PT, R32, 0x21, P3 ;  /* 0x000000212000780c */ /* 0x000fe20001f81670 */
[----:B------:R-:W0:-:S12]  /*b970*/  SHFL.IDX PT, R3, R6, 0x3, 0x181f ;  /* 0x00781f0006037f89 */ /* 0x000e1800000e0000 */
[----:B------:R-:W-:Y:S01]  /*b980*/  LDGSTS.E.BYPASS.LTC128B.128 [R4+0x1400], desc[UR50][R8.64], !P4 ;  /* 0x0140000008047fae */ /* 0x000fe2000e101d72 */
[----:B------:R-:W-:-:S13]  /*b990*/  ISETP.LT.OR P4, PT, R32, 0x21, !P2 ;  /* 0x000000212000780c */ /* 0x000fda0005781670 */
[----:B------:R-:W-:Y:S01]  /*b9a0*/  LDGSTS.E.BYPASS.LTC128B.128 [R4+0x4400], desc[UR50][R8.64+0x80], !P4 ;  /* 0x0440008008047fae */ /* 0x000fe2000e101d72 */
[----:B------:R-:W-:-:S13]  /*b9b0*/  ISETP.LT.OR P4, PT, R32, 0x21, !P1 ;  /* 0x000000212000780c */ /* 0x000fda0004f81670 */
[----:B------:R-:W-:Y:S01]  /*b9c0*/  LDGSTS.E.BYPASS.LTC128B.128 [R4+0x7400], desc[UR50][R8.64+0x100], !P4 ;  /* 0x0740010008047fae */ /* 0x000fe2000e101d72 */
[----:B------:R-:W-:-:S13]  /*b9d0*/  ISETP.LT.OR P4, PT, R32, 0x21, !P0 ;  /* 0x000000212000780c */ /* 0x000fda0004781670 */
[----:B------:R-:W-:Y:S01]  /*b9e0*/  LDGSTS.E.BYPASS.LTC128B.128 [R4+0xa400], desc[UR50][R8.64+0x180], !P4 ;  /* 0x0a40018008047fae */ /* 0x000fe2000e101d72 */
[----:B------:R-:W-:-:S03]  /*b9f0*/  IADD3 R2, P4, R14, R0, RZ ;  /* 0x000000000e027210 */ /* 0x000fc60007f9e0ff */
[----:B------:R-:W2:Y:S02]  /*ba00*/  SHFL.IDX PT, R14, R5, 0x4, 0x181f ;  /* 0x00981f00050e7f89 */ /* 0x000ea400000e0000 */
[----:B0-----:R-:W-:Y:S01]  /*ba10*/  IMAD.X R3, RZ, RZ, R3, P4 ;  /* 0x000000ffff037224 */ /* 0x001fe200020e0603 */
[----:B------:R-:W-:-:S13]  /*ba20*/  ISETP.LT.OR P4, PT, R32, 0x31, P3 ;  /* 0x000000312000780c */ /* 0x000fda0001f81670 */
[----:B------:R-:W-:Y:S01]  /*ba30*/  LDGSTS.E.BYPASS.LTC128B.128 [R4+0x1c00], desc[UR50][R2.64], !P4 ;  /* 0x01c0000002047fae */ /* 0x000fe2000e101d72 */
[----:B------:R-:W-:-:S13]  /*ba40*/  ISETP.LT.OR P4, PT, R32, 0x31, !P2 ;  /* 0x000000312000780c */ /* 0x000fda0005781670 */
[----:B------:R-:W-:Y:S01]  /*ba50*/  LDGSTS.E.BYPASS.LTC128B.128 [R4+0x4c00], desc[UR50][R2.64+0x80], !P4 ;  /* 0x04c0008002047fae */ /* 0x000fe2000e101d72 */
[----:B------:R-:W-:-:S13]  /*ba60*/  ISETP.LT.OR P4, PT, R32, 0x31, !P1 ;  /* 0x000000312000780c */ /* 0x000fda0004f81670 */
[----:B------:R-:W-:Y:S01]  /*ba70*/  LDGSTS.E.BYPASS.LTC128B.128 [R4+0x7c00], desc[UR50][R2.64+0x100], !P4 ;  /* 0x07c0010002047fae */ /* 0x000fe2000e101d72 */
[----:B------:R-:W-:-:S13]  /*ba80*/  ISETP.LT.OR P4, PT, R32, 0x31, !P0 ;  /* 0x000000312000780c */ /* 0x000fda0004781670 */
[----:B------:R0:W-:Y:S04]  /*ba90*/  LDGSTS.E.BYPASS.LTC128B.128 [R4+0xac00], desc[UR50][R2.64+0x180], !P4 ;  /* 0x0ac0018002047fae */ /* 0x0001e8000e101d72 */
[----:B0-----:R-:W0:Y:S01]  /*baa0*/  SHFL.IDX PT, R3, R6, 0x4, 0x181f ;  /* 0x00981f0006037f89 */ /* 0x001e2200000e0000 */
[----:B--2---:R-:W-:-:S03]  /*bab0*/  IADD3 R2, P4, R14, R0, RZ ;  /* 0x000000000e027210 */ /* 0x004fc60007f9e0ff */
[----:B------:R-:W2:Y:S04]  /*bac0*/  SHFL.IDX PT, R6, R6, 0x5, 0x181f ;  /* 0x00b81f0006067f89 */ /* 0x000ea800000e0000 */
[----:B------:R3:W4:Y:S01]  /*bad0*/  SHFL.IDX PT, R14, R5, 0x5, 0x181f ;  /* 0x00b81f00050e7f89 */ /* 0x00072200000e0000 */
[----:B0-----:R-:W-:Y:S01]  /*bae0*/  IMAD.X R3, RZ, RZ, R3, P4 ;  /* 0x000000ffff037224 */ /* 0x001fe200020e0603 */
[----:B------:R-:W-:-:S13]  /*baf0*/  ISETP.LT.OR P4, PT, R32, 0x41, P3 ;  /* 0x000000412000780c */ /* 0x000fda0001f81670 */
[----:B------:R3:W-:Y:S01]  /*bb00*/  LDGSTS.E.BYPASS.LTC128B.128 [R4+0x2400], desc[UR50][R2.64], !P4 ;  /* 0x0240000002047fae */ /* 0x0007e2000e101d72 */
[----:B------:R-:W-:-:S13]  /*bb10*/  ISETP.LT.OR P4, PT, R32, 0x41, !P2 ;  /* 0x000000412000780c */ /* 0x000fda0005781670 */
[----:B------:R3:W-:Y:S01]  /*bb20*/  LDGSTS.E.BYPASS.LTC128B.128 [R4+0x5400], desc[UR50][R2.64+0x80], !P4 ;  /* 0x0540008002047fae */ /* 0x0007e2000e101d72 */
[----:B------:R-:W-:-:S13]  /*bb30*/  ISETP.LT.OR P4, PT, R32, 0x41, !P1 ;  /* 0x000000412000780c */ /* 0x000fda0004f81670 */
[----:B------:R3:W-:Y:S01]  /*bb40*/  LDGSTS.E.BYPASS.LTC128B.128 [R4+0x8400], desc[UR50][R2.64+0x100], !P4 ;  /* 0x0840010002047fae */ /* 0x0007e2000e101d72 */
[----:B------:R-:W-:-:S13]  /*bb50*/  ISETP.LT.OR P4, PT, R32, 0x41, !P0 ;  /* 0x000000412000780c */ /* 0x000fda0004781670 */
[----:B--2-4-:R3:W-:Y:S02]  /*bb60*/  LDGSTS.E.BYPASS.LTC128B.128 [R4+0xb400], desc[UR50][R2.64+0x180], !P4 ;  /* 0x0b40018002047fae */ /* 0x0147e4000e101d72 */
.L_x_574:
[C---:B------:R-:W-:Y:S02]  /*bb70*/  ISETP.LT.OR P3, PT, R32.reuse, 0x51, P3 ;  /* 0x000000512000780c */ /* 0x040fe40001f61670 */
[C---:B------:R-:W-:Y:S02]  /*bb80*/  ISETP.LT.OR P2, PT, R32.reuse, 0x51, !P2 ;  /* 0x000000512000780c */ /* 0x040fe40005741670 */
[----:B------:R-:W-:Y:S02]  /*bb90*/  ISETP.LT.OR P1, PT, R32, 0x51, !P1 ;  /* 0x000000512000780c */ /* 0x000fe40004f21670 */
[----:B0--3--:R-:W-:Y:S02]  /*bba0*/  IADD3 R2, P4, R14, R0, RZ ;  /* 0x000000000e027210 */ /* 0x009fe40007f9e0ff */
[----:B------:R-:W-:-:S03]  /*bbb0*/  ISETP.LT.OR P0, PT, R32, 0x51, !P0 ;  /* 0x000000512000780c */ /* 0x000fc60004701670 */
[----:B------:R-:W-:-:S05]  /*bbc0*/  IMAD.X R3, RZ, RZ, R6, P4 ;  /* 0x000000ffff037224 */ /* 0x000fca00020e0606 */
[----:B------:R-:W-:Y:S01]  /*bbd0*/  @!PT LDS RZ, [RZ] ;  /* 0x00000000fffff984 */ /* 0x000fe20000000800 */
[----:B------:R-:W-:Y:S01]  /*bbe0*/  @!PT LDS RZ, [RZ] ;  /* 0x00000000fffff984 */ /* 0x000fe20000000800 */
[----:B------:R-:W-:Y:S01]  /*bbf0*/  @!PT LDS RZ, [RZ] ;  /* 0x00000000fffff984 */ /* 0x000fe20000000800 */
[----:B------:R0:W-:Y:S04]  /*bc00*/  LDGSTS.E.BYPASS.LTC128B.128 [R4+0x2c00], desc[UR50][R2.64], !P3 ;  /* 0x02c0000002047fae */ /* 0x0001e8000d901d72 */
[----:B------:R0:W-:Y:S04]  /*bc10*/  LDGSTS.E.BYPASS.LTC128B.128 [R4+0x5c00], desc[UR50][R2.64+0x80], !P2 ;  /* 0x05c0008002047fae */ /* 0x0001e8000d101d72 */
[----:B------:R0:W-:Y:S04]  /*bc20*/  LDGSTS.E.BYPASS.LTC128B.128 [R4+0x8c00], desc[UR50][R2.64+0x100], !P1 ;  /* 0x08c0010002047fae */ /* 0x0001e8000c901d72 */
[----:B------:R0:W-:Y:S01]  /*bc30*/  LDGSTS.E.BYPASS.LTC128B.128 [R4+0xbc00], desc[UR50][R2.64+0x180], !P0 ;  /* 0x0bc0018002047fae */ /* 0x0001e2000c101d72 */
[----:B------:R-:W-:Y:S01]  /*bc40*/  PLOP3.LUT P0, PT, PT, PT, PT, 0x80, 0x0 ;  /* 0x000000000000781c */ /* 0x000fe20003f0f070 */
[----:B------:R-:W-:-:S12]  /*bc50*/  NOP ;  /* 0x0000000000007918 */ /* 0x000fd80000000000 */
.L_x_477:
        /* <DEDUP_REMOVED lines=11> */
.L_x_478:
[----:B------:R-:W-:Y:S01]  /*bd10*/  ISETP.GE.AND P0, PT, R36, 0x61, PT ;  /* 0x000000612400780c */ /* 0x000fe20003f06270 */
[----:B------:R0:W-:Y:S01]  /*bd20*/  SYNCS.ARRIVE.TRANS64.A1T0 RZ, [R33+URZ+0x22850], RZ ;  /* 0x022850ff21ff79a7 */ /* 0x0001e2000810003f */
[----:B------:R-:W-:Y:S11]  /*bd30*/  BSSY B0, `(.L_x_479) ;  /* 0x00000df000007945 */ /* 0x000ff60003800000 */
[----:B0-----:R-:W-:Y:S05]  /*bd40*/  @!P0 BRA `(.L_x_480) ;  /* 0x0000000c00748947 */ /* 0x001fea0003800000 */
[----:B------:R-:W2:Y:S02]  /*bd50*/  LDL.LU R2, [R1+0x28] ;  /* 0x0000280001027983 */ /* 0x000ea40000300800 */
[----:B--2---:R-:W-:-:S07]  /*bd60*/  VIADD R21, R2, 0xfffffffe ;  /* 0xfffffffe02157836 */ /* 0x004fce0000000000 */
.L_x_493:
[----:B0-----:R-:W0:Y:S01]  /*bd70*/  S2R R2, SR_TID.X ;  /* 0x0000000000027919 */ /* 0x001e220000002100 */
[----:B------:R-:W-:Y:S02]  /*bd80*/  IMAD R8, R21, 0x60, R30 ;  /* 0x0000006015087824 */ /* 0x000fe400078e021e */
[----:B------:R-:W-:Y:S01]  /*bd90*/  VIADD R24, R24, 0x1 ;  /* 0x0000000118187836 */ /* 0x000fe20000000000 */
[C---:B0-----:R-:W-:Y:S01]  /*bda0*/  LOP3.LUT R3, R2.reuse, 0x7f, RZ, 0xc0, !PT ;  /* 0x0000007f02037812 */ /* 0x041fe200078ec0ff */
[----:B------:R-:W-:-:S03]  /*bdb0*/  IMAD.SHL.U32 R2, R2, 0x10, RZ ;  /* 0x0000001002027824 */ /* 0x000fc600078e00ff */
[----:B------:R-:W-:Y:S02]  /*bdc0*/  SHF.R.U32.HI R4, RZ, 0x3, R3 ;  /* 0x00000003ff047819 */ /* 0x000fe40000011603 */
[----:B------:R-:W0:Y:S02]  /*bdd0*/  LDC R3, c[0x0][0x430] ;  /* 0x00010c00ff037b82 */ /* 0x000e240000000800 */
[----:B------:R-:W-:-:S04]  /*bde0*/  LOP3.LUT R2, R4, 0x70, R2, 0xf8, !PT ;  /* 0x0000007004027812 */ /* 0x000fc800078ef802 */
[C---:B------:R-:W-:Y:S01]  /*bdf0*/  ISETP.GT.U32.AND P1, PT, R2.reuse, 0x5f, PT ;  /* 0x0000005f0200780c */ /* 0x040fe20003f24070 */
[----:B------:R-:W-:-:S04]  /*be00*/  IMAD.IADD R8, R2, 0x1, R8 ;  /* 0x0000000102087824 */ /* 0x000fc800078e0208 */
[----:B------:R-:W-:-:S08]  /*be10*/  IMAD.MOV.U32 R9, RZ, RZ, R8 ;  /* 0x000000ffff097224 */ /* 0x000fd000078e0008 */
[----:B--2---:R-:W2:Y:S01]  /*be20*/  @!P1 LDC.64 R4, c[0x0][0x428] ;  /* 0x00010a00ff049b82 */ /* 0x004ea20000000a00 */
[----:B0-----:R-:W-:-:S13]  /*be30*/  ISETP.NE.AND P0, PT, R3, 0x1, PT ;  /* 0x000000010300780c */ /* 0x001fda0003f05270 */
[----:B------:R-:W0:Y:S08]  /*be40*/  @P0 LDC R3, c[0x0][0x434] ;  /* 0x00010d00ff030b82 */ /* 0x000e300000000800 */
[----:B------:R-:W3:Y:S01]  /*be50*/  @P0 LDC R7, c[0x0][0x438] ;  /* 0x00010e00ff070b82 */ /* 0x000ee20000000800 */
[----:B0-----:R-:W-:-:S05]  /*be60*/  @P0 IMAD.HI.U32 R2, R8, R3, RZ ;  /* 0x0000000308020227 */ /* 0x001fca00078e00ff */
[----:B---3--:R-:W-:Y:S01]  /*be70*/  @P0 SHF.R.U32.HI R9, RZ, R7, R2 ;  /* 0x00000007ff090219 */ /* 0x008fe20000011602 */
[----:B--2---:R-:W-:Y:S01]  /*be80*/  @!P1 IMAD R2, R31, R4, RZ ;  /* 0x000000041f029224 */ /* 0x004fe200078e02ff */
[----:B------:R-:W0:Y:S02]  /*be90*/  @!P1 LDC.64 R6, c[0x0][0x418] ;  /* 0x00010600ff069b82 */ /* 0x000e240000000a00 */
[--C-:B------:R-:W-:Y:S01]  /*bea0*/  @!P1 SHF.R.S32.HI R3, RZ, 0x1f, R9.reuse ;  /* 0x0000001fff039819 */ /* 0x100fe20000011409 */
[----:B------:R-:W-:Y:S02]  /*beb0*/  @!P1 IMAD R5, R28, R5, R2 ;  /* 0x000000051c059224 */ /* 0x000fe400078e0202 */
[----:B------:R-:W-:-:S04]  /*bec0*/  @!P1 IMAD.MOV.U32 R2, RZ, RZ, R9 ;  /* 0x000000ffff029224 */ /* 0x000fc800078e0009 */
[----:B------:R-:W-:-:S04]  /*bed0*/  @!P1 IMAD.WIDE.U32 R2, R28, R4, R2 ;  /* 0x000000041c029225 */ /* 0x000fc800078e0002 */
[----:B------:R-:W-:Y:S02]  /*bee0*/  @!P1 IMAD.IADD R3, R5, 0x1, R3 ;  /* 0x0000000105039824 */ /* 0x000fe400078e0203 */
[----:B------:R-:W-:Y:S02]  /*bef0*/  IMAD.MOV.U32 R4, RZ, RZ, RZ ;  /* 0x000000ffff047224 */ /* 0x000fe400078e00ff */
[----:B------:R-:W-:Y:S01]  /*bf00*/  IMAD.U32 R10, RZ, RZ, UR36 ;  /* 0x00000024ff0a7e24 */ /* 0x000fe2000f8e00ff */
[----:B0-----:R-:W-:-:S04]  /*bf10*/  @!P1 LEA R6, P0, R2, R6, 0x2 ;  /* 0x0000000602069211 */ /* 0x001fc800078010ff */
[----:B------:R-:W-:Y:S01]  /*bf20*/  @!P1 LEA.HI.X R7, R2, R7, R3, 0x2, P0 ;  /* 0x0000000702079211 */ /* 0x000fe200000f1403 */
[----:B------:R-:W-:Y:S01]  /*bf30*/  IMAD.MOV R5, RZ, RZ, -R9 ;  /* 0x000000ffff057224 */ /* 0x000fe200078e0a09 */
[----:B------:R-:W-:-:S03]  /*bf40*/  ISETP.NE.AND P0, PT, R24, 0x2, PT ;  /* 0x000000021800780c */ /* 0x000fc60003f05270 */
[----:B------:R0:W5:Y:S01]  /*bf50*/  @!P1 LDG.E R4, desc[UR50][R6.64] ;  /* 0x0000003206049981 */ /* 0x000162000c1e1900 */
[----:B------:R-:W-:Y:S01]  /*bf60*/  ISETP.NE.AND P1, PT, R10, 0x3, PT ;  /* 0x000000030a00780c */ /* 0x000fe20003f25270 */
[----:B------:R-:W-:Y:S05]  /*bf70*/  YIELD ;  /* 0x0000000000007946 */ /* 0x000fea0003800000 */
[----:B------:R-:W-:Y:S01]  /*bf80*/  ULDC UR4, c[0x0][0x430] ;  /* 0x00010c0000047ab9 */ /* 0x000fe20000000800 */
[----:B------:R-:W-:Y:S01]  /*bf90*/  IMAD.MOV.U32 R2, RZ, RZ, R21 ;  /* 0x000000ffff027224 */ /* 0x000fe200078e0015 */
[----:B------:R-:W-:Y:S01]  /*bfa0*/  SEL R3, RZ, 0x1, P0 ;  /* 0x00000001ff037807 */ /* 0x000fe20000000000 */
[----:B------:R-:W-:Y:S01]  /*bfb0*/  IMAD R5, R5, UR4, R8 ;  /* 0x0000000405057c24 */ /* 0x000fe2000f8e0208 */
[----:B------:R-:W-:Y:S01]  /*bfc0*/  SEL R24, R24, RZ, P0 ;  /* 0x000000ff18187207 */ /* 0x000fe20000000000 */
[----:B------:R-:W-:Y:S01]  /*bfd0*/  VIADD R21, R21, 0xffffffff ;  /* 0xffffffff15157836 */ /* 0x000fe20000000000 */
[----:B------:R-:W-:-:S02]  /*bfe0*/  LOP3.LUT R26, R26, R3, RZ, 0x3c, !PT ;  /* 0x000000031a1a7212 */ /* 0x000fc400078e3cff */
[----:B------:R-:W-:Y:S01]  /*bff0*/  ISETP.GT.AND P2, PT, R2, RZ, PT ;  /* 0x000000ff0200720c */ /* 0x000fe20003f44270 */
[----:B0-----:R-:W-:-:S12]  /*c000*/  @!P1 BRA `(.L_x_481) ;  /* 0x0000000000049947 */ /* 0x001fd80003800000 */
[----:B------:R-:W-:Y:S01]  /*c010*/  BPT.TRAP 0x1 ;  /* 0x000000040000795c */ /* 0x000fe20000300000 */
.L_x_481:
[----:B------:R-:W-:Y:S01]  /*c020*/  IMAD R10, R24, 0x8, R22 ;  /* 0x00000008180a7824 */ /* 0x000fe200078e0216 */
[----:B------:R-:W-:Y:S01]  /*c030*/  SHF.L.U32 R20, R26, 0x1f, RZ ;  /* 0x0000001f1a147819 */ /* 0x000fe200000006ff */
[----:B------:R-:W-:Y:S01]  /*c040*/  BSSY B1, `(.L_x_482) ;  /* 0x0000004000017945 */ /* 0x000fe20003800000 */
[----:B------:R-:W-:Y:S02]  /*c050*/  SHF.R.S32.HI R9, RZ, 0x1f, R5 ;  /* 0x0000001fff097819 */ /* 0x000fe40000011405 */
[----:B------:R-:W0:Y:S02]  /*c060*/  SYNCS.PHASECHK.TRANS64.TRYWAIT P0, [R10+URZ+0x22840], R20 ;  /* 0x022840140a0075a7 */ /* 0x000e24000800017f */
[----:B0-----:R-:W-:Y:S05]  /*c070*/  @!P0 BRA `(.L_x_483) ;  /* 0x0000003800408947 */ /* 0x001fea0003800000 */
.L_x_575:
[----:B------:R-:W-:Y:S05]  /*c080*/  BSYNC B1 ;  /* 0x0000000000017941 */ /* 0x000fea0003800000 */
.L_x_482:
[----:B------:R-:W-:Y:S01]  /*c090*/  ULDC.64 UR4, c[0x0][0x300] ;  /* 0x0000c00000047ab9 */ /* 0x000fe20000000a00 */
[----:B-----5:R-:W-:Y:S01]  /*c0a0*/  SHF.R.S32.HI R17, RZ, 0x1f, R4 ;  /* 0x0000001fff117819 */ /* 0x020fe20000011404 */
[----:B------:R-:W-:Y:S01]  /*c0b0*/  IMAD R2, R9, UR4, RZ ;  /* 0x0000000409027c24 */ /* 0x000fe2000f8e02ff */
[----:B------:R-:W-:-:S03]  /*c0c0*/  LOP3.LUT P1, RZ, R23, 0x1, RZ, 0xc0, !PT ;  /* 0x0000000117ff7812 */ /* 0x000fc6000782c0ff */
        /* <DEDUP_REMOVED lines=15> */
[----:B------:R-:W-:Y:S01]  /*c1c0*/  UMOV UR4, 0xffffffff ;  /* 0xffffffff00047882 */ /* 0x000fe20000000000 */
[----:B------:R-:W-:Y:S02]  /*c1d0*/  IMAD R7, R24, 0x1800, R29 ;  /* 0x0000180018077824 */ /* 0x000fe400078e021d */
[----:B------:R-:W-:Y:S01]  /*c1e0*/  LEA.HI.X R8, R2, UR5, R3, 0x1, P0 ;  /* 0x0000000502087c11 */ /* 0x000fe200080f0c03 */
[----:B------:R-:W-:Y:S08]  /*c1f0*/  BRA.DIV UR4, `(.L_x_484) ;  /* 0x0000003604f47947 */ /* 0x000ff0000b800000 */
[----:B------:R-:W2:Y:S01]  /*c200*/  SHFL.IDX PT, R2, R6, RZ, 0x181f ;  /* 0x00181fff06027589 */ /* 0x000ea200000e0000 */
[----:B------:R-:W-:-:S03]  /*c210*/  IMAD R7, R7, 0x2, R22 ;  /* 0x0000000207077824 */ /* 0x000fc600078e0216 */
[----:B------:R-:W3:Y:S04]  /*c220*/  SHFL.IDX PT, R3, R8, RZ, 0x181f ;  /* 0x00181fff08037589 */ /* 0x000ee800000e0000 */
[----:B------:R-:W-:Y:S01]  /*c230*/  SHFL.IDX PT, R14, R6, 0x5, 0x181f ;  /* 0x00b81f00060e7f89 */ /* 0x000fe200000e0000 */
[----:B--2---:R-:W-:-:S05]  /*c240*/  IADD3 R2, P0, R2, R0, RZ ;  /* 0x0000000002027210 */ /* 0x004fca0007f1e0ff */
[----:B---3--:R-:W-:-:S05]  /*c250*/  IMAD.X R3, RZ, RZ, R3, P0 ;  /* 0x000000ffff037224 */ /* 0x008fca00000e0603 */
[----:B------:R2:W-:Y:S04]  /*c260*/  LDGSTS.E.BYPASS.LTC128B.128 [R7+0x1c400], desc[UR50][R2.64], !P1 ;  /* 0x1c40000002077fae */ /* 0x0005e8000c901d72 */
[----:B--2---:R-:W2:Y:S04]  /*c270*/  SHFL.IDX PT, R2, R6, 0x1, 0x181f ;  /* 0x00381f0006027f89 */ /* 0x004ea800000e0000 */
[----:B------:R-:W3:Y:S01]  /*c280*/  SHFL.IDX PT, R3, R8, 0x1, 0x181f ;  /* 0x00381f0008037f89 */ /* 0x000ee200000e0000 */
        /* <DEDUP_REMOVED lines=14> */
[----:B------:R-:W3:Y:S04]  /*c370*/  SHFL.IDX PT, R3, R8, 0x4, 0x181f ;  /* 0x00981f0008037f89 */ /* 0x000ee800000e0000 */
[----:B------:R-:W4:Y:S01]  /*c380*/  SHFL.IDX PT, R8, R8, 0x5, 0x181f ;  /* 0x00b81f0008087f89 */ /* 0x000f2200000e0000 */
[----:B--2---:R-:W-:-:S05]  /*c390*/  IADD3 R2, P0, R2, R0, RZ ;  /* 0x0000000002027210 */ /* 0x004fca0007f1e0ff */
[----:B---3--:R-:W-:-:S05]  /*c3a0*/  IMAD.X R3, RZ, RZ, R3, P0 ;  /* 0x000000ffff037224 */ /* 0x008fca00000e0603 */
[----:B----4-:R2:W-:Y:S03]  /*c3b0*/  LDGSTS.E.BYPASS.LTC128B.128 [R7+0x1e400], desc[UR50][R2.64], !P1 ;  /* 0x1e40000002077fae */ /* 0x0105e6000c901d72 */
.L_x_589:
[----:B--2---:R-:W-:-:S05]  /*c3c0*/  IADD3 R2, P0, R14, R0, RZ ;  /* 0x000000000e027210 */ /* 0x004fca0007f1e0ff */
[----:B------:R-:W-:Y:S01]  /*c3d0*/  IMAD.X R3, RZ, RZ, R8, P0 ;  /* 0x000000ffff037224 */ /* 0x000fe200000e0608 */
[----:B------:R-:W-:-:S04]  /*c3e0*/  PLOP3.LUT P0, PT, PT, PT, PT, 0x80, 0x0 ;  /* 0x000000000000781c */ /* 0x000fc80003f0f070 */
[----:B------:R-:W-:Y:S01]  /*c3f0*/  @!PT LDS RZ, [RZ] ;  /* 0x00000000fffff984 */ /* 0x000fe20000000800 */
[----:B------:R-:W-:Y:S01]  /*c400*/  @!PT LDS RZ, [RZ] ;  /* 0x00000000fffff984 */ /* 0x000fe20000000800 */
[----:B------:R-:W-:Y:S01]  /*c410*/  @!PT LDS RZ, [RZ] ;  /* 0x00000000fffff984 */ /* 0x000fe20000000800 */
[----:B------:R2:W-:Y:S01]  /*c420*/  LDGSTS.E.BYPASS.LTC128B.128 [R7+0x1ec00], desc[UR50][R2.64], !P1 ;  /* 0x1ec0000002077fae */ /* 0x0005e2000c901d72 */
[----:B------:R-:W-:-:S08]  /*c430*/  NOP ;  /* 0x0000000000007918 */ /* 0x000fd00000000000 */
.L_x_485:
[----:B------:R-:W-:Y:S02]  /*c440*/  PLOP3.LUT P1, PT, P1, P0, PT, 0xa2, 0x0 ;  /* 0x000000000000781c */ /* 0x000fe40000f21472 */
[----:B------:R-:W-:-:S08]  /*c450*/  @P0 R2UR P1, UR4, R10 ;  /* 0x000000000a0402ca */ /* 0x000fd00000020000 */
[----:B------:R-:W-:-:S05]  /*c460*/  @P0 PLOP3.LUT P0, PT, P1, PT, PT, 0x80, 0x0 ;  /* 0x000000000000081c */ /* 0x000fca0000f0f070 */
[----:B------:R-:W-:Y:S01]  /*c470*/  @!P1 SYNCS.ARRIVE.TRANS64.RED.A0T1 RZ, [UR4+0x22830], RZ ;  /* 0x022830ffffff99a7 */ /* 0x000fe20008200404 */
[----:B------:R-:W-:Y:S07]  /*c480*/  @!P1 ARRIVES.LDGSTSBAR.64.TRANSCNT [UR4+0x22830] ;  /* 0x02283000ff0099b0 */ /* 0x000fee0008000a84 */
[----:B------:R-:W-:Y:S05]  /*c490*/  @P0 BRA.U.ANY `(.L_x_485) ;  /* 0xfffffffd00e80947 */ /* 0x000fea000393ffff */
[----:B------:R-:W-:Y:S01]  /*c4a0*/  NOP ;  /* 0x0000000000007918 */ /* 0x000fe20000000000 */
[----:B--2---:R-:W-:-:S05]  /*c4b0*/  IMAD.U32 R2, RZ, RZ, UR36 ;  /* 0x00000024ff027e24 */ /* 0x004fca000f8e00ff */
[----:B------:R-:W-:-:S13]  /*c4c0*/  ISETP.NE.AND P3, PT, R2, 0x3, PT ;  /* 0x000000030200780c */ /* 0x000fda0003f65270 */
[----:B------:R-:W-:Y:S05]  /*c4d0*/  @!P3 BRA `(.L_x_486) ;  /* 0x000000000004b947 */ /* 0x000fea0003800000 */
[----:B------:R-:W-:Y:S01]  /*c4e0*/  BPT.TRAP 0x1 ;  /* 0x000000040000795c */ /* 0x000fe20000300000 */
.L_x_486:
[----:B------:R2:W-:Y:S01]  /*c4f0*/  SYNCS.ARRIVE.TRANS64.A1T0 RZ, [R10+URZ+0x22830], RZ ;  /* 0x022830ff0aff79a7 */ /* 0x0005e2000810003f */
[----:B------:R-:W-:Y:S05]  /*c500*/  @!P3 BRA `(.L_x_487) ;  /* 0x000000000004b947 */ /* 0x000fea0003800000 */
[----:B------:R-:W-:Y:S01]  /*c510*/  BPT.TRAP 0x1 ;  /* 0x000000040000795c */ /* 0x000fe20000300000 */
.L_x_487:
[----:B------:R-:W3:Y:S01]  /*c520*/  SYNCS.PHASECHK.TRANS64.TRYWAIT P0, [R10+URZ+0x22860], R20 ;  /* 0x022860140a0075a7 */ /* 0x000ee2000800017f */
[----:B------:R-:W-:Y:S04]  /*c530*/  BSSY B1, `(.L_x_488) ;  /* 0x0000002000017945 */ /* 0x000fe80003800000 */
[----:B---3--:R-:W-:Y:S05]  /*c540*/  @!P0 BRA `(.L_x_489) ;  /* 0x0000003800c08947 */ /* 0x008fea0003800000 */
.L_x_590:
[----:B------:R-:W-:Y:S05]  /*c550*/  BSYNC B1 ;  /* 0x0000000000017941 */ /* 0x000fea0003800000 */
.L_x_488:
[----:B------:R-:W-:Y:S01]  /*c560*/  ULDC.64 UR4, c[0x0][0x328] ;  /* 0x0000ca0000047ab9 */ /* 0x000fe20000000a00 */
[----:B------:R-:W-:Y:S01]  /*c570*/  LOP3.LUT P5, RZ, R23, 0x10, RZ, 0xc0, !PT ;  /* 0x0000001017ff7812 */ /* 0x000fe200078ac0ff */
[----:B------:R-:W-:Y:S01]  /*c580*/  IMAD R2, R9, UR4, RZ ;  /* 0x0000000409027c24 */ /* 0x000fe2000f8e02ff */
[C---:B------:R-:W-:Y:S01]  /*c590*/  LOP3.LUT P4, RZ, R23.reuse, 0x8, RZ, 0xc0, !PT ;  /* 0x0000000817ff7812 */ /* 0x040fe2000788c0ff */
[----:B0--3--:R-:W-:Y:S01]  /*c5a0*/  IMAD R20, R24, 0x6000, R29 ;  /* 0x0000600018147824 */ /* 0x009fe200078e021d */
[----:B------:R-:W-:Y:S01]  /*c5b0*/  LOP3.LUT P3, RZ, R23, 0x4, RZ, 0xc0, !PT ;  /* 0x0000000417ff7812 */ /* 0x000fe2000786c0ff */
[----:B------:R-:W-:Y:S01]  /*c5c0*/  IMAD R7, R5, UR5, R2 ;  /* 0x0000000505077c24 */ /* 0x000fe2000f8e0202 */
        /* <DEDUP_REMOVED lines=18> */
[----:B------:R-:W0:Y:S01]  /*c6f0*/  SHFL.IDX PT, R14, R17, RZ, 0x181f ;  /* 0x00181fff110e7589 */ /* 0x000e2200000e0000 */
[----:B------:R-:W-:-:S03]  /*c700*/  LEA R20, R20, R22, 0x1 ;  /* 0x0000001614147211 */ /* 0x000fc600078e08ff */
[----:B------:R-:W3:Y:S04]  /*c710*/  SHFL.IDX PT, R3, R25, RZ, 0x181f ;  /* 0x00181fff19037589 */ /* 0x000ee800000e0000 */
[----:B------:R-:W-:Y:S04]  /*c720*/  SHFL.IDX PT, R4, R25, 0x1, 0x181f ;  /* 0x00381f0019047f89 */ /* 0x000fe800000e0000 */
[----:B------:R-:W-:Y:S04]  /*c730*/  SHFL.IDX PT, R8, R17, 0x2, 0x181f ;  /* 0x00581f0011087f89 */ /* 0x000fe800000e0000 */
[----:B------:R-:W-:Y:S01]  /*c740*/  SHFL.IDX PT, R5, R25, 0x3, 0x181f ;  /* 0x00781f0019057f89 */ /* 0x000fe200000e0000 */
[----:B0-----:R-:W-:-:S03]  /*c750*/  IADD3 R2, P0, R14, R0, RZ ;  /* 0x000000000e027210 */ /* 0x001fc60007f1e0ff */
[----:B------:R-:W0:Y:S02]  /*c760*/  SHFL.IDX PT, R14, R17, 0x1, 0x181f ;  /* 0x00381f00110e7f89 */ /* 0x000e2400000e0000 */
[----:B---3--:R-:W-:-:S05]  /*c770*/  IMAD.X R3, RZ, RZ, R3, P0 ;  /* 0x000000ffff037224 */ /* 0x008fca00000e0603 */
[----:B------:R-:W-:Y:S04]  /*c780*/  LDGSTS.E.BYPASS.LTC128B.128 [R20+0x400], desc[UR50][R2.64], !P5 ;  /* 0x0040000002147fae */ /* 0x000fe8000e901d72 */
[----:B------:R-:W-:Y:S04]  /*c790*/  LDGSTS.E.BYPASS.LTC128B.128 [R20+0x3400], desc[UR50][R2.64+0x80], !P4 ;  /* 0x0340008002147fae */ /* 0x000fe8000e101d72 */
[----:B------:R-:W-:Y:S04]  /*c7a0*/  LDGSTS.E.BYPASS.LTC128B.128 [R20+0x6400], desc[UR50][R2.64+0x100], !P3 ;  /* 0x0640010002147fae */ /* 0x000fe8000d901d72 */
[----:B------:R3:W-:Y:S01]  /*c7b0*/  LDGSTS.E.BYPASS.LTC128B.128 [R20+0x9400], desc[UR50][R2.64+0x180], !P1 ;  /* 0x0940018002147fae */ /* 0x0007e2000c901d72 */
[----:B0-----:R-:W-:-:S03]  /*c7c0*/  IADD3 R6, P0, R14, R0, RZ ;  /* 0x000000000e067210 */ /* 0x001fc60007f1e0ff */
[----:B------:R-:W-:Y:S02]  /*c7d0*/  SHFL.IDX PT, R14, R17, 0x3, 0x181f ;  /* 0x00781f00110e7f89 */ /* 0x000fe400000e0000 */
[----:B------:R-:W-:Y:S01]  /*c7e0*/  IMAD.X R7, RZ, RZ, R4, P0 ;  /* 0x000000ffff077224 */ /* 0x000fe200000e0604 */
[-C--:B------:R-:W-:Y:S01]  /*c7f0*/  IADD3 R8, P0, R8, R0.reuse, RZ ;  /* 0x0000000008087210 */ /* 0x080fe20007f1e0ff */
[----:B------:R-:W0:Y:S04]  /*c800*/  SHFL.IDX PT, R4, R25, 0x2, 0x181f ;  /* 0x00581f0019047f89 */ /* 0x000e2800000e0000 */
[----:B---3--:R-:W-:Y:S04]  /*c810*/  SHFL.IDX PT, R3, R25, 0x4, 0x181f ;  /* 0x00981f0019037f89 */ /* 0x008fe800000e0000 */
[----:B------:R3:W-:Y:S04]  /*c820*/  LDGSTS.E.BYPASS.LTC128B.128 [R20+0xc00], desc[UR50][R6.64], !P5 ;  /* 0x00c0000006147fae */ /* 0x0007e8000e901d72 */
[----:B------:R3:W-:Y:S04]  /*c830*/  LDGSTS.E.BYPASS.LTC128B.128 [R20+0x3c00], desc[UR50][R6.64+0x80], !P4 ;  /* 0x03c0008006147fae */ /* 0x0007e8000e101d72 */
[----:B------:R3:W-:Y:S04]  /*c840*/  LDGSTS.E.BYPASS.LTC128B.128 [R20+0x6c00], desc[UR50][R6.64+0x100], !P3 ;  /* 0x06c0010006147fae */ /* 0x0007e8000d901d72 */
[----:B------:R3:W-:Y:S01]  /*c850*/  LDGSTS.E.BYPASS.LTC128B.128 [R20+0x9c00], desc[UR50][R6.64+0x180], !P1 ;  /* 0x09c0018006147fae */ /* 0x0007e2000c901d72 */
[----:B0-----:R-:W-:Y:S01]  /*c860*/  IMAD.X R9, RZ, RZ, R4, P0 ;  /* 0x000000ffff097224 */ /* 0x001fe200000e0604 */
[----:B------:R-:W-:-:S02]  /*c870*/  IADD3 R4, P0, R14, R0, RZ ;  /* 0x000000000e047210 */ /* 0x000fc40007f1e0ff */
[----:B------:R-:W-:Y:S04]  /*c880*/  SHFL.IDX PT, R25, R25, 0x5, 0x181f ;  /* 0x00b81f0019197f89 */ /* 0x000fe800000e0000 */
[----:B------:R-:W0:Y:S01]  /*c890*/  SHFL.IDX PT, R14, R17, 0x4, 0x181f ;  /* 0x00981f00110e7f89 */ /* 0x000e2200000e0000 */
[----:B------:R-:W-:-:S03]  /*c8a0*/  IMAD.X R5, RZ, RZ, R5, P0 ;  /* 0x000000ffff057224 */ /* 0x000fc600000e0605 */
[----:B------:R3:W-:Y:S04]  /*c8b0*/  LDGSTS.E.BYPASS.LTC128B.128 [R20+0x1400], desc[UR50][R8.64], !P5 ;  /* 0x0140000008147fae */ /* 0x0007e8000e901d72 */
[----:B------:R3:W-:Y:S04]  /*c8c0*/  LDGSTS.E.BYPASS.LTC128B.128 [R20+0x4400], desc[UR50][R8.64+0x80], !P4 ;  /* 0x0440008008147fae */ /* 0x0007e8000e101d72 */
[----:B------:R3:W-:Y:S04]  /*c8d0*/  LDGSTS.E.BYPASS.LTC128B.128 [R20+0x7400], desc[UR50][R8.64+0x100], !P3 ;  /* 0x0740010008147fae */ /* 0x0007e8000d901d72 */
[----:B------:R3:W-:Y:S04]  /*c8e0*/  LDGSTS.E.BYPASS.LTC128B.128 [R20+0xa400], desc[UR50][R8.64+0x180], !P1 ;  /* 0x0a40018008147fae */ /* 0x0007e8000c901d72 */
[----:B------:R3:W-:Y:S01]  /*c8f0*/  LDGSTS.E.BYPASS.LTC128B.128 [R20+0x1c00], desc[UR50][R4.64], !P5 ;  /* 0x01c0000004147fae */ /* 0x0007e2000e901d72 */
[----:B0-----:R-:W-:-:S03]  /*c900*/  IADD3 R2, P0, R14, R0, RZ ;  /* 0x000000000e027210 */ /* 0x001fc60007f1e0ff */
[----:B------:R3:W-:Y:S02]  /*c910*/  LDGSTS.E.BYPASS.LTC128B.128 [R20+0x4c00], desc[UR50][R4.64+0x80], !P4 ;  /* 0x04c0008004147fae */ /* 0x0007e4000e101d72 */
[----:B------:R-:W-:Y:S02]  /*c920*/  IMAD.X R3, RZ, RZ, R3, P0 ;  /* 0x000000ffff037224 */ /* 0x000fe400000e0603 */
[----:B------:R3:W-:Y:S04]  /*c930*/  LDGSTS.E.BYPASS.LTC128B.128 [R20+0x7c00], desc[UR50][R4.64+0x100], !P3 ;  /* 0x07c0010004147fae */ /* 0x0007e8000d901d72 */
[----:B------:R3:W-:Y:S04]  /*c940*/  LDGSTS.E.BYPASS.LTC128B.128 [R20+0xac00], desc[UR50][R4.64+0x180], !P1 ;  /* 0x0ac0018004147fae */ /* 0x0007e8000c901d72 */
[----:B------:R3:W-:Y:S04]  /*c950*/  LDGSTS.E.BYPASS.LTC128B.128 [R20+0x2400], desc[UR50][R2.64], !P5 ;  /* 0x0240000002147fae */ /* 0x0007e8000e901d72 */
[----:B------:R3:W-:Y:S04]  /*c960*/  LDGSTS.E.BYPASS.LTC128B.128 [R20+0x5400], desc[UR50][R2.64+0x80], !P4 ;  /* 0x0540008002147fae */ /* 0x0007e8000e101d72 */
[----:B------:R3:W-:Y:S04]  /*c970*/  LDGSTS.E.BYPASS.LTC128B.128 [R20+0x8400], desc[UR50][R2.64+0x100], !P3 ;  /* 0x0840010002147fae */ /* 0x0007e8000d901d72 */
[----:B------:R3:W-:Y:S04]  /*c980*/  LDGSTS.E.BYPASS.LTC128B.128 [R20+0xb400], desc[UR50][R2.64+0x180], !P1 ;  /* 0x0b40018002147fae */ /* 0x0007e8000c901d72 */
[----:B------:R3:W0:Y:S02]  /*c990*/  SHFL.IDX PT, R14, R17, 0x5, 0x181f ;  /* 0x00b81f00110e7f89 */ /* 0x00062400000e0000 */
.L_x_604:
[----:B0--3--:R-:W-:-:S05]  /*c9a0*/  IADD3 R2, P0, R14, R0, RZ ;  /* 0x000000000e027210 */ /* 0x009fca0007f1e0ff */
        /* <DEDUP_REMOVED lines=10> */
.L_x_491:
        /* <DEDUP_REMOVED lines=11> */
.L_x_492:
[----:B------:R0:W-:Y:S01]  /*cb00*/  SYNCS.ARRIVE.TRANS64.A1T0 RZ, [R10+URZ+0x22850], RZ ;  /* 0x022850ff0aff79a7 */ /* 0x0001e2000810003f */
[----:B------:R-:W-:Y:S05]  /*cb10*/  @P2 BRA `(.L_x_493) ;  /* 0xfffffff000942947 */ /* 0x000fea000383ffff */
.L_x_480:
[----:B------:R-:W-:Y:S05]  /*cb20*/  BSYNC B0 ;  /* 0x0000000000007941 */ /* 0x000fea0003800000 */
.L_x_479:
[----:B------:R-:W3:Y:S01]  /*cb30*/  S2R R2, SR_TID.X ;  /* 0x0000000000027919 */ /* 0x000ee20000002100 */
[----:B------:R-:W-:Y:S01]  /*cb40*/  VIADD R24, R24, 0x1 ;  /* 0x0000000118187836 */ /* 0x000fe20000000000 */
[----:B------:R-:W-:Y:S04]  /*cb50*/  BSSY B0, `(.L_x_494) ;  /* 0x0000012000007945 */ /* 0x000fe80003800000 */
[----:B------:R-:W-:-:S04]  /*cb60*/  ISETP.NE.AND P0, PT, R24, 0x2, PT ;  /* 0x000000021800780c */ /* 0x000fc80003f05270 */
[----:B------:R-:W-:Y:S02]  /*cb70*/  SEL R5, RZ, 0x1, P0 ;  /* 0x00000001ff057807 */ /* 0x000fe40000000000 */
[----:B---3--:R-:W-:-:S04]  /*cb80*/  LOP3.LUT R2, R2, 0x7f, RZ, 0xc0, !PT ;  /* 0x0000007f02027812 */ /* 0x008fc800078ec0ff */
[----:B------:R-:W-:-:S13]  /*cb90*/  ISETP.NE.AND P1, PT, R2, RZ, PT ;  /* 0x000000ff0200720c */ /* 0x000fda0003f25270 */
[----:B------:R-:W-:Y:S05]  /*cba0*/  @P1 BRA `(.L_x_495) ;  /* 0x0000000000301947 */ /* 0x000fea0003800000 */
[----:B------:R-:W3:Y:S01]  /*cbb0*/  S2R R7, SR_LANEID ;  /* 0x0000000000077919 */ /* 0x000ee20000000000 */
[----:B------:R-:W-:Y:S01]  /*cbc0*/  VOTEU.ANY UR4, UPT, PT ;  /* 0x0000000000047886 */ /* 0x000fe200038e0100 */
[----:B------:R-:W4:Y:S01]  /*cbd0*/  LDC.64 R2, c[0x0][0xc60] ;  /* 0x00031800ff027b82 */ /* 0x000f220000000a00 */
[----:B------:R-:W3:Y:S02]  /*cbe0*/  FLO.U32 R0, UR4 ;  /* 0x0000000400007d00 */ /* 0x000ee400080e0000 */
[----:B---3--:R-:W-:-:S06]  /*cbf0*/  ISETP.EQ.U32.AND P1, PT, R0, R7, PT ;  /* 0x000000070000720c */ /* 0x008fcc0003f22070 */
[----:B------:R-:W4:Y:S07]  /*cc00*/  POPC R7, UR4 ;  /* 0x0000000400077d09 */ /* 0x000f2e0008000000 */
[----:B----4-:R-:W3:Y:S01]  /*cc10*/  @P1 ATOMG.E.ADD.STRONG.GPU PT, R3, desc[UR50][R2.64], R7 ;  /* 0x00000007020319a8 */ /* 0x010ee200081ee1f2 */
[----:B------:R-:W4:Y:S02]  /*cc20*/  S2R R4, SR_LTMASK ;  /* 0x0000000000047919 */ /* 0x000f240000003900 */
[----:B----4-:R-:W-:-:S04]  /*cc30*/  LOP3.LUT R4, R4, UR4, RZ, 0xc0, !PT ;  /* 0x0000000404047c12 */ /* 0x010fc8000f8ec0ff */
[----:B------:R-:W4:Y:S01]  /*cc40*/  POPC R9, R4 ;  /* 0x0000000400097309 */ /* 0x000f220000000000 */
[----:B---3--:R-:W4:Y:S02]  /*cc50*/  SHFL.IDX PT, R0, R3, R0, 0x1f ;  /* 0x00001f0003007589 */ /* 0x008f2400000e0000 */
[----:B----4-:R-:W-:-:S07]  /*cc60*/  IADD3 R16, R0, UR38, R9 ;  /* 0x0000002600107c10 */ /* 0x010fce000fffe009 */
.L_x_495:
[----:B------:R-:W-:Y:S05]  /*cc70*/  BSYNC B0 ;  /* 0x0000000000007941 */ /* 0x000fea0003800000 */
.L_x_494:
[----:B------:R-:W-:Y:S02]  /*cc80*/  SEL R24, R24, RZ, P0 ;  /* 0x000000ff18187207 */ /* 0x000fe40000000000 */
[----:B------:R-:W-:-:S07]  /*cc90*/  LOP3.LUT R26, R26, R5, RZ, 0x3c, !PT ;  /* 0x000000051a1a7212 */ /* 0x000fce00078e3cff */
.L_x_454:
[----:B------:R-:W-:Y:S05]  /*cca0*/  BSYNC B7 ;  /* 0x0000000000077941 */ /* 0x000fea0003800000 */
.L_x_452:
[----:B------:R-:W-:-:S13]  /*ccb0*/  LOP3.LUT P0, RZ, R23, 0x200, RZ, 0xc0, !PT ;  /* 0x0000020017ff7812 */ /* 0x000fda000780c0ff */
[----:B------:R-:W-:Y:S05]  /*ccc0*/  @!P0 BRA `(.L_x_496) ;  /* 0x0000000000248947 */ /* 0x000fea0003800000 */
[----:B------:R-:W-:Y:S05]  /*ccd0*/  WARPSYNC.ALL ;  /* 0x0000000000007948 */ /* 0x000fea0003800000 */
[----:B------:R-:W3:Y:S08]  /*cce0*/  S2UR UR5, SR_CgaCtaId ;  /* 0x00000000000579c3 */ /* 0x000ef00000008800 */
[----:B------:R-:W-:Y:S06]  /*ccf0*/  BAR.SYNC.DEFER_BLOCKING 0x5, 0x180 ;  /* 0x0146000000007b1d */ /* 0x000fec0000010000 */
[----:B------:R-:W-:-:S02]  /*cd00*/  UMOV UR4, 0x400 ;  /* 0x0000040000047882 */ /* 0x000fc40000000000 */
[----:B---3--:R-:W-:-:S06]  /*cd10*/  ULEA UR4, UR5, UR4, 0x18 ;  /* 0x0000000405047291 */ /* 0x008fcc000f8ec03f */
[----:B------:R-:W-:-:S05]  /*cd20*/  IMAD.U32 R22, RZ, RZ, UR4 ;  /* 0x00000004ff167e24 */ /* 0x000fca000f8e00ff */
[----:B------:R3:W4:Y:S01]  /*cd30*/  LDS.128 R16, [R22+0x228d0] ;  /* 0x0228d00016107984 */ /* 0x0007220000000c00 */
[----:B------:R-:W-:Y:S06]  /*cd40*/  BAR.ARV 0x4, 0x180 ;  /* 0x0106000000007b1d */ /* 0x000fec0000002000 */
[----:B------:R-:W-:Y:S05]  /*cd50*/  BRA `(.L_x_497) ;  /* 0x0000000800407947 */ /* 0x000fea0003800000 */
.L_x_496:
[----:B------:R-:W3:Y:S01]  /*cd60*/  S2R R0, SR_TID.X ;  /* 0x0000000000007919 */ /* 0x000ee20000002100 */
[----:B------:R-:W-:Y:S01]  /*cd70*/  UMOV UR4, 0xffffffff ;  /* 0xffffffff00047882 */ /* 0x000fe20000000000 */
[----:B---3--:R-:W-:-:S04]  /*cd80*/  LOP3.LUT R8, R0, 0x1f, RZ, 0xc0, !PT ;  /* 0x0000001f00087812 */ /* 0x008fc800078ec0ff */
[----:B------:R-:W-:Y:S01]  /*cd90*/  ISETP.NE.AND P0, PT, R8, 0x1f, PT ;  /* 0x0000001f0800780c */ /* 0x000fe20003f05270 */
[----:B------:R-:W-:-:S12]  /*cda0*/  BRA.DIV UR4, `(.L_x_498) ;  /* 0x0000003a04887947 */ /* 0x000fd8000b800000 */
[----:B------:R-:W-:Y:S01]  /*cdb0*/  IMAD.IADD R5, R19, 0x1, R8 ;  /* 0x0000000113057824 */ /* 0x000fe200078e0208 */
[----:B------:R-:W-:-:S04]  /*cdc0*/  ULDC UR4, c[0x0][0xc3c] ;  /* 0x00030f0000047ab9 */ /* 0x000fc80000000800 */
[----:B------:R-:W-:-:S13]  /*cdd0*/  ISETP.GE.OR P1, PT, R5, UR4, !P0 ;  /* 0x0000000405007c0c */ /* 0x000fda000c726670 */
[----:B------:R-:W3:Y:S02]  /*cde0*/  @!P1 LDC.64 R2, c[0x0][0xc80] ;  /* 0x00032000ff029b82 */ /* 0x000ee40000000a00 */
[----:B---3--:R-:W-:-:S06]  /*cdf0*/  @!P1 IMAD.WIDE R2, R5, 0x4, R2 ;  /* 0x0000000405029825 */ /* 0x008fcc00078e0202 */
[----:B------:R-:W3:Y:S01]  /*ce00*/  @!P1 LDG.E R2, desc[UR50][R2.64] ;  /* 0x0000003202029981 */ /* 0x000ee2000c1e1900 */
[----:B------:R-:W-:Y:S01]  /*ce10*/  IMAD.MOV.U32 R4, RZ, RZ, RZ ;  /* 0x000000ffff047224 */ /* 0x000fe200078e00ff */
[C---:B------:R-:W-:Y:S02]  /*ce20*/  ISETP.GE.U32.AND P2, PT, R8.reuse, 0x2, PT ;  /* 0x000000020800780c */ /* 0x040fe40003f46070 */
[C---:B------:R-:W-:Y:S01]  /*ce30*/  ISETP.GE.U32.AND P3, PT, R8.reuse, 0x4, PT ;  /* 0x000000040800780c */ /* 0x040fe20003f66070 */
[----:B------:R-:W-:Y:S01]  /*ce40*/  SHFL.IDX PT, R0, R16, 0x1, 0x1f ;  /* 0x00201f0010007f89 */ /* 0x000fe200000e0000 */
[C---:B------:R-:W-:Y:S02]  /*ce50*/  ISETP.GE.U32.AND P4, PT, R8.reuse, 0x8, PT ;  /* 0x000000080800780c */ /* 0x040fe40003f86070 */
[C---:B------:R-:W-:Y:S01]  /*ce60*/  ISETP.GE.U32.AND P5, PT, R8.reuse, 0x10, PT ;  /* 0x000000100800780c */ /* 0x040fe20003fa6070 */
[----:B---3--:R-:W-:Y:S01]  /*ce70*/  @!P1 IMAD.MOV.U32 R4, RZ, RZ, R2 ;  /* 0x000000ffff049224 */ /* 0x008fe200078e0002 */
[----:B------:R-:W-:-:S04]  /*ce80*/  ISETP.NE.AND P1, PT, R8, RZ, PT ;  /* 0x000000ff0800720c */ /* 0x000fc80003f25270 */
[----:B------:R-:W3:Y:S02]  /*ce90*/  SHFL.UP PT, R14, R4, 0x1, RZ ;  /* 0x04200000040e7989 */ /* 0x000ee400000e00ff */
[----:B---3--:R-:W-:-:S05]  /*cea0*/  SEL R5, R14, RZ, P1 ;  /* 0x000000ff0e057207 */ /* 0x008fca0000800000 */
[----:B------:R-:W-:Y:S02]  /*ceb0*/  IMAD.IADD R6, R4, 0x1, R5 ;  /* 0x0000000104067824 */ /* 0x000fe400078e0205 */
[----:B------:R-:W-:Y:S04]  /*cec0*/  SHFL.IDX PT, R5, R16, RZ, 0x1f ;  /* 0x00001fff10057589 */ /* 0x000fe800000e0000 */
[----:B------:R-:W3:Y:S02]  /*ced0*/  SHFL.UP PT, R14, R6, 0x2, RZ ;  /* 0x04400000060e7989 */ /* 0x000ee400000e00ff */
[----:B---3--:R-:W-:-:S05]  /*cee0*/  SEL R7, R14, RZ, P2 ;  /* 0x000000ff0e077207 */ /* 0x008fca0001000000 */
[----:B------:R-:W-:-:S05]  /*cef0*/  IMAD.IADD R7, R6, 0x1, R7 ;  /* 0x0000000106077824 */ /* 0x000fca00078e0207 */
        /* <DEDUP_REMOVED lines=9> */
[----:B------:R3:W4:Y:S02]  /*cf90*/  SHFL.IDX PT, R14, R6, 0x1f, 0x1f ;  /* 0x03e01f00060e7f89 */ /* 0x00072400000e0000 */
.L_x_614:
[----:B------:R-:W-:Y:S02]  /*cfa0*/  ULDC UR4, c[0x0][0xc38] ;  /* 0x00030e0000047ab9 */ /* 0x000fe40000000800 */
[----:B------:R-:W-:-:S04]  /*cfb0*/  IMAD.U32 R7, RZ, RZ, UR4 ;  /* 0x00000004ff077e24 */ /* 0x000fc8000f8e00ff */
[----:B----4-:R-:W-:-:S04]  /*cfc0*/  IMAD R3, R14, R7, RZ ;  /* 0x000000070e037224 */ /* 0x010fc800078e02ff */
[----:B------:R-:W-:-:S05]  /*cfd0*/  IMAD.IADD R8, R0, 0x1, R3 ;  /* 0x0000000100087824 */ /* 0x000fca00078e0203 */
[----:B------:R-:W-:-:S13]  /*cfe0*/  ISETP.GT.AND P6, PT, R8, R5, PT ;  /* 0x000000050800720c */ /* 0x000fda0003fc4270 */
[----:B------:R-:W-:Y:S05]  /*cff0*/  @P6 BRA `(.L_x_499) ;  /* 0x00000000009c6947 */ /* 0x000fea0003800000 */
.L_x_504:
[----:B------:R-:W4:Y:S01]  /*d000*/  LDC R0, c[0x0][0xc3c] ;  /* 0x00030f00ff007b82 */ /* 0x000f220000000800 */
[----:B------:R-:W-:-:S05]  /*d010*/  VIADD R19, R19, 0x1f ;  /* 0x0000001f13137836 */ /* 0x000fca0000000000 */
[----:B----4-:R-:W-:-:S13]  /*d020*/  ISETP.GE.AND P6, PT, R19, R0, PT ;  /* 0x000000001300720c */ /* 0x010fda0003fc6270 */
[----:B0-----:R-:W-:Y:S05]  /*d030*/  @P6 BRA `(.L_x_500) ;  /* 0x0000000400446947 */ /* 0x001fea0003800000 */
[----:B------:R-:W4:Y:S01]  /*d040*/  S2R R2, SR_TID.X ;  /* 0x0000000000027919 */ /* 0x000f220000002100 */
[----:B------:R-:W-:Y:S01]  /*d050*/  BSSY B0, `(.L_x_501) ;  /* 0x0000009000007945 */ /* 0x000fe20003800000 */
[----:B------:R-:W-:Y:S01]  /*d060*/  IMAD.MOV.U32 R4, RZ, RZ, RZ ;  /* 0x000000ffff047224 */ /* 0x000fe200078e00ff */
[----:B----4-:R-:W-:-:S05]  /*d070*/  LOP3.LUT R2, R2, 0x1f, RZ, 0xc0, !PT ;  /* 0x0000001f02027812 */ /* 0x010fca00078ec0ff */
[----:B------:R-:W-:-:S05]  /*d080*/  IMAD.IADD R7, R19, 0x1, R2 ;  /* 0x0000000113077824 */ /* 0x000fca00078e0202 */
[----:B------:R-:W-:-:S13]  /*d090*/  ISETP.GE.OR P6, PT, R7, R0, !P0 ;  /* 0x000000000700720c */ /* 0x000fda00047c6670 */
[----:B------:R-:W-:Y:S05]  /*d0a0*/  @P6 BRA `(.L_x_502) ;  /* 0x00000000000c6947 */ /* 0x000fea0003800000 */
[----:B------:R-:W4:Y:S02]  /*d0b0*/  LDC.64 R2, c[0x0][0xc80] ;  /* 0x00032000ff027b82 */ /* 0x000f240000000a00 */
[----:B----4-:R-:W-:-:S05]  /*d0c0*/  IMAD.WIDE R2, R7, 0x4, R2 ;  /* 0x0000000407027825 */ /* 0x010fca00078e0202 */
[----:B------:R4:W5:Y:S02]  /*d0d0*/  LDG.E R4, desc[UR50][R2.64] ;  /* 0x0000003202047981 */ /* 0x000964000c1e1900 */
.L_x_502:
[----:B------:R-:W-:Y:S05]  /*d0e0*/  BSYNC B0 ;  /* 0x0000000000007941 */ /* 0x000fea0003800000 */
.L_x_501:
[----:B------:R-:W-:-:S03]  /*d0f0*/  UMOV UR4, 0xffffffff ;  /* 0xffffffff00047882 */ /* 0x000fc60000000000 */
[----:B------:R-:W-:Y:S05]  /*d100*/  BRA.DIV UR4, `(.L_x_503) ;  /* 0x0000003a04d47947 */ /* 0x000fea000b800000 */
[----:B-----5:R-:W0:Y:S02]  /*d110*/  SHFL.UP PT, R14, R4, 0x1, RZ ;  /* 0x04200000040e7989 */ /* 0x020e2400000e00ff */
[----:B0-----:R-:W-:-:S05]  /*d120*/  SEL R13, R14, RZ, P1 ;  /* 0x000000ff0e0d7207 */ /* 0x001fca0000800000 */
[----:B------:R-:W-:-:S05]  /*d130*/  IMAD.IADD R13, R4, 0x1, R13 ;  /* 0x00000001040d7824 */ /* 0x000fca00078e020d */
[----:B------:R-:W0:Y:S02]  /*d140*/  SHFL.UP PT, R14, R13, 0x2, RZ ;  /* 0x044000000d0e7989 */ /* 0x000e2400000e00ff */
[----:B0-----:R-:W-:-:S05]  /*d150*/  SEL R0, R14, RZ, P2 ;  /* 0x000000ff0e007207 */ /* 0x001fca0001000000 */
[----:B------:R-:W-:-:S05]  /*d160*/  IMAD.IADD R0, R13, 0x1, R0 ;  /* 0x000000010d007824 */ /* 0x000fca00078e0200 */
[----:B------:R-:W4:Y:S02]  /*d170*/  SHFL.UP PT, R14, R0, 0x4, RZ ;  /* 0x04800000000e7989 */ /* 0x000f2400000e00ff */
[----:B----4-:R-:W-:-:S05]  /*d180*/  SEL R3, R14, RZ, P3 ;  /* 0x000000ff0e037207 */ /* 0x010fca0001800000 */
[----:B------:R-:W-:-:S05]  /*d190*/  IMAD.IADD R2, R0, 0x1, R3 ;  /* 0x0000000100027824 */ /* 0x000fca00078e0203 */
[----:B------:R-:W0:Y:S02]  /*d1a0*/  SHFL.UP PT, R14, R2, 0x8, RZ ;  /* 0x05000000020e7989 */ /* 0x000e2400000e00ff */
[----:B0-----:R-:W-:-:S05]  /*d1b0*/  SEL R3, R14, RZ, P4 ;  /* 0x000000ff0e037207 */ /* 0x001fca0002000000 */
[----:B------:R-:W-:-:S05]  /*d1c0*/  IMAD.IADD R3, R2, 0x1, R3 ;  /* 0x0000000102037824 */ /* 0x000fca00078e0203 */
[----:B------:R-:W3:Y:S02]  /*d1d0*/  SHFL.UP PT, R14, R3, 0x10, RZ ;  /* 0x06000000030e7989 */ /* 0x000ee400000e00ff */
[----:B---3--:R-:W-:-:S05]  /*d1e0*/  SEL R6, R14, RZ, P5 ;  /* 0x000000ff0e067207 */ /* 0x008fca0002800000 */
[----:B------:R-:W-:-:S05]  /*d1f0*/  IMAD.IADD R6, R3, 0x1, R6 ;  /* 0x0000000103067824 */ /* 0x000fca00078e0206 */
[----:B------:R0:W3:Y:S02]  /*d200*/  SHFL.IDX PT, R14, R6, 0x1f, 0x1f ;  /* 0x03e01f00060e7f89 */ /* 0x0000e400000e0000 */
.L_x_622:
[----:B------:R-:W-:Y:S02]  /*d210*/  ULDC UR4, c[0x0][0xc38] ;  /* 0x00030e0000047ab9 */ /* 0x000fe40000000800 */
[----:B------:R-:W-:-:S04]  /*d220*/  IMAD.U32 R7, RZ, RZ, UR4 ;  /* 0x00000004ff077e24 */ /* 0x000fc8000f8e00ff */
[----:B---3--:R-:W-:-:S04]  /*d230*/  IMAD R3, R14, R7, RZ ;  /* 0x000000070e037224 */ /* 0x008fc800078e02ff */
[----:B------:R-:W-:-:S05]  /*d240*/  IMAD.IADD R8, R3, 0x1, R8 ;  /* 0x0000000103087824 */ /* 0x000fca00078e0208 */
[----:B------:R-:W-:-:S13]  /*d250*/  ISETP.GT.AND P6, PT, R8, R5, PT ;  /* 0x000000050800720c */ /* 0x000fda0003fc4270 */
[----:B------:R-:W-:Y:S05]  /*d260*/  @!P6 BRA `(.L_x_504) ;  /* 0xfffffffc0064e947 */ /* 0x000fea000383ffff */
.L_x_499:
[----:B------:R-:W-:Y:S01]  /*d270*/  IMAD.IADD R8, R8, 0x1, -R3 ;  /* 0x0000000108087824 */ /* 0x000fe200078e0a03 */
[----:B------:R-:W-:-:S03]  /*d280*/  UMOV UR4, 0xffffffff ;  /* 0xffffffff00047882 */ /* 0x000fc60000000000 */
[----:B------:R-:W-:-:S05]  /*d290*/  IMAD R0, R6, R7, R8 ;  /* 0x0000000706007224 */ /* 0x000fca00078e0208 */
[----:B------:R-:W-:Y:S01]  /*d2a0*/  ISETP.GT.AND P6, PT, R0, R5, PT ;  /* 0x000000050000720c */ /* 0x000fe20003fc4270 */
[----:B------:R-:W-:-:S12]  /*d2b0*/  BRA.DIV UR4, `(.L_x_505) ;  /* 0x0000003e04247947 */ /* 0x000fd8000b800000 */
[----:B------:R-:W-:-:S04]  /*d2c0*/  VOTE.ANY R2, PT, !P6 ;  /* 0x0000000000027806 */ /* 0x000fc800070e0100 */
[----:B------:R-:W4:Y:S02]  /*d2d0*/  POPC R0, R2 ;  /* 0x0000000200007309 */ /* 0x000f240000000000 */
[----:B----4-:R4:W0:Y:S02]  /*d2e0*/  SHFL.IDX PT, R4, R4, R0, 0x1f ;  /* 0x00001f0004047589 */ /* 0x01082400000e0000 */
.L_x_626:
[----:B------:R-:W-:Y:S01]  /*d2f0*/  ISETP.NE.AND P0, PT, R2, RZ, PT ;  /* 0x000000ff0200720c */ /* 0x000fe20003f05270 */
[----:B------:R-:W-:-:S12]  /*d300*/  IMAD.MOV.U32 R14, RZ, RZ, RZ ;  /* 0x000000ffff0e7224 */ /* 0x000fd800078e00ff */
[----:B------:R-:W-:Y:S05]  /*d310*/  @!P0 BRA `(.L_x_506) ;  /* 0x0000000000108947 */ /* 0x000fea0003800000 */
[----:B------:R-:W-:Y:S01]  /*d320*/  UMOV UR4, 0xffffffff ;  /* 0xffffffff00047882 */ /* 0x000fe20000000000 */
[----:B------:R-:W-:Y:S02]  /*d330*/  VIADD R12, R0, 0xffffffff ;  /* 0xffffffff000c7836 */ /* 0x000fe40000000000 */
[----:B------:R-:W-:Y:S05]  /*d340*/  BRA.DIV UR4, `(.L_x_507) ;  /* 0x0000003e04487947 */ /* 0x000fea000b800000 */
[----:B------:R0:W0:Y:S02]  /*d350*/  SHFL.IDX PT, R14, R6, R12, 0x1f ;  /* 0x00001f0c060e7589 */ /* 0x00002400000e0000 */
.L_x_506:
[----:B0--3--:R-:W-:Y:S01]  /*d360*/  IABS R6, R4 ;  /* 0x0000000400067213 */ /* 0x009fe20000000000 */
[----:B------:R-:W-:Y:S02]  /*d370*/  IMAD R16, R14, R7, R8 ;  /* 0x000000070e107224 */ /* 0x000fe400078e0208 */
[----:B------:R-:W-:Y:S01]  /*d380*/  IMAD.IADD R19, R0, 0x1, R19 ;  /* 0x0000000100137824 */ /* 0x000fe200078e0213 */
[----:B------:R-:W0:Y:S08]  /*d390*/  I2F.RP R9, R6 ;  /* 0x0000000600097306 */ /* 0x000e300000209400 */
[----:B0-----:R-:W0:Y:S02]  /*d3a0*/  MUFU.RCP R9, R9 ;  /* 0x0000000900097308 */ /* 0x001e240000001000 */
[----:B0-----:R-:W-:-:S06]  /*d3b0*/  VIADD R2, R9, 0xffffffe ;  /* 0x0ffffffe09027836 */ /* 0x001fcc0000000000 */
[----:B------:R0:W3:Y:S02]  /*d3c0*/  F2I.FTZ.U32.TRUNC.NTZ R3, R2 ;  /* 0x0000000200037305 */ /* 0x0000e4000021f000 */
[----:B0-----:R-:W-:Y:S02]  /*d3d0*/  IMAD.MOV.U32 R2, RZ, RZ, RZ ;  /* 0x000000ffff027224 */ /* 0x001fe400078e00ff */
[----:B---3--:R-:W-:-:S04]  /*d3e0*/  IMAD.MOV R7, RZ, RZ, -R3 ;  /* 0x000000ffff077224 */ /* 0x008fc800078e0a03 */
[----:B------:R-:W-:-:S04]  /*d3f0*/  IMAD R7, R7, R6, RZ ;  /* 0x0000000607077224 */ /* 0x000fc800078e02ff */
[----:B------:R-:W-:-:S04]  /*d400*/  IMAD.HI.U32 R3, R3, R7, R2 ;  /* 0x0000000703037227 */ /* 0x000fc800078e0002 */
[----:B------:R-:W-:Y:S01]  /*d410*/  IMAD.IADD R7, R5, 0x1, -R16 ;  /* 0x0000000105077824 */ /* 0x000fe200078e0a10 */
[----:B------:R-:W-:-:S04]  /*d420*/  IABS R5, R4 ;  /* 0x0000000400057213 */ /* 0x000fc80000000000 */
[----:B------:R-:W-:Y:S01]  /*d430*/  IABS R2, R7 ;  /* 0x0000000700027213 */ /* 0x000fe20000000000 */
[----:B------:R-:W-:-:S04]  /*d440*/  IMAD.MOV R5, RZ, RZ, -R5 ;  /* 0x000000ffff057224 */ /* 0x000fc800078e0a05 */
[----:B------:R-:W-:-:S04]  /*d450*/  IMAD.HI.U32 R3, R3, R2, RZ ;  /* 0x0000000203037227 */ /* 0x000fc800078e00ff */
[----:B------:R-:W-:Y:S01]  /*d460*/  IMAD R5, R3, R5, R2 ;  /* 0x0000000503057224 */ /* 0x000fe200078e0202 */
[----:B------:R-:W-:-:S04]  /*d470*/  LOP3.LUT R2, R7, R4, RZ, 0x3c, !PT ;  /* 0x0000000407027212 */ /* 0x000fc800078e3cff */
[----:B------:R-:W-:Y:S02]  /*d480*/  ISETP.GT.U32.AND P1, PT, R6, R5, PT ;  /* 0x000000050600720c */ /* 0x000fe40003f24070 */
[----:B------:R-:W-:-:S11]  /*d490*/  ISETP.GE.AND P2, PT, R2, RZ, PT ;  /* 0x000000ff0200720c */ /* 0x000fd60003f46270 */
[-C--:B------:R-:W-:Y:S01]  /*d4a0*/  @!P1 IADD3 R5, R5, -R6.reuse, RZ ;  /* 0x8000000605059210 */ /* 0x080fe20007ffe0ff */
[----:B------:R-:W-:Y:S01]  /*d4b0*/  @!P1 VIADD R3, R3, 0x1 ;  /* 0x0000000103039836 */ /* 0x000fe20000000000 */
[----:B------:R-:W-:Y:S02]  /*d4c0*/  ISETP.NE.AND P1, PT, R4, RZ, PT ;  /* 0x000000ff0400720c */ /* 0x000fe40003f25270 */
[----:B------:R-:W-:-:S13]  /*d4d0*/  ISETP.GE.U32.AND P0, PT, R5, R6, PT ;  /* 0x000000060500720c */ /* 0x000fda0003f06070 */
[----:B------:R-:W-:-:S04]  /*d4e0*/  @P0 VIADD R3, R3, 0x1 ;  /* 0x0000000103030836 */ /* 0x000fc80000000000 */
[----:B------:R-:W-:Y:S01]  /*d4f0*/  @!P2 IMAD.MOV R3, RZ, RZ, -R3 ;  /* 0x000000ffff03a224 */ /* 0x000fe200078e0a03 */
[----:B------:R-:W-:-:S05]  /*d500*/  @!P1 LOP3.LUT R3, RZ, R4, RZ, 0x33, !PT ;  /* 0x00000004ff039212 */ /* 0x000fca00078e33ff */
[--C-:B------:R-:W-:Y:S02]  /*d510*/  IMAD.MOV R17, RZ, RZ, -R3.reuse ;  /* 0x000000ffff117224 */ /* 0x100fe400078e0a03 */
[----:B------:R-:W-:Y:S02]  /*d520*/  IMAD.MOV.U32 R18, RZ, RZ, R3 ;  /* 0x000000ffff127224 */ /* 0x000fe400078e0003 */
[----:B------:R-:W-:Y:S01]  /*d530*/  IMAD R17, R4, R17, R7 ;  /* 0x0000001104117224 */ /* 0x000fe200078e0207 */
[----:B------:R-:W-:Y:S06]  /*d540*/  BRA `(.L_x_508) ;  /* 0x00000000001c7947 */ /* 0x000fec0003800000 */
.L_x_500:
[----:B------:R-:W-:Y:S01]  /*d550*/  UMOV UR4, URZ ;  /* 0x0000003f00047c82 */ /* 0x000fe20008000000 */
[----:B------:R-:W-:Y:S01]  /*d560*/  UMOV UR5, URZ ;  /* 0x0000003f00057c82 */ /* 0x000fe20008000000 */
[----:B------:R-:W-:Y:S01]  /*d570*/  ULDC UR6, c[0x0][0xc3c] ;  /* 0x00030f0000067ab9 */ /* 0x000fe20000000800 */
[----:B------:R-:W-:Y:S02]  /*d580*/  IMAD.MOV.U32 R16, RZ, RZ, R5 ;  /* 0x000000ffff107224 */ /* 0x000fe400078e0005 */
[----:B------:R-:W-:Y:S02]  /*d590*/  IMAD.U32 R17, RZ, RZ, UR4 ;  /* 0x00000004ff117e24 */ /* 0x000fe4000f8e00ff */
[----:B------:R-:W-:Y:S02]  /*d5a0*/  IMAD.U32 R18, RZ, RZ, UR5 ;  /* 0x00000005ff127e24 */ /* 0x000fe4000f8e00ff */
[----:B------:R-:W-:-:S07]  /*d5b0*/  IMAD.U32 R19, RZ, RZ, UR6 ;  /* 0x00000006ff137e24 */ /* 0x000fce000f8e00ff */
.L_x_508:
[----:B----4-:R-:W4:Y:S01]  /*d5c0*/  S2R R0, SR_TID.X ;  /* 0x0000000000007919 */ /* 0x010f220000002100 */
[----:B------:R-:W-:Y:S05]  /*d5d0*/  WARPSYNC.ALL ;  /* 0x0000000000007948 */ /* 0x000fea0003800000 */
[----:B------:R-:W-:Y:S01]  /*d5e0*/  BAR.SYNC.DEFER_BLOCKING 0x4, 0x180 ;  /* 0x0106000000007b1d */ /* 0x000fe20000010000 */
[----:B----4-:R-:W-:-:S04]  /*d5f0*/  LOP3.LUT R0, R0, 0x1f, RZ, 0xc0, !PT ;  /* 0x0000001f00007812 */ /* 0x010fc800078ec0ff */
[----:B------:R-:W-:-:S13]  /*d600*/  ISETP.NE.AND P0, PT, R0, RZ, PT ;  /* 0x000000ff0000720c */ /* 0x000fda0003f05270 */
[----:B------:R-:W4:Y:S01]  /*d610*/  @!P0 S2R R3, SR_CgaCtaId ;  /* 0x0000000000038919 */ /* 0x000f220000008800 */
[----:B------:R-:W-:-:S04]  /*d620*/  @!P0 MOV R0, 0x400 ;  /* 0x0000040000008802 */ /* 0x000fc80000000f00 */
[----:B----4-:R-:W-:-:S05]  /*d630*/  @!P0 LEA R22, R3, R0, 0x18 ;  /* 0x0000000003168211 */ /* 0x010fca00078ec0ff */
[----:B------:R4:W-:Y:S01]  /*d640*/  @!P0 STS.128 [R22+0x228d0], R16 ;  /* 0x0228d01016008388 */ /* 0x0009e20000000c00 */
[----:B------:R-:W-:Y:S06]  /*d650*/  BAR.ARV 0x5, 0x180 ;  /* 0x0146000000007b1d */ /* 0x000fec0000002000 */
.L_x_497:
[----:B------:R-:W-:Y:S02]  /*d660*/  ULDC UR4, c[0x0][0xc3c] ;  /* 0x00030f0000047ab9 */ /* 0x000fe40000000800 */
[----:B----4-:R-:W-:-:S13]  /*d670*/  ISETP.GE.AND P0, PT, R19, UR4, PT ;  /* 0x0000000413007c0c */ /* 0x010fda000bf06270 */
[----:B------:R-:W-:Y:S05]  /*d680*/  @!P0 BRA `(.L_x_509) ;  /* 0xffffffbc00108947 */ /* 0x000fea000383ffff */
[----:B------:R-:W-:Y:S05]  /*d690*/  BSYNC B8 ;  /* 0x0000000000087941 */ /* 0x000fea0003800000 */
.L_x_448:
[----:B0-----:R-:W4:Y:S01]  /*d6a0*/  LDL.LU R0, [R1+0x24] ;  /* 0x0000240001007983 */ /* 0x001f220000300800 */
[----:B------:R-:W-:Y:S01]  /*d6b0*/  BSSY B0, `(.L_x_510) ;  /* 0x000000b000007945 */ /* 0x000fe20003800000 */
[----:B------:R-:W0:Y:S01]  /*d6c0*/  S2R R5, SR_CgaCtaId ;  /* 0x0000000000057919 */ /* 0x000e220000008800 */
[----:B----4-:R-:W-:-:S05]  /*d6d0*/  VIADD R0, R0, 0x1 ;  /* 0x0000000100007836 */ /* 0x010fca0000000000 */
[----:B------:R-:W-:-:S04]  /*d6e0*/  LEA.HI R2, R0, R0, RZ, 0x1 ;  /* 0x0000000000027211 */ /* 0x000fc800078f08ff */
[----:B------:R-:W-:Y:S02]  /*d6f0*/  LOP3.LUT R3, R2, 0xfffffffe, RZ, 0xc0, !PT ;  /* 0xfffffffe02037812 */ /* 0x000fe400078ec0ff */
[----:B------:R-:W-:-:S03]  /*d700*/  MOV R2, 0x400 ;  /* 0x0000040000027802 */ /* 0x000fc60000000f00 */
[----:B------:R-:W-:Y:S01]  /*d710*/  IMAD.IADD R0, R0, 0x1, -R3 ;  /* 0x0000000100007824 */ /* 0x000fe200078e0a03 */
[----:B0-----:R-:W-:-:S04]  /*d720*/  LEA R7, R5, R2, 0x18 ;  /* 0x0000000205077211 */ /* 0x001fc800078ec0ff */
[----:B------:R-:W-:-:S04]  /*d730*/  SHF.L.U32 R0, R0, 0x1f, RZ ;  /* 0x0000001f00007819 */ /* 0x000fc800000006ff */
[----:B------:R-:W0:Y:S02]  /*d740*/  SYNCS.PHASECHK.TRANS64.TRYWAIT P0, [R7+URZ+0x22820], R0 ;  /* 0x02282000070075a7 */ /* 0x000e24000800017f */
[----:B0-----:R-:W-:Y:S05]  /*d750*/  @!P0 BRA `(.L_x_511) ;  /* 0x0000003800688947 */ /* 0x001fea0003800000 */
.L_x_629:
[----:B------:R-:W-:Y:S05]  /*d760*/  BSYNC B0 ;  /* 0x0000000000007941 */ /* 0x000fea0003800000 */
.L_x_510:
[----:B------:R-:W-:-:S03]  /*d770*/  UMOV UR4, 0xffffffff ;  /* 0xffffffff00047882 */ /* 0x000fc60000000000 */
[----:B------:R-:W-:Y:S05]  /*d780*/  BRA.DIV UR4, `(.L_x_512) ;  /* 0x0000003a04707947 */ /* 0x000fea000b800000 */
[----:B0-----:R-:W0:Y:S02]  /*d790*/  S2R R0, SR_TID.X ;  /* 0x0000000000007919 */ /* 0x001e240000002100 */
[----:B0-----:R-:W-:-:S04]  /*d7a0*/  SHF.R.U32.HI R0, RZ, 0x5, R0 ;  /* 0x00000005ff007819 */ /* 0x001fc80000011600 */
[----:B------:R-:W-:-:S05]  /*d7b0*/  LOP3.LUT R0, R0, 0x3, RZ, 0xc0, !PT ;  /* 0x0000000300007812 */ /* 0x000fca00078ec0ff */
[----:B------:R0:W4:Y:S02]  /*d7c0*/  SHFL.IDX PT, R14, R0, RZ, 0x1f ;  /* 0x00001fff000e7589 */ /* 0x00012400000e0000 */
.L_x_632:
[----:B----4-:R-:W-:Y:S01]  /*d7d0*/  ISETP.NE.AND P0, PT, R14, RZ, PT ;  /* 0x000000ff0e00720c */ /* 0x010fe20003f05270 */
[----:B------:R-:W-:-:S12]  /*d7e0*/  BSSY B0, `(.L_x_513) ;  /* 0x0000024000007945 */ /* 0x000fd80003800000 */
[----:B------:R-:W-:Y:S05]  /*d7f0*/  @P0 BRA `(.L_x_514) ;  /* 0x0000000000880947 */ /* 0x000fea0003800000 */
[----:B------:R-:W-:-:S03]  /*d800*/  UMOV UR4, 0xffffffff ;  /* 0xffffffff00047882 */ /* 0x000fc60000000000 */
[----:B------:R-:W-:Y:S05]  /*d810*/  BRA.DIV UR4, `(.L_x_515) ;  /* 0x0000003a04807947 */ /* 0x000fea000b800000 */
[----:B------:R-:W-:-:S13]  /*d820*/  ELECT P6, URZ, PT ;  /* 0x00000000003f782f */ /* 0x000fda00038c0000 */
.L_x_635:
[----:B------:R-:W-:Y:S05]  /*d830*/  @!P6 BRA `(.L_x_514) ;  /* 0x000000000078e947 */ /* 0x000fea0003800000 */
[----:B------:R-:W-:-:S06]  /*d840*/  ULOP3.LUT UR4, UR37, 0x2, URZ, 0xfc, !UPT ;  /* 0x0000000225047892 */ /* 0x000fcc000f8efc3f */
[----:B0-----:R-:W-:-:S05]  /*d850*/  IMAD.U32 R0, RZ, RZ, UR4 ;  /* 0x00000004ff007e24 */ /* 0x001fca000f8e00ff */
[----:B------:R-:W-:-:S13]  /*d860*/  ISETP.NE.AND P0, PT, R0, 0x3, PT ;  /* 0x000000030000780c */ /* 0x000fda0003f05270 */
[----:B------:R-:W-:Y:S05]  /*d870*/  @!P0 BRA `(.L_x_516) ;  /* 0x0000000000048947 */ /* 0x000fea0003800000 */
[----:B------:R-:W-:Y:S01]  /*d880*/  BPT.TRAP 0x1 ;  /* 0x000000040000795c */ /* 0x000fe20000300000 */
.L_x_516:
[----:B------:R-:W-:Y:S01]  /*d890*/  IMAD R5, R24, 0x8, R7 ;  /* 0x0000000818057824 */ /* 0x000fe200078e0207 */
[----:B------:R-:W-:Y:S01]  /*d8a0*/  SHF.L.U32 R0, R26, 0x1f, RZ ;  /* 0x0000001f1a007819 */ /* 0x000fe200000006ff */
[----:B------:R-:W-:-:S03]  /*d8b0*/  VIADD R24, R24, 0x1 ;  /* 0x0000000118187836 */ /* 0x000fc60000000000 */
[----:B------:R-:W0:Y:S02]  /*d8c0*/  SYNCS.PHASECHK.TRANS64.TRYWAIT P1, [R5+URZ+0x22840], R0 ;  /* 0x02284000050075a7 */ /* 0x000e24000802017f */
[----:B------:R-:W-:-:S04]  /*d8d0*/  ISETP.NE.AND P2, PT, R24, 0x2, PT ;  /* 0x000000021800780c */ /* 0x000fc80003f45270 */
[----:B------:R-:W-:Y:S01]  /*d8e0*/  SEL R3, RZ, 0x1, P2 ;  /* 0x00000001ff037807 */ /* 0x000fe20001000000 */
[----:B0-----:R-:W-:Y:S08]  /*d8f0*/  @!P1 BRA `(.L_x_517) ;  /* 0x0000003800689947 */ /* 0x001ff00003800000 */
.L_x_636:
[----:B------:R-:W-:Y:S02]  /*d900*/  SEL R24, R24, RZ, P2 ;  /* 0x000000ff18187207 */ /* 0x000fe40001000000 */
[----:B------:R-:W-:Y:S01]  /*d910*/  LOP3.LUT R2, R26, R3, RZ, 0x3c, !PT ;  /* 0x000000031a027212 */ /* 0x000fe200078e3cff */
[----:B------:R-:W-:Y:S06]  /*d920*/  @!P0 BRA `(.L_x_518) ;  /* 0x0000000000048947 */ /* 0x000fec0003800000 */
[----:B------:R-:W-:Y:S01]  /*d930*/  BPT.TRAP 0x1 ;  /* 0x000000040000795c */ /* 0x000fe20000300000 */
.L_x_518:
[----:B------:R-:W-:Y:S01]  /*d940*/  IMAD R3, R24, 0x8, R7 ;  /* 0x0000000818037824 */ /* 0x000fe200078e0207 */
[----:B------:R-:W-:-:S04]  /*d950*/  SHF.L.U32 R2, R2, 0x1f, RZ ;  /* 0x0000001f02027819 */ /* 0x000fc800000006ff */
[----:B------:R-:W4:Y:S02]  /*d960*/  SYNCS.PHASECHK.TRANS64.TRYWAIT P1, [R3+URZ+0x22840], R2 ;  /* 0x02284002030075a7 */ /* 0x000f24000802017f */
[----:B----4-:R-:W-:Y:S05]  /*d970*/  @!P1 BRA `(.L_x_519) ;  /* 0x00000038005c9947 */ /* 0x010fea0003800000 */
.L_x_637:
[----:B------:R-:W-:Y:S05]  /*d980*/  @!P0 BRA `(.L_x_520) ;  /* 0x0000000000048947 */ /* 0x000fea0003800000 */
[----:B------:R-:W-:Y:S01]  /*d990*/  BPT.TRAP 0x1 ;  /* 0x000000040000795c */ /* 0x000fe20000300000 */
.L_x_520:
[----:B------:R-:W5:Y:S02]  /*d9a0*/  SYNCS.PHASECHK.TRANS64.TRYWAIT P1, [R5+URZ+0x22860], R0 ;  /* 0x02286000050075a7 */ /* 0x000f64000802017f */
[----:B-----5:R-:W-:Y:S05]  /*d9b0*/  @!P1 BRA `(.L_x_521) ;  /* 0x0000003800609947 */ /* 0x020fea0003800000 */
.L_x_638:
[----:B------:R-:W-:Y:S05]  /*d9c0*/  @!P0 BRA `(.L_x_522) ;  /* 0x0000000000048947 */ /* 0x000fea0003800000 */
[----:B------:R-:W-:Y:S01]  /*d9d0*/  BPT.TRAP 0x1 ;  /* 0x000000040000795c */ /* 0x000fe20000300000 */
.L_x_522:
[----:B------:R0:W0:Y:S02]  /*d9e0*/  SYNCS.PHASECHK.TRANS64.TRYWAIT P0, [R3+URZ+0x22860], R2 ;  /* 0x02286002030075a7 */ /* 0x000024000800017f */
[----:B0-----:R-:W-:Y:S05]  /*d9f0*/  @!P0 NANOSLEEP.SYNCS 0x989680 ;  /* 0x009896800000895d */ /* 0x001fea0003900000 */
[----:B------:R-:W0:Y:S02]  /*da00*/  @!P0 SYNCS.PHASECHK.TRANS64 P0, [R3+URZ+0x22860], R2 ;  /* 0x02286002030085a7 */ /* 0x000e24000800007f */
[----:B0-----:R-:W-:Y:S05]  /*da10*/  @!P0 BRA `(.L_x_522) ;  /* 0xfffffffc00f08947 */ /* 0x001fea000383ffff */
.L_x_514:
[----:B------:R-:W-:Y:S05]  /*da20*/  BSYNC B0 ;  /* 0x0000000000007941 */ /* 0x000fea0003800000 */
.L_x_513:
[----:B------:R-:W-:Y:S05]  /*da30*/  EXIT ;  /* 0x000000000000794d */ /* 0x000fea0003800000 */
.L_x_396:
[----:B0-----:R-:W-:-:S04]  /*da40*/  IMAD.U32 R3, RZ, RZ, UR45 ;  /* 0x0000002dff037e24 */ /* 0x001fc8000f8e00ff */
[----:B------:R0:W1:Y:S03]  /*da50*/  SYNCS.PHASECHK.TRANS64.TRYWAIT P0, [R3+URZ+0x22800], R0 ;  /* 0x02280000030075a7 */ /* 0x000066000800017f */
[----:B-1----:R-:W-:Y:S05]  /*da60*/  @!P0 NANOSLEEP.SYNCS 0x989680 ;  /* 0x009896800000895d */ /* 0x002fea0003900000 */
[----:B------:R-:W1:Y:S02]  /*da70*/  @!P0 SYNCS.PHASECHK.TRANS64 P0, [R3+URZ+0x22800], R0 ;  /* 0x02280000030085a7 */ /* 0x000e64000800007f */
[----:B-1----:R-:W-:Y:S05]  /*da80*/  @!P0 BRA `(.L_x_396) ;  /* 0xfffffffc00ec8947 */ /* 0x002fea000383ffff */
[----:B------:R-:W-:Y:S05]  /*da90*/  BRA `(.L_x_523) ;  /* 0xffffff3c005c7947 */ /* 0x000fea000383ffff */
.L_x_400:
[----:B-1----:R-:W-:-:S04]  /*daa0*/  IMAD.U32 R3, RZ, RZ, UR22 ;  /* 0x00000016ff037e24 */ /* 0x002fc8000f8e00ff */
[----:B------:R1:W2:Y:S03]  /*dab0*/  SYNCS.PHASECHK.TRANS64.TRYWAIT P1, [R3+URZ+0x22830], R8 ;  /* 0x02283008030075a7 */ /* 0x0002a6000802017f */
[----:B--2---:R-:W-:Y:S05]  /*dac0*/  @!P1 NANOSLEEP.SYNCS 0x989680 ;  /* 0x009896800000995d */ /* 0x004fea0003900000 */
[----:B------:R-:W2:Y:S02]  /*dad0*/  @!P1 SYNCS.PHASECHK.TRANS64 P1, [R3+URZ+0x22830], R8 ;  /* 0x02283008030095a7 */ /* 0x000ea4000802007f */
[----:B--2---:R-:W-:Y:S05]  /*dae0*/  @!P1 BRA `(.L_x_400) ;  /* 0xfffffffc00ec9947 */ /* 0x004fea000383ffff */
[----:B------:R-:W-:Y:S05]  /*daf0*/  BRA `(.L_x_399) ;  /* 0xffffff3c00807947 */ /* 0x000fea000383ffff */
.L_x_405:
[----:B---3--:R-:W-:-:S04]  /*db00*/  IMAD.U32 R9, RZ, RZ, UR22 ;  /* 0x00000016ff097e24 */ /* 0x008fc8000f8e00ff */
[----:B------:R3:W4:Y:S03]  /*db10*/  SYNCS.PHASECHK.TRANS64.TRYWAIT P1, [R9+URZ+0x22850], R8 ;  /* 0x02285008090075a7 */ /* 0x000726000802017f */
[----:B----4-:R-:W-:Y:S05]  /*db20*/  @!P1 NANOSLEEP.SYNCS 0x989680 ;  /* 0x009896800000995d */ /* 0x010fea0003900000 */
[----:B------:R-:W4:Y:S02]  /*db30*/  @!P1 SYNCS.PHASECHK.TRANS64 P1, [R9+URZ+0x22850], R8 ;  /* 0x02285008090095a7 */ /* 0x000f24000802007f */
[----:B----4-:R-:W-:Y:S05]  /*db40*/  @!P1 BRA `(.L_x_405) ;  /* 0xfffffffc00ec9947 */ /* 0x010fea000383ffff */
[----:B------:R-:W-:Y:S05]  /*db50*/  BRA `(.L_x_404) ;  /* 0xffffff5000f07947 */ /* 0x000fea000383ffff */
.L_x_411:
[----:B-1----:R-:W-:-:S04]  /*db60*/  IMAD.U32 R3, RZ, RZ, UR24 ;  /* 0x00000018ff037e24 */ /* 0x002fc8000f8e00ff */
[----:B------:R1:W2:Y:S03]  /*db70*/  SYNCS.PHASECHK.TRANS64.TRYWAIT P2, [R3+URZ+0x22830], R8 ;  /* 0x02283008030075a7 */ /* 0x0002a6000804017f */
[----:B--2---:R-:W-:Y:S05]  /*db80*/  @!P2 NANOSLEEP.SYNCS 0x989680 ;  /* 0x009896800000a95d */ /* 0x004fea0003900000 */
[----:B------:R-:W2:Y:S02]  /*db90*/  @!P2 SYNCS.PHASECHK.TRANS64 P2, [R3+URZ+0x22830], R8 ;  /* 0x022830080300a5a7 */ /* 0x000ea4000804007f */
[----:B--2---:R-:W-:Y:S05]  /*dba0*/  @!P2 BRA `(.L_x_411) ;  /* 0xfffffffc00eca947 */ /* 0x004fea000383ffff */
[----:B------:R-:W-:Y:S05]  /*dbb0*/  BRA `(.L_x_410) ;  /* 0xffffff5800087947 */ /* 0x000fea000383ffff */
.L_x_416:
[----:B-1----:R-:W-:-:S04]  /*dbc0*/  IMAD.U32 R9, RZ, RZ, UR24 ;  /* 0x00000018ff097e24 */ /* 0x002fc8000f8e00ff */
[----:B------:R1:W2:Y:S03]  /*dbd0*/  SYNCS.PHASECHK.TRANS64.TRYWAIT P2, [R9+URZ+0x22850], R8 ;  /* 0x02285008090075a7 */ /* 0x0002a6000804017f */
[----:B--2---:R-:W-:Y:S05]  /*dbe0*/  @!P2 NANOSLEEP.SYNCS 0x989680 ;  /* 0x009896800000a95d */ /* 0x004fea0003900000 */
[----:B------:R-:W2:Y:S02]  /*dbf0*/  @!P2 SYNCS.PHASECHK.TRANS64 P2, [R9+URZ+0x22850], R8 ;  /* 0x022850080900a5a7 */ /* 0x000ea4000804007f */
[----:B--2---:R-:W-:Y:S05]  /*dc00*/  @!P2 BRA `(.L_x_416) ;  /* 0xfffffffc00eca947 */ /* 0x004fea000383ffff */
[----:B------:R-:W-:Y:S05]  /*dc10*/  BRA `(.L_x_415) ;  /* 0xffffff70002c7947 */ /* 0x000fea000383ffff */
.L_x_460:
[----:B------:R-:W-:Y:S01]  /*dc20*/  SHF.R.U32.HI R9, RZ, 0x5, R21 ;  /* 0x00000005ff097819 */ /* 0x000fe20000011615 */
[----:B------:R-:W-:Y:S01]  /*dc30*/  BSSY B0, `(.L_x_524) ;  /* 0x0000009000007945 */ /* 0x000fe20003800000 */
[----:B------:R-:W-:Y:S02]  /*dc40*/  IMAD.MOV.U32 R12, RZ, RZ, RZ ;  /* 0x000000ffff0c7224 */ /* 0x000fe400078e00ff */
[----:B------:R-:W-:Y:S01]  /*dc50*/  LOP3.LUT R9, R9, 0x3, RZ, 0xc0, !PT ;  /* 0x0000000309097812 */ /* 0x000fe200078ec0ff */
[----:B------:R-:W-:Y:S02]  /*dc60*/  IMAD.MOV.U32 R11, RZ, RZ, 0x1f ;  /* 0x0000001fff0b7424 */ /* 0x000fe400078e00ff */
[----:B------:R-:W-:Y:S02]  /*dc70*/  IMAD.MOV.U32 R15, RZ, RZ, -0x1 ;  /* 0xffffffffff0f7424 */ /* 0x000fe400078e00ff */
[----:B------:R-:W-:-:S07]  /*dc80*/  IMAD.MOV.U32 R13, RZ, RZ, R9 ;  /* 0x000000ffff0d7224 */ /* 0x000fce00078e0009 */
[----:B0----5:R-:W-:Y:S05]  /*dc90*/  WARPSYNC.COLLECTIVE R15, `(.L_x_525) ;  /* 0x000000000f087348 */ /* 0x021fea0003c00000 */
[----:B------:R1:W2:Y:S02]  /*dca0*/  SHFL.IDX P6, R14, R13, R12, R11 ;  /* 0x0000000c0d0e7389 */ /* 0x0002a400000c000b */
[----:B012--5:R-:W-:Y:S01]  /*dcb0*/  ENDCOLLECTIVE ;  /* 0x000000000000791b */ /* 0x027fe20003800000 */
.L_x_525:
[----:B------:R-:W-:Y:S05]  /*dcc0*/  BSYNC B0 ;  /* 0x0000000000007941 */ /* 0x000fea0003800000 */
.L_x_524:
[----:B------:R-:W-:Y:S05]  /*dcd0*/  BRA `(.L_x_526) ;  /* 0xffffffc000cc7947 */ /* 0x000fea000383ffff */
.L_x_463:
[----:B0-----:R0:W1:Y:S02]  /*dce0*/  SYNCS.PHASECHK.TRANS64.TRYWAIT P0, [R33+URZ+0x22840], R0 ;  /* 0x02284000210075a7 */ /* 0x001064000800017f */
[----:B-1----:R-:W-:Y:S05]  /*dcf0*/  @!P0 NANOSLEEP.SYNCS 0x989680 ;  /* 0x009896800000895d */ /* 0x002fea0003900000 */
[----:B------:R-:W1:Y:S02]  /*dd00*/  @!P0 SYNCS.PHASECHK.TRANS64 P0, [R33+URZ+0x22840], R0 ;  /* 0x02284000210085a7 */ /* 0x000e64000800007f */
[----:B-1----:R-:W-:Y:S05]  /*dd10*/  @!P0 BRA `(.L_x_463) ;  /* 0xfffffffc00f08947 */ /* 0x002fea000383ffff */
[----:B------:R-:W-:Y:S05]  /*dd20*/  BRA `(.L_x_527) ;  /* 0xffffffc000f87947 */ /* 0x000fea000383ffff */
.L_x_464:
        /* <DEDUP_REMOVED lines=8> */
.L_x_529:
[----:B------:R-:W-:Y:S05]  /*ddb0*/  BSYNC B0 ;  /* 0x0000000000007941 */ /* 0x000fea0003800000 */
.L_x_528:
[----:B------:R-:W-:Y:S02]  /*ddc0*/  IMAD.MOV.U32 R13, RZ, RZ, R0 ;  /* 0x000000ffff0d7224 */ /* 0x000fe400078e0000 */
[----:B------:R-:W-:Y:S02]  /*ddd0*/  IMAD.MOV.U32 R12, RZ, RZ, RZ ;  /* 0x000000ffff0c7224 */ /* 0x000fe400078e00ff */
[----:B------:R-:W-:Y:S02]  /*dde0*/  IMAD.MOV.U32 R11, RZ, RZ, 0x181f ;  /* 0x0000181fff0b7424 */ /* 0x000fe400078e00ff */
[----:B------:R-:W-:Y:S02]  /*ddf0*/  IMAD.MOV.U32 R15, RZ, RZ, -0x1 ;  /* 0xffffffffff0f7424 */ /* 0x000fe400078e00ff */
[----:B------:R-:W-:Y:S02]  /*de00*/  IMAD.MOV.U32 R2, RZ, RZ, R14 ;  /* 0x000000ffff027224 */ /* 0x000fe400078e000e */
[----:B------:R-:W-:-:S07]  /*de10*/  @P0 IMAD R7, R5, 0x2, R22 ;  /* 0x0000000205070824 */ /* 0x000fce00078e0216 */
[----:B------:R-:W-:Y:S05]  /*de20*/  WARPSYNC.COLLECTIVE R15, `(.L_x_530) ;  /* 0x000000000f087348 */ /* 0x000fea0003c00000 */
[----:B------:R0:W1:Y:S02]  /*de30*/  SHFL.IDX P6, R14, R13, R12, R11 ;  /* 0x0000000c0d0e7389 */ /* 0x00006400000c000b */
[----:B01----:R-:W-:Y:S01]  /*de40*/  ENDCOLLECTIVE ;  /* 0x000000000000791b */ /* 0x003fe20003800000 */
.L_x_530:
[----:B------:R-:W-:Y:S02]  /*de50*/  IMAD.MOV.U32 R13, RZ, RZ, R4 ;  /* 0x000000ffff0d7224 */ /* 0x000fe400078e0004 */
[----:B------:R-:W-:Y:S01]  /*de60*/  IMAD.MOV.U32 R12, RZ, RZ, 0x1 ;  /* 0x00000001ff0c7424 */ /* 0x000fe200078e00ff */
[----:B------:R-:W-:-:S07]  /*de70*/  MOV R3, R14 ;  /* 0x0000000e00037202 */ /* 0x000fce0000000f00 */
[----:B------:R-:W-:Y:S05]  /*de80*/  WARPSYNC.COLLECTIVE R15, `(.L_x_531) ;  /* 0x000000000f087348 */ /* 0x000fea0003c00000 */
[----:B------:R0:W1:Y:S02]  /*de90*/  SHFL.IDX P6, R14, R13, R12, R11 ;  /* 0x0000000c0d0e7389 */ /* 0x00006400000c000b */
[----:B01----:R-:W-:Y:S01]  /*dea0*/  ENDCOLLECTIVE ;  /* 0x000000000000791b */ /* 0x003fe20003800000 */
.L_x_531:
[----:B------:R-:W-:-:S05]  /*deb0*/  @P0 LEA R3, P1, R9, R3, 0x1 ;  /* 0x0000000309030211 */ /* 0x000fca00078208ff */
[----:B------:R-:W-:-:S05]  /*dec0*/  @P0 IMAD.X R2, RZ, RZ, R2, P1 ;  /* 0x000000ffff020224 */ /* 0x000fca00008e0602 */
[----:B------:R-:W-:Y:S01]  /*ded0*/  @P0 LOP3.LUT R3, R3, R2, RZ, 0x3c, !PT ;  /* 0x0000000203030212 */ /* 0x000fe200078e3cff */
[----:B------:R-:W-:-:S03]  /*dee0*/  IMAD.MOV.U32 R13, RZ, RZ, R0 ;  /* 0x000000ffff0d7224 */ /* 0x000fc600078e0000 */
[----:B------:R-:W-:-:S04]  /*def0*/  @P0 LOP3.LUT R2, R3, R2, RZ, 0x3c, !PT ;  /* 0x0000000203020212 */ /* 0x000fc800078e3cff */
[----:B------:R-:W-:-:S05]  /*df00*/  @P0 LOP3.LUT R3, R3, R2, RZ, 0x3c, !PT ;  /* 0x0000000203030212 */ /* 0x000fca00078e3cff */
[----:B------:R-:W-:Y:S01]  /*df10*/  @!PT LDS RZ, [RZ] ;  /* 0x00000000fffff984 */ /* 0x000fe20000000800 */
[----:B------:R-:W-:Y:S01]  /*df20*/  @!PT LDS RZ, [RZ] ;  /* 0x00000000fffff984 */ /* 0x000fe20000000800 */
[----:B------:R-:W-:Y:S01]  /*df30*/  @!PT LDS RZ, [RZ] ;  /* 0x00000000fffff984 */ /* 0x000fe20000000800 */
[----:B------:R0:W-:Y:S01]  /*df40*/  @P0 LDGSTS.E.BYPASS.LTC128B.128 [R7+0x1c400], desc[UR50][R2.64], !P2 ;  /* 0x1c40000002070fae */ /* 0x0001e2000d101d72 */
[----:B------:R-:W-:Y:S01]  /*df50*/  ISETP.GE.AND P0, PT, R32, 0x11, PT ;  /* 0x000000112000780c */ /* 0x000fe20003f06270 */
[----:B0-----:R-:W-:-:S12]  /*df60*/  IMAD.MOV.U32 R2, RZ, RZ, R14 ;  /* 0x000000ffff027224 */ /* 0x001fd800078e000e */
[----:B------:R-:W-:Y:S05]  /*df70*/  WARPSYNC.COLLECTIVE R15, `(.L_x_532) ;  /* 0x000000000f087348 */ /* 0x000fea0003c00000 */
[----:B------:R0:W1:Y:S02]  /*df80*/  SHFL.IDX P6, R14, R13, R12, R11 ;  /* 0x0000000c0d0e7389 */ /* 0x00006400000c000b */
[----:B01----:R-:W-:Y:S01]  /*df90*/  ENDCOLLECTIVE ;  /* 0x000000000000791b */ /* 0x003fe20003800000 */
.L_x_532:
[----:B------:R-:W-:Y:S02]  /*dfa0*/  @P0 IMAD R7, R5, 0x2, R22 ;  /* 0x0000000205070824 */ /* 0x000fe400078e0216 */
[----:B------:R-:W-:Y:S02]  /*dfb0*/  IMAD.MOV.U32 R13, RZ, RZ, R4 ;  /* 0x000000ffff0d7224 */ /* 0x000fe400078e0004 */
[----:B------:R-:W-:Y:S02]  /*dfc0*/  IMAD.MOV.U32 R12, RZ, RZ, 0x2 ;  /* 0x00000002ff0c7424 */ /* 0x000fe400078e00ff */
[----:B------:R-:W-:-:S07]  /*dfd0*/  IMAD.MOV.U32 R3, RZ, RZ, R14 ;  /* 0x000000ffff037224 */ /* 0x000fce00078e000e */
[----:B------:R-:W-:Y:S05]  /*dfe0*/  WARPSYNC.COLLECTIVE R15, `(.L_x_533) ;  /* 0x000000000f087348 */ /* 0x000fea0003c00000 */
[----:B------:R0:W1:Y:S02]  /*dff0*/  SHFL.IDX P6, R14, R13, R12, R11 ;  /* 0x0000000c0d0e7389 */ /* 0x00006400000c000b */
[----:B01----:R-:W-:Y:S01]  /*e000*/  ENDCOLLECTIVE ;  /* 0x000000000000791b */ /* 0x003fe20003800000 */
.L_x_533:
        /* <DEDUP_REMOVED lines=15> */
.L_x_534:
[----:B------:R-:W-:Y:S02]  /*e100*/  @P0 IMAD R7, R5, 0x2, R22 ;  /* 0x0000000205070824 */ /* 0x000fe400078e0216 */
[----:B------:R-:W-:Y:S02]  /*e110*/  IMAD.MOV.U32 R13, RZ, RZ, R4 ;  /* 0x000000ffff0d7224 */ /* 0x000fe400078e0004 */
[----:B------:R-:W-:Y:S02]  /*e120*/  IMAD.MOV.U32 R12, RZ, RZ, 0x3 ;  /* 0x00000003ff0c7424 */ /* 0x000fe400078e00ff */
[----:B------:R-:W-:-:S07]  /*e130*/  IMAD.MOV.U32 R3, RZ, RZ, R14 ;  /* 0x000000ffff037224 */ /* 0x000fce00078e000e */
[----:B------:R-:W-:Y:S05]  /*e140*/  WARPSYNC.COLLECTIVE R15, `(.L_x_535) ;  /* 0x000000000f087348 */ /* 0x000fea0003c00000 */
[----:B------:R0:W1:Y:S02]  /*e150*/  SHFL.IDX P6, R14, R13, R12, R11 ;  /* 0x0000000c0d0e7389 */ /* 0x00006400000c000b */
[----:B01----:R-:W-:Y:S01]  /*e160*/  ENDCOLLECTIVE ;  /* 0x000000000000791b */ /* 0x003fe20003800000 */
.L_x_535:
        /* <DEDUP_REMOVED lines=15> */
.L_x_536:
[----:B------:R-:W-:Y:S02]  /*e260*/  @P0 IMAD R7, R5, 0x2, R22 ;  /* 0x0000000205070824 */ /* 0x000fe400078e0216 */
[----:B------:R-:W-:Y:S02]  /*e270*/  IMAD.MOV.U32 R13, RZ, RZ, R4 ;  /* 0x000000ffff0d7224 */ /* 0x000fe400078e0004 */
[----:B------:R-:W-:Y:S02]  /*e280*/  IMAD.MOV.U32 R12, RZ, RZ, 0x4 ;  /* 0x00000004ff0c7424 */ /* 0x000fe400078e00ff */
[----:B------:R-:W-:-:S07]  /*e290*/  IMAD.MOV.U32 R3, RZ, RZ, R14 ;  /* 0x000000ffff037224 */ /* 0x000fce00078e000e */
[----:B------:R-:W-:Y:S05]  /*e2a0*/  WARPSYNC.COLLECTIVE R15, `(.L_x_537) ;  /* 0x000000000f087348 */ /* 0x000fea0003c00000 */
[----:B------:R0:W1:Y:S02]  /*e2b0*/  SHFL.IDX P6, R14, R13, R12, R11 ;  /* 0x0000000c0d0e7389 */ /* 0x00006400000c000b */
[----:B01----:R-:W-:Y:S01]  /*e2c0*/  ENDCOLLECTIVE ;  /* 0x000000000000791b */ /* 0x003fe20003800000 */
.L_x_537:
        /* <DEDUP_REMOVED lines=15> */
.L_x_538:
[----:B------:R-:W-:Y:S02]  /*e3c0*/  @P0 IMAD R7, R5, 0x2, R22 ;  /* 0x0000000205070824 */ /* 0x000fe400078e0216 */
[----:B------:R-:W-:Y:S02]  /*e3d0*/  IMAD.MOV.U32 R13, RZ, RZ, R4 ;  /* 0x000000ffff0d7224 */ /* 0x000fe400078e0004 */
[----:B------:R-:W-:Y:S02]  /*e3e0*/  IMAD.MOV.U32 R12, RZ, RZ, 0x5 ;  /* 0x00000005ff0c7424 */ /* 0x000fe400078e00ff */
[----:B------:R-:W-:-:S07]  /*e3f0*/  IMAD.MOV.U32 R3, RZ, RZ, R14 ;  /* 0x000000ffff037224 */ /* 0x000fce00078e000e */
[----:B------:R-:W-:Y:S05]  /*e400*/  WARPSYNC.COLLECTIVE R15, `(.L_x_539) ;  /* 0x000000000f087348 */ /* 0x000fea0003c00000 */
[----:B------:R0:W1:Y:S02]  /*e410*/  SHFL.IDX P6, R14, R13, R12, R11 ;  /* 0x0000000c0d0e7389 */ /* 0x00006400000c000b */
[----:B01----:R-:W-:Y:S01]  /*e420*/  ENDCOLLECTIVE ;  /* 0x000000000000791b */ /* 0x003fe20003800000 */
.L_x_539:
[----:B------:R-:W-:-:S05]  /*e430*/  @P0 LEA R3, P1, R9, R3, 0x1 ;  /* 0x0000000309030211 */ /* 0x000fca00078208ff */
[----:B------:R-:W-:-:S05]  /*e440*/  @P0 IMAD.X R2, RZ, RZ, R2, P1 ;  /* 0x000000ffff020224 */ /* 0x000fca00008e0602 */
[----:B------:R-:W-:Y:S01]  /*e450*/  @P0 LOP3.LUT R3, R3, R2, RZ, 0x3c, !PT ;  /* 0x0000000203030212 */ /* 0x000fe200078e3cff */
[----:B------:R-:W-:-:S03]  /*e460*/  IMAD.MOV.U32 R13, RZ, RZ, R0 ;  /* 0x000000ffff0d7224 */ /* 0x000fc600078e0000 */
[----:B------:R-:W-:-:S04]  /*e470*/  @P0 LOP3.LUT R2, R3, R2, RZ, 0x3c, !PT ;  /* 0x0000000203020212 */ /* 0x000fc800078e3cff */
[----:B------:R-:W-:Y:S01]  /*e480*/  @P0 LOP3.LUT R3, R3, R2, RZ, 0x3c, !PT ;  /* 0x0000000203030212 */ /* 0x000fe200078e3cff */
[----:B------:R-:W-:-:S07]  /*e490*/  IMAD.MOV.U32 R4, RZ, RZ, R14 ;  /* 0x000000ffff047224 */ /* 0x000fce00078e000e */
[----:B------:R-:W-:Y:S05]  /*e4a0*/  WARPSYNC.COLLECTIVE R15, `(.L_x_540) ;  /* 0x000000000f087348 */ /* 0x000fea0003c00000 */
[----:B------:R0:W1:Y:S02]  /*e4b0*/  SHFL.IDX P6, R14, R13, R12, R11 ;  /* 0x0000000c0d0e7389 */ /* 0x00006400000c000b */
[----:B01----:R-:W-:Y:S01]  /*e4c0*/  ENDCOLLECTIVE ;  /* 0x000000000000791b */ /* 0x003fe20003800000 */
.L_x_540:
[----:B------:R-:W-:Y:S01]  /*e4d0*/  @!PT LDS RZ, [RZ] ;  /* 0x00000000fffff984 */ /* 0x000fe20000000800 */
[----:B------:R-:W-:Y:S01]  /*e4e0*/  @!PT LDS RZ, [RZ] ;  /* 0x00000000fffff984 */ /* 0x000fe20000000800 */
[----:B------:R-:W-:Y:S01]  /*e4f0*/  @!PT LDS RZ, [RZ] ;  /* 0x00000000fffff984 */ /* 0x000fe20000000800 */
[----:B------:R0:W-:Y:S01]  /*e500*/  @P0 LDGSTS.E.BYPASS.LTC128B.128 [R7+0x1e400], desc[UR50][R2.64], !P2 ;  /* 0x1e40000002070fae */ /* 0x0001e2000d101d72 */
[----:B------:R-:W-:Y:S01]  /*e510*/  MOV R0, R14 ;  /* 0x0000000e00007202 */ /* 0x000fe20000000f00 */
[----:B------:R-:W-:Y:S06]  /*e520*/  BRA `(.L_x_541) ;  /* 0xffffffc000647947 */ /* 0x000fec000383ffff */
.L_x_469:
[----:B------:R-:W-:Y:S02]  /*e530*/  IMAD.MOV.U32 R13, RZ, RZ, R4 ;  /* 0x000000ffff0d7224 */ /* 0x000fe400078e0004 */
[----:B------:R-:W-:Y:S02]  /*e540*/  IMAD.MOV.U32 R12, RZ, RZ, RZ ;  /* 0x000000ffff0c7224 */ /* 0x000fe400078e00ff */
[----:B------:R-:W-:Y:S02]  /*e550*/  IMAD.MOV.U32 R11, RZ, RZ, 0x181f ;  /* 0x0000181fff0b7424 */ /* 0x000fe400078e00ff */
[----:B------:R-:W-:Y:S02]  /*e560*/  IMAD.MOV.U32 R15, RZ, RZ, -0x1 ;  /* 0xffffffffff0f7424 */ /* 0x000fe400078e00ff */
[----:B-----5:R-:W-:Y:S02]  /*e570*/  IMAD R5, R10, R7, RZ ;  /* 0x000000070a057224 */ /* 0x020fe400078e02ff */
[----:B------:R-:W-:-:S07]  /*e580*/  IMAD.IADD R17, R9, 0x1, R17 ;  /* 0x0000000109117824 */ /* 0x000fce00078e0211 */
[----:B-1----:R-:W-:Y:S05]  /*e590*/  WARPSYNC.COLLECTIVE R15, `(.L_x_542) ;  /* 0x000000000f087348 */ /* 0x002fea0003c00000 */
[----:B------:R0:W2:Y:S02]  /*e5a0*/  SHFL.IDX P6, R14, R13, R12, R11 ;  /* 0x0000000c0d0e7389 */ /* 0x0000a400000c000b */
[----:B012---:R-:W-:Y:S01]  /*e5b0*/  ENDCOLLECTIVE ;  /* 0x000000000000791b */ /* 0x007fe20003800000 */
.L_x_542:
[C---:B------:R-:W-:Y:S01]  /*e5c0*/  VIADD R6, R17.reuse, 0x10 ;  /* 0x0000001011067836 */ /* 0x040fe20000000000 */
[----:B------:R-:W-:Y:S01]  /*e5d0*/  ISETP.GE.AND P0, PT, R17, R5, PT ;  /* 0x000000051100720c */ /* 0x000fe20003f06270 */
[----:B------:R-:W-:Y:S02]  /*e5e0*/  IMAD.MOV.U32 R13, RZ, RZ, R0 ;  /* 0x000000ffff0d7224 */ /* 0x000fe400078e0000 */
[----:B------:R-:W-:-:S10]  /*e5f0*/  IMAD.MOV.U32 R2, RZ, RZ, R14 ;  /* 0x000000ffff027224 */ /* 0x000fd400078e000e */
[----:B------:R-:W-:Y:S05]  /*e600*/  WARPSYNC.COLLECTIVE R15, `(.L_x_543) ;  /* 0x000000000f087348 */ /* 0x000fea0003c00000 */
[----:B------:R0:W1:Y:S02]  /*e610*/  SHFL.IDX P6, R14, R13, R12, R11 ;  /* 0x0000000c0d0e7389 */ /* 0x00006400000c000b */
[----:B01----:R-:W-:Y:S01]  /*e620*/  ENDCOLLECTIVE ;  /* 0x000000000000791b */ /* 0x003fe20003800000 */
.L_x_543:
[----:B------:R-:W-:Y:S02]  /*e630*/  IMAD.MOV.U32 R13, RZ, RZ, R4 ;  /* 0x000000ffff0d7224 */ /* 0x000fe400078e0004 */
[----:B------:R-:W-:Y:S02]  /*e640*/  IMAD.MOV.U32 R12, RZ, RZ, 0x1 ;  /* 0x00000001ff0c7424 */ /* 0x000fe400078e00ff */
[----:B------:R-:W-:-:S07]  /*e650*/  IMAD.MOV.U32 R3, RZ, RZ, R14 ;  /* 0x000000ffff037224 */ /* 0x000fce00078e000e */
[----:B------:R-:W-:Y:S05]  /*e660*/  WARPSYNC.COLLECTIVE R15, `(.L_x_544) ;  /* 0x000000000f087348 */ /* 0x000fea0003c00000 */
[----:B------:R0:W1:Y:S02]  /*e670*/  SHFL.IDX P6, R14, R13, R12, R11 ;  /* 0x0000000c0d0e7389 */ /* 0x00006400000c000b */
[----:B01----:R-:W-:Y:S01]  /*e680*/  ENDCOLLECTIVE ;  /* 0x000000000000791b */ /* 0x003fe20003800000 */
.L_x_544:
[----:B------:R-:W-:-:S05]  /*e690*/  @!P0 LEA R3, P2, R8, R3, 0x1 ;  /* 0x0000000308038211 */ /* 0x000fca00078408ff */
[----:B------:R-:W-:-:S05]  /*e6a0*/  @!P0 IMAD.X R2, RZ, RZ, R2, P2 ;  /* 0x000000ffff028224 */ /* 0x000fca00010e0602 */
[----:B------:R-:W-:Y:S01]  /*e6b0*/  @!P0 LOP3.LUT R3, R3, R2, RZ, 0x3c, !PT ;  /* 0x0000000203038212 */ /* 0x000fe200078e3cff */
[----:B------:R-:W-:-:S03]  /*e6c0*/  IMAD.MOV.U32 R13, RZ, RZ, R0 ;  /* 0x000000ffff0d7224 */ /* 0x000fc600078e0000 */
[----:B------:R-:W-:-:S04]  /*e6d0*/  @!P0 LOP3.LUT R2, R3, R2, RZ, 0x3c, !PT ;  /* 0x0000000203028212 */ /* 0x000fc800078e3cff */
[----:B------:R-:W-:-:S05]  /*e6e0*/  @!P0 LOP3.LUT R3, R3, R2, RZ, 0x3c, !PT ;  /* 0x0000000203038212 */ /* 0x000fca00078e3cff */
[----:B------:R-:W-:Y:S01]  /*e6f0*/  @!PT LDS RZ, [RZ] ;  /* 0x00000000fffff984 */ /* 0x000fe20000000800 */
[----:B------:R-:W-:Y:S01]  /*e700*/  @!PT LDS RZ, [RZ] ;  /* 0x00000000fffff984 */ /* 0x000fe20000000800 */
[----:B------:R-:W-:Y:S01]  /*e710*/  @!PT LDS RZ, [RZ] ;  /* 0x00000000fffff984 */ /* 0x000fe20000000800 */
[----:B------:R0:W-:Y:S01]  /*e720*/  @!P0 LDGSTS.E.BYPASS.LTC128B.128 [R37+0x18400], desc[UR50][R2.64], !P1 ;  /* 0x1840000002258fae */ /* 0x0001e2000c901d72 */
[----:B------:R-:W-:Y:S01]  /*e730*/  ISETP.GE.AND P0, PT, R6, R5, PT ;  /* 0x000000050600720c */ /* 0x000fe20003f06270 */
[----:B0-----:R-:W-:-:S12]  /*e740*/  IMAD.MOV.U32 R2, RZ, RZ, R14 ;  /* 0x000000ffff027224 */ /* 0x001fd800078e000e */
[----:B------:R-:W-:Y:S05]  /*e750*/  WARPSYNC.COLLECTIVE R15, `(.L_x_545) ;  /* 0x000000000f087348 */ /* 0x000fea0003c00000 */
[----:B------:R0:W1:Y:S02]  /*e760*/  SHFL.IDX P6, R14, R13, R12, R11 ;  /* 0x0000000c0d0e7389 */ /* 0x00006400000c000b */
[----:B01----:R-:W-:Y:S01]  /*e770*/  ENDCOLLECTIVE ;  /* 0x000000000000791b */ /* 0x003fe20003800000 */
.L_x_545:
[----:B------:R-:W-:Y:S02]  /*e780*/  IMAD.MOV.U32 R13, RZ, RZ, R4 ;  /* 0x000000ffff0d7224 */ /* 0x000fe400078e0004 */
[----:B------:R-:W-:Y:S02]  /*e790*/  IMAD.MOV.U32 R12, RZ, RZ, 0x2 ;  /* 0x00000002ff0c7424 */ /* 0x000fe400078e00ff */
[----:B------:R-:W-:-:S07]  /*e7a0*/  IMAD.MOV.U32 R3, RZ, RZ, R14 ;  /* 0x000000ffff037224 */ /* 0x000fce00078e000e */
[----:B------:R-:W-:Y:S05]  /*e7b0*/  WARPSYNC.COLLECTIVE R15, `(.L_x_546) ;  /* 0x000000000f087348 */ /* 0x000fea0003c00000 */
[----:B------:R0:W1:Y:S02]  /*e7c0*/  SHFL.IDX P6, R14, R13, R12, R11 ;  /* 0x0000000c0d0e7389 */ /* 0x00006400000c000b */
[----:B01----:R-:W-:Y:S01]  /*e7d0*/  ENDCOLLECTIVE ;  /* 0x000000000000791b */ /* 0x003fe20003800000 */
.L_x_546:
        /* <DEDUP_REMOVED lines=9> */
[----:B------:R0:W-:Y:S02]  /*e870*/  @!P0 LDGSTS.E.BYPASS.LTC128B.128 [R37+0x18c00], desc[UR50][R2.64], !P1 ;  /* 0x18c0000002258fae */ /* 0x0001e4000c901d72 */
[----:B0-----:R-:W-:-:S05]  /*e880*/  VIADD R2, R17, 0x20 ;  /* 0x0000002011027836 */ /* 0x001fca0000000000 */
[----:B------:R-:W-:Y:S01]  /*e890*/  ISETP.GE.AND P0, PT, R2, R5, PT ;  /* 0x000000050200720c */ /* 0x000fe20003f06270 */
[----:B------:R-:W-:-:S12]  /*e8a0*/  IMAD.MOV.U32 R2, RZ, RZ, R14 ;  /* 0x000000ffff027224 */ /* 0x000fd800078e000e */
[----:B------:R-:W-:Y:S05]  /*e8b0*/  WARPSYNC.COLLECTIVE R15, `(.L_x_547) ;  /* 0x000000000f087348 */ /* 0x000fea0003c00000 */
[----:B------:R0:W1:Y:S02]  /*e8c0*/  SHFL.IDX P6, R14, R13, R12, R11 ;  /* 0x0000000c0d0e7389 */ /* 0x00006400000c000b */
[----:B01----:R-:W-:Y:S01]  /*e8d0*/  ENDCOLLECTIVE ;  /* 0x000000000000791b */ /* 0x003fe20003800000 */
.L_x_547:
[----:B------:R-:W-:Y:S02]  /*e8e0*/  IMAD.MOV.U32 R13, RZ, RZ, R4 ;  /* 0x000000ffff0d7224 */ /* 0x000fe400078e0004 */
[----:B------:R-:W-:Y:S02]  /*e8f0*/  IMAD.MOV.U32 R12, RZ, RZ, 0x3 ;  /* 0x00000003ff0c7424 */ /* 0x000fe400078e00ff */
[----:B------:R-:W-:-:S07]  /*e900*/  IMAD.MOV.U32 R3, RZ, RZ, R14 ;  /* 0x000000ffff037224 */ /* 0x000fce00078e000e */
[----:B------:R-:W-:Y:S05]  /*e910*/  WARPSYNC.COLLECTIVE R15, `(.L_x_548) ;  /* 0x000000000f087348 */ /* 0x000fea0003c00000 */
[----:B------:R0:W1:Y:S02]  /*e920*/  SHFL.IDX P6, R14, R13, R12, R11 ;  /* 0x0000000c0d0e7389 */ /* 0x00006400000c000b */
[----:B01----:R-:W-:Y:S01]  /*e930*/  ENDCOLLECTIVE ;  /* 0x000000000000791b */ /* 0x003fe20003800000 */
.L_x_548:
        /* <DEDUP_REMOVED lines=16> */
.L_x_549:
[----:B------:R-:W-:Y:S02]  /*ea40*/  IMAD.MOV.U32 R13, RZ, RZ, R4 ;  /* 0x000000ffff0d7224 */ /* 0x000fe400078e0004 */
[----:B------:R-:W-:Y:S02]  /*ea50*/  IMAD.MOV.U32 R12, RZ, RZ, 0x4 ;  /* 0x00000004ff0c7424 */ /* 0x000fe400078e00ff */
[----:B------:R-:W-:-:S07]  /*ea60*/  IMAD.MOV.U32 R3, RZ, RZ, R14 ;  /* 0x000000ffff037224 */ /* 0x000fce00078e000e */
[----:B------:R-:W-:Y:S05]  /*ea70*/  WARPSYNC.COLLECTIVE R15, `(.L_x_550) ;  /* 0x000000000f087348 */ /* 0x000fea0003c00000 */
[----:B------:R0:W1:Y:S02]  /*ea80*/  SHFL.IDX P6, R14, R13, R12, R11 ;  /* 0x0000000c0d0e7389 */ /* 0x00006400000c000b */
[----:B01----:R-:W-:Y:S01]  /*ea90*/  ENDCOLLECTIVE ;  /* 0x000000000000791b */ /* 0x003fe20003800000 */
.L_x_550:
        /* <DEDUP_REMOVED lines=11> */
[----:B------:R-:W-:Y:S02]  /*eb50*/  ISETP.GE.AND P0, PT, R2, R5, PT ;  /* 0x000000050200720c */ /* 0x000fe40003f06270 */
[----:B------:R-:W-:-:S11]  /*eb60*/  MOV R2, R14 ;  /* 0x0000000e00027202 */ /* 0x000fd60000000f00 */
[----:B------:R-:W-:Y:S05]  /*eb70*/  WARPSYNC.COLLECTIVE R15, `(.L_x_551) ;  /* 0x000000000f087348 */ /* 0x000fea0003c00000 */
[----:B------:R0:W1:Y:S02]  /*eb80*/  SHFL.IDX P6, R14, R13, R12, R11 ;  /* 0x0000000c0d0e7389 */ /* 0x00006400000c000b */
[----:B01----:R-:W-:Y:S01]  /*eb90*/  ENDCOLLECTIVE ;  /* 0x000000000000791b */ /* 0x003fe20003800000 */
.L_x_551:
[----:B------:R-:W-:Y:S02]  /*eba0*/  IMAD.MOV.U32 R13, RZ, RZ, R4 ;  /* 0x000000ffff0d7224 */ /* 0x000fe400078e0004 */
[----:B------:R-:W-:Y:S02]  /*ebb0*/  IMAD.MOV.U32 R12, RZ, RZ, 0x5 ;  /* 0x00000005ff0c7424 */ /* 0x000fe400078e00ff */
[----:B------:R-:W-:-:S07]  /*ebc0*/  IMAD.MOV.U32 R3, RZ, RZ, R14 ;  /* 0x000000ffff037224 */ /* 0x000fce00078e000e */
[----:B------:R-:W-:Y:S05]  /*ebd0*/  WARPSYNC.COLLECTIVE R15, `(.L_x_552) ;  /* 0x000000000f087348 */ /* 0x000fea0003c00000 */
[----:B------:R0:W1:Y:S02]  /*ebe0*/  SHFL.IDX P6, R14, R13, R12, R11 ;  /* 0x0000000c0d0e7389 */ /* 0x00006400000c000b */
[----:B01----:R-:W-:Y:S01]  /*ebf0*/  ENDCOLLECTIVE ;  /* 0x000000000000791b */ /* 0x003fe20003800000 */
.L_x_552:
        /* <DEDUP_REMOVED lines=16> */
.L_x_553:
[----:B------:R-:W-:Y:S02]  /*ed00*/  IMAD.MOV.U32 R13, RZ, RZ, R4 ;  /* 0x000000ffff0d7224 */ /* 0x000fe400078e0004 */
[----:B------:R-:W-:Y:S02]  /*ed10*/  IMAD.MOV.U32 R12, RZ, RZ, 0x6 ;  /* 0x00000006ff0c7424 */ /* 0x000fe400078e00ff */
[----:B------:R-:W-:-:S07]  /*ed20*/  IMAD.MOV.U32 R3, RZ, RZ, R14 ;  /* 0x000000ffff037224 */ /* 0x000fce00078e000e */
[----:B------:R-:W-:Y:S05]  /*ed30*/  WARPSYNC.COLLECTIVE R15, `(.L_x_554) ;  /* 0x000000000f087348 */ /* 0x000fea0003c00000 */
[----:B------:R0:W1:Y:S02]  /*ed40*/  SHFL.IDX P6, R14, R13, R12, R11 ;  /* 0x0000000c0d0e7389 */ /* 0x00006400000c000b */
[----:B01----:R-:W-:Y:S01]  /*ed50*/  ENDCOLLECTIVE ;  /* 0x000000000000791b */ /* 0x003fe20003800000 */
.L_x_554:
        /* <DEDUP_REMOVED lines=16> */
.L_x_555:
[----:B------:R-:W-:Y:S02]  /*ee60*/  IMAD.MOV.U32 R13, RZ, RZ, R4 ;  /* 0x000000ffff0d7224 */ /* 0x000fe400078e0004 */
[----:B------:R-:W-:Y:S02]  /*ee70*/  IMAD.MOV.U32 R12, RZ, RZ, 0x7 ;  /* 0x00000007ff0c7424 */ /* 0x000fe400078e00ff */
[----:B------:R-:W-:-:S07]  /*ee80*/  IMAD.MOV.U32 R3, RZ, RZ, R14 ;  /* 0x000000ffff037224 */ /* 0x000fce00078e000e */
[----:B------:R-:W-:Y:S05]  /*ee90*/  WARPSYNC.COLLECTIVE R15, `(.L_x_556) ;  /* 0x000000000f087348 */ /* 0x000fea0003c00000 */
[----:B------:R0:W1:Y:S02]  /*eea0*/  SHFL.IDX P6, R14, R13, R12, R11 ;  /* 0x0000000c0d0e7389 */ /* 0x00006400000c000b */
[----:B01----:R-:W-:Y:S01]  /*eeb0*/  ENDCOLLECTIVE ;  /* 0x000000000000791b */ /* 0x003fe20003800000 */
.L_x_556:
[----:B------:R-:W-:-:S05]  /*eec0*/  @!P0 LEA R3, P2, R8, R3, 0x1 ;  /* 0x0000000308038211 */ /* 0x000fca00078408ff */
[----:B------:R-:W-:-:S05]  /*eed0*/  @!P0 IMAD.X R2, RZ, RZ, R2, P2 ;  /* 0x000000ffff028224 */ /* 0x000fca00010e0602 */
[----:B------:R-:W-:Y:S01]  /*eee0*/  @!P0 LOP3.LUT R3, R3, R2, RZ, 0x3c, !PT ;  /* 0x0000000203038212 */ /* 0x000fe200078e3cff */
[----:B------:R-:W-:-:S03]  /*eef0*/  IMAD.MOV.U32 R13, RZ, RZ, R0 ;  /* 0x000000ffff0d7224 */ /* 0x000fc600078e0000 */
[----:B------:R-:W-:-:S04]  /*ef00*/  @!P0 LOP3.LUT R2, R3, R2, RZ, 0x3c, !PT ;  /* 0x0000000203028212 */ /* 0x000fc800078e3cff */
[----:B------:R-:W-:Y:S01]  /*ef10*/  @!P0 LOP3.LUT R3, R3, R2, RZ, 0x3c, !PT ;  /* 0x0000000203038212 */ /* 0x000fe200078e3cff */
[----:B------:R-:W-:-:S07]  /*ef20*/  IMAD.MOV.U32 R4, RZ, RZ, R14 ;  /* 0x000000ffff047224 */ /* 0x000fce00078e000e */
[----:B------:R-:W-:Y:S05]  /*ef30*/  WARPSYNC.COLLECTIVE R15, `(.L_x_557) ;  /* 0x000000000f087348 */ /* 0x000fea0003c00000 */
[----:B------:R0:W1:Y:S02]  /*ef40*/  SHFL.IDX P6, R14, R13, R12, R11 ;  /* 0x0000000c0d0e7389 */ /* 0x00006400000c000b */
[----:B01----:R-:W-:Y:S01]  /*ef50*/  ENDCOLLECTIVE ;  /* 0x000000000000791b */ /* 0x003fe20003800000 */
.L_x_557:
[----:B------:R-:W-:Y:S01]  /*ef60*/  @!PT LDS RZ, [RZ] ;  /* 0x00000000fffff984 */ /* 0x000fe20000000800 */
[----:B------:R-:W-:Y:S01]  /*ef70*/  @!PT LDS RZ, [RZ] ;  /* 0x00000000fffff984 */ /* 0x000fe20000000800 */
[----:B------:R-:W-:Y:S01]  /*ef80*/  @!PT LDS RZ, [RZ] ;  /* 0x00000000fffff984 */ /* 0x000fe20000000800 */
[----:B------:R2:W-:Y:S01]  /*ef90*/  @!P0 LDGSTS.E.BYPASS.LTC128B.128 [R37+0x1b400], desc[UR50][R2.64], !P1 ;  /* 0x1b40000002258fae */ /* 0x0005e2000c901d72 */
[----:B------:R-:W-:Y:S01]  /*efa0*/  IMAD.MOV.U32 R0, RZ, RZ, R14 ;  /* 0x000000ffff007224 */ /* 0x000fe200078e000e */
[----:B------:R-:W-:Y:S06]  /*efb0*/  BRA `(.L_x_558) ;  /* 0xffffffc000d87947 */ /* 0x000fec000383ffff */
.L_x_472:
[----:B0-----:R0:W2:Y:S02]  /*efc0*/  SYNCS.PHASECHK.TRANS64.TRYWAIT P0, [R22+URZ+0x22820], R3 ;  /* 0x02282003160075a7 */ /* 0x0010a4000800017f */
[----:B--2---:R-:W-:Y:S05]  /*efd0*/  @!P0 NANOSLEEP.SYNCS 0x989680 ;  /* 0x009896800000895d */ /* 0x004fea0003900000 */
[----:B------:R-:W2:Y:S02]  /*efe0*/  @!P0 SYNCS.PHASECHK.TRANS64 P0, [R22+URZ+0x22820], R3 ;  /* 0x02282003160085a7 */ /* 0x000ea4000800007f */
[----:B--2---:R-:W-:Y:S05]  /*eff0*/  @!P0 BRA `(.L_x_472) ;  /* 0xfffffffc00f08947 */ /* 0x004fea000383ffff */
[----:B------:R-:W-:Y:S05]  /*f000*/  BRA `(.L_x_559) ;  /* 0xffffffc400347947 */ /* 0x000fea000383ffff */
.L_x_475:
[----:B--2---:R2:W3:Y:S02]  /*f010*/  SYNCS.PHASECHK.TRANS64.TRYWAIT P0, [R33+URZ+0x22860], R0 ;  /* 0x02286000210075a7 */ /* 0x0044e4000800017f */
[----:B---3--:R-:W-:Y:S05]  /*f020*/  @!P0 NANOSLEEP.SYNCS 0x989680 ;  /* 0x009896800000895d */ /* 0x008fea0003900000 */
[----:B------:R-:W3:Y:S02]  /*f030*/  @!P0 SYNCS.PHASECHK.TRANS64 P0, [R33+URZ+0x22860], R0 ;  /* 0x02286000210085a7 */ /* 0x000ee4000800007f */
[----:B---3--:R-:W-:Y:S05]  /*f040*/  @!P0 BRA `(.L_x_475) ;  /* 0xfffffffc00f08947 */ /* 0x008fea000383ffff */
[----:B------:R-:W-:Y:S05]  /*f050*/  BRA `(.L_x_560) ;  /* 0xffffffc400447947 */ /* 0x000fea000383ffff */
.L_x_476:
        /* <DEDUP_REMOVED lines=8> */
.L_x_562:
[----:B------:R-:W-:Y:S05]  /*f0e0*/  BSYNC B0 ;  /* 0x0000000000007941 */ /* 0x000fea0003800000 */
.L_x_561:
[----:B------:R-:W0:Y:S01]  /*f0f0*/  S2R R7, SR_TID.X ;  /* 0x0000000000077919 */ /* 0x000e220000002100 */
[----:B------:R-:W-:Y:S01]  /*f100*/  IMAD.MOV.U32 R13, RZ, RZ, R5 ;  /* 0x000000ffff0d7224 */ /* 0x000fe200078e0005 */
[C---:B------:R-:W-:Y:S01]  /*f110*/  LOP3.LUT P2, RZ, R25.reuse, 0x2, RZ, 0xc0, !PT ;  /* 0x0000000219ff7812 */ /* 0x040fe2000784c0ff */
[----:B------:R-:W-:Y:S01]  /*f120*/  IMAD.MOV.U32 R12, RZ, RZ, RZ ;  /* 0x000000ffff0c7224 */ /* 0x000fe200078e00ff */
[----:B------:R-:W-:Y:S01]  /*f130*/  LOP3.LUT P1, RZ, R25, 0x4, RZ, 0xc0, !PT ;  /* 0x0000000419ff7812 */ /* 0x000fe2000782c0ff */
[----:B------:R-:W-:Y:S02]  /*f140*/  IMAD.MOV.U32 R11, RZ, RZ, 0x181f ;  /* 0x0000181fff0b7424 */ /* 0x000fe400078e00ff */
[----:B------:R-:W-:Y:S01]  /*f150*/  IMAD.MOV.U32 R15, RZ, RZ, -0x1 ;  /* 0xffffffffff0f7424 */ /* 0x000fe200078e00ff */
[----:B------:R-:W-:Y:S01]  /*f160*/  ISETP.LT.OR P4, PT, R32, 0x1, !P1 ;  /* 0x000000012000780c */ /* 0x000fe20004f81670 */
[----:B------:R-:W-:Y:S02]  /*f170*/  IMAD.MOV.U32 R3, RZ, RZ, R14 ;  /* 0x000000ffff037224 */ /* 0x000fe400078e000e */
[----:B------:R-:W-:-:S10]  /*f180*/  IMAD R4, R4, 0x2, R22 ;  /* 0x0000000204047824 */ /* 0x000fd400078e0216 */
[----:B0-----:R-:W-:Y:S05]  /*f190*/  WARPSYNC.COLLECTIVE R15, `(.L_x_563) ;  /* 0x000000000f087348 */ /* 0x001fea0003c00000 */
[----:B------:R1:W2:Y:S02]  /*f1a0*/  SHFL.IDX P6, R14, R13, R12, R11 ;  /* 0x0000000c0d0e7389 */ /* 0x0002a400000c000b */
[----:B012---:R-:W-:Y:S01]  /*f1b0*/  ENDCOLLECTIVE ;  /* 0x000000000000791b */ /* 0x007fe20003800000 */
.L_x_563:
[----:B------:R-:W-:Y:S02]  /*f1c0*/  IMAD.MOV.U32 R13, RZ, RZ, R6 ;  /* 0x000000ffff0d7224 */ /* 0x000fe400078e0006 */
[----:B------:R-:W-:Y:S02]  /*f1d0*/  IMAD.MOV.U32 R12, RZ, RZ, 0x1 ;  /* 0x00000001ff0c7424 */ /* 0x000fe400078e00ff */
[----:B------:R-:W-:Y:S01]  /*f1e0*/  IMAD.SHL.U32 R0, R7, 0x8, RZ ;  /* 0x0000000807007824 */ /* 0x000fe200078e00ff */
[----:B------:R-:W-:-:S04]  /*f1f0*/  LOP3.LUT R7, R25, 0x1, RZ, 0xc0, !PT ;  /* 0x0000000119077812 */ /* 0x000fc800078ec0ff */
[----:B------:R-:W-:Y:S02]  /*f200*/  LOP3.LUT R0, R0, 0x38, RZ, 0xc0, !PT ;  /* 0x0000003800007812 */ /* 0x000fe400078ec0ff */
[----:B------:R-:W-:-:S03]  /*f210*/  ISETP.NE.U32.AND P3, PT, R7, 0x1, PT ;  /* 0x000000010700780c */ /* 0x000fc60003f65070 */
[----:B------:R-:W-:-:S05]  /*f220*/  IMAD.SHL.U32 R0, R0, 0x2, RZ ;  /* 0x0000000200007824 */ /* 0x000fca00078e00ff */
[----:B------:R-:W-:-:S13]  /*f230*/  IADD3 R2, P0, R14, R0, RZ ;  /* 0x000000000e027210 */ /* 0x000fda0007f1e0ff */
[----:B------:R-:W-:Y:S05]  /*f240*/  WARPSYNC.COLLECTIVE R15, `(.L_x_564) ;  /* 0x000000000f087348 */ /* 0x000fea0003c00000 */
[----:B------:R0:W1:Y:S02]  /*f250*/  SHFL.IDX P6, R14, R13, R12, R11 ;  /* 0x0000000c0d0e7389 */ /* 0x00006400000c000b */
[----:B01----:R-:W-:Y:S01]  /*f260*/  ENDCOLLECTIVE ;  /* 0x000000000000791b */ /* 0x003fe20003800000 */
.L_x_564:
[----:B------:R-:W-:Y:S02]  /*f270*/  IADD3.X R3, RZ, R3, RZ, P0, !PT ;  /* 0x00000003ff037210 */ /* 0x000fe400007fe4ff */
[----:B------:R-:W-:Y:S01]  /*f280*/  ISETP.LT.OR P0, PT, R32, 0x1, P3 ;  /* 0x000000012000780c */ /* 0x000fe20001f01670 */
[----:B------:R-:W-:-:S12]  /*f290*/  IMAD.MOV.U32 R13, RZ, RZ, R5 ;  /* 0x000000ffff0d7224 */ /* 0x000fd800078e0005 */
[----:B------:R-:W-:Y:S01]  /*f2a0*/  @!PT LDS RZ, [RZ] ;  /* 0x00000000fffff984 */ /* 0x000fe20000000800 */
[----:B------:R-:W-:Y:S01]  /*f2b0*/  @!PT LDS RZ, [RZ] ;  /* 0x00000000fffff984 */ /* 0x000fe20000000800 */
[----:B------:R-:W-:Y:S01]  /*f2c0*/  @!PT LDS RZ, [RZ] ;  /* 0x00000000fffff984 */ /* 0x000fe20000000800 */
[----:B------:R-:W-:Y:S01]  /*f2d0*/  LDGSTS.E.BYPASS.LTC128B.128 [R4+0x400], desc[UR50][R2.64], !P0 ;  /* 0x0040000002047fae */ /* 0x000fe2000c101d72 */
[----:B------:R-:W-:-:S13]  /*f2e0*/  ISETP.LT.OR P0, PT, R32, 0x1, !P2 ;  /* 0x000000012000780c */ /* 0x000fda0005701670 */
[----:B------:R-:W-:Y:S01]  /*f2f0*/  LDGSTS.E.BYPASS.LTC128B.128 [R4+0x3400], desc[UR50][R2.64+0x80], !P0 ;  /* 0x0340008002047fae */ /* 0x000fe2000c101d72 */
[----:B------:R-:W-:-:S03]  /*f300*/  LOP3.LUT P0, RZ, R25, 0x8, RZ, 0xc0, !PT ;  /* 0x0000000819ff7812 */ /* 0x000fc6000780c0ff */
[----:B------:R-:W-:Y:S01]  /*f310*/  LDGSTS.E.BYPASS.LTC128B.128 [R4+0x6400], desc[UR50][R2.64+0x100], !P4 ;  /* 0x0640010002047fae */ /* 0x000fe2000e101d72 */
[----:B------:R-:W-:-:S13]  /*f320*/  ISETP.LT.OR P4, PT, R32, 0x1, !P0 ;  /* 0x000000012000780c */ /* 0x000fda0004781670 */
[----:B------:R0:W-:Y:S02]  /*f330*/  LDGSTS.E.BYPASS.LTC128B.128 [R4+0x9400], desc[UR50][R2.64+0x180], !P4 ;  /* 0x0940018002047fae */ /* 0x0001e4000e101d72 */
[----:B0-----:R-:W-:-:S07]  /*f340*/  IMAD.MOV.U32 R3, RZ, RZ, R14 ;  /* 0x000000ffff037224 */ /* 0x001fce00078e000e */
[----:B------:R-:W-:Y:S05]  /*f350*/  WARPSYNC.COLLECTIVE R15, `(.L_x_565) ;  /* 0x000000000f087348 */ /* 0x000fea0003c00000 */
[----:B------:R0:W1:Y:S02]  /*f360*/  SHFL.IDX P6, R14, R13, R12, R11 ;  /* 0x0000000c0d0e7389 */ /* 0x00006400000c000b */
[----:B01----:R-:W-:Y:S01]  /*f370*/  ENDCOLLECTIVE ;  /* 0x000000000000791b */ /* 0x003fe20003800000 */
.L_x_565:
[----:B------:R-:W-:Y:S02]  /*f380*/  IMAD.MOV.U32 R13, RZ, RZ, R6 ;  /* 0x000000ffff0d7224 */ /* 0x000fe400078e0006 */
[----:B------:R-:W-:Y:S01]  /*f390*/  IMAD.MOV.U32 R12, RZ, RZ, 0x2 ;  /* 0x00000002ff0c7424 */ /* 0x000fe200078e00ff */
[----:B------:R-:W-:-:S13]  /*f3a0*/  IADD3 R2, P4, R14, R0, RZ ;  /* 0x000000000e027210 */ /* 0x000fda0007f9e0ff */
[----:B------:R-:W-:Y:S05]  /*f3b0*/  WARPSYNC.COLLECTIVE R15, `(.L_x_566) ;  /* 0x000000000f087348 */ /* 0x000fea0003c00000 */
[----:B------:R0:W1:Y:S02]  /*f3c0*/  SHFL.IDX P6, R14, R13, R12, R11 ;  /* 0x0000000c0d0e7389 */ /* 0x00006400000c000b */
[----:B01----:R-:W-:Y:S01]  /*f3d0*/  ENDCOLLECTIVE ;  /* 0x000000000000791b */ /* 0x003fe20003800000 */
.L_x_566:
[----:B------:R-:W-:Y:S01]  /*f3e0*/  IMAD.X R3, RZ, RZ, R3, P4 ;  /* 0x000000ffff037224 */ /* 0x000fe200020e0603 */
        /* <DEDUP_REMOVED lines=8> */
[----:B------:R-:W-:-:S13]  /*f470*/  ISETP.LT.OR P4, PT, R32, 0x11, !P1 ;  /* 0x000000112000780c */ /* 0x000fda0004f81670 */
[----:B------:R-:W-:Y:S01]  /*f480*/  LDGSTS.E.BYPASS.LTC128B.128 [R4+0x6c00], desc[UR50][R2.64+0x100], !P4 ;  /* 0x06c0010002047fae */ /* 0x000fe2000e101d72 */
[----:B------:R-:W-:-:S13]  /*f490*/  ISETP.LT.OR P4, PT, R32, 0x11, !P0 ;  /* 0x000000112000780c */ /* 0x000fda0004781670 */
[----:B------:R0:W-:Y:S02]  /*f4a0*/  LDGSTS.E.BYPASS.LTC128B.128 [R4+0x9c00], desc[UR50][R2.64+0x180], !P4 ;  /* 0x09c0018002047fae */ /* 0x0001e4000e101d72 */
[----:B0-----:R-:W-:-:S07]  /*f4b0*/  IMAD.MOV.U32 R3, RZ, RZ, R14 ;  /* 0x000000ffff037224 */ /* 0x001fce00078e000e */
[----:B------:R-:W-:Y:S05]  /*f4c0*/  WARPSYNC.COLLECTIVE R15, `(.L_x_567) ;  /* 0x000000000f087348 */ /* 0x000fea0003c00000 */
[----:B------:R0:W1:Y:S02]  /*f4d0*/  SHFL.IDX P6, R14, R13, R12, R11 ;  /* 0x0000000c0d0e7389 */ /* 0x00006400000c000b */
[----:B01----:R-:W-:Y:S01]  /*f4e0*/  ENDCOLLECTIVE ;  /* 0x000000000000791b */ /* 0x003fe20003800000 */
.L_x_567:
[----:B------:R-:W-:Y:S02]  /*f4f0*/  IMAD.MOV.U32 R13, RZ, RZ, R6 ;  /* 0x000000ffff0d7224 */ /* 0x000fe400078e0006 */
[----:B------:R-:W-:Y:S01]  /*f500*/  IMAD.MOV.U32 R12, RZ, RZ, 0x3 ;  /* 0x00000003ff0c7424 */ /* 0x000fe200078e00ff */
[----:B------:R-:W-:-:S13]  /*f510*/  IADD3 R2, P4, R14, R0, RZ ;  /* 0x000000000e027210 */ /* 0x000fda0007f9e0ff */
[----:B------:R-:W-:Y:S05]  /*f520*/  WARPSYNC.COLLECTIVE R15, `(.L_x_568) ;  /* 0x000000000f087348 */ /* 0x000fea0003c00000 */
[----:B------:R0:W1:Y:S02]  /*f530*/  SHFL.IDX P6, R14, R13, R12, R11 ;  /* 0x0000000c0d0e7389 */ /* 0x00006400000c000b */
[----:B01----:R-:W-:Y:S01]  /*f540*/  ENDCOLLECTIVE ;  /* 0x000000000000791b */ /* 0x003fe20003800000 */
.L_x_568:
        /* <DEDUP_REMOVED lines=17> */
.L_x_569:
[----:B------:R-:W-:Y:S02]  /*f660*/  IMAD.MOV.U32 R13, RZ, RZ, R6 ;  /* 0x000000ffff0d7224 */ /* 0x000fe400078e0006 */
[----:B------:R-:W-:Y:S01]  /*f670*/  IMAD.MOV.U32 R12, RZ, RZ, 0x4 ;  /* 0x00000004ff0c7424 */ /* 0x000fe200078e00ff */
[----:B------:R-:W-:-:S13]  /*f680*/  IADD3 R2, P4, R14, R0, RZ ;  /* 0x000000000e027210 */ /* 0x000fda0007f9e0ff */
[----:B------:R-:W-:Y:S05]  /*f690*/  WARPSYNC.COLLECTIVE R15, `(.L_x_570) ;  /* 0x000000000f087348 */ /* 0x000fea0003c00000 */
[----:B------:R0:W1:Y:S02]  /*f6a0*/  SHFL.IDX P6, R14, R13, R12, R11 ;  /* 0x0000000c0d0e7389 */ /* 0x00006400000c000b */
[----:B01----:R-:W-:Y:S01]  /*f6b0*/  ENDCOLLECTIVE ;  /* 0x000000000000791b */ /* 0x003fe20003800000 */
.L_x_570:
        /* <DEDUP_REMOVED lines=17> */
.L_x_571:
[----:B------:R-:W-:Y:S02]  /*f7d0*/  IMAD.MOV.U32 R13, RZ, RZ, R6 ;  /* 0x000000ffff0d7224 */ /* 0x000fe400078e0006 */
[----:B------:R-:W-:Y:S01]  /*f7e0*/  IMAD.MOV.U32 R12, RZ, RZ, 0x5 ;  /* 0x00000005ff0c7424 */ /* 0x000fe200078e00ff */
[----:B------:R-:W-:-:S13]  /*f7f0*/  IADD3 R2, P4, R14, R0, RZ ;  /* 0x000000000e027210 */ /* 0x000fda0007f9e0ff */
[----:B------:R-:W-:Y:S05]  /*f800*/  WARPSYNC.COLLECTIVE R15, `(.L_x_572) ;  /* 0x000000000f087348 */ /* 0x000fea0003c00000 */
[----:B------:R0:W1:Y:S02]  /*f810*/  SHFL.IDX P6, R14, R13, R12, R11 ;  /* 0x0000000c0d0e7389 */ /* 0x00006400000c000b */
[----:B01----:R-:W-:Y:S01]  /*f820*/  ENDCOLLECTIVE ;  /* 0x000000000000791b */ /* 0x003fe20003800000 */
.L_x_572:
[----:B------:R-:W-:Y:S01]  /*f830*/  IMAD.X R3, RZ, RZ, R3, P4 ;  /* 0x000000ffff037224 */ /* 0x000fe200020e0603 */
[----:B------:R-:W-:Y:S01]  /*f840*/  ISETP.LT.OR P4, PT, R32, 0x41, P3 ;  /* 0x000000412000780c */ /* 0x000fe20001f81670 */
[----:B------:R-:W-:-:S12]  /*f850*/  IMAD.MOV.U32 R13, RZ, RZ, R5 ;  /* 0x000000ffff0d7224 */ /* 0x000fd800078e0005 */
[----:B------:R-:W-:Y:S01]  /*f860*/  @!PT LDS RZ, [RZ] ;  /* 0x00000000fffff984 */ /* 0x000fe20000000800 */
[----:B------:R-:W-:Y:S01]  /*f870*/  @!PT LDS RZ, [RZ] ;  /* 0x00000000fffff984 */ /* 0x000fe20000000800 */
[----:B------:R-:W-:Y:S01]  /*f880*/  @!PT LDS RZ, [RZ] ;  /* 0x00000000fffff984 */ /* 0x000fe20000000800 */
[----:B------:R0:W-:Y:S01]  /*f890*/  LDGSTS.E.BYPASS.LTC128B.128 [R4+0x2400], desc[UR50][R2.64], !P4 ;  /* 0x0240000002047fae */ /* 0x0001e2000e101d72 */
[----:B------:R-:W-:Y:S01]  /*f8a0*/  ISETP.LT.OR P4, PT, R32, 0x41, !P2 ;  /* 0x000000412000780c */ /* 0x000fe20005781670 */
[----:B------:R-:W-:-:S12]  /*f8b0*/  IMAD.MOV.U32 R6, RZ, RZ, R14 ;  /* 0x000000ffff067224 */ /* 0x000fd800078e000e */
[----:B0-----:R-:W-:Y:S05]  /*f8c0*/  WARPSYNC.COLLECTIVE R15, `(.L_x_573) ;  /* 0x000000000f087348 */ /* 0x001fea0003c00000 */
[----:B------:R1:W2:Y:S02]  /*f8d0*/  SHFL.IDX P6, R14, R13, R12, R11 ;  /* 0x0000000c0d0e7389 */ /* 0x0002a400000c000b */
[----:B012---:R-:W-:Y:S01]  /*f8e0*/  ENDCOLLECTIVE ;  /* 0x000000000000791b */ /* 0x007fe20003800000 */
.L_x_573:
[----:B------:R-:W-:Y:S01]  /*f8f0*/  @!PT LDS RZ, [RZ] ;  /* 0x00000000fffff984 */ /* 0x000fe20000000800 */
[----:B------:R-:W-:Y:S01]  /*f900*/  @!PT LDS RZ, [RZ] ;  /* 0x00000000fffff984 */ /* 0x000fe20000000800 */
[----:B------:R-:W-:Y:S01]  /*f910*/  @!PT LDS RZ, [RZ] ;  /* 0x00000000fffff984 */ /* 0x000fe20000000800 */
[----:B------:R0:W-:Y:S01]  /*f920*/  LDGSTS.E.BYPASS.LTC128B.128 [R4+0x5400], desc[UR50][R2.64+0x80], !P4 ;  /* 0x0540008002047fae */ /* 0x0001e2000e101d72 */
[----:B------:R-:W-:-:S13]  /*f930*/  ISETP.LT.OR P4, PT, R32, 0x41, !P1 ;  /* 0x000000412000780c */ /* 0x000fda0004f81670 */
[----:B------:R0:W-:Y:S01]  /*f940*/  LDGSTS.E.BYPASS.LTC128B.128 [R4+0x8400], desc[UR50][R2.64+0x100], !P4 ;  /* 0x0840010002047fae */ /* 0x0001e2000e101d72 */
[----:B------:R-:W-:-:S13]  /*f950*/  ISETP.LT.OR P4, PT, R32, 0x41, !P0 ;  /* 0x000000412000780c */ /* 0x000fda0004781670 */
[----:B------:R0:W-:Y:S01]  /*f960*/  LDGSTS.E.BYPASS.LTC128B.128 [R4+0xb400], desc[UR50][R2.64+0x180], !P4 ;  /* 0x0b40018002047fae */ /* 0x0001e2000e101d72 */
[----:B------:R-:W-:Y:S05]  /*f970*/  BRA `(.L_x_574) ;  /* 0xffffffc0007c7947 */ /* 0x000fea000383ffff */
.L_x_483:
[----:B0-----:R0:W2:Y:S02]  /*f980*/  SYNCS.PHASECHK.TRANS64.TRYWAIT P0, [R10+URZ+0x22840], R20 ;  /* 0x022840140a0075a7 */ /* 0x0010a4000800017f */
[----:B--2---:R-:W-:Y:S05]  /*f990*/  @!P0 NANOSLEEP.SYNCS 0x989680 ;  /* 0x009896800000895d */ /* 0x004fea0003900000 */
[----:B------:R-:W2:Y:S02]  /*f9a0*/  @!P0 SYNCS.PHASECHK.TRANS64 P0, [R10+URZ+0x22840], R20 ;  /* 0x022840140a0085a7 */ /* 0x000ea4000800007f */
[----:B--2---:R-:W-:Y:S05]  /*f9b0*/  @!P0 BRA `(.L_x_483) ;  /* 0xfffffffc00f08947 */ /* 0x004fea000383ffff */
[----:B------:R-:W-:Y:S05]  /*f9c0*/  BRA `(.L_x_575) ;  /* 0xffffffc400ac7947 */ /* 0x000fea000383ffff */
.L_x_484:
[----:B------:R-:W-:Y:S01]  /*f9d0*/  BSSY B1, `(.L_x_576) ;  /* 0x0000008000017945 */ /* 0x000fe20003800000 */
[----:B------:R-:W-:Y:S02]  /*f9e0*/  IMAD.MOV.U32 R13, RZ, RZ, R8 ;  /* 0x000000ffff0d7224 */ /* 0x000fe400078e0008 */
[----:B------:R-:W-:Y:S02]  /*f9f0*/  IMAD.MOV.U32 R12, RZ, RZ, RZ ;  /* 0x000000ffff0c7224 */ /* 0x000fe400078e00ff */
[----:B------:R-:W-:Y:S02]  /*fa00*/  IMAD.MOV.U32 R11, RZ, RZ, 0x181f ;  /* 0x0000181fff0b7424 */ /* 0x000fe400078e00ff */
[----:B------:R-:W-:-:S07]  /*fa10*/  IMAD.MOV.U32 R15, RZ, RZ, -0x1 ;  /* 0xffffffffff0f7424 */ /* 0x000fce00078e00ff */
[----:B01----:R-:W-:Y:S05]  /*fa20*/  WARPSYNC.COLLECTIVE R15, `(.L_x_577) ;  /* 0x000000000f087348 */ /* 0x003fea0003c00000 */
[----:B------:R2:W3:Y:S02]  /*fa30*/  SHFL.IDX P6, R14, R13, R12, R11 ;  /* 0x0000000c0d0e7389 */ /* 0x0004e400000c000b */
[----:B0123--:R-:W-:Y:S01]  /*fa40*/  ENDCOLLECTIVE ;  /* 0x000000000000791b */ /* 0x00ffe20003800000 */
.L_x_577:
[----:B------:R-:W-:Y:S05]  /*fa50*/  BSYNC B1 ;  /* 0x0000000000017941 */ /* 0x000fea0003800000 */
.L_x_576:
[----:B------:R-:W-:Y:S01]  /*fa60*/  IMAD.MOV.U32 R13, RZ, RZ, R6 ;  /* 0x000000ffff0d7224 */ /* 0x000fe200078e0006 */
[----:B------:R-:W-:Y:S01]  /*fa70*/  MOV R15, 0xffffffff ;  /* 0xffffffff000f7802 */ /* 0x000fe20000000f00 */
[----:B------:R-:W-:Y:S02]  /*fa80*/  IMAD.MOV.U32 R12, RZ, RZ, RZ ;  /* 0x000000ffff0c7224 */ /* 0x000fe400078e00ff */
[----:B------:R-:W-:Y:S02]  /*fa90*/  IMAD.MOV.U32 R11, RZ, RZ, 0x181f ;  /* 0x0000181fff0b7424 */ /* 0x000fe400078e00ff */
[----:B------:R-:W-:Y:S02]  /*faa0*/  IMAD.MOV.U32 R3, RZ, RZ, R14 ;  /* 0x000000ffff037224 */ /* 0x000fe400078e000e */
[----:B------:R-:W-:-:S07]  /*fab0*/  IMAD R7, R7, 0x2, R22 ;  /* 0x0000000207077824 */ /* 0x000fce00078e0216 */
[----:B------:R-:W-:Y:S05]  /*fac0*/  WARPSYNC.COLLECTIVE R15, `(.L_x_578) ;  /* 0x000000000f087348 */ /* 0x000fea0003c00000 */
[----:B------:R0:W1:Y:S02]  /*fad0*/  SHFL.IDX P6, R14, R13, R12, R11 ;  /* 0x0000000c0d0e7389 */ /* 0x00006400000c000b */
[----:B01----:R-:W-:Y:S01]  /*fae0*/  ENDCOLLECTIVE ;  /* 0x000000000000791b */ /* 0x003fe20003800000 */
.L_x_578:
[----:B------:R-:W-:Y:S02]  /*faf0*/  IMAD.MOV.U32 R13, RZ, RZ, R8 ;  /* 0x000000ffff0d7224 */ /* 0x000fe400078e0008 */
[----:B------:R-:W-:Y:S02]  /*fb00*/  IMAD.MOV.U32 R12, RZ, RZ, 0x1 ;  /* 0x00000001ff0c7424 */ /* 0x000fe400078e00ff */
[----:B------:R-:W-:-:S07]  /*fb10*/  IMAD.MOV.U32 R2, RZ, RZ, R14 ;  /* 0x000000ffff027224 */ /* 0x000fce00078e000e */
[----:B------:R-:W-:Y:S05]  /*fb20*/  WARPSYNC.COLLECTIVE R15, `(.L_x_579) ;  /* 0x000000000f087348 */ /* 0x000fea0003c00000 */
[----:B------:R0:W1:Y:S02]  /*fb30*/  SHFL.IDX P6, R14, R13, R12, R11 ;  /* 0x0000000c0d0e7389 */ /* 0x00006400000c000b */
[----:B01----:R-:W-:Y:S01]  /*fb40*/  ENDCOLLECTIVE ;  /* 0x000000000000791b */ /* 0x003fe20003800000 */
.L_x_579:
        /* <DEDUP_REMOVED lines=11> */
.L_x_580:
[----:B------:R-:W-:Y:S02]  /*fc00*/  IMAD.MOV.U32 R13, RZ, RZ, R8 ;  /* 0x000000ffff0d7224 */ /* 0x000fe400078e0008 */
[----:B------:R-:W-:Y:S02]  /*fc10*/  IMAD.MOV.U32 R12, RZ, RZ, 0x2 ;  /* 0x00000002ff0c7424 */ /* 0x000fe400078e00ff */
[----:B------:R-:W-:-:S07]  /*fc20*/  IMAD.MOV.U32 R2, RZ, RZ, R14 ;  /* 0x000000ffff027224 */ /* 0x000fce00078e000e */
[----:B------:R-:W-:Y:S05]  /*fc30*/  WARPSYNC.COLLECTIVE R15, `(.L_x_581) ;  /* 0x000000000f087348 */ /* 0x000fea0003c00000 */
[----:B------:R0:W1:Y:S02]  /*fc40*/  SHFL.IDX P6, R14, R13, R12, R11 ;  /* 0x0000000c0d0e7389 */ /* 0x00006400000c000b */
[----:B01----:R-:W-:Y:S01]  /*fc50*/  ENDCOLLECTIVE ;  /* 0x000000000000791b */ /* 0x003fe20003800000 */
.L_x_581:
        /* <DEDUP_REMOVED lines=11> */
.L_x_582:
[----:B------:R-:W-:Y:S02]  /*fd10*/  IMAD.MOV.U32 R13, RZ, RZ, R8 ;  /* 0x000000ffff0d7224 */ /* 0x000fe400078e0008 */
[----:B------:R-:W-:Y:S02]  /*fd20*/  IMAD.MOV.U32 R12, RZ, RZ, 0x3 ;  /* 0x00000003ff0c7424 */ /* 0x000fe400078e00ff */
[----:B------:R-:W-:-:S07]  /*fd30*/  IMAD.MOV.U32 R2, RZ, RZ, R14 ;  /* 0x000000ffff027224 */ /* 0x000fce00078e000e */
[----:B------:R-:W-:Y:S05]  /*fd40*/  WARPSYNC.COLLECTIVE R15, `(.L_x_583) ;  /* 0x000000000f087348 */ /* 0x000fea0003c00000 */
[----:B------:R0:W1:Y:S02]  /*fd50*/  SHFL.IDX P6, R14, R13, R12, R11 ;  /* 0x0000000c0d0e7389 */ /* 0x00006400000c000b */
[----:B01----:R-:W-:Y:S01]  /*fd60*/  ENDCOLLECTIVE ;  /* 0x000000000000791b */ /* 0x003fe20003800000 */
.L_x_583:
        /* <DEDUP_REMOVED lines=11> */
.L_x_584:
[----:B------:R-:W-:Y:S02]  /*fe20*/  IMAD.MOV.U32 R13, RZ, RZ, R8 ;  /* 0x000000ffff0d7224 */ /* 0x000fe400078e0008 */
[----:B------:R-:W-:Y:S02]  /*fe30*/  IMAD.MOV.U32 R12, RZ, RZ, 0x4 ;  /* 0x00000004ff0c7424 */ /* 0x000fe400078e00ff */
[----:B------:R-:W-:-:S07]  /*fe40*/  IMAD.MOV.U32 R2, RZ, RZ, R14 ;  /* 0x000000ffff027224 */ /* 0x000fce00078e000e */
[----:B------:R-:W-:Y:S05]  /*fe50*/  WARPSYNC.COLLECTIVE R15, `(.L_x_585) ;  /* 0x000000000f087348 */ /* 0x000fea0003c00000 */
[----:B------:R0:W1:Y:S02]  /*fe60*/  SHFL.IDX P6, R14, R13, R12, R11 ;  /* 0x0000000c0d0e7389 */ /* 0x00006400000c000b */
[----:B01----:R-:W-:Y:S01]  /*fe70*/  ENDCOLLECTIVE ;  /* 0x000000000000791b */ /* 0x003fe20003800000 */
.L_x_585:
        /* <DEDUP_REMOVED lines=11> */
.L_x_586:
[----:B------:R-:W-:Y:S02]  /*ff30*/  IMAD.MOV.U32 R13, RZ, RZ, R8 ;  /* 0x000000ffff0d7224 */ /* 0x000fe400078e0008 */
[----:B------:R-:W-:Y:S02]  /*ff40*/  IMAD.MOV.U32 R12, RZ, RZ, 0x5 ;  /* 0x00000005ff0c7424 */ /* 0x000fe400078e00ff */
[----:B------:R-:W-:-:S07]  /*ff50*/  IMAD.MOV.U32 R2, RZ, RZ, R14 ;  /* 0x000000ffff027224 */ /* 0x000fce00078e000e */
[----:B------:R-:W-:Y:S05]  /*ff60*/  WARPSYNC.COLLECTIVE R15, `(.L_x_587) ;  /* 0x000000000f087348 */ /* 0x000fea0003c00000 */
[----:B------:R0:W1:Y:S02]  /*ff70*/  SHFL.IDX P6, R14, R13, R12, R11 ;  /* 0x0000000c0d0e7389 */ /* 0x00006400000c000b */
[----:B01----:R-:W-:Y:S01]  /*ff80*/  ENDCOLLECTIVE ;  /* 0x000000000000791b */ /* 0x003fe20003800000 */
.L_x_587:
        /* <DEDUP_REMOVED lines=11> */
.L_x_588:
[----:B------:R-:W-:Y:S05]  /*10040*/  BRA `(.L_x_589) ;  /* 0xffffffc000dc7947 */ /* 0x000fea000383ffff */
.L_x_489:
[----:B---3--:R3:W4:Y:S02]  /*10050*/  SYNCS.PHASECHK.TRANS64.TRYWAIT P0, [R10+URZ+0x22860], R20 ;  /* 0x022860140a0075a7 */ /* 0x008724000800017f */
[----:B----4-:R-:W-:Y:S05]  /*10060*/  @!P0 NANOSLEEP.SYNCS 0x989680 ;  /* 0x009896800000895d */ /* 0x010fea0003900000 */
[----:B------:R-:W4:Y:S02]  /*10070*/  @!P0 SYNCS.PHASECHK.TRANS64 P0, [R10+URZ+0x22860], R20 ;  /* 0x022860140a0085a7 */ /* 0x000f24000800007f */
[----:B----4-:R-:W-:Y:S05]  /*10080*/  @!P0 BRA `(.L_x_489) ;  /* 0xfffffffc00f08947 */ /* 0x010fea000383ffff */
[----:B------:R-:W-:Y:S05]  /*10090*/  BRA `(.L_x_590) ;  /* 0xffffffc4002c7947 */ /* 0x000fea000383ffff */
.L_x_490:
[----:B------:R-:W-:Y:S01]  /*100a0*/  BSSY B1, `(.L_x_591) ;  /* 0x0000008000017945 */ /* 0x000fe20003800000 */
[----:B------:R-:W-:Y:S01]  /*100b0*/  IMAD.MOV.U32 R13, RZ, RZ, R25 ;  /* 0x000000ffff0d7224 */ /* 0x000fe200078e0019 */
[----:B------:R-:W-:Y:S01]  /*100c0*/  MOV R11, 0x181f ;  /* 0x0000181f000b7802 */ /* 0x000fe20000000f00 */
[----:B------:R-:W-:Y:S02]  /*100d0*/  IMAD.MOV.U32 R12, RZ, RZ, RZ ;  /* 0x000000ffff0c7224 */ /* 0x000fe400078e00ff */
[----:B------:R-:W-:-:S07]  /*100e0*/  IMAD.MOV.U32 R15, RZ, RZ, -0x1 ;  /* 0xffffffffff0f7424 */ /* 0x000fce00078e00ff */
[----:B-12---:R-:W-:Y:S05]  /*100f0*/  WARPSYNC.COLLECTIVE R15, `(.L_x_592) ;  /* 0x000000000f087348 */ /* 0x006fea0003c00000 */
[----:B------:R0:W3:Y:S02]  /*10100*/  SHFL.IDX P6, R14, R13, R12, R11 ;  /* 0x0000000c0d0e7389 */ /* 0x0000e400000c000b */
[----:B0123--:R-:W-:Y:S01]  /*10110*/  ENDCOLLECTIVE ;  /* 0x000000000000791b */ /* 0x00ffe20003800000 */
.L_x_592:
[----:B------:R-:W-:Y:S05]  /*10120*/  BSYNC B1 ;  /* 0x0000000000017941 */ /* 0x000fea0003800000 */
.L_x_591:
[----:B------:R-:W-:Y:S02]  /*10130*/  IMAD.MOV.U32 R13, RZ, RZ, R17 ;  /* 0x000000ffff0d7224 */ /* 0x000fe400078e0011 */
[----:B------:R-:W-:Y:S02]  /*10140*/  IMAD.MOV.U32 R12, RZ, RZ, RZ ;  /* 0x000000ffff0c7224 */ /* 0x000fe400078e00ff */
[----:B------:R-:W-:Y:S02]  /*10150*/  IMAD.MOV.U32 R11, RZ, RZ, 0x181f ;  /* 0x0000181fff0b7424 */ /* 0x000fe400078e00ff */
[----:B------:R-:W-:Y:S02]  /*10160*/  IMAD.MOV.U32 R15, RZ, RZ, -0x1 ;  /* 0xffffffffff0f7424 */ /* 0x000fe400078e00ff */
[----:B------:R-:W-:Y:S02]  /*10170*/  IMAD.MOV.U32 R3, RZ, RZ, R14 ;  /* 0x000000ffff037224 */ /* 0x000fe400078e000e */
[----:B------:R-:W-:-:S07]  /*10180*/  IMAD R20, R20, 0x2, R22 ;  /* 0x0000000214147824 */ /* 0x000fce00078e0216 */
[----:B------:R-:W-:Y:S05]  /*10190*/  WARPSYNC.COLLECTIVE R15, `(.L_x_593) ;  /* 0x000000000f087348 */ /* 0x000fea0003c00000 */
[----:B------:R0:W1:Y:S02]  /*101a0*/  SHFL.IDX P6, R14, R13, R12, R11 ;  /* 0x0000000c0d0e7389 */ /* 0x00006400000c000b */
[----:B01----:R-:W-:Y:S01]  /*101b0*/  ENDCOLLECTIVE ;  /* 0x000000000000791b */ /* 0x003fe20003800000 */
.L_x_593:
[----:B------:R-:W-:Y:S02]  /*101c0*/  IMAD.MOV.U32 R13, RZ, RZ, R25 ;  /* 0x000000ffff0d7224 */ /* 0x000fe400078e0019 */
[----:B------:R-:W-:Y:S01]  /*101d0*/  IMAD.MOV.U32 R12, RZ, RZ, 0x1 ;  /* 0x00000001ff0c7424 */ /* 0x000fe200078e00ff */
[----:B------:R-:W-:-:S13]  /*101e0*/  IADD3 R2, P0, R14, R0, RZ ;  /* 0x000000000e027210 */ /* 0x000fda0007f1e0ff */
[----:B------:R-:W-:Y:S05]  /*101f0*/  WARPSYNC.COLLECTIVE R15, `(.L_x_594) ;  /* 0x000000000f087348 */ /* 0x000fea0003c00000 */
[----:B------:R0:W1:Y:S02]  /*10200*/  SHFL.IDX P6, R14, R13, R12, R11 ;  /* 0x0000000c0d0e7389 */ /* 0x00006400000c000b */
[----:B01----:R-:W-:Y:S01]  /*10210*/  ENDCOLLECTIVE ;  /* 0x000000000000791b */ /* 0x003fe20003800000 */
.L_x_594:
[----:B------:R-:W-:-:S05]  /*10220*/  IMAD.X R3, RZ, RZ, R3, P0 ;  /* 0x000000ffff037224 */ /* 0x000fca00000e0603 */
[----:B------:R-:W-:Y:S01]  /*10230*/  @!PT LDS RZ, [RZ] ;  /* 0x00000000fffff984 */ /* 0x000fe20000000800 */
[----:B------:R-:W-:Y:S01]  /*10240*/  @!PT LDS RZ, [RZ] ;  /* 0x00000000fffff984 */ /* 0x000fe20000000800 */
[----:B------:R-:W-:Y:S01]  /*10250*/  @!PT LDS RZ, [RZ] ;  /* 0x00000000fffff984 */ /* 0x000fe20000000800 */
[----:B------:R0:W-:Y:S04]  /*10260*/  LDGSTS.E.BYPASS.LTC128B.128 [R20+0x400], desc[UR50][R2.64], !P5 ;  /* 0x0040000002147fae */ /* 0x0001e8000e901d72 */
[----:B------:R0:W-:Y:S01]  /*10270*/  LDGSTS.E.BYPASS.LTC128B.128 [R20+0x3400], desc[UR50][R2.64+0x80], !P4 ;  /* 0x0340008002147fae */ /* 0x0001e2000e101d72 */
[----:B------:R-:W-:-:S03]  /*10280*/  IMAD.MOV.U32 R13, RZ, RZ, R17 ;  /* 0x000000ffff0d7224 */ /* 0x000fc600078e0011 */
[----:B------:R0:W-:Y:S04]  /*10290*/  LDGSTS.E.BYPASS.LTC128B.128 [R20+0x6400], desc[UR50][R2.64+0x100], !P3 ;  /* 0x0640010002147fae */ /* 0x0001e8000d901d72 */
[----:B------:R0:W-:Y:S01]  /*102a0*/  LDGSTS.E.BYPASS.LTC128B.128 [R20+0x9400], desc[UR50][R2.64+0x180], !P1 ;  /* 0x0940018002147fae */ /* 0x0001e2000c901d72 */
[----:B------:R-:W-:-:S07]  /*102b0*/  IMAD.MOV.U32 R4, RZ, RZ, R14 ;  /* 0x000000ffff047224 */ /* 0x000fce00078e000e */
[----:B0-----:R-:W-:Y:S05]  /*102c0*/  WARPSYNC.COLLECTIVE R15, `(.L_x_595) ;  /* 0x000000000f087348 */ /* 0x001fea0003c00000 */
[----:B------:R1:W2:Y:S02]  /*102d0*/  SHFL.IDX P6, R14, R13, R12, R11 ;  /* 0x0000000c0d0e7389 */ /* 0x0002a400000c000b */
[----:B012---:R-:W-:Y:S01]  /*102e0*/  ENDCOLLECTIVE ;  /* 0x000000000000791b */ /* 0x007fe20003800000 */
.L_x_595:
[----:B------:R-:W-:Y:S02]  /*102f0*/  IMAD.MOV.U32 R13, RZ, RZ, R25 ;  /* 0x000000ffff0d7224 */ /* 0x000fe400078e0019 */
[----:B------:R-:W-:Y:S01]  /*10300*/  IMAD.MOV.U32 R12, RZ, RZ, 0x2 ;  /* 0x00000002ff0c7424 */ /* 0x000fe200078e00ff */
[----:B------:R-:W-:-:S13]  /*10310*/  IADD3 R2, P0, R14, R0, RZ ;  /* 0x000000000e027210 */ /* 0x000fda0007f1e0ff */
[----:B------:R-:W-:Y:S05]  /*10320*/  WARPSYNC.COLLECTIVE R15, `(.L_x_596) ;  /* 0x000000000f087348 */ /* 0x000fea0003c00000 */
[----:B------:R0:W1:Y:S02]  /*10330*/  SHFL.IDX P6, R14, R13, R12, R11 ;  /* 0x0000000c0d0e7389 */ /* 0x00006400000c000b */
[----:B01----:R-:W-:Y:S01]  /*10340*/  ENDCOLLECTIVE ;  /* 0x000000000000791b */ /* 0x003fe20003800000 */
.L_x_596:
        /* <DEDUP_REMOVED lines=13> */
.L_x_597:
[----:B------:R-:W-:Y:S02]  /*10420*/  IMAD.MOV.U32 R13, RZ, RZ, R25 ;  /* 0x000000ffff0d7224 */ /* 0x000fe400078e0019 */
[----:B------:R-:W-:Y:S02]  /*10430*/  IMAD.MOV.U32 R12, RZ, RZ, 0x3 ;  /* 0x00000003ff0c7424 */ /* 0x000fe400078e00ff */
[----:B------:R-:W-:-:S07]  /*10440*/  IMAD.MOV.U32 R8, RZ, RZ, R14 ;  /* 0x000000ffff087224 */ /* 0x000fce00078e000e */
[----:B------:R-:W-:Y:S05]  /*10450*/  WARPSYNC.COLLECTIVE R15, `(.L_x_598) ;  /* 0x000000000f087348 */ /* 0x000fea0003c00000 */
[----:B------:R0:W1:Y:S02]  /*10460*/  SHFL.IDX P6, R14, R13, R12, R11 ;  /* 0x0000000c0d0e7389 */ /* 0x00006400000c000b */
[----:B01----:R-:W-:Y:S01]  /*10470*/  ENDCOLLECTIVE ;  /* 0x000000000000791b */ /* 0x003fe20003800000 */
.L_x_598:
        /* <DEDUP_REMOVED lines=14> */
.L_x_599:
[----:B------:R-:W-:Y:S02]  /*10560*/  IMAD.MOV.U32 R13, RZ, RZ, R25 ;  /* 0x000000ffff0d7224 */ /* 0x000fe400078e0019 */
[----:B------:R-:W-:Y:S01]  /*10570*/  IMAD.MOV.U32 R12, RZ, RZ, 0x4 ;  /* 0x00000004ff0c7424 */ /* 0x000fe200078e00ff */
[----:B------:R-:W-:-:S13]  /*10580*/  IADD3 R2, P0, R14, R0, RZ ;  /* 0x000000000e027210 */ /* 0x000fda0007f1e0ff */
[----:B------:R-:W-:Y:S05]  /*10590*/  WARPSYNC.COLLECTIVE R15, `(.L_x_600) ;  /* 0x000000000f087348 */ /* 0x000fea0003c00000 */
[----:B------:R0:W1:Y:S02]  /*105a0*/  SHFL.IDX P6, R14, R13, R12, R11 ;  /* 0x0000000c0d0e7389 */ /* 0x00006400000c000b */
[----:B01----:R-:W-:Y:S01]  /*105b0*/  ENDCOLLECTIVE ;  /* 0x000000000000791b */ /* 0x003fe20003800000 */
.L_x_600:
        /* <DEDUP_REMOVED lines=13> */
.L_x_601:
[----:B------:R-:W-:Y:S02]  /*10690*/  IMAD.MOV.U32 R13, RZ, RZ, R25 ;  /* 0x000000ffff0d7224 */ /* 0x000fe400078e0019 */
[----:B------:R-:W-:Y:S01]  /*106a0*/  IMAD.MOV.U32 R12, RZ, RZ, 0x5 ;  /* 0x00000005ff0c7424 */ /* 0x000fe200078e00ff */
[----:B------:R-:W-:-:S13]  /*106b0*/  IADD3 R2, P0, R14, R0, RZ ;  /* 0x000000000e027210 */ /* 0x000fda0007f1e0ff */
[----:B------:R-:W-:Y:S05]  /*106c0*/  WARPSYNC.COLLECTIVE R15, `(.L_x_602) ;  /* 0x000000000f087348 */ /* 0x000fea0003c00000 */
[----:B------:R0:W1:Y:S02]  /*106d0*/  SHFL.IDX P6, R14, R13, R12, R11 ;  /* 0x0000000c0d0e7389 */ /* 0x00006400000c000b */
[----:B01----:R-:W-:Y:S01]  /*106e0*/  ENDCOLLECTIVE ;  /* 0x000000000000791b */ /* 0x003fe20003800000 */
.L_x_602:
        /* <DEDUP_REMOVED lines=13> */
.L_x_603:
[----:B------:R-:W-:Y:S05]  /*107c0*/  BRA `(.L_x_604) ;  /* 0xffffffc000747947 */ /* 0x000fea000383ffff */
.L_x_498:
[----:B------:R-:W-:Y:S01]  /*107d0*/  BSSY B0, `(.L_x_605) ;  /* 0x0000008000007945 */ /* 0x000fe20003800000 */
[----:B------:R-:W-:Y:S01]  /*107e0*/  MOV R13, R16 ;  /* 0x00000010000d7202 */ /* 0x000fe20000000f00 */
[----:B------:R-:W-:Y:S02]  /*107f0*/  IMAD.MOV.U32 R12, RZ, RZ, RZ ;  /* 0x000000ffff0c7224 */ /* 0x000fe400078e00ff */
[----:B------:R-:W-:Y:S02]  /*10800*/  IMAD.MOV.U32 R11, RZ, RZ, 0x1f ;  /* 0x0000001fff0b7424 */ /* 0x000fe400078e00ff */
[----:B------:R-:W-:-:S07]  /*10810*/  IMAD.MOV.U32 R15, RZ, RZ, -0x1 ;  /* 0xffffffffff0f7424 */ /* 0x000fce00078e00ff */
[----:B012---:R-:W-:Y:S05]  /*10820*/  WARPSYNC.COLLECTIVE R15, `(.L_x_606) ;  /* 0x000000000f087348 */ /* 0x007fea0003c00000 */
[----:B------:R3:W4:Y:S02]  /*10830*/  SHFL.IDX P6, R14, R13, R12, R11 ;  /* 0x0000000c0d0e7389 */ /* 0x00072400000c000b */
[----:B01234-:R-:W-:Y:S01]  /*10840*/  ENDCOLLECTIVE ;  /* 0x000000000000791b */ /* 0x01ffe20003800000 */
.L_x_606:
[----:B------:R-:W-:Y:S05]  /*10850*/  BSYNC B0 ;  /* 0x0000000000007941 */ /* 0x000fea0003800000 */
.L_x_605:
[----:B------:R-:W-:Y:S02]  /*10860*/  IMAD.MOV.U32 R13, RZ, RZ, R16 ;  /* 0x000000ffff0d7224 */ /* 0x000fe400078e0010 */
[----:B------:R-:W-:Y:S02]  /*10870*/  IMAD.MOV.U32 R12, RZ, RZ, 0x1 ;  /* 0x00000001ff0c7424 */ /* 0x000fe400078e00ff */
[----:B------:R-:W-:Y:S02]  /*10880*/  IMAD.MOV.U32 R11, RZ, RZ, 0x1f ;  /* 0x0000001fff0b7424 */ /* 0x000fe400078e00ff */
[----:B------:R-:W-:Y:S02]  /*10890*/  IMAD.MOV.U32 R15, RZ, RZ, -0x1 ;  /* 0xffffffffff0f7424 */ /* 0x000fe400078e00ff */
[----:B------:R-:W-:Y:S02]  /*108a0*/  IMAD.IADD R7, R19, 0x1, R8 ;  /* 0x0000000113077824 */ /* 0x000fe400078e0208 */
[----:B------:R-:W-:-:S07]  /*108b0*/  IMAD.MOV.U32 R5, RZ, RZ, R14 ;  /* 0x000000ffff057224 */ /* 0x000fce00078e000e */
[----:B------:R-:W-:Y:S05]  /*108c0*/  WARPSYNC.COLLECTIVE R15, `(.L_x_607) ;  /* 0x000000000f087348 */ /* 0x000fea0003c00000 */
[----:B------:R0:W1:Y:S02]  /*108d0*/  SHFL.IDX P6, R14, R13, R12, R11 ;  /* 0x0000000c0d0e7389 */ /* 0x00006400000c000b */
[----:B01----:R-:W-:Y:S01]  /*108e0*/  ENDCOLLECTIVE ;  /* 0x000000000000791b */ /* 0x003fe20003800000 */
.L_x_607:
[----:B------:R-:W-:Y:S02]  /*108f0*/  ULDC UR4, c[0x0][0xc3c] ;  /* 0x00030f0000047ab9 */ /* 0x000fe40000000800 */
[----:B------:R-:W-:-:S13]  /*10900*/  ISETP.GE.OR P1, PT, R7, UR4, !P0 ;  /* 0x0000000407007c0c */ /* 0x000fda000c726670 */
[----:B------:R-:W0:Y:S01]  /*10910*/  @!P1 LDC.64 R2, c[0x0][0xc80] ;  /* 0x00032000ff029b82 */ /* 0x000e220000000a00 */
[----:B------:R-:W-:Y:S02]  /*10920*/  IMAD.MOV.U32 R4, RZ, RZ, RZ ;  /* 0x000000ffff047224 */ /* 0x000fe400078e00ff */
[----:B------:R-:W-:Y:S02]  /*10930*/  IMAD.MOV.U32 R11, RZ, RZ, RZ ;  /* 0x000000ffff0b7224 */ /* 0x000fe400078e00ff */
[----:B------:R-:W-:Y:S02]  /*10940*/  IMAD.MOV.U32 R0, RZ, RZ, R14 ;  /* 0x000000ffff007224 */ /* 0x000fe400078e000e */
[----:B0-----:R-:W-:-:S06]  /*10950*/  @!P1 IMAD.WIDE R2, R7, 0x4, R2 ;  /* 0x0000000407029825 */ /* 0x001fcc00078e0202 */
[----:B------:R-:W2:Y:S01]  /*10960*/  @!P1 LDG.E R2, desc[UR50][R2.64] ;  /* 0x0000003202029981 */ /* 0x000ea2000c1e1900 */
[C---:B------:R-:W-:Y:S02]  /*10970*/  ISETP.GE.U32.AND P2, PT, R8.reuse, 0x2, PT ;  /* 0x000000020800780c */ /* 0x040fe40003f46070 */
[C---:B------:R-:W-:Y:S02]  /*10980*/  ISETP.GE.U32.AND P3, PT, R8.reuse, 0x4, PT ;  /* 0x000000040800780c */ /* 0x040fe40003f66070 */
[C---:B------:R-:W-:Y:S02]  /*10990*/  ISETP.GE.U32.AND P4, PT, R8.reuse, 0x8, PT ;  /* 0x000000080800780c */ /* 0x040fe40003f86070 */
[C---:B------:R-:W-:Y:S01]  /*109a0*/  ISETP.GE.U32.AND P5, PT, R8.reuse, 0x10, PT ;  /* 0x000000100800780c */ /* 0x040fe20003fa6070 */
[----:B--2---:R-:W-:Y:S01]  /*109b0*/  @!P1 IMAD.MOV.U32 R4, RZ, RZ, R2 ;  /* 0x000000ffff049224 */ /* 0x004fe200078e0002 */
[----:B------:R-:W-:-:S03]  /*109c0*/  ISETP.NE.AND P1, PT, R8, RZ, PT ;  /* 0x000000ff0800720c */ /* 0x000fc60003f25270 */
[----:B------:R-:W-:-:S10]  /*109d0*/  IMAD.MOV.U32 R13, RZ, RZ, R4 ;  /* 0x000000ffff0d7224 */ /* 0x000fd400078e0004 */
[----:B------:R-:W-:Y:S05]  /*109e0*/  WARPSYNC.COLLECTIVE R15, `(.L_x_608) ;  /* 0x000000000f087348 */ /* 0x000fea0003c00000 */
[----:B------:R0:W1:Y:S02]  /*109f0*/  SHFL.UP P6, R14, R13, R12, R11 ;  /* 0x0400000c0d0e7389 */ /* 0x00006400000c000b */
[----:B01----:R-:W-:Y:S01]  /*10a00*/  ENDCOLLECTIVE ;  /* 0x000000000000791b */ /* 0x003fe20003800000 */
.L_x_608:
[----:B------:R-:W-:Y:S01]  /*10a10*/  IMAD.MOV.U32 R12, RZ, RZ, 0x2 ;  /* 0x00000002ff0c7424 */ /* 0x000fe200078e00ff */
[----:B------:R-:W-:-:S05]  /*10a20*/  SEL R7, R14, RZ, P1 ;  /* 0x000000ff0e077207 */ /* 0x000fca0000800000 */
[----:B------:R-:W-:-:S04]  /*10a30*/  IMAD.IADD R6, R4, 0x1, R7 ;  /* 0x0000000104067824 */ /* 0x000fc800078e0207 */
[----:B------:R-:W-:-:S07]  /*10a40*/  IMAD.MOV.U32 R13, RZ, RZ, R6 ;  /* 0x000000ffff0d7224 */ /* 0x000fce00078e0006 */
[----:B------:R-:W-:Y:S05]  /*10a50*/  WARPSYNC.COLLECTIVE R15, `(.L_x_609) ;  /* 0x000000000f087348 */ /* 0x000fea0003c00000 */
[----:B------:R0:W1:Y:S02]  /*10a60*/  SHFL.UP P6, R14, R13, R12, R11 ;  /* 0x0400000c0d0e7389 */ /* 0x00006400000c000b */
[----:B01----:R-:W-:Y:S01]  /*10a70*/  ENDCOLLECTIVE ;  /* 0x000000000000791b */ /* 0x003fe20003800000 */
.L_x_609:
[----:B------:R-:W-:Y:S01]  /*10a80*/  IMAD.MOV.U32 R12, RZ, RZ, 0x4 ;  /* 0x00000004ff0c7424 */ /* 0x000fe200078e00ff */
[----:B------:R-:W-:-:S05]  /*10a90*/  SEL R7, R14, RZ, P2 ;  /* 0x000000ff0e077207 */ /* 0x000fca0001000000 */
[----:B------:R-:W-:-:S04]  /*10aa0*/  IMAD.IADD R7, R6, 0x1, R7 ;  /* 0x0000000106077824 */ /* 0x000fc800078e0207 */
[----:B------:R-:W-:-:S07]  /*10ab0*/  IMAD.MOV.U32 R13, RZ, RZ, R7 ;  /* 0x000000ffff0d7224 */ /* 0x000fce00078e0007 */
[----:B------:R-:W-:Y:S05]  /*10ac0*/  WARPSYNC.COLLECTIVE R15, `(.L_x_610) ;  /* 0x000000000f087348 */ /* 0x000fea0003c00000 */
[----:B------:R0:W1:Y:S02]  /*10ad0*/  SHFL.UP P6, R14, R13, R12, R11 ;  /* 0x0400000c0d0e7389 */ /* 0x00006400000c000b */
[----:B01----:R-:W-:Y:S01]  /*10ae0*/  ENDCOLLECTIVE ;  /* 0x000000000000791b */ /* 0x003fe20003800000 */
.L_x_610:
[----:B------:R-:W-:Y:S01]  /*10af0*/  IMAD.MOV.U32 R12, RZ, RZ, 0x8 ;  /* 0x00000008ff0c7424 */ /* 0x000fe200078e00ff */
[----:B------:R-:W-:-:S05]  /*10b00*/  SEL R2, R14, RZ, P3 ;  /* 0x000000ff0e027207 */ /* 0x000fca0001800000 */
[----:B------:R-:W-:-:S04]  /*10b10*/  IMAD.IADD R2, R7, 0x1, R2 ;  /* 0x0000000107027824 */ /* 0x000fc800078e0202 */
[----:B------:R-:W-:-:S07]  /*10b20*/  IMAD.MOV.U32 R13, RZ, RZ, R2 ;  /* 0x000000ffff0d7224 */ /* 0x000fce00078e0002 */
[----:B------:R-:W-:Y:S05]  /*10b30*/  WARPSYNC.COLLECTIVE R15, `(.L_x_611) ;  /* 0x000000000f087348 */ /* 0x000fea0003c00000 */
[----:B------:R0:W1:Y:S02]  /*10b40*/  SHFL.UP P6, R14, R13, R12, R11 ;  /* 0x0400000c0d0e7389 */ /* 0x00006400000c000b */
[----:B01----:R-:W-:Y:S01]  /*10b50*/  ENDCOLLECTIVE ;  /* 0x000000000000791b */ /* 0x003fe20003800000 */
.L_x_611:
[----:B------:R-:W-:Y:S01]  /*10b60*/  IMAD.MOV.U32 R12, RZ, RZ, 0x10 ;  /* 0x00000010ff0c7424 */ /* 0x000fe200078e00ff */
[----:B------:R-:W-:-:S05]  /*10b70*/  SEL R3, R14, RZ, P4 ;  /* 0x000000ff0e037207 */ /* 0x000fca0002000000 */
[----:B------:R-:W-:-:S04]  /*10b80*/  IMAD.IADD R3, R2, 0x1, R3 ;  /* 0x0000000102037824 */ /* 0x000fc800078e0203 */
[----:B------:R-:W-:-:S07]  /*10b90*/  IMAD.MOV.U32 R13, RZ, RZ, R3 ;  /* 0x000000ffff0d7224 */ /* 0x000fce00078e0003 */
[----:B------:R-:W-:Y:S05]  /*10ba0*/  WARPSYNC.COLLECTIVE R15, `(.L_x_612) ;  /* 0x000000000f087348 */ /* 0x000fea0003c00000 */
[----:B------:R0:W1:Y:S02]  /*10bb0*/  SHFL.UP P6, R14, R13, R12, R11 ;  /* 0x0400000c0d0e7389 */ /* 0x00006400000c000b */
[----:B01----:R-:W-:Y:S01]  /*10bc0*/  ENDCOLLECTIVE ;  /* 0x000000000000791b */ /* 0x003fe20003800000 */
.L_x_612:
[----:B------:R-:W-:Y:S02]  /*10bd0*/  IMAD.MOV.U32 R12, RZ, RZ, 0x1f ;  /* 0x0000001fff0c7424 */ /* 0x000fe400078e00ff */
[----:B------:R-:W-:Y:S01]  /*10be0*/  IMAD.MOV.U32 R11, RZ, RZ, 0x1f ;  /* 0x0000001fff0b7424 */ /* 0x000fe200078e00ff */
[----:B------:R-:W-:-:S05]  /*10bf0*/  SEL R6, R14, RZ, P5 ;  /* 0x000000ff0e067207 */ /* 0x000fca0002800000 */
[----:B------:R-:W-:-:S04]  /*10c00*/  IMAD.IADD R6, R3, 0x1, R6 ;  /* 0x0000000103067824 */ /* 0x000fc800078e0206 */
[----:B------:R-:W-:-:S07]  /*10c10*/  IMAD.MOV.U32 R13, RZ, RZ, R6 ;  /* 0x000000ffff0d7224 */ /* 0x000fce00078e0006 */
[----:B------:R-:W-:Y:S05]  /*10c20*/  WARPSYNC.COLLECTIVE R15, `(.L_x_613) ;  /* 0x000000000f087348 */ /* 0x000fea0003c00000 */
[----:B------:R0:W1:Y:S02]  /*10c30*/  SHFL.IDX P6, R14, R13, R12, R11 ;  /* 0x0000000c0d0e7389 */ /* 0x00006400000c000b */
[----:B01----:R-:W-:Y:S01]  /*10c40*/  ENDCOLLECTIVE ;  /* 0x000000000000791b */ /* 0x003fe20003800000 */
.L_x_613:
[----:B------:R-:W-:Y:S05]  /*10c50*/  BRA `(.L_x_614) ;  /* 0xffffffc000d07947 */ /* 0x000fea000383ffff */
.L_x_503:
[----:B------:R-:W-:Y:S01]  /*10c60*/  BSSY B0, `(.L_x_615) ;  /* 0x0000008000007945 */ /* 0x000fe20003800000 */
[----:B-----5:R-:W-:Y:S01]  /*10c70*/  IMAD.MOV.U32 R13, RZ, RZ, R4 ;  /* 0x000000ffff0d7224 */ /* 0x020fe200078e0004 */
[----:B------:R-:W-:Y:S01]  /*10c80*/  MOV R15, 0xffffffff ;  /* 0xffffffff000f7802 */ /* 0x000fe20000000f00 */
[----:B------:R-:W-:Y:S02]  /*10c90*/  IMAD.MOV.U32 R12, RZ, RZ, 0x1 ;  /* 0x00000001ff0c7424 */ /* 0x000fe400078e00ff */
[----:B------:R-:W-:-:S07]  /*10ca0*/  IMAD.MOV.U32 R11, RZ, RZ, RZ ;  /* 0x000000ffff0b7224 */ /* 0x000fce00078e00ff */
[----:B01234-:R-:W-:Y:S05]  /*10cb0*/  WARPSYNC.COLLECTIVE R15, `(.L_x_616) ;  /* 0x000000000f087348 */ /* 0x01ffea0003c00000 */
[----:B------:R0:W0:Y:S02]  /*10cc0*/  SHFL.UP P6, R14, R13, R12, R11 ;  /* 0x0400000c0d0e7389 */ /* 0x00002400000c000b */
[----:B01234-:R-:W-:Y:S01]  /*10cd0*/  ENDCOLLECTIVE ;  /* 0x000000000000791b */ /* 0x01ffe20003800000 */
.L_x_616:
[----:B------:R-:W-:Y:S05]  /*10ce0*/  BSYNC B0 ;  /* 0x0000000000007941 */ /* 0x000fea0003800000 */
.L_x_615:
[----:B------:R-:W-:Y:S01]  /*10cf0*/  SEL R13, R14, RZ, P1 ;  /* 0x000000ff0e0d7207 */ /* 0x000fe20000800000 */
[----:B------:R-:W-:Y:S02]  /*10d00*/  IMAD.MOV.U32 R12, RZ, RZ, 0x2 ;  /* 0x00000002ff0c7424 */ /* 0x000fe400078e00ff */
[----:B------:R-:W-:Y:S02]  /*10d10*/  IMAD.MOV.U32 R11, RZ, RZ, RZ ;  /* 0x000000ffff0b7224 */ /* 0x000fe400078e00ff */
[----:B------:R-:W-:Y:S02]  /*10d20*/  IMAD.IADD R13, R4, 0x1, R13 ;  /* 0x00000001040d7824 */ /* 0x000fe400078e020d */
[----:B------:R-:W-:-:S07]  /*10d30*/  IMAD.MOV.U32 R15, RZ, RZ, -0x1 ;  /* 0xffffffffff0f7424 */ /* 0x000fce00078e00ff */
[----:B------:R-:W-:Y:S05]  /*10d40*/  WARPSYNC.COLLECTIVE R15, `(.L_x_617) ;  /* 0x000000000f087348 */ /* 0x000fea0003c00000 */
[----:B------:R0:W1:Y:S02]  /*10d50*/  SHFL.UP P6, R14, R13, R12, R11 ;  /* 0x0400000c0d0e7389 */ /* 0x00006400000c000b */
[----:B01----:R-:W-:Y:S01]  /*10d60*/  ENDCOLLECTIVE ;  /* 0x000000000000791b */ /* 0x003fe20003800000 */
.L_x_617:
[----:B------:R-:W-:Y:S01]  /*10d70*/  IMAD.MOV.U32 R12, RZ, RZ, 0x4 ;  /* 0x00000004ff0c7424 */ /* 0x000fe200078e00ff */
[----:B------:R-:W-:-:S05]  /*10d80*/  SEL R0, R14, RZ, P2 ;  /* 0x000000ff0e007207 */ /* 0x000fca0001000000 */
[----:B------:R-:W-:-:S04]  /*10d90*/  IMAD.IADD R0, R13, 0x1, R0 ;  /* 0x000000010d007824 */ /* 0x000fc800078e0200 */
[----:B------:R-:W-:-:S07]  /*10da0*/  IMAD.MOV.U32 R13, RZ, RZ, R0 ;  /* 0x000000ffff0d7224 */ /* 0x000fce00078e0000 */
[----:B------:R-:W-:Y:S05]  /*10db0*/  WARPSYNC.COLLECTIVE R15, `(.L_x_618) ;  /* 0x000000000f087348 */ /* 0x000fea0003c00000 */
[----:B------:R0:W1:Y:S02]  /*10dc0*/  SHFL.UP P6, R14, R13, R12, R11 ;  /* 0x0400000c0d0e7389 */ /* 0x00006400000c000b */
[----:B01----:R-:W-:Y:S01]  /*10dd0*/  ENDCOLLECTIVE ;  /* 0x000000000000791b */ /* 0x003fe20003800000 */
.L_x_618:
[----:B------:R-:W-:Y:S01]  /*10de0*/  IMAD.MOV.U32 R12, RZ, RZ, 0x8 ;  /* 0x00000008ff0c7424 */ /* 0x000fe200078e00ff */
[----:B------:R-:W-:-:S05]  /*10df0*/  SEL R3, R14, RZ, P3 ;  /* 0x000000ff0e037207 */ /* 0x000fca0001800000 */
[----:B------:R-:W-:-:S04]  /*10e00*/  IMAD.IADD R2, R0, 0x1, R3 ;  /* 0x0000000100027824 */ /* 0x000fc800078e0203 */
[----:B------:R-:W-:-:S07]  /*10e10*/  IMAD.MOV.U32 R13, RZ, RZ, R2 ;  /* 0x000000ffff0d7224 */ /* 0x000fce00078e0002 */
[----:B------:R-:W-:Y:S05]  /*10e20*/  WARPSYNC.COLLECTIVE R15, `(.L_x_619) ;  /* 0x000000000f087348 */ /* 0x000fea0003c00000 */
[----:B------:R0:W1:Y:S02]  /*10e30*/  SHFL.UP P6, R14, R13, R12, R11 ;  /* 0x0400000c0d0e7389 */ /* 0x00006400000c000b */
[----:B01----:R-:W-:Y:S01]  /*10e40*/  ENDCOLLECTIVE ;  /* 0x000000000000791b */ /* 0x003fe20003800000 */
.L_x_619:
[----:B------:R-:W-:Y:S01]  /*10e50*/  IMAD.MOV.U32 R12, RZ, RZ, 0x10 ;  /* 0x00000010ff0c7424 */ /* 0x000fe200078e00ff */
[----:B------:R-:W-:-:S05]  /*10e60*/  SEL R3, R14, RZ, P4 ;  /* 0x000000ff0e037207 */ /* 0x000fca0002000000 */
[----:B------:R-:W-:-:S04]  /*10e70*/  IMAD.IADD R3, R2, 0x1, R3 ;  /* 0x0000000102037824 */ /* 0x000fc800078e0203 */
[----:B------:R-:W-:-:S07]  /*10e80*/  IMAD.MOV.U32 R13, RZ, RZ, R3 ;  /* 0x000000ffff0d7224 */ /* 0x000fce00078e0003 */
[----:B------:R-:W-:Y:S05]  /*10e90*/  WARPSYNC.COLLECTIVE R15, `(.L_x_620) ;  /* 0x000000000f087348 */ /* 0x000fea0003c00000 */
[----:B------:R0:W1:Y:S02]  /*10ea0*/  SHFL.UP P6, R14, R13, R12, R11 ;  /* 0x0400000c0d0e7389 */ /* 0x00006400000c000b */
[----:B01----:R-:W-:Y:S01]  /*10eb0*/  ENDCOLLECTIVE ;  /* 0x000000000000791b */ /* 0x003fe20003800000 */
.L_x_620:
        /* <DEDUP_REMOVED lines=8> */
.L_x_621:
[----:B------:R-:W-:Y:S05]  /*10f40*/  BRA `(.L_x_622) ;  /* 0xffffffc000b07947 */ /* 0x000fea000383ffff */
.L_x_505:
[----:B------:R-:W-:Y:S01]  /*10f50*/  BSSY B0, `(.L_x_623) ;  /* 0x0000006000007945 */ /* 0x000fe20003800000 */
[----:B------:R-:W-:Y:S01]  /*10f60*/  PLOP3.LUT P6, PT, P6, PT, PT, 0x8, 0x0 ;  /* 0x000000000000781c */ /* 0x000fe200037ce170 */
[----:B------:R-:W-:-:S12]  /*10f70*/  IMAD.MOV.U32 R15, RZ, RZ, -0x1 ;  /* 0xffffffffff0f7424 */ /* 0x000fd800078e00ff */
[----:B0123--:R-:W-:Y:S05]  /*10f80*/  WARPSYNC.COLLECTIVE R15, `(.L_x_624) ;  /* 0x000000000f087348 */ /* 0x00ffea0003c00000 */
[----:B------:R-:W-:Y:S01]  /*10f90*/  VOTE.ANY R14, PT, P6 ;  /* 0x00000000000e7806 */ /* 0x000fe200030e0100 */
[----:B0123--:R-:W-:Y:S06]  /*10fa0*/  ENDCOLLECTIVE ;  /* 0x000000000000791b */ /* 0x00ffec0003800000 */
.L_x_624:
[----:B------:R-:W-:Y:S05]  /*10fb0*/  BSYNC B0 ;  /* 0x0000000000007941 */ /* 0x000fea0003800000 */
.L_x_623:
[----:B------:R-:W-:Y:S02]  /*10fc0*/  IMAD.MOV.U32 R2, RZ, RZ, R14 ;  /* 0x000000ffff027224 */ /* 0x000fe400078e000e */
[----:B------:R-:W-:Y:S02]  /*10fd0*/  IMAD.MOV.U32 R13, RZ, RZ, R4 ;  /* 0x000000ffff0d7224 */ /* 0x000fe400078e0004 */
[----:B------:R-:W0:Y:S01]  /*10fe0*/  POPC R0, R2 ;  /* 0x0000000200007309 */ /* 0x000e220000000000 */
[----:B------:R-:W-:Y:S02]  /*10ff0*/  IMAD.MOV.U32 R11, RZ, RZ, 0x1f ;  /* 0x0000001fff0b7424 */ /* 0x000fe400078e00ff */
[----:B------:R-:W-:Y:S02]  /*11000*/  IMAD.MOV.U32 R15, RZ, RZ, -0x1 ;  /* 0xffffffffff0f7424 */ /* 0x000fe400078e00ff */
[----:B0-----:R-:W-:-:S07]  /*11010*/  IMAD.MOV.U32 R12, RZ, RZ, R0 ;  /* 0x000000ffff0c7224 */ /* 0x001fce00078e0000 */
[----:B------:R-:W-:Y:S05]  /*11020*/  WARPSYNC.COLLECTIVE R15, `(.L_x_625) ;  /* 0x000000000f087348 */ /* 0x000fea0003c00000 */
[----:B------:R0:W1:Y:S02]  /*11030*/  SHFL.IDX P6, R14, R13, R12, R11 ;  /* 0x0000000c0d0e7389 */ /* 0x00006400000c000b */
[----:B01----:R-:W-:Y:S01]  /*11040*/  ENDCOLLECTIVE ;  /* 0x000000000000791b */ /* 0x003fe20003800000 */
.L_x_625:
[----:B------:R-:W-:Y:S01]  /*11050*/  IMAD.MOV.U32 R4, RZ, RZ, R14 ;  /* 0x000000ffff047224 */ /* 0x000fe200078e000e */
[----:B------:R-:W-:Y:S06]  /*11060*/  BRA `(.L_x_626) ;  /* 0xffffffc000a07947 */ /* 0x000fec000383ffff */
.L_x_507:
[----:B------:R-:W-:Y:S01]  /*11070*/  BSSY B0, `(.L_x_627) ;  /* 0x0000007000007945 */ /* 0x000fe20003800000 */
[----:B------:R-:W-:Y:S02]  /*11080*/  IMAD.MOV.U32 R13, RZ, RZ, R6 ;  /* 0x000000ffff0d7224 */ /* 0x000fe400078e0006 */
[----:B------:R-:W-:Y:S02]  /*11090*/  IMAD.MOV.U32 R11, RZ, RZ, 0x1f ;  /* 0x0000001fff0b7424 */ /* 0x000fe400078e00ff */
[----:B------:R-:W-:-:S07]  /*110a0*/  IMAD.MOV.U32 R15, RZ, RZ, -0x1 ;  /* 0xffffffffff0f7424 */ /* 0x000fce00078e00ff */
[----:B01234-:R-:W-:Y:S05]  /*110b0*/  WARPSYNC.COLLECTIVE R15, `(.L_x_628) ;  /* 0x000000000f087348 */ /* 0x01ffea0003c00000 */
[----:B------:R0:W0:Y:S02]  /*110c0*/  SHFL.IDX P6, R14, R13, R12, R11 ;  /* 0x0000000c0d0e7389 */ /* 0x00002400000c000b */
[----:B01234-:R-:W-:Y:S01]  /*110d0*/  ENDCOLLECTIVE ;  /* 0x000000000000791b */ /* 0x01ffe20003800000 */
.L_x_628:
[----:B------:R-:W-:Y:S05]  /*110e0*/  BSYNC B0 ;  /* 0x0000000000007941 */ /* 0x000fea0003800000 */
.L_x_627:
[----:B------:R-:W-:Y:S05]  /*110f0*/  BRA `(.L_x_506) ;  /* 0xffffffc000987947 */ /* 0x000fea000383ffff */
.L_x_511:
[----:B0-----:R0:W4:Y:S02]  /*11100*/  SYNCS.PHASECHK.TRANS64.TRYWAIT P0, [R7+URZ+0x22820], R0 ;  /* 0x02282000070075a7 */ /* 0x001124000800017f */
[----:B----4-:R-:W-:Y:S05]  /*11110*/  @!P0 NANOSLEEP.SYNCS 0x989680 ;  /* 0x009896800000895d */ /* 0x010fea0003900000 */
[----:B------:R-:W4:Y:S02]  /*11120*/  @!P0 SYNCS.PHASECHK.TRANS64 P0, [R7+URZ+0x22820], R0 ;  /* 0x02282000070085a7 */ /* 0x000f24000800007f */
[----:B----4-:R-:W-:Y:S05]  /*11130*/  @!P0 BRA `(.L_x_511) ;  /* 0xfffffffc00f08947 */ /* 0x010fea000383ffff */
[----:B------:R-:W-:Y:S05]  /*11140*/  BRA `(.L_x_629) ;  /* 0xffffffc400847947 */ /* 0x000fea000383ffff */
.L_x_512:
[----:B------:R-:W4:Y:S01]  /*11150*/  S2R R2, SR_TID.X ;  /* 0x0000000000027919 */ /* 0x000f220000002100 */
[----:B------:R-:W-:Y:S01]  /*11160*/  BSSY B0, `(.L_x_630) ;  /* 0x000000a000007945 */ /* 0x000fe20003800000 */
[----:B------:R-:W-:Y:S02]  /*11170*/  IMAD.MOV.U32 R12, RZ, RZ, RZ ;  /* 0x000000ffff0c7224 */ /* 0x000fe400078e00ff */
[----:B------:R-:W-:Y:S02]  /*11180*/  IMAD.MOV.U32 R11, RZ, RZ, 0x1f ;  /* 0x0000001fff0b7424 */ /* 0x000fe400078e00ff */
[----:B------:R-:W-:Y:S01]  /*11190*/  IMAD.MOV.U32 R15, RZ, RZ, -0x1 ;  /* 0xffffffffff0f7424 */ /* 0x000fe200078e00ff */
[----:B----4-:R-:W-:-:S04]  /*111a0*/  SHF.R.U32.HI R2, RZ, 0x5, R2 ;  /* 0x00000005ff027819 */ /* 0x010fc80000011602 */
[----:B------:R-:W-:-:S05]  /*111b0*/  LOP3.LUT R2, R2, 0x3, RZ, 0xc0, !PT ;  /* 0x0000000302027812 */ /* 0x000fca00078ec0ff */
[----:B------:R-:W-:-:S07]  /*111c0*/  IMAD.MOV.U32 R13, RZ, RZ, R2 ;  /* 0x000000ffff0d7224 */ /* 0x000fce00078e0002 */
[----:B0123--:R-:W-:Y:S05]  /*111d0*/  WARPSYNC.COLLECTIVE R15, `(.L_x_631) ;  /* 0x000000000f087348 */ /* 0x00ffea0003c00000 */
[----:B------:R4:W0:Y:S02]  /*111e0*/  SHFL.IDX P6, R14, R13, R12, R11 ;  /* 0x0000000c0d0e7389 */ /* 0x00082400000c000b */
[----:B01234-:R-:W-:Y:S01]  /*111f0*/  ENDCOLLECTIVE ;  /* 0x000000000000791b */ /* 0x01ffe20003800000 */
.L_x_631:
[----:B------:R-:W-:Y:S05]  /*11200*/  BSYNC B0 ;  /* 0x0000000000007941 */ /* 0x000fea0003800000 */
.L_x_630:
[----:B------:R-:W-:Y:S05]  /*11210*/  BRA `(.L_x_632) ;  /* 0xffffffc4006c7947 */ /* 0x000fea000383ffff */
.L_x_515:
[----:B------:R-:W-:Y:S01]  /*11220*/  BSSY B1, `(.L_x_633) ;  /* 0x0000006000017945 */ /* 0x000fe20003800000 */
[----:B------:R-:W-:-:S07]  /*11230*/  IMAD.MOV.U32 R15, RZ, RZ, -0x1 ;  /* 0xffffffffff0f7424 */ /* 0x000fce00078e00ff */
[----:B0123--:R-:W-:Y:S05]  /*11240*/  WARPSYNC.COLLECTIVE R15, `(.L_x_634) ;  /* 0x000000000f0c7348 */ /* 0x00ffea0003c00000 */
[----:B------:R-:W-:Y:S02]  /*11250*/  ELECT P6, UR62, PT ;  /* 0x00000000003e782f */ /* 0x000fe400038c0000 */
[----:B------:R-:W-:Y:S01]  /*11260*/  MOV R14, UR62 ;  /* 0x0000003e000e7c02 */ /* 0x000fe20008000f00 */
[----:B0123--:R-:W-:Y:S10]  /*11270*/  ENDCOLLECTIVE ;  /* 0x000000000000791b */ /* 0x00fff40003800000 */
.L_x_634:
[----:B------:R-:W-:Y:S05]  /*11280*/  BSYNC B1 ;  /* 0x0000000000017941 */ /* 0x000fea0003800000 */
.L_x_633:
[----:B------:R-:W-:Y:S05]  /*11290*/  BRA `(.L_x_635) ;  /* 0xffffffc400647947 */ /* 0x000fea000383ffff */
.L_x_517:
[----:B0-----:R0:W4:Y:S02]  /*112a0*/  SYNCS.PHASECHK.TRANS64.TRYWAIT P1, [R5+URZ+0x22840], R0 ;  /* 0x02284000050075a7 */ /* 0x001124000802017f */
[----:B----4-:R-:W-:Y:S05]  /*112b0*/  @!P1 NANOSLEEP.SYNCS 0x989680 ;  /* 0x009896800000995d */ /* 0x010fea0003900000 */
[----:B------:R-:W4:Y:S02]  /*112c0*/  @!P1 SYNCS.PHASECHK.TRANS64 P1, [R5+URZ+0x22840], R0 ;  /* 0x02284000050095a7 */ /* 0x000f24000802007f */
[----:B----4-:R-:W-:Y:S05]  /*112d0*/  @!P1 BRA `(.L_x_517) ;  /* 0xfffffffc00f09947 */ /* 0x010fea000383ffff */
[----:B------:R-:W-:Y:S05]  /*112e0*/  BRA `(.L_x_636) ;  /* 0xffffffc400847947 */ /* 0x000fea000383ffff */
.L_x_519:
[----:B----4-:R4:W0:Y:S02]  /*112f0*/  SYNCS.PHASECHK.TRANS64.TRYWAIT P1, [R3+URZ+0x22840], R2 ;  /* 0x02284002030075a7 */ /* 0x010824000802017f */
[----:B0-----:R-:W-:Y:S05]  /*11300*/  @!P1 NANOSLEEP.SYNCS 0x989680 ;  /* 0x009896800000995d */ /* 0x001fea0003900000 */
[----:B------:R-:W0:Y:S02]  /*11310*/  @!P1 SYNCS.PHASECHK.TRANS64 P1, [R3+URZ+0x22840], R2 ;  /* 0x02284002030095a7 */ /* 0x000e24000802007f */
[----:B0-----:R-:W-:Y:S05]  /*11320*/  @!P1 BRA `(.L_x_519) ;  /* 0xfffffffc00f09947 */ /* 0x001fea000383ffff */
[----:B------:R-:W-:Y:S05]  /*11330*/  BRA `(.L_x_637) ;  /* 0xffffffc400907947 */ /* 0x000fea000383ffff */
.L_x_521:
[----:B------:R0:W0:Y:S02]  /*11340*/  SYNCS.PHASECHK.TRANS64.TRYWAIT P1, [R5+URZ+0x22860], R0 ;  /* 0x02286000050075a7 */ /* 0x000024000802017f */
[----:B0-----:R-:W-:Y:S05]  /*11350*/  @!P1 NANOSLEEP.SYNCS 0x989680 ;  /* 0x009896800000995d */ /* 0x001fea0003900000 */
[----:B------:R-:W0:Y:S02]  /*11360*/  @!P1 SYNCS.PHASECHK.TRANS64 P1, [R5+URZ+0x22860], R0 ;  /* 0x02286000050095a7 */ /* 0x000e24000802007f */
[----:B0-----:R-:W-:Y:S05]  /*11370*/  @!P1 BRA `(.L_x_521) ;  /* 0xfffffffc00f09947 */ /* 0x001fea000383ffff */
[----:B------:R-:W-:Y:S05]  /*11380*/  BRA `(.L_x_638) ;  /* 0xffffffc4008c7947 */ /* 0x000fea000383ffff */
.L_x_639:
        /* <DEDUP_REMOVED lines=15> */
.L_x_6450:


//--------------------- .text._ZN7cutlass13device_kernelIN5flash11enable_sm90INS1_16FlashAttnFwdSm90INS1_25CollectiveMainloopFwdSm90ILi2EN4cute5tupleIJNS5_1CILi1EEES8_S8_EEENS6_IJNS7_ILi128EEENS7_ILi96EEENS7_ILi64EEEEEELi256ENS_6half_tEfNS_4arch4Sm90ELb0ELb0ELb0ELb1ELb1ELb1ELb0ELb1ELb0ELb1ELb0ELb0EEENS1_21CollectiveEpilogueFwdINS6_IJSA_NS7_ILi256EEESB_EEES9_SE_SG_Li256ELb1ELb1ELb0ELb0EEENS1_36VarlenDynamicPersistentTileSchedulerILi128ELi96ELi256ELi128ELb0ELb1ELb1ELb0ELb1ELb1EEEEEEEEEvNT_6ParamsE --------------------------
	.section	.text._ZN7cutlass13device_kernelIN5flash11enable_sm90INS1_16FlashAttnFwdSm90INS1_25CollectiveMainloopFwdSm90ILi2EN4cute5tupleIJNS5_1CILi1EEES8_S8_EEENS6_IJNS7_ILi128EEENS7_ILi96EEENS7_ILi64EEEEEELi256ENS_6half_tEfNS_4arch4Sm90ELb0ELb0ELb0ELb1ELb1ELb1ELb0ELb1ELb0ELb1ELb0ELb0EEENS1_21CollectiveEpilogueFwdINS6_IJSA_NS7_ILi256EEESB_EEES9_SE_SG_Li256ELb1ELb1ELb0ELb0EEENS1_36VarlenDynamicPersistentTileSchedulerILi128ELi96ELi256ELi128ELb0ELb1ELb1ELb0ELb1ELb1EEEEEEEEEvNT_6ParamsE,"ax",@progbits
	.align	128
.text._ZN7cutlass13device_kernelIN5flash11enable_sm90INS1_16FlashAttnFwdSm90INS1_25CollectiveMainloopFwdSm90ILi2EN4cute5tupleIJNS5_1CILi1EEES8_S8_EEENS6_IJNS7_ILi128EEENS7_ILi96EEENS7_ILi64EEEEEELi256ENS_6half_tEfNS_4arch4Sm90ELb0ELb0ELb0ELb1ELb1ELb1ELb0ELb1ELb0ELb1ELb0ELb0EEENS1_21CollectiveEpilogueFwdINS6_IJSA_NS7_ILi256EEESB_EEES9_SE_SG_Li256ELb1ELb1ELb0ELb0EEENS1_36VarlenDynamicPersistentTileSchedulerILi128ELi96ELi256ELi128ELb0ELb1ELb1ELb0ELb1ELb1EEEEEEEEEvNT_6ParamsE:
        .type           _ZN7cutlass13device_kernelIN5flash11enable_sm90INS1_16FlashAttnFwdSm90INS1_25CollectiveMainloopFwdSm90ILi2EN4cute5tupleIJNS5_1CILi1EEES8_S8_EEENS6_IJNS7_ILi128EEENS7_ILi96EEENS7_ILi64EEEEEELi256ENS_6half_tEfNS_4arch4Sm90ELb0ELb0ELb0ELb1ELb1ELb1ELb0ELb1ELb0ELb1ELb0ELb0EEENS1_21CollectiveEpilogueFwdINS6_IJSA_NS7_ILi256EEESB_EEES9_SE_SG_Li256ELb1ELb1ELb0ELb0EEENS1_36VarlenDynamicPersistentTileSchedulerILi128ELi96ELi256ELi128ELb0ELb1ELb1ELb0ELb1ELb1EEEEEEEEEvNT_6ParamsE,@function
        .size           _ZN7cutlass13device_kernelIN5flash11enable_sm90INS1_16FlashAttnFwdSm90INS1_25CollectiveMainloopFwdSm90ILi2EN4cute5tupleIJNS5_1CILi1EEES8_S8_EEENS6_IJNS7_ILi128EEENS7_ILi96EEENS7_ILi64EEEEEELi256ENS_6half_tEfNS_4arch4Sm90ELb0ELb0ELb0ELb1ELb1ELb1ELb0ELb1ELb0ELb1ELb0ELb0EEENS1_21CollectiveEpilogueFwdINS6_IJSA_NS7_ILi256EEESB_EEES9_SE_SG_Li256ELb1ELb1ELb0ELb0EEENS1_36VarlenDynamicPersistentTileSchedulerILi128ELi96ELi256ELi128ELb0ELb1ELb1ELb0ELb1ELb1EEEEEEEEEvNT_6ParamsE,(.L_x_6451 - _ZN7cutlass13device_kernelIN5flash11enable_sm90INS1_16FlashAttnFwdSm90INS1_25CollectiveMainloopFwdSm90ILi2EN4cute5tupleIJNS5_1CILi1EEES8_S8_EEENS6_IJNS7_ILi128EEENS7_ILi96EEENS7_ILi64EEEEEELi256ENS_6half_tEfNS_4arch4Sm90ELb0ELb0ELb0ELb1ELb1ELb1ELb0ELb1ELb0ELb1ELb0ELb0EEENS1_21CollectiveEpilogueFwdINS6_IJSA_NS7_ILi256EEESB_EEES9_SE_SG_Li256ELb1ELb1ELb0ELb0EEENS1_36VarlenDynamicPersistentTileSchedulerILi128ELi96ELi256ELi128ELb0ELb1ELb1ELb0ELb1ELb1EEEEEEEEEvNT_6ParamsE)
        .other          _ZN7cutlass13device_kernelIN5flash11enable_sm90INS1_16FlashAttnFwdSm90INS1_25CollectiveMainloopFwdSm90ILi2EN4cute5tupleIJNS5_1CILi1EEES8_S8_EEENS6_IJNS7_ILi128EEENS7_ILi96EEENS7_ILi64EEEEEELi256ENS_6half_tEfNS_4arch4Sm90ELb0ELb0ELb0ELb1ELb1ELb1ELb0ELb1ELb0ELb1ELb0ELb0EEENS1_21CollectiveEpilogueFwdINS6_IJSA_NS7_ILi256EEESB_EEES9_SE_SG_Li256ELb1ELb1ELb0ELb0EEENS1_36VarlenDynamicPersistentTileSchedulerILi128ELi96ELi256ELi128ELb0ELb1ELb1ELb0ELb1ELb1EEEEEEEEEvNT_6ParamsE,@"STO_CUDA_ENTRY STV_DEFAULT"
_ZN7cutlass13device_kernelIN5flash11enable_sm90INS1_16FlashAttnFwdSm90INS1_25CollectiveMainloopFwdSm90ILi2EN4cute5tupleIJNS5_1CILi1EEES8_S8_EEENS6_IJNS7_ILi128EEENS7_ILi96EEENS7_ILi64EEEEEELi256ENS_6half_tEfNS_4arch4Sm90ELb0ELb0ELb0ELb1ELb1ELb1ELb0ELb1ELb0ELb1ELb0ELb0EEENS1_21CollectiveEpilogueFwdINS6_IJSA_NS7_ILi256EEESB_EEES9_SE_SG_Li256ELb1ELb1ELb0ELb0EEENS1_36VarlenDynamicPersistentTileSchedulerILi128ELi96ELi256ELi128ELb0ELb1ELb1ELb0ELb1ELb1EEEEEEEEEvNT_6ParamsE:
[----:B------:R-:W0:Y:S02]  /*0000*/  LDC R1, c[0x0][0x28] ;  /* 0x00000a00ff017b82 */ /* 0x000e240000000800 */
[----:B0-----:R-:W-:Y:S01]  /*0010*/  VIADD R1, R1, 0xffffffa8 ;  /* 0xffffffa801017836 */ /* 0x001fe20000000000 */
[----:B------:R-:W0:Y:S01]  /*0020*/  S2R R0, SR_TID.X ;  /* 0x0000000000007919 */ /* 0x000e220000002100 */
[----:B------:R-:W-:Y:S01]  /*0030*/  ELECT P0, URZ, PT ;  /* 0x00000000003f782f */ /* 0x000fe20003800000 */
[----:B------:R-:W-:Y:S01]  /*0040*/  BSSY B0, `(.L_x_640) ;  /* 0x000000d000007945 */ /* 0x000fe20003800000 */
[----:B0-----:R-:W-:-:S05]  /*0050*/  SHF.R.U32.HI R2, RZ, 0x5, R0 ;  /* 0x00000005ff027819 */ /* 0x001fca0000011600 */
[----:B------:R-:W0:Y:S02]  /*0060*/  SHFL.IDX PT, R3, R2, RZ, 0x1f ;  /* 0x00001fff02037589 */ /* 0x000e2400000e0000 */
[----:B0-----:R-:W-:-:S13]  /*0070*/  ISETP.EQ.AND P0, PT, R3, RZ, P0 ;  /* 0x000000ff0300720c */ /* 0x001fda0000702270 */
[----:B------:R-:W-:Y:S05]  /*0080*/  @!P0 BRA `(.L_x_641) ;  /* 0x0000000000208947 */ /* 0x000fea0003800000 */
[----:B------:R-:W-:Y:S02]  /*0090*/  ULDC.64 UR4, c[0x0][0x198] ;  /* 0x0000660000047ab9 */ /* 0x000fe40000000a00 */
[----:B------:R-:W-:Y:S02]  /*00a0*/  UIADD3 UR6, UP0, UR4, 0x570, URZ ;  /* 0x0000057004067890 */ /* 0x000fe4000ff1e03f */
[----:B------:R-:W-:Y:S02]  /*00b0*/  UIADD3 UR4, UP1, UR4, 0x670, URZ ;  /* 0x0000067004047890 */ /* 0x000fe4000ff3e03f */
[----:B------:R-:W-:Y:S02]  /*00c0*/  UIADD3.X UR7, URZ, UR5, URZ, UP0, !UPT ;  /* 0x000000053f077290 */ /* 0x000fe400087fe43f */
[----:B------:R-:W-:-:S07]  /*00d0*/  UIADD3.X UR5, URZ, UR5, URZ, UP1, !UPT ;  /* 0x000000053f057290 */ /* 0x000fce0008ffe43f */
[----:B------:R0:W-:Y:S02]  /*00e0*/  UTMACCTL.PF [UR6] ;  /* 0x00000000060079b9 */ /* 0x0001e40008040000 */
[----:B------:R0:W-:Y:S02]  /*00f0*/  UTMACCTL.PF [UR4] ;  /* 0x00000000040079b9 */ /* 0x0001e40008040000 */
[----:B0-----:R-:W-:Y:S01]  /*0100*/  NOP ;  /* 0x0000000000007918 */ /* 0x001fe20000000000 */
.L_x_641:
[----:B------:R-:W-:Y:S05]  /*0110*/  BSYNC B0 ;  /* 0x0000000000007941 */ /* 0x000fea0003800000 */
.L_x_640:
[----:B------:R-:W-:Y:S01]  /*0120*/  VOTEU.ANY UP0, P0 ;  /* 0x00000000003f7886 */ /* 0x000fe20000000100 */
[----:B------:R-:W0:Y:S01]  /*0130*/  SHFL.IDX PT, R3, R2, RZ, 0x1f ;  /* 0x00001fff02037589 */ /* 0x000e2200000e0000 */
[----:B------:R-:W-:Y:S01]  /*0140*/  UMOV UR4, 0x80 ;  /* 0x0000008000047882 */ /* 0x000fe20000000000 */
[----:B------:R-:W-:Y:S01]  /*0150*/  UMOV UR7, 0x100 ;  /* 0x0000010000077882 */ /* 0x000fe20000000000 */
[----:B------:R-:W-:Y:S01]  /*0160*/  SHF.R.U32.HI R4, RZ, 0x7, R0 ;  /* 0x00000007ff047819 */ /* 0x000fe20000011600 */
[----:B------:R-:W1:Y:S01]  /*0170*/  @UP0 S2UR UR8, SR_CgaCtaId ;  /* 0x00000000000809c3 */ /* 0x000e620000008800 */
[----:B------:R-:W-:Y:S01]  /*0180*/  @UP0 UMOV UR6, 0x400 ;  /* 0x0000040000060882 */ /* 0x000fe20000000000 */
[----:B------:R-:W-:-:S04]  /*0190*/  @UP0 UIADD3 UR4, -UR4, 0x100000, URZ ;  /* 0x0010000004040890 */ /* 0x000fc8000fffe13f */
[----:B------:R-:W-:Y:S02]  /*01a0*/  @UP0 USHF.L.U32 UR5, UR4, 0xb, URZ ;  /* 0x0000000b04050899 */ /* 0x000fe4000800063f */
[----:B------:R-:W-:Y:S01]  /*01b0*/  @UP0 USHF.L.U32 UR4, UR4, 0x1, URZ ;  /* 0x0000000104040899 */ /* 0x000fe2000800063f */
[----:B------:R-:W-:Y:S01]  /*01c0*/  VOTEU.ANY UP1, P0 ;  /* 0x00000000003f7886 */ /* 0x000fe20000020100 */
[----:B0-----:R-:W-:Y:S02]  /*01d0*/  ISETP.NE.AND P1, PT, R3, RZ, PT ;  /* 0x000000ff0300720c */ /* 0x001fe40003f25270 */
[----:B------:R0:W2:Y:S01]  /*01e0*/  SHFL.IDX PT, R3, R4, RZ, 0x1f ;  /* 0x00001fff04037589 */ /* 0x0000a200000e0000 */
[----:B-1----:R-:W-:Y:S02]  /*01f0*/  @UP0 ULEA UR8, UR8, UR6, 0x18 ;  /* 0x0000000608080291 */ /* 0x002fe4000f8ec03f */
[----:B------:R-:W-:-:S04]  /*0200*/  @UP0 UIADD3 UR6, -UR7, 0x100000, URZ ;  /* 0x0010000007060890 */ /* 0x000fc8000fffe13f */
[----:B------:R-:W-:Y:S02]  /*0210*/  @UP0 USHF.L.U32 UR7, UR6, 0xb, URZ ;  /* 0x0000000b06070899 */ /* 0x000fe4000800063f */
[----:B------:R-:W-:Y:S01]  /*0220*/  @UP0 USHF.L.U32 UR6, UR6, 0x1, URZ ;  /* 0x0000000106060899 */ /* 0x000fe2000800063f */
[----:B------:R-:W-:Y:S01]  /*0230*/  VOTEU.ANY UP0, P0 ;  /* 0x00000000003f7886 */ /* 0x000fe20000000100 */
[----:B------:R-:W1:Y:S04]  /*0240*/  FENCE.VIEW.ASYNC.S ;  /* 0x00000000000073c6 */ /* 0x000e680000000000 */
[----:B-1----:R0:W1:Y:S06]  /*0250*/  @UP0 SYNCS.EXCH.64 URZ, [UR8+0x22800], UR4 ;  /* 0x02280004083f05b2 */ /* 0x00206c0008000100 */
[----:B------:R0:W3:Y:S02]  /*0260*/  @UP1 SYNCS.EXCH.64 URZ, [UR8+0x22820], UR6 ;  /* 0x02282006083f15b2 */ /* 0x0000e40008000100 */
[----:B0-----:R-:W-:Y:S05]  /*0270*/  @P1 BRA `(.L_x_642) ;  /* 0x0000000000481947 */ /* 0x001fea0003800000 */
        /* <DEDUP_REMOVED lines=13> */
[----:B0-----:R0:W4:Y:S08]  /*0350*/  SYNCS.EXCH.64 URZ, [UR8+0x22830], UR4 ;  /* 0x02283004083f75b2 */ /* 0x0011300008000100 */
[----:B------:R0:W0:Y:S01]  /*0360*/  SYNCS.EXCH.64 URZ, [UR8+0x22840], UR6 ;  /* 0x02284006083f75b2 */ /* 0x0000220008000100 */
[----:B------:R0:W0:Y:S01]  /*0370*/  SYNCS.EXCH.64 URZ, [UR8+0x22838], UR4 ;  /* 0x02283804083f75b2 */ /* 0x0000220008000100 */
[----:B------:R0:W0:Y:S01]  /*0380*/  SYNCS.EXCH.64 URZ, [UR8+0x22848], UR6 ;  /* 0x02284806083f75b2 */ /* 0x0000220008000100 */
[----:B------:R-:W-:Y:S01]  /*0390*/  NOP ;  /* 0x0000000000007918 */ /* 0x000fe20000000000 */
.L_x_642:
        /* <DEDUP_REMOVED lines=22> */
.L_x_643:
        /* <DEDUP_REMOVED lines=18> */
.L_x_644:
        /* <DEDUP_REMOVED lines=22> */
.L_x_645:
        /* <DEDUP_REMOVED lines=22> */
.L_x_646:
[----:B--2---:R-:W-:Y:S01]  /*08e0*/  ISETP.NE.AND P0, PT, R3, RZ, PT ;  /* 0x000000ff0300720c */ /* 0x004fe20003f05270 */
[----:B------:R-:W-:Y:S01]  /*08f0*/  IMAD.MOV.U32 R3, RZ, RZ, 0x1 ;  /* 0x00000001ff037424 */ /* 0x000fe200078e00ff */
[----:B------:R-:W-:Y:S01]  /*0900*/  NOP ;  /* 0x0000000000007918 */ /* 0x000fe20000000000 */
[----:B------:R-:W-:Y:S01]  /*0910*/  ULDC.64 UR40, c[0x0][0x208] ;  /* 0x0000820000287ab9 */ /* 0x000fe20000000a00 */
[----:B------:R-:W-:Y:S02]  /*0920*/  BSSY B9, `(.L_x_647) ;  /* 0x00015c0000097945 */ /* 0x000fe40003800000 */
[----:B------:R-:W-:-:S05]  /*0930*/  SEL R3, R3, 0x2, !P0 ;  /* 0x0000000203037807 */ /* 0x000fca0004000000 */
[----:B------:R2:W-:Y:S01]  /*0940*/  STL [R1], R3 ;  /* 0x0000000301007387 */ /* 0x0005e20000100800 */
[----:B01-34-:R-:W-:Y:S06]  /*0950*/  BAR.SYNC.DEFER_BLOCKING 0x0 ;  /* 0x0000000000007b1d */ /* 0x01bfec0000010000 */
[----:B------:R-:W-:Y:S05]  /*0960*/  @!P0 BRA `(.L_x_648) ;  /* 0x000000f400308947 */ /* 0x000fea0003800000 */
.L_x_649:
[----:B------:R-:W-:-:S08]  /*0970*/  NOP ;  /* 0x0000000000007918 */ /* 0x000fd00000000000 */
[----:B------:R-:W0:Y:S02]  /*0980*/  USETMAXREG.TRY_ALLOC.CTAPOOL UP0, 0xe8 ;  /* 0x000000e8000079c8 */ /* 0x000e240008000600 */
[----:B0-----:R-:W-:-:S13]  /*0990*/  PLOP3.LUT P0, PT, PT, PT, UP0, 0x80, 0x0 ;  /* 0x000000000000781c */ /* 0x001fda0003f0f008 */
[----:B------:R-:W-:Y:S05]  /*09a0*/  @!P0 BRA `(.L_x_649) ;  /* 0xfffffffc00f08947 */ /* 0x000fea000383ffff */
[----:B--2---:R-:W-:Y:S01]  /*09b0*/  SHF.R.U32.HI R3, RZ, 0x7, R0 ;  /* 0x00000007ff037819 */ /* 0x004fe20000011600 */
[----:B------:R-:W0:Y:S01]  /*09c0*/  S2R R2, SR_CgaCtaId ;  /* 0x0000000000027919 */ /* 0x000e220000008800 */
[----:B------:R-:W-:Y:S01]  /*09d0*/  MOV R19, 0x400 ;  /* 0x0000040000137802 */ /* 0x000fe20000000f00 */
[----:B------:R-:W-:Y:S01]  /*09e0*/  ULDC UR4, c[0x0][0xc3c] ;  /* 0x00030f0000047ab9 */ /* 0x000fe20000000800 */
[----:B------:R-:W-:Y:S06]  /*09f0*/  BAR.ARV 0x8, 0x180 ;  /* 0x0206000000007b1d */ /* 0x000fec0000002000 */
[----:B------:R-:W-:-:S13]  /*0a00*/  ISETP.NE.AND P0, PT, R3, 0x1, PT ;  /* 0x000000010300780c */ /* 0x000fda0003f05270 */
[----:B------:R-:W-:Y:S08]  /*0a10*/  @!P0 BAR.ARV 0x9, 0x100 ;  /* 0x0244000000008b1d */ /* 0x000ff00000002000 */
[----:B------:R-:W-:Y:S01]  /*0a20*/  BAR.SYNC.DEFER_BLOCKING 0x5, 0x180 ;  /* 0x0146000000007b1d */ /* 0x000fe20000010000 */
[----:B0-----:R-:W-:-:S05]  /*0a30*/  LEA R19, R2, R19, 0x18 ;  /* 0x0000001302137211 */ /* 0x001fca00078ec0ff */
[----:B------:R-:W0:Y:S02]  /*0a40*/  LDS.128 R32, [R19+0x228d0] ;  /* 0x0228d00013207984 */ /* 0x000e240000000c00 */
[----:B------:R-:W-:Y:S06]  /*0a50*/  BAR.ARV 0x4, 0x180 ;  /* 0x0106000000007b1d */ /* 0x000fec0000002000 */
[----:B0-----:R-:W-:-:S13]  /*0a60*/  ISETP.GE.AND P0, PT, R35, UR4, PT ;  /* 0x0000000423007c0c */ /* 0x001fda000bf06270 */
[----:B------:R-:W-:Y:S05]  /*0a70*/  @P0 BRA `(.L_x_650) ;  /* 0x0000015800a80947 */ /* 0x000fea0003800000 */
[----:B------:R-:W2:Y:S01]  /*0a80*/  LDL.LU R12, [R1] ;  /* 0x00000000010c7983 */ /* 0x000ea20000300800 */
[----:B------:R-:W-:Y:S01]  /*0a90*/  VIADD R11, R0, 0xffffff80 ;  /* 0xffffff80000b7836 */ /* 0x000fe20000000000 */
[----:B------:R-:W-:Y:S01]  /*0aa0*/  CS2R R206, SRZ ;  /* 0x0000000000ce7805 */ /* 0x000fe2000001ff00 */
[----:B------:R-:W-:Y:S02]  /*0ab0*/  IMAD.MOV.U32 R18, RZ, RZ, RZ ;  /* 0x000000ffff127224 */ /* 0x000fe400078e00ff */
[----:B------:R-:W-:Y:S01]  /*0ac0*/  IMAD.MOV.U32 R216, RZ, RZ, RZ ;  /* 0x000000ffffd87224 */ /* 0x000fe200078e00ff */
[----:B------:R-:W-:-:S04]  /*0ad0*/  SHF.R.S32.HI R0, RZ, 0x1f, R11 ;  /* 0x0000001fff007819 */ /* 0x000fc8000001140b */
[CC--:B------:R-:W-:Y:S02]  /*0ae0*/  LEA.HI R2, R0.reuse, R11.reuse, RZ, 0x7 ;  /* 0x0000000b00027211 */ /* 0x0c0fe400078f38ff */
[----:B------:R-:W-:Y:S02]  /*0af0*/  LEA.HI R229, R0, R11, RZ, 0x5 ;  /* 0x0000000b00e57211 */ /* 0x000fe400078f28ff */
[C---:B------:R-:W-:Y:S02]  /*0b00*/  LOP3.LUT R3, R2.reuse, 0xffffff80, RZ, 0xc0, !PT ;  /* 0xffffff8002037812 */ /* 0x040fe400078ec0ff */
[----:B------:R-:W-:Y:S02]  /*0b10*/  SHF.R.S32.HI R13, RZ, 0x7, R2 ;  /* 0x00000007ff0d7819 */ /* 0x000fe40000011402 */
[----:B------:R-:W-:Y:S01]  /*0b20*/  SHF.R.S32.HI R229, RZ, 0x5, R229 ;  /* 0x00000005ffe57819 */ /* 0x000fe200000114e5 */
[----:B------:R-:W-:Y:S01]  /*0b30*/  IMAD.IADD R10, R11, 0x1, -R3 ;  /* 0x000000010b0a7824 */ /* 0x000fe200078e0a03 */
[----:B------:R-:W-:-:S04]  /*0b40*/  LEA.HI R2, R2, R13, RZ, 0x1 ;  /* 0x0000000d02027211 */ /* 0x000fc800078f08ff */
[----:B------:R-:W-:Y:S02]  /*0b50*/  SHF.R.S32.HI R5, RZ, 0x1f, R10 ;  /* 0x0000001fff057819 */ /* 0x000fe4000001140a */
[----:B------:R-:W-:Y:S02]  /*0b60*/  LOP3.LUT R2, R2, 0x3fffffe, RZ, 0xc0, !PT ;  /* 0x03fffffe02027812 */ /* 0x000fe400078ec0ff */
[CC--:B------:R-:W-:Y:S02]  /*0b70*/  LEA.HI R7, R5.reuse, R10.reuse, RZ, 0x2 ;  /* 0x0000000a05077211 */ /* 0x0c0fe400078f10ff */
[----:B------:R-:W-:Y:S01]  /*0b80*/  LEA.HI R5, R5, R10, RZ, 0x5 ;  /* 0x0000000a05057211 */ /* 0x000fe200078f28ff */
[----:B------:R-:W-:Y:S01]  /*0b90*/  IMAD.IADD R2, R13, 0x1, -R2 ;  /* 0x000000010d027824 */ /* 0x000fe200078e0a02 */
[--C-:B------:R-:W-:Y:S02]  /*0ba0*/  SHF.R.S32.HI R4, RZ, 0x2, R7.reuse ;  /* 0x00000002ff047819 */ /* 0x100fe40000011407 */
        /* <DEDUP_REMOVED lines=9> */
[----:B------:R-:W-:Y:S01]  /*0c40*/  LEA.HI R3, R3, R6, RZ, 0x1 ;  /* 0x0000000603037211 */ /* 0x000fe200078f08ff */
[----:B------:R-:W-:Y:S02]  /*0c50*/  IMAD R5, R5, 0x10, R8 ;  /* 0x0000001005057824 */ /* 0x000fe400078e0208 */
[----:B------:R-:W-:Y:S01]  /*0c60*/  IMAD.IADD R4, R11, 0x1, -R4 ;  /* 0x000000010b047824 */ /* 0x000fe200078e0a04 */
[----:B------:R-:W-:Y:S01]  /*0c70*/  LOP3.LUT R3, R3, 0x1ffffffe, RZ, 0xc0, !PT ;  /* 0x1ffffffe03037812 */ /* 0x000fe200078ec0ff */
[----:B------:R-:W-:Y:S01]  /*0c80*/  IMAD R8, R2, 0x40, R5 ;  /* 0x0000004002087824 */ /* 0x000fe200078e0205 */
[-C--:B------:R-:W-:Y:S02]  /*0c90*/  LEA.HI R2, R0, R11.reuse, RZ, 0x2 ;  /* 0x0000000b00027211 */ /* 0x080fe400078f10ff */
[----:B------:R-:W-:Y:S01]  /*0ca0*/  LEA R4, R229, R4, 0x4 ;  /* 0x00000004e5047211 */ /* 0x000fe200078e20ff */
[----:B------:R-:W-:Y:S01]  /*0cb0*/  IMAD.IADD R3, R6, 0x1, -R3 ;  /* 0x0000000106037824 */ /* 0x000fe200078e0a03 */
[----:B------:R-:W-:Y:S01]  /*0cc0*/  LEA.HI R0, R0, R11, RZ, 0x3 ;  /* 0x0000000b00007211 */ /* 0x000fe200078f18ff */
[----:B------:R-:W-:Y:S01]  /*0cd0*/  STL [R1+0x48], R8 ;  /* 0x0000480801007387 */ /* 0x000fe20000100800 */
[--C-:B------:R-:W-:Y:S01]  /*0ce0*/  SHF.R.S32.HI R204, RZ, 0x2, R2.reuse ;  /* 0x00000002ffcc7819 */ /* 0x100fe20000011402 */
[----:B------:R-:W-:Y:S01]  /*0cf0*/  IMAD R6, R4, 0x8, R3 ;  /* 0x0000000804067824 */ /* 0x000fe200078e0203 */
[----:B------:R-:W-:Y:S01]  /*0d00*/  SHF.R.S32.HI R3, RZ, 0x1f, R2 ;  /* 0x0000001fff037819 */ /* 0x000fe20000011402 */
[----:B------:R-:W-:Y:S01]  /*0d10*/  STL [R1+0x28], RZ ;  /* 0x000028ff01007387 */ /* 0x000fe20000100800 */
[----:B------:R-:W-:Y:S01]  /*0d20*/  SHF.R.S32.HI R4, RZ, 0x3, R0 ;  /* 0x00000003ff047819 */ /* 0x000fe20000011400 */
[----:B------:R-:W-:Y:S01]  /*0d30*/  IMAD.SHL.U32 R6, R6, 0x8, RZ ;  /* 0x0000000806067824 */ /* 0x000fe200078e00ff */
[----:B------:R-:W-:-:S02]  /*0d40*/  LOP3.LUT R0, R0, 0xfffffff8, RZ, 0xc0, !PT ;  /* 0xfffffff800007812 */ /* 0x000fc400078ec0ff */
[----:B------:R-:W-:Y:S02]  /*0d50*/  LOP3.LUT R2, R2, 0xfffffffc, RZ, 0xc0, !PT ;  /* 0xfffffffc02027812 */ /* 0x000fe400078ec0ff */
[----:B------:R-:W-:Y:S01]  /*0d60*/  LEA.HI R3, R3, R204, RZ, 0x3 ;  /* 0x000000cc03037211 */ /* 0x000fe200078f18ff */
[C---:B------:R-:W-:Y:S01]  /*0d70*/  IMAD.IADD R9, R11.reuse, 0x1, -R0 ;  /* 0x000000010b097824 */ /* 0x040fe200078e0a00 */
[----:B------:R-:W-:Y:S01]  /*0d80*/  IADD3 R5, R204, 0x40, RZ ;  /* 0x00000040cc057810 */ /* 0x000fe20007ffe0ff */
[----:B------:R-:W-:Y:S01]  /*0d90*/  IMAD.IADD R4, R11, 0x1, -R2 ;  /* 0x000000010b047824 */ /* 0x000fe200078e0a02 */
[----:B------:R-:W-:Y:S01]  /*0da0*/  LOP3.LUT R3, R3, 0xfffffff8, RZ, 0xc0, !PT ;  /* 0xfffffff803037812 */ /* 0x000fe200078ec0ff */
[----:B------:R-:W-:Y:S01]  /*0db0*/  IMAD.SHL.U32 R217, R9, 0x8, RZ ;  /* 0x0000000809d97824 */ /* 0x000fe200078e00ff */
[----:B------:R-:W-:Y:S01]  /*0dc0*/  SHF.R.S32.HI R2, RZ, 0x1f, R5 ;  /* 0x0000001fff027819 */ /* 0x000fe20000011405 */
[----:B------:R-:W-:Y:S01]  /*0dd0*/  IMAD.SHL.U32 R227, R5, 0x40, RZ ;  /* 0x0000004005e37824 */ /* 0x000fe200078e00ff */
[----:B------:R-:W-:Y:S01]  /*0de0*/  LEA.HI R0, R4, R4, RZ, 0x1 ;  /* 0x0000000404007211 */ /* 0x000fe200078f08ff */
[----:B------:R-:W-:Y:S01]  /*0df0*/  IMAD.IADD R9, R204, 0x1, -R3 ;  /* 0x00000001cc097824 */ /* 0x000fe200078e0a03 */
[----:B------:R-:W-:Y:S01]  /*0e00*/  LEA.HI R3, R2, R5, RZ, 0x3 ;  /* 0x0000000502037211 */ /* 0x000fe200078f18ff */
[----:B------:R-:W-:Y:S01]  /*0e10*/  IMAD.SHL.U32 R16, R4, 0x8, RZ ;  /* 0x0000000804107824 */ /* 0x000fe200078e00ff */
[----:B------:R-:W-:Y:S01]  /*0e20*/  LOP3.LUT R0, R0, 0x1ffffffe, RZ, 0xc0, !PT ;  /* 0x1ffffffe00007812 */ /* 0x000fe200078ec0ff */
[C---:B------:R-:W-:Y:S01]  /*0e30*/  IMAD.SHL.U32 R22, R4.reuse, 0x4, RZ ;  /* 0x0000000404167824 */ /* 0x040fe200078e00ff */
[----:B------:R-:W-:Y:S01]  /*0e40*/  LOP3.LUT R227, R227, 0x1c0, RZ, 0xc0, !PT ;  /* 0x000001c0e3e37812 */ /* 0x000fe200078ec0ff */
[----:B------:R-:W-:Y:S01]  /*0e50*/  IMAD.SHL.U32 R3, R3, 0x40, RZ ;  /* 0x0000004003037824 */ /* 0x000fe200078e00ff */
[----:B------:R0:W-:Y:S01]  /*0e60*/  STL [R1+0x30], R9 ;  /* 0x0000300901007387 */ /* 0x0001e20000100800 */
[C---:B------:R-:W-:Y:S01]  /*0e70*/  VIADD R13, R217.reuse, 0x40 ;  /* 0x00000040d90d7836 */ /* 0x040fe20000000000 */
[----:B------:R-:W-:Y:S01]  /*0e80*/  SHF.R.S32.HI R5, RZ, 0x1f, R217 ;  /* 0x0000001fff057819 */ /* 0x000fe200000114d9 */
[----:B------:R-:W-:Y:S01]  /*0e90*/  VIADD R11, R217, 0xc0 ;  /* 0x000000c0d90b7836 */ /* 0x000fe20000000000 */
[----:B------:R-:W-:Y:S01]  /*0ea0*/  LOP3.LUT R3, R3, 0xfffffe00, RZ, 0xc0, !PT ;  /* 0xfffffe0003037812 */ /* 0x000fe200078ec0ff */
[----:B------:R-:W-:Y:S01]  /*0eb0*/  IMAD.IADD R0, R4, 0x1, -R0 ;  /* 0x0000000104007824 */ /* 0x000fe200078e0a00 */
[----:B------:R-:W-:Y:S01]  /*0ec0*/  LOP3.LUT R4, R227, 0x38, R16, 0xf8, !PT ;  /* 0x00000038e3047812 */ /* 0x000fe200078ef810 */
[----:B------:R-:W-:Y:S01]  /*0ed0*/  VIADD R208, R22, 0x10 ;  /* 0x0000001016d07836 */ /* 0x000fe20000000000 */
[----:B------:R-:W-:Y:S01]  /*0ee0*/  SHF.R.S32.HI R14, RZ, 0x1f, R13 ;  /* 0x0000001fff0e7819 */ /* 0x000fe2000001140d */
[----:B------:R1:W-:Y:S01]  /*0ef0*/  STL [R1+0x4], R3 ;  /* 0x0000040301007387 */ /* 0x0003e20000100800 */
[----:B0-----:R-:W-:Y:S01]  /*0f00*/  SHF.R.U32.HI R9, RZ, 0x3, R227 ;  /* 0x00000003ff097819 */ /* 0x001fe200000116e3 */
[C---:B------:R-:W-:Y:S01]  /*0f10*/  VIADD R213, R16.reuse, 0x40 ;  /* 0x0000004010d57836 */ /* 0x040fe20000000000 */
[----:B------:R-:W-:Y:S01]  /*0f20*/  SHF.R.S32.HI R5, RZ, 0x1f, R208 ;  /* 0x0000001fff057819 */ /* 0x000fe200000114d0 */
[C---:B------:R-:W-:Y:S01]  /*0f30*/  VIADD R212, R16.reuse, 0x60 ;  /* 0x0000006010d47836 */ /* 0x040fe20000000000 */
[----:B------:R-:W-:Y:S01]  /*0f40*/  LOP3.LUT R4, R3, R4, R9, 0xf6, !PT ;  /* 0x0000000403047212 */ /* 0x000fe200078ef609 */
[----:B------:R-:W-:Y:S01]  /*0f50*/  VIADD R211, R16, 0x80 ;  /* 0x0000008010d37836 */ /* 0x000fe20000000000 */
[----:B------:R-:W-:Y:S01]  /*0f60*/  SHF.L.U64.HI R5, R208, 0x1, R5 ;  /* 0x00000001d0057819 */ /* 0x000fe20000010205 */
[----:B------:R-:W-:Y:S01]  /*0f70*/  VIADD R210, R16, 0xa0 ;  /* 0x000000a010d27836 */ /* 0x000fe20000000000 */
[----:B------:R-:W-:Y:S01]  /*0f80*/  LEA R0, R0, R8, 0x3 ;  /* 0x0000000800007211 */ /* 0x000fe200078e18ff */
[----:B-1----:R-:W-:Y:S01]  /*0f90*/  IMAD.IADD R3, R10, 0x1, -R7 ;  /* 0x000000010a037824 */ /* 0x002fe200078e0a07 */
[C---:B------:R-:W-:Y:S01]  /*0fa0*/  IADD3 R2, R16.reuse, 0x20, RZ ;  /* 0x0000002010027810 */ /* 0x040fe20007ffe0ff */
[C---:B------:R-:W-:Y:S01]  /*0fb0*/  VIADD R215, R16.reuse, 0xc0 ;  /* 0x000000c010d77836 */ /* 0x040fe20000000000 */
[----:B------:R-:W-:Y:S01]  /*0fc0*/  SHF.R.S32.HI R17, RZ, 0x1f, R16 ;  /* 0x0000001fff117819 */ /* 0x000fe20000011410 */
[----:B------:R-:W-:Y:S01]  /*0fd0*/  VIADD R214, R16, 0xe0 ;  /* 0x000000e010d67836 */ /* 0x000fe20000000000 */
[----:B------:R-:W-:-:S02]  /*0fe0*/  SHF.R.S32.HI R205, RZ, 0x1f, R2 ;  /* 0x0000001fffcd7819 */ /* 0x000fc40000011402 */
[----:B------:R-:W-:Y:S02]  /*0ff0*/  SHF.R.S32.HI R223, RZ, 0x1f, R213 ;  /* 0x0000001fffdf7819 */ /* 0x000fe400000114d5 */
[----:B------:R-:W-:Y:S02]  /*1000*/  SHF.R.S32.HI R222, RZ, 0x1f, R212 ;  /* 0x0000001fffde7819 */ /* 0x000fe400000114d4 */
[----:B------:R-:W-:Y:S02]  /*1010*/  SHF.R.S32.HI R221, RZ, 0x1f, R211 ;  /* 0x0000001fffdd7819 */ /* 0x000fe400000114d3 */
[----:B------:R-:W-:Y:S02]  /*1020*/  SHF.R.S32.HI R220, RZ, 0x1f, R210 ;  /* 0x0000001fffdc7819 */ /* 0x000fe400000114d2 */
[----:B------:R-:W-:Y:S02]  /*1030*/  SHF.R.S32.HI R219, RZ, 0x1f, R215 ;  /* 0x0000001fffdb7819 */ /* 0x000fe400000114d7 */
[----:B------:R-:W-:-:S02]  /*1040*/  SHF.R.S32.HI R218, RZ, 0x1f, R214 ;  /* 0x0000001fffda7819 */ /* 0x000fc400000114d6 */
[----:B--2---:R-:W-:Y:S02]  /*1050*/  LOP3.LUT R209, R12, 0x1, RZ, 0xfc, !PT ;  /* 0x000000010cd17812 */ /* 0x004fe400078efcff */
[----:B------:R-:W-:-:S04]  /*1060*/  IADD3 R12, R217, 0x80, RZ ;  /* 0x00000080d90c7810 */ /* 0x000fc80007ffe0ff */
[----:B------:R-:W-:Y:S02]  /*1070*/  SHF.R.S32.HI R13, RZ, 0x1f, R12 ;  /* 0x0000001fff0d7819 */ /* 0x000fe4000001140c */
[----:B------:R-:W-:Y:S01]  /*1080*/  SHF.R.S32.HI R12, RZ, 0x1f, R11 ;  /* 0x0000001fff0c7819 */ /* 0x000fe2000001140b */
[----:B------:R-:W-:-:S05]  /*1090*/  IMAD.SHL.U32 R11, R208, 0x2, RZ ;  /* 0x00000002d00b7824 */ /* 0x000fca00078e00ff */
[----:B------:R-:W-:Y:S04]  /*10a0*/  STL [R1+0x40], R11 ;  /* 0x0000400b01007387 */ /* 0x000fe80000100800 */
[----:B------:R0:W-:Y:S04]  /*10b0*/  STL [R1+0x4c], R3 ;  /* 0x00004c0301007387 */ /* 0x0001e80000100800 */
[----:B------:R1:W-:Y:S04]  /*10c0*/  STL [R1+0x54], R6 ;  /* 0x0000540601007387 */ /* 0x0003e80000100800 */
[----:B------:R1:W-:Y:S01]  /*10d0*/  STL [R1+0x3c], R5 ;  /* 0x00003c0501007387 */ /* 0x0003e20000100800 */
[----:B0-----:R-:W-:-:S03]  /*10e0*/  IMAD R3, R4, 0x2, R19 ;  /* 0x0000000204037824 */ /* 0x001fc600078e0213 */
[----:B------:R1:W-:Y:S04]  /*10f0*/  STL [R1+0x50], R0 ;  /* 0x0000500001007387 */ /* 0x0003e80000100800 */
[----:B------:R1:W-:Y:S02]  /*1100*/  STL [R1+0x44], R3 ;  /* 0x0000440301007387 */ /* 0x0003e40000100800 */
.L_x_793:
[----:B012---:R-:W0:Y:S02]  /*1110*/  LDC.64 R4, c[0x0][0xc88] ;  /* 0x00032200ff047b82 */ /* 0x007e240000000a00 */
[----:B0-----:R-:W-:-:S05]  /*1120*/  IMAD.WIDE R4, R35, 0x4, R4 ;  /* 0x0000000423047825 */ /* 0x001fca00078e0204 */
[----:B------:R-:W2:Y:S01]  /*1130*/  LDG.E R0, desc[UR40][R4.64] ;  /* 0x0000002804007981 */ /* 0x000ea2000c1e1900 */
[----:B------:R-:W-:Y:S05]  /*1140*/  YIELD ;  /* 0x0000000000007946 */ /* 0x000fea0003800000 */
[----:B------:R-:W-:Y:S01]  /*1150*/  ULDC.64 UR4, c[0x0][0xa28] ;  /* 0x00028a0000047ab9 */ /* 0x000fe20000000a00 */
[----:B------:R-:W-:Y:S01]  /*1160*/  ULDC.64 UR8, c[0x0][0xa18] ;  /* 0x0002860000087ab9 */ /* 0x000fe20000000a00 */
[----:B------:R-:W-:Y:S01]  /*1170*/  ISETP.NE.U32.AND P1, PT, RZ, UR4, PT ;  /* 0x00000004ff007c0c */ /* 0x000fe2000bf25070 */
[----:B------:R-:W-:Y:S01]  /*1180*/  ULDC.64 UR6, c[0x0][0xa08] ;  /* 0x0002820000067ab9 */ /* 0x000fe20000000a00 */
[----:B------:R-:W-:Y:S01]  /*1190*/  IMAD.MOV.U32 R35, RZ, RZ, RZ ;  /* 0x000000ffff237224 */ /* 0x000fe200078e00ff */
[----:B------:R-:W-:-:S02]  /*11a0*/  ISETP.NE.U32.AND P0, PT, RZ, UR6, PT ;  /* 0x00000006ff007c0c */ /* 0x000fc4000bf05070 */
[----:B------:R-:W-:Y:S02]  /*11b0*/  ISETP.NE.AND.EX P1, PT, RZ, UR5, PT, P1 ;  /* 0x00000005ff007c0c */ /* 0x000fe4000bf25310 */
[----:B------:R-:W-:Y:S02]  /*11c0*/  ISETP.NE.AND.EX P0, PT, RZ, UR7, PT, P0 ;  /* 0x00000007ff007c0c */ /* 0x000fe4000bf05300 */
[----:B--2---:R-:W-:Y:S01]  /*11d0*/  SHF.R.S32.HI R3, RZ, 0x1f, R0 ;  /* 0x0000001fff037819 */ /* 0x004fe20000011400 */
[----:B------:R-:W-:Y:S08]  /*11e0*/  STL [R1+0x24], R0 ;  /* 0x0000240001007387 */ /* 0x000ff00000100800 */
[C---:B------:R-:W-:Y:S01]  /*11f0*/  @P1 LEA R6, P2, R0.reuse, UR4, 0x2 ;  /* 0x0000000400061c11 */ /* 0x040fe2000f8410ff */
[C---:B------:R-:W-:Y:S01]  /*1200*/  IMAD.SHL.U32 R37, R0.reuse, 0x4, RZ ;  /* 0x0000000400257824 */ /* 0x040fe200078e00ff */
[C-C-:B------:R-:W-:Y:S01]  /*1210*/  SHF.L.U64.HI R36, R0.reuse, 0x2, R3.reuse ;  /* 0x0000000200247819 */ /* 0x140fe20000010203 */
[----:B------:R0:W-:Y:S01]  /*1220*/  STL [R1+0x38], R3 ;  /* 0x0000380301007387 */ /* 0x0001e20000100800 */
[----:B------:R-:W-:-:S02]  /*1230*/  @P1 LEA.HI.X R7, R0, UR5, R3, 0x2, P2 ;  /* 0x0000000500071c11 */ /* 0x000fc400090f1403 */
[----:B------:R-:W-:Y:S01]  /*1240*/  ISETP.NE.U32.AND P2, PT, RZ, UR8, PT ;  /* 0x00000008ff007c0c */ /* 0x000fe2000bf45070 */
[----:B------:R-:W-:Y:S01]  /*1250*/  ULDC UR4, c[0x0][0x288] ;  /* 0x0000a20000047ab9 */ /* 0x000fe20000000800 */
[C---:B------:R-:W-:Y:S01]  /*1260*/  IADD3 R8, P3, R37.reuse, UR6, RZ ;  /* 0x0000000625087c10 */ /* 0x040fe2000ff7e0ff */
[----:B------:R1:W-:Y:S01]  /*1270*/  STL [R1+0x1c], R37 ;  /* 0x00001c2501007387 */ /* 0x0003e20000100800 */
[----:B------:R-:W-:Y:S01]  /*1280*/  ISETP.NE.AND.EX P2, PT, RZ, UR9, PT, P2 ;  /* 0x00000009ff007c0c */ /* 0x000fe2000bf45320 */
[----:B0-----:R-:W-:Y:S01]  /*1290*/  IMAD.MOV.U32 R3, RZ, RZ, RZ ;  /* 0x000000ffff037224 */ /* 0x001fe200078e00ff */
[C---:B------:R-:W-:Y:S01]  /*12a0*/  IADD3.X R9, R36.reuse, UR7, RZ, P3, !PT ;  /* 0x0000000724097c10 */ /* 0x040fe20009ffe4ff */
[----:B------:R-:W-:Y:S01]  /*12b0*/  IMAD.U32 R31, RZ, RZ, UR4 ;  /* 0x00000004ff1f7e24 */ /* 0x000fe2000f8e00ff */
[----:B------:R-:W-:Y:S01]  /*12c0*/  ULDC.64 UR4, c[0x0][0x418] ;  /* 0x0001060000047ab9 */ /* 0x000fe20000000a00 */
[----:B------:R1:W-:Y:S04]  /*12d0*/  STL [R1+0x20], R36 ;  /* 0x0000202401007387 */ /* 0x0003e80000100800 */
[----:B------:R1:W5:Y:S04]  /*12e0*/  @P1 LDG.E R3, desc[UR40][R6.64] ;  /* 0x0000002806031981 */ /* 0x000368000c1e1900 */
[----:B------:R-:W-:Y:S01]  /*12f0*/  @P2 IADD3 R4, P1, R37, UR8, RZ ;  /* 0x0000000825042c10 */ /* 0x000fe2000ff3e0ff */
[----:B------:R1:W5:Y:S03]  /*1300*/  @P0 LDG.E R35, desc[UR40][R8.64] ;  /* 0x0000002808230981 */ /* 0x000366000c1e1900 */
[----:B------:R-:W-:-:S05]  /*1310*/  @P2 IADD3.X R5, R36, UR9, RZ, P1, !PT ;  /* 0x0000000924052c10 */ /* 0x000fca0008ffe4ff */
[----:B------:R1:W5:Y:S01]  /*1320*/  @P2 LDG.E R31, desc[UR40][R4.64] ;  /* 0x00000028041f2981 */ /* 0x000362000c1e1900 */
[----:B------:R-:W-:Y:S01]  /*1330*/  UISETP.NE.U32.AND UP0, UPT, UR4, URZ, UPT ;  /* 0x0000003f0400728c */ /* 0x000fe2000bf05070 */
[----:B------:R-:W-:Y:S02]  /*1340*/  IMAD.MOV.U32 R29, RZ, RZ, R0 ;  /* 0x000000ffff1d7224 */ /* 0x000fe400078e0000 */
[----:B------:R-:W-:Y:S01]  /*1350*/  ULDC UR4, c[0x0][0x424] ;  /* 0x0001090000047ab9 */ /* 0x000fe20000000800 */
[----:B------:R-:W-:-:S03]  /*1360*/  UISETP.NE.AND.EX UP0, UPT, UR5, URZ, UPT, UP0 ;  /* 0x0000003f0500728c */ /* 0x000fc6000bf05300 */
[----:B------:R-:W-:Y:S01]  /*1370*/  ULDC UR5, c[0x0][0x2f0] ;  /* 0x0000bc0000057ab9 */ /* 0x000fe20000000800 */
[----:B------:R-:W-:-:S04]  /*1380*/  USEL UR4, UR4, 0x1, UP0 ;  /* 0x0000000104047887 */ /* 0x000fc80008000000 */
[----:B------:R-:W-:-:S03]  /*1390*/  UIMAD UR4, UR4, UR5, URZ ;  /* 0x00000005040472a4 */ /* 0x000fc6000f8e023f */
[----:B------:R-:W-:Y:S02]  /*13a0*/  ULDC UR5, c[0x0][0x348] ;  /* 0x0000d20000057ab9 */ /* 0x000fe40000000800 */
[----:B----4-:R-:W-:Y:S02]  /*13b0*/  IMAD.U32 R30, RZ, RZ, UR5 ;  /* 0x00000005ff1e7e24 */ /* 0x010fe4000f8e00ff */
[----:B------:R-:W-:Y:S01]  /*13c0*/  IMAD.U32 R32, RZ, RZ, UR4 ;  /* 0x00000004ff207e24 */ /* 0x000fe2000f8e00ff */
[----:B-1-3--:R-:W-:Y:S06]  /*13d0*/  @P2 BRA `(.L_x_651) ;  /* 0x0000000000242947 */ /* 0x00afec0003800000 */
[----:B------:R-:W-:Y:S02]  /*13e0*/  ULDC.64 UR4, c[0x0][0xa00] ;  /* 0x0002800000047ab9 */ /* 0x000fe40000000a00 */
[----:B------:R-:W-:-:S04]  /*13f0*/  ISETP.NE.U32.AND P1, PT, RZ, UR4, PT ;  /* 0x00000004ff007c0c */ /* 0x000fc8000bf25070 */
[----:B------:R-:W-:-:S13]  /*1400*/  ISETP.NE.AND.EX P1, PT, RZ, UR5, PT, P1 ;  /* 0x00000005ff007c0c */ /* 0x000fda000bf25310 */
[----:B------:R-:W-:Y:S05]  /*1410*/  @!P1 BRA `(.L_x_651) ;  /* 0x0000000000149947 */ /* 0x000fea0003800000 */
[----:B------:R-:W0:Y:S02]  /*1420*/  LDC.64 R4, c[0x0][0xa00] ;  /* 0x00028000ff047b82 */ /* 0x000e240000000a00 */
[----:B0-----:R-:W-:-:S05]  /*1430*/  IMAD.WIDE R4, R29, 0x4, R4 ;  /* 0x000000041d047825 */ /* 0x001fca00078e0204 */
[----:B-----5:R-:W2:Y:S04]  /*1440*/  LDG.E R31, desc[UR40][R4.64] ;  /* 0x00000028041f7981 */ /* 0x020ea8000c1e1900 */
[----:B------:R-:W2:Y:S02]  /*1450*/  LDG.E R0, desc[UR40][R4.64+0x4] ;  /* 0x0000042804007981 */ /* 0x000ea4000c1e1900 */
[----:B--2---:R-:W-:-:S07]  /*1460*/  IADD3 R31, -R31, R0, RZ ;  /* 0x000000001f1f7210 */ /* 0x004fce0007ffe1ff */
.L_x_651:
[----:B------:R-:W-:Y:S01]  /*1470*/  ULDC.64 UR4, c[0x0][0xa20] ;  /* 0x0002880000047ab9 */ /* 0x000fe20000000a00 */
[----:B------:R0:W-:Y:S01]  /*1480*/  STL [R1+0x2c], R33 ;  /* 0x00002c2101007387 */ /* 0x0001e20000100800 */
[----:B------:R-:W-:-:S03]  /*1490*/  ISETP.NE.U32.AND P1, PT, RZ, UR4, PT ;  /* 0x00000004ff007c0c */ /* 0x000fc6000bf25070 */
[----:B------:R0:W-:Y:S01]  /*14a0*/  STL [R1+0x18], R34 ;  /* 0x0000182201007387 */ /* 0x0001e20000100800 */
[----:B------:R-:W-:-:S13]  /*14b0*/  ISETP.NE.AND.EX P1, PT, RZ, UR5, PT, P1 ;  /* 0x00000005ff007c0c */ /* 0x000fda000bf25310 */
[----:B0-----:R-:W-:Y:S05]  /*14c0*/  @!P1 BRA `(.L_x_652) ;  /* 0x0000000000109947 */ /* 0x001fea0003800000 */
[----:B------:R-:W-:-:S04]  /*14d0*/  IADD3 R4, P0, R37, UR4, RZ ;  /* 0x0000000425047c10 */ /* 0x000fc8000ff1e0ff */
[----:B------:R-:W-:-:S05]  /*14e0*/  IADD3.X R5, R36, UR5, RZ, P0, !PT ;  /* 0x0000000524057c10 */ /* 0x000fca00087fe4ff */
[----:B------:R0:W5:Y:S01]  /*14f0*/  LDG.E R32, desc[UR40][R4.64] ;  /* 0x0000002804207981 */ /* 0x000162000c1e1900 */
[----:B------:R-:W-:Y:S05]  /*1500*/  BRA `(.L_x_653) ;  /* 0x0000000000107947 */ /* 0x000fea0003800000 */
.L_x_652:
[----:B------:R-:W-:Y:S05]  /*1510*/  @!P0 BRA `(.L_x_653) ;  /* 0x00000000000c8947 */ /* 0x000fea0003800000 */
[----:B------:R-:W2:Y:S04]  /*1520*/  LDG.E R5, desc[UR40][R8.64] ;  /* 0x0000002808057981 */ /* 0x000ea8000c1e1900 */
[----:B------:R-:W2:Y:S02]  /*1530*/  LDG.E R32, desc[UR40][R8.64+0x4] ;  /* 0x0000042808207981 */ /* 0x000ea4000c1e1900 */
[----:B--2---:R-:W-:-:S07]  /*1540*/  IMAD.IADD R32, R32, 0x1, -R5 ;  /* 0x0000000120207824 */ /* 0x004fce00078e0a05 */
.L_x_653:
[----:B------:R-:W-:Y:S02]  /*1550*/  ULDC.64 UR4, c[0x0][0xa10] ;  /* 0x0002840000047ab9 */ /* 0x000fe40000000a00 */
[----:B------:R-:W-:-:S04]  /*1560*/  ISETP.NE.U32.AND P0, PT, RZ, UR4, PT ;  /* 0x00000004ff007c0c */ /* 0x000fc8000bf05070 */
[----:B------:R-:W-:Y:S01]  /*1570*/  ISETP.NE.AND.EX P0, PT, RZ, UR5, PT, P0 ;  /* 0x00000005ff007c0c */ /* 0x000fe2000bf05300 */
[----:B-----5:R-:W-:Y:S01]  /*1580*/  IMAD.IADD R11, R32, 0x1, -R3 ;  /* 0x00000001200b7824 */ /* 0x020fe200078e0a03 */
[----:B------:R-:W-:-:S11]  /*1590*/  ULDC.64 UR4, c[0x0][0xa30] ;  /* 0x00028c0000047ab9 */ /* 0x000fd60000000a00 */
[----:B0-----:R-:W0:Y:S02]  /*15a0*/  @P0 LDC.64 R4, c[0x0][0xa10] ;  /* 0x00028400ff040b82 */ /* 0x001e240000000a00 */
[----:B0-----:R-:W-:-:S05]  /*15b0*/  @P0 IMAD.WIDE R4, R29, 0x4, R4 ;  /* 0x000000041d040825 */ /* 0x001fca00078e0204 */
[----:B------:R-:W2:Y:S04]  /*15c0*/  @P0 LDG.E R0, desc[UR40][R4.64] ;  /* 0x0000002804000981 */ /* 0x000ea8000c1e1900 */
[----:B------:R0:W2:Y:S01]  /*15d0*/  @P0 LDG.E R9, desc[UR40][R4.64+0x4] ;  /* 0x0000042804090981 */ /* 0x0000a2000c1e1900 */
[----:B------:R-:W-:Y:S01]  /*15e0*/  ISETP.NE.U32.AND P1, PT, RZ, UR4, PT ;  /* 0x00000004ff007c0c */ /* 0x000fe2000bf25070 */
[----:B------:R-:W-:-:S03]  /*15f0*/  IMAD.MOV.U32 R28, RZ, RZ, R32 ;  /* 0x000000ffff1c7224 */ /* 0x000fc600078e0020 */
[----:B------:R-:W-:Y:S01]  /*1600*/  ISETP.NE.AND.EX P1, PT, RZ, UR5, PT, P1 ;  /* 0x00000005ff007c0c */ /* 0x000fe2000bf25310 */
[----:B0-----:R-:W-:-:S05]  /*1610*/  IMAD.MOV R4, RZ, RZ, -R11 ;  /* 0x000000ffff047224 */ /* 0x001fca00078e0a0b */
[----:B------:R-:W-:-:S07]  /*1620*/  VIMNMX R4, RZ, R4, !PT ;  /* 0x00000004ff047248 */ /* 0x000fce0007fe0100 */
[----:B------:R-:W-:-:S04]  /*1630*/  @P1 IADD3 R6, P2, R37, UR4, RZ ;  /* 0x0000000425061c10 */ /* 0x000fc8000ff5e0ff */
[----:B------:R-:W-:-:S05]  /*1640*/  @P1 IADD3.X R7, R36, UR5, RZ, P2, !PT ;  /* 0x0000000524071c10 */ /* 0x000fca00097fe4ff */
[----:B------:R0:W5:Y:S01]  /*1650*/  @P1 LDG.E R28, desc[UR40][R6.64] ;  /* 0x00000028061c1981 */ /* 0x000162000c1e1900 */
[----:B--2---:R-:W-:-:S04]  /*1660*/  @P0 IMAD.IADD R30, R9, 0x1, -R0 ;  /* 0x00000001091e0824 */ /* 0x004fc800078e0a00 */
[----:B------:R-:W-:-:S04]  /*1670*/  IMAD.IADD R177, R11, 0x1, R30 ;  /* 0x000000010bb17824 */ /* 0x000fc800078e021e */
[----:B------:R-:W-:-:S04]  /*1680*/  VIADD R0, R177, 0x5f ;  /* 0x0000005fb1007836 */ /* 0x000fc80000000000 */
[----:B------:R-:W-:-:S05]  /*1690*/  IMAD.HI R0, R0, 0x2aaaaaab, RZ ;  /* 0x2aaaaaab00007827 */ /* 0x000fca00078e02ff */
[----:B------:R-:W-:-:S04]  /*16a0*/  SHF.R.U32.HI R3, RZ, 0x1f, R0 ;  /* 0x0000001fff037819 */ /* 0x000fc80000011600 */
[----:B------:R-:W-:-:S05]  /*16b0*/  LEA.HI.SX32 R178, R0, R3, 0x1c ;  /* 0x0000000300b27211 */ /* 0x000fca00078fe2ff */
[----:B------:R-:W-:-:S05]  /*16c0*/  IMAD R3, R178, 0x60, -R11 ;  /* 0x00000060b2037824 */ /* 0x000fca00078e0a0b */
[----:B------:R-:W-:-:S04]  /*16d0*/  VIMNMX R3, R3, R30, PT ;  /* 0x0000001e03037248 */ /* 0x000fc80003fe0100 */
[----:B------:R-:W-:Y:S01]  /*16e0*/  ISETP.GT.AND P0, PT, R3, R4, PT ;  /* 0x000000040300720c */ /* 0x000fe20003f04270 */
[----:B------:R-:W-:-:S05]  /*16f0*/  IMAD.WIDE.U32 R4, R4, -0x55555555, RZ ;  /* 0xaaaaaaab04047825 */ /* 0x000fca00078e00ff */
[----:B------:R-:W-:-:S05]  /*1700*/  SHF.R.U32.HI R27, RZ, 0x6, R5 ;  /* 0x00000006ff1b7819 */ /* 0x000fca0000011605 */
[----:B------:R-:W-:Y:S02]  /*1710*/  IMAD.MOV.U32 R26, RZ, RZ, R27 ;  /* 0x000000ffff1a7224 */ /* 0x000fe400078e001b */
[----:B------:R-:W-:-:S05]  /*1720*/  @P0 IADD3 R0, R3, 0x5f, RZ ;  /* 0x0000005f03000810 */ /* 0x000fca0007ffe0ff */
[----:B------:R-:W-:-:S05]  /*1730*/  @P0 IMAD.HI R0, R0, 0x2aaaaaab, RZ ;  /* 0x2aaaaaab00000827 */ /* 0x000fca00078e02ff */
[----:B------:R-:W-:-:S04]  /*1740*/  @P0 SHF.R.U32.HI R3, RZ, 0x1f, R0 ;  /* 0x0000001fff030819 */ /* 0x000fc80000011600 */
[----:B------:R-:W-:Y:S02]  /*1750*/  @P0 LEA.HI.SX32 R26, R0, R3, 0x1c ;  /* 0x00000003001a0211 */ /* 0x000fe400078fe2ff */
[----:B------:R-:W-:Y:S02]  /*1760*/  PLOP3.LUT P0, PT, PT, PT, PT, 0x80, 0x0 ;  /* 0x000000000000781c */ /* 0x000fe40003f0f070 */
[----:B------:R-:W-:-:S13]  /*1770*/  ISETP.GT.AND P1, PT, R26, R27, PT ;  /* 0x0000001b1a00720c */ /* 0x000fda0003f24270 */
[----:B0-----:R-:W-:Y:S05]  /*1780*/  @!P1 BRA `(.L_x_654) ;  /* 0x0000004400089947 */ /* 0x001fea0003800000 */
[----:B------:R-:W-:Y:S01]  /*1790*/  VIADD R25, R19, 0x1c400 ;  /* 0x0001c40013197836 */ /* 0x000fe20000000000 */
[----:B------:R-:W-:Y:S04]  /*17a0*/  BSSY B6, `(.L_x_655) ;  /* 0x0000013000067945 */ /* 0x000fe80003800000 */
[----:B------:R-:W-:-:S13]  /*17b0*/  LOP3.LUT P0, RZ, R25, 0x3ff, RZ, 0xc0, !PT ;  /* 0x000003ff19ff7812 */ /* 0x000fda000780c0ff */
        /* <DEDUP_REMOVED lines=17> */
.L_x_656:
[----:B------:R-:W-:Y:S05]  /*18d0*/  BSYNC B6 ;  /* 0x0000000000067941 */ /* 0x000fea0003800000 */
.L_x_655:
        /* <DEDUP_REMOVED lines=20> */
.L_x_658:
[----:B------:R-:W-:Y:S05]  /*1a20*/  BSYNC B6 ;  /* 0x0000000000067941 */ /* 0x000fea0003800000 */
.L_x_657:
[----:B------:R-:W-:Y:S01]  /*1a30*/  ULDC.64 UR4, c[0x0][0x9f8] ;  /* 0x00027e0000047ab9 */ /* 0x000fe20000000a00 */
[----:B------:R-:W0:Y:S01]  /*1a40*/  LDC.64 R56, c[0x0][0x3f8] ;  /* 0x0000fe00ff387b82 */ /* 0x000e220000000a00 */
[----:B------:R-:W-:Y:S01]  /*1a50*/  ISETP.NE.U32.AND P0, PT, RZ, UR4, PT ;  /* 0x00000004ff007c0c */ /* 0x000fe2000bf05070 */
[----:B------:R-:W2:Y:S03]  /*1a60*/  LDL R14, [R1+0x30] ;  /* 0x00003000010e7983 */ /* 0x000ea60000100800 */
[----:B------:R-:W-:-:S03]  /*1a70*/  ISETP.NE.AND.EX P0, PT, RZ, UR5, PT, P0 ;  /* 0x00000005ff007c0c */ /* 0x000fc6000bf05300 */
[----:B------:R-:W1:Y:S08]  /*1a80*/  LDC R67, c[0x0][0x3f4] ;  /* 0x0000fd00ff437b82 */ /* 0x000e700000000800 */
[----:B------:R-:W3:Y:S02]  /*1a90*/  LDC.64 R62, c[0x0][0x408] ;  /* 0x00010200ff3e7b82 */ /* 0x000ee40000000a00 */
[----:B------:R-:W-:Y:S01]  /*1aa0*/  @P0 IADD3 R4, P1, R37, UR4, RZ ;  /* 0x0000000425040c10 */ /* 0x000fe2000ff3e0ff */
[----:B------:R-:W-:-:S03]  /*1ab0*/  ULDC UR4, c[0x0][0x320] ;  /* 0x0000c80000047ab9 */ /* 0x000fc60000000800 */
[----:B------:R-:W-:Y:S02]  /*1ac0*/  @P0 IADD3.X R5, R36, UR5, RZ, P1, !PT ;  /* 0x0000000524050c10 */ /* 0x000fe40008ffe4ff */
[----:B------:R-:W-:-:S03]  /*1ad0*/  ISETP.GE.AND P1, PT, R2, UR4, PT ;  /* 0x0000000402007c0c */ /* 0x000fc6000bf26270 */
[----:B------:R4:W2:Y:S01]  /*1ae0*/  @P0 LDG.E R29, desc[UR40][R4.64] ;  /* 0x00000028041d0981 */ /* 0x0008a2000c1e1900 */
[----:B------:R-:W-:Y:S02]  /*1af0*/  SEL R3, RZ, 0xffffffff, P1 ;  /* 0xffffffffff037807 */ /* 0x000fe40000800000 */
[----:B------:R-:W-:-:S03]  /*1b00*/  ISETP.GE.AND P0, PT, R16, UR4, PT ;  /* 0x0000000410007c0c */ /* 0x000fc6000bf06270 */
[----:B------:R-:W-:Y:S01]  /*1b10*/  IMAD.SHL.U32 R3, R3, 0x2, RZ ;  /* 0x0000000203037824 */ /* 0x000fe200078e00ff */
[----:B------:R-:W-:Y:S02]  /*1b20*/  SEL R0, RZ, 0x1, P0 ;  /* 0x00000001ff007807 */ /* 0x000fe40000000000 */
[----:B------:R-:W-:Y:S02]  /*1b30*/  ISETP.GE.AND P0, PT, R213, UR4, PT ;  /* 0x00000004d5007c0c */ /* 0x000fe4000bf06270 */
[----:B------:R-:W-:Y:S02]  /*1b40*/  ISETP.GE.AND P1, PT, R212, UR4, PT ;  /* 0x00000004d4007c0c */ /* 0x000fe4000bf26270 */
[----:B------:R-:W-:Y:S02]  /*1b50*/  LOP3.LUT R0, R3, 0x2, R0, 0xe2, !PT ;  /* 0x0000000203007812 */ /* 0x000fe400078ee200 */
[----:B------:R-:W-:Y:S02]  /*1b60*/  SEL R3, RZ, 0x4, P0 ;  /* 0x00000004ff037807 */ /* 0x000fe40000000000 */
[----:B----4-:R-:W-:-:S02]  /*1b70*/  SEL R4, RZ, 0x8, P1 ;  /* 0x00000008ff047807 */ /* 0x010fc40000800000 */
[----:B------:R-:W-:Y:S02]  /*1b80*/  ISETP.GE.AND P0, PT, R211, UR4, PT ;  /* 0x00000004d3007c0c */ /* 0x000fe4000bf06270 */
[----:B------:R-:W-:Y:S02]  /*1b90*/  ISETP.GE.AND P1, PT, R210, UR4, PT ;  /* 0x00000004d2007c0c */ /* 0x000fe4000bf26270 */
[----:B------:R-:W-:Y:S02]  /*1ba0*/  LOP3.LUT R0, R4, R0, R3, 0xfe, !PT ;  /* 0x0000000004007212 */ /* 0x000fe400078efe03 */
[----:B------:R-:W-:Y:S02]  /*1bb0*/  SEL R3, RZ, 0x10, P0 ;  /* 0x00000010ff037807 */ /* 0x000fe40000000000 */
[----:B------:R-:W-:Y:S02]  /*1bc0*/  SEL R4, RZ, 0x20, P1 ;  /* 0x00000020ff047807 */ /* 0x000fe40000800000 */
[----:B------:R-:W-:-:S02]  /*1bd0*/  SHF.R.S32.HI R9, RZ, 0x1f, R204 ;  /* 0x0000001fff097819 */ /* 0x000fc400000114cc */
[----:B------:R-:W-:-:S03]  /*1be0*/  LOP3.LUT R3, R4, R0, R3, 0xfe, !PT ;  /* 0x0000000004037212 */ /* 0x000fc600078efe03 */
[-C--:B0-----:R-:W-:Y:S02]  /*1bf0*/  IMAD R0, R9, R56.reuse, RZ ;  /* 0x0000003809007224 */ /* 0x081fe400078e02ff */
[----:B------:R-:W-:-:S04]  /*1c00*/  IMAD.WIDE.U32 R10, R204, R56, R16 ;  /* 0x00000038cc0a7225 */ /* 0x000fc800078e0010 */
[----:B------:R-:W-:-:S04]  /*1c10*/  IMAD R15, R204, R57, R0 ;  /* 0x00000039cc0f7224 */ /* 0x000fc800078e0200 */
[----:B------:R-:W-:Y:S02]  /*1c20*/  IMAD.IADD R11, R15, 0x1, R11 ;  /* 0x000000010f0b7824 */ /* 0x000fe400078e020b */
[----:B-----5:R-:W-:-:S04]  /*1c30*/  IMAD.WIDE.U32 R20, R28, R56, R10 ;  /* 0x000000381c147225 */ /* 0x020fc800078e000a */
[----:B------:R-:W4:Y:S01]  /*1c40*/  LDL R11, [R1+0x4] ;  /* 0x00000400010b7983 */ /* 0x000f220000100800 */
[----:B------:R-:W0:Y:S01]  /*1c50*/  S2R R36, SR_TID.X ;  /* 0x0000000000247919 */ /* 0x000e220000002100 */
[----:B------:R-:W0:Y:S01]  /*1c60*/  S2R R38, SR_TID.X ;  /* 0x0000000000267919 */ /* 0x000e220000002100 */
[----:B------:R-:W-:-:S04]  /*1c70*/  ISETP.GE.AND P0, PT, R215, UR4, PT ;  /* 0x00000004d7007c0c */ /* 0x000fc8000bf06270 */
[----:B------:R-:W-:Y:S02]  /*1c80*/  SEL R6, RZ, 0x40, P0 ;  /* 0x00000040ff067807 */ /* 0x000fe40000000000 */
[----:B-1----:R-:W-:Y:S02]  /*1c90*/  ISETP.GE.AND P0, PT, R16, R67, PT ;  /* 0x000000431000720c */ /* 0x002fe40003f06270 */
[----:B------:R-:W-:Y:S02]  /*1ca0*/  ISETP.GE.AND P1, PT, R214, UR4, PT ;  /* 0x00000004d6007c0c */ /* 0x000fe4000bf26270 */
[----:B------:R-:W-:Y:S02]  /*1cb0*/  SEL R13, R67, RZ, P0 ;  /* 0x000000ff430d7207 */ /* 0x000fe40000000000 */
[----:B------:R-:W-:Y:S01]  /*1cc0*/  SHF.R.S32.HI R23, RZ, 0x1f, R22 ;  /* 0x0000001fff177819 */ /* 0x000fe20000011416 */
[----:B---3--:R-:W-:Y:S01]  /*1cd0*/  IMAD R8, R9, R62, RZ ;  /* 0x0000003e09087224 */ /* 0x008fe200078e02ff */
[----:B------:R-:W-:-:S02]  /*1ce0*/  SEL R7, RZ, 0x7fff80, P1 ;  /* 0x007fff80ff077807 */ /* 0x000fc40000800000 */
[----:B0-----:R-:W-:-:S04]  /*1cf0*/  SHF.R.U32.HI R36, RZ, 0x7, R36 ;  /* 0x00000007ff247819 */ /* 0x001fc80000011624 */
[----:B------:R-:W-:Y:S01]  /*1d00*/  ISETP.NE.AND P6, PT, R36, 0x1, PT ;  /* 0x000000012400780c */ /* 0x000fe20003fc5270 */
[----:B------:R-:W-:Y:S01]  /*1d10*/  IMAD.IADD R13, R16, 0x1, R13 ;  /* 0x00000001100d7824 */ /* 0x000fe200078e020d */
[----:B------:R-:W-:Y:S01]  /*1d20*/  LOP3.LUT R3, R7, R3, R6, 0xfe, !PT ;  /* 0x0000000307037212 */ /* 0x000fe200078efe06 */
[----:B------:R-:W-:-:S04]  /*1d30*/  IMAD.WIDE.U32 R4, R204, R56, R22 ;  /* 0x00000038cc047225 */ /* 0x000fc800078e0016 */
[----:B------:R-:W-:Y:S02]  /*1d40*/  VIADD R38, R38, 0xffffff80 ;  /* 0xffffff8026267836 */ /* 0x000fe40000000000 */
[----:B------:R-:W-:Y:S02]  /*1d50*/  IMAD.IADD R0, R35, 0x1, R32 ;  /* 0x0000000123007824 */ /* 0x000fe400078e0220 */
[CC--:B------:R-:W-:Y:S02]  /*1d60*/  IMAD.WIDE.U32 R6, R204.reuse, R62.reuse, R22 ;  /* 0x0000003ecc067225 */ /* 0x0c0fe400078e0016 */
[----:B------:R-:W-:Y:S05]  /*1d70*/  @!P6 WARPSYNC.ALL ;  /* 0x000000000000e948 */ /* 0x000fea0003800000 */
[C---:B------:R-:W-:Y:S01]  /*1d80*/  IMAD R61, R204.reuse, R63, R8 ;  /* 0x0000003fcc3d7224 */ /* 0x040fe200078e0208 */
[----:B------:R-:W-:Y:S01]  /*1d90*/  SHF.R.S32.HI R12, RZ, 0x1f, R13 ;  /* 0x0000001fff0c7819 */ /* 0x000fe2000001140d */
[----:B------:R-:W-:Y:S01]  /*1da0*/  IMAD.MOV.U32 R8, RZ, RZ, R4 ;  /* 0x000000ffff087224 */ /* 0x000fe200078e0004 */
[----:B------:R-:W-:Y:S01]  /*1db0*/  IADD3 R9, R5, R15, RZ ;  /* 0x0000000f05097210 */ /* 0x000fe20007ffe0ff */
[----:B------:R-:W-:Y:S01]  /*1dc0*/  IMAD.IADD R59, R7, 0x1, R61 ;  /* 0x00000001073b7824 */ /* 0x000fe200078e023d */
[----:B------:R-:W-:Y:S01]  /*1dd0*/  SHF.R.S32.HI R37, RZ, 0x1f, R38 ;  /* 0x0000001fff257819 */ /* 0x000fe20000011426 */
[----:B------:R-:W-:Y:S01]  /*1de0*/  IMAD.WIDE.U32 R4, R204, R62, R16 ;  /* 0x0000003ecc047225 */ /* 0x000fe200078e0010 */
[----:B------:R-:W-:Y:S01]  /*1df0*/  SHF.R.S32.HI R7, RZ, 0x1f, R28 ;  /* 0x0000001fff077819 */ /* 0x000fe2000001141c */
[----:B------:R-:W-:Y:S01]  /*1e00*/  ULDC UR4, c[0x0][0x2f4] ;  /* 0x0000bd0000047ab9 */ /* 0x000fe20000000800 */
[----:B------:R-:W-:Y:S01]  /*1e10*/  LEA.HI R12, R12, R13, RZ, 0x3 ;  /* 0x0000000d0c0c7211 */ /* 0x000fe200078f18ff */
[----:B------:R-:W-:Y:S01]  /*1e20*/  IMAD.IADD R61, R61, 0x1, R5 ;  /* 0x000000013d3d7824 */ /* 0x000fe200078e0205 */
[----:B------:R-:W-:Y:S01]  /*1e30*/  LEA.HI R37, R37, R38, RZ, 0x2 ;  /* 0x0000002625257211 */ /* 0x000fe200078f10ff */
[C---:B------:R-:W-:Y:S01]  /*1e40*/  IMAD R5, R7.reuse, R56, RZ ;  /* 0x0000003807057224 */ /* 0x040fe200078e02ff */
[----:B------:R-:W-:Y:S01]  /*1e50*/  SHF.R.S32.HI R76, RZ, 0x3, R12 ;  /* 0x00000003ff4c7819 */ /* 0x000fe2000001140c */
[----:B------:R-:W-:Y:S01]  /*1e60*/  IMAD R7, R7, R62, RZ ;  /* 0x0000003e07077224 */ /* 0x000fe200078e02ff */
[----:B------:R-:W-:Y:S01]  /*1e70*/  LOP3.LUT R77, R12, 0xfffffff8, RZ, 0xc0, !PT ;  /* 0xfffffff80c4d7812 */ /* 0x000fe200078ec0ff */
[----:B------:R-:W-:Y:S01]  /*1e80*/  IMAD.MOV.U32 R66, RZ, RZ, 0x20 ;  /* 0x00000020ff427424 */ /* 0x000fe200078e00ff */
[----:B------:R-:W-:Y:S01]  /*1e90*/  LOP3.LUT R37, R37, 0xfffffffc, RZ, 0xc0, !PT ;  /* 0xfffffffc25257812 */ /* 0x000fe200078ec0ff */
[----:B------:R-:W-:Y:S01]  /*1ea0*/  IMAD.MOV.U32 R58, RZ, RZ, R6 ;  /* 0x000000ffff3a7224 */ /* 0x000fe200078e0006 */
[----:B------:R-:W-:Y:S01]  /*1eb0*/  PRMT R88, R3, 0x8880, RZ ;  /* 0x0000888003587816 */ /* 0x000fe200000000ff */
[----:B------:R-:W-:Y:S01]  /*1ec0*/  IMAD.MOV.U32 R60, RZ, RZ, R4 ;  /* 0x000000ffff3c7224 */ /* 0x000fe200078e0004 */
[----:B------:R-:W-:Y:S01]  /*1ed0*/  SHF.R.U32.HI R15, RZ, 0x3, R227 ;  /* 0x00000003ff0f7819 */ /* 0x000fe200000116e3 */
[----:B------:R-:W-:Y:S01]  /*1ee0*/  IMAD R73, R28, R57, R5 ;  /* 0x000000391c497224 */ /* 0x000fe200078e0205 */
[----:B------:R-:W-:Y:S01]  /*1ef0*/  SHF.L.U64.HI R4, R56, 0x6, R57 ;  /* 0x0000000638047819 */ /* 0x000fe20000010239 */
[----:B------:R-:W-:Y:S01]  /*1f00*/  IMAD R75, R28, R63, R7 ;  /* 0x0000003f1c4b7224 */ /* 0x000fe200078e0207 */
[----:B------:R-:W-:Y:S01]  /*1f10*/  SHF.L.U32 R5, R56, 0x6, RZ ;  /* 0x0000000638057819 */ /* 0x000fe200000006ff */
[----:B------:R-:W-:Y:S01]  /*1f20*/  IMAD R13, R57, 0x60, RZ ;  /* 0x00000060390d7824 */ /* 0x000fe200078e02ff */
[----:B------:R-:W-:Y:S01]  /*1f30*/  SHF.L.U64.HI R6, R62, 0x6, R63 ;  /* 0x000000063e067819 */ /* 0x000fe2000001023f */
[----:B------:R-:W-:Y:S01]  /*1f40*/  IMAD.WIDE.U32 R8, R28, R56, R8 ;  /* 0x000000381c087225 */ /* 0x000fe200078e0008 */
[----:B------:R-:W-:-:S02]  /*1f50*/  PRMT R88, R88, 0x7710, RZ ;  /* 0x0000771058587816 */ /* 0x000fc400000000ff */
[----:B------:R-:W-:Y:S01]  /*1f60*/  ISETP.GE.AND P2, PT, R2, UR4, PT ;  /* 0x0000000402007c0c */ /* 0x000fe2000bf46270 */
[----:B------:R-:W-:Y:S02]  /*1f70*/  IMAD R69, R63, 0x60, RZ ;  /* 0x000000603f457824 */ /* 0x000fe400078e02ff */
[----:B------:R-:W-:Y:S02]  /*1f80*/  IMAD.SHL.U32 R7, R62, 0x40, RZ ;  /* 0x000000403e077824 */ /* 0x000fe400078e00ff */
[----:B------:R-:W-:-:S04]  /*1f90*/  IMAD.WIDE.U32 R58, R28, R62, R58 ;  /* 0x0000003e1c3a7225 */ /* 0x000fc800078e003a */
[----:B------:R-:W-:Y:S01]  /*1fa0*/  IMAD.WIDE.U32 R60, R28, R62, R60 ;  /* 0x0000003e1c3c7225 */ /* 0x000fe200078e003c */
[----:B------:R-:W-:-:S03]  /*1fb0*/  LOP3.LUT R82, R88, 0x1, RZ, 0xc0, !PT ;  /* 0x0000000158527812 */ /* 0x000fc600078ec0ff */
[----:B------:R-:W-:Y:S01]  /*1fc0*/  IMAD.WIDE.U32 R56, R56, 0x60, RZ ;  /* 0x0000006038387825 */ /* 0x000fe200078e00ff */
[----:B------:R-:W-:-:S03]  /*1fd0*/  LOP3.LUT R83, R88, 0x2, RZ, 0xc0, !PT ;  /* 0x0000000258537812 */ /* 0x000fc600078ec0ff */
[----:B------:R-:W-:Y:S01]  /*1fe0*/  IMAD.WIDE.U32 R62, R62, 0x60, RZ ;  /* 0x000000603e3e7825 */ /* 0x000fe200078e00ff */
[----:B------:R-:W-:-:S03]  /*1ff0*/  LOP3.LUT R84, R88, 0x4, RZ, 0xc0, !PT ;  /* 0x0000000458547812 */ /* 0x000fc600078ec0ff */
[----:B------:R-:W-:Y:S01]  /*2000*/  IMAD.IADD R37, R38, 0x1, -R37 ;  /* 0x0000000126257824 */ /* 0x000fe200078e0a25 */
[C---:B------:R-:W-:Y:S01]  /*2010*/  LOP3.LUT R85, R88.reuse, 0x8, RZ, 0xc0, !PT ;  /* 0x0000000858557812 */ /* 0x040fe200078ec0ff */
[----:B------:R-:W-:Y:S01]  /*2020*/  IMAD.IADD R72, R9, 0x1, R73 ;  /* 0x0000000109487824 */ /* 0x000fe200078e0249 */
[C---:B------:R-:W-:Y:S01]  /*2030*/  LOP3.LUT R86, R88.reuse, 0x10, RZ, 0xc0, !PT ;  /* 0x0000001058567812 */ /* 0x040fe200078ec0ff */
[----:B------:R-:W-:Y:S01]  /*2040*/  IMAD.IADD R74, R59, 0x1, R75 ;  /* 0x000000013b4a7824 */ /* 0x000fe200078e024b */
[----:B------:R-:W-:Y:S01]  /*2050*/  LOP3.LUT R87, R88, 0x20, RZ, 0xc0, !PT ;  /* 0x0000002058577812 */ /* 0x000fe200078ec0ff */
[----:B------:R-:W-:Y:S01]  /*2060*/  VIADD R64, R36, 0x8 ;  /* 0x0000000824407836 */ /* 0x000fe20000000000 */
[----:B------:R-:W-:Y:S01]  /*2070*/  SHF.R.S32.HI R32, RZ, 0x1f, R34 ;  /* 0x0000001fff207819 */ /* 0x000fe20000011422 */
[----:B------:R-:W-:Y:S01]  /*2080*/  IMAD R65, R37, 0x40, R204 ;  /* 0x0000004025417824 */ /* 0x000fe200078e02cc */
[----:B------:R-:W-:Y:S01]  /*2090*/  SHF.L.U32 R67, R67, 0x1, RZ ;  /* 0x0000000143437819 */ /* 0x000fe200000006ff */
[----:B------:R-:W-:Y:S01]  /*20a0*/  IMAD.IADD R68, R57, 0x1, R13 ;  /* 0x0000000139447824 */ /* 0x000fe200078e020d */
[----:B------:R-:W-:Y:S01]  /*20b0*/  IADD3 R75, R75, R61, RZ ;  /* 0x0000003d4b4b7210 */ /* 0x000fe20007ffe0ff */
[----:B------:R-:W-:Y:S01]  /*20c0*/  IMAD.IADD R69, R63, 0x1, R69 ;  /* 0x000000013f457824 */ /* 0x000fe200078e0245 */
[----:B------:R-:W-:Y:S01]  /*20d0*/  P2R R90, PR, RZ, 0x4 ;  /* 0x00000004ff5a7803 */ /* 0x000fe20000000000 */
[----:B------:R-:W-:Y:S01]  /*20e0*/  IMAD.IADD R73, R73, 0x1, R21 ;  /* 0x0000000149497824 */ /* 0x000fe200078e0215 */
[----:B------:R-:W-:-:S02]  /*20f0*/  SHF.R.S32.HI R79, RZ, 0x1f, R77 ;  /* 0x0000001fff4f7819 */ /* 0x000fc4000001144d */
[----:B------:R-:W-:Y:S01]  /*2100*/  LOP3.LUT R88, R88, 0x40, RZ, 0xc0, !PT ;  /* 0x0000004058587812 */ /* 0x000fe200078ec0ff */
[C---:B--2---:R-:W-:Y:S01]  /*2110*/  IMAD.SHL.U32 R10, R14.reuse, 0x40, RZ ;  /* 0x000000400e0a7824 */ /* 0x044fe200078e00ff */
[----:B------:R-:W-:Y:S01]  /*2120*/  @!P6 BAR.SYNC.DEFER_BLOCKING 0x9, 0x100 ;  /* 0x024400000000eb1d */ /* 0x000fe20000010000 */
[----:B------:R-:W-:-:S03]  /*2130*/  LOP3.LUT P1, RZ, R14, 0x4, RZ, 0xc0, !PT ;  /* 0x000000040eff7812 */ /* 0x000fc6000782c0ff */
[----:B------:R-:W-:-:S04]  /*2140*/  LOP3.LUT R10, R10, 0x1c0, RZ, 0xc0, !PT ;  /* 0x000001c00a0a7812 */ /* 0x000fc800078ec0ff */
[----:B------:R-:W-:Y:S02]  /*2150*/  SHF.R.U32.HI R35, RZ, 0x3, R10 ;  /* 0x00000003ff237819 */ /* 0x000fe4000001160a */
[----:B------:R-:W-:-:S04]  /*2160*/  LOP3.LUT R14, R10, 0x18, R16, 0xf8, !PT ;  /* 0x000000180a0e7812 */ /* 0x000fc800078ef810 */
[----:B------:R-:W-:-:S05]  /*2170*/  LOP3.LUT R14, R14, R35, RZ, 0x3c, !PT ;  /* 0x000000230e0e7212 */ /* 0x000fca00078e3cff */
[----:B------:R-:W-:Y:S01]  /*2180*/  IMAD R70, R229, 0x200, R14 ;  /* 0x00000200e5467824 */ /* 0x000fe200078e020e */
[--C-:B------:R-:W-:Y:S02]  /*2190*/  LOP3.LUT R14, R10, 0x38, R12.reuse, 0xf8, !PT ;  /* 0x000000380a0e7812 */ /* 0x100fe400078ef80c */
[----:B------:R-:W-:Y:S02]  /*21a0*/  LOP3.LUT R12, R227, 0x38, R12, 0xf8, !PT ;  /* 0x00000038e30c7812 */ /* 0x000fe400078ef80c */
[----:B------:R-:W-:Y:S02]  /*21b0*/  SEL R66, R66, 0xffffffe0, !P1 ;  /* 0xffffffe042427807 */ /* 0x000fe40004800000 */
[----:B------:R-:W-:Y:S02]  /*21c0*/  LOP3.LUT R14, R14, R35, RZ, 0x3c, !PT ;  /* 0x000000230e0e7212 */ /* 0x000fe400078e3cff */
[----:B------:R-:W-:Y:S01]  /*21d0*/  LOP3.LUT R12, R12, R15, RZ, 0x3c, !PT ;  /* 0x0000000f0c0c7212 */ /* 0x000fe200078e3cff */
[----:B------:R-:W-:Y:S01]  /*21e0*/  IMAD.IADD R71, R66, 0x1, R70 ;  /* 0x0000000142477824 */ /* 0x000fe200078e0246 */
[----:B------:R-:W-:Y:S01]  /*21f0*/  ISETP.GE.AND P1, PT, R16, UR4, PT ;  /* 0x0000000410007c0c */ /* 0x000fe2000bf26270 */
[----:B------:R-:W-:Y:S01]  /*2200*/  IMAD R80, R229, 0x200, R14 ;  /* 0x00000200e5507824 */ /* 0x000fe200078e020e */
[----:B------:R-:W-:Y:S01]  /*2210*/  SHF.R.S32.HI R78, RZ, 0x1f, R29 ;  /* 0x0000001fff4e7819 */ /* 0x000fe2000001141d */
[----:B----4-:R-:W-:-:S10]  /*2220*/  IMAD.IADD R81, R11, 0x1, R12 ;  /* 0x000000010b517824 */ /* 0x010fd400078e020c */
.L_x_712:
[----:B------:R-:W0:Y:S01]  /*2230*/  LDC R97, c[0x0][0x430] ;  /* 0x00010c00ff617b82 */ /* 0x000e220000000800 */
[----:B------:R-:W-:Y:S02]  /*2240*/  VIADD R26, R26, 0xffffffff ;  /* 0xffffffff1a1a7836 */ /* 0x000fe40000000000 */
[----:B------:R-:W-:Y:S02]  /*2250*/  IMAD.MOV.U32 R96, RZ, RZ, RZ ;  /* 0x000000ffff607224 */ /* 0x000fe400078e00ff */
[----:B------:R-:W-:-:S03]  /*2260*/  IMAD R13, R26, 0x60, R65 ;  /* 0x000000601a0d7824 */ /* 0x000fc600078e0241 */
[----:B------:R-:W1:Y:S01]  /*2270*/  LDC R54, c[0x0][0x3f4] ;  /* 0x0000fd00ff367b82 */ /* 0x000e620000000800 */
[----:B------:R-:W-:Y:S01]  /*2280*/  IMAD.IADD R40, R0, 0x1, R13 ;  /* 0x0000000100287824 */ /* 0x000fe200078e020d */
[----:B------:R-:W-:-:S03]  /*2290*/  ISETP.GE.AND P2, PT, R13, R30, PT ;  /* 0x0000001e0d00720c */ /* 0x000fc60003f46270 */
[----:B------:R-:W-:Y:S01]  /*22a0*/  IMAD.MOV.U32 R36, RZ, RZ, R40 ;  /* 0x000000ffff247224 */ /* 0x000fe200078e0028 */
[----:B------:R-:W-:Y:S02]  /*22b0*/  ISETP.GT.OR P2, PT, R65, 0x5f, P2 ;  /* 0x0000005f4100780c */ /* 0x000fe40001744670 */
[----:B0-----:R-:W-:-:S11]  /*22c0*/  ISETP.NE.AND P3, PT, R97, 0x1, PT ;  /* 0x000000016100780c */ /* 0x001fd60003f65270 */
[----:B------:R-:W0:Y:S08]  /*22d0*/  @!P2 LDC.64 R14, c[0x0][0x428] ;  /* 0x00010a00ff0eab82 */ /* 0x000e300000000a00 */
[----:B--2---:R-:W2:Y:S08]  /*22e0*/  @!P2 LDC.64 R12, c[0x0][0x418] ;  /* 0x00010600ff0cab82 */ /* 0x004eb00000000a00 */
[----:B---3--:R-:W3:Y:S08]  /*22f0*/  @P3 LDC R11, c[0x0][0x434] ;  /* 0x00010d00ff0b3b82 */ /* 0x008ef00000000800 */
[----:B------:R-:W4:Y:S01]  /*2300*/  @P3 LDC R38, c[0x0][0x438] ;  /* 0x00010e00ff263b82 */ /* 0x000f220000000800 */
[----:B---3--:R-:W-:-:S05]  /*2310*/  @P3 IMAD.HI.U32 R11, R40, R11, RZ ;  /* 0x0000000b280b3227 */ /* 0x008fca00078e00ff */
[----:B----4-:R-:W-:Y:S01]  /*2320*/  @P3 SHF.R.U32.HI R36, RZ, R38, R11 ;  /* 0x00000026ff243219 */ /* 0x010fe2000001160b */
[----:B0-----:R-:W-:-:S03]  /*2330*/  @!P2 IMAD R38, R78, R14, RZ ;  /* 0x0000000e4e26a224 */ /* 0x001fc600078e02ff */
[----:B------:R-:W-:Y:S01]  /*2340*/  @!P2 SHF.R.S32.HI R37, RZ, 0x1f, R36 ;  /* 0x0000001fff25a819 */ /* 0x000fe20000011424 */
[C---:B------:R-:W-:Y:S02]  /*2350*/  @!P2 IMAD R11, R29.reuse, R15, R38 ;  /* 0x0000000f1d0ba224 */ /* 0x040fe400078e0226 */
[----:B------:R-:W-:-:S04]  /*2360*/  @!P2 IMAD.WIDE.U32 R14, R29, R14, R36 ;  /* 0x0000000e1d0ea225 */ /* 0x000fc800078e0024 */
[----:B------:R-:W-:Y:S01]  /*2370*/  @!P2 IMAD.IADD R11, R15, 0x1, R11 ;  /* 0x000000010f0ba824 */ /* 0x000fe200078e020b */
[----:B--2---:R-:W-:-:S04]  /*2380*/  @!P2 LEA R12, P3, R14, R12, 0x2 ;  /* 0x0000000c0e0ca211 */ /* 0x004fc800078610ff */
[----:B------:R-:W-:-:S05]  /*2390*/  @!P2 LEA.HI.X R13, R14, R13, R11, 0x2, P3 ;  /* 0x0000000d0e0da211 */ /* 0x000fca00018f140b */
[----:B------:R0:W5:Y:S01]  /*23a0*/  @!P2 LDG.E R96, desc[UR40][R12.64] ;  /* 0x000000280c60a981 */ /* 0x000162000c1e1900 */
[----:B-1----:R-:W-:Y:S01]  /*23b0*/  ISETP.GE.AND P2, PT, R54, 0x1, PT ;  /* 0x000000013600780c */ /* 0x002fe20003f46270 */
[----:B------:R-:W-:Y:S01]  /*23c0*/  IMAD R94, R18, 0x1800, R70 ;  /* 0x00001800125e7824 */ /* 0x000fe200078e0246 */
[----:B------:R-:W-:Y:S01]  /*23d0*/  IADD3 R14, -R36, RZ, RZ ;  /* 0x000000ff240e7210 */ /* 0x000fe20007ffe1ff */
[----:B------:R-:W-:Y:S01]  /*23e0*/  IMAD R92, R18, 0x1800, R71 ;  /* 0x00001800125c7824 */ /* 0x000fe200078e0247 */
[----:B------:R-:W-:Y:S01]  /*23f0*/  ISETP.GT.AND P3, PT, R26, R27, PT ;  /* 0x0000001b1a00720c */ /* 0x000fe20003f64270 */
[----:B------:R-:W-:Y:S05]  /*2400*/  YIELD ;  /* 0x0000000000007946 */ /* 0x000fea0003800000 */
[----:B------:R-:W-:Y:S01]  /*2410*/  BSSY B0, `(.L_x_659) ;  /* 0x00002d8000007945 */ /* 0x000fe20003800000 */
[----:B------:R-:W-:Y:S01]  /*2420*/  IMAD R97, R97, R14, R40 ;  /* 0x0000000e61617224 */ /* 0x000fe200078e0228 */
[----:B------:R-:W-:Y:S01]  /*2430*/  P2R R91, PR, RZ, 0x8 ;  /* 0x00000008ff5b7803 */ /* 0x000fe20000000000 */
[----:B------:R-:W-:-:S02]  /*2440*/  IMAD R94, R94, 0x2, R25 ;  /* 0x000000025e5e7824 */ /* 0x000fc400078e0219 */
[----:B------:R-:W-:Y:S01]  /*2450*/  IMAD R92, R92, 0x2, R25 ;  /* 0x000000025c5c7824 */ /* 0x000fe200078e0219 */
[----:B0-----:R-:W-:Y:S06]  /*2460*/  @!P2 BRA `(.L_x_660) ;  /* 0x000000280038a947 */ /* 0x001fec0003800000 */
[----:B------:R-:W-:Y:S01]  /*2470*/  SHF.R.S32.HI R98, RZ, 0x1f, R97 ;  /* 0x0000001fff627819 */ /* 0x000fe20000011461 */
[----:B------:R-:W-:Y:S01]  /*2480*/  ULDC.64 UR4, c[0x0][0x300] ;  /* 0x0000c00000047ab9 */ /* 0x000fe20000000a00 */
[----:B-----5:R-:W-:Y:S01]  /*2490*/  SHF.R.S32.HI R99, RZ, 0x1f, R96 ;  /* 0x0000001fff637819 */ /* 0x020fe20000011460 */
[----:B------:R-:W-:Y:S01]  /*24a0*/  IMAD.WIDE.U32 R12, R97, UR4, RZ ;  /* 0x00000004610c7c25 */ /* 0x000fe2000f8e00ff */
[----:B------:R-:W-:Y:S02]  /*24b0*/  ULDC.U8 UR6, c[0x0][0x410] ;  /* 0x0001040000067ab9 */ /* 0x000fe40000000000 */
[----:B------:R-:W-:Y:S01]  /*24c0*/  ISETP.NE.AND P2, PT, RZ, UR6, PT ;  /* 0x00000006ff007c0c */ /* 0x000fe2000bf45270 */
[----:B------:R-:W-:Y:S02]  /*24d0*/  IMAD R14, R98, UR4, RZ ;  /* 0x00000004620e7c24 */ /* 0x000fe4000f8e02ff */
[-C--:B------:R-:W-:Y:S02]  /*24e0*/  IMAD R36, R69, R26.reuse, RZ ;  /* 0x0000001a45247224 */ /* 0x080fe400078e02ff */
[----:B------:R-:W-:Y:S01]  /*24f0*/  IMAD R11, R97, UR5, R14 ;  /* 0x00000005610b7c24 */ /* 0x000fe2000f8e020e */
[----:B------:R-:W-:Y:S01]  /*2500*/  ULDC.64 UR4, c[0x0][0x310] ;  /* 0x0000c40000047ab9 */ /* 0x000fe20000000a00 */
[----:B------:R-:W-:-:S02]  /*2510*/  IMAD R14, R68, R26, RZ ;  /* 0x0000001a440e7224 */ /* 0x000fc400078e02ff */
[----:B------:R-:W-:Y:S02]  /*2520*/  IMAD R15, R99, UR4, RZ ;  /* 0x00000004630f7c24 */ /* 0x000fe4000f8e02ff */
[----:B------:R-:W-:Y:S01]  /*2530*/  IMAD.IADD R13, R13, 0x1, R11 ;  /* 0x000000010d0d7824 */ /* 0x000fe200078e020b */
[----:B------:R-:W-:Y:S01]  /*2540*/  SHF.R.S32.HI R11, RZ, 0x1f, R26 ;  /* 0x0000001fff0b7819 */ /* 0x000fe2000001141a */
[C---:B------:R-:W-:Y:S02]  /*2550*/  IMAD R15, R96.reuse, UR5, R15 ;  /* 0x00000005600f7c24 */ /* 0x040fe4000f8e020f */
[----:B------:R-:W-:Y:S01]  /*2560*/  IMAD.WIDE.U32 R12, R96, UR4, R12 ;  /* 0x00000004600c7c25 */ /* 0x000fe2000f8e000c */
[----:B------:R-:W-:-:S03]  /*2570*/  ULDC.64 UR4, c[0x0][0x308] ;  /* 0x0000c20000047ab9 */ /* 0x000fc60000000a00 */
[----:B------:R-:W-:Y:S02]  /*2580*/  IMAD.IADD R13, R13, 0x1, R15 ;  /* 0x000000010d0d7824 */ /* 0x000fe400078e020f */
[----:B------:R-:W-:Y:S02]  /*2590*/  IMAD R15, R32, UR4, RZ ;  /* 0x00000004200f7c24 */ /* 0x000fe4000f8e02ff */
[C---:B------:R-:W-:Y:S02]  /*25a0*/  IMAD R39, R11.reuse, R56, R14 ;  /* 0x000000380b277224 */ /* 0x040fe400078e020e */
[----:B------:R-:W-:Y:S02]  /*25b0*/  IMAD R11, R11, R62, R36 ;  /* 0x0000003e0b0b7224 */ /* 0x000fe400078e0224 */
[C---:B------:R-:W-:Y:S02]  /*25c0*/  IMAD R103, R34.reuse, UR5, R15 ;  /* 0x0000000522677c24 */ /* 0x040fe4000f8e020f */
[----:B------:R-:W-:Y:S01]  /*25d0*/  IMAD.WIDE.U32 R36, R34, UR4, R12 ;  /* 0x0000000422247c25 */ /* 0x000fe2000f8e000c */
[----:B------:R-:W-:-:S03]  /*25e0*/  ULDC.64 UR4, c[0x0][0x2e8] ;  /* 0x0000ba0000047ab9 */ /* 0x000fc60000000a00 */
[----:B------:R-:W-:Y:S01]  /*25f0*/  IMAD.IADD R103, R37, 0x1, R103 ;  /* 0x0000000125677824 */ /* 0x000fe200078e0267 */
[----:B------:R-:W-:Y:S01]  /*2600*/  LEA R102, P3, R36, UR4, 0x1 ;  /* 0x0000000424667c11 */ /* 0x000fe2000f8608ff */
[----:B------:R-:W-:Y:S02]  /*2610*/  IMAD R100, R26, -0x60, R30 ;  /* 0xffffffa01a647824 */ /* 0x000fe400078e021e */
[-C--:B------:R-:W-:Y:S01]  /*2620*/  IMAD.WIDE.U32 R14, R56, R26.reuse, RZ ;  /* 0x0000001a380e7225 */ /* 0x080fe200078e00ff */
[----:B------:R-:W-:Y:S02]  /*2630*/  LEA.HI.X R103, R36, UR5, R103, 0x1, P3 ;  /* 0x0000000524677c11 */ /* 0x000fe400098f0c67 */
[----:B------:R-:W-:Y:S01]  /*2640*/  VIMNMX R100, R100, 0x60, PT ;  /* 0x0000006064647848 */ /* 0x000fe20003fe0100 */
[----:B------:R-:W-:-:S04]  /*2650*/  IMAD.WIDE.U32 R12, R62, R26, RZ ;  /* 0x0000001a3e0c7225 */ /* 0x000fc800078e00ff */
[----:B------:R-:W-:Y:S02]  /*2660*/  IMAD.IADD R53, R15, 0x1, R39 ;  /* 0x000000010f357824 */ /* 0x000fe400078e0227 */
[----:B------:R-:W-:Y:S01]  /*2670*/  IMAD.IADD R55, R13, 0x1, R11 ;  /* 0x000000010d377824 */ /* 0x000fe200078e020b */
[----:B------:R-:W-:Y:S06]  /*2680*/  @!P2 BRA `(.L_x_661) ;  /* 0x0000001000c4a947 */ /* 0x000fec0003800000 */
[----:B------:R-:W-:Y:S01]  /*2690*/  ISETP.GE.AND P2, PT, R204, R100, PT ;  /* 0x00000064cc00720c */ /* 0x000fe20003f46270 */
[----:B------:R-:W-:Y:S01]  /*26a0*/  BSSY B1, `(.L_x_662) ;  /* 0x000001b000017945 */ /* 0x000fe20003800000 */
[----:B------:R-:W-:Y:S02]  /*26b0*/  CS2R R36, SRZ ;  /* 0x0000000000247805 */ /* 0x000fe4000001ff00 */
[----:B------:R-:W-:Y:S02]  /*26c0*/  CS2R R44, SRZ ;  /* 0x00000000002c7805 */ /* 0x000fe4000001ff00 */
[----:B------:R-:W-:Y:S02]  /*26d0*/  CS2R R48, SRZ ;  /* 0x0000000000307805 */ /* 0x000fe4000001ff00 */
[----:B------:R-:W-:Y:S02]  /*26e0*/  CS2R R46, SRZ ;  /* 0x00000000002e7805 */ /* 0x000fe4000001ff00 */
[----:B------:R-:W-:-:S03]  /*26f0*/  CS2R R50, SRZ ;  /* 0x0000000000327805 */ /* 0x000fc6000001ff00 */
[----:B------:R-:W-:Y:S05]  /*2700*/  @P2 BRA `(.L_x_663) ;  /* 0x0000000000502947 */ /* 0x000fea0003800000 */
[----:B------:R-:W-:Y:S01]  /*2710*/  IADD3 R11, P3, R8, R14, RZ ;  /* 0x0000000e080b7210 */ /* 0x000fe20007f7e0ff */
[----:B------:R-:W-:Y:S01]  /*2720*/  ULDC.64 UR4, c[0x0][0x3e8] ;  /* 0x0000fa0000047ab9 */ /* 0x000fe20000000a00 */
[----:B------:R-:W-:Y:S02]  /*2730*/  CS2R R48, SRZ ;  /* 0x0000000000307805 */ /* 0x000fe4000001ff00 */
[----:B------:R-:W-:Y:S02]  /*2740*/  CS2R R50, SRZ ;  /* 0x0000000000327805 */ /* 0x000fe4000001ff00 */
[----:B------:R-:W-:Y:S02]  /*2750*/  IADD3.X R40, R53, R72, RZ, P3, !PT ;  /* 0x0000004835287210 */ /* 0x000fe40001ffe4ff */
[----:B------:R-:W-:-:S04]  /*2760*/  LEA R38, P3, R11, UR4, 0x1 ;  /* 0x000000040b267c11 */ /* 0x000fc8000f8608ff */
[----:B------:R-:W-:Y:S01]  /*2770*/  LEA.HI.X R39, R11, UR5, R40, 0x1, P3 ;  /* 0x000000050b277c11 */ /* 0x000fe200098f0c28 */
[----:B------:R-:W-:Y:S01]  /*2780*/  ULDC.64 UR4, c[0x0][0x400] ;  /* 0x0001000000047ab9 */ /* 0x000fe20000000a00 */
[----:B------:R-:W-:-:S05]  /*2790*/  IADD3 R11, P3, R58, R12, RZ ;  /* 0x0000000c3a0b7210 */ /* 0x000fca0007f7e0ff */
[----:B------:R-:W-:Y:S01]  /*27a0*/  IMAD.X R42, R55, 0x1, R74, P3 ;  /* 0x00000001372a7824 */ /* 0x000fe200018e064a */
[----:B------:R-:W-:-:S04]  /*27b0*/  LEA R40, P3, R11, UR4, 0x1 ;  /* 0x000000040b287c11 */ /* 0x000fc8000f8608ff */
[----:B------:R-:W-:Y:S02]  /*27c0*/  LEA.HI.X R41, R11, UR5, R42, 0x1, P3 ;  /* 0x000000050b297c11 */ /* 0x000fe400098f0c2a */
[----:B------:R-:W-:Y:S02]  /*27d0*/  ISETP.GE.AND P3, PT, R22, R54, PT ;  /* 0x000000361600720c */ /* 0x000fe40003f66270 */
[----:B------:R-:W-:Y:S02]  /*27e0*/  CS2R R44, SRZ ;  /* 0x00000000002c7805 */ /* 0x000fe4000001ff00 */
[----:B------:R-:W-:-:S09]  /*27f0*/  CS2R R46, SRZ ;  /* 0x00000000002e7805 */ /* 0x000fd2000001ff00 */
[----:B------:R0:W5:Y:S04]  /*2800*/  @!P3 LDG.E.64 R48, desc[UR40][R38.64] ;  /* 0x000000282630b981 */ /* 0x000168000c1e1b00 */
[----:B------:R0:W5:Y:S01]  /*2810*/  @!P3 LDG.E.64 R50, desc[UR40][R40.64] ;  /* 0x000000282832b981 */ /* 0x000162000c1e1b00 */
[----:B------:R-:W-:-:S13]  /*2820*/  ISETP.GE.AND P3, PT, R208, R54, PT ;  /* 0x00000036d000720c */ /* 0x000fda0003f66270 */
[----:B------:R0:W5:Y:S04]  /*2830*/  @!P3 LDG.E.64 R44, desc[UR40][R38.64+0x20] ;  /* 0x00002028262cb981 */ /* 0x000168000c1e1b00 */
[----:B------:R0:W5:Y:S02]  /*2840*/  @!P3 LDG.E.64 R46, desc[UR40][R40.64+0x20] ;  /* 0x00002028282eb981 */ /* 0x000164000c1e1b00 */
.L_x_663:
[----:B------:R-:W-:Y:S05]  /*2850*/  BSYNC B1 ;  /* 0x0000000000017941 */ /* 0x000fea0003800000 */
.L_x_662:
[----:B------:R-:W-:Y:S01]  /*2860*/  VIADD R11, R204, 0x40 ;  /* 0x00000040cc0b7836 */ /* 0x000fe20000000000 */
[----:B------:R-:W-:Y:S01]  /*2870*/  BSSY B1, `(.L_x_664) ;  /* 0x000001c000017945 */ /* 0x000fe20003800000 */
[----:B0-----:R-:W-:Y:S02]  /*2880*/  CS2R R40, SRZ ;  /* 0x0000000000287805 */ /* 0x001fe4000001ff00 */
[----:B------:R-:W-:Y:S01]  /*2890*/  CS2R R38, SRZ ;  /* 0x0000000000267805 */ /* 0x000fe2000001ff00 */
[----:B-----5:R-:W-:Y:S01]  /*28a0*/  IMAD.MOV.U32 R52, RZ, RZ, R44 ;  /* 0x000000ffff347224 */ /* 0x020fe200078e002c */
[----:B------:R-:W-:Y:S01]  /*28b0*/  ISETP.GE.AND P4, PT, R11, R100, PT ;  /* 0x000000640b00720c */ /* 0x000fe20003f86270 */
[----:B------:R-:W-:Y:S01]  /*28c0*/  IMAD.MOV.U32 R89, RZ, RZ, R45 ;  /* 0x000000ffff597224 */ /* 0x000fe200078e002d */
[----:B------:R-:W-:-:S11]  /*28d0*/  CS2R R42, SRZ ;  /* 0x00000000002a7805 */ /* 0x000fd6000001ff00 */
[----:B------:R-:W-:Y:S05]  /*28e0*/  @P4 BRA `(.L_x_665) ;  /* 0x0000000000504947 */ /* 0x000fea0003800000 */
[----:B------:R-:W-:Y:S01]  /*28f0*/  IADD3 R14, P3, P5, R8, R14, R5 ;  /* 0x0000000e080e7210 */ /* 0x000fe20007d7e005 */
[----:B------:R-:W-:Y:S01]  /*2900*/  ULDC.64 UR4, c[0x0][0x3e8] ;  /* 0x0000fa0000047ab9 */ /* 0x000fe20000000a00 */
[----:B------:R-:W-:Y:S02]  /*2910*/  CS2R R40, SRZ ;  /* 0x0000000000287805 */ /* 0x000fe4000001ff00 */
[----:B------:R-:W-:Y:S02]  /*2920*/  CS2R R42, SRZ ;  /* 0x00000000002a7805 */ /* 0x000fe4000001ff00 */
[----:B------:R-:W-:Y:S02]  /*2930*/  IADD3.X R13, R72, R53, R4, P3, P5 ;  /* 0x00000035480d7210 */ /* 0x000fe40001fea404 */
[----:B------:R-:W-:-:S04]  /*2940*/  IADD3 R11, P3, P5, R58, R12, R7 ;  /* 0x0000000c3a0b7210 */ /* 0x000fc80007d7e007 */
[----:B------:R-:W-:Y:S02]  /*2950*/  IADD3.X R36, R74, R55, R6, P3, P5 ;  /* 0x000000374a247210 */ /* 0x000fe40001fea406 */
[----:B------:R-:W-:-:S04]  /*2960*/  LEA R12, P3, R14, UR4, 0x1 ;  /* 0x000000040e0c7c11 */ /* 0x000fc8000f8608ff */
[----:B------:R-:W-:Y:S01]  /*2970*/  LEA.HI.X R13, R14, UR5, R13, 0x1, P3 ;  /* 0x000000050e0d7c11 */ /* 0x000fe200098f0c0d */
[----:B------:R-:W-:Y:S02]  /*2980*/  ULDC.64 UR4, c[0x0][0x400] ;  /* 0x0001000000047ab9 */ /* 0x000fe40000000a00 */
        /* <DEDUP_REMOVED lines=10> */
.L_x_665:
[----:B------:R-:W-:Y:S05]  /*2a30*/  BSYNC B1 ;  /* 0x0000000000017941 */ /* 0x000fea0003800000 */
.L_x_664:
[----:B------:R-:W-:Y:S01]  /*2a40*/  IMAD.MOV.U32 R11, RZ, RZ, R48 ;  /* 0x000000ffff0b7224 */ /* 0x000fe200078e0030 */
[----:B------:R-:W-:Y:S01]  /*2a50*/  ISETP.NE.AND P3, PT, R209, 0x3, PT ;  /* 0x00000003d100780c */ /* 0x000fe20003f65270 */
[----:B0-----:R-:W-:Y:S01]  /*2a60*/  IMAD.MOV.U32 R12, RZ, RZ, R49 ;  /* 0x000000ffff0c7224 */ /* 0x001fe200078e0031 */
[----:B------:R-:W-:Y:S01]  /*2a70*/  PRMT R107, R89, 0x5410, R52 ;  /* 0x00005410596b7816 */ /* 0x000fe20000000034 */
[----:B------:R-:W-:Y:S02]  /*2a80*/  IMAD.MOV.U32 R13, RZ, RZ, R50 ;  /* 0x000000ffff0d7224 */ /* 0x000fe400078e0032 */
[----:B------:R-:W-:Y:S01]  /*2a90*/  IMAD.MOV.U32 R14, RZ, RZ, R51 ;  /* 0x000000ffff0e7224 */ /* 0x000fe200078e0033 */
[----:B------:R-:W-:Y:S01]  /*2aa0*/  PRMT R113, R11, 0x5410, R12 ;  /* 0x000054100b717816 */ /* 0x000fe2000000000c */
[----:B------:R-:W-:Y:S01]  /*2ab0*/  IMAD.MOV.U32 R11, RZ, RZ, R46 ;  /* 0x000000ffff0b7224 */ /* 0x000fe200078e002e */
[----:B------:R-:W-:Y:S02]  /*2ac0*/  MOV R12, R47 ;  /* 0x0000002f000c7202 */ /* 0x000fe40000000f00 */
[----:B------:R-:W-:Y:S01]  /*2ad0*/  PRMT R115, R13, 0x5410, R14 ;  /* 0x000054100d737816 */ /* 0x000fe2000000000e */
[----:B-----5:R-:W-:Y:S01]  /*2ae0*/  IMAD.MOV.U32 R13, RZ, RZ, R40 ;  /* 0x000000ffff0d7224 */ /* 0x020fe200078e0028 */
[----:B------:R-:W-:Y:S01]  /*2af0*/  PRMT R108, R11, 0x5410, R12 ;  /* 0x000054100b6c7816 */ /* 0x000fe2000000000c */
[----:B------:R-:W-:-:S02]  /*2b00*/  IMAD.MOV.U32 R11, RZ, RZ, R36 ;  /* 0x000000ffff0b7224 */ /* 0x000fc400078e0024 */
[----:B------:R-:W-:Y:S02]  /*2b10*/  IMAD.MOV.U32 R12, RZ, RZ, R37 ;  /* 0x000000ffff0c7224 */ /* 0x000fe400078e0025 */
[----:B------:R-:W-:-:S03]  /*2b20*/  IMAD.MOV.U32 R14, RZ, RZ, R41 ;  /* 0x000000ffff0e7224 */ /* 0x000fc600078e0029 */
[----:B------:R-:W-:Y:S01]  /*2b30*/  PRMT R95, R11, 0x5410, R12 ;  /* 0x000054100b5f7816 */ /* 0x000fe2000000000c */
[----:B------:R-:W-:Y:S01]  /*2b40*/  IMAD.MOV.U32 R11, RZ, RZ, R38 ;  /* 0x000000ffff0b7224 */ /* 0x000fe200078e0026 */
[----:B------:R-:W-:Y:S01]  /*2b50*/  PRMT R105, R13, 0x5410, R14 ;  /* 0x000054100d697816 */ /* 0x000fe2000000000e */
[----:B------:R-:W-:Y:S01]  /*2b60*/  IMAD.MOV.U32 R13, RZ, RZ, R42 ;  /* 0x000000ffff0d7224 */ /* 0x000fe200078e002a */
[----:B------:R-:W-:Y:S01]  /*2b70*/  MOV R12, R39 ;  /* 0x00000027000c7202 */ /* 0x000fe20000000f00 */
[----:B------:R-:W-:-:S03]  /*2b80*/  IMAD.MOV.U32 R14, RZ, RZ, R43 ;  /* 0x000000ffff0e7224 */ /* 0x000fc600078e002b */
[----:B------:R-:W-:Y:S02]  /*2b90*/  PRMT R104, R11, 0x5410, R12 ;  /* 0x000054100b687816 */ /* 0x000fe4000000000c */
[----:B------:R-:W-:Y:S01]  /*2ba0*/  PRMT R106, R13, 0x5410, R14 ;  /* 0x000054100d6a7816 */ /* 0x000fe2000000000e */
[----:B------:R-:W-:Y:S06]  /*2bb0*/  @!P3 BRA `(.L_x_666) ;  /* 0x000000000004b947 */ /* 0x000fec0003800000 */
[----:B------:R-:W-:Y:S01]  /*2bc0*/  BPT.TRAP 0x1 ;  /* 0x000000040000795c */ /* 0x000fe20000300000 */
.L_x_666:
[----:B------:R-:W-:Y:S01]  /*2bd0*/  IMAD R89, R18, 0x8, R19 ;  /* 0x0000000812597824 */ /* 0x000fe200078e0213 */
[----:B------:R-:W-:Y:S01]  /*2be0*/  SHF.L.U32 R101, R207, 0x1f, RZ ;  /* 0x0000001fcf657819 */ /* 0x000fe200000006ff */
[----:B------:R-:W-:Y:S03]  /*2bf0*/  BSSY B1, `(.L_x_667) ;  /* 0x0000003000017945 */ /* 0x000fe60003800000 */
[----:B------:R-:W0:Y:S02]  /*2c00*/  SYNCS.PHASECHK.TRANS64.TRYWAIT P5, [R89+URZ+0x22890], R101 ;  /* 0x02289065590075a7 */ /* 0x000e2400080a017f */
[----:B0-----:R-:W-:Y:S05]  /*2c10*/  @!P5 BRA `(.L_x_668) ;  /* 0x000001380048d947 */ /* 0x001fea0003800000 */
.L_x_914:
[----:B------:R-:W-:Y:S05]  /*2c20*/  BSYNC B1 ;  /* 0x0000000000017941 */ /* 0x000fea0003800000 */
.L_x_667:
[----:B------:R-:W-:-:S03]  /*2c30*/  UMOV UR4, 0xffffffff ;  /* 0xffffffff00047882 */ /* 0x000fc60000000000 */
[----:B------:R-:W-:Y:S05]  /*2c40*/  BRA.DIV UR4, `(.L_x_669) ;  /* 0x0000013a04507947 */ /* 0x000fea000b800000 */
[----:B------:R1:W2:Y:S04]  /*2c50*/  SHFL.IDX PT, R55, R103, RZ, 0x1c1f ;  /* 0x001c1fff67377589 */ /* 0x0002a800000e0000 */
[----:B------:R1:W3:Y:S02]  /*2c60*/  SHFL.IDX PT, R93, R102, RZ, 0x1c1f ;  /* 0x001c1fff665d7589 */ /* 0x0002e400000e0000 */
.L_x_918:
[----:B------:R-:W-:Y:S04]  /*2c70*/  BSSY B1, `(.L_x_670) ;  /* 0x0000067000017945 */ /* 0x000fe80003800000 */
[----:B------:R-:W-:Y:S05]  /*2c80*/  @P2 BRA `(.L_x_671) ;  /* 0x0000000400942947 */ /* 0x000fea0003800000 */
[----:B------:R-:W-:Y:S04]  /*2c90*/  BSSY B2, `(.L_x_672) ;  /* 0x0000032000027945 */ /* 0x000fe80003800000 */
[----:B------:R-:W-:Y:S05]  /*2ca0*/  @P1 BRA `(.L_x_673) ;  /* 0x0000000000c01947 */ /* 0x000fea0003800000 */
[----:B------:R4:W0:Y:S01]  /*2cb0*/  LDS.128 R12, [R94] ;  /* 0x000000005e0c7984 */ /* 0x0008220000000c00 */
[C---:B---3--:R-:W-:Y:S01]  /*2cc0*/  LEA R52, P2, R16.reuse, R93, 0x1 ;  /* 0x0000005d10347211 */ /* 0x048fe200078408ff */
[----:B------:R-:W-:Y:S03]  /*2cd0*/  BSSY B3, `(.L_x_674) ;  /* 0x000002c000037945 */ /* 0x000fe60003800000 */
[----:B--2---:R-:W-:Y:S02]  /*2ce0*/  LEA.HI.X R53, R16, R55, R17, 0x1, P2 ;  /* 0x0000003710357211 */ /* 0x004fe400010f0c11 */
[----:B------:R-:W-:-:S13]  /*2cf0*/  ISETP.GE.AND P2, PT, R22, R54, PT ;  /* 0x000000361600720c */ /* 0x000fda0003f46270 */
[----:B----4-:R-:W-:Y:S05]  /*2d00*/  @P2 BRA `(.L_x_675) ;  /* 0x0000000000a02947 */ /* 0x010fea0003800000 */
[----:B------:R-:W-:Y:S01]  /*2d10*/  SHF.R.U64 R11, R48, 0x10, R49 ;  /* 0x00000010300b7819 */ /* 0x000fe20000001231 */
[--C-:B0-----:R-:W-:Y:S01]  /*2d20*/  HADD2.F32 R48, -RZ, R15.reuse.H1_H1 ;  /* 0x3000000fff307230 */ /* 0x101fe20000004100 */
[--C-:B------:R-:W-:Y:S01]  /*2d30*/  SHF.R.U64 R110, R50, 0x10, R51.reuse ;  /* 0x00000010326e7819 */ /* 0x100fe20000001233 */
[----:B------:R-:W-:Y:S01]  /*2d40*/  HADD2.F32 R15, -RZ, R15.H0_H0 ;  /* 0x2000000fff0f7230 */ /* 0x000fe20000004100 */
[----:B------:R-:W-:Y:S01]  /*2d50*/  SHF.R.U32.HI R51, RZ, 0x10, R51 ;  /* 0x00000010ff337819 */ /* 0x000fe20000011633 */
[----:B------:R-:W-:Y:S01]  /*2d60*/  HADD2.F32 R50, -RZ, R11.H0_H0 ;  /* 0x2000000bff327230 */ /* 0x000fe20000004100 */
[----:B------:R-:W-:Y:S01]  /*2d70*/  SHF.R.U32.HI R49, RZ, 0x10, R49 ;  /* 0x00000010ff317819 */ /* 0x000fe20000011631 */
[----:B------:R-:W-:Y:S02]  /*2d80*/  HADD2.F32 R110, -RZ, R110.H0_H0 ;  /* 0x2000006eff6e7230 */ /* 0x000fe40000004100 */
[----:B------:R-:W-:Y:S02]  /*2d90*/  HADD2.F32 R11, -RZ, R13.H1_H1 ;  /* 0x3000000dff0b7230 */ /* 0x000fe40000004100 */
[----:B------:R-:W-:-:S02]  /*2da0*/  HADD2.F32 R51, -RZ, R51.H0_H0 ;  /* 0x20000033ff337230 */ /* 0x000fc40000004100 */
[----:B------:R-:W-:Y:S02]  /*2db0*/  HADD2.F32 R13, -RZ, R13.H0_H0 ;  /* 0x2000000dff0d7230 */ /* 0x000fe40000004100 */
[-C--:B------:R-:W-:Y:S01]  /*2dc0*/  FMUL.FTZ R112, R11, R110.reuse ;  /* 0x0000006e0b707220 */ /* 0x080fe20000410000 */
[----:B------:R-:W-:Y:S02]  /*2dd0*/  HADD2.F32 R49, -RZ, R49.H0_H0 ;  /* 0x20000031ff317230 */ /* 0x000fe40000004100 */
[CC--:B------:R-:W-:Y:S01]  /*2de0*/  FMUL.FTZ R114, R48.reuse, R51.reuse ;  /* 0x0000003330727220 */ /* 0x0c0fe20000410000 */
[----:B------:R-:W-:Y:S01]  /*2df0*/  FMUL.FTZ R51, R15, R51 ;  /* 0x000000330f337220 */ /* 0x000fe20000410000 */
[C---:B------:R-:W-:Y:S01]  /*2e00*/  FMUL.FTZ R110, R13.reuse, R110 ;  /* 0x0000006e0d6e7220 */ /* 0x040fe20000410000 */
[-C--:B------:R-:W-:Y:S01]  /*2e10*/  FFMA.FTZ R112, R13, R50.reuse, -R112 ;  /* 0x000000320d707223 */ /* 0x080fe20000010870 */
[-C--:B------:R-:W-:Y:S01]  /*2e20*/  FFMA.FTZ R114, R15, R49.reuse, -R114 ;  /* 0x000000310f727223 */ /* 0x080fe20000010872 */
[----:B------:R-:W-:Y:S01]  /*2e30*/  FFMA.FTZ R111, R48, R49, R51 ;  /* 0x00000031306f7223 */ /* 0x000fe20000010033 */
[----:B------:R-:W-:Y:S01]  /*2e40*/  FFMA.FTZ R109, R11, R50, R110 ;  /* 0x000000320b6d7223 */ /* 0x000fe2000001006e */
[----:B------:R-:W-:-:S02]  /*2e50*/  HADD2.F32 R11, -RZ, R12.H1_H1 ;  /* 0x3000000cff0b7230 */ /* 0x000fc40000004100 */
[--C-:B------:R-:W-:Y:S02]  /*2e60*/  HADD2.F32 R49, -RZ, R115.reuse.H0_H0 ;  /* 0x20000073ff317230 */ /* 0x100fe40000004100 */
[----:B------:R-:W-:Y:S02]  /*2e70*/  HADD2.F32 R12, -RZ, R12.H0_H0 ;  /* 0x2000000cff0c7230 */ /* 0x000fe40000004100 */
[----:B------:R-:W-:Y:S02]  /*2e80*/  HADD2.F32 R50, -RZ, R115.H1_H1 ;  /* 0x30000073ff327230 */ /* 0x000fe40000004100 */
[-C--:B------:R-:W-:Y:S01]  /*2e90*/  FMUL.FTZ R51, R11, R49.reuse ;  /* 0x000000310b337220 */ /* 0x080fe20000410000 */
[--C-:B------:R-:W-:Y:S02]  /*2ea0*/  HADD2.F32 R13, -RZ, R14.reuse.H1_H1 ;  /* 0x3000000eff0d7230 */ /* 0x100fe40000004100 */
[----:B------:R-:W-:Y:S01]  /*2eb0*/  FMUL.FTZ R110, R12, R49 ;  /* 0x000000310c6e7220 */ /* 0x000fe20000410000 */
[----:B------:R-:W-:-:S02]  /*2ec0*/  HADD2.F32 R14, -RZ, R14.H0_H0 ;  /* 0x2000000eff0e7230 */ /* 0x000fc40000004100 */
[--C-:B------:R-:W-:Y:S02]  /*2ed0*/  HADD2.F32 R15, -RZ, R113.reuse.H0_H0 ;  /* 0x20000071ff0f7230 */ /* 0x100fe40000004100 */
[-C--:B------:R-:W-:Y:S01]  /*2ee0*/  FMUL.FTZ R49, R13, R50.reuse ;  /* 0x000000320d317220 */ /* 0x080fe20000410000 */
[----:B------:R-:W-:Y:S02]  /*2ef0*/  HADD2.F32 R48, -RZ, R113.H1_H1 ;  /* 0x30000071ff307230 */ /* 0x000fe40000004100 */
[----:B------:R-:W-:Y:S01]  /*2f00*/  FMUL.FTZ R50, R14, R50 ;  /* 0x000000320e327220 */ /* 0x000fe20000410000 */
[-C--:B------:R-:W-:Y:S01]  /*2f10*/  FFMA.FTZ R51, R12, R15.reuse, -R51 ;  /* 0x0000000f0c337223 */ /* 0x080fe20000010833 */
[----:B------:R-:W-:Y:S01]  /*2f20*/  FFMA.FTZ R110, R11, R15, R110 ;  /* 0x0000000f0b6e7223 */ /* 0x000fe2000001006e */
[-C--:B------:R-:W-:Y:S01]  /*2f30*/  FFMA.FTZ R49, R14, R48.reuse, -R49 ;  /* 0x000000300e317223 */ /* 0x080fe20000010831 */
[----:B------:R-:W-:Y:S01]  /*2f40*/  FFMA.FTZ R50, R13, R48, R50 ;  /* 0x000000300d327223 */ /* 0x000fe20000010032 */
[----:B------:R-:W-:-:S02]  /*2f50*/  F2FP.F16.F32.PACK_AB R13, R109, R112 ;  /* 0x000000706d0d723e */ /* 0x000fc400000000ff */
[----:B------:R-:W-:Y:S02]  /*2f60*/  F2FP.F16.F32.PACK_AB R15, R111, R114 ;  /* 0x000000726f0f723e */ /* 0x000fe400000000ff */
[----:B------:R-:W-:Y:S02]  /*2f70*/  F2FP.F16.F32.PACK_AB R12, R110, R51 ;  /* 0x000000336e0c723e */ /* 0x000fe400000000ff */
[----:B------:R-:W-:-:S07]  /*2f80*/  F2FP.F16.F32.PACK_AB R14, R50, R49 ;  /* 0x00000031320e723e */ /* 0x000fce00000000ff */
.L_x_675:
[----:B------:R-:W-:Y:S05]  /*2f90*/  BSYNC B3 ;  /* 0x0000000000037941 */ /* 0x000fea0003800000 */
.L_x_674:
[----:B0-----:R4:W-:Y:S02]  /*2fa0*/  ST.E.128 desc[UR40][R52.64], R12 ;  /* 0x0000000c34007985 */ /* 0x0019e4000c101d28 */
.L_x_673:
[----:B------:R-:W-:Y:S05]  /*2fb0*/  BSYNC B2 ;  /* 0x0000000000027941 */ /* 0x000fea0003800000 */
.L_x_672:
[----:B------:R-:W-:-:S13]  /*2fc0*/  ISETP.NE.AND P2, PT, R90, RZ, PT ;  /* 0x000000ff5a00720c */ /* 0x000fda0003f45270 */
[----:B------:R-:W-:Y:S05]  /*2fd0*/  @P2 BRA `(.L_x_671) ;  /* 0x0000000000c02947 */ /* 0x000fea0003800000 */
[----:B----4-:R4:W0:Y:S01]  /*2fe0*/  LDS.128 R12, [R92] ;  /* 0x000000005c0c7984 */ /* 0x0108220000000c00 */
        /* <DEDUP_REMOVED lines=13> */
[----:B------:R-:W-:Y:S02]  /*30c0*/  HADD2.F32 R47, -RZ, R47.H0_H0 ;  /* 0x2000002fff2f7230 */ /* 0x000fe40000004100 */
[----:B------:R-:W-:-:S02]  /*30d0*/  HADD2.F32 R11, -RZ, R13.H1_H1 ;  /* 0x3000000dff0b7230 */ /* 0x000fc40000004100 */
[----:B------:R-:W-:Y:S02]  /*30e0*/  HADD2.F32 R13, -RZ, R13.H0_H0 ;  /* 0x2000000dff0d7230 */ /* 0x000fe40000004100 */
[-C--:B------:R-:W-:Y:S01]  /*30f0*/  FMUL.FTZ R51, R15, R47.reuse ;  /* 0x0000002f0f337220 */ /* 0x080fe20000410000 */
[----:B------:R-:W-:Y:S02]  /*3100*/  HADD2.F32 R45, -RZ, R45.H0_H0 ;  /* 0x2000002dff2d7230 */ /* 0x000fe40000004100 */
[-C--:B------:R-:W-:Y:S01]  /*3110*/  FMUL.FTZ R52, R11, R50.reuse ;  /* 0x000000320b347220 */ /* 0x080fe20000410000 */
[C---:B------:R-:W-:Y:S01]  /*3120*/  FMUL.FTZ R110, R44.reuse, R47 ;  /* 0x0000002f2c6e7220 */ /* 0x040fe20000410000 */
[C---:B------:R-:W-:Y:S01]  /*3130*/  FMUL.FTZ R50, R13.reuse, R50 ;  /* 0x000000320d327220 */ /* 0x040fe20000410000 */
[----:B------:R-:W-:Y:S01]  /*3140*/  FFMA.FTZ R53, R44, R45, R51 ;  /* 0x0000002d2c357223 */ /* 0x000fe20000010033 */
[-C--:B------:R-:W-:Y:S02]  /*3150*/  FFMA.FTZ R52, R13, R46.reuse, -R52 ;  /* 0x0000002e0d347223 */ /* 0x080fe40000010834 */
[----:B------:R-:W-:Y:S01]  /*3160*/  FFMA.FTZ R47, R11, R46, R50 ;  /* 0x0000002e0b2f7223 */ /* 0x000fe20000010032 */
[----:B------:R-:W-:-:S02]  /*3170*/  HADD2.F32 R44, -RZ, R108.H0_H0 ;  /* 0x2000006cff2c7230 */ /* 0x000fc40000004100 */
[----:B------:R-:W-:Y:S01]  /*3180*/  FFMA.FTZ R110, R15, R45, -R110 ;  /* 0x0000002d0f6e7223 */ /* 0x000fe2000001086e */
[----:B------:R-:W-:Y:S02]  /*3190*/  HADD2.F32 R108, -RZ, R108.H1_H1 ;  /* 0x3000006cff6c7230 */ /* 0x000fe40000004100 */
[----:B------:R-:W-:Y:S02]  /*31a0*/  HADD2.F32 R11, -RZ, R12.H1_H1 ;  /* 0x3000000cff0b7230 */ /* 0x000fe40000004100 */
[----:B------:R-:W-:Y:S02]  /*31b0*/  HADD2.F32 R13, -RZ, R14.H1_H1 ;  /* 0x3000000eff0d7230 */ /* 0x000fe40000004100 */
[----:B------:R-:W-:Y:S02]  /*31c0*/  HADD2.F32 R12, -RZ, R12.H0_H0 ;  /* 0x2000000cff0c7230 */ /* 0x000fe40000004100 */
[----:B------:R-:W-:Y:S01]  /*31d0*/  FMUL.FTZ R45, R11, R44 ;  /* 0x0000002c0b2d7220 */ /* 0x000fe20000410000 */
[----:B------:R-:W-:-:S02]  /*31e0*/  HADD2.F32 R14, -RZ, R14.H0_H0 ;  /* 0x2000000eff0e7230 */ /* 0x000fc40000004100 */
[----:B------:R-:W-:Y:S01]  /*31f0*/  FMUL.FTZ R51, R13, R108 ;  /* 0x0000006c0d337220 */ /* 0x000fe20000410000 */
[--C-:B------:R-:W-:Y:S02]  /*3200*/  HADD2.F32 R15, -RZ, R107.reuse.H1_H1 ;  /* 0x3000006bff0f7230 */ /* 0x100fe40000004100 */
[----:B------:R-:W-:Y:S01]  /*3210*/  FMUL.FTZ R44, R12, R44 ;  /* 0x0000002c0c2c7220 */ /* 0x000fe20000410000 */
[----:B------:R-:W-:Y:S02]  /*3220*/  HADD2.F32 R107, -RZ, R107.H0_H0 ;  /* 0x2000006bff6b7230 */ /* 0x000fe40000004100 */
        /* <DEDUP_REMOVED lines=9> */
.L_x_677:
[----:B------:R-:W-:Y:S05]  /*32c0*/  BSYNC B2 ;  /* 0x0000000000027941 */ /* 0x000fea0003800000 */
.L_x_676:
[----:B0-----:R0:W-:Y:S02]  /*32d0*/  ST.E.128 desc[UR40][R48.64], R12 ;  /* 0x0000000c30007985 */ /* 0x0011e4000c101d28 */
.L_x_671:
[----:B------:R-:W-:Y:S05]  /*32e0*/  BSYNC B1 ;  /* 0x0000000000017941 */ /* 0x000fea0003800000 */
.L_x_670:
[----:B------:R-:W-:-:S03]  /*32f0*/  UMOV UR4, 0xffffffff ;  /* 0xffffffff00047882 */ /* 0x000fc60000000000 */
[----:B------:R-:W-:Y:S05]  /*3300*/  BRA.DIV UR4, `(.L_x_678) ;  /* 0x0000013204ec7947 */ /* 0x000fea000b800000 */
[----:B-1----:R-:W1:Y:S04]  /*3310*/  SHFL.IDX PT, R103, R103, 0x1, 0x1c1f ;  /* 0x003c1f0067677f89 */ /* 0x002e6800000e0000 */
[----:B------:R0:W0:Y:S02]  /*3320*/  SHFL.IDX PT, R47, R102, 0x1, 0x1c1f ;  /* 0x003c1f00662f7f89 */ /* 0x00002400000e0000 */
.L_x_922:
[----:B------:R-:W-:Y:S05]  /*3330*/  @P4 BRA `(.L_x_679) ;  /* 0x0000001c00944947 */ /* 0x000fea0003800000 */
[----:B------:R-:W-:Y:S04]  /*3340*/  BSSY B1, `(.L_x_680) ;  /* 0x0000032000017945 */ /* 0x000fe80003800000 */
[----:B------:R-:W-:Y:S05]  /*3350*/  @P1 BRA `(.L_x_681) ;  /* 0x0000000000c01947 */ /* 0x000fea0003800000 */
[----:B0---4-:R0:W4:Y:S01]  /*3360*/  LDS.128 R12, [R94+0x2000] ;  /* 0x002000005e0c7984 */ /* 0x0111220000000c00 */
[C---:B------:R-:W-:Y:S01]  /*3370*/  LEA R44, P2, R16.reuse, R47, 0x1 ;  /* 0x0000002f102c7211 */ /* 0x040fe200078408ff */
[----:B------:R-:W-:Y:S03]  /*3380*/  BSSY B2, `(.L_x_682) ;  /* 0x000002c000027945 */ /* 0x000fe60003800000 */
[----:B-1----:R-:W-:Y:S02]  /*3390*/  LEA.HI.X R45, R16, R103, R17, 0x1, P2 ;  /* 0x00000067102d7211 */ /* 0x002fe400010f0c11 */
[----:B------:R-:W-:-:S13]  /*33a0*/  ISETP.GE.AND P2, PT, R22, R54, PT ;  /* 0x000000361600720c */ /* 0x000fda0003f46270 */
[----:B0-----:R-:W-:Y:S05]  /*33b0*/  @P2 BRA `(.L_x_683) ;  /* 0x0000000000a02947 */ /* 0x001fea0003800000 */
[----:B------:R-:W-:Y:S01]  /*33c0*/  SHF.R.U64 R11, R40, 0x10, R41 ;  /* 0x00000010280b7819 */ /* 0x000fe20000001229 */
[--C-:B----4-:R-:W-:Y:S01]  /*33d0*/  HADD2.F32 R40, -RZ, R15.reuse.H1_H1 ;  /* 0x3000000fff287230 */ /* 0x110fe20000004100 */
        /* <DEDUP_REMOVED lines=26> */
[--C-:B------:R-:W-:Y:S02]  /*3580*/  HADD2.F32 R15, -RZ, R105.reuse.H0_H0 ;  /* 0x20000069ff0f7230 */ /* 0x100fe40000004100 */
[----:B------:R-:W-:Y:S01]  /*3590*/  FMUL.FTZ R40, R12, R40 ;  /* 0x000000280c287220 */ /* 0x000fe20000410000 */
        /* <DEDUP_REMOVED lines=10> */
.L_x_683:
[----:B------:R-:W-:Y:S05]  /*3640*/  BSYNC B2 ;  /* 0x0000000000027941 */ /* 0x000fea0003800000 */
.L_x_682:
[----:B----4-:R0:W-:Y:S02]  /*3650*/  ST.E.128 desc[UR40][R44.64], R12 ;  /* 0x0000000c2c007985 */ /* 0x0101e4000c101d28 */
.L_x_681:
[----:B------:R-:W-:Y:S05]  /*3660*/  BSYNC B1 ;  /* 0x0000000000017941 */ /* 0x000fea0003800000 */
.L_x_680:
[----:B------:R-:W-:-:S13]  /*3670*/  ISETP.NE.AND P2, PT, R90, RZ, PT ;  /* 0x000000ff5a00720c */ /* 0x000fda0003f45270 */
        /* <DEDUP_REMOVED lines=47> */
.L_x_685:
[----:B------:R-:W-:Y:S05]  /*3970*/  BSYNC B1 ;  /* 0x0000000000017941 */ /* 0x000fea0003800000 */
.L_x_684:
[----:B----4-:R0:W-:Y:S01]  /*3980*/  ST.E.128 desc[UR40][R40.64], R12 ;  /* 0x0000000c28007985 */ /* 0x0101e2000c101d28 */
[----:B------:R-:W-:Y:S05]  /*3990*/  BRA `(.L_x_679) ;  /* 0x0000001400fc7947 */ /* 0x000fea0003800000 */
.L_x_661:
[----:B------:R-:W-:Y:S01]  /*39a0*/  VIADD R11, R204, 0x40 ;  /* 0x00000040cc0b7836 */ /* 0x000fe20000000000 */
[----:B------:R-:W-:Y:S02]  /*39b0*/  CS2R R38, SRZ ;  /* 0x0000000000267805 */ /* 0x000fe4000001ff00 */
[----:B------:R-:W-:Y:S02]  /*39c0*/  CS2R R42, SRZ ;  /* 0x00000000002a7805 */ /* 0x000fe4000001ff00 */
[----:B------:R-:W-:Y:S02]  /*39d0*/  CS2R R40, SRZ ;  /* 0x0000000000287805 */ /* 0x000fe4000001ff00 */
[----:B------:R-:W-:-:S04]  /*39e0*/  ISETP.GE.AND P2, PT, R11, R100, PT ;  /* 0x000000640b00720c */ /* 0x000fc80003f46270 */
[----:B------:R-:W-:-:S13]  /*39f0*/  ISETP.GE.OR P2, PT, R16, R54, P2 ;  /* 0x000000361000720c */ /* 0x000fda0001746670 */
[----:B------:R-:W-:Y:S01]  /*3a00*/  @!P2 IADD3 R49, P3, P4, R20, R14, R5 ;  /* 0x0000000e1431a210 */ /* 0x000fe20007c7e005 */
[----:B------:R-:W0:Y:S03]  /*3a10*/  @!P2 LDC.64 R44, c[0x0][0x3e8] ;  /* 0x0000fa00ff2cab82 */ /* 0x000e260000000a00 */
[----:B------:R-:W-:Y:S02]  /*3a20*/  @!P2 IADD3.X R50, R73, R53, R4, P3, P4 ;  /* 0x000000354932a210 */ /* 0x000fe40001fe8404 */
[----:B------:R-:W-:-:S04]  /*3a30*/  @!P2 IADD3 R11, P3, P4, R60, R12, R7 ;  /* 0x0000000c3c0ba210 */ /* 0x000fc80007c7e007 */
[----:B------:R-:W-:Y:S02]  /*3a40*/  @!P2 IADD3.X R48, R75, R55, R6, P3, P4 ;  /* 0x000000374b30a210 */ /* 0x000fe40001fe8406 */
[----:B------:R-:W-:-:S04]  /*3a50*/  ISETP.GE.AND P3, PT, R204, R100, PT ;  /* 0x00000064cc00720c */ /* 0x000fc80003f66270 */
[----:B------:R-:W-:-:S13]  /*3a60*/  ISETP.GE.OR P3, PT, R16, R54, P3 ;  /* 0x000000361000720c */ /* 0x000fda0001f66670 */
[----:B------:R-:W-:Y:S01]  /*3a70*/  @!P3 IADD3 R13, P4, R20, R14, RZ ;  /* 0x0000000e140db210 */ /* 0x000fe20007f9e0ff */
[----:B------:R-:W1:Y:S04]  /*3a80*/  @!P3 LDC.64 R46, c[0x0][0x400] ;  /* 0x00010000ff2ebb82 */ /* 0x000e680000000a00 */
[----:B------:R-:W-:-:S04]  /*3a90*/  @!P3 IMAD.X R36, R53, 0x1, R73, P4 ;  /* 0x000000013524b824 */ /* 0x000fc800020e0649 */
[----:B------:R-:W2:Y:S02]  /*3aa0*/  @!P3 LDC.64 R14, c[0x0][0x3e8] ;  /* 0x0000fa00ff0ebb82 */ /* 0x000ea40000000a00 */
[----:B--2---:R-:W-:-:S04]  /*3ab0*/  @!P3 LEA R14, P4, R13, R14, 0x1 ;  /* 0x0000000e0d0eb211 */ /* 0x004fc800078808ff */
[----:B------:R-:W-:Y:S02]  /*3ac0*/  @!P3 LEA.HI.X R15, R13, R15, R36, 0x1, P4 ;  /* 0x0000000f0d0fb211 */ /* 0x000fe400020f0c24 */
[----:B------:R-:W-:Y:S02]  /*3ad0*/  CS2R R36, SRZ ;  /* 0x0000000000247805 */ /* 0x000fe4000001ff00 */
[----:B------:R-:W-:-:S05]  /*3ae0*/  @!P3 IADD3 R12, P4, R60, R12, RZ ;  /* 0x0000000c3c0cb210 */ /* 0x000fca0007f9e0ff */
[----:B------:R-:W-:Y:S01]  /*3af0*/  @!P3 IMAD.X R13, R55, 0x1, R75, P4 ;  /* 0x00000001370db824 */ /* 0x000fe200020e064b */
[C---:B-1----:R-:W-:Y:S01]  /*3b00*/  @!P3 LEA R46, P4, R12.reuse, R46, 0x1 ;  /* 0x0000002e0c2eb211 */ /* 0x042fe200078808ff */
[----:B------:R0:W2:Y:S03]  /*3b10*/  @!P3 LDG.E.128 R36, desc[UR40][R14.64] ;  /* 0x000000280e24b981 */ /* 0x0000a6000c1e1d00 */
[----:B------:R-:W-:Y:S02]  /*3b20*/  @!P3 LEA.HI.X R47, R12, R47, R13, 0x1, P4 ;  /* 0x0000002f0c2fb211 */ /* 0x000fe400020f0c0d */
[----:B------:R-:W1:Y:S03]  /*3b30*/  @!P2 LDC.64 R12, c[0x0][0x400] ;  /* 0x00010000ff0cab82 */ /* 0x000e660000000a00 */
[----:B------:R3:W4:Y:S01]  /*3b40*/  @!P3 LDG.E.128 R40, desc[UR40][R46.64] ;  /* 0x000000282e28b981 */ /* 0x000722000c1e1d00 */
[----:B0-----:R-:W-:-:S04]  /*3b50*/  @!P2 LEA R14, P3, R49, R44, 0x1 ;  /* 0x0000002c310ea211 */ /* 0x001fc800078608ff */
[----:B------:R-:W-:Y:S02]  /*3b60*/  @!P2 LEA.HI.X R15, R49, R45, R50, 0x1, P3 ;  /* 0x0000002d310fa211 */ /* 0x000fe400018f0c32 */
[----:B------:R-:W-:Y:S02]  /*3b70*/  CS2R R44, SRZ ;  /* 0x00000000002c7805 */ /* 0x000fe4000001ff00 */
[----:B---3--:R-:W-:Y:S02]  /*3b80*/  CS2R R46, SRZ ;  /* 0x00000000002e7805 */ /* 0x008fe4000001ff00 */
[----:B------:R-:W-:-:S04]  /*3b90*/  CS2R R50, SRZ ;  /* 0x0000000000327805 */ /* 0x000fc8000001ff00 */
[----:B------:R-:W3:Y:S01]  /*3ba0*/  @!P2 LDG.E.128 R44, desc[UR40][R14.64] ;  /* 0x000000280e2ca981 */ /* 0x000ee2000c1e1d00 */
[----:B-1----:R-:W-:-:S04]  /*3bb0*/  @!P2 LEA R12, P3, R11, R12, 0x1 ;  /* 0x0000000c0b0ca211 */ /* 0x002fc800078608ff */
[----:B------:R-:W-:Y:S02]  /*3bc0*/  @!P2 LEA.HI.X R13, R11, R13, R48, 0x1, P3 ;  /* 0x0000000d0b0da211 */ /* 0x000fe400018f0c30 */
[----:B------:R-:W-:-:S06]  /*3bd0*/  CS2R R48, SRZ ;  /* 0x0000000000307805 */ /* 0x000fcc000001ff00 */
[----:B------:R0:W5:Y:S01]  /*3be0*/  @!P2 LDG.E.128 R48, desc[UR40][R12.64] ;  /* 0x000000280c30a981 */ /* 0x000162000c1e1d00 */
[----:B------:R-:W-:Y:S02]  /*3bf0*/  ISETP.GE.AND P2, PT, R16, R54, PT ;  /* 0x000000361000720c */ /* 0x000fe40003f46270 */
[----:B------:R-:W-:Y:S01]  /*3c00*/  ISETP.NE.AND P3, PT, R209, 0x3, PT ;  /* 0x00000003d100780c */ /* 0x000fe20003f65270 */
[----:B--2---:R-:W-:Y:S02]  /*3c10*/  IMAD.MOV.U32 R11, RZ, RZ, R38 ;  /* 0x000000ffff0b7224 */ /* 0x004fe400078e0026 */
[----:B------:R-:W-:Y:S02]  /*3c20*/  IMAD.MOV.U32 R53, RZ, RZ, R36 ;  /* 0x000000ffff357224 */ /* 0x000fe400078e0024 */
[----:B------:R-:W-:Y:S01]  /*3c30*/  IMAD.MOV.U32 R54, RZ, RZ, R37 ;  /* 0x000000ffff367224 */ /* 0x000fe200078e0025 */
[----:B------:R-:W-:Y:S02]  /*3c40*/  MOV R52, R39 ;  /* 0x0000002700347202 */ /* 0x000fe40000000f00 */
[----:B------:R-:W-:Y:S01]  /*3c50*/  PRMT R111, R111, 0x5410, R11 ;  /* 0x000054106f6f7816 */ /* 0x000fe2000000000b */
[----:B----4-:R-:W-:Y:S01]  /*3c60*/  IMAD.MOV.U32 R11, RZ, RZ, R42 ;  /* 0x000000ffff0b7224 */ /* 0x010fe200078e002a */
[----:B------:R-:W-:Y:S01]  /*3c70*/  PRMT R121, R53, 0x7610, R121 ;  /* 0x0000761035797816 */ /* 0x000fe20000000079 */
[----:B0-----:R-:W-:Y:S01]  /*3c80*/  IMAD.MOV.U32 R13, RZ, RZ, R40 ;  /* 0x000000ffff0d7224 */ /* 0x001fe200078e0028 */
[----:B------:R-:W-:Y:S01]  /*3c90*/  PRMT R114, R54, 0x7610, R114 ;  /* 0x0000761036727816 */ /* 0x000fe20000000072 */
[----:B------:R-:W-:Y:S01]  /*3ca0*/  IMAD.MOV.U32 R14, RZ, RZ, R41 ;  /* 0x000000ffff0e7224 */ /* 0x000fe200078e0029 */
[----:B------:R-:W-:Y:S01]  /*3cb0*/  PRMT R117, R52, 0x7610, R117 ;  /* 0x0000761034757816 */ /* 0x000fe20000000075 */
[----:B------:R-:W-:Y:S01]  /*3cc0*/  IMAD.MOV.U32 R12, RZ, RZ, R43 ;  /* 0x000000ffff0c7224 */ /* 0x000fe200078e002b */
[----:B------:R-:W-:-:S02]  /*3cd0*/  PRMT R111, R11, 0x7610, R111 ;  /* 0x000076100b6f7816 */ /* 0x000fc4000000006f */
[----:B------:R-:W-:Y:S02]  /*3ce0*/  PRMT R121, R121, 0x5410, R13 ;  /* 0x0000541079797816 */ /* 0x000fe4000000000d */
[----:B------:R-:W-:Y:S02]  /*3cf0*/  PRMT R114, R114, 0x5410, R14 ;  /* 0x0000541072727816 */ /* 0x000fe4000000000e */
[----:B------:R-:W-:Y:S01]  /*3d00*/  PRMT R117, R117, 0x5410, R12 ;  /* 0x0000541075757816 */ /* 0x000fe2000000000c */
[----:B---3--:R-:W-:Y:S01]  /*3d10*/  IMAD.MOV.U32 R11, RZ, RZ, R46 ;  /* 0x000000ffff0b7224 */ /* 0x008fe200078e002e */
[----:B------:R-:W-:Y:S01]  /*3d20*/  MOV R12, R47 ;  /* 0x0000002f000c7202 */ /* 0x000fe20000000f00 */
[----:B------:R-:W-:Y:S02]  /*3d30*/  IMAD.MOV.U32 R13, RZ, RZ, R44 ;  /* 0x000000ffff0d7224 */ /* 0x000fe400078e002c */
[----:B------:R-:W-:Y:S01]  /*3d40*/  IMAD.MOV.U32 R14, RZ, RZ, R45 ;  /* 0x000000ffff0e7224 */ /* 0x000fe200078e002d */
[----:B------:R-:W-:-:S04]  /*3d50*/  PRMT R105, R11, 0x5410, R12 ;  /* 0x000054100b697816 */ /* 0x000fc8000000000c */
[----:B------:R-:W-:Y:S01]  /*3d60*/  PRMT R107, R13, 0x5410, R14 ;  /* 0x000054100d6b7816 */ /* 0x000fe2000000000e */
[----:B-----5:R-:W-:Y:S02]  /*3d70*/  IMAD.MOV.U32 R11, RZ, RZ, R50 ;  /* 0x000000ffff0b7224 */ /* 0x020fe400078e0032 */
[----:B------:R-:W-:Y:S02]  /*3d80*/  IMAD.MOV.U32 R12, RZ, RZ, R51 ;  /* 0x000000ffff0c7224 */ /* 0x000fe400078e0033 */
[----:B------:R-:W-:Y:S02]  /*3d90*/  IMAD.MOV.U32 R13, RZ, RZ, R48 ;  /* 0x000000ffff0d7224 */ /* 0x000fe400078e0030 */
[----:B------:R-:W-:Y:S01]  /*3da0*/  IMAD.MOV.U32 R14, RZ, RZ, R49 ;  /* 0x000000ffff0e7224 */ /* 0x000fe200078e0031 */
[----:B------:R-:W-:-:S04]  /*3db0*/  PRMT R108, R11, 0x5410, R12 ;  /* 0x000054100b6c7816 */ /* 0x000fc8000000000c */
[----:B------:R-:W-:Y:S01]  /*3dc0*/  PRMT R109, R13, 0x5410, R14 ;  /* 0x000054100d6d7816 */ /* 0x000fe2000000000e */
[----:B------:R-:W-:Y:S06]  /*3dd0*/  @!P3 BRA `(.L_x_686) ;  /* 0x000000000004b947 */ /* 0x000fec0003800000 */
[----:B------:R-:W-:Y:S01]  /*3de0*/  BPT.TRAP 0x1 ;  /* 0x000000040000795c */ /* 0x000fe20000300000 */
.L_x_686:
[----:B------:R-:W-:Y:S01]  /*3df0*/  IMAD R89, R18, 0x8, R19 ;  /* 0x0000000812597824 */ /* 0x000fe200078e0213 */
[----:B------:R-:W-:Y:S01]  /*3e00*/  SHF.L.U32 R101, R207, 0x1f, RZ ;  /* 0x0000001fcf657819 */ /* 0x000fe200000006ff */
[----:B------:R-:W0:Y:S01]  /*3e10*/  LDC R104, c[0x0][0x2f4] ;  /* 0x0000bd00ff687b82 */ /* 0x000e220000000800 */
[----:B------:R-:W-:Y:S02]  /*3e20*/  BSSY B1, `(.L_x_687) ;  /* 0x0000003000017945 */ /* 0x000fe40003800000 */
[----:B------:R-:W1:Y:S02]  /*3e30*/  SYNCS.PHASECHK.TRANS64.TRYWAIT P4, [R89+URZ+0x22890], R101 ;  /* 0x02289065590075a7 */ /* 0x000e64000808017f */
[----:B-1----:R-:W-:Y:S05]  /*3e40*/  @!P4 BRA `(.L_x_688) ;  /* 0x000001280068c947 */ /* 0x002fea0003800000 */
.L_x_923:
[----:B------:R-:W-:Y:S05]  /*3e50*/  BSYNC B1 ;  /* 0x0000000000017941 */ /* 0x000fea0003800000 */
.L_x_687:
[----:B------:R-:W-:Y:S01]  /*3e60*/  UMOV UR4, 0xffffffff ;  /* 0xffffffff00047882 */ /* 0x000fe20000000000 */
[----:B0-----:R-:W-:Y:S02]  /*3e70*/  IADD3 R106, -R67, R104, RZ ;  /* 0x00000068436a7210 */ /* 0x001fe40007ffe1ff */
[----:B------:R-:W-:Y:S05]  /*3e80*/  BRA.DIV UR4, `(.L_x_689) ;  /* 0x0000012a046c7947 */ /* 0x000fea000b800000 */
[----:B------:R0:W2:Y:S04]  /*3e90*/  SHFL.IDX PT, R95, R103, RZ, 0x1c1f ;  /* 0x001c1fff675f7589 */ /* 0x0000a800000e0000 */
[----:B------:R0:W3:Y:S02]  /*3ea0*/  SHFL.IDX PT, R94, R102, RZ, 0x1c1f ;  /* 0x001c1fff665e7589 */ /* 0x0000e400000e0000 */
.L_x_927:
[----:B------:R-:W-:Y:S01]  /*3eb0*/  ISETP.GE.OR P4, PT, R204, R100, P1 ;  /* 0x00000064cc00720c */ /* 0x000fe20000f86670 */
[----:B------:R-:W-:-:S12]  /*3ec0*/  BSSY B1, `(.L_x_690) ;  /* 0x000006e000017945 */ /* 0x000fd80003800000 */
[----:B------:R-:W-:Y:S05]  /*3ed0*/  @P4 BRA `(.L_x_691) ;  /* 0x0000000400b04947 */ /* 0x000fea0003800000 */
[----:B------:R-:W-:Y:S01]  /*3ee0*/  SEL R11, R67, R106, !P0 ;  /* 0x0000006a430b7207 */ /* 0x000fe20004000000 */
[----:B------:R-:W-:Y:S01]  /*3ef0*/  BSSY B2, `(.L_x_692) ;  /* 0x0000066000027945 */ /* 0x000fe20003800000 */
[C---:B---3--:R-:W-:Y:S02]  /*3f00*/  LEA R92, P4, R77.reuse, R94, 0x1 ;  /* 0x0000005e4d5c7211 */ /* 0x048fe400078808ff */
[----:B------:R-:W-:Y:S02]  /*3f10*/  SHF.R.S32.HI R12, RZ, 0x1f, R11 ;  /* 0x0000001fff0c7819 */ /* 0x000fe4000001140b */
[----:B--2---:R-:W-:Y:S02]  /*3f20*/  LEA.HI.X R93, R77, R95, R79, 0x1, P4 ;  /* 0x0000005f4d5d7211 */ /* 0x004fe400020f0c4f */
[----:B------:R-:W-:-:S04]  /*3f30*/  LEA.HI R11, R12, R11, RZ, 0x4 ;  /* 0x0000000b0c0b7211 */ /* 0x000fc800078f20ff */
[----:B------:R-:W-:-:S05]  /*3f40*/  LEA.HI.SX32 R11, R11, R76, 0x1c ;  /* 0x0000004c0b0b7211 */ /* 0x000fca00078fe2ff */
[----:B------:R-:W-:-:S05]  /*3f50*/  IMAD.SHL.U32 R11, R11, 0x8, RZ ;  /* 0x000000080b0b7824 */ /* 0x000fca00078e00ff */
[----:B------:R-:W-:-:S04]  /*3f60*/  LOP3.LUT R12, R10, 0x38, R11, 0xf8, !PT ;  /* 0x000000380a0c7812 */ /* 0x000fc800078ef80b */
[----:B------:R-:W-:-:S05]  /*3f70*/  LOP3.LUT R12, R12, R35, RZ, 0x3c, !PT ;  /* 0x000000230c0c7212 */ /* 0x000fca00078e3cff */
[----:B------:R-:W-:Y:S02]  /*3f80*/  IMAD R13, R229, 0x200, R12 ;  /* 0x00000200e50d7824 */ /* 0x000fe400078e020c */
[C---:B------:R-:W-:Y:S02]  /*3f90*/  IMAD R12, R18.reuse, 0x1800, R80 ;  /* 0x00001800120c7824 */ /* 0x040fe400078e0250 */
[----:B------:R-:W-:Y:S02]  /*3fa0*/  IMAD R14, R18, 0x1800, R13 ;  /* 0x00001800120e7824 */ /* 0x000fe400078e020d */
[--C-:B------:R-:W-:Y:S02]  /*3fb0*/  IMAD R12, R12, 0x2, R19.reuse ;  /* 0x000000020c0c7824 */ /* 0x100fe400078e0213 */
[----:B------:R-:W-:-:S04]  /*3fc0*/  IMAD R52, R14, 0x2, R19 ;  /* 0x000000020e347824 */ /* 0x000fc800078e0213 */
[----:B------:R-:W2:Y:S04]  /*3fd0*/  LDS.128 R12, [R12+0x1c400] ;  /* 0x01c400000c0c7984 */ /* 0x000ea80000000c00 */
[----:B------:R-:W3:Y:S01]  /*3fe0*/  LDS.128 R52, [R52+0x1c400] ;  /* 0x01c4000034347984 */ /* 0x000ee20000000c00 */
[----:B------:R-:W-:Y:S05]  /*3ff0*/  @P2 BRA `(.L_x_693) ;  /* 0x0000000400542947 */ /* 0x000fea0003800000 */
[----:B------:R-:W-:Y:S02]  /*4000*/  SHF.R.U32.HI R112, RZ, 0x10, R41 ;  /* 0x00000010ff707819 */ /* 0x000fe40000011629 */
[--C-:B------:R-:W-:Y:S02]  /*4010*/  SHF.R.U64 R110, R36, 0x10, R37.reuse ;  /* 0x00000010246e7819 */ /* 0x100fe40000001225 */
[----:B------:R-:W-:Y:S01]  /*4020*/  SHF.R.U32.HI R113, RZ, 0x10, R37 ;  /* 0x00000010ff717819 */ /* 0x000fe20000011625 */
[----:B------:R-:W-:Y:S01]  /*4030*/  HADD2.F32 R112, -RZ, R112.H0_H0 ;  /* 0x20000070ff707230 */ /* 0x000fe20000004100 */
[----:B------:R-:W-:Y:S01]  /*4040*/  SHF.R.U64 R119, R40, 0x10, R41 ;  /* 0x0000001028777819 */ /* 0x000fe20000001229 */
[--C-:B---3--:R-:W-:Y:S01]  /*4050*/  HADD2.F32 R40, -RZ, R53.reuse.H0_H0 ;  /* 0x20000035ff287230 */ /* 0x108fe20000004100 */
[----:B------:R-:W-:Y:S01]  /*4060*/  SHF.R.U64 R36, R38, 0x10, R39 ;  /* 0x0000001026247819 */ /* 0x000fe20000001227 */
[----:B--2---:R-:W-:Y:S01]  /*4070*/  IMAD.MOV.U32 R38, RZ, RZ, R12 ;  /* 0x000000ffff267224 */ /* 0x004fe200078e000c */
[--C-:B------:R-:W-:Y:S01]  /*4080*/  SHF.R.U64 R37, R42, 0x10, R43.reuse ;  /* 0x000000102a257819 */ /* 0x100fe2000000122b */
[----:B------:R-:W-:Y:S01]  /*4090*/  HADD2.F32 R53, -RZ, R53.H1_H1 ;  /* 0x30000035ff357230 */ /* 0x000fe20000004100 */
[----:B------:R-:W-:Y:S01]  /*40a0*/  SHF.R.U32.HI R115, RZ, 0x10, R43 ;  /* 0x00000010ff737819 */ /* 0x000fe2000001162b */
[----:B------:R-:W-:Y:S01]  /*40b0*/  HADD2.F32 R43, -RZ, R114.H1_H1 ;  /* 0x30000072ff2b7230 */ /* 0x000fe20000004100 */
[----:B------:R-:W-:Y:S01]  /*40c0*/  SHF.R.U32.HI R116, RZ, 0x10, R39 ;  /* 0x00000010ff747819 */ /* 0x000fe20000011627 */
[----:B------:R-:W-:-:S02]  /*40d0*/  IMAD.MOV.U32 R39, RZ, RZ, R15 ;  /* 0x000000ffff277224 */ /* 0x000fc400078e000f */
[--C-:B------:R-:W-:Y:S02]  /*40e0*/  HADD2.F32 R12, -RZ, R13.reuse.H0_H0 ;  /* 0x2000000dff0c7230 */ /* 0x100fe40000004100 */
[----:B------:R-:W-:Y:S02]  /*40f0*/  HADD2.F32 R15, -RZ, R13.H1_H1 ;  /* 0x3000000dff0f7230 */ /* 0x000fe40000004100 */
[-C--:B------:R-:W-:Y:S01]  /*4100*/  FMUL.FTZ R13, R40, R43.reuse ;  /* 0x0000002b280d7220 */ /* 0x080fe20000410000 */
[----:B------:R-:W-:Y:S02]  /*4110*/  HADD2.F32 R41, -RZ, R114.H0_H0 ;  /* 0x20000072ff297230 */ /* 0x000fe40000004100 */
[C---:B------:R-:W-:Y:S01]  /*4120*/  FMUL.FTZ R43, R12.reuse, R43 ;  /* 0x0000002b0c2b7220 */ /* 0x040fe20000410000 */
[----:B------:R-:W-:Y:S02]  /*4130*/  HADD2.F32 R42, -RZ, R113.H0_H0 ;  /* 0x20000071ff2a7230 */ /* 0x000fe40000004100 */
[-C--:B------:R-:W-:Y:S01]  /*4140*/  FMUL.FTZ R114, R53, R112.reuse ;  /* 0x0000007035727220 */ /* 0x080fe20000410000 */
[C---:B------:R-:W-:Y:S01]  /*4150*/  FMUL.FTZ R112, R15.reuse, R112 ;  /* 0x000000700f707220 */ /* 0x040fe20000410000 */
[-C--:B------:R-:W-:Y:S01]  /*4160*/  FFMA.FTZ R12, R12, R41.reuse, -R13 ;  /* 0x000000290c0c7223 */ /* 0x080fe2000001080d */
[----:B------:R-:W-:Y:S01]  /*4170*/  FFMA.FTZ R13, R40, R41, R43 ;  /* 0x00000029280d7223 */ /* 0x000fe2000001002b */
[-C--:B------:R-:W-:Y:S01]  /*4180*/  FFMA.FTZ R113, R15, R42.reuse, -R114 ;  /* 0x0000002a0f717223 */ /* 0x080fe20000010872 */
[----:B------:R-:W-:Y:S01]  /*4190*/  FFMA.FTZ R114, R53, R42, R112 ;  /* 0x0000002a35727223 */ /* 0x000fe20000010070 */
[----:B------:R-:W-:-:S02]  /*41a0*/  HADD2.F32 R40, -RZ, R55.H0_H0 ;  /* 0x20000037ff287230 */ /* 0x000fc40000004100 */
[----:B------:R-:W-:Y:S01]  /*41b0*/  HADD2.F32 R43, -RZ, R117.H1_H1 ;  /* 0x30000075ff2b7230 */ /* 0x000fe20000004100 */
[----:B------:R-:W-:Y:S01]  /*41c0*/  F2FP.F16.F32.PACK_AB R113, R113, R12 ;  /* 0x0000000c7171723e */ /* 0x000fe200000000ff */
[----:B------:R-:W-:Y:S01]  /*41d0*/  HADD2.F32 R55, -RZ, R55.H1_H1 ;  /* 0x30000037ff377230 */ /* 0x000fe20000004100 */
[----:B------:R-:W-:Y:S01]  /*41e0*/  F2FP.F16.F32.PACK_AB R114, R114, R13 ;  /* 0x0000000d7272723e */ /* 0x000fe200000000ff */
[----:B------:R-:W-:Y:S02]  /*41f0*/  HADD2.F32 R112, -RZ, R115.H0_H0 ;  /* 0x20000073ff707230 */ /* 0x000fe40000004100 */
[--C-:B------:R-:W-:Y:S02]  /*4200*/  HADD2.F32 R15, -RZ, R39.reuse.H0_H0 ;  /* 0x20000027ff0f7230 */ /* 0x100fe40000004100 */
[----:B------:R-:W-:Y:S02]  /*4210*/  HADD2.F32 R39, -RZ, R39.H1_H1 ;  /* 0x30000027ff277230 */ /* 0x000fe40000004100 */
[----:B------:R-:W-:Y:S01]  /*4220*/  FMUL.FTZ R118, R55, R112 ;  /* 0x0000007037767220 */ /* 0x000fe20000410000 */
[----:B------:R-:W-:-:S02]  /*4230*/  HADD2.F32 R42, -RZ, R116.H0_H0 ;  /* 0x20000074ff2a7230 */ /* 0x000fc40000004100 */
[CC--:B------:R-:W-:Y:S01]  /*4240*/  FMUL.FTZ R116, R40.reuse, R43.reuse ;  /* 0x0000002b28747220 */ /* 0x0c0fe20000410000 */
[----:B------:R-:W-:Y:S02]  /*4250*/  HADD2.F32 R41, -RZ, R117.H0_H0 ;  /* 0x20000075ff297230 */ /* 0x000fe40000004100 */
[----:B------:R-:W-:Y:S01]  /*4260*/  FMUL.FTZ R43, R15, R43 ;  /* 0x0000002b0f2b7220 */ /* 0x000fe20000410000 */
[C---:B------:R-:W-:Y:S01]  /*4270*/  FMUL.FTZ R120, R39.reuse, R112 ;  /* 0x0000007027787220 */ /* 0x040fe20000410000 */
[----:B------:R-:W-:Y:S01]  /*4280*/  FFMA.FTZ R115, R39, R42, -R118 ;  /* 0x0000002a27737223 */ /* 0x000fe20000010876 */
[----:B------:R-:W-:Y:S02]  /*4290*/  HADD2.F32 R39, -RZ, R52.H0_H0 ;  /* 0x20000034ff277230 */ /* 0x000fe40000004100 */
[-C--:B------:R-:W-:Y:S01]  /*42a0*/  FFMA.FTZ R116, R15, R41.reuse, -R116 ;  /* 0x000000290f747223 */ /* 0x080fe20000010874 */
[----:B------:R-:W-:Y:S01]  /*42b0*/  FFMA.FTZ R112, R40, R41, R43 ;  /* 0x0000002928707223 */ /* 0x000fe2000001002b */
[----:B------:R-:W-:-:S02]  /*42c0*/  HADD2.F32 R43, -RZ, R119.H0_H0 ;  /* 0x20000077ff2b7230 */ /* 0x000fc40000004100 */
[----:B------:R-:W-:Y:S01]  /*42d0*/  FFMA.FTZ R117, R55, R42, R120 ;  /* 0x0000002a37757223 */ /* 0x000fe20000010078 */
[----:B------:R-:W-:Y:S02]  /*42e0*/  HADD2.F32 R15, -RZ, R38.H0_H0 ;  /* 0x20000026ff0f7230 */ /* 0x000fe40000004100 */
[----:B------:R-:W-:Y:S02]  /*42f0*/  HADD2.F32 R52, -RZ, R52.H1_H1 ;  /* 0x30000034ff347230 */ /* 0x000fe40000004100 */
[----:B------:R-:W-:Y:S01]  /*4300*/  HADD2.F32 R38, -RZ, R38.H1_H1 ;  /* 0x30000026ff267230 */ /* 0x000fe20000004100 */
[----:B------:R-:W-:Y:S01]  /*4310*/  F2FP.F16.F32.PACK_AB R112, R117, R112 ;  /* 0x000000707570723e */ /* 0x000fe200000000ff */
[----:B------:R-:W-:Y:S02]  /*4320*/  HADD2.F32 R42, -RZ, R121.H1_H1 ;  /* 0x30000079ff2a7230 */ /* 0x000fe40000004100 */
[----:B------:R-:W-:Y:S01]  /*4330*/  FMUL.FTZ R53, R52, R43 ;  /* 0x0000002b34357220 */ /* 0x000fe20000410000 */
[----:B------:R-:W-:-:S02]  /*4340*/  HADD2.F32 R41, -RZ, R110.H0_H0 ;  /* 0x2000006eff297230 */ /* 0x000fc40000004100 */
[C---:B------:R-:W-:Y:S01]  /*4350*/  FMUL.FTZ R43, R38.reuse, R43 ;  /* 0x0000002b262b7220 */ /* 0x040fe20000410000 */
[----:B------:R-:W-:Y:S02]  /*4360*/  HADD2.F32 R40, -RZ, R121.H0_H0 ;  /* 0x20000079ff287230 */ /* 0x000fe40000004100 */
[-C--:B------:R-:W-:Y:S01]  /*4370*/  FMUL.FTZ R110, R39, R42.reuse ;  /* 0x0000002a276e7220 */ /* 0x080fe20000410000 */
[C---:B------:R-:W-:Y:S01]  /*4380*/  FMUL.FTZ R42, R15.reuse, R42 ;  /* 0x0000002a0f2a7220 */ /* 0x040fe20000410000 */
[-C--:B------:R-:W-:Y:S01]  /*4390*/  FFMA.FTZ R53, R38, R41.reuse, -R53 ;  /* 0x0000002926357223 */ /* 0x080fe20000010835 */
[----:B------:R-:W-:Y:S01]  /*43a0*/  FFMA.FTZ R43, R52, R41, R43 ;  /* 0x00000029342b7223 */ /* 0x000fe2000001002b */
[----:B------:R-:W-:Y:S02]  /*43b0*/  HADD2.F32 R41, -RZ, R37.H0_H0 ;  /* 0x20000025ff297230 */ /* 0x000fe40000004100 */
[-C--:B------:R-:W-:Y:S01]  /*43c0*/  FFMA.FTZ R110, R15, R40.reuse, -R110 ;  /* 0x000000280f6e7223 */ /* 0x080fe2000001086e */
[----:B------:R-:W-:Y:S01]  /*43d0*/  FFMA.FTZ R42, R39, R40, R42 ;  /* 0x00000028272a7223 */ /* 0x000fe2000001002a */
[----:B------:R-:W-:-:S02]  /*43e0*/  HADD2.F32 R37, -RZ, R54.H0_H0 ;  /* 0x20000036ff257230 */ /* 0x000fc40000004100 */
[--C-:B------:R-:W-:Y:S01]  /*43f0*/  HADD2.F32 R40, -RZ, R111.reuse.H0_H0 ;  /* 0x2000006fff287230 */ /* 0x100fe20000004100 */
[----:B------:R-:W-:Y:S01]  /*4400*/  F2FP.F16.F32.PACK_AB R12, R53, R110 ;  /* 0x0000006e350c723e */ /* 0x000fe200000000ff */
[----:B------:R-:W-:Y:S01]  /*4410*/  HADD2.F32 R15, -RZ, R14.H0_H0 ;  /* 0x2000000eff0f7230 */ /* 0x000fe20000004100 */
[----:B------:R-:W-:Y:S01]  /*4420*/  F2FP.F16.F32.PACK_AB R52, R43, R42 ;  /* 0x0000002a2b34723e */ /* 0x000fe200000000ff */
[----:B------:R-:W-:Y:S01]  /*4430*/  HADD2.F32 R54, -RZ, R54.H1_H1 ;  /* 0x30000036ff367230 */ /* 0x000fe20000004100 */
[----:B------:R-:W-:Y:S01]  /*4440*/  MOV R53, R114 ;  /* 0x0000007200357202 */ /* 0x000fe20000000f00 */
[----:B------:R-:W-:Y:S02]  /*4450*/  HADD2.F32 R14, -RZ, R14.H1_H1 ;  /* 0x3000000eff0e7230 */ /* 0x000fe40000004100 */
[----:B------:R-:W-:Y:S02]  /*4460*/  HADD2.F32 R38, -RZ, R111.H1_H1 ;  /* 0x3000006fff267230 */ /* 0x000fe40000004100 */
[----:B------:R-:W-:Y:S01]  /*4470*/  FMUL.FTZ R55, R54, R41 ;  /* 0x0000002936377220 */ /* 0x000fe20000410000 */
[----:B------:R-:W-:-:S02]  /*4480*/  HADD2.F32 R39, -RZ, R36.H0_H0 ;  /* 0x20000024ff277230 */ /* 0x000fc40000004100 */
[-C--:B------:R-:W-:Y:S01]  /*4490*/  FMUL.FTZ R36, R37, R40.reuse ;  /* 0x0000002825247220 */ /* 0x080fe20000410000 */
[C---:B------:R-:W-:Y:S01]  /*44a0*/  FMUL.FTZ R40, R15.reuse, R40 ;  /* 0x000000280f287220 */ /* 0x040fe20000410000 */
[C---:B------:R-:W-:Y:S01]  /*44b0*/  FMUL.FTZ R41, R14.reuse, R41 ;  /* 0x000000290e297220 */ /* 0x040fe20000410000 */
[----:B------:R-:W-:Y:S02]  /*44c0*/  IMAD.MOV.U32 R13, RZ, RZ, R113 ;  /* 0x000000ffff0d7224 */ /* 0x000fe400078e0071 */
[-C--:B------:R-:W-:Y:S01]  /*44d0*/  FFMA.FTZ R36, R15, R38.reuse, -R36 ;  /* 0x000000260f247223 */ /* 0x080fe20000010824 */
[-C--:B------:R-:W-:Y:S01]  /*44e0*/  FFMA.FTZ R55, R14, R39.reuse, -R55 ;  /* 0x000000270e377223 */ /* 0x080fe20000010837 */
[----:B------:R-:W-:Y:S01]  /*44f0*/  FFMA.FTZ R40, R37, R38, R40 ;  /* 0x0000002625287223 */ /* 0x000fe20000010028 */
[----:B------:R-:W-:Y:S01]  /*4500*/  FFMA.FTZ R41, R54, R39, R41 ;  /* 0x0000002736297223 */ /* 0x000fe20000010029 */
[----:B------:R-:W-:Y:S02]  /*4510*/  F2FP.F16.F32.PACK_AB R15, R115, R116 ;  /* 0x00000074730f723e */ /* 0x000fe400000000ff */
[----:B------:R-:W-:Y:S01]  /*4520*/  F2FP.F16.F32.PACK_AB R14, R55, R36 ;  /* 0x00000024370e723e */ /* 0x000fe200000000ff */
[----:B------:R-:W-:Y:S01]  /*4530*/  IMAD.MOV.U32 R55, RZ, RZ, R112 ;  /* 0x000000ffff377224 */ /* 0x000fe200078e0070 */
[----:B------:R-:W-:-:S07]  /*4540*/  F2FP.F16.F32.PACK_AB R54, R41, R40 ;  /* 0x000000282936723e */ /* 0x000fce00000000ff */
.L_x_693:
[----:B------:R-:W-:Y:S05]  /*4550*/  BSYNC B2 ;  /* 0x0000000000027941 */ /* 0x000fea0003800000 */
.L_x_692:
[----:B------:R-:W-:Y:S01]  /*4560*/  ISETP.GE.AND P4, PT, R11, R104, PT ;  /* 0x000000680b00720c */ /* 0x000fe20003f86270 */
[----:B--2---:R4:W-:-:S12]  /*4570*/  ST.E.128 desc[UR40][R92.64], R12 ;  /* 0x0000000c5c007985 */ /* 0x0049d8000c101d28 */
[----:B------:R-:W-:-:S05]  /*4580*/  @!P4 IMAD.WIDE R94, R11, 0x2, R94 ;  /* 0x000000020b5ec825 */ /* 0x000fca00078e025e */
[----:B---3--:R4:W-:Y:S02]  /*4590*/  @!P4 ST.E.128 desc[UR40][R94.64], R52 ;  /* 0x000000345e00c985 */ /* 0x0089e4000c101d28 */
.L_x_691:
[----:B------:R-:W-:Y:S05]  /*45a0*/  BSYNC B1 ;  /* 0x0000000000017941 */ /* 0x000fea0003800000 */
.L_x_690:
[----:B------:R-:W-:-:S03]  /*45b0*/  UMOV UR4, 0xffffffff ;  /* 0xffffffff00047882 */ /* 0x000fc60000000000 */
[----:B------:R-:W-:Y:S05]  /*45c0*/  BRA.DIV UR4, `(.L_x_694) ;  /* 0x0000012204e87947 */ /* 0x000fea000b800000 */
[----:B------:R1:W1:Y:S04]  /*45d0*/  SHFL.IDX PT, R42, R103, 0x1, 0x1c1f ;  /* 0x003c1f00672a7f89 */ /* 0x00026800000e0000 */
[----:B0-----:R-:W0:Y:S02]  /*45e0*/  SHFL.IDX PT, R102, R102, 0x1, 0x1c1f ;  /* 0x003c1f0066667f89 */ /* 0x001e2400000e0000 */
.L_x_931:
[----:B------:R-:W-:-:S05]  /*45f0*/  VIADD R11, R204, 0x40 ;  /* 0x00000040cc0b7836 */ /* 0x000fca0000000000 */
[----:B------:R-:W-:-:S13]  /*4600*/  ISETP.GE.OR P4, PT, R11, R100, P1 ;  /* 0x000000640b00720c */ /* 0x000fda0000f86670 */
[----:B------:R-:W-:Y:S05]  /*4610*/  @P4 BRA `(.L_x_679) ;  /* 0x0000000800dc4947 */ /* 0x000fea0003800000 */
[----:B----4-:R-:W4:Y:S01]  /*4620*/  LDL R13, [R1+0x4] ;  /* 0x00000400010d7983 */ /* 0x010f220000100800 */
[----:B------:R-:W-:Y:S01]  /*4630*/  SEL R106, R67, R106, !P0 ;  /* 0x0000006a436a7207 */ /* 0x000fe20004000000 */
[----:B------:R-:W-:Y:S01]  /*4640*/  BSSY B1, `(.L_x_695) ;  /* 0x0000068000017945 */ /* 0x000fe20003800000 */
[----:B------:R-:W-:Y:S02]  /*4650*/  SHF.R.U32.HI R14, RZ, 0x3, R227 ;  /* 0x00000003ff0e7819 */ /* 0x000fe400000116e3 */
[----:B------:R-:W-:Y:S02]  /*4660*/  SHF.R.S32.HI R11, RZ, 0x1f, R106 ;  /* 0x0000001fff0b7819 */ /* 0x000fe4000001146a */
[----:B0-----:R-:W-:Y:S02]  /*4670*/  LEA R40, P4, R77, R102, 0x1 ;  /* 0x000000664d287211 */ /* 0x001fe400078808ff */
[----:B------:R-:W-:Y:S02]  /*4680*/  LEA.HI R11, R11, R106, RZ, 0x4 ;  /* 0x0000006a0b0b7211 */ /* 0x000fe400078f20ff */
[----:B-1----:R-:W-:-:S02]  /*4690*/  LEA.HI.X R41, R77, R42, R79, 0x1, P4 ;  /* 0x0000002a4d297211 */ /* 0x002fc400020f0c4f */
[----:B------:R-:W-:-:S05]  /*46a0*/  LEA.HI.SX32 R11, R11, R76, 0x1c ;  /* 0x0000004c0b0b7211 */ /* 0x000fca00078fe2ff */
[----:B------:R-:W-:-:S05]  /*46b0*/  IMAD.SHL.U32 R11, R11, 0x8, RZ ;  /* 0x000000080b0b7824 */ /* 0x000fca00078e00ff */
[----:B------:R-:W-:-:S04]  /*46c0*/  LOP3.LUT R12, R227, 0x38, R11, 0xf8, !PT ;  /* 0x00000038e30c7812 */ /* 0x000fc800078ef80b */
[----:B------:R-:W-:-:S05]  /*46d0*/  LOP3.LUT R12, R12, R14, RZ, 0x3c, !PT ;  /* 0x0000000e0c0c7212 */ /* 0x000fca00078e3cff */
[----:B----4-:R-:W-:Y:S02]  /*46e0*/  IMAD.IADD R13, R13, 0x1, R12 ;  /* 0x000000010d0d7824 */ /* 0x010fe400078e020c */
[C---:B------:R-:W-:Y:S02]  /*46f0*/  IMAD R12, R18.reuse, 0x1800, R81 ;  /* 0x00001800120c7824 */ /* 0x040fe400078e0251 */
[----:B------:R-:W-:Y:S02]  /*4700*/  IMAD R14, R18, 0x1800, R13 ;  /* 0x00001800120e7824 */ /* 0x000fe400078e020d */
[--C-:B------:R-:W-:Y:S02]  /*4710*/  IMAD R12, R12, 0x2, R19.reuse ;  /* 0x000000020c0c7824 */ /* 0x100fe400078e0213 */
[----:B------:R-:W-:-:S04]  /*4720*/  IMAD R36, R14, 0x2, R19 ;  /* 0x000000020e247824 */ /* 0x000fc800078e0213 */
[----:B------:R-:W0:Y:S04]  /*4730*/  LDS.128 R12, [R12+0x1c400] ;  /* 0x01c400000c0c7984 */ /* 0x000e280000000c00 */
[----:B------:R-:W1:Y:S01]  /*4740*/  LDS.128 R36, [R36+0x1c400] ;  /* 0x01c4000024247984 */ /* 0x000e620000000c00 */
[----:B------:R-:W-:Y:S05]  /*4750*/  @P2 BRA `(.L_x_696) ;  /* 0x0000000400582947 */ /* 0x000fea0003800000 */
[--C-:B------:R-:W-:Y:S01]  /*4760*/  SHF.R.U64 R92, R48, 0x10, R49.reuse ;  /* 0x00000010305c7819 */ /* 0x100fe20000001231 */
[----:B-1----:R-:W-:Y:S01]  /*4770*/  IMAD.MOV.U32 R43, RZ, RZ, R36 ;  /* 0x000000ffff2b7224 */ /* 0x002fe200078e0024 */
[----:B------:R-:W-:Y:S02]  /*4780*/  SHF.R.U32.HI R48, RZ, 0x10, R49 ;  /* 0x00000010ff307819 */ /* 0x000fe40000011631 */
[----:B---3--:R-:W-:Y:S01]  /*4790*/  SHF.R.U64 R94, R44, 0x10, R45 ;  /* 0x000000102c5e7819 */ /* 0x008fe2000000122d */
[----:B------:R-:W-:Y:S01]  /*47a0*/  IMAD.MOV.U32 R44, RZ, RZ, R38 ;  /* 0x000000ffff2c7224 */ /* 0x000fe200078e0026 */
[--C-:B------:R-:W-:Y:S01]  /*47b0*/  SHF.R.U64 R93, R46, 0x10, R47.reuse ;  /* 0x000000102e5d7819 */ /* 0x100fe2000000122f */
[----:B------:R-:W-:Y:S01]  /*47c0*/  HADD2.F32 R38, -RZ, R37.H0_H0 ;  /* 0x20000025ff267230 */ /* 0x000fe20000004100 */
[----:B------:R-:W-:Y:S01]  /*47d0*/  SHF.R.U32.HI R52, RZ, 0x10, R47 ;  /* 0x00000010ff347819 */ /* 0x000fe2000001162f */
[----:B------:R-:W-:Y:S01]  /*47e0*/  HADD2.F32 R47, -RZ, R109.H1_H1 ;  /* 0x3000006dff2f7230 */ /* 0x000fe20000004100 */
[----:B0-----:R-:W-:Y:S01]  /*47f0*/  MOV R36, R14 ;  /* 0x0000000e00247202 */ /* 0x001fe20000000f00 */
[----:B------:R-:W-:Y:S01]  /*4800*/  HADD2.F32 R14, -RZ, R13.H0_H0 ;  /* 0x2000000dff0e7230 */ /* 0x000fe20000004100 */
[----:B------:R-:W-:Y:S01]  /*4810*/  SHF.R.U32.HI R53, RZ, 0x10, R45 ;  /* 0x00000010ff357819 */ /* 0x000fe2000001162d */
[----:B------:R-:W-:-:S02]  /*4820*/  HADD2.F32 R37, -RZ, R37.H1_H1 ;  /* 0x30000025ff257230 */ /* 0x000fc40000004100 */
[-C--:B------:R-:W-:Y:S01]  /*4830*/  FMUL.FTZ R49, R38, R47.reuse ;  /* 0x0000002f26317220 */ /* 0x080fe20000410000 */
[----:B------:R-:W-:Y:S01]  /*4840*/  HADD2.F32 R48, -RZ, R48.H0_H0 ;  /* 0x20000030ff307230 */ /* 0x000fe20000004100 */
[----:B------:R-:W-:Y:S01]  /*4850*/  SHF.R.U64 R55, R50, 0x10, R51 ;  /* 0x0000001032377819 */ /* 0x000fe20000001233 */
[----:B------:R-:W-:Y:S02]  /*4860*/  HADD2.F32 R45, -RZ, R107.H1_H1 ;  /* 0x3000006bff2d7230 */ /* 0x000fe40000004100 */
[C---:B------:R-:W-:Y:S01]  /*4870*/  FMUL.FTZ R47, R14.reuse, R47 ;  /* 0x0000002f0e2f7220 */ /* 0x040fe20000410000 */
[----:B------:R-:W-:Y:S02]  /*4880*/  HADD2.F32 R13, -RZ, R13.H1_H1 ;  /* 0x3000000dff0d7230 */ /* 0x000fe40000004100 */
[-C--:B------:R-:W-:Y:S01]  /*4890*/  FMUL.FTZ R50, R37, R48.reuse ;  /* 0x0000003025327220 */ /* 0x080fe20000410000 */
[----:B------:R-:W-:Y:S02]  /*48a0*/  HADD2.F32 R46, -RZ, R53.H0_H0 ;  /* 0x20000035ff2e7230 */ /* 0x000fe40000004100 */
[-C--:B------:R-:W-:Y:S01]  /*48b0*/  FFMA.FTZ R49, R14, R45.reuse, -R49 ;  /* 0x0000002d0e317223 */ /* 0x080fe20000010831 */
[----:B------:R-:W-:Y:S01]  /*48c0*/  FFMA.FTZ R47, R38, R45, R47 ;  /* 0x0000002d262f7223 */ /* 0x000fe2000001002f */
[----:B------:R-:W-:Y:S01]  /*48d0*/  SHF.R.U32.HI R51, RZ, 0x10, R51 ;  /* 0x00000010ff337819 */ /* 0x000fe20000011633 */
[C---:B------:R-:W-:Y:S01]  /*48e0*/  FMUL.FTZ R48, R13.reuse, R48 ;  /* 0x000000300d307220 */ /* 0x040fe20000410000 */
[----:B------:R-:W-:Y:S01]  /*48f0*/  FFMA.FTZ R50, R13, R46, -R50 ;  /* 0x0000002e0d327223 */ /* 0x000fe20000010832 */
[----:B------:R-:W-:-:S02]  /*4900*/  HADD2.F32 R45, -RZ, R108.H1_H1 ;  /* 0x3000006cff2d7230 */ /* 0x000fc40000004100 */
[----:B------:R-:W-:Y:S02]  /*4910*/  HADD2.F32 R14, -RZ, R39.H0_H0 ;  /* 0x20000027ff0e7230 */ /* 0x000fe40000004100 */
[----:B------:R-:W-:Y:S01]  /*4920*/  FFMA.FTZ R48, R37, R46, R48 ;  /* 0x0000002e25307223 */ /* 0x000fe20000010030 */
[----:B------:R-:W-:Y:S02]  /*4930*/  HADD2.F32 R13, -RZ, R15.H0_H0 ;  /* 0x2000000fff0d7230 */ /* 0x000fe40000004100 */
[----:B------:R-:W-:Y:S02]  /*4940*/  HADD2.F32 R38, -RZ, R52.H0_H0 ;  /* 0x20000034ff267230 */ /* 0x000fe40000004100 */
[-C--:B------:R-:W-:Y:S01]  /*4950*/  FMUL.FTZ R52, R14, R45.reuse ;  /* 0x0000002d0e347220 */ /* 0x080fe20000410000 */
[----:B------:R-:W-:Y:S02]  /*4960*/  HADD2.F32 R37, -RZ, R105.H1_H1 ;  /* 0x30000069ff257230 */ /* 0x000fe40000004100 */
[----:B------:R-:W-:Y:S01]  /*4970*/  FMUL.FTZ R45, R13, R45 ;  /* 0x0000002d0d2d7220 */ /* 0x000fe20000410000 */
[----:B------:R-:W-:Y:S01]  /*4980*/  HADD2.F32 R39, -RZ, R39.H1_H1 ;  /* 0x30000027ff277230 */ /* 0x000fe20000004100 */
[----:B------:R-:W-:Y:S01]  /*4990*/  F2FP.F16.F32.PACK_AB R47, R48, R47 ;  /* 0x0000002f302f723e */ /* 0x000fe200000000ff */
[----:B------:R-:W-:-:S02]  /*49a0*/  HADD2.F32 R46, -RZ, R51.H0_H0 ;  /* 0x20000033ff2e7230 */ /* 0x000fc40000004100 */
[-C--:B------:R-:W-:Y:S01]  /*49b0*/  FFMA.FTZ R51, R14, R37.reuse, R45 ;  /* 0x000000250e337223 */ /* 0x080fe2000001002d */
[----:B------:R-:W-:Y:S02]  /*49c0*/  HADD2.F32 R15, -RZ, R15.H1_H1 ;  /* 0x3000000fff0f7230 */ /* 0x000fe40000004100 */
[----:B------:R-:W-:Y:S01]  /*49d0*/  FFMA.FTZ R52, R13, R37, -R52 ;  /* 0x000000250d347223 */ /* 0x000fe20000010834 */
[----:B------:R-:W-:Y:S02]  /*49e0*/  HADD2.F32 R109, -RZ, R109.H0_H0 ;  /* 0x2000006dff6d7230 */ /* 0x000fe40000004100 */
[-C--:B------:R-:W-:Y:S01]  /*49f0*/  FMUL.FTZ R54, R39, R46.reuse ;  /* 0x0000002e27367220 */ /* 0x080fe20000410000 */
[----:B------:R-:W-:Y:S02]  /*4a00*/  HADD2.F32 R14, -RZ, R43.H0_H0 ;  /* 0x2000002bff0e7230 */ /* 0x000fe40000004100 */
[----:B------:R-:W-:Y:S01]  /*4a10*/  FMUL.FTZ R46, R15, R46 ;  /* 0x0000002e0f2e7220 */ /* 0x000fe20000410000 */
[----:B------:R-:W-:-:S02]  /*4a20*/  HADD2.F32 R37, -RZ, R92.H0_H0 ;  /* 0x2000005cff257230 */ /* 0x000fc40000004100 */
[-C--:B------:R-:W-:Y:S01]  /*4a30*/  FFMA.FTZ R53, R15, R38.reuse, -R54 ;  /* 0x000000260f357223 */ /* 0x080fe20000010836 */
[----:B------:R-:W-:Y:S02]  /*4a40*/  HADD2.F32 R43, -RZ, R43.H1_H1 ;  /* 0x3000002bff2b7230 */ /* 0x000fe40000004100 */
[----:B------:R-:W-:Y:S01]  /*4a50*/  FFMA.FTZ R54, R39, R38, R46 ;  /* 0x0000002627367223 */ /* 0x000fe2000001002e */
[----:B------:R-:W-:Y:S02]  /*4a60*/  HADD2.F32 R107, -RZ, R107.H0_H0 ;  /* 0x2000006bff6b7230 */ /* 0x000fe40000004100 */
[----:B------:R-:W-:Y:S01]  /*4a70*/  FMUL.FTZ R38, R14, R109 ;  /* 0x0000006d0e267220 */ /* 0x000fe20000410000 */
[--C-:B------:R-:W-:Y:S02]  /*4a80*/  HADD2.F32 R13, -RZ, R12.reuse.H0_H0 ;  /* 0x2000000cff0d7230 */ /* 0x100fe40000004100 */
[----:B------:R-:W-:Y:S01]  /*4a90*/  FMUL.FTZ R39, R43, R37 ;  /* 0x000000252b277220 */ /* 0x000fe20000410000 */
[----:B------:R-:W-:Y:S01]  /*4aa0*/  HADD2.F32 R12, -RZ, R12.H1_H1 ;  /* 0x3000000cff0c7230 */ /* 0x000fe20000004100 */
[----:B------:R-:W-:Y:S01]  /*4ab0*/  F2FP.F16.F32.PACK_AB R51, R54, R51 ;  /* 0x000000333633723e */ /* 0x000fe200000000ff */
[----:B------:R-:W-:-:S02]  /*4ac0*/  HADD2.F32 R15, -RZ, R94.H0_H0 ;  /* 0x2000005eff0f7230 */ /* 0x000fc40000004100 */
[C---:B------:R-:W-:Y:S01]  /*4ad0*/  FMUL.FTZ R109, R13.reuse, R109 ;  /* 0x0000006d0d6d7220 */ /* 0x040fe20000410000 */
[----:B------:R-:W-:Y:S01]  /*4ae0*/  FFMA.FTZ R38, R13, R107, -R38 ;  /* 0x0000006b0d267223 */ /* 0x000fe20000010826 */
[C---:B------:R-:W-:Y:S01]  /*4af0*/  FMUL.FTZ R46, R12.reuse, R37 ;  /* 0x000000250c2e7220 */ /* 0x040fe20000410000 */
[----:B------:R-:W-:Y:S02]  /*4b00*/  HADD2.F32 R13, -RZ, R44.H0_H0 ;  /* 0x2000002cff0d7230 */ /* 0x000fe40000004100 */
[-C--:B------:R-:W-:Y:S01]  /*4b10*/  FFMA.FTZ R39, R12, R15.reuse, -R39 ;  /* 0x0000000f0c277223 */ /* 0x080fe20000010827 */
[----:B------:R-:W-:Y:S02]  /*4b20*/  HADD2.F32 R108, -RZ, R108.H0_H0 ;  /* 0x2000006cff6c7230 */ /* 0x000fe40000004100 */
[----:B------:R-:W-:Y:S01]  /*4b30*/  FFMA.FTZ R46, R43, R15, R46 ;  /* 0x0000000f2b2e7223 */ /* 0x000fe2000001002e */
[----:B------:R-:W-:Y:S02]  /*4b40*/  HADD2.F32 R37, -RZ, R55.H0_H0 ;  /* 0x20000037ff257230 */ /* 0x000fe40000004100 */
[----:B------:R-:W-:Y:S01]  /*4b50*/  FFMA.FTZ R109, R14, R107, R109 ;  /* 0x0000006b0e6d7223 */ /* 0x000fe2000001006d */
[----:B------:R-:W-:-:S02]  /*4b60*/  HADD2.F32 R12, -RZ, R36.H0_H0 ;  /* 0x20000024ff0c7230 */ /* 0x000fc40000004100 */
[CC--:B------:R-:W-:Y:S01]  /*4b70*/  FMUL.FTZ R43, R13.reuse, R108.reuse ;  /* 0x0000006c0d2b7220 */ /* 0x0c0fe20000410000 */
[----:B------:R-:W-:Y:S02]  /*4b80*/  HADD2.F32 R44, -RZ, R44.H1_H1 ;  /* 0x3000002cff2c7230 */ /* 0x000fe40000004100 */
[----:B------:R-:W-:Y:S02]  /*4b90*/  HADD2.F32 R36, -RZ, R36.H1_H1 ;  /* 0x30000024ff247230 */ /* 0x000fe40000004100 */
[----:B------:R-:W-:Y:S01]  /*4ba0*/  FMUL.FTZ R108, R12, R108 ;  /* 0x0000006c0c6c7220 */ /* 0x000fe20000410000 */
[----:B------:R-:W-:Y:S02]  /*4bb0*/  HADD2.F32 R105, -RZ, R105.H0_H0 ;  /* 0x20000069ff697230 */ /* 0x000fe40000004100 */
[-C--:B------:R-:W-:Y:S01]  /*4bc0*/  FMUL.FTZ R45, R44, R37.reuse ;  /* 0x000000252c2d7220 */ /* 0x080fe20000410000 */
[----:B------:R-:W-:Y:S02]  /*4bd0*/  HADD2.F32 R15, -RZ, R93.H0_H0 ;  /* 0x2000005dff0f7230 */ /* 0x000fe40000004100 */
[----:B------:R-:W-:Y:S01]  /*4be0*/  FMUL.FTZ R37, R36, R37 ;  /* 0x0000002524257220 */ /* 0x000fe20000410000 */
[----:B------:R-:W-:Y:S01]  /*4bf0*/  F2FP.F16.F32.PACK_AB R46, R46, R109 ;  /* 0x0000006d2e2e723e */ /* 0x000fe200000000ff */
[-C--:B------:R-:W-:Y:S01]  /*4c00*/  FFMA.FTZ R43, R12, R105.reuse, -R43 ;  /* 0x000000690c2b7223 */ /* 0x080fe2000001082b */
[----:B------:R-:W-:Y:S01]  /*4c10*/  FFMA.FTZ R108, R13, R105, R108 ;  /* 0x000000690d6c7223 */ /* 0x000fe2000001006c */
[-C--:B------:R-:W-:Y:S01]  /*4c20*/  FFMA.FTZ R36, R36, R15.reuse, -R45 ;  /* 0x0000000f24247223 */ /* 0x080fe2000001082d */
[----:B------:R-:W-:Y:S01]  /*4c30*/  FFMA.FTZ R37, R44, R15, R37 ;  /* 0x0000000f2c257223 */ /* 0x000fe20000010025 */
[----:B------:R-:W-:Y:S01]  /*4c40*/  F2FP.F16.F32.PACK_AB R12, R39, R38 ;  /* 0x00000026270c723e */ /* 0x000fe200000000ff */
[----:B------:R-:W-:Y:S01]  /*4c50*/  IMAD.MOV.U32 R39, RZ, RZ, R51 ;  /* 0x000000ffff277224 */ /* 0x000fe200078e0033 */
[----:B------:R-:W-:-:S02]  /*4c60*/  F2FP.F16.F32.PACK_AB R13, R50, R49 ;  /* 0x00000031320d723e */ /* 0x000fc400000000ff */
[----:B------:R-:W-:Y:S01]  /*4c70*/  F2FP.F16.F32.PACK_AB R14, R36, R43 ;  /* 0x0000002b240e723e */ /* 0x000fe200000000ff */
[----:B------:R-:W-:Y:S01]  /*4c80*/  IMAD.MOV.U32 R36, RZ, RZ, R46 ;  /* 0x000000ffff247224 */ /* 0x000fe200078e002e */
[----:B------:R-:W-:Y:S01]  /*4c90*/  F2FP.F16.F32.PACK_AB R38, R37, R108 ;  /* 0x0000006c2526723e */ /* 0x000fe200000000ff */
[----:B------:R-:W-:Y:S01]  /*4ca0*/  IMAD.MOV.U32 R37, RZ, RZ, R47 ;  /* 0x000000ffff257224 */ /* 0x000fe200078e002f */
[----:B------:R-:W-:-:S07]  /*4cb0*/  F2FP.F16.F32.PACK_AB R15, R53, R52 ;  /* 0x00000034350f723e */ /* 0x000fce00000000ff */
.L_x_696:
[----:B------:R-:W-:Y:S05]  /*4cc0*/  BSYNC B1 ;  /* 0x0000000000017941 */ /* 0x000fea0003800000 */
.L_x_695:
[----:B------:R-:W-:Y:S01]  /*4cd0*/  ISETP.GE.AND P2, PT, R11, R104, PT ;  /* 0x000000680b00720c */ /* 0x000fe20003f46270 */
[----:B0-----:R0:W-:Y:S02]  /*4ce0*/  ST.E.128 desc[UR40][R40.64], R12 ;  /* 0x0000000c28007985 */ /* 0x0011e4000c101d28 */
[----:B0-----:R-:W-:Y:S02]  /*4cf0*/  IMAD.MOV.U32 R12, RZ, RZ, R102 ;  /* 0x000000ffff0c7224 */ /* 0x001fe400078e0066 */
[----:B------:R-:W-:-:S08]  /*4d00*/  IMAD.MOV.U32 R13, RZ, RZ, R42 ;  /* 0x000000ffff0d7224 */ /* 0x000fd000078e002a */
[----:B------:R-:W-:Y:S05]  /*4d10*/  @P2 BRA `(.L_x_679) ;  /* 0x00000004001c2947 */ /* 0x000fea0003800000 */
[----:B------:R-:W-:-:S05]  /*4d20*/  IMAD.WIDE R12, R11, 0x2, R12 ;  /* 0x000000020b0c7825 */ /* 0x000fca00078e020c */
[----:B-1----:R0:W-:Y:S01]  /*4d30*/  ST.E.128 desc[UR40][R12.64], R36 ;  /* 0x000000240c007985 */ /* 0x0021e2000c101d28 */
[----:B------:R-:W-:Y:S05]  /*4d40*/  BRA `(.L_x_679) ;  /* 0x0000000400107947 */ /* 0x000fea0003800000 */
.L_x_660:
[----:B------:R-:W-:-:S13]  /*4d50*/  ISETP.NE.AND P3, PT, R209, 0x3, PT ;  /* 0x00000003d100780c */ /* 0x000fda0003f65270 */
[----:B------:R-:W-:Y:S05]  /*4d60*/  @!P3 BRA `(.L_x_697) ;  /* 0x000000000004b947 */ /* 0x000fea0003800000 */
[----:B------:R-:W-:Y:S01]  /*4d70*/  BPT.TRAP 0x1 ;  /* 0x000000040000795c */ /* 0x000fe20000300000 */
.L_x_697:
[----:B------:R-:W-:Y:S01]  /*4d80*/  IMAD R89, R18, 0x8, R19 ;  /* 0x0000000812597824 */ /* 0x000fe200078e0213 */
[----:B------:R-:W-:Y:S01]  /*4d90*/  SHF.L.U32 R101, R207, 0x1f, RZ ;  /* 0x0000001fcf657819 */ /* 0x000fe200000006ff */
[----:B------:R-:W-:Y:S01]  /*4da0*/  BSSY B1, `(.L_x_698) ;  /* 0x0000004000017945 */ /* 0x000fe20003800000 */
[----:B------:R-:W-:Y:S02]  /*4db0*/  SHF.R.S32.HI R98, RZ, 0x1f, R97 ;  /* 0x0000001fff627819 */ /* 0x000fe40000011461 */
[----:B------:R-:W0:Y:S02]  /*4dc0*/  SYNCS.PHASECHK.TRANS64.TRYWAIT P2, [R89+URZ+0x22890], R101 ;  /* 0x02289065590075a7 */ /* 0x000e24000804017f */
[----:B0-----:R-:W-:Y:S05]  /*4dd0*/  @!P2 BRA `(.L_x_699) ;  /* 0x0000011c0030a947 */ /* 0x001fea0003800000 */
.L_x_932:
[----:B------:R-:W-:Y:S05]  /*4de0*/  BSYNC B1 ;  /* 0x0000000000017941 */ /* 0x000fea0003800000 */
.L_x_698:
[----:B------:R-:W-:Y:S01]  /*4df0*/  ULDC.64 UR4, c[0x0][0x300] ;  /* 0x0000c00000047ab9 */ /* 0x000fe20000000a00 */
[----:B-----5:R-:W-:Y:S01]  /*4e00*/  SHF.R.S32.HI R99, RZ, 0x1f, R96 ;  /* 0x0000001fff637819 */ /* 0x020fe20000011460 */
[----:B------:R-:W-:Y:S02]  /*4e10*/  IMAD R14, R98, UR4, RZ ;  /* 0x00000004620e7c24 */ /* 0x000fe4000f8e02ff */
[----:B------:R-:W-:-:S04]  /*4e20*/  IMAD.WIDE.U32 R12, R97, UR4, RZ ;  /* 0x00000004610c7c25 */ /* 0x000fc8000f8e00ff */
[----:B------:R-:W-:Y:S01]  /*4e30*/  IMAD R11, R97, UR5, R14 ;  /* 0x00000005610b7c24 */ /* 0x000fe2000f8e020e */
[----:B------:R-:W-:Y:S01]  /*4e40*/  ULDC.64 UR4, c[0x0][0x310] ;  /* 0x0000c40000047ab9 */ /* 0x000fe20000000a00 */
[----:B------:R-:W-:Y:S02]  /*4e50*/  IMAD R100, R26, -0x60, R30 ;  /* 0xffffffa01a647824 */ /* 0x000fe400078e021e */
[----:B------:R-:W-:Y:S01]  /*4e60*/  IMAD R15, R99, UR4, RZ ;  /* 0x00000004630f7c24 */ /* 0x000fe2000f8e02ff */
[----:B------:R-:W-:Y:S02]  /*4e70*/  IADD3 R13, R13, R11, RZ ;  /* 0x0000000b0d0d7210 */ /* 0x000fe40007ffe0ff */
[----:B------:R-:W-:Y:S01]  /*4e80*/  VIMNMX R100, R100, 0x60, PT ;  /* 0x0000006064647848 */ /* 0x000fe20003fe0100 */
[C---:B------:R-:W-:Y:S02]  /*4e90*/  IMAD R15, R96.reuse, UR5, R15 ;  /* 0x00000005600f7c24 */ /* 0x040fe4000f8e020f */
[----:B------:R-:W-:Y:S01]  /*4ea0*/  IMAD.WIDE.U32 R12, R96, UR4, R12 ;  /* 0x00000004600c7c25 */ /* 0x000fe2000f8e000c */
[----:B------:R-:W-:-:S03]  /*4eb0*/  ULDC.64 UR4, c[0x0][0x308] ;  /* 0x0000c20000047ab9 */ /* 0x000fc60000000a00 */
[----:B------:R-:W-:Y:S02]  /*4ec0*/  IMAD R11, R32, UR4, RZ ;  /* 0x00000004200b7c24 */ /* 0x000fe4000f8e02ff */
[----:B------:R-:W-:Y:S02]  /*4ed0*/  IMAD.IADD R13, R13, 0x1, R15 ;  /* 0x000000010d0d7824 */ /* 0x000fe400078e020f */
[C---:B------:R-:W-:Y:S02]  /*4ee0*/  IMAD R11, R34.reuse, UR5, R11 ;  /* 0x00000005220b7c24 */ /* 0x040fe4000f8e020b */
[----:B------:R-:W-:Y:S01]  /*4ef0*/  IMAD.WIDE.U32 R12, R34, UR4, R12 ;  /* 0x00000004220c7c25 */ /* 0x000fe2000f8e000c */
[----:B------:R-:W-:-:S03]  /*4f00*/  ULDC.64 UR4, c[0x0][0x2e8] ;  /* 0x0000ba0000047ab9 */ /* 0x000fc60000000a00 */
[----:B------:R-:W-:Y:S01]  /*4f10*/  IMAD.IADD R11, R13, 0x1, R11 ;  /* 0x000000010d0b7824 */ /* 0x000fe200078e020b */
[----:B------:R-:W-:Y:S01]  /*4f20*/  LEA R40, P2, R12, UR4, 0x1 ;  /* 0x000000040c287c11 */ /* 0x000fe2000f8408ff */
[----:B------:R-:W-:Y:S01]  /*4f30*/  IMAD.IADD R42, R100, 0x1, -R204 ;  /* 0x00000001642a7824 */ /* 0x000fe200078e0acc */
[----:B------:R-:W-:Y:S02]  /*4f40*/  UMOV UR4, 0xffffffff ;  /* 0xffffffff00047882 */ /* 0x000fe40000000000 */
[----:B------:R-:W-:Y:S02]  /*4f50*/  LEA.HI.X R41, R12, UR5, R11, 0x1, P2 ;  /* 0x000000050c297c11 */ /* 0x000fe400090f0c0b */
[----:B------:R-:W-:Y:S01]  /*4f60*/  ISETP.GE.AND P2, PT, R42, 0x1, PT ;  /* 0x000000012a00780c */ /* 0x000fe20003f46270 */
[----:B------:R-:W-:-:S12]  /*4f70*/  BRA.DIV UR4, `(.L_x_700) ;  /* 0x0000011a04dc7947 */ /* 0x000fd8000b800000 */
[----:B------:R1:W2:Y:S04]  /*4f80*/  SHFL.IDX PT, R37, R41, RZ, 0x1c1f ;  /* 0x001c1fff29257589 */ /* 0x0002a800000e0000 */
[----:B------:R1:W3:Y:S02]  /*4f90*/  SHFL.IDX PT, R14, R40, RZ, 0x1c1f ;  /* 0x001c1fff280e7589 */ /* 0x0002e400000e0000 */
.L_x_936:
[----:B------:R-:W-:Y:S04]  /*4fa0*/  BSSY B1, `(.L_x_701) ;  /* 0x000000d000017945 */ /* 0x000fe80003800000 */
[----:B------:R-:W-:Y:S05]  /*4fb0*/  @!P2 BRA `(.L_x_702) ;  /* 0x00000000002ca947 */ /* 0x000fea0003800000 */
[----:B------:R-:W-:Y:S02]  /*4fc0*/  ULDC UR4, c[0x0][0x2f4] ;  /* 0x0000bd0000047ab9 */ /* 0x000fe40000000800 */
[----:B------:R-:W-:-:S13]  /*4fd0*/  ISETP.GE.AND P2, PT, R16, UR4, PT ;  /* 0x0000000410007c0c */ /* 0x000fda000bf46270 */
[----:B---3--:R-:W-:-:S04]  /*4fe0*/  @!P2 LEA R38, P4, R16, R14, 0x1 ;  /* 0x0000000e1026a211 */ /* 0x008fc800078808ff */
[----:B--2---:R-:W-:Y:S02]  /*4ff0*/  @!P2 LEA.HI.X R39, R16, R37, R17, 0x1, P4 ;  /* 0x000000251027a211 */ /* 0x004fe400020f0c11 */
[----:B------:R-:W-:-:S13]  /*5000*/  ISETP.GE.AND P4, PT, R2, UR4, PT ;  /* 0x0000000402007c0c */ /* 0x000fda000bf86270 */
[C---:B------:R-:W-:Y:S02]  /*5010*/  @!P4 LEA R36, P5, R2.reuse, R14, 0x1 ;  /* 0x0000000e0224c211 */ /* 0x040fe400078a08ff */
[----:B------:R-:W2:Y:S02]  /*5020*/  @!P2 LDS.128 R12, [R94] ;  /* 0x000000005e0ca984 */ /* 0x000ea40000000c00 */
[----:B------:R-:W-:Y:S02]  /*5030*/  @!P4 LEA.HI.X R37, R2, R37, R205, 0x1, P5 ;  /* 0x000000250225c211 */ /* 0x000fe400028f0ccd */
[----:B--2---:R-:W-:Y:S04]  /*5040*/  @!P2 ST.E.128 desc[UR40][R38.64], R12 ;  /* 0x0000000c2600a985 */ /* 0x004fe8000c101d28 */
[----:B------:R-:W2:Y:S04]  /*5050*/  @!P4 LDS.128 R12, [R92] ;  /* 0x000000005c0cc984 */ /* 0x000ea80000000c00 */
[----:B--2---:R4:W-:Y:S02]  /*5060*/  @!P4 ST.E.128 desc[UR40][R36.64], R12 ;  /* 0x0000000c2400c985 */ /* 0x0049e4000c101d28 */
.L_x_702:
[----:B------:R-:W-:Y:S05]  /*5070*/  BSYNC B1 ;  /* 0x0000000000017941 */ /* 0x000fea0003800000 */
.L_x_701:
[----:B------:R-:W-:-:S03]  /*5080*/  UMOV UR4, 0xffffffff ;  /* 0xffffffff00047882 */ /* 0x000fc60000000000 */
[----:B------:R-:W-:Y:S05]  /*5090*/  BRA.DIV UR4, `(.L_x_703) ;  /* 0x0000011a04dc7947 */ /* 0x000fea000b800000 */
[----:B--2-4-:R2:W4:Y:S04]  /*50a0*/  SHFL.IDX PT, R37, R41, 0x1, 0x1c1f ;  /* 0x003c1f0029257f89 */ /* 0x01452800000e0000 */
[----:B---3--:R2:W3:Y:S02]  /*50b0*/  SHFL.IDX PT, R14, R40, 0x1, 0x1c1f ;  /* 0x003c1f00280e7f89 */ /* 0x0084e400000e0000 */
.L_x_940:
[----:B------:R-:W-:-:S13]  /*50c0*/  ISETP.GE.AND P2, PT, R42, 0x41, PT ;  /* 0x000000412a00780c */ /* 0x000fda0003f46270 */
[----:B------:R-:W-:Y:S05]  /*50d0*/  @!P2 BRA `(.L_x_679) ;  /* 0x00000000002ca947 */ /* 0x000fea0003800000 */
[----:B------:R-:W-:Y:S02]  /*50e0*/  ULDC UR4, c[0x0][0x2f4] ;  /* 0x0000bd0000047ab9 */ /* 0x000fe40000000800 */
[----:B------:R-:W-:-:S13]  /*50f0*/  ISETP.GE.AND P2, PT, R16, UR4, PT ;  /* 0x0000000410007c0c */ /* 0x000fda000bf46270 */
[----:B---3--:R-:W-:-:S04]  /*5100*/  @!P2 LEA R38, P4, R16, R14, 0x1 ;  /* 0x0000000e1026a211 */ /* 0x008fc800078808ff */
[----:B----4-:R-:W-:Y:S02]  /*5110*/  @!P2 LEA.HI.X R39, R16, R37, R17, 0x1, P4 ;  /* 0x000000251027a211 */ /* 0x010fe400020f0c11 */
[----:B------:R-:W-:-:S13]  /*5120*/  ISETP.GE.AND P4, PT, R2, UR4, PT ;  /* 0x0000000402007c0c */ /* 0x000fda000bf86270 */
[C---:B------:R-:W-:Y:S02]  /*5130*/  @!P4 LEA R36, P5, R2.reuse, R14, 0x1 ;  /* 0x0000000e0224c211 */ /* 0x040fe400078a08ff */
[----:B------:R-:W3:Y:S02]  /*5140*/  @!P2 LDS.128 R12, [R94+0x2000] ;  /* 0x002000005e0ca984 */ /* 0x000ee40000000c00 */
[----:B------:R-:W-:Y:S02]  /*5150*/  @!P4 LEA.HI.X R37, R2, R37, R205, 0x1, P5 ;  /* 0x000000250225c211 */ /* 0x000fe400028f0ccd */
[----:B---3--:R-:W-:Y:S04]  /*5160*/  @!P2 ST.E.128 desc[UR40][R38.64], R12 ;  /* 0x0000000c2600a985 */ /* 0x008fe8000c101d28 */
[----:B------:R-:W3:Y:S04]  /*5170*/  @!P4 LDS.128 R12, [R92+0x2000] ;  /* 0x002000005c0cc984 */ /* 0x000ee80000000c00 */
[----:B---3--:R3:W-:Y:S02]  /*5180*/  @!P4 ST.E.128 desc[UR40][R36.64], R12 ;  /* 0x0000000c2400c985 */ /* 0x0087e4000c101d28 */
.L_x_679:
[----:B------:R-:W-:Y:S05]  /*5190*/  BSYNC B0 ;  /* 0x0000000000007941 */ /* 0x000fea0003800000 */
.L_x_659:
[----:B------:R-:W5:Y:S01]  /*51a0*/  S2R R11, SR_TID.X ;  /* 0x00000000000b7919 */ /* 0x000f620000002100 */
[----:B------:R-:W-:Y:S01]  /*51b0*/  @!PT LDS RZ, [RZ] ;  /* 0x00000000fffff984 */ /* 0x000fe20000000800 */
[----:B------:R-:W-:Y:S01]  /*51c0*/  @!PT LDS RZ, [RZ] ;  /* 0x00000000fffff984 */ /* 0x000fe20000000800 */
[----:B------:R-:W-:Y:S01]  /*51d0*/  @!PT LDS RZ, [RZ] ;  /* 0x00000000fffff984 */ /* 0x000fe20000000800 */
[----:B------:R-:W-:Y:S01]  /*51e0*/  @!PT LDS RZ, [RZ] ;  /* 0x00000000fffff984 */ /* 0x000fe20000000800 */
[----:B------:R2:W-:Y:S06]  /*51f0*/  MEMBAR.ALL.CTA ;  /* 0x0000000000007992 */ /* 0x0005ec0000008000 */
[----:B--2---:R-:W2:Y:S01]  /*5200*/  FENCE.VIEW.ASYNC.S ;  /* 0x00000000000073c6 */ /* 0x004ea20000000000 */
[----:B------:R-:W-:Y:S05]  /*5210*/  WARPSYNC.ALL ;  /* 0x0000000000007948 */ /* 0x000fea0003800000 */
[----:B------:R-:W-:Y:S01]  /*5220*/  BSSY B0, `(.L_x_704) ;  /* 0x0000009000007945 */ /* 0x000fe20003800000 */
[----:B-----5:R-:W-:Y:S01]  /*5230*/  LOP3.LUT R11, R11, 0x7f, RZ, 0xc0, !PT ;  /* 0x0000007f0b0b7812 */ /* 0x020fe200078ec0ff */
[----:B--2---:R2:W-:Y:S03]  /*5240*/  BAR.SYNC.DEFER_BLOCKING R64, 0x80 ;  /* 0x000200400000751d */ /* 0x0045e60000010000 */
[----:B------:R-:W-:-:S13]  /*5250*/  ISETP.NE.AND P2, PT, R11, RZ, PT ;  /* 0x000000ff0b00720c */ /* 0x000fda0003f45270 */
[----:B------:R-:W-:-:S05]  /*5260*/  @!P2 VIADD R11, R89, 0x228a0 ;  /* 0x000228a0590ba836 */ /* 0x000fca0000000000 */
[----:B------:R-:W-:-:S04]  /*5270*/  @!P2 PRMT R11, RZ, 0x654, R11 ;  /* 0x00000654ff0ba816 */ /* 0x000fc8000000000b */
[----:B------:R2:W-:Y:S01]  /*5280*/  @!P2 SYNCS.ARRIVE.TRANS64.RED.A1T0 RZ, [R11+URZ], RZ ;  /* 0x000000ff0bffa9a7 */ /* 0x0005e2000810043f */
[----:B------:R-:W-:Y:S05]  /*5290*/  @!P3 BRA `(.L_x_705) ;  /* 0x000000000004b947 */ /* 0x000fea0003800000 */
[----:B------:R-:W-:Y:S01]  /*52a0*/  BPT.TRAP 0x1 ;  /* 0x000000040000795c */ /* 0x000fe20000300000 */
.L_x_705:
[----:B------:R-:W-:Y:S05]  /*52b0*/  BSYNC B0 ;  /* 0x0000000000007941 */ /* 0x000fea0003800000 */
.L_x_704:
[----:B------:R-:W5:Y:S01]  /*52c0*/  SYNCS.PHASECHK.TRANS64.TRYWAIT P3, [R89+URZ+0x228b0], R101 ;  /* 0x0228b065590075a7 */ /* 0x000f62000806017f */
[----:B------:R-:W-:Y:S04]  /*52d0*/  BSSY B0, `(.L_x_706) ;  /* 0x0000002000007945 */ /* 0x000fe80003800000 */
[----:B-----5:R-:W-:Y:S05]  /*52e0*/  @!P3 BRA `(.L_x_707) ;  /* 0x000001180090b947 */ /* 0x020fea0003800000 */
.L_x_941:
[----:B------:R-:W-:Y:S05]  /*52f0*/  BSYNC B0 ;  /* 0x0000000000007941 */ /* 0x000fea0003800000 */
.L_x_706:
[----:B------:R-:W-:Y:S01]  /*5300*/  ULDC.64 UR4, c[0x0][0x328] ;  /* 0x0000ca0000047ab9 */ /* 0x000fe20000000a00 */
[----:B------:R-:W-:Y:S01]  /*5310*/  IADD3 R100, -R204, R100, RZ ;  /* 0x00000064cc647210 */ /* 0x000fe20007ffe1ff */
[----:B------:R-:W-:Y:S01]  /*5320*/  IMAD R98, R98, UR4, RZ ;  /* 0x0000000462627c24 */ /* 0x000fe2000f8e02ff */
[----:B------:R-:W-:Y:S01]  /*5330*/  BSSY B0, `(.L_x_708) ;  /* 0x0000042000007945 */ /* 0x000fe20003800000 */
[----:B0--34-:R-:W-:-:S04]  /*5340*/  IMAD.WIDE.U32 R12, R97, UR4, RZ ;  /* 0x00000004610c7c25 */ /* 0x019fc8000f8e00ff */
[----:B------:R-:W-:Y:S01]  /*5350*/  IMAD R97, R97, UR5, R98 ;  /* 0x0000000561617c24 */ /* 0x000fe2000f8e0262 */
[----:B------:R-:W-:Y:S02]  /*5360*/  ULDC.64 UR4, c[0x0][0x338] ;  /* 0x0000ce0000047ab9 */ /* 0x000fe40000000a00 */
[----:B------:R-:W-:Y:S02]  /*5370*/  IMAD R99, R99, UR4, RZ ;  /* 0x0000000463637c24 */ /* 0x000fe4000f8e02ff */
[----:B------:R-:W-:Y:S02]  /*5380*/  IMAD.IADD R13, R13, 0x1, R97 ;  /* 0x000000010d0d7824 */ /* 0x000fe400078e0261 */
[C---:B------:R-:W-:Y:S02]  /*5390*/  IMAD R99, R96.reuse, UR5, R99 ;  /* 0x0000000560637c24 */ /* 0x040fe4000f8e0263 */
[----:B------:R-:W-:Y:S01]  /*53a0*/  IMAD.WIDE.U32 R12, R96, UR4, R12 ;  /* 0x00000004600c7c25 */ /* 0x000fe2000f8e000c */
[----:B------:R-:W-:-:S03]  /*53b0*/  ULDC.64 UR4, c[0x0][0x330] ;  /* 0x0000cc0000047ab9 */ /* 0x000fc60000000a00 */
[----:B--2---:R-:W-:Y:S02]  /*53c0*/  IMAD R11, R32, UR4, RZ ;  /* 0x00000004200b7c24 */ /* 0x004fe4000f8e02ff */
[----:B------:R-:W-:Y:S02]  /*53d0*/  IMAD.IADD R13, R13, 0x1, R99 ;  /* 0x000000010d0d7824 */ /* 0x000fe400078e0263 */
[C---:B------:R-:W-:Y:S02]  /*53e0*/  IMAD R11, R34.reuse, UR5, R11 ;  /* 0x00000005220b7c24 */ /* 0x040fe4000f8e020b */
[----:B------:R-:W-:Y:S01]  /*53f0*/  IMAD.WIDE.U32 R12, R34, UR4, R12 ;  /* 0x00000004220c7c25 */ /* 0x000fe2000f8e000c */
[----:B------:R-:W-:-:S03]  /*5400*/  ULDC.64 UR4, c[0x0][0x318] ;  /* 0x0000c60000047ab9 */ /* 0x000fc60000000a00 */
[----:B------:R-:W-:Y:S01]  /*5410*/  IMAD.IADD R13, R13, 0x1, R11 ;  /* 0x000000010d0d7824 */ /* 0x000fe200078e020b */
[----:B-1----:R-:W-:Y:S01]  /*5420*/  LEA R42, P3, R12, UR4, 0x1 ;  /* 0x000000040c2a7c11 */ /* 0x002fe2000f8608ff */
[----:B------:R-:W-:-:S03]  /*5430*/  IMAD R11, R18, 0x6000, R70 ;  /* 0x00006000120b7824 */ /* 0x000fc600078e0246 */
[----:B------:R-:W-:Y:S01]  /*5440*/  LEA.HI.X R43, R12, UR5, R13, 0x1, P3 ;  /* 0x000000050c2b7c11 */ /* 0x000fe200098f0c0d */
[----:B------:R-:W-:Y:S01]  /*5450*/  IMAD.IADD R13, R66, 0x1, R11 ;  /* 0x00000001420d7824 */ /* 0x000fe200078e020b */
[----:B------:R-:W-:Y:S01]  /*5460*/  ISETP.GE.AND P3, PT, R100, 0x1, PT ;  /* 0x000000016400780c */ /* 0x000fe20003f66270 */
[----:B------:R0:W1:Y:S01]  /*5470*/  SHFL.IDX PT, R47, R42, RZ, 0x1c1f ;  /* 0x001c1fff2a2f7589 */ /* 0x00006200000e0000 */
[--C-:B------:R-:W-:Y:S02]  /*5480*/  IMAD R44, R11, 0x2, R24.reuse ;  /* 0x000000020b2c7824 */ /* 0x100fe400078e0218 */
[----:B------:R-:W-:Y:S01]  /*5490*/  IMAD R46, R13, 0x2, R24 ;  /* 0x000000020d2e7824 */ /* 0x000fe200078e0218 */
[----:B------:R0:W2:Y:S08]  /*54a0*/  SHFL.IDX PT, R45, R43, RZ, 0x1c1f ;  /* 0x001c1fff2b2d7589 */ /* 0x0000b000000e0000 */
[----:B0-----:R-:W-:Y:S05]  /*54b0*/  @!P3 BRA `(.L_x_709) ;  /* 0x0000000000a4b947 */ /* 0x001fea0003800000 */
[----:B------:R-:W-:Y:S02]  /*54c0*/  ISETP.NE.AND P5, PT, R82, RZ, PT ;  /* 0x000000ff5200720c */ /* 0x000fe40003fa5270 */
[----:B------:R-:W-:Y:S02]  /*54d0*/  ISETP.NE.AND P4, PT, R83, RZ, PT ;  /* 0x000000ff5300720c */ /* 0x000fe40003f85270 */
[----:B------:R-:W-:-:S09]  /*54e0*/  PRMT R11, R3, 0x8880, RZ ;  /* 0x00008880030b7816 */ /* 0x000fd200000000ff */
[----:B------:R-:W0:Y:S01]  /*54f0*/  @P5 LDS.128 R12, [R44] ;  /* 0x000000002c0c5984 */ /* 0x000e220000000c00 */
[----:B-1----:R-:W-:-:S04]  /*5500*/  @P5 LEA R40, P3, R16, R47, 0x1 ;  /* 0x0000002f10285211 */ /* 0x002fc800078608ff */
[----:B--2---:R-:W-:Y:S02]  /*5510*/  @P5 LEA.HI.X R41, R16, R45, R17, 0x1, P3 ;  /* 0x0000002d10295211 */ /* 0x004fe400018f0c11 */
[----:B------:R-:W-:-:S04]  /*5520*/  @P4 LEA R38, P3, R2, R47, 0x1 ;  /* 0x0000002f02264211 */ /* 0x000fc800078608ff */
[----:B------:R-:W-:Y:S02]  /*5530*/  @P4 LEA.HI.X R39, R2, R45, R205, 0x1, P3 ;  /* 0x0000002d02274211 */ /* 0x000fe400018f0ccd */
[----:B------:R-:W-:-:S13]  /*5540*/  ISETP.NE.AND P3, PT, R84, RZ, PT ;  /* 0x000000ff5400720c */ /* 0x000fda0003f65270 */
[----:B------:R-:W-:-:S04]  /*5550*/  @P3 LEA R36, P6, R213, R47, 0x1 ;  /* 0x0000002fd5243211 */ /* 0x000fc800078c08ff */
[----:B------:R-:W-:Y:S01]  /*5560*/  @P3 LEA.HI.X R37, R213, R45, R223, 0x1, P6 ;  /* 0x0000002dd5253211 */ /* 0x000fe200030f0cdf */
[----:B0-----:R0:W-:Y:S01]  /*5570*/  @P5 ST.E.128 desc[UR40][R40.64], R12 ;  /* 0x0000000c28005985 */ /* 0x0011e2000c101d28 */
[----:B------:R-:W-:-:S03]  /*5580*/  ISETP.NE.AND P5, PT, R85, RZ, PT ;  /* 0x000000ff5500720c */ /* 0x000fc60003fa5270 */
[----:B------:R-:W1:Y:S10]  /*5590*/  @P4 LDS.128 R12, [R46] ;  /* 0x000000002e0c4984 */ /* 0x000e740000000c00 */
[----:B0-----:R-:W-:-:S04]  /*55a0*/  @P5 LEA R40, P6, R212, R47, 0x1 ;  /* 0x0000002fd4285211 */ /* 0x001fc800078c08ff */
[----:B------:R-:W-:Y:S01]  /*55b0*/  @P5 LEA.HI.X R41, R212, R45, R222, 0x1, P6 ;  /* 0x0000002dd4295211 */ /* 0x000fe200030f0cde */
[----:B-1----:R0:W-:Y:S01]  /*55c0*/  @P4 ST.E.128 desc[UR40][R38.64], R12 ;  /* 0x0000000c26004985 */ /* 0x0021e2000c101d28 */
[----:B------:R-:W-:-:S03]  /*55d0*/  ISETP.NE.AND P4, PT, R86, RZ, PT ;  /* 0x000000ff5600720c */ /* 0x000fc60003f85270 */
[----:B------:R-:W1:Y:S10]  /*55e0*/  @P3 LDS.128 R12, [R44+0x3000] ;  /* 0x003000002c0c3984 */ /* 0x000e740000000c00 */
        /* <DEDUP_REMOVED lines=13> */
[----:B------:R-:W-:-:S03]  /*56c0*/  ISETP.GT.AND P4, PT, R11, -0x1, PT ;  /* 0xffffffff0b00780c */ /* 0x000fc60003f84270 */
[----:B------:R-:W1:Y:S10]  /*56d0*/  @P3 LDS.128 R12, [R46+0x6000] ;  /* 0x006000002e0c3984 */ /* 0x000e740000000c00 */
[----:B0-----:R-:W-:-:S04]  /*56e0*/  @!P4 LEA R38, P6, R214, R47, 0x1 ;  /* 0x0000002fd626c211 */ /* 0x001fc800078c08ff */
[----:B------:R-:W-:Y:S01]  /*56f0*/  @!P4 LEA.HI.X R39, R214, R45, R218, 0x1, P6 ;  /* 0x0000002dd627c211 */ /* 0x000fe200030f0cda */
[----:B-1----:R-:W-:Y:S04]  /*5700*/  @P3 ST.E.128 desc[UR40][R36.64], R12 ;  /* 0x0000000c24003985 */ /* 0x002fe8000c101d28 */
[----:B------:R-:W0:Y:S04]  /*5710*/  @P5 LDS.128 R12, [R44+0x9000] ;  /* 0x009000002c0c5984 */ /* 0x000e280000000c00 */
[----:B0-----:R-:W-:Y:S04]  /*5720*/  @P5 ST.E.128 desc[UR40][R40.64], R12 ;  /* 0x0000000c28005985 */ /* 0x001fe8000c101d28 */
[----:B------:R-:W0:Y:S04]  /*5730*/  @!P4 LDS.128 R12, [R46+0x9000] ;  /* 0x009000002e0cc984 */ /* 0x000e280000000c00 */
[----:B0-----:R0:W-:Y:S02]  /*5740*/  @!P4 ST.E.128 desc[UR40][R38.64], R12 ;  /* 0x0000000c2600c985 */ /* 0x0011e4000c101d28 */
.L_x_709:
[----:B------:R-:W-:Y:S05]  /*5750*/  BSYNC B0 ;  /* 0x0000000000007941 */ /* 0x000fea0003800000 */
.L_x_708:
[----:B------:R-:W-:Y:S01]  /*5760*/  ISETP.GE.AND P3, PT, R100, 0x41, PT ;  /* 0x000000416400780c */ /* 0x000fe20003f66270 */
[----:B------:R-:W3:Y:S01]  /*5770*/  SHFL.IDX PT, R43, R43, 0x1, 0x1c1f ;  /* 0x003c1f002b2b7f89 */ /* 0x000ee200000e0000 */
[----:B------:R-:W-:Y:S03]  /*5780*/  BSSY B0, `(.L_x_710) ;  /* 0x000002c000007945 */ /* 0x000fe60003800000 */
[----:B------:R4:W0:Y:S08]  /*5790*/  SHFL.IDX PT, R11, R42, 0x1, 0x1c1f ;  /* 0x003c1f002a0b7f89 */ /* 0x00083000000e0000 */
[----:B----4-:R-:W-:Y:S05]  /*57a0*/  @!P3 BRA `(.L_x_711) ;  /* 0x0000000000a4b947 */ /* 0x010fea0003800000 */
[----:B------:R-:W-:Y:S02]  /*57b0*/  ISETP.NE.AND P5, PT, R82, RZ, PT ;  /* 0x000000ff5200720c */ /* 0x000fe40003fa5270 */
[----:B------:R-:W-:Y:S02]  /*57c0*/  ISETP.NE.AND P4, PT, R83, RZ, PT ;  /* 0x000000ff5300720c */ /* 0x000fe40003f85270 */
[----:B------:R-:W-:-:S09]  /*57d0*/  PRMT R42, R3, 0x8880, RZ ;  /* 0x00008880032a7816 */ /* 0x000fd200000000ff */
[----:B0-----:R-:W0:Y:S01]  /*57e0*/  @P5 LDS.128 R12, [R44+0x2000] ;  /* 0x002000002c0c5984 */ /* 0x001e220000000c00 */
[----:B------:R-:W-:-:S04]  /*57f0*/  @P5 LEA R40, P3, R16, R11, 0x1 ;  /* 0x0000000b10285211 */ /* 0x000fc800078608ff */
[----:B---3--:R-:W-:Y:S02]  /*5800*/  @P5 LEA.HI.X R41, R16, R43, R17, 0x1, P3 ;  /* 0x0000002b10295211 */ /* 0x008fe400018f0c11 */
[----:B------:R-:W-:-:S04]  /*5810*/  @P4 LEA R38, P3, R2, R11, 0x1 ;  /* 0x0000000b02264211 */ /* 0x000fc800078608ff */
[----:B------:R-:W-:Y:S02]  /*5820*/  @P4 LEA.HI.X R39, R2, R43, R205, 0x1, P3 ;  /* 0x0000002b02274211 */ /* 0x000fe400018f0ccd */
[----:B------:R-:W-:-:S13]  /*5830*/  ISETP.NE.AND P3, PT, R84, RZ, PT ;  /* 0x000000ff5400720c */ /* 0x000fda0003f65270 */
[----:B------:R-:W-:-:S04]  /*5840*/  @P3 LEA R36, P6, R213, R11, 0x1 ;  /* 0x0000000bd5243211 */ /* 0x000fc800078c08ff */
[----:B------:R-:W-:Y:S01]  /*5850*/  @P3 LEA.HI.X R37, R213, R43, R223, 0x1, P6 ;  /* 0x0000002bd5253211 */ /* 0x000fe200030f0cdf */
[----:B0-----:R0:W-:Y:S01]  /*5860*/  @P5 ST.E.128 desc[UR40][R40.64], R12 ;  /* 0x0000000c28005985 */ /* 0x0011e2000c101d28 */
[----:B------:R-:W-:-:S03]  /*5870*/  ISETP.NE.AND P5, PT, R85, RZ, PT ;  /* 0x000000ff5500720c */ /* 0x000fc60003fa5270 */
[----:B------:R-:W3:Y:S10]  /*5880*/  @P4 LDS.128 R12, [R46+0x2000] ;  /* 0x002000002e0c4984 */ /* 0x000ef40000000c00 */
[----:B0-----:R-:W-:-:S04]  /*5890*/  @P5 LEA R40, P6, R212, R11, 0x1 ;  /* 0x0000000bd4285211 */ /* 0x001fc800078c08ff */
[----:B------:R-:W-:Y:S01]  /*58a0*/  @P5 LEA.HI.X R41, R212, R43, R222, 0x1, P6 ;  /* 0x0000002bd4295211 */ /* 0x000fe200030f0cde */
[----:B---3--:R0:W-:Y:S01]  /*58b0*/  @P4 ST.E.128 desc[UR40][R38.64], R12 ;  /* 0x0000000c26004985 */ /* 0x0081e2000c101d28 */
        /* <DEDUP_REMOVED lines=15> */
[----:B------:R-:W-:-:S03]  /*59b0*/  ISETP.GT.AND P4, PT, R42, -0x1, PT ;  /* 0xffffffff2a00780c */ /* 0x000fc60003f84270 */
[----:B------:R-:W3:Y:S10]  /*59c0*/  @P3 LDS.128 R12, [R46+0x8000] ;  /* 0x008000002e0c3984 */ /* 0x000ef40000000c00 */
[----:B0-----:R-:W-:-:S04]  /*59d0*/  @!P4 LEA R38, P6, R214, R11, 0x1 ;  /* 0x0000000bd626c211 */ /* 0x001fc800078c08ff */
[----:B------:R-:W-:Y:S01]  /*59e0*/  @!P4 LEA.HI.X R39, R214, R43, R218, 0x1, P6 ;  /* 0x0000002bd627c211 */ /* 0x000fe200030f0cda */
[----:B---3--:R-:W-:Y:S04]  /*59f0*/  @P3 ST.E.128 desc[UR40][R36.64], R12 ;  /* 0x0000000c24003985 */ /* 0x008fe8000c101d28 */
[----:B------:R-:W0:Y:S04]  /*5a00*/  @P5 LDS.128 R12, [R44+0xb000] ;  /* 0x00b000002c0c5984 */ /* 0x000e280000000c00 */
[----:B0-----:R-:W-:Y:S04]  /*5a10*/  @P5 ST.E.128 desc[UR40][R40.64], R12 ;  /* 0x0000000c28005985 */ /* 0x001fe8000c101d28 */
[----:B------:R-:W0:Y:S04]  /*5a20*/  @!P4 LDS.128 R12, [R46+0xb000] ;  /* 0x00b000002e0cc984 */ /* 0x000e280000000c00 */
[----:B0-----:R4:W-:Y:S02]  /*5a30*/  @!P4 ST.E.128 desc[UR40][R38.64], R12 ;  /* 0x0000000c2600c985 */ /* 0x0019e4000c101d28 */
.L_x_711:
[----:B------:R-:W-:Y:S05]  /*5a40*/  BSYNC B0 ;  /* 0x0000000000007941 */ /* 0x000fea0003800000 */
.L_x_710:
[----:B------:R-:W-:Y:S01]  /*5a50*/  @!PT LDS RZ, [RZ] ;  /* 0x00000000fffff984 */ /* 0x000fe20000000800 */
[----:B------:R-:W-:Y:S01]  /*5a60*/  @!PT LDS RZ, [RZ] ;  /* 0x00000000fffff984 */ /* 0x000fe20000000800 */
[----:B------:R-:W-:Y:S01]  /*5a70*/  @!PT LDS RZ, [RZ] ;  /* 0x00000000fffff984 */ /* 0x000fe20000000800 */
[----:B------:R-:W-:Y:S01]  /*5a80*/  @!PT LDS RZ, [RZ] ;  /* 0x00000000fffff984 */ /* 0x000fe20000000800 */
[----:B------:R5:W-:Y:S06]  /*5a90*/  MEMBAR.ALL.CTA ;  /* 0x0000000000007992 */ /* 0x000bec0000008000 */
[----:B-----5:R-:W5:Y:S01]  /*5aa0*/  FENCE.VIEW.ASYNC.S ;  /* 0x00000000000073c6 */ /* 0x020f620000000000 */
[----:B------:R-:W-:Y:S01]  /*5ab0*/  @!P2 VIADD R89, R89, 0x228c0 ;  /* 0x000228c05959a836 */ /* 0x000fe20000000000 */
[----:B-----5:R0:W-:Y:S01]  /*5ac0*/  BAR.SYNC.DEFER_BLOCKING R64, 0x80 ;  /* 0x000200400000751d */ /* 0x0201e20000010000 */
[----:B------:R-:W-:Y:S01]  /*5ad0*/  ISETP.NE.AND P3, PT, R91, RZ, PT ;  /* 0x000000ff5b00720c */ /* 0x000fe20003f65270 */
[----:B------:R-:W-:-:S02]  /*5ae0*/  VIADD R18, R18, 0x1 ;  /* 0x0000000112127836 */ /* 0x000fc40000000000 */
[----:B------:R-:W-:-:S04]  /*5af0*/  @!P2 PRMT R89, RZ, 0x654, R89 ;  /* 0x00000654ff59a816 */ /* 0x000fc80000000059 */
[----:B------:R1:W-:Y:S01]  /*5b00*/  @!P2 SYNCS.ARRIVE.TRANS64.RED.A1T0 RZ, [R89+URZ], RZ ;  /* 0x000000ff59ffa9a7 */ /* 0x0003e2000810043f */
[----:B------:R-:W-:-:S04]  /*5b10*/  ISETP.NE.AND P2, PT, R18, 0x2, PT ;  /* 0x000000021200780c */ /* 0x000fc80003f45270 */
[----:B0---4-:R-:W-:Y:S02]  /*5b20*/  SEL R12, RZ, 0x1, P2 ;  /* 0x00000001ff0c7807 */ /* 0x011fe40001000000 */
[----:B------:R-:W-:Y:S02]  /*5b30*/  SEL R18, R18, RZ, P2 ;  /* 0x000000ff12127207 */ /* 0x000fe40001000000 */
[----:B------:R-:W-:Y:S01]  /*5b40*/  LOP3.LUT R207, R207, R12, RZ, 0x3c, !PT ;  /* 0x0000000ccfcf7212 */ /* 0x000fe200078e3cff */
[----:B-1----:R-:W-:Y:S06]  /*5b50*/  @P3 BRA `(.L_x_712) ;  /* 0xffffffc400b43947 */ /* 0x002fec000383ffff */
[----:B------:R-:W0:Y:S01]  /*5b60*/  S2R R11, SR_TID.X ;  /* 0x00000000000b7919 */ /* 0x000e220000002100 */
[----:B------:R-:W-:Y:S02]  /*5b70*/  PLOP3.LUT P0, PT, PT, PT, PT, 0x8, 0x0 ;  /* 0x000000000000781c */ /* 0x000fe40003f0e170 */
[----:B0-----:R-:W-:-:S04]  /*5b80*/  SHF.R.U32.HI R11, RZ, 0x7, R11 ;  /* 0x00000007ff0b7819 */ /* 0x001fc8000001160b */
[----:B------:R-:W-:-:S13]  /*5b90*/  ISETP.NE.AND P3, PT, R11, 0x1, PT ;  /* 0x000000010b00780c */ /* 0x000fda0003f65270 */
[----:B------:R-:W-:Y:S06]  /*5ba0*/  @!P3 BAR.ARV 0x9, 0x100 ;  /* 0x024400000000bb1d */ /* 0x000fec0000002000 */
.L_x_654:
[----:B------:R-:W-:Y:S02]  /*5bb0*/  ISETP.GE.AND P2, PT, R177, 0x1, PT ;  /* 0x00000001b100780c */ /* 0x000fe40003f46270 */
[----:B------:R-:W-:Y:S02]  /*5bc0*/  CS2R R20, SRZ ;  /* 0x0000000000147805 */ /* 0x000fe4000001ff00 */
[----:B------:R-:W-:Y:S02]  /*5bd0*/  PLOP3.LUT P1, PT, PT, PT, PT, 0x80, 0x0 ;  /* 0x000000000000781c */ /* 0x000fe40003f2f070 */
        /* <DEDUP_REMOVED lines=11> */
[----:B------:R-:W-:Y:S01]  /*5c90*/  CS2R R104, SRZ ;  /* 0x0000000000687805 */ /* 0x000fe2000001ff00 */
[----:B------:R-:W-:Y:S01]  /*5ca0*/  IMAD.MOV.U32 R176, RZ, RZ, RZ ;  /* 0x000000ffffb07224 */ /* 0x000fe200078e00ff */
        /* <DEDUP_REMOVED lines=9> */
[----:B------:R-:W-:Y:S01]  /*5d40*/  CS2R R92, SRZ ;  /* 0x00000000005c7805 */ /* 0x000fe2000001ff00 */
[----:B------:R-:W-:Y:S01]  /*5d50*/  IMAD.MOV.U32 R172, RZ, RZ, RZ ;  /* 0x000000ffffac7224 */ /* 0x000fe200078e00ff */
        /* <DEDUP_REMOVED lines=10> */
[----:B--2---:R-:W-:-:S02]  /*5e00*/  CS2R R44, SRZ ;  /* 0x00000000002c7805 */ /* 0x004fc4000001ff00 */
        /* <DEDUP_REMOVED lines=23> */
[----:B---3--:R-:W-:-:S02]  /*5f80*/  MOV R43, RZ ;  /* 0x000000ff002b7202 */ /* 0x008fc40000000f00 */
[----:B------:R-:W-:Y:S02]  /*5f90*/  CS2R R8, SRZ ;  /* 0x0000000000087805 */ /* 0x000fe4000001ff00 */
[----:B------:R-:W-:Y:S01]  /*5fa0*/  CS2R R40, SRZ ;  /* 0x0000000000287805 */ /* 0x000fe2000001ff00 */
[----:B------:R-:W-:Y:S01]  /*5fb0*/  IMAD.MOV.U32 R7, RZ, RZ, RZ ;  /* 0x000000ffff077224 */ /* 0x000fe200078e00ff */
[----:B------:R-:W-:Y:S01]  /*5fc0*/  CS2R R152, SRZ ;  /* 0x0000000000987805 */ /* 0x000fe2000001ff00 */
[----:B------:R-:W-:Y:S01]  /*5fd0*/  IMAD.MOV.U32 R0, RZ, RZ, RZ ;  /* 0x000000ffff007224 */ /* 0x000fe200078e00ff */
[----:B------:R-:W-:Y:S01]  /*5fe0*/  CS2R R4, SRZ ;  /* 0x0000000000047805 */ /* 0x000fe2000001ff00 */
[----:B------:R-:W-:Y:S01]  /*5ff0*/  IMAD.MOV.U32 R29, RZ, RZ, RZ ;  /* 0x000000ffff1d7224 */ /* 0x000fe200078e00ff */
[----:B------:R-:W-:Y:S06]  /*6000*/  @P0 BRA `(.L_x_713) ;  /* 0x00000000000c0947 */ /* 0x000fec0003800000 */
[----:B------:R-:W0:Y:S01]  /*6010*/  FENCE.VIEW.ASYNC.G ;  /* 0x00000000000073c6 */ /* 0x000e220000000100 */
[----:B------:R-:W-:Y:S05]  /*6020*/  WARPSYNC.ALL ;  /* 0x0000000000007948 */ /* 0x000fea0003800000 */
[----:B0-----:R-:W-:Y:S06]  /*6030*/  BAR.ARV 0xc, 0x180 ;  /* 0x0306000000007b1d */ /* 0x001fec0000002000 */
.L_x_713:
[----:B------:R-:W-:Y:S01]  /*6040*/  CS2R R24, SRZ ;  /* 0x0000000000187805 */ /* 0x000fe2000001ff00 */
[----:B------:R-:W-:Y:S06]  /*6050*/  @!P2 BRA `(.L_x_714) ;  /* 0x0000006800e4a947 */ /* 0x000fec0003800000 */
[----:B------:R-:W-:-:S03]  /*6060*/  UMOV UR4, 0xffffffff ;  /* 0xffffffff00047882 */ /* 0x000fc60000000000 */
[----:B------:R-:W-:Y:S05]  /*6070*/  BRA.DIV UR4, `(.L_x_715) ;  /* 0x0000010e04407947 */ /* 0x000fea000b800000 */
[----:B------:R-:W0:Y:S02]  /*6080*/  S2R R3, SR_TID.X ;  /* 0x0000000000037919 */ /* 0x000e240000002100 */
[----:B0-----:R-:W-:-:S05]  /*6090*/  VIADD R3, R3, 0xffffff80 ;  /* 0xffffff8003037836 */ /* 0x001fca0000000000 */
[----:B------:R-:W-:-:S04]  /*60a0*/  SHF.R.S32.HI R0, RZ, 0x1f, R3 ;  /* 0x0000001fff007819 */ /* 0x000fc80000011403 */
[----:B------:R-:W-:-:S04]  /*60b0*/  LEA.HI R0, R0, R3, RZ, 0x7 ;  /* 0x0000000300007211 */ /* 0x000fc800078f38ff */
[----:B------:R-:W-:-:S05]  /*60c0*/  SHF.R.S32.HI R0, RZ, 0x7, R0 ;  /* 0x00000007ff007819 */ /* 0x000fca0000011400 */
[----:B------:R0:W1:Y:S02]  /*60d0*/  SHFL.IDX PT, R14, R0, RZ, 0x1f ;  /* 0x00001fff000e7589 */ /* 0x00006400000e0000 */
.L_x_944:
[----:B01----:R-:W-:Y:S01]  /*60e0*/  LEA.HI R0, R14, R14, RZ, 0x1 ;  /* 0x0000000e0e007211 */ /* 0x003fe200078f08ff */
[----:B------:R-:W-:Y:S01]  /*60f0*/  VIADD R24, R19, 0x18400 ;  /* 0x0001840013187836 */ /* 0x000fe20000000000 */
[----:B------:R-:W-:Y:S02]  /*6100*/  BSSY B6, `(.L_x_716) ;  /* 0x0000018000067945 */ /* 0x000fe40003800000 */
[----:B------:R-:W-:Y:S02]  /*6110*/  LOP3.LUT R3, R0, 0x1e, RZ, 0xc0, !PT ;  /* 0x0000001e00037812 */ /* 0x000fe400078ec0ff */
[----:B------:R-:W-:-:S03]  /*6120*/  LOP3.LUT P0, RZ, R24, 0x1bf, RZ, 0xc0, !PT ;  /* 0x000001bf18ff7812 */ /* 0x000fc6000780c0ff */
[----:B------:R-:W-:-:S04]  /*6130*/  IMAD.IADD R3, R14, 0x1, -R3 ;  /* 0x000000010e037824 */ /* 0x000fc800078e0a03 */
[----:B------:R-:W-:-:S05]  /*6140*/  IMAD R3, R3, 0x2000, R24 ;  /* 0x0000200003037824 */ /* 0x000fca00078e0218 */
[----:B------:R-:W-:-:S04]  /*6150*/  SHF.R.U32.HI R3, RZ, 0x4, R3 ;  /* 0x00000004ff037819 */ /* 0x000fc80000011603 */
[----:B------:R-:W-:Y:S01]  /*6160*/  LOP3.LUT R29, R3, 0x3fff, RZ, 0xc0, !PT ;  /* 0x00003fff031d7812 */ /* 0x000fe200078ec0ff */
[----:B------:R-:W-:Y:S06]  /*6170*/  @!P0 BRA `(.L_x_717) ;  /* 0x0000000000408947 */ /* 0x000fec0003800000 */
[----:B------:R-:W-:Y:S01]  /*6180*/  MOV R0, 0x0 ;  /* 0x0000000000007802 */ /* 0x000fe20000000f00 */
[----:B------:R-:W-:Y:S01]  /*6190*/  ULDC.64 UR4, c[0x4][0x98] ;  /* 0x0100260000047ab9 */ /* 0x000fe20000000a00 */
[----:B------:R-:W-:Y:S01]  /*61a0*/  ULDC.64 UR6, c[0x4][0xa0] ;  /* 0x0100280000067ab9 */ /* 0x000fe20000000a00 */
[----:B------:R-:W-:Y:S01]  /*61b0*/  MOV R4, UR4 ;  /* 0x0000000400047c02 */ /* 0x000fe20008000f00 */
[----:B------:R0:W1:Y:S01]  /*61c0*/  LDC.64 R14, c[0x4][R0] ;  /* 0x01000000000e7b82 */ /* 0x0000620000000a00 */
[----:B------:R-:W-:Y:S01]  /*61d0*/  IMAD.U32 R5, RZ, RZ, UR5 ;  /* 0x00000005ff057e24 */ /* 0x000fe2000f8e00ff */
[----:B------:R-:W-:Y:S01]  /*61e0*/  ULDC.64 UR4, c[0x4][0x38] ;  /* 0x01000e0000047ab9 */ /* 0x000fe20000000a00 */
[----:B------:R-:W-:Y:S01]  /*61f0*/  IMAD.U32 R6, RZ, RZ, UR6 ;  /* 0x00000006ff067e24 */ /* 0x000fe2000f8e00ff */
[----:B------:R-:W-:Y:S01]  /*6200*/  MOV R13, RZ ;  /* 0x000000ff000d7202 */ /* 0x000fe20000000f00 */
[----:B------:R-:W-:Y:S02]  /*6210*/  IMAD.U32 R7, RZ, RZ, UR7 ;  /* 0x00000007ff077e24 */ /* 0x000fe4000f8e00ff */
[----:B------:R-:W-:-:S02]  /*6220*/  IMAD.U32 R10, RZ, RZ, UR4 ;  /* 0x00000004ff0a7e24 */ /* 0x000fc4000f8e00ff */
[----:B------:R-:W-:Y:S02]  /*6230*/  IMAD.U32 R11, RZ, RZ, UR5 ;  /* 0x00000005ff0b7e24 */ /* 0x000fe4000f8e00ff */
[----:B------:R-:W-:Y:S02]  /*6240*/  IMAD.MOV.U32 R8, RZ, RZ, 0x70 ;  /* 0x00000070ff087424 */ /* 0x000fe400078e00ff */
[----:B0-----:R-:W-:-:S07]  /*6250*/  IMAD.MOV.U32 R12, RZ, RZ, 0x1 ;  /* 0x00000001ff0c7424 */ /* 0x001fce00078e00ff */
[----:B------:R-:W-:-:S07]  /*6260*/  LEPC R20, `(.L_x_717) ;  /* 0x000000001014794e */ /* 0x000fce0000000000 */
[----:B-1---5:R-:W-:Y:S05]  /*6270*/  CALL.ABS.NOINC R14 ;  /* 0x000000000e007343 */ /* 0x022fea0003c00000 */
.L_x_717:
[----:B------:R-:W-:Y:S05]  /*6280*/  BSYNC B6 ;  /* 0x0000000000067941 */ /* 0x000fea0003800000 */
.L_x_716:
[----:B------:R-:W-:Y:S02]  /*6290*/  ULDC UR4, c[0x0][0x3f4] ;  /* 0x0000fd0000047ab9 */ /* 0x000fe40000000800 */
[----:B------:R-:W-:-:S13]  /*62a0*/  ISETP.LT.AND P0, PT, RZ, UR4, PT ;  /* 0x00000004ff007c0c */ /* 0x000fda000bf01270 */
[----:B------:R-:W-:Y:S05]  /*62b0*/  @P0 BRA `(.L_x_718) ;  /* 0x0000000000400947 */ /* 0x000fea0003800000 */
[----:B------:R-:W2:Y:S02]  /*62c0*/  LDL R20, [R1+0x28] ;  /* 0x0000280001147983 */ /* 0x000ea40000100800 */
[----:B--2---:R-:W-:-:S04]  /*62d0*/  LEA.HI R0, R20, R20, RZ, 0x1 ;  /* 0x0000001414007211 */ /* 0x004fc800078f08ff */
[----:B------:R-:W-:-:S05]  /*62e0*/  LOP3.LUT R0, R0, 0xfffffffe, RZ, 0xc0, !PT ;  /* 0xfffffffe00007812 */ /* 0x000fca00078ec0ff */
[----:B------:R-:W-:-:S05]  /*62f0*/  IMAD.IADD R0, R20, 0x1, -R0 ;  /* 0x0000000114007824 */ /* 0x000fca00078e0a00 */
[----:B------:R-:W-:-:S04]  /*6300*/  SHF.L.U32 R0, R0, 0x1f, RZ ;  /* 0x0000001f00007819 */ /* 0x000fc800000006ff */
[----:B------:R0:W1:Y:S03]  /*6310*/  SYNCS.PHASECHK.TRANS64.TRYWAIT P0, [R19+URZ+0x22800], R0 ;  /* 0x02280000130075a7 */ /* 0x000066000800017f */
[----:B-1----:R-:W-:Y:S05]  /*6320*/  @!P0 NANOSLEEP.SYNCS 0x989680 ;  /* 0x009896800000895d */ /* 0x002fea0003900000 */
[----:B------:R-:W1:Y:S01]  /*6330*/  @!P0 SYNCS.PHASECHK.TRANS64 P0, [R19+URZ+0x22800], R0 ;  /* 0x02280000130085a7 */ /* 0x000e62000800007f */
[----:B------:R-:W-:Y:S04]  /*6340*/  BSSY B0, `(.L_x_719) ;  /* 0x0000006000007945 */ /* 0x000fe80003800000 */
[----:B-1----:R-:W-:Y:S05]  /*6350*/  @P0 BRA `(.L_x_720) ;  /* 0x0000000000100947 */ /* 0x002fea0003800000 */
.L_x_721:
[----:B-1----:R1:W2:Y:S02]  /*6360*/  SYNCS.PHASECHK.TRANS64.TRYWAIT P0, [R19+URZ+0x22800], R0 ;  /* 0x02280000130075a7 */ /* 0x0022a4000800017f */
[----:B--2---:R-:W-:Y:S05]  /*6370*/  @!P0 NANOSLEEP.SYNCS 0x989680 ;  /* 0x009896800000895d */ /* 0x004fea0003900000 */
[----:B------:R-:W2:Y:S02]  /*6380*/  @!P0 SYNCS.PHASECHK.TRANS64 P0, [R19+URZ+0x22800], R0 ;  /* 0x02280000130085a7 */ /* 0x000ea4000800007f */
[----:B--2---:R-:W-:Y:S05]  /*6390*/  @!P0 BRA `(.L_x_721) ;  /* 0xfffffffc00f08947 */ /* 0x004fea000383ffff */
.L_x_720:
[----:B------:R-:W-:Y:S05]  /*63a0*/  BSYNC B0 ;  /* 0x0000000000007941 */ /* 0x000fea0003800000 */
.L_x_719:
[----:B------:R-:W-:Y:S05]  /*63b0*/  BRA `(.L_x_722) ;  /* 0x0000002000a47947 */ /* 0x000fea0003800000 */
.L_x_718:
[----:B-----5:R-:W-:Y:S01]  /*63c0*/  SHF.R.S32.HI R0, RZ, 0x1f, R28 ;  /* 0x0000001fff007819 */ /* 0x020fe2000001141c */
[----:B------:R-:W-:Y:S01]  /*63d0*/  ULDC.64 UR4, c[0x0][0x3f8] ;  /* 0x0000fe0000047ab9 */ /* 0x000fe20000000a00 */
[----:B------:R-:W-:Y:S01]  /*63e0*/  ULDC.64 UR6, c[0x0][0x408] ;  /* 0x0001020000067ab9 */ /* 0x000fe20000000a00 */
[----:B------:R-:W-:Y:S01]  /*63f0*/  LOP3.LUT P0, RZ, R24, 0x3ff, RZ, 0xc0, !PT ;  /* 0x000003ff18ff7812 */ /* 0x000fe2000780c0ff */
[----:B------:R-:W-:Y:S01]  /*6400*/  IMAD.WIDE.U32 R4, R28, UR4, RZ ;  /* 0x000000041c047c25 */ /* 0x000fe2000f8e00ff */
[----:B------:R-:W-:Y:S03]  /*6410*/  BSSY B6, `(.L_x_723) ;  /* 0x000001f000067945 */ /* 0x000fe60003800000 */
[C---:B------:R-:W-:Y:S02]  /*6420*/  IMAD R3, R0.reuse, UR4, RZ ;  /* 0x0000000400037c24 */ /* 0x040fe4000f8e02ff */
[----:B------:R-:W-:-:S02]  /*6430*/  IMAD R9, R0, UR6, RZ ;  /* 0x0000000600097c24 */ /* 0x000fc4000f8e02ff */
[C---:B------:R-:W-:Y:S01]  /*6440*/  IMAD R3, R28.reuse, UR5, R3 ;  /* 0x000000051c037c24 */ /* 0x040fe2000f8e0203 */
[----:B------:R-:W-:Y:S01]  /*6450*/  ULDC.64 UR4, c[0x0][0x3e8] ;  /* 0x0000fa0000047ab9 */ /* 0x000fe20000000a00 */
[----:B------:R-:W-:Y:S01]  /*6460*/  IMAD.WIDE.U32 R6, R28, UR6, RZ ;  /* 0x000000061c067c25 */ /* 0x000fe2000f8e00ff */
[----:B------:R-:W-:-:S03]  /*6470*/  LEA R24, P1, R4, UR4, 0x1 ;  /* 0x0000000404187c11 */ /* 0x000fc6000f8208ff */
[----:B------:R-:W-:Y:S01]  /*6480*/  IMAD R9, R28, UR7, R9 ;  /* 0x000000071c097c24 */ /* 0x000fe2000f8e0209 */
[----:B------:R-:W-:Y:S01]  /*6490*/  ULDC.64 UR6, c[0x0][0x400] ;  /* 0x0001000000067ab9 */ /* 0x000fe20000000a00 */
[----:B------:R-:W-:Y:S01]  /*64a0*/  IMAD.IADD R25, R3, 0x1, R5 ;  /* 0x0000000103197824 */ /* 0x000fe200078e0205 */
[----:B------:R-:W-:Y:S01]  /*64b0*/  LEA R26, P2, R6, UR6, 0x1 ;  /* 0x00000006061a7c11 */ /* 0x000fe2000f8408ff */
[----:B------:R-:W-:-:S03]  /*64c0*/  IMAD.IADD R27, R9, 0x1, R7 ;  /* 0x00000001091b7824 */ /* 0x000fc600078e0207 */
[----:B------:R-:W-:Y:S02]  /*64d0*/  LEA.HI.X R25, R4, UR5, R25, 0x1, P1 ;  /* 0x0000000504197c11 */ /* 0x000fe400088f0c19 */
[----:B------:R-:W-:Y:S01]  /*64e0*/  LEA.HI.X R27, R6, UR7, R27, 0x1, P2 ;  /* 0x00000007061b7c11 */ /* 0x000fe200090f0c1b */
[----:B------:R-:W-:Y:S06]  /*64f0*/  @!P0 BRA `(.L_x_724) ;  /* 0x0000000000408947 */ /* 0x000fec0003800000 */
        /* <DEDUP_REMOVED lines=15> */
[----:B-1----:R-:W-:Y:S05]  /*65f0*/  CALL.ABS.NOINC R14 ;  /* 0x000000000e007343 */ /* 0x002fea0003c00000 */
.L_x_724:
[----:B------:R-:W-:Y:S05]  /*6600*/  BSYNC B6 ;  /* 0x0000000000067941 */ /* 0x000fea0003800000 */
.L_x_723:
[----:B------:R-:W-:Y:S01]  /*6610*/  ULDC.U8 UR4, c[0x0][0x410] ;  /* 0x0001040000047ab9 */ /* 0x000fe20000000000 */
[----:B------:R-:W-:Y:S01]  /*6620*/  BSSY B0, `(.L_x_725) ;  /* 0x00001fa000007945 */ /* 0x000fe20003800000 */
[----:B------:R-:W-:Y:S01]  /*6630*/  ISETP.NE.AND P0, PT, RZ, UR4, PT ;  /* 0x00000004ff007c0c */ /* 0x000fe2000bf05270 */
[----:B------:R-:W-:-:S12]  /*6640*/  IMAD R4, R33, 0x80, R204 ;  /* 0x0000008021047824 */ /* 0x000fd800078e02cc */
[----:B------:R-:W-:Y:S05]  /*6650*/  @!P0 BRA `(.L_x_726) ;  /* 0x00000010000c8947 */ /* 0x000fea0003800000 */
[----:B------:R-:W-:-:S03]  /*6660*/  UMOV UR4, 0xffffffff ;  /* 0xffffffff00047882 */ /* 0x000fc60000000000 */
[----:B------:R-:W-:Y:S05]  /*6670*/  BRA.DIV UR4, `(.L_x_727) ;  /* 0x0000010604fc7947 */ /* 0x000fea000b800000 */
[----:B------:R0:W1:Y:S04]  /*6680*/  SHFL.IDX PT, R3, R25, RZ, 0x1c1f ;  /* 0x001c1fff19037589 */ /* 0x00006800000e0000 */
[----:B------:R0:W2:Y:S04]  /*6690*/  SHFL.IDX PT, R0, R24, RZ, 0x1c1f ;  /* 0x001c1fff18007589 */ /* 0x0000a800000e0000 */
[----:B------:R0:W3:Y:S04]  /*66a0*/  SHFL.IDX PT, R5, R27, RZ, 0x1c1f ;  /* 0x001c1fff1b057589 */ /* 0x0000e800000e0000 */
[----:B------:R0:W4:Y:S02]  /*66b0*/  SHFL.IDX PT, R14, R26, RZ, 0x1c1f ;  /* 0x001c1fff1a0e7589 */ /* 0x00012400000e0000 */
.L_x_950:
[----:B------:R-:W5:Y:S01]  /*66c0*/  LDL R30, [R1+0x30] ;  /* 0x00003000011e7983 */ /* 0x000f620000100800 */
[----:B------:R-:W-:-:S03]  /*66d0*/  ULDC UR4, c[0x0][0x448] ;  /* 0x0001120000047ab9 */ /* 0x000fc60000000800 */
[----:B------:R-:W2:Y:S01]  /*66e0*/  LDL R12, [R1+0x28] ;  /* 0x00002800010c7983 */ /* 0x000ea20000100800 */
[----:B0-----:R-:W-:-:S05]  /*66f0*/  IMAD R26, R31, UR4, RZ ;  /* 0x000000041f1a7c24 */ /* 0x001fca000f8e02ff */
[----:B------:R-:W-:Y:S01]  /*6700*/  ISETP.GE.AND P0, PT, R4, R26, PT ;  /* 0x0000001a0400720c */ /* 0x000fe20003f06270 */
[----:B------:R-:W-:Y:S01]  /*6710*/  BSSY B1, `(.L_x_728) ;  /* 0x0000025000017945 */ /* 0x000fe20003800000 */
[----:B------:R-:W-:Y:S01]  /*6720*/  IMAD R26, R33, -0x80, R26 ;  /* 0xffffff80211a7824 */ /* 0x000fe200078e021a */
[----:B------:R-:W-:Y:S01]  /*6730*/  CS2R R10, SRZ ;  /* 0x00000000000a7805 */ /* 0x000fe2000001ff00 */
[----:B-----5:R-:W-:-:S05]  /*6740*/  IMAD.SHL.U32 R6, R30, 0x40, RZ ;  /* 0x000000401e067824 */ /* 0x020fca00078e00ff */
[----:B------:R-:W-:Y:S02]  /*6750*/  LOP3.LUT R7, R6, 0x1c0, RZ, 0xc0, !PT ;  /* 0x000001c006077812 */ /* 0x000fe400078ec0ff */
[----:B--2---:R-:W-:Y:S02]  /*6760*/  LEA.HI R6, R12, R12, RZ, 0x1 ;  /* 0x0000000c0c067211 */ /* 0x004fe400078f08ff */
[----:B------:R-:W-:Y:S02]  /*6770*/  LOP3.LUT R8, R7, 0x18, R16, 0xf8, !PT ;  /* 0x0000001807087812 */ /* 0x000fe400078ef810 */
[----:B------:R-:W-:Y:S02]  /*6780*/  LOP3.LUT R4, R6, 0xfffffffe, RZ, 0xc0, !PT ;  /* 0xfffffffe06047812 */ /* 0x000fe400078ec0ff */
[----:B------:R-:W-:-:S03]  /*6790*/  SHF.R.U32.HI R7, RZ, 0x3, R7 ;  /* 0x00000003ff077819 */ /* 0x000fc60000011607 */
[----:B------:R-:W-:Y:S01]  /*67a0*/  IMAD.IADD R27, R12, 0x1, -R4 ;  /* 0x000000010c1b7824 */ /* 0x000fe200078e0a04 */
[----:B------:R-:W-:Y:S02]  /*67b0*/  LOP3.LUT R28, R8, R7, RZ, 0x3c, !PT ;  /* 0x00000007081c7212 */ /* 0x000fe400078e3cff */
[----:B------:R-:W-:Y:S02]  /*67c0*/  CS2R R6, SRZ ;  /* 0x0000000000067805 */ /* 0x000fe4000001ff00 */
[----:B------:R-:W-:Y:S02]  /*67d0*/  CS2R R8, SRZ ;  /* 0x0000000000087805 */ /* 0x000fe4000001ff00 */
[----:B------:R-:W-:Y:S01]  /*67e0*/  CS2R R12, SRZ ;  /* 0x00000000000c7805 */ /* 0x000fe2000001ff00 */
[----:B------:R-:W-:Y:S06]  /*67f0*/  @P0 BRA `(.L_x_729) ;  /* 0x0000000000580947 */ /* 0x000fec0003800000 */
[----:B------:R-:W2:Y:S01]  /*6800*/  LDL R34, [R1+0x40] ;  /* 0x0000400001227983 */ /* 0x000ea20000100800 */
[----:B------:R-:W-:-:S03]  /*6810*/  ULDC UR4, c[0x0][0x3f4] ;  /* 0x0000fd0000047ab9 */ /* 0x000fc60000000800 */
[----:B------:R-:W4:Y:S01]  /*6820*/  LDL R32, [R1+0x3c] ;  /* 0x00003c0001207983 */ /* 0x000f220000100800 */
[----:B------:R-:W-:Y:S01]  /*6830*/  ISETP.GE.AND P3, PT, R208, UR4, PT ;  /* 0x00000004d0007c0c */ /* 0x000fe2000bf66270 */
[----:B-1----:R-:W-:Y:S01]  /*6840*/  IMAD.MOV.U32 R7, RZ, RZ, R3 ;  /* 0x000000ffff077224 */ /* 0x002fe200078e0003 */
[----:B------:R-:W-:Y:S01]  /*6850*/  ISETP.GE.AND P2, PT, R22, UR4, PT ;  /* 0x0000000416007c0c */ /* 0x000fe2000bf46270 */
[----:B---3--:R-:W-:Y:S01]  /*6860*/  IMAD.MOV.U32 R15, RZ, RZ, R5 ;  /* 0x000000ffff0f7224 */ /* 0x008fe200078e0005 */
[----:B------:R-:W-:Y:S02]  /*6870*/  MOV R6, R0 ;  /* 0x0000000000067202 */ /* 0x000fe40000000f00 */
[----:B------:R-:W-:Y:S02]  /*6880*/  CS2R R10, SRZ ;  /* 0x00000000000a7805 */ /* 0x000fe4000001ff00 */
[----:B------:R-:W-:Y:S02]  /*6890*/  CS2R R12, SRZ ;  /* 0x00000000000c7805 */ /* 0x000fe4000001ff00 */
[----:B------:R-:W-:-:S05]  /*68a0*/  CS2R R8, SRZ ;  /* 0x0000000000087805 */ /* 0x000fca000001ff00 */
[----:B------:R-:W-:Y:S01]  /*68b0*/  @!P2 IMAD.WIDE R20, R22, 0x2, R6 ;  /* 0x000000021614a825 */ /* 0x000fe200078e0206 */
[----:B------:R-:W-:-:S04]  /*68c0*/  CS2R R6, SRZ ;  /* 0x0000000000067805 */ /* 0x000fc8000001ff00 */
[----:B------:R0:W5:Y:S01]  /*68d0*/  @!P2 LD.E.64 R10, desc[UR40][R20.64] ;  /* 0x00000028140aa980 */ /* 0x000162000c101b00 */
[-C--:B--2---:R-:W-:Y:S02]  /*68e0*/  @!P3 IADD3 R24, P0, R0, R34.reuse, RZ ;  /* 0x000000220018b210 */ /* 0x084fe40007f1e0ff */
[----:B----4-:R-:W-:Y:S01]  /*68f0*/  @!P3 IADD3 R4, P1, R14, R34, RZ ;  /* 0x000000220e04b210 */ /* 0x010fe20007f3e0ff */
[----:B------:R-:W-:-:S04]  /*6900*/  @!P2 IMAD.WIDE R14, R22, 0x2, R14 ;  /* 0x00000002160ea825 */ /* 0x000fc800078e020e */
[--C-:B------:R-:W-:Y:S01]  /*6910*/  @!P3 IMAD.X R25, R3, 0x1, R32.reuse, P0 ;  /* 0x000000010319b824 */ /* 0x100fe200000e0620 */
[----:B------:R0:W5:Y:S01]  /*6920*/  @!P2 LD.E.64 R6, desc[UR40][R14.64] ;  /* 0x000000280e06a980 */ /* 0x000162000c101b00 */
[----:B------:R-:W-:-:S03]  /*6930*/  @!P3 IMAD.X R5, R5, 0x1, R32, P1 ;  /* 0x000000010505b824 */ /* 0x000fc600008e0620 */
[----:B------:R0:W5:Y:S04]  /*6940*/  @!P3 LD.E.64 R12, desc[UR40][R24.64] ;  /* 0x00000028180cb980 */ /* 0x000168000c101b00 */
[----:B------:R0:W5:Y:S02]  /*6950*/  @!P3 LD.E.64 R8, desc[UR40][R4.64] ;  /* 0x000000280408b980 */ /* 0x000164000c101b00 */
.L_x_729:
[----:B------:R-:W-:Y:S05]  /*6960*/  BSYNC B1 ;  /* 0x0000000000017941 */ /* 0x000fea0003800000 */
.L_x_728:
[----:B0---4-:R-:W-:Y:S01]  /*6970*/  SHF.L.U32 R14, R27, 0x1f, RZ ;  /* 0x0000001f1b0e7819 */ /* 0x011fe200000006ff */
[----:B------:R-:W-:Y:S01]  /*6980*/  IMAD R28, R229, 0x200, R28 ;  /* 0x00000200e51c7824 */ /* 0x000fe200078e021c */
[----:B------:R-:W-:Y:S01]  /*6990*/  LOP3.LUT P1, RZ, R30, 0x4, RZ, 0xc0, !PT ;  /* 0x000000041eff7812 */ /* 0x000fe2000782c0ff */
[----:B-----5:R-:W-:Y:S01]  /*69a0*/  IMAD.MOV.U32 R31, RZ, RZ, R10 ;  /* 0x000000ffff1f7224 */ /* 0x020fe200078e000a */
[----:B------:R-:W0:Y:S01]  /*69b0*/  SYNCS.PHASECHK.TRANS64.TRYWAIT P0, [R19+URZ+0x22800], R14 ;  /* 0x0228000e130075a7 */ /* 0x000e22000800017f */
[----:B-1----:R-:W-:Y:S01]  /*69c0*/  IMAD R3, R28, 0x2, R19 ;  /* 0x000000021c037824 */ /* 0x002fe200078e0213 */
[--C-:B------:R-:W-:Y:S01]  /*69d0*/  SHF.R.U64 R33, R10, 0x10, R11.reuse ;  /* 0x000000100a217819 */ /* 0x100fe2000000120b */
[----:B------:R-:W-:Y:S01]  /*69e0*/  IMAD.MOV.U32 R15, RZ, RZ, R11 ;  /* 0x000000ffff0f7224 */ /* 0x000fe200078e000b */
[----:B------:R-:W-:Y:S01]  /*69f0*/  MOV R32, R12 ;  /* 0x0000000c00207202 */ /* 0x000fe20000000f00 */
[--C-:B------:R-:W-:Y:S01]  /*6a00*/  IMAD.MOV.U32 R10, RZ, RZ, R13.reuse ;  /* 0x000000ffff0a7224 */ /* 0x100fe200078e000d */
[----:B------:R-:W-:Y:S01]  /*6a10*/  SHF.R.U64 R34, R12, 0x10, R13 ;  /* 0x000000100c227819 */ /* 0x000fe2000000120d */
[----:B------:R-:W-:Y:S01]  /*6a20*/  IMAD.MOV.U32 R28, RZ, RZ, R6 ;  /* 0x000000ffff1c7224 */ /* 0x000fe200078e0006 */
[--C-:B------:R-:W-:Y:S01]  /*6a30*/  SHF.R.U64 R35, R6, 0x10, R7.reuse ;  /* 0x0000001006237819 */ /* 0x100fe20000001207 */
[----:B---3--:R-:W-:Y:S01]  /*6a40*/  IMAD.MOV.U32 R5, RZ, RZ, R7 ;  /* 0x000000ffff057224 */ /* 0x008fe200078e0007 */
[----:B------:R-:W-:Y:S01]  /*6a50*/  SHF.R.U32.HI R11, RZ, 0x10, R11 ;  /* 0x00000010ff0b7819 */ /* 0x000fe2000001160b */
[----:B------:R-:W-:Y:S01]  /*6a60*/  IMAD.MOV.U32 R30, RZ, RZ, R8 ;  /* 0x000000ffff1e7224 */ /* 0x000fe200078e0008 */
[----:B------:R-:W-:Y:S01]  /*6a70*/  SHF.R.U32.HI R12, RZ, 0x10, R13 ;  /* 0x00000010ff0c7819 */ /* 0x000fe2000001160d */
[C---:B------:R-:W-:Y:S01]  /*6a80*/  VIADD R4, R3.reuse, 0x18400 ;  /* 0x0001840003047836 */ /* 0x040fe20000000000 */
[----:B------:R-:W-:Y:S01]  /*6a90*/  SHF.R.U32.HI R7, RZ, 0x10, R7 ;  /* 0x00000010ff077819 */ /* 0x000fe20000011607 */
[----:B------:R-:W-:Y:S01]  /*6aa0*/  BSSY B1, `(.L_x_730) ;  /* 0x0000010000017945 */ /* 0x000fe20003800000 */
[----:B------:R-:W-:Y:S01]  /*6ab0*/  MOV R6, R9 ;  /* 0x0000000900067202 */ /* 0x000fe20000000f00 */
[----:B------:R-:W-:Y:S01]  /*6ac0*/  VIADD R0, R3, 0x18440 ;  /* 0x0001844003007836 */ /* 0x000fe20000000000 */
[----:B------:R-:W-:Y:S01]  /*6ad0*/  VIMNMX R27, R26, 0x80, PT ;  /* 0x000000801a1b7848 */ /* 0x000fe20003fe0100 */
[----:B------:R-:W-:Y:S01]  /*6ae0*/  @P1 VIADD R0, R4, 0xffffffc0 ;  /* 0xffffffc004001836 */ /* 0x000fe20000000000 */
[----:B------:R-:W-:-:S02]  /*6af0*/  SHF.R.U64 R36, R8, 0x10, R9 ;  /* 0x0000001008247819 */ /* 0x000fc40000001209 */
[----:B------:R-:W-:Y:S02]  /*6b00*/  SHF.R.U32.HI R8, RZ, 0x10, R9 ;  /* 0x00000010ff087819 */ /* 0x000fe40000011609 */
[----:B------:R-:W-:Y:S02]  /*6b10*/  PRMT R31, R31, 0x5410, R15 ;  /* 0x000054101f1f7816 */ /* 0x000fe4000000000f */
[----:B------:R-:W-:Y:S02]  /*6b20*/  PRMT R33, R33, 0x5410, R11 ;  /* 0x0000541021217816 */ /* 0x000fe4000000000b */
[----:B------:R-:W-:Y:S02]  /*6b30*/  PRMT R32, R32, 0x5410, R10 ;  /* 0x0000541020207816 */ /* 0x000fe4000000000a */
[----:B------:R-:W-:Y:S02]  /*6b40*/  PRMT R34, R34, 0x5410, R12 ;  /* 0x0000541022227816 */ /* 0x000fe4000000000c */
[----:B------:R-:W-:-:S02]  /*6b50*/  ISETP.GE.AND P1, PT, R204, R27, PT ;  /* 0x0000001bcc00720c */ /* 0x000fc40003f26270 */
[----:B------:R-:W-:Y:S02]  /*6b60*/  PRMT R28, R28, 0x5410, R5 ;  /* 0x000054101c1c7816 */ /* 0x000fe40000000005 */
[----:B------:R-:W-:Y:S02]  /*6b70*/  PRMT R35, R35, 0x5410, R7 ;  /* 0x0000541023237816 */ /* 0x000fe40000000007 */
[----:B------:R-:W-:Y:S01]  /*6b80*/  PRMT R30, R30, 0x5410, R6 ;  /* 0x000054101e1e7816 */ /* 0x000fe20000000006 */
[----:B0-----:R-:W-:Y:S06]  /*6b90*/  @!P0 BRA `(.L_x_731) ;  /* 0x0000010400248947 */ /* 0x001fec0003800000 */
.L_x_951:
[----:B------:R-:W-:Y:S05]  /*6ba0*/  BSYNC B1 ;  /* 0x0000000000017941 */ /* 0x000fea0003800000 */
.L_x_730:
[----:B------:R-:W-:Y:S01]  /*6bb0*/  BSSY B1, `(.L_x_732) ;  /* 0x0000056000017945 */ /* 0x000fe20003800000 */
[----:B------:R-:W-:-:S03]  /*6bc0*/  PRMT R36, R36, 0x5410, R8 ;  /* 0x0000541024247816 */ /* 0x000fc60000000008 */
[----:B------:R-:W-:Y:S05]  /*6bd0*/  @P1 BRA `(.L_x_733) ;  /* 0x00000004004c1947 */ /* 0x000fea0003800000 */
[----:B------:R-:W1:Y:S01]  /*6be0*/  LDC R5, c[0x0][0x3f4] ;  /* 0x0000fd00ff057b82 */ /* 0x000e620000000800 */
[----:B------:R-:W-:Y:S01]  /*6bf0*/  BSSY B2, `(.L_x_734) ;  /* 0x000002a000027945 */ /* 0x000fe20003800000 */
[-C--:B-1----:R-:W-:Y:S02]  /*6c00*/  ISETP.GE.AND P0, PT, R22, R5.reuse, PT ;  /* 0x000000051600720c */ /* 0x082fe40003f06270 */
[----:B------:R-:W-:-:S11]  /*6c10*/  ISETP.GE.AND P1, PT, R208, R5, PT ;  /* 0x00000005d000720c */ /* 0x000fd60003f26270 */
[----:B------:R-:W-:Y:S05]  /*6c20*/  @P0 BRA `(.L_x_735) ;  /* 0x0000000000980947 */ /* 0x000fea0003800000 */
[----:B------:R-:W1:Y:S01]  /*6c30*/  LDS.128 R4, [R3+0x18400] ;  /* 0x0184000003047984 */ /* 0x000e620000000c00 */
[----:B------:R-:W-:Y:S02]  /*6c40*/  HADD2.F32 R15, -RZ, R28.H0_H0 ;  /* 0x2000001cff0f7230 */ /* 0x000fe40000004100 */
[----:B------:R-:W-:Y:S02]  /*6c50*/  HADD2.F32 R13, -RZ, R31.H0_H0 ;  /* 0x2000001fff0d7230 */ /* 0x000fe40000004100 */
[----:B------:R-:W-:Y:S02]  /*6c60*/  HADD2.F32 R12, -RZ, R33.H0_H0 ;  /* 0x20000021ff0c7230 */ /* 0x000fe40000004100 */
[----:B0-----:R-:W-:Y:S02]  /*6c70*/  HADD2.F32 R14, -RZ, R35.H0_H0 ;  /* 0x20000023ff0e7230 */ /* 0x001fe40000004100 */
[--C-:B-1----:R-:W-:Y:S02]  /*6c80*/  HADD2.F32 R8, -RZ, R4.reuse.H0_H0 ;  /* 0x20000004ff087230 */ /* 0x102fe40000004100 */
[----:B------:R-:W-:-:S02]  /*6c90*/  HADD2.F32 R4, -RZ, R4.H1_H1 ;  /* 0x30000004ff047230 */ /* 0x000fc40000004100 */
[--C-:B------:R-:W-:Y:S02]  /*6ca0*/  HADD2.F32 R9, -RZ, R5.reuse.H0_H0 ;  /* 0x20000005ff097230 */ /* 0x100fe40000004100 */
[----:B------:R-:W-:Y:S02]  /*6cb0*/  HADD2.F32 R5, -RZ, R5.H1_H1 ;  /* 0x30000005ff057230 */ /* 0x000fe40000004100 */
[C---:B------:R-:W-:Y:S01]  /*6cc0*/  FMUL.FTZ R21, R4.reuse, R15 ;  /* 0x0000000f04157220 */ /* 0x040fe20000410000 */
[-C--:B------:R-:W-:Y:S01]  /*6cd0*/  FMUL.FTZ R4, R4, R13.reuse ;  /* 0x0000000d04047220 */ /* 0x080fe20000410000 */
[--C-:B------:R-:W-:Y:S02]  /*6ce0*/  HADD2.F32 R10, -RZ, R6.reuse.H0_H0 ;  /* 0x20000006ff0a7230 */ /* 0x100fe40000004100 */
[----:B------:R-:W-:Y:S02]  /*6cf0*/  HADD2.F32 R11, -RZ, R7.H0_H0 ;  /* 0x20000007ff0b7230 */ /* 0x000fe40000004100 */
[C---:B------:R-:W-:Y:S01]  /*6d00*/  FMUL.FTZ R24, R5.reuse, R14 ;  /* 0x0000000e05187220 */ /* 0x040fe20000410000 */
[C---:B------:R-:W-:Y:S01]  /*6d10*/  FFMA.FTZ R21, R8.reuse, R13, -R21 ;  /* 0x0000000d08157223 */ /* 0x040fe20000010815 */
[----:B------:R-:W-:Y:S01]  /*6d20*/  FFMA.FTZ R20, R8, R15, R4 ;  /* 0x0000000f08147223 */ /* 0x000fe20000010004 */
[----:B------:R-:W-:Y:S01]  /*6d30*/  FMUL.FTZ R26, R5, R12 ;  /* 0x0000000c051a7220 */ /* 0x000fe20000410000 */
[----:B------:R-:W-:-:S02]  /*6d40*/  HADD2.F32 R6, -RZ, R6.H1_H1 ;  /* 0x30000006ff067230 */ /* 0x000fc40000004100 */
[C---:B------:R-:W-:Y:S01]  /*6d50*/  FFMA.FTZ R24, R9.reuse, R12, -R24 ;  /* 0x0000000c09187223 */ /* 0x040fe20000010818 */
[----:B------:R-:W-:Y:S02]  /*6d60*/  HADD2.F32 R7, -RZ, R7.H1_H1 ;  /* 0x30000007ff077230 */ /* 0x000fe40000004100 */
[----:B------:R-:W-:Y:S01]  /*6d70*/  FFMA.FTZ R9, R9, R14, R26 ;  /* 0x0000000e09097223 */ /* 0x000fe2000001001a */
[----:B------:R-:W-:Y:S02]  /*6d80*/  HADD2.F32 R13, -RZ, R28.H1_H1 ;  /* 0x3000001cff0d7230 */ /* 0x000fe40000004100 */
[----:B------:R-:W-:Y:S02]  /*6d90*/  HADD2.F32 R5, -RZ, R31.H1_H1 ;  /* 0x3000001fff057230 */ /* 0x000fe40000004100 */
[----:B------:R-:W-:Y:S02]  /*6da0*/  HADD2.F32 R8, -RZ, R35.H1_H1 ;  /* 0x30000023ff087230 */ /* 0x000fe40000004100 */
[----:B------:R-:W-:Y:S01]  /*6db0*/  FMUL.FTZ R15, R6, R13 ;  /* 0x0000000d060f7220 */ /* 0x000fe20000410000 */
[----:B------:R-:W-:-:S02]  /*6dc0*/  HADD2.F32 R4, -RZ, R33.H1_H1 ;  /* 0x30000021ff047230 */ /* 0x000fc40000004100 */
[-C--:B------:R-:W-:Y:S01]  /*6dd0*/  FMUL.FTZ R12, R6, R5.reuse ;  /* 0x00000005060c7220 */ /* 0x080fe20000410000 */
[C---:B------:R-:W-:Y:S01]  /*6de0*/  FMUL.FTZ R14, R7.reuse, R8 ;  /* 0x00000008070e7220 */ /* 0x040fe20000410000 */
[C---:B------:R-:W-:Y:S01]  /*6df0*/  FFMA.FTZ R6, R10.reuse, R5, -R15 ;  /* 0x000000050a067223 */ /* 0x040fe2000001080f */
[-C--:B------:R-:W-:Y:S01]  /*6e00*/  FMUL.FTZ R25, R7, R4.reuse ;  /* 0x0000000407197220 */ /* 0x080fe20000410000 */
[----:B------:R-:W-:Y:S01]  /*6e10*/  FFMA.FTZ R13, R10, R13, R12 ;  /* 0x0000000d0a0d7223 */ /* 0x000fe2000001000c */
[C---:B------:R-:W-:Y:S01]  /*6e20*/  FFMA.FTZ R7, R11.reuse, R4, -R14 ;  /* 0x000000040b077223 */ /* 0x040fe2000001080e */
[----:B------:R-:W-:Y:S01]  /*6e30*/  F2FP.F16.F32.PACK_AB R4, R20, R21 ;  /* 0x000000151404723e */ /* 0x000fe200000000ff */
[----:B------:R-:W-:Y:S01]  /*6e40*/  FFMA.FTZ R8, R11, R8, R25 ;  /* 0x000000080b087223 */ /* 0x000fe20000010019 */
[----:B------:R-:W-:Y:S02]  /*6e50*/  F2FP.F16.F32.PACK_AB R5, R9, R24 ;  /* 0x000000180905723e */ /* 0x000fe400000000ff */
[----:B------:R-:W-:-:S02]  /*6e60*/  F2FP.F16.F32.PACK_AB R6, R13, R6 ;  /* 0x000000060d06723e */ /* 0x000fc400000000ff */
[----:B------:R-:W-:-:S05]  /*6e70*/  F2FP.F16.F32.PACK_AB R7, R8, R7 ;  /* 0x000000070807723e */ /* 0x000fca00000000ff */
[----:B------:R1:W-:Y:S02]  /*6e80*/  STS.128 [R3+0x18400], R4 ;  /* 0x0184000403007388 */ /* 0x0003e40000000c00 */
.L_x_735:
[----:B------:R-:W-:Y:S05]  /*6e90*/  BSYNC B2 ;  /* 0x0000000000027941 */ /* 0x000fea0003800000 */
.L_x_734:
[----:B------:R-:W-:Y:S05]  /*6ea0*/  @P1 BRA `(.L_x_733) ;  /* 0x0000000000981947 */ /* 0x000fea0003800000 */
[----:B-1----:R-:W1:Y:S01]  /*6eb0*/  LDS.128 R4, [R0] ;  /* 0x0000000000047984 */ /* 0x002e620000000c00 */
        /* <DEDUP_REMOVED lines=36> */
[----:B------:R2:W-:Y:S02]  /*7100*/  STS.128 [R0], R4 ;  /* 0x0000000400007388 */ /* 0x0005e40000000c00 */
.L_x_733:
[----:B------:R-:W-:Y:S05]  /*7110*/  BSYNC B1 ;  /* 0x0000000000017941 */ /* 0x000fea0003800000 */
.L_x_732:
[----:B-12---:R-:W-:-:S05]  /*7120*/  VIADD R4, R204, 0x40 ;  /* 0x00000040cc047836 */ /* 0x006fca0000000000 */
[----:B------:R-:W-:-:S13]  /*7130*/  ISETP.GE.AND P0, PT, R4, R27, PT ;  /* 0x0000001b0400720c */ /* 0x000fda0003f06270 */
[----:B------:R-:W-:Y:S05]  /*7140*/  @P0 BRA `(.L_x_736) ;  /* 0x00000014001c0947 */ /* 0x000fea0003800000 */
[----:B------:R-:W1:Y:S01]  /*7150*/  LDC R5, c[0x0][0x3f4] ;  /* 0x0000fd00ff057b82 */ /* 0x000e620000000800 */
[----:B------:R-:W-:Y:S01]  /*7160*/  BSSY B1, `(.L_x_737) ;  /* 0x000002a000017945 */ /* 0x000fe20003800000 */
[-C--:B-1----:R-:W-:Y:S02]  /*7170*/  ISETP.GE.AND P0, PT, R22, R5.reuse, PT ;  /* 0x000000051600720c */ /* 0x082fe40003f06270 */
[----:B------:R-:W-:-:S11]  /*7180*/  ISETP.GE.AND P1, PT, R208, R5, PT ;  /* 0x00000005d000720c */ /* 0x000fd60003f26270 */
[----:B------:R-:W-:Y:S05]  /*7190*/  @P0 BRA `(.L_x_738) ;  /* 0x0000000000980947 */ /* 0x000fea0003800000 */
[----:B------:R-:W1:Y:S01]  /*71a0*/  LDS.128 R4, [R3+0x1a400] ;  /* 0x01a4000003047984 */ /* 0x000e620000000c00 */
[----:B0-----:R-:W-:Y:S02]  /*71b0*/  HADD2.F32 R14, -RZ, R31.H0_H0 ;  /* 0x2000001fff0e7230 */ /* 0x001fe40000004100 */
[--C-:B------:R-:W-:Y:S02]  /*71c0*/  HADD2.F32 R20, -RZ, R28.reuse.H0_H0 ;  /* 0x2000001cff147230 */ /* 0x100fe40000004100 */
[----:B------:R-:W-:Y:S02]  /*71d0*/  HADD2.F32 R25, -RZ, R35.H0_H0 ;  /* 0x20000023ff197230 */ /* 0x000fe40000004100 */
[----:B------:R-:W-:Y:S02]  /*71e0*/  HADD2.F32 R21, -RZ, R33.H0_H0 ;  /* 0x20000021ff157230 */ /* 0x000fe40000004100 */
[----:B------:R-:W-:Y:S02]  /*71f0*/  HADD2.F32 R24, -RZ, R28.H1_H1 ;  /* 0x3000001cff187230 */ /* 0x000fe40000004100 */
[----:B------:R-:W-:-:S02]  /*7200*/  HADD2.F32 R27, -RZ, R35.H1_H1 ;  /* 0x30000023ff1b7230 */ /* 0x000fc40000004100 */
[--C-:B-1----:R-:W-:Y:S02]  /*7210*/  HADD2.F32 R8, -RZ, R4.reuse.H0_H0 ;  /* 0x20000004ff087230 */ /* 0x102fe40000004100 */
[----:B------:R-:W-:Y:S02]  /*7220*/  HADD2.F32 R4, -RZ, R4.H1_H1 ;  /* 0x30000004ff047230 */ /* 0x000fe40000004100 */
[--C-:B------:R-:W-:Y:S02]  /*7230*/  HADD2.F32 R9, -RZ, R5.reuse.H0_H0 ;  /* 0x20000005ff097230 */ /* 0x100fe40000004100 */
[----:B------:R-:W-:Y:S02]  /*7240*/  HADD2.F32 R5, -RZ, R5.H1_H1 ;  /* 0x30000005ff057230 */ /* 0x000fe40000004100 */
[-C--:B------:R-:W-:Y:S01]  /*7250*/  FMUL.FTZ R13, R20, R4.reuse ;  /* 0x00000004140d7220 */ /* 0x080fe20000410000 */
[----:B------:R-:W-:Y:S01]  /*7260*/  FMUL.FTZ R15, R14, R4 ;  /* 0x000000040e0f7220 */ /* 0x000fe20000410000 */
[----:B------:R-:W-:-:S02]  /*7270*/  HADD2.F32 R10, -RZ, R6.H0_H0 ;  /* 0x20000006ff0a7230 */ /* 0x000fc40000004100 */
[-C--:B------:R-:W-:Y:S01]  /*7280*/  FMUL.FTZ R12, R25, R5.reuse ;  /* 0x00000005190c7220 */ /* 0x080fe20000410000 */
[-C--:B------:R-:W-:Y:S01]  /*7290*/  FFMA.FTZ R4, R14, R8.reuse, -R13 ;  /* 0x000000080e047223 */ /* 0x080fe2000001080d */
[----:B------:R-:W-:Y:S01]  /*72a0*/  FFMA.FTZ R15, R20, R8, R15 ;  /* 0x00000008140f7223 */ /* 0x000fe2000001000f */
[C---:B------:R-:W-:Y:S01]  /*72b0*/  FMUL.FTZ R8, R21.reuse, R5 ;  /* 0x0000000515087220 */ /* 0x040fe20000410000 */
[--C-:B------:R-:W-:Y:S02]  /*72c0*/  HADD2.F32 R11, -RZ, R7.reuse.H0_H0 ;  /* 0x20000007ff0b7230 */ /* 0x100fe40000004100 */
[-C--:B------:R-:W-:Y:S01]  /*72d0*/  FFMA.FTZ R5, R21, R9.reuse, -R12 ;  /* 0x0000000915057223 */ /* 0x080fe2000001080c */
[----:B------:R-:W-:Y:S02]  /*72e0*/  HADD2.F32 R6, -RZ, R6.H1_H1 ;  /* 0x30000006ff067230 */ /* 0x000fe40000004100 */
[----:B------:R-:W-:Y:S01]  /*72f0*/  FFMA.FTZ R8, R25, R9, R8 ;  /* 0x0000000919087223 */ /* 0x000fe20000010008 */
[----:B------:R-:W-:Y:S01]  /*7300*/  HADD2.F32 R7, -RZ, R7.H1_H1 ;  /* 0x30000007ff077230 */ /* 0x000fe20000004100 */
[----:B------:R-:W-:Y:S01]  /*7310*/  F2FP.F16.F32.PACK_AB R4, R15, R4 ;  /* 0x000000040f04723e */ /* 0x000fe200000000ff */
[----:B------:R-:W-:-:S02]  /*7320*/  HADD2.F32 R20, -RZ, R31.H1_H1 ;  /* 0x3000001fff147230 */ /* 0x000fc40000004100 */
[-C--:B------:R-:W-:Y:S01]  /*7330*/  FMUL.FTZ R9, R24, R6.reuse ;  /* 0x0000000618097220 */ /* 0x080fe20000410000 */
[----:B------:R-:W-:Y:S02]  /*7340*/  HADD2.F32 R21, -RZ, R33.H1_H1 ;  /* 0x30000021ff157230 */ /* 0x000fe40000004100 */
[----:B------:R-:W-:Y:S01]  /*7350*/  FMUL.FTZ R12, R27, R7 ;  /* 0x000000071b0c7220 */ /* 0x000fe20000410000 */
[----:B------:R-:W-:Y:S01]  /*7360*/  F2FP.F16.F32.PACK_AB R5, R8, R5 ;  /* 0x000000050805723e */ /* 0x000fe200000000ff */
[C---:B------:R-:W-:Y:S01]  /*7370*/  FMUL.FTZ R13, R20.reuse, R6 ;  /* 0x00000006140d7220 */ /* 0x040fe20000410000 */
[-C--:B------:R-:W-:Y:S01]  /*7380*/  FFMA.FTZ R6, R20, R10.reuse, -R9 ;  /* 0x0000000a14067223 */ /* 0x080fe20000010809 */
[C---:B------:R-:W-:Y:S01]  /*7390*/  FMUL.FTZ R14, R21.reuse, R7 ;  /* 0x00000007150e7220 */ /* 0x040fe20000410000 */
[-C--:B------:R-:W-:Y:S01]  /*73a0*/  FFMA.FTZ R7, R21, R11.reuse, -R12 ;  /* 0x0000000b15077223 */ /* 0x080fe2000001080c */
[----:B------:R-:W-:Y:S02]  /*73b0*/  FFMA.FTZ R13, R24, R10, R13 ;  /* 0x0000000a180d7223 */ /* 0x000fe4000001000d */
[----:B------:R-:W-:-:S03]  /*73c0*/  FFMA.FTZ R14, R27, R11, R14 ;  /* 0x0000000b1b0e7223 */ /* 0x000fc6000001000e */
[----:B------:R-:W-:Y:S02]  /*73d0*/  F2FP.F16.F32.PACK_AB R6, R13, R6 ;  /* 0x000000060d06723e */ /* 0x000fe400000000ff */
[----:B------:R-:W-:-:S05]  /*73e0*/  F2FP.F16.F32.PACK_AB R7, R14, R7 ;  /* 0x000000070e07723e */ /* 0x000fca00000000ff */
[----:B------:R1:W-:Y:S02]  /*73f0*/  STS.128 [R3+0x1a400], R4 ;  /* 0x01a4000403007388 */ /* 0x0003e40000000c00 */
.L_x_738:
[----:B------:R-:W-:Y:S05]  /*7400*/  BSYNC B1 ;  /* 0x0000000000017941 */ /* 0x000fea0003800000 */
.L_x_737:
[----:B------:R-:W-:Y:S05]  /*7410*/  @P1 BRA `(.L_x_736) ;  /* 0x0000001000681947 */ /* 0x000fea0003800000 */
[----:B-1----:R-:W1:Y:S01]  /*7420*/  LDS.128 R4, [R0+0x2000] ;  /* 0x0020000000047984 */ /* 0x002e620000000c00 */
[----:B------:R-:W-:Y:S02]  /*7430*/  HADD2.F32 R15, -RZ, R30.H0_H0 ;  /* 0x2000001eff0f7230 */ /* 0x000fe40000004100 */
[----:B------:R-:W-:Y:S02]  /*7440*/  HADD2.F32 R13, -RZ, R32.H0_H0 ;  /* 0x20000020ff0d7230 */ /* 0x000fe40000004100 */
        /* <DEDUP_REMOVED lines=9> */
[----:B0-----:R-:W-:Y:S01]  /*74e0*/  FMUL.FTZ R14, R13, R4 ;  /* 0x000000040d0e7220 */ /* 0x001fe20000410000 */
[----:B------:R-:W-:-:S02]  /*74f0*/  HADD2.F32 R9, -RZ, R6.H0_H0 ;  /* 0x20000006ff097230 */ /* 0x000fc40000004100 */
[----:B------:R-:W-:Y:S01]  /*7500*/  FMUL.FTZ R11, R24, R5 ;  /* 0x00000005180b7220 */ /* 0x000fe20000410000 */
[----:B------:R-:W-:Y:S01]  /*7510*/  FFMA.FTZ R4, R13, R3, -R12 ;  /* 0x000000030d047223 */ /* 0x000fe2000001080c */
[--C-:B------:R-:W-:Y:S02]  /*7520*/  HADD2.F32 R10, -RZ, R7.reuse.H0_H0 ;  /* 0x20000007ff0a7230 */ /* 0x100fe40000004100 */
[C---:B------:R-:W-:Y:S01]  /*7530*/  FMUL.FTZ R13, R20.reuse, R5 ;  /* 0x00000005140d7220 */ /* 0x040fe20000410000 */
[----:B------:R-:W-:Y:S02]  /*7540*/  HADD2.F32 R6, -RZ, R6.H1_H1 ;  /* 0x30000006ff067230 */ /* 0x000fe40000004100 */
[----:B------:R-:W-:Y:S01]  /*7550*/  FFMA.FTZ R3, R15, R3, R14 ;  /* 0x000000030f037223 */ /* 0x000fe2000001000e */
[----:B------:R-:W-:Y:S02]  /*7560*/  HADD2.F32 R7, -RZ, R7.H1_H1 ;  /* 0x30000007ff077230 */ /* 0x000fe40000004100 */
[----:B------:R-:W-:Y:S01]  /*7570*/  FFMA.FTZ R5, R20, R8, -R11 ;  /* 0x0000000814057223 */ /* 0x000fe2000001080b */
[----:B------:R-:W-:-:S02]  /*7580*/  HADD2.F32 R15, -RZ, R32.H1_H1 ;  /* 0x30000020ff0f7230 */ /* 0x000fc40000004100 */
[----:B------:R-:W-:Y:S01]  /*7590*/  FFMA.FTZ R8, R24, R8, R13 ;  /* 0x0000000818087223 */ /* 0x000fe2000001000d */
[----:B------:R-:W-:Y:S02]  /*75a0*/  HADD2.F32 R20, -RZ, R34.H1_H1 ;  /* 0x30000022ff147230 */ /* 0x000fe40000004100 */
[-C--:B------:R-:W-:Y:S01]  /*75b0*/  FMUL.FTZ R12, R21, R6.reuse ;  /* 0x00000006150c7220 */ /* 0x080fe20000410000 */
[-C--:B------:R-:W-:Y:S01]  /*75c0*/  FMUL.FTZ R11, R26, R7.reuse ;  /* 0x000000071a0b7220 */ /* 0x080fe20000410000 */
[----:B------:R-:W-:Y:S01]  /*75d0*/  FMUL.FTZ R14, R15, R6 ;  /* 0x000000060f0e7220 */ /* 0x000fe20000410000 */
[----:B------:R-:W-:Y:S01]  /*75e0*/  F2FP.F16.F32.PACK_AB R4, R3, R4 ;  /* 0x000000040304723e */ /* 0x000fe200000000ff */
[C---:B------:R-:W-:Y:S01]  /*75f0*/  FMUL.FTZ R13, R20.reuse, R7 ;  /* 0x00000007140d7220 */ /* 0x040fe20000410000 */
[-C--:B------:R-:W-:Y:S01]  /*7600*/  FFMA.FTZ R6, R15, R9.reuse, -R12 ;  /* 0x000000090f067223 */ /* 0x080fe2000001080c */
[-C--:B------:R-:W-:Y:S01]  /*7610*/  FFMA.FTZ R7, R20, R10.reuse, -R11 ;  /* 0x0000000a14077223 */ /* 0x080fe2000001080b */
[----:B------:R-:W-:Y:S01]  /*7620*/  FFMA.FTZ R9, R21, R9, R14 ;  /* 0x0000000915097223 */ /* 0x000fe2000001000e */
[----:B------:R-:W-:Y:S01]  /*7630*/  FFMA.FTZ R10, R26, R10, R13 ;  /* 0x0000000a1a0a7223 */ /* 0x000fe2000001000d */
[----:B------:R-:W-:-:S03]  /*7640*/  F2FP.F16.F32.PACK_AB R5, R8, R5 ;  /* 0x000000050805723e */ /* 0x000fc600000000ff */
[----:B------:R-:W-:Y:S02]  /*7650*/  F2FP.F16.F32.PACK_AB R6, R9, R6 ;  /* 0x000000060906723e */ /* 0x000fe400000000ff */
[----:B------:R-:W-:-:S05]  /*7660*/  F2FP.F16.F32.PACK_AB R7, R10, R7 ;  /* 0x000000070a07723e */ /* 0x000fca00000000ff */
[----:B------:R2:W-:Y:S01]  /*7670*/  STS.128 [R0+0x2000], R4 ;  /* 0x0020000400007388 */ /* 0x0005e20000000c00 */
[----:B------:R-:W-:Y:S05]  /*7680*/  BRA `(.L_x_736) ;  /* 0x0000000c00cc7947 */ /* 0x000fea0003800000 */
.L_x_726:
[----:B------:R-:W-:-:S03]  /*7690*/  UMOV UR4, 0xffffffff ;  /* 0xffffffff00047882 */ /* 0x000fc60000000000 */
[----:B------:R-:W-:Y:S05]  /*76a0*/  BRA.DIV UR4, `(.L_x_739) ;  /* 0x000000fa04747947 */ /* 0x000fea000b800000 */
[----:B------:R0:W1:Y:S04]  /*76b0*/  SHFL.IDX PT, R0, R25, RZ, 0x1c1f ;  /* 0x001c1fff19007589 */ /* 0x00006800000e0000 */
[----:B------:R0:W2:Y:S04]  /*76c0*/  SHFL.IDX PT, R3, R24, RZ, 0x1c1f ;  /* 0x001c1fff18037589 */ /* 0x0000a800000e0000 */
[----:B------:R0:W3:Y:S04]  /*76d0*/  SHFL.IDX PT, R20, R27, RZ, 0x1c1f ;  /* 0x001c1fff1b147589 */ /* 0x0000e800000e0000 */
[----:B------:R0:W4:Y:S02]  /*76e0*/  SHFL.IDX PT, R14, R26, RZ, 0x1c1f ;  /* 0x001c1fff1a0e7589 */ /* 0x00012400000e0000 */
.L_x_957:
[----:B------:R-:W5:Y:S01]  /*76f0*/  LDL R6, [R1+0x28] ;  /* 0x0000280001067983 */ /* 0x000f620000100800 */
[----:B------:R-:W-:Y:S01]  /*7700*/  ULDC UR4, c[0x0][0x448] ;  /* 0x0001120000047ab9 */ /* 0x000fe20000000800 */
[----:B------:R-:W-:Y:S01]  /*7710*/  BSSY B1, `(.L_x_740) ;  /* 0x0000019000017945 */ /* 0x000fe20003800000 */
[----:B------:R-:W-:Y:S01]  /*7720*/  IMAD R21, R31, UR4, RZ ;  /* 0x000000041f157c24 */ /* 0x000fe2000f8e02ff */
[----:B------:R-:W-:Y:S02]  /*7730*/  CS2R R10, SRZ ;  /* 0x00000000000a7805 */ /* 0x000fe4000001ff00 */
[----:B------:R-:W-:Y:S02]  /*7740*/  CS2R R8, SRZ ;  /* 0x0000000000087805 */ /* 0x000fe4000001ff00 */
[----:B------:R-:W-:Y:S01]  /*7750*/  ISETP.GE.AND P0, PT, R4, R21, PT ;  /* 0x000000150400720c */ /* 0x000fe20003f06270 */
[----:B------:R-:W-:Y:S01]  /*7760*/  IMAD R21, R33, -0x80, R21 ;  /* 0xffffff8021157824 */ /* 0x000fe200078e0215 */
[----:B-----5:R-:W-:-:S04]  /*7770*/  LEA.HI R5, R6, R6, RZ, 0x1 ;  /* 0x0000000606057211 */ /* 0x020fc800078f08ff */
[----:B------:R-:W-:-:S05]  /*7780*/  LOP3.LUT R5, R5, 0xfffffffe, RZ, 0xc0, !PT ;  /* 0xfffffffe05057812 */ /* 0x000fca00078ec0ff */
[----:B0-----:R-:W-:Y:S01]  /*7790*/  IMAD.IADD R24, R6, 0x1, -R5 ;  /* 0x0000000106187824 */ /* 0x001fe200078e0a05 */
[----:B------:R-:W-:Y:S02]  /*77a0*/  CS2R R6, SRZ ;  /* 0x0000000000067805 */ /* 0x000fe4000001ff00 */
[----:B------:R-:W-:Y:S02]  /*77b0*/  CS2R R4, SRZ ;  /* 0x0000000000047805 */ /* 0x000fe4000001ff00 */
[----:B------:R-:W-:Y:S01]  /*77c0*/  SHF.L.U32 R24, R24, 0x1f, RZ ;  /* 0x0000001f18187819 */ /* 0x000fe200000006ff */
[----:B------:R-:W-:Y:S06]  /*77d0*/  @P0 BRA `(.L_x_741) ;  /* 0x0000000000300947 */ /* 0x000fec0003800000 */
[----:B------:R-:W-:Y:S01]  /*77e0*/  ULDC UR4, c[0x0][0x3f4] ;  /* 0x0000fd0000047ab9 */ /* 0x000fe20000000800 */
[C---:B------:R-:W-:Y:S01]  /*77f0*/  IMAD.SHL.U32 R15, R16.reuse, 0x2, RZ ;  /* 0x00000002100f7824 */ /* 0x040fe200078e00ff */
[C---:B------:R-:W-:Y:S02]  /*7800*/  ISETP.GE.AND P2, PT, R16.reuse, UR4, PT ;  /* 0x0000000410007c0c */ /* 0x040fe4000bf46270 */
[----:B------:R-:W-:Y:S02]  /*7810*/  SHF.L.U64.HI R7, R16, 0x1, R17 ;  /* 0x0000000110077819 */ /* 0x000fe40000010211 */
[-C--:B--2---:R-:W-:Y:S02]  /*7820*/  IADD3 R12, P0, R3, R15.reuse, RZ ;  /* 0x0000000f030c7210 */ /* 0x084fe40007f1e0ff */
[----:B----4-:R-:W-:-:S03]  /*7830*/  IADD3 R14, P1, R14, R15, RZ ;  /* 0x0000000f0e0e7210 */ /* 0x010fc60007f3e0ff */
[--C-:B-1----:R-:W-:Y:S02]  /*7840*/  IMAD.X R13, R0, 0x1, R7.reuse, P0 ;  /* 0x00000001000d7824 */ /* 0x102fe400000e0607 */
[----:B---3--:R-:W-:Y:S01]  /*7850*/  IMAD.X R15, R20, 0x1, R7, P1 ;  /* 0x00000001140f7824 */ /* 0x008fe200008e0607 */
[----:B------:R-:W-:Y:S01]  /*7860*/  CS2R R6, SRZ ;  /* 0x0000000000067805 */ /* 0x000fe2000001ff00 */
[----:B------:R-:W-:Y:S06]  /*7870*/  @P2 BRA `(.L_x_741) ;  /* 0x0000000000082947 */ /* 0x000fec0003800000 */
[----:B------:R0:W5:Y:S04]  /*7880*/  LD.E.128 R8, desc[UR40][R12.64] ;  /* 0x000000280c087980 */ /* 0x000168000c101d00 */
[----:B------:R0:W5:Y:S02]  /*7890*/  LD.E.128 R4, desc[UR40][R14.64] ;  /* 0x000000280e047980 */ /* 0x000164000c101d00 */
.L_x_741:
[----:B------:R-:W-:Y:S05]  /*78a0*/  BSYNC B1 ;  /* 0x0000000000017941 */ /* 0x000fea0003800000 */
.L_x_740:
[----:B------:R-:W3:Y:S01]  /*78b0*/  SYNCS.PHASECHK.TRANS64.TRYWAIT P1, [R19+URZ+0x22800], R24 ;  /* 0x02280018130075a7 */ /* 0x000ee2000802017f */
[----:B-----5:R-:W-:Y:S01]  /*78c0*/  IMAD.MOV.U32 R40, RZ, RZ, R8 ;  /* 0x000000ffff287224 */ /* 0x020fe200078e0008 */
[----:B0-----:R-:W-:Y:S01]  /*78d0*/  MOV R12, R9 ;  /* 0x00000009000c7202 */ /* 0x001fe20000000f00 */
[----:B-1----:R-:W-:Y:S01]  /*78e0*/  IMAD.MOV.U32 R0, RZ, RZ, R4 ;  /* 0x000000ffff007224 */ /* 0x002fe200078e0004 */
[--C-:B------:R-:W-:Y:S01]  /*78f0*/  SHF.R.U64 R41, R8, 0x10, R9.reuse ;  /* 0x0000001008297819 */ /* 0x100fe20000001209 */
[----:B------:R-:W-:Y:S01]  /*7900*/  IMAD.MOV.U32 R37, RZ, RZ, R6 ;  /* 0x000000ffff257224 */ /* 0x000fe200078e0006 */
[----:B------:R-:W-:Y:S01]  /*7910*/  SHF.R.U32.HI R13, RZ, 0x10, R9 ;  /* 0x00000010ff0d7819 */ /* 0x000fe20000011609 */
[----:B------:R-:W-:Y:S01]  /*7920*/  IMAD.MOV.U32 R39, RZ, RZ, R10 ;  /* 0x000000ffff277224 */ /* 0x000fe200078e000a */
[----:B------:R-:W-:Y:S01]  /*7930*/  SHF.R.U64 R43, R4, 0x10, R5 ;  /* 0x00000010042b7819 */ /* 0x000fe20000001205 */
[--C-:B------:R-:W-:Y:S01]  /*7940*/  IMAD.MOV.U32 R9, RZ, RZ, R11.reuse ;  /* 0x000000ffff097224 */ /* 0x100fe200078e000b */
[----:B------:R-:W-:Y:S01]  /*7950*/  SHF.R.U64 R42, R10, 0x10, R11 ;  /* 0x000000100a2a7819 */ /* 0x000fe2000000120b */
[--C-:B------:R-:W-:Y:S01]  /*7960*/  IMAD.MOV.U32 R8, RZ, RZ, R5.reuse ;  /* 0x000000ffff087224 */ /* 0x100fe200078e0005 */
[----:B------:R-:W-:Y:S01]  /*7970*/  SHF.R.U32.HI R4, RZ, 0x10, R5 ;  /* 0x00000010ff047819 */ /* 0x000fe20000011605 */
[----:B------:R-:W-:Y:S01]  /*7980*/  IMAD.MOV.U32 R38, RZ, RZ, R7 ;  /* 0x000000ffff267224 */ /* 0x000fe200078e0007 */
[----:B------:R-:W-:Y:S01]  /*7990*/  VIMNMX R21, R21, 0x80, PT ;  /* 0x0000008015157848 */ /* 0x000fe20003fe0100 */
[----:B----4-:R-:W-:Y:S01]  /*79a0*/  VIADD R14, R204, 0x40 ;  /* 0x00000040cc0e7836 */ /* 0x010fe20000000000 */
[----:B--2---:R-:W0:Y:S01]  /*79b0*/  LDC R3, c[0x0][0x3f4] ;  /* 0x0000fd00ff037b82 */ /* 0x004e220000000800 */
[----:B------:R-:W-:Y:S01]  /*79c0*/  SHF.R.U32.HI R10, RZ, 0x10, R11 ;  /* 0x00000010ff0a7819 */ /* 0x000fe2000001160b */
[----:B------:R-:W-:Y:S01]  /*79d0*/  BSSY B1, `(.L_x_742) ;  /* 0x0000010000017945 */ /* 0x000fe20003800000 */
[----:B------:R-:W-:-:S02]  /*79e0*/  SHF.R.U64 R44, R6, 0x10, R7 ;  /* 0x00000010062c7819 */ /* 0x000fc40000001207 */
[----:B------:R-:W-:Y:S02]  /*79f0*/  SHF.R.U32.HI R5, RZ, 0x10, R7 ;  /* 0x00000010ff057819 */ /* 0x000fe40000011607 */
[----:B------:R-:W-:Y:S02]  /*7a00*/  PRMT R37, R37, 0x5410, R0 ;  /* 0x0000541025257816 */ /* 0x000fe40000000000 */
[----:B------:R-:W-:Y:S02]  /*7a10*/  PRMT R40, R40, 0x5410, R12 ;  /* 0x0000541028287816 */ /* 0x000fe4000000000c */
[----:B------:R-:W-:Y:S02]  /*7a20*/  PRMT R41, R41, 0x5410, R13 ;  /* 0x0000541029297816 */ /* 0x000fe4000000000d */
[----:B------:R-:W-:Y:S02]  /*7a30*/  PRMT R39, R39, 0x5410, R9 ;  /* 0x0000541027277816 */ /* 0x000fe40000000009 */
[----:B------:R-:W-:-:S02]  /*7a40*/  PRMT R42, R42, 0x5410, R10 ;  /* 0x000054102a2a7816 */ /* 0x000fc4000000000a */
[----:B------:R-:W-:Y:S02]  /*7a50*/  PRMT R38, R38, 0x5410, R8 ;  /* 0x0000541026267816 */ /* 0x000fe40000000008 */
[----:B------:R-:W-:Y:S02]  /*7a60*/  PRMT R43, R43, 0x5410, R4 ;  /* 0x000054102b2b7816 */ /* 0x000fe40000000004 */
[----:B------:R-:W-:Y:S02]  /*7a70*/  PRMT R44, R44, 0x5410, R5 ;  /* 0x000054102c2c7816 */ /* 0x000fe40000000005 */
[CC--:B0-----:R-:W-:Y:S02]  /*7a80*/  ISETP.GE.AND P0, PT, R16.reuse, R3.reuse, PT ;  /* 0x000000031000720c */ /* 0x0c1fe40003f06270 */
[----:B------:R-:W-:Y:S02]  /*7a90*/  IADD3 R0, R16, R3, RZ ;  /* 0x0000000310007210 */ /* 0x000fe40007ffe0ff */
[----:B------:R-:W-:-:S02]  /*7aa0*/  ISETP.GE.OR P2, PT, R204, R21, P0 ;  /* 0x00000015cc00720c */ /* 0x000fc40000746670 */
[----:B------:R-:W-:Y:S01]  /*7ab0*/  ISETP.GE.OR P0, PT, R14, R21, P0 ;  /* 0x000000150e00720c */ /* 0x000fe20000706670 */
[----:B---3--:R-:W-:-:S12]  /*7ac0*/  @!P1 BRA `(.L_x_743) ;  /* 0x000000f400dc9947 */ /* 0x008fd80003800000 */
.L_x_958:
[----:B------:R-:W-:Y:S05]  /*7ad0*/  BSYNC B1 ;  /* 0x0000000000017941 */ /* 0x000fea0003800000 */
.L_x_742:
[----:B------:R-:W-:Y:S01]  /*7ae0*/  BSSY B1, `(.L_x_744) ;  /* 0x000005a000017945 */ /* 0x000fe20003800000 */
[----:B------:R-:W-:-:S03]  /*7af0*/  LOP3.LUT R0, R0, 0x38, RZ, 0xc0, !PT ;  /* 0x0000003800007812 */ /* 0x000fc600078ec0ff */
[----:B------:R-:W-:Y:S05]  /*7b00*/  @P2 BRA `(.L_x_745) ;  /* 0x00000004005c2947 */ /* 0x000fea0003800000 */
[----:B------:R-:W2:Y:S01]  /*7b10*/  LDL R3, [R1+0x30] ;  /* 0x0000300001037983 */ /* 0x000ea20000100800 */
[----:B------:R-:W-:Y:S02]  /*7b20*/  HADD2.F32 R26, -RZ, R40.H0_H0 ;  /* 0x20000028ff1a7230 */ /* 0x000fe40000004100 */
[----:B------:R-:W-:Y:S02]  /*7b30*/  HADD2.F32 R28, -RZ, R37.H1_H1 ;  /* 0x30000025ff1c7230 */ /* 0x000fe40000004100 */
[----:B------:R-:W-:Y:S02]  /*7b40*/  HADD2.F32 R25, -RZ, R43.H0_H0 ;  /* 0x2000002bff197230 */ /* 0x000fe40000004100 */
[----:B------:R-:W-:Y:S02]  /*7b50*/  HADD2.F32 R27, -RZ, R38.H1_H1 ;  /* 0x30000026ff1b7230 */ /* 0x000fe40000004100 */
[----:B--2---:R-:W-:-:S05]  /*7b60*/  IMAD.SHL.U32 R3, R3, 0x40, RZ ;  /* 0x0000004003037824 */ /* 0x004fca00078e00ff */
[----:B------:R-:W-:-:S04]  /*7b70*/  LOP3.LUT R5, R3, 0x1c0, RZ, 0xc0, !PT ;  /* 0x000001c003057812 */ /* 0x000fc800078ec0ff */
[----:B------:R-:W-:Y:S02]  /*7b80*/  LOP3.LUT R3, R5, 0x38, R16, 0xf8, !PT ;  /* 0x0000003805037812 */ /* 0x000fe400078ef810 */
[----:B------:R-:W-:-:S04]  /*7b90*/  SHF.R.U32.HI R8, RZ, 0x3, R5 ;  /* 0x00000003ff087819 */ /* 0x000fc80000011605 */
[----:B------:R-:W-:Y:S02]  /*7ba0*/  LOP3.LUT R4, R3, R8, RZ, 0x3c, !PT ;  /* 0x0000000803047212 */ /* 0x000fe400078e3cff */
[----:B------:R-:W-:-:S03]  /*7bb0*/  LOP3.LUT R8, R8, R0, R5, 0x1e, !PT ;  /* 0x0000000008087212 */ /* 0x000fc600078e1e05 */
[C---:B------:R-:W-:Y:S02]  /*7bc0*/  IMAD R4, R229.reuse, 0x200, R4 ;  /* 0x00000200e5047824 */ /* 0x040fe400078e0204 */
[----:B------:R-:W-:Y:S02]  /*7bd0*/  IMAD R8, R229, 0x200, R8 ;  /* 0x00000200e5087824 */ /* 0x000fe400078e0208 */
[--C-:B------:R-:W-:Y:S02]  /*7be0*/  IMAD R35, R4, 0x2, R19.reuse ;  /* 0x0000000204237824 */ /* 0x100fe400078e0213 */
[----:B------:R-:W-:-:S03]  /*7bf0*/  IMAD R36, R8, 0x2, R19 ;  /* 0x0000000208247824 */ /* 0x000fc600078e0213 */
[----:B------:R-:W1:Y:S04]  /*7c00*/  LDS.128 R4, [R35+0x18400] ;  /* 0x0184000023047984 */ /* 0x000e680000000c00 */
[----:B------:R-:W2:Y:S01]  /*7c10*/  LDS.128 R8, [R36+0x18400] ;  /* 0x0184000024087984 */ /* 0x000ea20000000c00 */
[--C-:B-1----:R-:W-:Y:S02]  /*7c20*/  HADD2.F32 R3, -RZ, R4.reuse.H0_H0 ;  /* 0x20000004ff037230 */ /* 0x102fe40000004100 */
[----:B------:R-:W-:Y:S02]  /*7c30*/  HADD2.F32 R4, -RZ, R4.H1_H1 ;  /* 0x30000004ff047230 */ /* 0x000fe40000004100 */
[--C-:B--2---:R-:W-:Y:S02]  /*7c40*/  HADD2.F32 R15, -RZ, R8.reuse.H0_H0 ;  /* 0x20000008ff0f7230 */ /* 0x104fe40000004100 */
[----:B------:R-:W-:-:S02]  /*7c50*/  HADD2.F32 R8, -RZ, R8.H1_H1 ;  /* 0x30000008ff087230 */ /* 0x000fc40000004100 */
[----:B------:R-:W-:Y:S02]  /*7c60*/  HADD2.F32 R20, -RZ, R9.H0_H0 ;  /* 0x20000009ff147230 */ /* 0x000fe40000004100 */
[C---:B------:R-:W-:Y:S01]  /*7c70*/  FMUL.FTZ R30, R15.reuse, R28 ;  /* 0x0000001c0f1e7220 */ /* 0x040fe20000410000 */
[-C--:B------:R-:W-:Y:S01]  /*7c80*/  FMUL.FTZ R32, R15, R26.reuse ;  /* 0x0000001a0f207220 */ /* 0x080fe20000410000 */
[----:B------:R-:W-:Y:S02]  /*7c90*/  HADD2.F32 R15, -RZ, R41.H0_H0 ;  /* 0x20000029ff0f7230 */ /* 0x000fe40000004100 */
[C---:B------:R-:W-:Y:S01]  /*7ca0*/  FMUL.FTZ R31, R8.reuse, R25 ;  /* 0x00000019081f7220 */ /* 0x040fe20000410000 */
[C---:B------:R-:W-:Y:S01]  /*7cb0*/  FFMA.FTZ R30, R3.reuse, R26, -R30 ;  /* 0x0000001a031e7223 */ /* 0x040fe2000001081e */
[----:B------:R-:W-:Y:S01]  /*7cc0*/  FFMA.FTZ R32, R3, R28, R32 ;  /* 0x0000001c03207223 */ /* 0x000fe20000010020 */
[----:B------:R-:W-:Y:S02]  /*7cd0*/  HADD2.F32 R3, -RZ, R40.H1_H1 ;  /* 0x30000028ff037230 */ /* 0x000fe40000004100 */
[-C--:B------:R-:W-:Y:S01]  /*7ce0*/  FMUL.FTZ R33, R8, R15.reuse ;  /* 0x0000000f08217220 */ /* 0x080fe20000410000 */
[----:B------:R-:W-:Y:S01]  /*7cf0*/  FFMA.FTZ R31, R4, R15, -R31 ;  /* 0x0000000f041f7223 */ /* 0x000fe2000001081f */
[----:B------:R-:W-:-:S02]  /*7d00*/  HADD2.F32 R12, -RZ, R5.H0_H0 ;  /* 0x20000005ff0c7230 */ /* 0x000fc40000004100 */
[C---:B------:R-:W-:Y:S01]  /*7d10*/  FMUL.FTZ R15, R20.reuse, R27 ;  /* 0x0000001b140f7220 */ /* 0x040fe20000410000 */
[----:B------:R-:W-:Y:S02]  /*7d20*/  HADD2.F32 R9, -RZ, R9.H1_H1 ;  /* 0x30000009ff097230 */ /* 0x000fe40000004100 */
[----:B------:R-:W-:Y:S01]  /*7d30*/  FMUL.FTZ R20, R20, R3 ;  /* 0x0000000314147220 */ /* 0x000fe20000410000 */
[----:B------:R-:W-:Y:S02]  /*7d40*/  HADD2.F32 R26, -RZ, R43.H1_H1 ;  /* 0x3000002bff1a7230 */ /* 0x000fe40000004100 */
[----:B------:R-:W-:Y:S01]  /*7d50*/  FFMA.FTZ R33, R4, R25, R33 ;  /* 0x0000001904217223 */ /* 0x000fe20000010021 */
[----:B------:R-:W-:Y:S02]  /*7d60*/  HADD2.F32 R4, -RZ, R41.H1_H1 ;  /* 0x30000029ff047230 */ /* 0x000fe40000004100 */
[----:B------:R-:W-:Y:S01]  /*7d70*/  FFMA.FTZ R15, R12, R3, -R15 ;  /* 0x000000030c0f7223 */ /* 0x000fe2000001080f */
[----:B------:R-:W-:-:S02]  /*7d80*/  HADD2.F32 R5, -RZ, R5.H1_H1 ;  /* 0x30000005ff057230 */ /* 0x000fc40000004100 */
[----:B------:R-:W-:Y:S01]  /*7d90*/  FFMA.FTZ R20, R12, R27, R20 ;  /* 0x0000001b0c147223 */ /* 0x000fe20000010014 */
[--C-:B------:R-:W-:Y:S02]  /*7da0*/  HADD2.F32 R21, -RZ, R10.reuse.H0_H0 ;  /* 0x2000000aff157230 */ /* 0x100fe40000004100 */
[C---:B------:R-:W-:Y:S01]  /*7db0*/  FMUL.FTZ R28, R9.reuse, R26 ;  /* 0x0000001a091c7220 */ /* 0x040fe20000410000 */
[----:B------:R-:W-:Y:S02]  /*7dc0*/  HADD2.F32 R8, -RZ, R39.H0_H0 ;  /* 0x20000027ff087230 */ /* 0x000fe40000004100 */
[-C--:B------:R-:W-:Y:S01]  /*7dd0*/  FMUL.FTZ R34, R9, R4.reuse ;  /* 0x0000000409227220 */ /* 0x080fe20000410000 */
[----:B------:R-:W-:Y:S02]  /*7de0*/  HADD2.F32 R12, -RZ, R37.H0_H0 ;  /* 0x20000025ff0c7230 */ /* 0x000fe40000004100 */
[----:B------:R-:W-:Y:S01]  /*7df0*/  FFMA.FTZ R28, R5, R4, -R28 ;  /* 0x00000004051c7223 */ /* 0x000fe2000001081c */
[----:B------:R-:W-:-:S02]  /*7e00*/  HADD2.F32 R10, -RZ, R10.H1_H1 ;  /* 0x3000000aff0a7230 */ /* 0x000fc40000004100 */
[C---:B------:R-:W-:Y:S01]  /*7e10*/  FMUL.FTZ R27, R21.reuse, R8 ;  /* 0x00000008151b7220 */ /* 0x040fe20000410000 */
[----:B------:R-:W-:Y:S02]  /*7e20*/  HADD2.F32 R9, -RZ, R44.H0_H0 ;  /* 0x2000002cff097230 */ /* 0x000fe40000004100 */
[----:B------:R-:W-:Y:S01]  /*7e30*/  FMUL.FTZ R4, R21, R12 ;  /* 0x0000000c15047220 */ /* 0x000fe20000410000 */
[----:B------:R-:W-:Y:S02]  /*7e40*/  HADD2.F32 R13, -RZ, R6.H0_H0 ;  /* 0x20000006ff0d7230 */ /* 0x000fe40000004100 */
[----:B------:R-:W-:Y:S01]  /*7e50*/  FFMA.FTZ R21, R5, R26, R34 ;  /* 0x0000001a05157223 */ /* 0x000fe20000010022 */
[----:B------:R-:W-:Y:S02]  /*7e60*/  HADD2.F32 R3, -RZ, R42.H0_H0 ;  /* 0x2000002aff037230 */ /* 0x000fe40000004100 */
[----:B------:R-:W-:Y:S01]  /*7e70*/  FMUL.FTZ R5, R10, R9 ;  /* 0x000000090a057220 */ /* 0x000fe20000410000 */
[----:B------:R-:W-:-:S02]  /*7e80*/  HADD2.F32 R6, -RZ, R6.H1_H1 ;  /* 0x30000006ff067230 */ /* 0x000fc40000004100 */
[C---:B------:R-:W-:Y:S01]  /*7e90*/  FFMA.FTZ R25, R13.reuse, R8, -R4 ;  /* 0x000000080d197223 */ /* 0x040fe20000010804 */
[----:B------:R-:W-:Y:S01]  /*7ea0*/  FFMA.FTZ R27, R13, R12, R27 ;  /* 0x0000000c0d1b7223 */ /* 0x000fe2000001001b */
[-C--:B------:R-:W-:Y:S01]  /*7eb0*/  FMUL.FTZ R13, R10, R3.reuse ;  /* 0x000000030a0d7220 */ /* 0x080fe20000410000 */
[----:B0-----:R-:W-:Y:S02]  /*7ec0*/  HADD2.F32 R24, -RZ, R11.H0_H0 ;  /* 0x2000000bff187230 */ /* 0x001fe40000004100 */
[C---:B------:R-:W-:Y:S01]  /*7ed0*/  FFMA.FTZ R10, R6.reuse, R3, -R5 ;  /* 0x00000003060a7223 */ /* 0x040fe20000010805 */
[----:B------:R-:W-:Y:S02]  /*7ee0*/  HADD2.F32 R5, -RZ, R38.H0_H0 ;  /* 0x20000026ff057230 */ /* 0x000fe40000004100 */
[----:B------:R-:W-:Y:S01]  /*7ef0*/  FFMA.FTZ R12, R6, R9, R13 ;  /* 0x00000009060c7223 */ /* 0x000fe2000001000d */
[----:B------:R-:W-:Y:S02]  /*7f00*/  HADD2.F32 R3, -RZ, R39.H1_H1 ;  /* 0x30000027ff037230 */ /* 0x000fe40000004100 */
[----:B------:R-:W-:-:S02]  /*7f10*/  HADD2.F32 R11, -RZ, R11.H1_H1 ;  /* 0x3000000bff0b7230 */ /* 0x000fc40000004100 */
[C---:B------:R-:W-:Y:S01]  /*7f20*/  FMUL.FTZ R9, R24.reuse, R5 ;  /* 0x0000000518097220 */ /* 0x040fe20000410000 */
[----:B------:R-:W-:Y:S02]  /*7f30*/  HADD2.F32 R8, -RZ, R44.H1_H1 ;  /* 0x3000002cff087230 */ /* 0x000fe40000004100 */
[-C--:B------:R-:W-:Y:S01]  /*7f40*/  FMUL.FTZ R24, R24, R3.reuse ;  /* 0x0000000318187220 */ /* 0x080fe20000410000 */
[----:B------:R-:W-:Y:S02]  /*7f50*/  HADD2.F32 R4, -RZ, R42.H1_H1 ;  /* 0x3000002aff047230 */ /* 0x000fe40000004100 */
[--C-:B------:R-:W-:Y:S02]  /*7f60*/  HADD2.F32 R14, -RZ, R7.reuse.H0_H0 ;  /* 0x20000007ff0e7230 */ /* 0x100fe40000004100 */
[C---:B------:R-:W-:Y:S01]  /*7f70*/  FMUL.FTZ R6, R11.reuse, R8 ;  /* 0x000000080b067220 */ /* 0x040fe20000410000 */
[----:B------:R-:W-:Y:S02]  /*7f80*/  HADD2.F32 R7, -RZ, R7.H1_H1 ;  /* 0x30000007ff077230 */ /* 0x000fe40000004100 */
[-C--:B------:R-:W-:Y:S01]  /*7f90*/  FMUL.FTZ R13, R11, R4.reuse ;  /* 0x000000040b0d7220 */ /* 0x080fe20000410000 */
[C---:B------:R-:W-:Y:S01]  /*7fa0*/  FFMA.FTZ R3, R14.reuse, R3, -R9 ;  /* 0x000000030e037223 */ /* 0x040fe20000010809 */
[----:B------:R-:W-:Y:S01]  /*7fb0*/  FFMA.FTZ R11, R14, R5, R24 ;  /* 0x000000050e0b7223 */ /* 0x000fe20000010018 */
[C---:B------:R-:W-:Y:S01]  /*7fc0*/  FFMA.FTZ R14, R7.reuse, R4, -R6 ;  /* 0x00000004070e7223 */ /* 0x040fe20000010806 */
[----:B------:R-:W-:Y:S01]  /*7fd0*/  FFMA.FTZ R24, R7, R8, R13 ;  /* 0x0000000807187223 */ /* 0x000fe2000001000d */
[----:B------:R-:W-:-:S02]  /*7fe0*/  F2FP.F16.F32.PACK_AB R4, R31, R30 ;  /* 0x0000001e1f04723e */ /* 0x000fc400000000ff */
[----:B------:R-:W-:Y:S02]  /*7ff0*/  F2FP.F16.F32.PACK_AB R5, R28, R15 ;  /* 0x0000000f1c05723e */ /* 0x000fe400000000ff */
[----:B------:R-:W-:Y:S02]  /*8000*/  F2FP.F16.F32.PACK_AB R6, R10, R25 ;  /* 0x000000190a06723e */ /* 0x000fe400000000ff */
[----:B------:R-:W-:Y:S02]  /*8010*/  F2FP.F16.F32.PACK_AB R7, R14, R3 ;  /* 0x000000030e07723e */ /* 0x000fe400000000ff */
[----:B------:R-:W-:Y:S02]  /*8020*/  F2FP.F16.F32.PACK_AB R8, R33, R32 ;  /* 0x000000202108723e */ /* 0x000fe400000000ff */
[----:B------:R-:W-:Y:S01]  /*8030*/  F2FP.F16.F32.PACK_AB R9, R21, R20 ;  /* 0x000000141509723e */ /* 0x000fe200000000ff */
[----:B------:R1:W-:Y:S01]  /*8040*/  STS.128 [R35+0x18400], R4 ;  /* 0x0184000423007388 */ /* 0x0003e20000000c00 */
[----:B------:R-:W-:-:S02]  /*8050*/  F2FP.F16.F32.PACK_AB R10, R12, R27 ;  /* 0x0000001b0c0a723e */ /* 0x000fc400000000ff */
[----:B------:R-:W-:-:S05]  /*8060*/  F2FP.F16.F32.PACK_AB R11, R24, R11 ;  /* 0x0000000b180b723e */ /* 0x000fca00000000ff */
[----:B------:R1:W-:Y:S02]  /*8070*/  STS.128 [R36+0x18400], R8 ;  /* 0x0184000824007388 */ /* 0x0003e40000000c00 */
.L_x_745:
[----:B------:R-:W-:Y:S05]  /*8080*/  BSYNC B1 ;  /* 0x0000000000017941 */ /* 0x000fea0003800000 */
.L_x_744:
[----:B------:R-:W-:Y:S05]  /*8090*/  @P0 BRA `(.L_x_736) ;  /* 0x0000000400480947 */ /* 0x000fea0003800000 */
[----:B------:R-:W2:Y:S01]  /*80a0*/  LDL R3, [R1+0x4] ;  /* 0x0000040001037983 */ /* 0x000ea20000100800 */
[----:B-1----:R-:W-:-:S03]  /*80b0*/  SHF.R.U32.HI R4, RZ, 0x3, R227 ;  /* 0x00000003ff047819 */ /* 0x002fc600000116e3 */
[----:B------:R-:W3:Y:S01]  /*80c0*/  LDL R45, [R1+0x44] ;  /* 0x00004400012d7983 */ /* 0x000ee20000100800 */
[----:B------:R-:W-:Y:S01]  /*80d0*/  LOP3.LUT R0, R4, R0, R227, 0x1e, !PT ;  /* 0x0000000004007212 */ /* 0x000fe200078e1ee3 */
[----:B------:R-:W-:Y:S02]  /*80e0*/  HADD2.F32 R25, -RZ, R40.H0_H0 ;  /* 0x20000028ff197230 */ /* 0x000fe40000004100 */
[----:B------:R-:W-:Y:S02]  /*80f0*/  HADD2.F32 R27, -RZ, R37.H1_H1 ;  /* 0x30000025ff1b7230 */ /* 0x000fe40000004100 */
[----:B------:R-:W-:Y:S02]  /*8100*/  HADD2.F32 R34, -RZ, R43.H0_H0 ;  /* 0x2000002bff227230 */ /* 0x000fe40000004100 */
[----:B------:R-:W-:Y:S02]  /*8110*/  HADD2.F32 R30, -RZ, R41.H0_H0 ;  /* 0x20000029ff1e7230 */ /* 0x000fe40000004100 */
[----:B------:R-:W-:-:S02]  /*8120*/  HADD2.F32 R36, -RZ, R38.H1_H1 ;  /* 0x30000026ff247230 */ /* 0x000fc40000004100 */
[----:B------:R-:W-:Y:S02]  /*8130*/  HADD2.F32 R32, -RZ, R40.H1_H1 ;  /* 0x30000028ff207230 */ /* 0x000fe40000004100 */
[----:B------:R-:W-:Y:S02]  /*8140*/  HADD2.F32 R35, -RZ, R43.H1_H1 ;  /* 0x3000002bff237230 */ /* 0x000fe40000004100 */
[----:B------:R-:W-:Y:S02]  /*8150*/  HADD2.F32 R31, -RZ, R41.H1_H1 ;  /* 0x30000029ff1f7230 */ /* 0x000fe40000004100 */
[----:B------:R-:W-:Y:S02]  /*8160*/  HADD2.F32 R37, -RZ, R37.H0_H0 ;  /* 0x20000025ff257230 */ /* 0x000fe40000004100 */
[----:B------:R-:W-:Y:S02]  /*8170*/  HADD2.F32 R33, -RZ, R39.H0_H0 ;  /* 0x20000027ff217230 */ /* 0x000fe40000004100 */
[----:B--2---:R-:W-:-:S04]  /*8180*/  IMAD.IADD R0, R3, 0x1, R0 ;  /* 0x0000000103007824 */ /* 0x004fc800078e0200 */
[----:B------:R-:W-:Y:S01]  /*8190*/  IMAD R0, R0, 0x2, R19 ;  /* 0x0000000200007824 */ /* 0x000fe200078e0213 */
[----:B---3--:R-:W1:Y:S04]  /*81a0*/  LDS.128 R4, [R45+0x18400] ;  /* 0x018400002d047984 */ /* 0x008e680000000c00 */
[----:B------:R-:W2:Y:S01]  /*81b0*/  LDS.128 R8, [R0+0x18400] ;  /* 0x0184000000087984 */ /* 0x000ea20000000c00 */
[----:B-1----:R-:W-:Y:S02]  /*81c0*/  HADD2.F32 R3, -RZ, R4.H0_H0 ;  /* 0x20000004ff037230 */ /* 0x002fe40000004100 */
[--C-:B--2---:R-:W-:Y:S02]  /*81d0*/  HADD2.F32 R15, -RZ, R8.reuse.H0_H0 ;  /* 0x20000008ff0f7230 */ /* 0x104fe40000004100 */
[----:B------:R-:W-:-:S03]  /*81e0*/  HADD2.F32 R8, -RZ, R8.H1_H1 ;  /* 0x30000008ff087230 */ /* 0x000fc60000004100 */
[-C--:B------:R-:W-:Y:S01]  /*81f0*/  FMUL.FTZ R26, R27, R15.reuse ;  /* 0x0000000f1b1a7220 */ /* 0x080fe20000410000 */
[C---:B------:R-:W-:Y:S01]  /*8200*/  FMUL.FTZ R28, R25.reuse, R15 ;  /* 0x0000000f191c7220 */ /* 0x040fe20000410000 */
[--C-:B------:R-:W-:Y:S02]  /*8210*/  HADD2.F32 R20, -RZ, R9.reuse.H0_H0 ;  /* 0x20000009ff147230 */ /* 0x100fe40000004100 */
[-C--:B------:R-:W-:Y:S01]  /*8220*/  FMUL.FTZ R15, R34, R8.reuse ;  /* 0x00000008220f7220 */ /* 0x080fe20000410000 */
[----:B------:R-:W-:Y:S02]  /*8230*/  HADD2.F32 R4, -RZ, R4.H1_H1 ;  /* 0x30000004ff047230 */ /* 0x000fe40000004100 */
[-C--:B------:R-:W-:Y:S01]  /*8240*/  FFMA.FTZ R26, R25, R3.reuse, -R26 ;  /* 0x00000003191a7223 */ /* 0x080fe2000001081a */
[----:B------:R-:W-:Y:S01]  /*8250*/  FFMA.FTZ R28, R27, R3, R28 ;  /* 0x000000031b1c7223 */ /* 0x000fe2000001001c */
[----:B------:R-:W-:Y:S02]  /*8260*/  HADD2.F32 R9, -RZ, R9.H1_H1 ;  /* 0x30000009ff097230 */ /* 0x000fe40000004100 */
[----:B------:R-:W-:Y:S01]  /*8270*/  FMUL.FTZ R3, R30, R8 ;  /* 0x000000081e037220 */ /* 0x000fe20000410000 */
[----:B------:R-:W-:-:S02]  /*8280*/  HADD2.F32 R12, -RZ, R5.H0_H0 ;  /* 0x20000005ff0c7230 */ /* 0x000fc40000004100 */
[----:B------:R-:W-:Y:S01]  /*8290*/  FMUL.FTZ R25, R36, R20 ;  /* 0x0000001424197220 */ /* 0x000fe20000410000 */
[----:B------:R-:W-:Y:S02]  /*82a0*/  HADD2.F32 R5, -RZ, R5.H1_H1 ;  /* 0x30000005ff057230 */ /* 0x000fe40000004100 */
[----:B------:R-:W-:Y:S01]  /*82b0*/  FFMA.FTZ R15, R30, R4, -R15 ;  /* 0x000000041e0f7223 */ /* 0x000fe2000001080f */
[--C-:B------:R-:W-:Y:S02]  /*82c0*/  HADD2.F32 R21, -RZ, R10.reuse.H0_H0 ;  /* 0x2000000aff157230 */ /* 0x100fe40000004100 */
[----:B------:R-:W-:Y:S01]  /*82d0*/  FMUL.FTZ R27, R32, R20 ;  /* 0x00000014201b7220 */ /* 0x000fe20000410000 */
[----:B------:R-:W-:Y:S01]  /*82e0*/  FFMA.FTZ R3, R34, R4, R3 ;  /* 0x0000000422037223 */ /* 0x000fe20000010003 */
[----:B------:R-:W-:Y:S02]  /*82f0*/  HADD2.F32 R10, -RZ, R10.H1_H1 ;  /* 0x3000000aff0a7230 */ /* 0x000fe40000004100 */
[-C--:B------:R-:W-:Y:S01]  /*8300*/  FMUL.FTZ R4, R35, R9.reuse ;  /* 0x0000000923047220 */ /* 0x080fe20000410000 */
[----:B------:R-:W-:Y:S01]  /*8310*/  FMUL.FTZ R8, R31, R9 ;  /* 0x000000091f087220 */ /* 0x000fe20000410000 */
[----:B------:R-:W-:-:S02]  /*8320*/  HADD2.F32 R34, -RZ, R44.H0_H0 ;  /* 0x2000002cff227230 */ /* 0x000fc40000004100 */
[-C--:B------:R-:W-:Y:S01]  /*8330*/  FFMA.FTZ R25, R32, R12.reuse, -R25 ;  /* 0x0000000c20197223 */ /* 0x080fe20000010819 */
[----:B------:R-:W-:Y:S02]  /*8340*/  HADD2.F32 R13, -RZ, R6.H0_H0 ;  /* 0x20000006ff0d7230 */ /* 0x000fe40000004100 */
[----:B------:R-:W-:Y:S01]  /*8350*/  FFMA.FTZ R27, R36, R12, R27 ;  /* 0x0000000c241b7223 */ /* 0x000fe2000001001b */
[----:B------:R-:W-:Y:S02]  /*8360*/  HADD2.F32 R32, -RZ, R42.H0_H0 ;  /* 0x2000002aff207230 */ /* 0x000fe40000004100 */
[-C--:B------:R-:W-:Y:S01]  /*8370*/  FFMA.FTZ R12, R31, R5.reuse, -R4 ;  /* 0x000000051f0c7223 */ /* 0x080fe20000010804 */
[----:B------:R-:W-:Y:S02]  /*8380*/  HADD2.F32 R6, -RZ, R6.H1_H1 ;  /* 0x30000006ff067230 */ /* 0x000fe40000004100 */
[----:B------:R-:W-:Y:S01]  /*8390*/  FFMA.FTZ R20, R35, R5, R8 ;  /* 0x0000000523147223 */ /* 0x000fe20000010008 */
[-C--:B------:R-:W-:Y:S01]  /*83a0*/  FMUL.FTZ R4, R37, R21.reuse ;  /* 0x0000001525047220 */ /* 0x080fe20000410000 */
[-C--:B------:R-:W-:Y:S01]  /*83b0*/  FMUL.FTZ R5, R34, R10.reuse ;  /* 0x0000000a22057220 */ /* 0x080fe20000410000 */
[----:B------:R-:W-:Y:S01]  /*83c0*/  FMUL.FTZ R30, R33, R21 ;  /* 0x00000015211e7220 */ /* 0x000fe20000410000 */
[----:B------:R-:W-:Y:S01]  /*83d0*/  FMUL.FTZ R9, R32, R10 ;  /* 0x0000000a20097220 */ /* 0x000fe20000410000 */
[----:B0-----:R-:W-:-:S02]  /*83e0*/  HADD2.F32 R24, -RZ, R11.H0_H0 ;  /* 0x2000000bff187230 */ /* 0x001fc40000004100 */
[----:B------:R-:W-:Y:S01]  /*83f0*/  FFMA.FTZ R21, R33, R13, -R4 ;  /* 0x0000000d21157223 */ /* 0x000fe20000010804 */
[----:B------:R-:W-:Y:S01]  /*8400*/  FFMA.FTZ R10, R32, R6, -R5 ;  /* 0x00000006200a7223 */ /* 0x000fe20000010805 */
[----:B------:R-:W-:Y:S02]  /*8410*/  HADD2.F32 R11, -RZ, R11.H1_H1 ;  /* 0x3000000bff0b7230 */ /* 0x000fe40000004100 */
[----:B------:R-:W-:Y:S02]  /*8420*/  HADD2.F32 R32, -RZ, R38.H0_H0 ;  /* 0x20000026ff207230 */ /* 0x000fe40000004100 */
[----:B------:R-:W-:Y:S02]  /*8430*/  HADD2.F32 R33, -RZ, R44.H1_H1 ;  /* 0x3000002cff217230 */ /* 0x000fe40000004100 */
[----:B------:R-:W-:Y:S02]  /*8440*/  HADD2.F32 R8, -RZ, R39.H1_H1 ;  /* 0x30000027ff087230 */ /* 0x000fe40000004100 */
[----:B------:R-:W-:-:S02]  /*8450*/  HADD2.F32 R31, -RZ, R42.H1_H1 ;  /* 0x3000002aff1f7230 */ /* 0x000fc40000004100 */
[----:B------:R-:W-:Y:S01]  /*8460*/  FFMA.FTZ R30, R37, R13, R30 ;  /* 0x0000000d251e7223 */ /* 0x000fe2000001001e */
[--C-:B------:R-:W-:Y:S02]  /*8470*/  HADD2.F32 R14, -RZ, R7.reuse.H0_H0 ;  /* 0x20000007ff0e7230 */ /* 0x100fe40000004100 */
[----:B------:R-:W-:Y:S01]  /*8480*/  FFMA.FTZ R13, R34, R6, R9 ;  /* 0x00000006220d7223 */ /* 0x000fe20000010009 */
[----:B------:R-:W-:Y:S02]  /*8490*/  HADD2.F32 R7, -RZ, R7.H1_H1 ;  /* 0x30000007ff077230 */ /* 0x000fe40000004100 */
[-C--:B------:R-:W-:Y:S01]  /*84a0*/  FMUL.FTZ R5, R32, R24.reuse ;  /* 0x0000001820057220 */ /* 0x080fe20000410000 */
[-C--:B------:R-:W-:Y:S01]  /*84b0*/  FMUL.FTZ R4, R33, R11.reuse ;  /* 0x0000000b21047220 */ /* 0x080fe20000410000 */
[C---:B------:R-:W-:Y:S01]  /*84c0*/  FMUL.FTZ R9, R8.reuse, R24 ;  /* 0x0000001808097220 */ /* 0x040fe20000410000 */
[C---:B------:R-:W-:Y:S01]  /*84d0*/  FMUL.FTZ R6, R31.reuse, R11 ;  /* 0x0000000b1f067220 */ /* 0x040fe20000410000 */
[-C--:B------:R-:W-:Y:S01]  /*84e0*/  FFMA.FTZ R11, R8, R14.reuse, -R5 ;  /* 0x0000000e080b7223 */ /* 0x080fe20000010805 */
[-C--:B------:R-:W-:Y:S01]  /*84f0*/  FFMA.FTZ R24, R31, R7.reuse, -R4 ;  /* 0x000000071f187223 */ /* 0x080fe20000010804 */
[----:B------:R-:W-:Y:S01]  /*8500*/  FFMA.FTZ R14, R32, R14, R9 ;  /* 0x0000000e200e7223 */ /* 0x000fe20000010009 */
[----:B------:R-:W-:Y:S01]  /*8510*/  FFMA.FTZ R31, R33, R7, R6 ;  /* 0x00000007211f7223 */ /* 0x000fe20000010006 */
[----:B------:R-:W-:-:S02]  /*8520*/  F2FP.F16.F32.PACK_AB R4, R15, R26 ;  /* 0x0000001a0f04723e */ /* 0x000fc400000000ff */
[----:B------:R-:W-:Y:S02]  /*8530*/  F2FP.F16.F32.PACK_AB R5, R12, R25 ;  /* 0x000000190c05723e */ /* 0x000fe400000000ff */
[----:B------:R-:W-:Y:S02]  /*8540*/  F2FP.F16.F32.PACK_AB R6, R10, R21 ;  /* 0x000000150a06723e */ /* 0x000fe400000000ff */
[----:B------:R-:W-:Y:S02]  /*8550*/  F2FP.F16.F32.PACK_AB R7, R24, R11 ;  /* 0x0000000b1807723e */ /* 0x000fe400000000ff */
[----:B------:R-:W-:Y:S02]  /*8560*/  F2FP.F16.F32.PACK_AB R8, R3, R28 ;  /* 0x0000001c0308723e */ /* 0x000fe400000000ff */
[----:B------:R-:W-:Y:S02]  /*8570*/  F2FP.F16.F32.PACK_AB R9, R20, R27 ;  /* 0x0000001b1409723e */ /* 0x000fe400000000ff */
[----:B------:R-:W-:-:S02]  /*8580*/  F2FP.F16.F32.PACK_AB R10, R13, R30 ;  /* 0x0000001e0d0a723e */ /* 0x000fc400000000ff */
[----:B------:R-:W-:Y:S01]  /*8590*/  F2FP.F16.F32.PACK_AB R11, R31, R14 ;  /* 0x0000000e1f0b723e */ /* 0x000fe200000000ff */
[----:B------:R3:W-:Y:S04]  /*85a0*/  STS.128 [R45+0x18400], R4 ;  /* 0x018400042d007388 */ /* 0x0007e80000000c00 */
[----:B------:R3:W-:Y:S02]  /*85b0*/  STS.128 [R0+0x18400], R8 ;  /* 0x0184000800007388 */ /* 0x0007e40000000c00 */
.L_x_736:
[----:B------:R-:W-:Y:S05]  /*85c0*/  BSYNC B0 ;  /* 0x0000000000007941 */ /* 0x000fea0003800000 */
.L_x_725:
[----:B------:R-:W-:Y:S01]  /*85d0*/  @!PT LDS RZ, [RZ] ;  /* 0x00000000fffff984 */ /* 0x000fe20000000800 */
[----:B------:R-:W-:Y:S01]  /*85e0*/  @!PT LDS RZ, [RZ] ;  /* 0x00000000fffff984 */ /* 0x000fe20000000800 */
[----:B------:R-:W-:Y:S01]  /*85f0*/  @!PT LDS RZ, [RZ] ;  /* 0x00000000fffff984 */ /* 0x000fe20000000800 */
[----:B------:R-:W-:Y:S01]  /*8600*/  @!PT LDS RZ, [RZ] ;  /* 0x00000000fffff984 */ /* 0x000fe20000000800 */
[----:B------:R4:W-:Y:S06]  /*8610*/  MEMBAR.ALL.CTA ;  /* 0x0000000000007992 */ /* 0x0009ec0000008000 */
[----:B----4-:R-:W4:Y:S01]  /*8620*/  FENCE.VIEW.ASYNC.S ;  /* 0x00000000000073c6 */ /* 0x010f220000000000 */
[----:B------:R-:W-:Y:S05]  /*8630*/  WARPSYNC.ALL ;  /* 0x0000000000007948 */ /* 0x000fea0003800000 */
[----:B----4-:R-:W-:Y:S06]  /*8640*/  BAR.SYNC.DEFER_BLOCKING 0xd, 0x100 ;  /* 0x0344000000007b1d */ /* 0x010fec0000010000 */
.L_x_722:
[----:B0123--:R-:W0:Y:S01]  /*8650*/  S2R R0, SR_TID.X ;  /* 0x0000000000007919 */ /* 0x00fe220000002100 */
[----:B------:R-:W-:Y:S01]  /*8660*/  ISETP.NE.AND P0, PT, R209, 0x3, PT ;  /* 0x00000003d100780c */ /* 0x000fe20003f05270 */
[----:B------:R-:W-:Y:S05]  /*8670*/  WARPSYNC.ALL ;  /* 0x0000000000007948 */ /* 0x000fea0003800000 */
[----:B0-----:R-:W-:-:S04]  /*8680*/  SHF.R.U32.HI R0, RZ, 0x7, R0 ;  /* 0x00000007ff007819 */ /* 0x001fc80000011600 */
[----:B------:R-:W-:-:S05]  /*8690*/  IADD3 R9, R0, 0x8, RZ ;  /* 0x0000000800097810 */ /* 0x000fca0007ffe0ff */
[----:B------:R0:W-:Y:S06]  /*86a0*/  BAR.SYNC.DEFER_BLOCKING R9, 0x100 ;  /* 0x000400090000751d */ /* 0x0001ec0000010000 */
[----:B------:R-:W-:Y:S05]  /*86b0*/  @!P0 BRA `(.L_x_746) ;  /* 0x0000000000048947 */ /* 0x000fea0003800000 */
[----:B------:R-:W-:Y:S01]  /*86c0*/  BPT.TRAP 0x1 ;  /* 0x000000040000795c */ /* 0x000fe20000300000 */
.L_x_746:
[----:B------:R-:W-:Y:S01]  /*86d0*/  IMAD R8, R206, 0x8, R19 ;  /* 0x00000008ce087824 */ /* 0x000fe200078e0213 */
[----:B------:R-:W-:-:S04]  /*86e0*/  SHF.L.U32 R73, R216, 0x1f, RZ ;  /* 0x0000001fd8497819 */ /* 0x000fc800000006ff */
[----:B------:R1:W2:Y:S01]  /*86f0*/  SYNCS.PHASECHK.TRANS64.TRYWAIT P1, [R8+URZ+0x22830], R73 ;  /* 0x02283049080075a7 */ /* 0x0002a2000802017f */
[----:B------:R-:W-:Y:S05]  /*8700*/  @!P0 BRA `(.L_x_747) ;  /* 0x0000000000048947 */ /* 0x000fea0003800000 */
[----:B------:R-:W-:Y:S01]  /*8710*/  BPT.TRAP 0x1 ;  /* 0x000000040000795c */ /* 0x000fe20000300000 */
.L_x_747:
[----:B------:R-:W-:Y:S01]  /*8720*/  VIADD R0, R19, 0x1c400 ;  /* 0x0001c40013007836 */ /* 0x000fe20000000000 */
[----:B------:R-:W-:Y:S01]  /*8730*/  LOP3.LUT R4, R29, 0x10000, RZ, 0xfc, !PT ;  /* 0x000100001d047812 */ /* 0x000fe200078efcff */
[----:B------:R-:W-:-:S03]  /*8740*/  IMAD.MOV.U32 R5, RZ, RZ, 0x40000040 ;  /* 0x40000040ff057424 */ /* 0x000fc600078e00ff */
[----:B------:R-:W-:-:S04]  /*8750*/  SHF.R.U32.HI R0, RZ, 0x4, R0 ;  /* 0x00000004ff007819 */ /* 0x000fc80000011600 */
[----:B------:R-:W-:-:S04]  /*8760*/  LOP3.LUT R0, R0, 0x3fff, RZ, 0xc0, !PT ;  /* 0x00003fff00007812 */ /* 0x000fc800078ec0ff */
[----:B------:R-:W-:-:S05]  /*8770*/  LOP3.LUT R0, R0, 0x10000, RZ, 0xfc, !PT ;  /* 0x0001000000007812 */ /* 0x000fca00078efcff */
[----:B------:R3:W-:Y:S01]  /*8780*/  STL [R1], R0 ;  /* 0x0000000001007387 */ /* 0x0007e20000100800 */
[----:B--2---:R-:W-:Y:S05]  /*8790*/  @P1 BRA `(.L_x_748) ;  /* 0x0000000000081947 */ /* 0x004fea0003800000 */
[----:B------:R-:W2:Y:S02]  /*87a0*/  SYNCS.PHASECHK.TRANS64.TRYWAIT P1, [R8+URZ+0x22830], R73 ;  /* 0x02283049080075a7 */ /* 0x000ea4000802017f */
[----:B--2---:R-:W-:Y:S05]  /*87b0*/  @!P1 BRA `(.L_x_749) ;  /* 0x000000e800b49947 */ /* 0x004fea0003800000 */
.L_x_748:
[----:B---3--:R-:W3:Y:S01]  /*87c0*/  LDL R0, [R1] ;  /* 0x0000000001007983 */ /* 0x008ee20000100800 */
[----:B------:R-:W-:Y:S01]  /*87d0*/  IMAD.MOV.U32 R7, RZ, RZ, 0x40000040 ;  /* 0x40000040ff077424 */ /* 0x000fe200078e00ff */
[----:B------:R-:W-:Y:S05]  /*87e0*/  WARPSYNC.ALL ;  /* 0x0000000000007948 */ /* 0x000fea0003800000 */
[C---:B------:R-:W-:Y:S01]  /*87f0*/  R2UR UR4, R4.reuse ;  /* 0x00000000040472ca */ /* 0x040fe200000e0000 */
[----:B-----5:R-:W-:Y:S01]  /*8800*/  WARPGROUP.ARRIVE ;  /* 0x00000000000079c5 */ /* 0x020fe20000000000 */
[----:B------:R-:W-:Y:S01]  /*8810*/  R2UR UR5, R5 ;  /* 0x00000000050572ca */ /* 0x000fe200000e0000 */
[C---:B------:R-:W-:Y:S01]  /*8820*/  VIADD R20, R4.reuse, 0x2 ;  /* 0x0000000204147836 */ /* 0x040fe20000000000 */
[----:B------:R-:W-:Y:S01]  /*8830*/  R2UR UR7, R7 ;  /* 0x00000000070772ca */ /* 0x000fe200000e0000 */
[----:B------:R-:W-:Y:S01]  /*8840*/  IMAD.MOV.U32 R21, RZ, RZ, 0x40000040 ;  /* 0x40000040ff157424 */ /* 0x000fe200078e00ff */
[----:B------:R-:W-:Y:S01]  /*8850*/  MOV R11, 0x40000040 ;  /* 0x40000040000b7802 */ /* 0x000fe20000000f00 */
[----:B------:R-:W-:Y:S01]  /*8860*/  VIADD R14, R4, 0x4 ;  /* 0x00000004040e7836 */ /* 0x000fe20000000000 */
[----:B------:R-:W-:Y:S01]  /*8870*/  MOV R7, 0x40000040 ;  /* 0x4000004000077802 */ /* 0x000fe20000000f00 */
[----:B------:R-:W-:-:S02]  /*8880*/  IMAD.MOV.U32 R15, RZ, RZ, 0x40000040 ;  /* 0x40000040ff0f7424 */ /* 0x000fc400078e00ff */
[----:B------:R-:W-:Y:S02]  /*8890*/  VIADD R12, R4, 0x6 ;  /* 0x00000006040c7836 */ /* 0x000fe40000000000 */
[----:B------:R-:W-:Y:S02]  /*88a0*/  IMAD.MOV.U32 R13, RZ, RZ, 0x40000040 ;  /* 0x40000040ff0d7424 */ /* 0x000fe400078e00ff */
[----:B---3--:R-:W-:Y:S02]  /*88b0*/  IMAD R6, R206, 0x300, R0 ;  /* 0x00000300ce067824 */ /* 0x008fe400078e0200 */
[----:B------:R-:W3:Y:S02]  /*88c0*/  S2R R0, SR_TID.X ;  /* 0x0000000000007919 */ /* 0x000ee40000002100 */
[C---:B------:R-:W-:Y:S01]  /*88d0*/  VIADD R10, R6.reuse, 0x2 ;  /* 0x00000002060a7836 */ /* 0x040fe20000000000 */
[----:B------:R-:W-:-:S13]  /*88e0*/  R2UR UR6, R6 ;  /* 0x00000000060672ca */ /* 0x000fda00000e0000 */
[----:B------:R-:W-:Y:S01]  /*88f0*/  HGMMA.64x96x16.F32 R24, gdesc[UR4], RZ, !UPT, gsb0 ;  /* 0x01600000041879f0 */ /* 0x000fe2000c0008ff */
[----:B------:R-:W-:Y:S02]  /*8900*/  R2UR UR4, R20 ;  /* 0x00000000140472ca */ /* 0x000fe400000e0000 */
[----:B------:R-:W-:Y:S02]  /*8910*/  R2UR UR5, R21 ;  /* 0x00000000150572ca */ /* 0x000fe400000e0000 */
[----:B------:R-:W-:Y:S01]  /*8920*/  R2UR UR6, R10 ;  /* 0x000000000a0672ca */ /* 0x000fe200000e0000 */
[C---:B------:R-:W-:Y:S01]  /*8930*/  VIADD R10, R6.reuse, 0x4 ;  /* 0x00000004060a7836 */ /* 0x040fe20000000000 */
[----:B------:R-:W-:Y:S01]  /*8940*/  R2UR UR7, R11 ;  /* 0x000000000b0772ca */ /* 0x000fe200000e0000 */
[----:B------:R-:W-:Y:S02]  /*8950*/  IMAD.MOV.U32 R11, RZ, RZ, 0x40000040 ;  /* 0x40000040ff0b7424 */ /* 0x000fe400078e00ff */
[----:B------:R-:W-:Y:S01]  /*8960*/  VIADD R6, R6, 0x6 ;  /* 0x0000000606067836 */ /* 0x000fe20000000000 */
[----:B---3--:R-:W-:Y:S01]  /*8970*/  SHF.R.U32.HI R0, RZ, 0x7, R0 ;  /* 0x00000007ff007819 */ /* 0x008fe20000011600 */
[----:B------:R-:W-:-:S02]  /*8980*/  WARPGROUP.DEPBAR.LE gsb0, 0x0 ;  /* 0x00008000000079c5 */ /* 0x000fc40000010000 */
[----:B------:R-:W-:-:S06]  /*8990*/  WARPGROUP.ARRIVE ;  /* 0x00000000000079c5 */ /* 0x000fcc0000000000 */
[----:B------:R-:W-:Y:S01]  /*89a0*/  HGMMA.64x96x16.F32 R24, gdesc[UR4], R24, gsb0 ;  /* 0x01600000041879f0 */ /* 0x000fe20008000818 */
[----:B------:R-:W-:Y:S02]  /*89b0*/  R2UR UR4, R14 ;  /* 0x000000000e0472ca */ /* 0x000fe400000e0000 */
[----:B------:R-:W-:Y:S02]  /*89c0*/  R2UR UR5, R15 ;  /* 0x000000000f0572ca */ /* 0x000fe400000e0000 */
[----:B------:R-:W-:Y:S02]  /*89d0*/  R2UR UR6, R10 ;  /* 0x000000000a0672ca */ /* 0x000fe400000e0000 */
[----:B------:R-:W-:Y:S02]  /*89e0*/  R2UR UR7, R11 ;  /* 0x000000000b0772ca */ /* 0x000fe400000e0000 */
[----:B------:R-:W-:Y:S01]  /*89f0*/  IADD3 R11, -R0, 0xb, RZ ;  /* 0x0000000b000b7810 */ /* 0x000fe20007ffe1ff */
[----:B------:R-:W-:-:S02]  /*8a00*/  WARPGROUP.DEPBAR.LE gsb0, 0x0 ;  /* 0x00008000000079c5 */ /* 0x000fc40000010000 */
[----:B------:R-:W-:-:S08]  /*8a10*/  WARPGROUP.ARRIVE ;  /* 0x00000000000079c5 */ /* 0x000fd00000000000 */
[----:B------:R-:W-:Y:S01]  /*8a20*/  HGMMA.64x96x16.F32 R24, gdesc[UR4], R24, gsb0 ;  /* 0x01600000041879f0 */ /* 0x000fe20008000818 */
[----:B------:R-:W-:Y:S02]  /*8a30*/  R2UR UR4, R12 ;  /* 0x000000000c0472ca */ /* 0x000fe400000e0000 */
[----:B------:R-:W-:Y:S02]  /*8a40*/  R2UR UR5, R13 ;  /* 0x000000000d0572ca */ /* 0x000fe400000e0000 */
[----:B------:R-:W-:Y:S02]  /*8a50*/  R2UR UR6, R6 ;  /* 0x00000000060672ca */ /* 0x000fe400000e0000 */
[----:B------:R-:W-:Y:S01]  /*8a60*/  R2UR UR7, R7 ;  /* 0x00000000070772ca */ /* 0x000fe200000e0000 */
[----:B------:R-:W-:Y:S02]  /*8a70*/  WARPGROUP.DEPBAR.LE gsb0, 0x0 ;  /* 0x00008000000079c5 */ /* 0x000fe40000010000 */
[----:B------:R-:W-:-:S10]  /*8a80*/  WARPGROUP.ARRIVE ;  /* 0x00000000000079c5 */ /* 0x000fd40000000000 */
[----:B------:R-:W-:Y:S03]  /*8a90*/  HGMMA.64x96x16.F32 R24, gdesc[UR4], R24, gsb0 ;  /* 0x01600000041879f0 */ /* 0x000fe60008000818 */
[----:B------:R-:W-:Y:S02]  /*8aa0*/  WARPGROUP.DEPBAR.LE gsb0, 0x0 ;  /* 0x00008000000079c5 */ /* 0x000fe40000010000 */
[----:B------:R3:W-:Y:S06]  /*8ab0*/  BAR.ARV R11, 0x100 ;  /* 0x0004000b0000751d */ /* 0x0007ec0000002000 */
[----:B------:R-:W-:Y:S05]  /*8ac0*/  @!P0 BRA `(.L_x_750) ;  /* 0x0000000000048947 */ /* 0x000fea0003800000 */
[----:B------:R-:W-:Y:S01]  /*8ad0*/  BPT.TRAP 0x1 ;  /* 0x000000040000795c */ /* 0x000fe20000300000 */
.L_x_750:
[----:B------:R-:W4:Y:S01]  /*8ae0*/  LDL R3, [R1+0x4c] ;  /* 0x00004c0001037983 */ /* 0x000f220000100800 */
[----:B------:R-:W-:Y:S01]  /*8af0*/  IMAD R0, R178, -0x60, R177 ;  /* 0xffffffa0b2007824 */ /* 0x000fe200078e02b1 */
[----:B------:R-:W-:Y:S01]  /*8b00*/  ULDC UR4, c[0x0][0x988] ;  /* 0x0002620000047ab9 */ /* 0x000fe20000000800 */
[----:B------:R-:W5:Y:S02]  /*8b10*/  S2R R72, SR_CgaCtaId ;  /* 0x0000000000487919 */ /* 0x000f640000008800 */
[----:B------:R-:W-:-:S04]  /*8b20*/  VIADD R0, R0, 0x60 ;  /* 0x0000006000007836 */ /* 0x000fc80000000000 */
[----:B----4-:R-:W-:-:S05]  /*8b30*/  IMAD R0, R3, -0x2, R0 ;  /* 0xfffffffe03007824 */ /* 0x010fca00078e0200 */
[C---:B------:R-:W-:Y:S02]  /*8b40*/  ISETP.GT.AND P2, PT, R0.reuse, RZ, PT ;  /* 0x000000ff0000720c */ /* 0x040fe40003f44270 */
[C---:B------:R-:W-:Y:S02]  /*8b50*/  ISETP.GT.AND P3, PT, R0.reuse, 0x1, PT ;  /* 0x000000010000780c */ /* 0x040fe40003f64270 */
[----:B------:R-:W-:Y:S02]  /*8b60*/  ISETP.GT.AND P4, PT, R0, 0x8, PT ;  /* 0x000000080000780c */ /* 0x000fe40003f84270 */
        /* <DEDUP_REMOVED lines=8> */
[----:B------:R-:W-:-:S02]  /*8bf0*/  FSEL R7, R26, -INF , P2 ;  /* 0xff8000001a077808 */ /* 0x000fc40001000000 */
[----:B------:R-:W-:Y:S02]  /*8c00*/  ISETP.GT.AND P2, PT, R0, 0x11, PT ;  /* 0x000000110000780c */ /* 0x000fe40003f44270 */
[----:B------:R-:W-:Y:S02]  /*8c10*/  FSEL R81, R32, -INF , P1 ;  /* 0xff80000020517808 */ /* 0x000fe40000800000 */
[----:B------:R-:W-:Y:S02]  /*8c20*/  FMNMX.FTZ R10, R79, R10, !PT ;  /* 0x0000000a4f0a7209 */ /* 0x000fe40007810000 */
[----:B------:R-:W-:Y:S02]  /*8c30*/  FSEL R27, R27, -INF , P3 ;  /* 0xff8000001b1b7808 */ /* 0x000fe40001800000 */
[----:B------:R-:W-:Y:S02]  /*8c40*/  ISETP.GT.AND P3, PT, R0, 0x18, PT ;  /* 0x000000180000780c */ /* 0x000fe40003f64270 */
[----:B------:R-:W-:-:S02]  /*8c50*/  FSEL R83, R33, -INF , P2 ;  /* 0xff80000021537808 */ /* 0x000fc40001000000 */
[----:B------:R-:W-:Y:S02]  /*8c60*/  FMNMX.FTZ R10, R81, R10, !PT ;  /* 0x0000000a510a7209 */ /* 0x000fe40007810000 */
[----:B------:R-:W-:Y:S02]  /*8c70*/  FSEL R25, R30, -INF , P4 ;  /* 0xff8000001e197808 */ /* 0x000fe40002000000 */
        /* <DEDUP_REMOVED lines=64> */
[----:B------:R-:W-:Y:S01]  /*9080*/  ISETP.GT.AND P5, PT, R0, 0x59, PT ;  /* 0x000000590000780c */ /* 0x000fe20003fa4270 */
[----:B------:R-:W-:Y:S01]  /*9090*/  IMAD.U32 R0, RZ, RZ, UR4 ;  /* 0x00000004ff007e24 */ /* 0x000fe2000f8e00ff */
[----:B------:R-:W-:Y:S02]  /*90a0*/  FSEL R117, R68, -INF , P4 ;  /* 0xff80000044757808 */ /* 0x000fe40002000000 */
[----:B------:R-:W-:Y:S02]  /*90b0*/  FMNMX.FTZ R10, R115, R10, !PT ;  /* 0x0000000a730a7209 */ /* 0x000fe40007810000 */
[----:B------:R-:W-:Y:S02]  /*90c0*/  FSEL R119, R69, -INF , P5 ;  /* 0xff80000045777808 */ /* 0x000fe40002800000 */
[----:B------:R-:W-:-:S04]  /*90d0*/  FMNMX.FTZ R10, R117, R10, !PT ;  /* 0x0000000a750a7209 */ /* 0x000fc80007810000 */
[----:B------:R-:W-:-:S05]  /*90e0*/  FMNMX.FTZ R24, R119, R10, !PT ;  /* 0x0000000a77187209 */ /* 0x000fca0007810000 */
[----:B------:R-:W4:Y:S02]  /*90f0*/  SHFL.BFLY PT, R3, R24, 0x2, 0x1f ;  /* 0x0c401f0018037f89 */ /* 0x000f2400000e0000 */
[----:B----4-:R-:W-:-:S05]  /*9100*/  FMNMX.FTZ R26, R24, R3, !PT ;  /* 0x00000003181a7209 */ /* 0x010fca0007810000 */
[----:B------:R-:W4:Y:S02]  /*9110*/  SHFL.BFLY PT, R3, R26, 0x1, 0x1f ;  /* 0x0c201f001a037f89 */ /* 0x000f2400000e0000 */
[----:B----4-:R-:W-:-:S04]  /*9120*/  FMNMX.FTZ R3, R26, R3, !PT ;  /* 0x000000031a037209 */ /* 0x010fc80007810000 */
[C---:B------:R-:W-:Y:S01]  /*9130*/  FSETP.NEU.FTZ.AND P6, PT, R3.reuse, -INF , PT ;  /* 0xff8000000300780b */ /* 0x040fe20003fdd000 */
[----:B------:R-:W-:-:S05]  /*9140*/  FMUL.FTZ R10, R3, R0 ;  /* 0x00000000030a7220 */ /* 0x000fca0000410000 */
[----:B------:R-:W-:Y:S02]  /*9150*/  FSEL R28, R10, RZ, P6 ;  /* 0x000000ff0a1c7208 */ /* 0x000fe40003000000 */
[----:B------:R-:W-:-:S03]  /*9160*/  FMNMX.FTZ R10, R7, R27, !PT ;  /* 0x0000001b070a7209 */ /* 0x000fc60007810000 */
[--C-:B------:R-:W-:Y:S01]  /*9170*/  FFMA.FTZ R200, R75, R0, -R28.reuse ;  /* 0x000000004bc87223 */ /* 0x100fe2000001081c */
[----:B------:R-:W-:Y:S01]  /*9180*/  FMNMX.FTZ R10, R25, R10, !PT ;  /* 0x0000000a190a7209 */ /* 0x000fe20007810000 */
[-CC-:B------:R-:W-:Y:S01]  /*9190*/  FFMA.FTZ R202, R77, R0.reuse, -R28.reuse ;  /* 0x000000004dca7223 */ /* 0x180fe2000001081c */
[----:B------:R-:W-:Y:S01]  /*91a0*/  FSEL R75, R63, -INF , P1 ;  /* 0xff8000003f4b7808 */ /* 0x000fe20000800000 */
        /* <DEDUP_REMOVED lines=10> */
[----:B------:R-:W-:Y:S01]  /*9250*/  MUFU.EX2 R200, R200 ;  /* 0x000000c800c87308 */ /* 0x000fe20000000800 */
[----:B------:R-:W-:Y:S01]  /*9260*/  FSEL R81, R70, -INF , P4 ;  /* 0xff80000046517808 */ /* 0x000fe20002000000 */
[--C-:B------:R-:W-:Y:S01]  /*9270*/  FFMA.FTZ R154, R85, R0, -R28.reuse ;  /* 0x00000000559a7223 */ /* 0x100fe2000001081c */
[----:B------:R-:W-:Y:S01]  /*9280*/  FMNMX.FTZ R10, R33, R10, !PT ;  /* 0x0000000a210a7209 */ /* 0x000fe20007810000 */
[-CC-:B------:R-:W-:Y:S01]  /*9290*/  FFMA.FTZ R87, R87, R0.reuse, -R28.reuse ;  /* 0x0000000057577223 */ /* 0x180fe2000001081c */
[----:B------:R-:W-:Y:S01]  /*92a0*/  FSEL R83, R71, -INF , P5 ;  /* 0xff80000047537808 */ /* 0x000fe20002800000 */
[--C-:B------:R-:W-:Y:S01]  /*92b0*/  FFMA.FTZ R67, R91, R0, -R28.reuse ;  /* 0x000000005b437223 */ /* 0x100fe2000001081c */
[----:B------:R-:W-:Y:S01]  /*92c0*/  FMNMX.FTZ R10, R39, R10, !PT ;  /* 0x0000000a270a7209 */ /* 0x000fe20007810000 */
[----:B------:R-:W4:Y:S01]  /*92d0*/  MUFU.EX2 R61, R61 ;  /* 0x0000003d003d7308 */ /* 0x000f220000000800 */
[-CC-:B------:R-:W-:Y:S01]  /*92e0*/  FFMA.FTZ R158, R93, R0.reuse, -R28.reuse ;  /* 0x000000005d9e7223 */ /* 0x180fe2000001081c */
[--C-:B------:R-:W-:Y:S01]  /*92f0*/  FFMA.FTZ R71, R95, R0, -R28.reuse ;  /* 0x000000005f477223 */ /* 0x100fe2000001081c */
[----:B------:R-:W-:Y:S01]  /*9300*/  FMNMX.FTZ R10, R37, R10, !PT ;  /* 0x0000000a250a7209 */ /* 0x000fe20007810000 */
[-CC-:B------:R-:W-:Y:S01]  /*9310*/  FFMA.FTZ R160, R97, R0.reuse, -R28.reuse ;  /* 0x0000000061a07223 */ /* 0x180fe2000001081c */
[-CC-:B------:R-:W-:Y:S01]  /*9320*/  FFMA.FTZ R85, R99, R0.reuse, -R28.reuse ;  /* 0x0000000063557223 */ /* 0x180fe2000001081c */
[--C-:B------:R-:W-:Y:S01]  /*9330*/  FFMA.FTZ R162, R101, R0, -R28.reuse ;  /* 0x0000000065a27223 */ /* 0x100fe2000001081c */
[----:B------:R-:W-:Y:S01]  /*9340*/  FMNMX.FTZ R10, R43, R10, !PT ;  /* 0x0000000a2b0a7209 */ /* 0x000fe20007810000 */
[----:B------:R-:W0:Y:S01]  /*9350*/  MUFU.EX2 R202, R202 ;  /* 0x000000ca00ca7308 */ /* 0x000e220000000800 */
[-CC-:B------:R-:W-:Y:S01]  /*9360*/  FFMA.FTZ R164, R105, R0.reuse, -R28.reuse ;  /* 0x0000000069a47223 */ /* 0x180fe2000001081c */
[--C-:B------:R-:W-:Y:S01]  /*9370*/  FFMA.FTZ R166, R109, R0, -R28.reuse ;  /* 0x000000006da67223 */ /* 0x100fe2000001081c */
[----:B------:R-:W-:Y:S01]  /*9380*/  FMNMX.FTZ R10, R41, R10, !PT ;  /* 0x0000000a290a7209 */ /* 0x000fe20007810000 */
[-CC-:B------:R-:W-:Y:S01]  /*9390*/  FFMA.FTZ R91, R111, R0.reuse, -R28.reuse ;  /* 0x000000006f5b7223 */ /* 0x180fe2000001081c */
[-CC-:B------:R-:W-:Y:S01]  /*93a0*/  FFMA.FTZ R168, R113, R0.reuse, -R28.reuse ;  /* 0x0000000071a87223 */ /* 0x180fe2000001081c */
[--C-:B------:R-:W-:Y:S01]  /*93b0*/  FFMA.FTZ R93, R115, R0, -R28.reuse ;  /* 0x00000000735d7223 */ /* 0x100fe2000001081c */
[----:B------:R-:W-:Y:S01]  /*93c0*/  FMNMX.FTZ R10, R47, R10, !PT ;  /* 0x0000000a2f0a7209 */ /* 0x000fe20007810000 */
[----:B------:R-:W1:Y:S01]  /*93d0*/  MUFU.EX2 R65, R65 ;  /* 0x0000004100417308 */ /* 0x000e620000000800 */
[-CC-:B------:R-:W-:Y:S01]  /*93e0*/  FFMA.FTZ R170, R117, R0.reuse, -R28.reuse ;  /* 0x0000000075aa7223 */ /* 0x180fe2000001081c */
[----:B------:R-:W-:Y:S01]  /*93f0*/  FFMA.FTZ R95, R119, R0, -R28 ;  /* 0x00000000775f7223 */ /* 0x000fe2000001081c */
[----:B------:R-:W-:-:S04]  /*9400*/  FMNMX.FTZ R10, R45, R10, !PT ;  /* 0x0000000a2d0a7209 */ /* 0x000fc80007810000 */
[----:B------:R-:W-:Y:S01]  /*9410*/  FMNMX.FTZ R10, R51, R10, !PT ;  /* 0x0000000a330a7209 */ /* 0x000fe20007810000 */
[----:B------:R-:W2:Y:S03]  /*9420*/  MUFU.EX2 R152, R152 ;  /* 0x0000009800987308 */ /* 0x000ea60000000800 */
[----:B------:R-:W-:-:S04]  /*9430*/  FMNMX.FTZ R10, R49, R10, !PT ;  /* 0x0000000a310a7209 */ /* 0x000fc80007810000 */
[----:B------:R-:W-:Y:S01]  /*9440*/  FMNMX.FTZ R10, R55, R10, !PT ;  /* 0x0000000a370a7209 */ /* 0x000fe20007810000 */
[----:B------:R-:W3:Y:S03]  /*9450*/  MUFU.EX2 R69, R69 ;  /* 0x0000004500457308 */ /* 0x000ee60000000800 */
[----:B------:R-:W-:-:S04]  /*9460*/  FMNMX.FTZ R10, R53, R10, !PT ;  /* 0x0000000a350a7209 */ /* 0x000fc80007810000 */
[----:B------:R-:W-:Y:S01]  /*9470*/  FMNMX.FTZ R10, R59, R10, !PT ;  /* 0x0000000a3b0a7209 */ /* 0x000fe20007810000 */
[----:B------:R-:W5:Y:S03]  /*9480*/  MUFU.EX2 R154, R154 ;  /* 0x0000009a009a7308 */ /* 0x000f660000000800 */
[----:B------:R-:W-:-:S04]  /*9490*/  FMNMX.FTZ R10, R57, R10, !PT ;  /* 0x0000000a390a7209 */ /* 0x000fc80007810000 */
[----:B------:R-:W-:Y:S01]  /*94a0*/  FMNMX.FTZ R10, R75, R10, !PT ;  /* 0x0000000a4b0a7209 */ /* 0x000fe20007810000 */
[----:B------:R4:W5:Y:S03]  /*94b0*/  MUFU.EX2 R63, R87 ;  /* 0x00000057003f7308 */ /* 0x0009660000000800 */
[----:B------:R-:W-:-:S04]  /*94c0*/  FMNMX.FTZ R10, R77, R10, !PT ;  /* 0x0000000a4d0a7209 */ /* 0x000fc80007810000 */
[----:B------:R-:W-:Y:S01]  /*94d0*/  FMNMX.FTZ R10, R79, R10, !PT ;  /* 0x0000000a4f0a7209 */ /* 0x000fe20007810000 */
[----:B------:R-:W-:Y:S01]  /*94e0*/  MUFU.EX2 R156, R156 ;  /* 0x0000009c009c7308 */ /* 0x000fe20000000800 */
[----:B----4-:R-:W-:Y:S02]  /*94f0*/  FFMA.FTZ R87, R103, R0, -R28 ;  /* 0x0000000067577223 */ /* 0x010fe4000001081c */
[----:B------:R-:W-:-:S04]  /*9500*/  FMNMX.FTZ R10, R81, R10, !PT ;  /* 0x0000000a510a7209 */ /* 0x000fc80007810000 */
[----:B------:R-:W-:Y:S01]  /*9510*/  FMNMX.FTZ R10, R83, R10, !PT ;  /* 0x0000000a530a7209 */ /* 0x000fe20007810000 */
[----:B------:R-:W-:Y:S04]  /*9520*/  MUFU.EX2 R67, R67 ;  /* 0x0000004300437308 */ /* 0x000fe80000000800 */
[----:B------:R-:W4:Y:S04]  /*9530*/  SHFL.BFLY PT, R89, R10, 0x2, 0x1f ;  /* 0x0c401f000a597f89 */ /* 0x000f2800000e0000 */
[----:B------:R-:W-:Y:S08]  /*9540*/  MUFU.EX2 R158, R158 ;  /* 0x0000009e009e7308 */ /* 0x000ff00000000800 */
[----:B------:R-:W-:Y:S08]  /*9550*/  MUFU.EX2 R71, R71 ;  /* 0x0000004700477308 */ /* 0x000ff00000000800 */
[----:B------:R-:W-:Y:S01]  /*9560*/  MUFU.EX2 R160, R160 ;  /* 0x000000a000a07308 */ /* 0x000fe20000000800 */
[----:B----4-:R-:W-:Y:S01]  /*9570*/  FMNMX.FTZ R6, R10, R89, !PT ;  /* 0x000000590a067209 */ /* 0x010fe20007810000 */
[----:B------:R-:W-:-:S06]  /*9580*/  FFMA.FTZ R89, R107, R0, -R28 ;  /* 0x000000006b597223 */ /* 0x000fcc000001081c */
[----:B------:R-:W-:Y:S01]  /*9590*/  MUFU.EX2 R85, R85 ;  /* 0x0000005500557308 */ /* 0x000fe20000000800 */
[----:B------:R-:W4:Y:S07]  /*95a0*/  SHFL.BFLY PT, R173, R6, 0x1, 0x1f ;  /* 0x0c201f0006ad7f89 */ /* 0x000f2e00000e0000 */
[----:B------:R-:W-:Y:S08]  /*95b0*/  MUFU.EX2 R162, R162 ;  /* 0x000000a200a27308 */ /* 0x000ff00000000800 */
[----:B------:R-:W-:Y:S08]  /*95c0*/  MUFU.EX2 R87, R87 ;  /* 0x0000005700577308 */ /* 0x000ff00000000800 */
[----:B------:R-:W-:Y:S01]  /*95d0*/  MUFU.EX2 R164, R164 ;  /* 0x000000a400a47308 */ /* 0x000fe20000000800 */
[----:B----4-:R-:W-:-:S04]  /*95e0*/  FMNMX.FTZ R173, R6, R173, !PT ;  /* 0x000000ad06ad7209 */ /* 0x010fc80007810000 */
[C---:B------:R-:W-:Y:S01]  /*95f0*/  FSETP.NEU.FTZ.AND P1, PT, R173.reuse, -INF , PT ;  /* 0xff800000ad00780b */ /* 0x040fe20003f3d000 */
[----:B------:R-:W-:Y:S02]  /*9600*/  FMUL.FTZ R6, R173, R0 ;  /* 0x00000000ad067220 */ /* 0x000fe40000410000 */
[----:B------:R-:W-:Y:S03]  /*9610*/  MUFU.EX2 R89, R89 ;  /* 0x0000005900597308 */ /* 0x000fe60000000800 */
[----:B------:R-:W-:-:S05]  /*9620*/  FSEL R24, R6, RZ, P1 ;  /* 0x000000ff06187208 */ /* 0x000fca0000800000 */
[-CC-:B------:R-:W-:Y:S01]  /*9630*/  FFMA.FTZ R201, R7, R0.reuse, -R24.reuse ;  /* 0x0000000007c97223 */ /* 0x180fe20000010818 */
[-CC-:B------:R-:W-:Y:S01]  /*9640*/  FFMA.FTZ R10, R27, R0.reuse, -R24.reuse ;  /* 0x000000001b0a7223 */ /* 0x180fe20000010818 */
[-CC-:B------:R-:W-:Y:S01]  /*9650*/  FFMA.FTZ R25, R25, R0.reuse, -R24.reuse ;  /* 0x0000000019197223 */ /* 0x180fe20000010818 */
[-CC-:B------:R-:W-:Y:S01]  /*9660*/  FFMA.FTZ R31, R31, R0.reuse, -R24.reuse ;  /* 0x000000001f1f7223 */ /* 0x180fe20000010818 */
[-CC-:B------:R-:W-:Y:S01]  /*9670*/  FFMA.FTZ R29, R29, R0.reuse, -R24.reuse ;  /* 0x000000001d1d7223 */ /* 0x180fe20000010818 */
[----:B------:R-:W-:Y:S01]  /*9680*/  FADD.FTZ R7, R200, R61 ;  /* 0x0000003dc8077221 */ /* 0x000fe20000010000 */
[----:B------:R-:W-:Y:S01]  /*9690*/  MUFU.EX2 R201, R201 ;  /* 0x000000c900c97308 */ /* 0x000fe20000000800 */
[-CC-:B------:R-:W-:Y:S01]  /*96a0*/  FFMA.FTZ R35, R35, R0.reuse, -R24.reuse ;  /* 0x0000000023237223 */ /* 0x180fe20000010818 */
[-CC-:B------:R-:W-:Y:S01]  /*96b0*/  FFMA.FTZ R33, R33, R0.reuse, -R24.reuse ;  /* 0x0000000021217223 */ /* 0x180fe20000010818 */
[----:B0-----:R-:W-:Y:S01]  /*96c0*/  FADD.FTZ R6, R202, R7 ;  /* 0x00000007ca067221 */ /* 0x001fe20000010000 */
[-CC-:B------:R-:W-:Y:S01]  /*96d0*/  FFMA.FTZ R39, R39, R0.reuse, -R24.reuse ;  /* 0x0000000027277223 */ /* 0x180fe20000010818 */
[-CC-:B------:R-:W-:Y:S01]  /*96e0*/  FFMA.FTZ R37, R37, R0.reuse, -R24.reuse ;  /* 0x0000000025257223 */ /* 0x180fe20000010818 */
[-C--:B------:R-:W-:Y:S01]  /*96f0*/  FFMA.FTZ R43, R43, R0.reuse, -R24 ;  /* 0x000000002b2b7223 */ /* 0x080fe20000010818 */
[----:B-1----:R-:W-:Y:S01]  /*9700*/  FADD.FTZ R7, R65, R6 ;  /* 0x0000000641077221 */ /* 0x002fe20000010000 */
[----:B------:R-:W0:Y:S01]  /*9710*/  MUFU.EX2 R10, R10 ;  /* 0x0000000a000a7308 */ /* 0x000e220000000800 */
[-CC-:B------:R-:W-:Y:S01]  /*9720*/  FFMA.FTZ R41, R41, R0.reuse, -R24.reuse ;  /* 0x0000000029297223 */ /* 0x180fe20000010818 */
[-CC-:B------:R-:W-:Y:S01]  /*9730*/  FFMA.FTZ R47, R47, R0.reuse, -R24.reuse ;  /* 0x000000002f2f7223 */ /* 0x180fe20000010818 */
[----:B--2---:R-:W-:Y:S01]  /*9740*/  FADD.FTZ R38, R152, R7 ;  /* 0x0000000798267221 */ /* 0x004fe20000010000 */
[-CC-:B------:R-:W-:Y:S01]  /*9750*/  FFMA.FTZ R45, R45, R0.reuse, -R24.reuse ;  /* 0x000000002d2d7223 */ /* 0x180fe20000010818 */
[-CC-:B------:R-:W-:Y:S01]  /*9760*/  FFMA.FTZ R51, R51, R0.reuse, -R24.reuse ;  /* 0x0000000033337223 */ /* 0x180fe20000010818 */
[-C--:B------:R-:W-:Y:S01]  /*9770*/  FFMA.FTZ R49, R49, R0.reuse, -R24 ;  /* 0x0000000031317223 */ /* 0x080fe20000010818 */
[----:B---3--:R-:W-:Y:S01]  /*9780*/  FADD.FTZ R27, R69, R38 ;  /* 0x00000026451b7221 */ /* 0x008fe20000010000 */
[----:B------:R-:W1:Y:S01]  /*9790*/  MUFU.EX2 R25, R25 ;  /* 0x0000001900197308 */ /* 0x000e620000000800 */
[-CC-:B------:R-:W-:Y:S01]  /*97a0*/  FFMA.FTZ R55, R55, R0.reuse, -R24.reuse ;  /* 0x0000000037377223 */ /* 0x180fe20000010818 */
[-CC-:B------:R-:W-:Y:S01]  /*97b0*/  FFMA.FTZ R53, R53, R0.reuse, -R24.reuse ;  /* 0x0000000035357223 */ /* 0x180fe20000010818 */
[----:B-----5:R-:W-:Y:S01]  /*97c0*/  FADD.FTZ R40, R154, R27 ;  /* 0x0000001b9a287221 */ /* 0x020fe20000010000 */
[-CC-:B------:R-:W-:Y:S01]  /*97d0*/  FFMA.FTZ R59, R59, R0.reuse, -R24.reuse ;  /* 0x000000003b3b7223 */ /* 0x180fe20000010818 */
[-CC-:B------:R-:W-:Y:S01]  /*97e0*/  FFMA.FTZ R57, R57, R0.reuse, -R24.reuse ;  /* 0x0000000039397223 */ /* 0x180fe20000010818 */
[-C--:B------:R-:W-:Y:S01]  /*97f0*/  FFMA.FTZ R75, R75, R0.reuse, -R24 ;  /* 0x000000004b4b7223 */ /* 0x080fe20000010818 */
[----:B------:R-:W-:Y:S01]  /*9800*/  FADD.FTZ R27, R63, R40 ;  /* 0x000000283f1b7221 */ /* 0x000fe20000010000 */
[----:B------:R-:W2:Y:S01]  /*9810*/  MUFU.EX2 R26, R31 ;  /* 0x0000001f001a7308 */ /* 0x000ea20000000800 */
[----:B0-----:R-:W-:Y:S01]  /*9820*/  FADD.FTZ R6, R201, R10 ;  /* 0x0000000ac9067221 */ /* 0x001fe20000010000 */
[-CC-:B------:R-:W-:Y:S01]  /*9830*/  FFMA.FTZ R77, R77, R0.reuse, -R24.reuse ;  /* 0x000000004d4d7223 */ /* 0x180fe20000010818 */
[-CC-:B------:R-:W-:Y:S01]  /*9840*/  FFMA.FTZ R79, R79, R0.reuse, -R24.reuse ;  /* 0x000000004f4f7223 */ /* 0x180fe20000010818 */
[-CC-:B------:R-:W-:Y:S01]  /*9850*/  FFMA.FTZ R81, R81, R0.reuse, -R24.reuse ;  /* 0x0000000051517223 */ /* 0x180fe20000010818 */
[----:B------:R-:W-:Y:S01]  /*9860*/  FFMA.FTZ R83, R83, R0, -R24 ;  /* 0x0000000053537223 */ /* 0x000fe20000010818 */
[----:B------:R-:W-:-:S02]  /*9870*/  F2FP.F16.F32.PACK_AB R201, R10, R201 ;  /* 0x000000c90ac9723e */ /* 0x000fc400000000ff */
[----:B------:R-:W0:Y:S01]  /*9880*/  MUFU.EX2 R29, R29 ;  /* 0x0000001d001d7308 */ /* 0x000e220000000800 */
[----:B-1----:R-:W-:Y:S01]  /*9890*/  FADD.FTZ R7, R25, R6 ;  /* 0x0000000619077221 */ /* 0x002fe20000010000 */
[----:B------:R-:W-:Y:S02]  /*98a0*/  F2FP.F16.F32.PACK_AB R200, R61, R200 ;  /* 0x000000c83dc8723e */ /* 0x000fe400000000ff */
[----:B------:R-:W-:Y:S02]  /*98b0*/  F2FP.F16.F32.PACK_AB R202, R65, R202 ;  /* 0x000000ca41ca723e */ /* 0x000fe400000000ff */
[----:B------:R-:W-:Y:S02]  /*98c0*/  F2FP.F16.F32.PACK_AB R152, R69, R152 ;  /* 0x000000984598723e */ /* 0x000fe400000000ff */
[----:B------:R-:W1:Y:S01]  /*98d0*/  MUFU.EX2 R28, R35 ;  /* 0x00000023001c7308 */ /* 0x000e620000000800 */
[----:B--2---:R-:W-:Y:S01]  /*98e0*/  FADD.FTZ R6, R26, R7 ;  /* 0x000000071a067221 */ /* 0x004fe20000010000 */
[----:B------:R-:W-:-:S02]  /*98f0*/  F2FP.F16.F32.PACK_AB R154, R63, R154 ;  /* 0x0000009a3f9a723e */ /* 0x000fc400000000ff */
[----:B------:R-:W-:-:S04]  /*9900*/  F2FP.F16.F32.PACK_AB R203, R26, R25 ;  /* 0x000000191acb723e */ /* 0x000fc800000000ff */
[----:B------:R-:W2:Y:S01]  /*9910*/  MUFU.EX2 R33, R33 ;  /* 0x0000002100217308 */ /* 0x000ea20000000800 */
[----:B0-----:R-:W-:Y:S01]  /*9920*/  FADD.FTZ R7, R29, R6 ;  /* 0x000000061d077221 */ /* 0x001fe20000010000 */
[----:B------:R-:W-:Y:S01]  /*9930*/  FADD.FTZ R6, R156, R27 ;  /* 0x0000001b9c067221 */ /* 0x000fe20000010000 */
[----:B------:R-:W-:-:S03]  /*9940*/  F2FP.F16.F32.PACK_AB R156, R67, R156 ;  /* 0x0000009c439c723e */ /* 0x000fc600000000ff */
[----:B------:R-:W-:Y:S01]  /*9950*/  FADD.FTZ R27, R67, R6 ;  /* 0x00000006431b7221 */ /* 0x000fe20000010000 */
[----:B------:R-:W-:Y:S01]  /*9960*/  VIADD R6, R8, 0x22840 ;  /* 0x0002284008067836 */ /* 0x000fe20000000000 */
[----:B------:R-:W0:Y:S01]  /*9970*/  MUFU.EX2 R30, R39 ;  /* 0x00000027001e7308 */ /* 0x000e220000000800 */
[----:B-1----:R-:W-:Y:S01]  /*9980*/  FADD.FTZ R40, R28, R7 ;  /* 0x000000071c287221 */ /* 0x002fe20000010000 */
[----:B------:R-:W-:Y:S01]  /*9990*/  FADD.FTZ R44, R158, R27 ;  /* 0x0000001b9e2c7221 */ /* 0x000fe20000010000 */
[C---:B------:R-:W-:Y:S02]  /*99a0*/  F2FP.F16.F32.PACK_AB R158, R71.reuse, R158 ;  /* 0x0000009e479e723e */ /* 0x040fe400000000ff */
[----:B------:R-:W-:Y:S01]  /*99b0*/  PRMT R6, R72, 0x654, R6 ;  /* 0x0000065448067816 */ /* 0x000fe20000000006 */
[----:B------:R-:W-:Y:S01]  /*99c0*/  FADD.FTZ R27, R71, R44 ;  /* 0x0000002c471b7221 */ /* 0x000fe20000010000 */
[----:B------:R-:W-:Y:S01]  /*99d0*/  F2FP.F16.F32.PACK_AB R153, R28, R29 ;  /* 0x0000001d1c99723e */ /* 0x000fe200000000ff */
[----:B------:R-:W1:Y:S01]  /*99e0*/  MUFU.EX2 R37, R37 ;  /* 0x0000002500257308 */ /* 0x000e620000000800 */
[----:B--2---:R-:W-:Y:S01]  /*99f0*/  FADD.FTZ R7, R33, R40 ;  /* 0x0000002821077221 */ /* 0x004fe20000010000 */
[----:B------:R2:W-:Y:S06]  /*9a00*/  SYNCS.ARRIVE.TRANS64.RED.A1T0 RZ, [R6+URZ], RZ ;  /* 0x000000ff06ff79a7 */ /* 0x0005ec000810043f */
[----:B------:R-:W2:Y:S01]  /*9a10*/  MUFU.EX2 R32, R43 ;  /* 0x0000002b00207308 */ /* 0x000ea20000000800 */
[C---:B0-----:R-:W-:Y:S01]  /*9a20*/  FADD.FTZ R42, R30.reuse, R7 ;  /* 0x000000071e2a7221 */ /* 0x041fe20000010000 */
[----:B------:R-:W-:-:S06]  /*9a30*/  F2FP.F16.F32.PACK_AB R155, R30, R33 ;  /* 0x000000211e9b723e */ /* 0x000fcc00000000ff */
[----:B------:R-:W0:Y:S01]  /*9a40*/  MUFU.EX2 R41, R41 ;  /* 0x0000002900297308 */ /* 0x000e220000000800 */
[----:B-1----:R-:W-:Y:S01]  /*9a50*/  FADD.FTZ R7, R37, R42 ;  /* 0x0000002a25077221 */ /* 0x002fe20000010000 */
[----:B------:R-:W-:Y:S01]  /*9a60*/  FADD.FTZ R42, R160, R27 ;  /* 0x0000001ba02a7221 */ /* 0x000fe20000010000 */
[----:B------:R-:W-:-:S03]  /*9a70*/  F2FP.F16.F32.PACK_AB R160, R85, R160 ;  /* 0x000000a055a0723e */ /* 0x000fc600000000ff */
[----:B------:R-:W-:Y:S02]  /*9a80*/  FADD.FTZ R27, R85, R42 ;  /* 0x0000002a551b7221 */ /* 0x000fe40000010000 */
[----:B------:R-:W1:Y:S01]  /*9a90*/  MUFU.EX2 R34, R47 ;  /* 0x0000002f00227308 */ /* 0x000e620000000800 */
[----:B--2---:R-:W-:Y:S01]  /*9aa0*/  FADD.FTZ R6, R32, R7 ;  /* 0x0000000720067221 */ /* 0x004fe20000010000 */
[----:B------:R-:W-:Y:S01]  /*9ab0*/  FADD.FTZ R44, R162, R27 ;  /* 0x0000001ba22c7221 */ /* 0x000fe20000010000 */
[C---:B------:R-:W-:Y:S02]  /*9ac0*/  F2FP.F16.F32.PACK_AB R162, R87.reuse, R162 ;  /* 0x000000a257a2723e */ /* 0x040fe400000000ff */
[----:B------:R-:W-:Y:S01]  /*9ad0*/  F2FP.F16.F32.PACK_AB R157, R32, R37 ;  /* 0x00000025209d723e */ /* 0x000fe200000000ff */
[----:B------:R-:W-:Y:S02]  /*9ae0*/  FADD.FTZ R27, R87, R44 ;  /* 0x0000002c571b7221 */ /* 0x000fe40000010000 */
[----:B------:R-:W2:Y:S01]  /*9af0*/  MUFU.EX2 R45, R45 ;  /* 0x0000002d002d7308 */ /* 0x000ea20000000800 */
[----:B0-----:R-:W-:Y:S01]  /*9b00*/  FADD.FTZ R7, R41, R6 ;  /* 0x0000000629077221 */ /* 0x001fe20000010000 */
[----:B------:R-:W-:Y:S01]  /*9b10*/  FADD.FTZ R24, R164, R27 ;  /* 0x0000001ba4187221 */ /* 0x000fe20000010000 */
[----:B------:R-:W-:-:S03]  /*9b20*/  F2FP.F16.F32.PACK_AB R164, R89, R164 ;  /* 0x000000a459a4723e */ /* 0x000fc600000000ff */
[----:B------:R-:W-:Y:S02]  /*9b30*/  FADD.FTZ R27, R89, R24 ;  /* 0x00000018591b7221 */ /* 0x000fe40000010000 */
[----:B------:R-:W0:Y:S01]  /*9b40*/  MUFU.EX2 R36, R51 ;  /* 0x0000003300247308 */ /* 0x000e220000000800 */
[C---:B-1----:R-:W-:Y:S01]  /*9b50*/  FADD.FTZ R6, R34.reuse, R7 ;  /* 0x0000000722067221 */ /* 0x042fe20000010000 */
[----:B------:R-:W-:-:S06]  /*9b60*/  F2FP.F16.F32.PACK_AB R159, R34, R41 ;  /* 0x00000029229f723e */ /* 0x000fcc00000000ff */
        /* <DEDUP_REMOVED lines=45> */
.L_x_751:
[----:B------:R0:W1:Y:S01]  /*9e40*/  SYNCS.PHASECHK.TRANS64.TRYWAIT P1, [R8+URZ+0x22850], R73 ;  /* 0x02285049080075a7 */ /* 0x000062000802017f */
[----:B------:R-:W-:Y:S05]  /*9e50*/  @!P0 BRA `(.L_x_752) ;  /* 0x0000000000048947 */ /* 0x000fea0003800000 */
[----:B------:R-:W-:Y:S01]  /*9e60*/  BPT.TRAP 0x1 ;  /* 0x000000040000795c */ /* 0x000fe20000300000 */
.L_x_752:
[----:B------:R-:W-:Y:S04]  /*9e70*/  BSSY B0, `(.L_x_753) ;  /* 0x0000004000007945 */ /* 0x000fe80003800000 */
[----:B-1----:R-:W-:Y:S05]  /*9e80*/  @P1 BRA `(.L_x_754) ;  /* 0x0000000000081947 */ /* 0x002fea0003800000 */
[----:B------:R-:W1:Y:S02]  /*9e90*/  SYNCS.PHASECHK.TRANS64.TRYWAIT P1, [R8+URZ+0x22850], R73 ;  /* 0x02285049080075a7 */ /* 0x000e64000802017f */
[----:B-1----:R-:W-:Y:S05]  /*9ea0*/  @!P1 BRA `(.L_x_755) ;  /* 0x000000d4000c9947 */ /* 0x002fea0003800000 */
.L_x_754:
[----:B------:R-:W-:Y:S05]  /*9eb0*/  BSYNC B0 ;  /* 0x0000000000007941 */ /* 0x000fea0003800000 */
.L_x_753:
[----:B------:R-:W-:Y:S05]  /*9ec0*/  WARPSYNC.ALL ;  /* 0x0000000000007948 */ /* 0x000fea0003800000 */
[----:B------:R-:W-:Y:S01]  /*9ed0*/  VIADD R10, R19, 0x400 ;  /* 0x00000400130a7836 */ /* 0x000fe20000000000 */
[----:B------:R2:W-:Y:S01]  /*9ee0*/  BAR.SYNC.DEFER_BLOCKING R9, 0x100 ;  /* 0x000400090000751d */ /* 0x0005e20000010000 */
[----:B------:R-:W-:Y:S01]  /*9ef0*/  IMAD.MOV.U32 R25, RZ, RZ, 0x40000040 ;  /* 0x40000040ff197424 */ /* 0x000fe200078e00ff */
[----:B------:R-:W-:Y:S01]  /*9f00*/  MOV R27, 0x40000040 ;  /* 0x40000040001b7802 */ /* 0x000fe20000000f00 */
[----:B------:R-:W-:Y:S01]  /*9f10*/  IMAD.MOV.U32 R29, RZ, RZ, 0x40000040 ;  /* 0x40000040ff1d7424 */ /* 0x000fe200078e00ff */
[----:B------:R-:W-:Y:S01]  /*9f20*/  SHF.R.U32.HI R10, RZ, 0x4, R10 ;  /* 0x00000004ff0a7819 */ /* 0x000fe2000001160a */
[----:B------:R-:W-:Y:S01]  /*9f30*/  IMAD.MOV.U32 R31, RZ, RZ, 0x40000040 ;  /* 0x40000040ff1f7424 */ /* 0x000fe200078e00ff */
[----:B------:R-:W-:-:S02]  /*9f40*/  R2UR UR7, R25 ;  /* 0x00000000190772ca */ /* 0x000fc400000e0000 */
[----:B------:R-:W-:Y:S02]  /*9f50*/  LOP3.LUT R10, R10, 0x3fff, RZ, 0xc0, !PT ;  /* 0x00003fff0a0a7812 */ /* 0x000fe400078ec0ff */
[----:B------:R-:W-:Y:S02]  /*9f60*/  R2UR UR11, R27 ;  /* 0x000000001b0b72ca */ /* 0x000fe400000e0000 */
[----:B------:R-:W-:Y:S02]  /*9f70*/  LOP3.LUT R228, R10, 0x3000000, RZ, 0xfc, !PT ;  /* 0x030000000ae47812 */ /* 0x000fe400078efcff */
[----:B------:R-:W-:Y:S02]  /*9f80*/  R2UR UR15, R29 ;  /* 0x000000001d0f72ca */ /* 0x000fe400000e0000 */
[----:B------:R-:W-:Y:S01]  /*9f90*/  R2UR UR19, R27 ;  /* 0x000000001b1372ca */ /* 0x000fe200000e0000 */
[----:B------:R-:W-:Y:S01]  /*9fa0*/  IMAD R24, R206, 0xc00, R228 ;  /* 0x00000c00ce187824 */ /* 0x000fe200078e02e4 */
[----:B------:R-:W-:-:S02]  /*9fb0*/  R2UR UR23, R31 ;  /* 0x000000001f1772ca */ /* 0x000fc400000e0000 */
[----:B------:R-:W-:Y:S01]  /*9fc0*/  R2UR UR27, R25 ;  /* 0x00000000191b72ca */ /* 0x000fe200000e0000 */
[C---:B------:R-:W-:Y:S01]  /*9fd0*/  VIADD R26, R24.reuse, 0x80 ;  /* 0x00000080181a7836 */ /* 0x040fe20000000000 */
[C---:B------:R-:W-:Y:S01]  /*9fe0*/  R2UR UR6, R24.reuse ;  /* 0x00000000180672ca */ /* 0x040fe200000e0000 */
[C---:B------:R-:W-:Y:S02]  /*9ff0*/  VIADD R28, R24.reuse, 0x100 ;  /* 0x00000100181c7836 */ /* 0x040fe40000000000 */
[----:B------:R-:W-:Y:S01]  /*a000*/  VIADD R30, R24, 0x200 ;  /* 0x00000200181e7836 */ /* 0x000fe20000000000 */
[----:B------:R-:W-:Y:S01]  /*a010*/  R2UR UR10, R26 ;  /* 0x000000001a0a72ca */ /* 0x000fe200000e0000 */
[----:B------:R-:W-:Y:S01]  /*a020*/  VIADD R26, R24, 0x180 ;  /* 0x00000180181a7836 */ /* 0x000fe20000000000 */
[----:B------:R-:W-:Y:S01]  /*a030*/  R2UR UR14, R28 ;  /* 0x000000001c0e72ca */ /* 0x000fe200000e0000 */
[----:B------:R-:W-:Y:S01]  /*a040*/  VIADD R24, R24, 0x280 ;  /* 0x0000028018187836 */ /* 0x000fe20000000000 */
[----:B------:R-:W-:-:S02]  /*a050*/  R2UR UR22, R30 ;  /* 0x000000001e1672ca */ /* 0x000fc400000e0000 */
[----:B------:R-:W-:Y:S02]  /*a060*/  R2UR UR18, R26 ;  /* 0x000000001a1272ca */ /* 0x000fe400000e0000 */
[----:B------:R-:W-:Y:S02]  /*a070*/  R2UR UR26, R24 ;  /* 0x00000000181a72ca */ /* 0x000fe400000e0000 */
[----:B01----:R-:W-:-:S06]  /*a080*/  WARPGROUP.ARRIVE ;  /* 0x00000000000079c5 */ /* 0x003fcc0000000000 */
[----:B------:R-:W-:Y:S03]  /*a090*/  HGMMA.64x256x16.F32 R24, R200, gdesc[UR4].tnspB, RZ, !UPT, gsb0 ;  /* 0x43e00004c8187df0 */ /* 0x000fe6000c0008ff */
[----:B------:R-:W-:Y:S02]  /*a0a0*/  WARPGROUP.DEPBAR.LE gsb0, 0x0 ;  /* 0x00008000000079c5 */ /* 0x000fe40000010000 */
[----:B------:R-:W-:-:S15]  /*a0b0*/  WARPGROUP.ARRIVE ;  /* 0x00000000000079c5 */ /* 0x000fde0000000000 */
[----:B------:R-:W-:-:S08]  /*a0c0*/  NOP ;  /* 0x0000000000007918 */ /* 0x000fd00000000000 */
[----:B------:R-:W-:Y:S03]  /*a0d0*/  HGMMA.64x256x16.F32 R24, R152, gdesc[UR8].tnspB, R24, gsb0 ;  /* 0x43e0000898187df0 */ /* 0x000fe60008000818 */
        /* <DEDUP_REMOVED lines=17> */
[----:B--2---:R-:W-:Y:S05]  /*a1f0*/  @!P0 BRA `(.L_x_756) ;  /* 0x0000000000048947 */ /* 0x004fea0003800000 */
[----:B------:R-:W-:Y:S01]  /*a200*/  BPT.TRAP 0x1 ;  /* 0x000000040000795c */ /* 0x000fe20000300000 */
.L_x_756:
[----:B------:R-:W0:Y:S01]  /*a210*/  S2R R9, SR_CgaCtaId ;  /* 0x0000000000097919 */ /* 0x000e220000008800 */
[----:B------:R-:W-:Y:S01]  /*a220*/  ISETP.GE.AND P1, PT, R177, 0x61, PT ;  /* 0x00000061b100780c */ /* 0x000fe20003f26270 */
[----:B------:R-:W-:-:S05]  /*a230*/  VIADD R8, R8, 0x22860 ;  /* 0x0002286008087836 */ /* 0x000fca0000000000 */
[----:B0-----:R-:W-:-:S04]  /*a240*/  PRMT R8, R9, 0x654, R8 ;  /* 0x0000065409087816 */ /* 0x001fc80000000008 */
[----:B------:R0:W-:Y:S03]  /*a250*/  SYNCS.ARRIVE.TRANS64.RED.A1T0 RZ, [R8+URZ], RZ ;  /* 0x000000ff08ff79a7 */ /* 0x0001e6000810043f */
[----:B------:R-:W-:Y:S05]  /*a260*/  @!P1 BRA `(.L_x_757) ;  /* 0x0000001c00d09947 */ /* 0x000fea0003800000 */
[----:B0-----:R-:W-:Y:S01]  /*a270*/  VIADD R8, R178, 0xfffffffe ;  /* 0xfffffffeb2087836 */ /* 0x001fe20000000000 */
[----:B------:R-:W-:Y:S01]  /*a280*/  MOV R201, R173 ;  /* 0x000000ad00c97202 */ /* 0x000fe20000000f00 */
[----:B------:R-:W-:-:S07]  /*a290*/  IMAD.MOV.U32 R200, RZ, RZ, R3 ;  /* 0x000000ffffc87224 */ /* 0x000fce00078e0003 */
.L_x_769:
[----:B------:R-:W-:Y:S01]  /*a2a0*/  VIADD R206, R206, 0x1 ;  /* 0x00000001cece7836 */ /* 0x000fe20000000000 */
[----:B------:R-:W-:Y:S05]  /*a2b0*/  YIELD ;  /* 0x0000000000007946 */ /* 0x000fea0003800000 */
[----:B------:R-:W-:Y:S02]  /*a2c0*/  ISETP.NE.AND P2, PT, R206, 0x2, PT ;  /* 0x00000002ce00780c */ /* 0x000fe40003f45270 */
[C---:B------:R-:W-:Y:S01]  /*a2d0*/  ISETP.GT.AND P1, PT, R8.reuse, RZ, PT ;  /* 0x000000ff0800720c */ /* 0x040fe20003f24270 */
[----:B------:R-:W-:Y:S01]  /*a2e0*/  VIADD R8, R8, 0xffffffff ;  /* 0xffffffff08087836 */ /* 0x000fe20000000000 */
[----:B------:R-:W-:-:S02]  /*a2f0*/  SEL R3, RZ, 0x1, P2 ;  /* 0x00000001ff037807 */ /* 0x000fc40001000000 */
[----:B------:R-:W-:Y:S02]  /*a300*/  SEL R206, R206, RZ, P2 ;  /* 0x000000ffcece7207 */ /* 0x000fe40001000000 */
[----:B------:R-:W-:Y:S01]  /*a310*/  LOP3.LUT R216, R216, R3, RZ, 0x3c, !PT ;  /* 0x00000003d8d87212 */ /* 0x000fe200078e3cff */
[----:B-12---:R-:W-:Y:S06]  /*a320*/  @!P0 BRA `(.L_x_758) ;  /* 0x0000000000048947 */ /* 0x006fec0003800000 */
[----:B------:R-:W-:Y:S01]  /*a330*/  BPT.TRAP 0x1 ;  /* 0x000000040000795c */ /* 0x000fe20000300000 */
.L_x_758:
[----:B------:R-:W-:Y:S01]  /*a340*/  IMAD R9, R206, 0x8, R19 ;  /* 0x00000008ce097824 */ /* 0x000fe200078e0213 */
[----:B------:R-:W-:-:S04]  /*a350*/  SHF.L.U32 R10, R216, 0x1f, RZ ;  /* 0x0000001fd80a7819 */ /* 0x000fc800000006ff */
[----:B------:R0:W1:Y:S01]  /*a360*/  SYNCS.PHASECHK.TRANS64.TRYWAIT P2, [R9+URZ+0x22830], R10 ;  /* 0x0228300a090075a7 */ /* 0x000062000804017f */
[----:B------:R-:W-:Y:S05]  /*a370*/  @!P0 BRA `(.L_x_759) ;  /* 0x0000000000048947 */ /* 0x000fea0003800000 */
[----:B------:R-:W-:Y:S01]  /*a380*/  BPT.TRAP 0x1 ;  /* 0x000000040000795c */ /* 0x000fe20000300000 */
.L_x_759:
[----:B------:R-:W2:Y:S01]  /*a390*/  LDL R0, [R1] ;  /* 0x0000000001007983 */ /* 0x000ea20000100800 */
[----:B------:R-:W-:Y:S02]  /*a3a0*/  IMAD.MOV.U32 R157, RZ, RZ, 0x40000040 ;  /* 0x40000040ff9d7424 */ /* 0x000fe400078e00ff */
[----:B--2---:R-:W-:Y:S01]  /*a3b0*/  IMAD R156, R206, 0x300, R0 ;  /* 0x00000300ce9c7824 */ /* 0x004fe200078e0200 */
[----:B-1----:R-:W-:Y:S06]  /*a3c0*/  @P2 BRA `(.L_x_760) ;  /* 0x0000000000082947 */ /* 0x002fec0003800000 */
[----:B------:R-:W1:Y:S02]  /*a3d0*/  SYNCS.PHASECHK.TRANS64.TRYWAIT P2, [R9+URZ+0x22830], R10 ;  /* 0x0228300a090075a7 */ /* 0x000e64000804017f */
[----:B-1----:R-:W-:Y:S05]  /*a3e0*/  @!P2 BRA `(.L_x_761) ;  /* 0x000000cc00d0a947 */ /* 0x002fea0003800000 */
.L_x_760:
[----:B------:R-:W-:Y:S05]  /*a3f0*/  WARPSYNC.ALL ;  /* 0x0000000000007948 */ /* 0x000fea0003800000 */
[C---:B------:R-:W-:Y:S01]  /*a400*/  R2UR UR6, R156.reuse ;  /* 0x000000009c0672ca */ /* 0x040fe200000e0000 */
[C---:B------:R-:W-:Y:S01]  /*a410*/  VIADD R154, R156.reuse, 0x2 ;  /* 0x000000029c9a7836 */ /* 0x040fe20000000000 */
[----:B------:R-:W-:Y:S01]  /*a420*/  R2UR UR7, R157 ;  /* 0x000000009d0772ca */ /* 0x000fe200000e0000 */
[----:B------:R-:W-:Y:S01]  /*a430*/  VIADD R152, R156, 0x4 ;  /* 0x000000049c987836 */ /* 0x000fe20000000000 */
[----:B------:R-:W-:Y:S01]  /*a440*/  R2UR UR4, R4 ;  /* 0x00000000040472ca */ /* 0x000fe200000e0000 */
[----:B------:R-:W-:Y:S01]  /*a450*/  IMAD.MOV.U32 R155, RZ, RZ, 0x40000040 ;  /* 0x40000040ff9b7424 */ /* 0x000fe200078e00ff */
[----:B------:R-:W-:Y:S01]  /*a460*/  R2UR UR5, R5 ;  /* 0x00000000050572ca */ /* 0x000fe200000e0000 */
[----:B------:R-:W-:Y:S01]  /*a470*/  IMAD.MOV.U32 R153, RZ, RZ, 0x40000040 ;  /* 0x40000040ff997424 */ /* 0x000fe200078e00ff */
[----:B------:R-:W-:Y:S01]  /*a480*/  IADD3 R156, R156, 0x6, RZ ;  /* 0x000000069c9c7810 */ /* 0x000fe20007ffe0ff */
[----:B------:R-:W-:Y:S01]  /*a490*/  IMAD.MOV.U32 R157, RZ, RZ, 0x40000040 ;  /* 0x40000040ff9d7424 */ /* 0x000fe200078e00ff */
[----:B------:R-:W-:Y:S01]  /*a4a0*/  R2UR UR10, R154 ;  /* 0x000000009a0a72ca */ /* 0x000fe200000e0000 */
[----:B------:R-:W2:Y:S01]  /*a4b0*/  S2R R0, SR_TID.X ;  /* 0x0000000000007919 */ /* 0x000ea20000002100 */
[----:B------:R-:W-:-:S02]  /*a4c0*/  R2UR UR11, R155 ;  /* 0x000000009b0b72ca */ /* 0x000fc400000e0000 */
[----:B------:R-:W-:Y:S02]  /*a4d0*/  R2UR UR14, R152 ;  /* 0x00000000980e72ca */ /* 0x000fe400000e0000 */
[----:B------:R-:W-:Y:S02]  /*a4e0*/  R2UR UR15, R153 ;  /* 0x00000000990f72ca */ /* 0x000fe400000e0000 */
[----:B------:R-:W-:Y:S02]  /*a4f0*/  R2UR UR18, R156 ;  /* 0x000000009c1272ca */ /* 0x000fe400000e0000 */
[----:B------:R-:W-:Y:S02]  /*a500*/  R2UR UR19, R157 ;  /* 0x000000009d1372ca */ /* 0x000fe400000e0000 */
[----:B------:R-:W-:Y:S01]  /*a510*/  WARPGROUP.ARRIVE ;  /* 0x00000000000079c5 */ /* 0x000fe20000000000 */
[----:B------:R-:W-:Y:S02]  /*a520*/  R2UR UR8, R20 ;  /* 0x00000000140872ca */ /* 0x000fe400000e0000 */
[----:B------:R-:W-:-:S02]  /*a530*/  R2UR UR9, R21 ;  /* 0x00000000150972ca */ /* 0x000fc400000e0000 */
[----:B------:R-:W-:Y:S01]  /*a540*/  R2UR UR12, R14 ;  /* 0x000000000e0c72ca */ /* 0x000fe200000e0000 */
[----:B------:R-:W-:Y:S01]  /*a550*/  HGMMA.64x96x16.F32 R152, gdesc[UR4], RZ, !UPT, gsb0 ;  /* 0x01600000049879f0 */ /* 0x000fe2000c0008ff */
[----:B------:R-:W-:Y:S02]  /*a560*/  R2UR UR13, R15 ;  /* 0x000000000f0d72ca */ /* 0x000fe400000e0000 */
[----:B------:R-:W-:Y:S02]  /*a570*/  R2UR UR16, R12 ;  /* 0x000000000c1072ca */ /* 0x000fe400000e0000 */
[----:B------:R-:W-:Y:S02]  /*a580*/  R2UR UR17, R13 ;  /* 0x000000000d1172ca */ /* 0x000fe400000e0000 */
        /* <DEDUP_REMOVED lines=15> */
.L_x_762:
        /* <DEDUP_REMOVED lines=24> */
[----:B------:R-:W3:Y:S02]  /*a800*/  SHFL.BFLY PT, R3, R0, 0x2, 0x1f ;  /* 0x0c401f0000037f89 */ /* 0x000ee400000e0000 */
[----:B---3--:R-:W-:-:S05]  /*a810*/  FMNMX.FTZ R3, R0, R3, !PT ;  /* 0x0000000300037209 */ /* 0x008fca0007810000 */
[----:B------:R-:W3:Y:S02]  /*a820*/  SHFL.BFLY PT, R0, R3, 0x1, 0x1f ;  /* 0x0c201f0003007f89 */ /* 0x000ee400000e0000 */
[----:B---3--:R-:W-:Y:S02]  /*a830*/  FMNMX.FTZ R3, R3, R0, !PT ;  /* 0x0000000003037209 */ /* 0x008fe40007810000 */
[----:B------:R-:W3:Y:S03]  /*a840*/  LDC R0, c[0x0][0x988] ;  /* 0x00026200ff007b82 */ /* 0x000ee60000000800 */
[C---:B------:R-:W-:Y:S01]  /*a850*/  FADD.FTZ R200, -R3.reuse, R200 ;  /* 0x000000c803c87221 */ /* 0x040fe20000010100 */
[----:B---3--:R-:W-:-:S04]  /*a860*/  FMUL.FTZ R203, R3, R0 ;  /* 0x0000000003cb7220 */ /* 0x008fc80000410000 */
[-CC-:B------:R-:W-:Y:S01]  /*a870*/  FFMA.FTZ R224, R172, R0.reuse, -R203.reuse ;  /* 0x00000000ace07223 */ /* 0x180fe200000108cb */
[-CC-:B------:R-:W-:Y:S01]  /*a880*/  FFMA.FTZ R152, R152, R0.reuse, -R203.reuse ;  /* 0x0000000098987223 */ /* 0x180fe200000108cb */
[-C--:B------:R-:W-:Y:S01]  /*a890*/  FMUL.FTZ R172, R200, R0.reuse ;  /* 0x00000000c8ac7220 */ /* 0x080fe20000410000 */
[-CC-:B------:R-:W-:Y:S01]  /*a8a0*/  FFMA.FTZ R153, R153, R0.reuse, -R203.reuse ;  /* 0x0000000099997223 */ /* 0x180fe200000108cb */
[-CC-:B------:R-:W-:Y:S01]  /*a8b0*/  FFMA.FTZ R156, R156, R0.reuse, -R203.reuse ;  /* 0x000000009c9c7223 */ /* 0x180fe200000108cb */
[-CC-:B------:R-:W-:Y:S01]  /*a8c0*/  FFMA.FTZ R157, R157, R0.reuse, -R203.reuse ;  /* 0x000000009d9d7223 */ /* 0x180fe200000108cb */
[-CC-:B------:R-:W-:Y:S01]  /*a8d0*/  FFMA.FTZ R160, R160, R0.reuse, -R203.reuse ;  /* 0x00000000a0a07223 */ /* 0x180fe200000108cb */
[----:B------:R-:W-:Y:S01]  /*a8e0*/  MUFU.EX2 R152, R152 ;  /* 0x0000009800987308 */ /* 0x000fe20000000800 */
[-CC-:B------:R-:W-:Y:S01]  /*a8f0*/  FFMA.FTZ R161, R161, R0.reuse, -R203.reuse ;  /* 0x00000000a1a17223 */ /* 0x180fe200000108cb */
[-CC-:B------:R-:W-:Y:S01]  /*a900*/  FFMA.FTZ R173, R173, R0.reuse, -R203.reuse ;  /* 0x00000000adad7223 */ /* 0x180fe200000108cb */
[-CC-:B------:R-:W-:Y:S01]  /*a910*/  FFMA.FTZ R164, R164, R0.reuse, -R203.reuse ;  /* 0x00000000a4a47223 */ /* 0x180fe200000108cb */
[-CC-:B------:R-:W-:Y:S01]  /*a920*/  FFMA.FTZ R165, R165, R0.reuse, -R203.reuse ;  /* 0x00000000a5a57223 */ /* 0x180fe200000108cb */
[-CC-:B------:R-:W-:Y:S01]  /*a930*/  FFMA.FTZ R168, R168, R0.reuse, -R203.reuse ;  /* 0x00000000a8a87223 */ /* 0x180fe200000108cb */
[-CC-:B------:R-:W-:Y:S01]  /*a940*/  FFMA.FTZ R169, R169, R0.reuse, -R203.reuse ;  /* 0x00000000a9a97223 */ /* 0x180fe200000108cb */
[-CC-:B------:R-:W-:Y:S01]  /*a950*/  FFMA.FTZ R176, R176, R0.reuse, -R203.reuse ;  /* 0x00000000b0b07223 */ /* 0x180fe200000108cb */
[----:B------:R-:W3:Y:S01]  /*a960*/  MUFU.EX2 R172, R172 ;  /* 0x000000ac00ac7308 */ /* 0x000ee20000000800 */
[-CC-:B------:R-:W-:Y:S01]  /*a970*/  FFMA.FTZ R177, R177, R0.reuse, -R203.reuse ;  /* 0x00000000b1b17223 */ /* 0x180fe200000108cb */
[-CC-:B------:R-:W-:Y:S01]  /*a980*/  FFMA.FTZ R180, R180, R0.reuse, -R203.reuse ;  /* 0x00000000b4b47223 */ /* 0x180fe200000108cb */
[-CC-:B------:R-:W-:Y:S01]  /*a990*/  FFMA.FTZ R181, R181, R0.reuse, -R203.reuse ;  /* 0x00000000b5b57223 */ /* 0x180fe200000108cb */
[-CC-:B------:R-:W-:Y:S01]  /*a9a0*/  FFMA.FTZ R184, R184, R0.reuse, -R203.reuse ;  /* 0x00000000b8b87223 */ /* 0x180fe200000108cb */
[-CC-:B------:R-:W-:Y:S01]  /*a9b0*/  FFMA.FTZ R185, R185, R0.reuse, -R203.reuse ;  /* 0x00000000b9b97223 */ /* 0x180fe200000108cb */
[-CC-:B------:R-:W-:Y:S01]  /*a9c0*/  FFMA.FTZ R188, R188, R0.reuse, -R203.reuse ;  /* 0x00000000bcbc7223 */ /* 0x180fe200000108cb */
[-CC-:B------:R-:W-:Y:S01]  /*a9d0*/  FFMA.FTZ R189, R189, R0.reuse, -R203.reuse ;  /* 0x00000000bdbd7223 */ /* 0x180fe200000108cb */
[----:B------:R-:W4:Y:S01]  /*a9e0*/  MUFU.EX2 R153, R153 ;  /* 0x0000009900997308 */ /* 0x000f220000000800 */
[-CC-:B------:R-:W-:Y:S01]  /*a9f0*/  FFMA.FTZ R192, R192, R0.reuse, -R203.reuse ;  /* 0x00000000c0c07223 */ /* 0x180fe200000108cb */
[-CC-:B------:R-:W-:Y:S01]  /*aa00*/  FFMA.FTZ R193, R193, R0.reuse, -R203.reuse ;  /* 0x00000000c1c17223 */ /* 0x180fe200000108cb */
[-CC-:B------:R-:W-:Y:S01]  /*aa10*/  FFMA.FTZ R196, R196, R0.reuse, -R203.reuse ;  /* 0x00000000c4c47223 */ /* 0x180fe200000108cb */
[----:B------:R-:W-:-:S02]  /*aa20*/  FFMA.FTZ R197, R197, R0, -R203 ;  /* 0x00000000c5c57223 */ /* 0x000fc400000108cb */
[----:B------:R-:W5:Y:S02]  /*aa30*/  S2R R203, SR_CgaCtaId ;  /* 0x0000000000cb7919 */ /* 0x000f640000008800 */
[----:B------:R-:W0:Y:S01]  /*aa40*/  MUFU.EX2 R156, R156 ;  /* 0x0000009c009c7308 */ /* 0x000e220000000800 */
[----:B---3--:R-:W-:Y:S01]  /*aa50*/  FFMA.FTZ R6, R172, R6, R152 ;  /* 0x00000006ac067223 */ /* 0x008fe20000010098 */
[-C--:B------:R-:W-:Y:S01]  /*aa60*/  FMUL.FTZ R24, R24, R172.reuse ;  /* 0x000000ac18187220 */ /* 0x080fe20000410000 */
[-C--:B------:R-:W-:Y:S01]  /*aa70*/  FMUL.FTZ R25, R25, R172.reuse ;  /* 0x000000ac19197220 */ /* 0x080fe20000410000 */
[-C--:B------:R-:W-:Y:S01]  /*aa80*/  FMUL.FTZ R28, R28, R172.reuse ;  /* 0x000000ac1c1c7220 */ /* 0x080fe20000410000 */
[-C--:B------:R-:W-:Y:S01]  /*aa90*/  FMUL.FTZ R29, R29, R172.reuse ;  /* 0x000000ac1d1d7220 */ /* 0x080fe20000410000 */
[-C--:B------:R-:W-:Y:S01]  /*aaa0*/  FMUL.FTZ R32, R32, R172.reuse ;  /* 0x000000ac20207220 */ /* 0x080fe20000410000 */
[----:B------:R-:W-:Y:S01]  /*aab0*/  FMUL.FTZ R33, R33, R172 ;  /* 0x000000ac21217220 */ /* 0x000fe20000410000 */
[----:B------:R-:W3:Y:S01]  /*aac0*/  MUFU.EX2 R157, R157 ;  /* 0x0000009d009d7308 */ /* 0x000ee20000000800 */
[C---:B----4-:R-:W-:Y:S01]  /*aad0*/  FADD.FTZ R6, R153.reuse, R6 ;  /* 0x0000000699067221 */ /* 0x050fe20000010000 */
[----:B------:R-:W-:Y:S01]  /*aae0*/  F2FP.F16.F32.PACK_AB R200, R153, R152 ;  /* 0x0000009899c8723e */ /* 0x000fe200000000ff */
[-C--:B------:R-:W-:Y:S01]  /*aaf0*/  FMUL.FTZ R36, R36, R172.reuse ;  /* 0x000000ac24247220 */ /* 0x080fe20000410000 */
[----:B------:R-:W-:Y:S01]  /*ab00*/  FMNMX.FTZ R153, R154, R201, !PT ;  /* 0x000000c99a997209 */ /* 0x000fe20007810000 */
[-C--:B------:R-:W-:Y:S01]  /*ab10*/  FMUL.FTZ R37, R37, R172.reuse ;  /* 0x000000ac25257220 */ /* 0x080fe20000410000 */
[-C--:B------:R-:W-:Y:S01]  /*ab20*/  FMUL.FTZ R40, R40, R172.reuse ;  /* 0x000000ac28287220 */ /* 0x080fe20000410000 */
[-C--:B------:R-:W-:Y:S01]  /*ab30*/  FMUL.FTZ R41, R41, R172.reuse ;  /* 0x000000ac29297220 */ /* 0x080fe20000410000 */
[----:B------:R-:W-:Y:S01]  /*ab40*/  FMNMX.FTZ R153, R155, R153, !PT ;  /* 0x000000999b997209 */ /* 0x000fe20007810000 */
[----:B0-----:R-:W-:Y:S01]  /*ab50*/  FADD.FTZ R6, R156, R6 ;  /* 0x000000069c067221 */ /* 0x001fe20000010000 */
[----:B------:R-:W0:Y:S01]  /*ab60*/  MUFU.EX2 R152, R160 ;  /* 0x000000a000987308 */ /* 0x000e220000000800 */
[-C--:B------:R-:W-:Y:S01]  /*ab70*/  FMUL.FTZ R44, R44, R172.reuse ;  /* 0x000000ac2c2c7220 */ /* 0x080fe20000410000 */
[----:B------:R-:W-:Y:S01]  /*ab80*/  FMNMX.FTZ R153, R158, R153, !PT ;  /* 0x000000999e997209 */ /* 0x000fe20007810000 */
[-C--:B------:R-:W-:Y:S01]  /*ab90*/  FMUL.FTZ R45, R45, R172.reuse ;  /* 0x000000ac2d2d7220 */ /* 0x080fe20000410000 */
[-C--:B------:R-:W-:Y:S01]  /*aba0*/  FMUL.FTZ R48, R48, R172.reuse ;  /* 0x000000ac30307220 */ /* 0x080fe20000410000 */
[----:B------:R-:W-:Y:S01]  /*abb0*/  FMUL.FTZ R49, R49, R172 ;  /* 0x000000ac31317220 */ /* 0x000fe20000410000 */
[----:B------:R-:W-:Y:S01]  /*abc0*/  FMNMX.FTZ R153, R159, R153, !PT ;  /* 0x000000999f997209 */ /* 0x000fe20007810000 */
[C---:B---3--:R-:W-:Y:S01]  /*abd0*/  FADD.FTZ R6, R157.reuse, R6 ;  /* 0x000000069d067221 */ /* 0x048fe20000010000 */
[----:B------:R-:W-:Y:S01]  /*abe0*/  F2FP.F16.F32.PACK_AB R202, R157, R156 ;  /* 0x0000009c9dca723e */ /* 0x000fe200000000ff */
[----:B------:R-:W3:Y:S01]  /*abf0*/  MUFU.EX2 R161, R161 ;  /* 0x000000a100a17308 */ /* 0x000ee20000000800 */
        /* <DEDUP_REMOVED lines=8> */
[----:B------:R-:W-:Y:S01]  /*ac80*/  FMNMX.FTZ R153, R166, R153, !PT ;  /* 0x00000099a6997209 */ /* 0x000fe20007810000 */
[----:B0-----:R-:W-:Y:S01]  /*ac90*/  FADD.FTZ R6, R152, R6 ;  /* 0x0000000698067221 */ /* 0x001fe20000010000 */
        /* <DEDUP_REMOVED lines=12> */
[-C--:B------:R-:W-:Y:S01]  /*ad60*/  FMUL.FTZ R73, R73, R172.reuse ;  /* 0x000000ac49497220 */ /* 0x080fe20000410000 */
[----:B------:R-:W0:Y:S01]  /*ad70*/  MUFU.EX2 R226, R164 ;  /* 0x000000a400e27308 */ /* 0x000e220000000800 */
[----:B------:R-:W-:Y:S01]  /*ad80*/  FMNMX.FTZ R153, R174, R153, !PT ;  /* 0x00000099ae997209 */ /* 0x000fe20007810000 */
[-C--:B------:R-:W-:Y:S01]  /*ad90*/  FMUL.FTZ R76, R76, R172.reuse ;  /* 0x000000ac4c4c7220 */ /* 0x080fe20000410000 */
[-C--:B------:R-:W-:Y:S01]  /*ada0*/  FMUL.FTZ R77, R77, R172.reuse ;  /* 0x000000ac4d4d7220 */ /* 0x080fe20000410000 */
[-C--:B------:R-:W-:Y:S01]  /*adb0*/  FMUL.FTZ R80, R80, R172.reuse ;  /* 0x000000ac50507220 */ /* 0x080fe20000410000 */
[----:B------:R-:W-:Y:S01]  /*adc0*/  FMNMX.FTZ R153, R175, R153, !PT ;  /* 0x00000099af997209 */ /* 0x000fe20007810000 */
[-C--:B------:R-:W-:Y:S01]  /*add0*/  FMUL.FTZ R81, R81, R172.reuse ;  /* 0x000000ac51517220 */ /* 0x080fe20000410000 */
[-C--:B------:R-:W-:Y:S01]  /*ade0*/  FMUL.FTZ R84, R84, R172.reuse ;  /* 0x000000ac54547220 */ /* 0x080fe20000410000 */
        /* <DEDUP_REMOVED lines=8> */
[----:B------:R-:W4:Y:S01]  /*ae70*/  MUFU.EX2 R225, R168 ;  /* 0x000000a800e17308 */ /* 0x000f220000000800 */
[----:B------:R-:W-:Y:S01]  /*ae80*/  FMNMX.FTZ R153, R182, R153, !PT ;  /* 0x00000099b6997209 */ /* 0x000fe20007810000 */
[----:B0-----:R-:W-:Y:S01]  /*ae90*/  FADD.FTZ R6, R226, R6 ;  /* 0x00000006e2067221 */ /* 0x001fe20000010000 */
[-C--:B------:R-:W-:Y:S01]  /*aea0*/  FMUL.FTZ R96, R96, R172.reuse ;  /* 0x000000ac60607220 */ /* 0x080fe20000410000 */
[-C--:B------:R-:W-:Y:S01]  /*aeb0*/  FMUL.FTZ R97, R97, R172.reuse ;  /* 0x000000ac61617220 */ /* 0x080fe20000410000 */
[----:B------:R-:W-:Y:S01]  /*aec0*/  FMNMX.FTZ R153, R183, R153, !PT ;  /* 0x00000099b7997209 */ /* 0x000fe20007810000 */
[-C--:B------:R-:W-:Y:S01]  /*aed0*/  FMUL.FTZ R100, R100, R172.reuse ;  /* 0x000000ac64647220 */ /* 0x080fe20000410000 */
[-C--:B------:R-:W-:Y:S01]  /*aee0*/  FMUL.FTZ R101, R101, R172.reuse ;  /* 0x000000ac65657220 */ /* 0x080fe20000410000 */
[----:B------:R-:W0:Y:S01]  /*aef0*/  MUFU.EX2 R224, R224 ;  /* 0x000000e000e07308 */ /* 0x000e220000000800 */
[----:B------:R-:W-:Y:S01]  /*af00*/  FMNMX.FTZ R153, R186, R153, !PT ;  /* 0x00000099ba997209 */ /* 0x000fe20007810000 */
[----:B---3--:R-:W-:Y:S01]  /*af10*/  FADD.FTZ R6, R165, R6 ;  /* 0x00000006a5067221 */ /* 0x008fe20000010000 */
[-C--:B------:R-:W-:Y:S01]  /*af20*/  FMUL.FTZ R104, R104, R172.reuse ;  /* 0x000000ac68687220 */ /* 0x080fe20000410000 */
[-C--:B------:R-:W-:Y:S01]  /*af30*/  FMUL.FTZ R105, R105, R172.reuse ;  /* 0x000000ac69697220 */ /* 0x080fe20000410000 */
[----:B------:R-:W-:Y:S01]  /*af40*/  FMNMX.FTZ R153, R187, R153, !PT ;  /* 0x00000099bb997209 */ /* 0x000fe20007810000 */
[-C--:B------:R-:W-:Y:S01]  /*af50*/  FMUL.FTZ R108, R108, R172.reuse ;  /* 0x000000ac6c6c7220 */ /* 0x080fe20000410000 */
[-C--:B------:R-:W-:Y:S01]  /*af60*/  FMUL.FTZ R109, R109, R172.reuse ;  /* 0x000000ac6d6d7220 */ /* 0x080fe20000410000 */
[----:B------:R-:W3:Y:S01]  /*af70*/  MUFU.EX2 R176, R176 ;  /* 0x000000b000b07308 */ /* 0x000ee20000000800 */
[----:B------:R-:W-:Y:S01]  /*af80*/  FMNMX.FTZ R153, R190, R153, !PT ;  /* 0x00000099be997209 */ /* 0x000fe20007810000 */
[----:B----4-:R-:W-:Y:S01]  /*af90*/  FADD.FTZ R6, R225, R6 ;  /* 0x00000006e1067221 */ /* 0x010fe20000010000 */
[-C--:B------:R-:W-:Y:S01]  /*afa0*/  FMUL.FTZ R112, R112, R172.reuse ;  /* 0x000000ac70707220 */ /* 0x080fe20000410000 */
[-C--:B------:R-:W-:Y:S01]  /*afb0*/  FMUL.FTZ R113, R113, R172.reuse ;  /* 0x000000ac71717220 */ /* 0x080fe20000410000 */
[----:B------:R-:W-:Y:S01]  /*afc0*/  FMNMX.FTZ R153, R191, R153, !PT ;  /* 0x00000099bf997209 */ /* 0x000fe20007810000 */
[C---:B------:R-:W-:Y:S01]  /*afd0*/  FADD.FTZ R6, R156.reuse, R6 ;  /* 0x000000069c067221 */ /* 0x040fe20000010000 */
[----:B------:R-:W-:Y:S01]  /*afe0*/  F2FP.F16.F32.PACK_AB R156, R156, R225 ;  /* 0x000000e19c9c723e */ /* 0x000fe200000000ff */
[----:B------:R-:W4:Y:S01]  /*aff0*/  MUFU.EX2 R177, R177 ;  /* 0x000000b100b17308 */ /* 0x000f220000000800 */
[----:B------:R-:W-:Y:S01]  /*b000*/  FMNMX.FTZ R153, R194, R153, !PT ;  /* 0x00000099c2997209 */ /* 0x000fe20007810000 */
[----:B0-----:R-:W-:Y:S01]  /*b010*/  FADD.FTZ R6, R224, R6 ;  /* 0x00000006e0067221 */ /* 0x001fe20000010000 */
[-C--:B------:R-:W-:Y:S01]  /*b020*/  FMUL.FTZ R116, R116, R172.reuse ;  /* 0x000000ac74747220 */ /* 0x080fe20000410000 */
[-C--:B------:R-:W-:Y:S01]  /*b030*/  FMUL.FTZ R117, R117, R172.reuse ;  /* 0x000000ac75757220 */ /* 0x080fe20000410000 */
[----:B------:R-:W-:Y:S01]  /*b040*/  FMNMX.FTZ R153, R195, R153, !PT ;  /* 0x00000099c3997209 */ /* 0x000fe20007810000 */
[----:B------:R-:W-:Y:S01]  /*b050*/  FADD.FTZ R6, R160, R6 ;  /* 0x00000006a0067221 */ /* 0x000fe20000010000 */
        /* <DEDUP_REMOVED lines=10> */
[----:B----4-:R-:W-:Y:S01]  /*b100*/  FADD.FTZ R6, R177, R6 ;  /* 0x00000006b1067221 */ /* 0x010fe20000010000 */
[----:B------:R-:W4:Y:S01]  /*b110*/  SHFL.BFLY PT, R153, R157, 0x2, 0x1f ;  /* 0x0c401f009d997f89 */ /* 0x000f2200000e0000 */
[-C--:B------:R-:W-:Y:S01]  /*b120*/  FMUL.FTZ R129, R129, R172.reuse ;  /* 0x000000ac81817220 */ /* 0x080fe20000410000 */
[-C--:B------:R-:W-:Y:S01]  /*b130*/  FMUL.FTZ R132, R132, R172.reuse ;  /* 0x000000ac84847220 */ /* 0x080fe20000410000 */
[-C--:B------:R-:W-:Y:S01]  /*b140*/  FMUL.FTZ R133, R133, R172.reuse ;  /* 0x000000ac85857220 */ /* 0x080fe20000410000 */
[-C--:B------:R-:W-:Y:S01]  /*b150*/  FMUL.FTZ R136, R136, R172.reuse ;  /* 0x000000ac88887220 */ /* 0x080fe20000410000 */
[-C--:B------:R-:W-:Y:S01]  /*b160*/  FMUL.FTZ R137, R137, R172.reuse ;  /* 0x000000ac89897220 */ /* 0x080fe20000410000 */
[----:B------:R-:W1:Y:S01]  /*b170*/  MUFU.EX2 R184, R184 ;  /* 0x000000b800b87308 */ /* 0x000e620000000800 */
        /* <DEDUP_REMOVED lines=8> */
[----:B---3--:R-:W-:-:S07]  /*b200*/  FADD.FTZ R6, R181, R6 ;  /* 0x00000006b5067221 */ /* 0x008fce0000010000 */
[----:B------:R-:W3:Y:S01]  /*b210*/  MUFU.EX2 R188, R188 ;  /* 0x000000bc00bc7308 */ /* 0x000ee20000000800 */
[----:B-1----:R-:W-:Y:S01]  /*b220*/  FADD.FTZ R6, R184, R6 ;  /* 0x00000006b8067221 */ /* 0x002fe20000010000 */
[----:B----4-:R-:W-:-:S05]  /*b230*/  FMNMX.FTZ R157, R157, R153, !PT ;  /* 0x000000999d9d7209 */ /* 0x010fca0007810000 */
[----:B------:R-:W1:Y:S01]  /*b240*/  SHFL.BFLY PT, R153, R157, 0x1, 0x1f ;  /* 0x0c201f009d997f89 */ /* 0x000e6200000e0000 */
[----:B------:R-:W4:Y:S01]  /*b250*/  MUFU.EX2 R189, R189 ;  /* 0x000000bd00bd7308 */ /* 0x000f220000000800 */
[C---:B0-----:R-:W-:Y:S01]  /*b260*/  FADD.FTZ R6, R164.reuse, R6 ;  /* 0x00000006a4067221 */ /* 0x041fe20000010000 */
[----:B------:R-:W-:-:S06]  /*b270*/  F2FP.F16.F32.PACK_AB R164, R164, R184 ;  /* 0x000000b8a4a4723e */ /* 0x000fcc00000000ff */
[----:B------:R-:W0:Y:S01]  /*b280*/  MUFU.EX2 R168, R192 ;  /* 0x000000c000a87308 */ /* 0x000e220000000800 */
[----:B---3--:R-:W-:-:S07]  /*b290*/  FADD.FTZ R6, R188, R6 ;  /* 0x00000006bc067221 */ /* 0x008fce0000010000 */
[----:B------:R-:W-:Y:S01]  /*b2a0*/  MUFU.EX2 R193, R193 ;  /* 0x000000c100c17308 */ /* 0x000fe20000000800 */
[----:B----4-:R-:W-:Y:S01]  /*b2b0*/  FADD.FTZ R6, R189, R6 ;  /* 0x00000006bd067221 */ /* 0x010fe20000010000 */
[----:B-1----:R-:W-:-:S06]  /*b2c0*/  FMNMX.FTZ R173, R157, R153, !PT ;  /* 0x000000999dad7209 */ /* 0x002fcc0007810000 */
[----:B------:R-:W-:Y:S01]  /*b2d0*/  MUFU.EX2 R196, R196 ;  /* 0x000000c400c47308 */ /* 0x000fe20000000800 */
[----:B0-----:R-:W-:Y:S01]  /*b2e0*/  FADD.FTZ R6, R168, R6 ;  /* 0x00000006a8067221 */ /* 0x001fe20000010000 */
[C---:B------:R-:W-:Y:S01]  /*b2f0*/  FMUL.FTZ R153, R173.reuse, R0 ;  /* 0x00000000ad997220 */ /* 0x040fe20000410000 */
[----:B------:R-:W-:-:S03]  /*b300*/  FADD.FTZ R157, -R173, R201 ;  /* 0x000000c9ad9d7221 */ /* 0x000fc60000010100 */
[-CC-:B------:R-:W-:Y:S01]  /*b310*/  FFMA.FTZ R154, R154, R0.reuse, -R153.reuse ;  /* 0x000000009a9a7223 */ /* 0x180fe20000010899 */
[-C--:B------:R-:W-:Y:S01]  /*b320*/  FMUL.FTZ R157, R157, R0.reuse ;  /* 0x000000009d9d7220 */ /* 0x080fe20000410000 */
[-CC-:B------:R-:W-:Y:S01]  /*b330*/  FFMA.FTZ R155, R155, R0.reuse, -R153.reuse ;  /* 0x000000009b9b7223 */ /* 0x180fe20000010899 */
[-CC-:B------:R-:W-:Y:S01]  /*b340*/  FFMA.FTZ R161, R174, R0.reuse, -R153.reuse ;  /* 0x00000000aea17223 */ /* 0x180fe20000010899 */
[-CC-:B------:R-:W-:Y:S01]  /*b350*/  FFMA.FTZ R158, R158, R0.reuse, -R153.reuse ;  /* 0x000000009e9e7223 */ /* 0x180fe20000010899 */
[----:B------:R0:W-:Y:S01]  /*b360*/  MUFU.EX2 R174, R157 ;  /* 0x0000009d00ae7308 */ /* 0x0001e20000000800 */
[-CC-:B------:R-:W-:Y:S01]  /*b370*/  FFMA.FTZ R159, R159, R0.reuse, -R153.reuse ;  /* 0x000000009f9f7223 */ /* 0x180fe20000010899 */
[-CC-:B------:R-:W-:Y:S01]  /*b380*/  FFMA.FTZ R162, R162, R0.reuse, -R153.reuse ;  /* 0x00000000a2a27223 */ /* 0x180fe20000010899 */
[-CC-:B------:R-:W-:Y:S01]  /*b390*/  FFMA.FTZ R163, R163, R0.reuse, -R153.reuse ;  /* 0x00000000a3a37223 */ /* 0x180fe20000010899 */
[-CC-:B------:R-:W-:Y:S01]  /*b3a0*/  FFMA.FTZ R166, R166, R0.reuse, -R153.reuse ;  /* 0x00000000a6a67223 */ /* 0x180fe20000010899 */
[-CC-:B------:R-:W-:Y:S01]  /*b3b0*/  FFMA.FTZ R167, R167, R0.reuse, -R153.reuse ;  /* 0x00000000a7a77223 */ /* 0x180fe20000010899 */
[-CC-:B------:R-:W-:Y:S01]  /*b3c0*/  FFMA.FTZ R169, R170, R0.reuse, -R153.reuse ;  /* 0x00000000aaa97223 */ /* 0x180fe20000010899 */
[-CC-:B------:R-:W-:Y:S01]  /*b3d0*/  FFMA.FTZ R171, R171, R0.reuse, -R153.reuse ;  /* 0x00000000abab7223 */ /* 0x180fe20000010899 */
[----:B------:R-:W1:Y:S01]  /*b3e0*/  MUFU.EX2 R154, R154 ;  /* 0x0000009a009a7308 */ /* 0x000e620000000800 */
        /* <DEDUP_REMOVED lines=13> */
[----:B------:R-:W-:Y:S01]  /*b4c0*/  FFMA.FTZ R199, R199, R0, -R153 ;  /* 0x00000000c7c77223 */ /* 0x000fe20000010899 */
[----:B0-----:R-:W-:Y:S01]  /*b4d0*/  VIADD R157, R9, 0x22840 ;  /* 0x00022840099d7836 */ /* 0x001fe20000000000 */
[----:B------:R-:W0:Y:S01]  /*b4e0*/  MUFU.EX2 R158, R158 ;  /* 0x0000009e009e7308 */ /* 0x000e220000000800 */
[----:B-1----:R-:W-:Y:S01]  /*b4f0*/  FFMA.FTZ R7, R174, R7, R154 ;  /* 0x00000007ae077223 */ /* 0x002fe2000001009a */
[C---:B------:R-:W-:Y:S01]  /*b500*/  FADD.FTZ R6, R193.reuse, R6 ;  /* 0x00000006c1067221 */ /* 0x040fe20000010000 */
[----:B------:R-:W-:Y:S01]  /*b510*/  F2FP.F16.F32.PACK_AB R168, R193, R168 ;  /* 0x000000a8c1a8723e */ /* 0x000fe200000000ff */
[-C--:B------:R-:W-:Y:S01]  /*b520*/  FMUL.FTZ R26, R26, R174.reuse ;  /* 0x000000ae1a1a7220 */ /* 0x080fe20000410000 */
[----:B-----5:R-:W-:Y:S01]  /*b530*/  PRMT R157, R203, 0x654, R157 ;  /* 0x00000654cb9d7816 */ /* 0x020fe2000000009d */
[----:B------:R-:W-:Y:S01]  /*b540*/  FADD.FTZ R6, R196, R6 ;  /* 0x00000006c4067221 */ /* 0x000fe20000010000 */
[----:B------:R-:W-:Y:S01]  /*b550*/  FMUL.FTZ R27, R27, R174 ;  /* 0x000000ae1b1b7220 */ /* 0x000fe20000410000 */
[----:B------:R-:W1:Y:S01]  /*b560*/  MUFU.EX2 R159, R159 ;  /* 0x0000009f009f7308 */ /* 0x000e620000000800 */
[C---:B---3--:R-:W-:Y:S01]  /*b570*/  FADD.FTZ R7, R155.reuse, R7 ;  /* 0x000000079b077221 */ /* 0x048fe20000010000 */
[----:B------:R3:W-:Y:S01]  /*b580*/  SYNCS.ARRIVE.TRANS64.RED.A1T0 RZ, [R157+URZ], RZ ;  /* 0x000000ff9dff79a7 */ /* 0x0007e2000810043f */
[----:B------:R-:W-:Y:S01]  /*b590*/  F2FP.F16.F32.PACK_AB R201, R155, R154 ;  /* 0x0000009a9bc9723e */ /* 0x000fe200000000ff */
[----:B------:R-:W-:Y:S01]  /*b5a0*/  FMUL.FTZ R30, R30, R174 ;  /* 0x000000ae1e1e7220 */ /* 0x000fe20000410000 */
[----:B------:R-:W-:Y:S01]  /*b5b0*/  F2FP.F16.F32.PACK_AB R154, R165, R226 ;  /* 0x000000e2a59a723e */ /* 0x000fe200000000ff */
[-C--:B------:R-:W-:Y:S01]  /*b5c0*/  FMUL.FTZ R31, R31, R174.reuse ;  /* 0x000000ae1f1f7220 */ /* 0x080fe20000410000 */
[-C--:B------:R-:W-:Y:S01]  /*b5d0*/  FMUL.FTZ R34, R34, R174.reuse ;  /* 0x000000ae22227220 */ /* 0x080fe20000410000 */
[----:B------:R-:W4:Y:S01]  /*b5e0*/  MUFU.EX2 R153, R162 ;  /* 0x000000a200997308 */ /* 0x000f220000000800 */
        /* <DEDUP_REMOVED lines=10> */
[----:B------:R-:W-:Y:S01]  /*b690*/  FMUL.FTZ R47, R47, R174 ;  /* 0x000000ae2f2f7220 */ /* 0x000fe20000410000 */
[----:B------:R-:W-:Y:S01]  /*b6a0*/  F2FP.F16.F32.PACK_AB R158, R160, R224 ;  /* 0x000000e0a09e723e */ /* 0x000fe200000000ff */
[----:B------:R-:W-:Y:S01]  /*b6b0*/  FMUL.FTZ R50, R50, R174 ;  /* 0x000000ae32327220 */ /* 0x000fe20000410000 */
[----:B------:R-:W-:Y:S01]  /*b6c0*/  F2FP.F16.F32.PACK_AB R160, R177, R176 ;  /* 0x000000b0b1a0723e */ /* 0x000fe200000000ff */
[----:B------:R-:W-:Y:S01]  /*b6d0*/  FMUL.FTZ R51, R51, R174 ;  /* 0x000000ae33337220 */ /* 0x000fe20000410000 */
[----:B------:R-:W1:Y:S01]  /*b6e0*/  MUFU.EX2 R166, R166 ;  /* 0x000000a600a67308 */ /* 0x000e620000000800 */
[----:B----4-:R-:W-:Y:S01]  /*b6f0*/  FADD.FTZ R7, R153, R7 ;  /* 0x0000000799077221 */ /* 0x010fe20000010000 */
[----:B------:R-:W-:Y:S01]  /*b700*/  F2FP.F16.F32.PACK_AB R162, R181, R180 ;  /* 0x000000b4b5a2723e */ /* 0x000fe200000000ff */
[-C--:B------:R-:W-:Y:S01]  /*b710*/  FMUL.FTZ R54, R54, R174.reuse ;  /* 0x000000ae36367220 */ /* 0x080fe20000410000 */
[-C--:B------:R-:W-:Y:S01]  /*b720*/  FMUL.FTZ R55, R55, R174.reuse ;  /* 0x000000ae37377220 */ /* 0x080fe20000410000 */
[-C--:B------:R-:W-:Y:S01]  /*b730*/  FMUL.FTZ R58, R58, R174.reuse ;  /* 0x000000ae3a3a7220 */ /* 0x080fe20000410000 */
[-C--:B------:R-:W-:Y:S01]  /*b740*/  FMUL.FTZ R59, R59, R174.reuse ;  /* 0x000000ae3b3b7220 */ /* 0x080fe20000410000 */
[-C--:B------:R-:W-:Y:S01]  /*b750*/  FMUL.FTZ R62, R62, R174.reuse ;  /* 0x000000ae3e3e7220 */ /* 0x080fe20000410000 */
[----:B------:R-:W4:Y:S01]  /*b760*/  MUFU.EX2 R167, R167 ;  /* 0x000000a700a77308 */ /* 0x000f220000000800 */
[C---:B0-----:R-:W-:Y:S01]  /*b770*/  FADD.FTZ R7, R163.reuse, R7 ;  /* 0x00000007a3077221 */ /* 0x041fe20000010000 */
[----:B------:R-:W-:Y:S01]  /*b780*/  F2FP.F16.F32.PACK_AB R153, R163, R153 ;  /* 0x00000099a399723e */ /* 0x000fe200000000ff */
[-C--:B------:R-:W-:Y:S01]  /*b790*/  FMUL.FTZ R63, R63, R174.reuse ;  /* 0x000000ae3f3f7220 */ /* 0x080fe20000410000 */
[-C--:B------:R-:W-:Y:S01]  /*b7a0*/  FMUL.FTZ R66, R66, R174.reuse ;  /* 0x000000ae42427220 */ /* 0x080fe20000410000 */
[-C--:B------:R-:W-:Y:S01]  /*b7b0*/  FMUL.FTZ R67, R67, R174.reuse ;  /* 0x000000ae43437220 */ /* 0x080fe20000410000 */
[-C--:B------:R-:W-:Y:S01]  /*b7c0*/  FMUL.FTZ R70, R70, R174.reuse ;  /* 0x000000ae46467220 */ /* 0x080fe20000410000 */
[-C--:B------:R-:W-:Y:S01]  /*b7d0*/  FMUL.FTZ R71, R71, R174.reuse ;  /* 0x000000ae47477220 */ /* 0x080fe20000410000 */
[----:B---3--:R-:W0:Y:S01]  /*b7e0*/  MUFU.EX2 R157, R169 ;  /* 0x000000a9009d7308 */ /* 0x008e220000000800 */
        /* <DEDUP_REMOVED lines=8> */
[C---:B----4-:R-:W-:Y:S01]  /*b870*/  FADD.FTZ R7, R167.reuse, R7 ;  /* 0x00000007a7077221 */ /* 0x050fe20000010000 */
[----:B------:R-:W-:Y:S01]  /*b880*/  F2FP.F16.F32.PACK_AB R155, R167, R166 ;  /* 0x000000a6a79b723e */ /* 0x000fe200000000ff */
[----:B------:R-:W-:Y:S01]  /*b890*/  FMUL.FTZ R86, R86, R174 ;  /* 0x000000ae56567220 */ /* 0x000fe20000410000 */
[----:B------:R-:W-:Y:S01]  /*b8a0*/  F2FP.F16.F32.PACK_AB R166, R189, R188 ;  /* 0x000000bcbda6723e */ /* 0x000fe200000000ff */
        /* <DEDUP_REMOVED lines=10> */
[-C--:B------:R-:W-:Y:S01]  /*b950*/  FMUL.FTZ R103, R103, R174.reuse ;  /* 0x000000ae67677220 */ /* 0x080fe20000410000 */
[----:B------:R-:W0:Y:S01]  /*b960*/  MUFU.EX2 R175, R175 ;  /* 0x000000af00af7308 */ /* 0x000e220000000800 */
[C---:B-1----:R-:W-:Y:S01]  /*b970*/  FADD.FTZ R7, R171.reuse, R7 ;  /* 0x00000007ab077221 */ /* 0x042fe20000010000 */
[----:B------:R-:W-:Y:S01]  /*b980*/  F2FP.F16.F32.PACK_AB R157, R171, R157 ;  /* 0x0000009dab9d723e */ /* 0x000fe200000000ff */
[-C--:B------:R-:W-:Y:S01]  /*b990*/  FMUL.FTZ R106, R106, R174.reuse ;  /* 0x000000ae6a6a7220 */ /* 0x080fe20000410000 */
[-C--:B------:R-:W-:Y:S01]  /*b9a0*/  FMUL.FTZ R107, R107, R174.reuse ;  /* 0x000000ae6b6b7220 */ /* 0x080fe20000410000 */
[-C--:B------:R-:W-:Y:S01]  /*b9b0*/  FMUL.FTZ R110, R110, R174.reuse ;  /* 0x000000ae6e6e7220 */ /* 0x080fe20000410000 */
[-C--:B------:R-:W-:Y:S01]  /*b9c0*/  FMUL.FTZ R111, R111, R174.reuse ;  /* 0x000000ae6f6f7220 */ /* 0x080fe20000410000 */
[-C--:B------:R-:W-:Y:S01]  /*b9d0*/  FMUL.FTZ R114, R114, R174.reuse ;  /* 0x000000ae72727220 */ /* 0x080fe20000410000 */
[----:B------:R-:W1:Y:S01]  /*b9e0*/  MUFU.EX2 R161, R178 ;  /* 0x000000b200a17308 */ /* 0x000e620000000800 */
[----:B---3--:R-:W-:Y:S01]  /*b9f0*/  FADD.FTZ R7, R159, R7 ;  /* 0x000000079f077221 */ /* 0x008fe20000010000 */
[-C--:B------:R-:W-:Y:S01]  /*ba00*/  FMUL.FTZ R115, R115, R174.reuse ;  /* 0x000000ae73737220 */ /* 0x080fe20000410000 */
[-C--:B------:R-:W-:Y:S01]  /*ba10*/  FMUL.FTZ R118, R118, R174.reuse ;  /* 0x000000ae76767220 */ /* 0x080fe20000410000 */
[-C--:B------:R-:W-:Y:S01]  /*ba20*/  FMUL.FTZ R119, R119, R174.reuse ;  /* 0x000000ae77777220 */ /* 0x080fe20000410000 */
[-C--:B------:R-:W-:Y:S01]  /*ba30*/  FMUL.FTZ R122, R122, R174.reuse ;  /* 0x000000ae7a7a7220 */ /* 0x080fe20000410000 */
[-C--:B------:R-:W-:Y:S01]  /*ba40*/  FMUL.FTZ R123, R123, R174.reuse ;  /* 0x000000ae7b7b7220 */ /* 0x080fe20000410000 */
[-C--:B------:R-:W-:Y:S01]  /*ba50*/  FMUL.FTZ R126, R126, R174.reuse ;  /* 0x000000ae7e7e7220 */ /* 0x080fe20000410000 */
[----:B------:R-:W3:Y:S01]  /*ba60*/  MUFU.EX2 R179, R179 ;  /* 0x000000b300b37308 */ /* 0x000ee20000000800 */
[C---:B0-----:R-:W-:Y:S01]  /*ba70*/  FADD.FTZ R7, R175.reuse, R7 ;  /* 0x00000007af077221 */ /* 0x041fe20000010000 */
[----:B------:R-:W-:Y:S01]  /*ba80*/  F2FP.F16.F32.PACK_AB R159, R175, R159 ;  /* 0x0000009faf9f723e */ /* 0x000fe200000000ff */
[-C--:B------:R-:W-:Y:S01]  /*ba90*/  FMUL.FTZ R127, R127, R174.reuse ;  /* 0x000000ae7f7f7220 */ /* 0x080fe20000410000 */
[-C--:B------:R-:W-:Y:S01]  /*baa0*/  FMUL.FTZ R130, R130, R174.reuse ;  /* 0x000000ae82827220 */ /* 0x080fe20000410000 */
[-C--:B------:R-:W-:Y:S01]  /*bab0*/  FMUL.FTZ R131, R131, R174.reuse ;  /* 0x000000ae83837220 */ /* 0x080fe20000410000 */
        /* <DEDUP_REMOVED lines=12> */
[----:B------:R-:W-:Y:S01]  /*bb80*/  F2FP.F16.F32.PACK_AB R161, R179, R161 ;  /* 0x000000a1b3a1723e */ /* 0x000fe200000000ff */
[-C--:B------:R-:W-:Y:S01]  /*bb90*/  FMUL.FTZ R150, R150, R174.reuse ;  /* 0x000000ae96967220 */ /* 0x080fe20000410000 */
[----:B------:R-:W-:-:S04]  /*bba0*/  FMUL.FTZ R151, R151, R174 ;  /* 0x000000ae97977220 */ /* 0x000fc80000410000 */
[----:B------:R-:W3:Y:S01]  /*bbb0*/  MUFU.EX2 R165, R186 ;  /* 0x000000ba00a57308 */ /* 0x000ee20000000800 */
[----:B0-----:R-:W-:-:S07]  /*bbc0*/  FADD.FTZ R7, R163, R7 ;  /* 0x00000007a3077221 */ /* 0x001fce0000010000 */
[----:B------:R-:W0:Y:S01]  /*bbd0*/  MUFU.EX2 R187, R187 ;  /* 0x000000bb00bb7308 */ /* 0x000e220000000800 */
[C---:B-1----:R-:W-:Y:S01]  /*bbe0*/  FADD.FTZ R7, R183.reuse, R7 ;  /* 0x00000007b7077221 */ /* 0x042fe20000010000 */
[----:B------:R-:W-:-:S06]  /*bbf0*/  F2FP.F16.F32.PACK_AB R163, R183, R163 ;  /* 0x000000a3b7a3723e */ /* 0x000fcc00000000ff */
[----:B------:R-:W1:Y:S01]  /*bc00*/  MUFU.EX2 R167, R190 ;  /* 0x000000be00a77308 */ /* 0x000e620000000800 */
[----:B---3--:R-:W-:-:S07]  /*bc10*/  FADD.FTZ R7, R165, R7 ;  /* 0x00000007a5077221 */ /* 0x008fce0000010000 */
[----:B------:R-:W3:Y:S01]  /*bc20*/  MUFU.EX2 R191, R191 ;  /* 0x000000bf00bf7308 */ /* 0x000ee20000000800 */
[C---:B0-----:R-:W-:Y:S01]  /*bc30*/  FADD.FTZ R7, R187.reuse, R7 ;  /* 0x00000007bb077221 */ /* 0x041fe20000010000 */
[----:B------:R-:W-:-:S06]  /*bc40*/  F2FP.F16.F32.PACK_AB R165, R187, R165 ;  /* 0x000000a5bba5723e */ /* 0x000fcc00000000ff */
[----:B------:R-:W0:Y:S01]  /*bc50*/  MUFU.EX2 R169, R194 ;  /* 0x000000c200a97308 */ /* 0x000e220000000800 */
[----:B-1----:R-:W-:-:S07]  /*bc60*/  FADD.FTZ R7, R167, R7 ;  /* 0x00000007a7077221 */ /* 0x002fce0000010000 */
[----:B------:R-:W1:Y:S01]  /*bc70*/  MUFU.EX2 R195, R195 ;  /* 0x000000c300c37308 */ /* 0x000e620000000800 */
[C---:B---3--:R-:W-:Y:S01]  /*bc80*/  FADD.FTZ R7, R191.reuse, R7 ;  /* 0x00000007bf077221 */ /* 0x048fe20000010000 */
[----:B------:R-:W-:-:S06]  /*bc90*/  F2FP.F16.F32.PACK_AB R167, R191, R167 ;  /* 0x000000a7bfa7723e */ /* 0x000fcc00000000ff */
[----:B------:R-:W3:Y:S01]  /*bca0*/  MUFU.EX2 R171, R198 ;  /* 0x000000c600ab7308 */ /* 0x000ee20000000800 */
[----:B0-----:R-:W-:-:S07]  /*bcb0*/  FADD.FTZ R7, R169, R7 ;  /* 0x00000007a9077221 */ /* 0x001fce0000010000 */
[----:B------:R-:W0:Y:S01]  /*bcc0*/  MUFU.EX2 R170, R197 ;  /* 0x000000c500aa7308 */ /* 0x000e220000000800 */
[C---:B-1----:R-:W-:Y:S01]  /*bcd0*/  FADD.FTZ R7, R195.reuse, R7 ;  /* 0x00000007c3077221 */ /* 0x042fe20000010000 */
[----:B------:R-:W-:-:S06]  /*bce0*/  F2FP.F16.F32.PACK_AB R169, R195, R169 ;  /* 0x000000a9c3a9723e */ /* 0x000fcc00000000ff */
        /* <DEDUP_REMOVED lines=8> */
.L_x_763:
[----:B------:R0:W1:Y:S01]  /*bd70*/  SYNCS.PHASECHK.TRANS64.TRYWAIT P2, [R9+URZ+0x22850], R10 ;  /* 0x0228500a090075a7 */ /* 0x000062000804017f */
[----:B------:R-:W-:Y:S05]  /*bd80*/  @!P0 BRA `(.L_x_764) ;  /* 0x0000000000048947 */ /* 0x000fea0003800000 */
[----:B------:R-:W-:Y:S01]  /*bd90*/  BPT.TRAP 0x1 ;  /* 0x000000040000795c */ /* 0x000fe20000300000 */
.L_x_764:
[----:B------:R-:W-:Y:S04]  /*bda0*/  BSSY B0, `(.L_x_765) ;  /* 0x0000004000007945 */ /* 0x000fe80003800000 */
[----:B-1----:R-:W-:Y:S05]  /*bdb0*/  @P2 BRA `(.L_x_766) ;  /* 0x0000000000082947 */ /* 0x002fea0003800000 */
[----:B------:R-:W1:Y:S02]  /*bdc0*/  SYNCS.PHASECHK.TRANS64.TRYWAIT P2, [R9+URZ+0x22850], R10 ;  /* 0x0228500a090075a7 */ /* 0x000e64000804017f */
[----:B-1----:R-:W-:Y:S05]  /*bdd0*/  @!P2 BRA `(.L_x_767) ;  /* 0x000000b40068a947 */ /* 0x002fea0003800000 */
.L_x_766:
[----:B------:R-:W-:Y:S05]  /*bde0*/  BSYNC B0 ;  /* 0x0000000000007941 */ /* 0x000fea0003800000 */
.L_x_765:
[----:B------:R-:W3:Y:S01]  /*bdf0*/  S2R R172, SR_TID.X ;  /* 0x0000000000ac7919 */ /* 0x000ee20000002100 */
[----:B------:R-:W-:Y:S05]  /*be00*/  WARPSYNC.ALL ;  /* 0x0000000000007948 */ /* 0x000fea0003800000 */
[----:B------:R-:W-:Y:S01]  /*be10*/  IMAD R174, R206, 0xc00, R228 ;  /* 0x00000c00ceae7824 */ /* 0x000fe200078e02e4 */
[----:B------:R-:W-:Y:S01]  /*be20*/  MOV R177, 0x40000040 ;  /* 0x4000004000b17802 */ /* 0x000fe20000000f00 */
[----:B------:R-:W-:Y:S02]  /*be30*/  IMAD.MOV.U32 R175, RZ, RZ, 0x40000040 ;  /* 0x40000040ffaf7424 */ /* 0x000fe400078e00ff */
[C---:B------:R-:W-:Y:S01]  /*be40*/  VIADD R176, R174.reuse, 0x80 ;  /* 0x00000080aeb07836 */ /* 0x040fe20000000000 */
[----:B------:R-:W-:-:S02]  /*be50*/  R2UR UR6, R174 ;  /* 0x00000000ae0672ca */ /* 0x000fc400000e0000 */
[----:B------:R-:W-:Y:S02]  /*be60*/  R2UR UR7, R175 ;  /* 0x00000000af0772ca */ /* 0x000fe400000e0000 */
[----:B------:R-:W-:Y:S02]  /*be70*/  MOV R175, 0x40000040 ;  /* 0x4000004000af7802 */ /* 0x000fe40000000f00 */
[----:B---3--:R-:W-:-:S05]  /*be80*/  SHF.R.U32.HI R172, RZ, 0x7, R172 ;  /* 0x00000007ffac7819 */ /* 0x008fca00000116ac */
[----:B01----:R-:W-:-:S05]  /*be90*/  VIADD R10, R172, 0x8 ;  /* 0x00000008ac0a7836 */ /* 0x003fca0000000000 */
[----:B------:R0:W-:Y:S06]  /*bea0*/  BAR.SYNC.DEFER_BLOCKING R10, 0x100 ;  /* 0x0004000a0000751d */ /* 0x0001ec0000010000 */
[----:B------:R-:W-:-:S06]  /*beb0*/  WARPGROUP.ARRIVE ;  /* 0x00000000000079c5 */ /* 0x000fcc0000000000 */
[----:B------:R-:W-:Y:S01]  /*bec0*/  HGMMA.64x256x16.F32 R24, R200, gdesc[UR4].tnspB, R24, gsb0 ;  /* 0x43e00004c8187df0 */ /* 0x000fe20008000818 */
[----:B------:R-:W-:Y:S02]  /*bed0*/  R2UR UR6, R176 ;  /* 0x00000000b00672ca */ /* 0x000fe400000e0000 */
[----:B------:R-:W-:Y:S01]  /*bee0*/  R2UR UR7, R177 ;  /* 0x00000000b10772ca */ /* 0x000fe200000e0000 */
[----:B------:R-:W-:Y:S02]  /*bef0*/  WARPGROUP.DEPBAR.LE gsb0, 0x0 ;  /* 0x00008000000079c5 */ /* 0x000fe40000010000 */
[----:B------:R-:W-:-:S15]  /*bf00*/  WARPGROUP.ARRIVE ;  /* 0x00000000000079c5 */ /* 0x000fde0000000000 */
[----:B------:R-:W-:-:S07]  /*bf10*/  NOP ;  /* 0x0000000000007918 */ /* 0x000fce0000000000 */
[----:B------:R-:W-:Y:S03]  /*bf20*/  HGMMA.64x256x16.F32 R24, R152, gdesc[UR4].tnspB, R24, gsb0 ;  /* 0x43e0000498187df0 */ /* 0x000fe60008000818 */
[----:B------:R-:W-:Y:S02]  /*bf30*/  WARPGROUP.DEPBAR.LE gsb0, 0x0 ;  /* 0x00008000000079c5 */ /* 0x000fe40000010000 */
[----:B------:R-:W-:Y:S01]  /*bf40*/  VIADD R152, R174, 0x100 ;  /* 0x00000100ae987836 */ /* 0x000fe20000000000 */
[----:B------:R-:W-:Y:S01]  /*bf50*/  WARPGROUP.ARRIVE ;  /* 0x00000000000079c5 */ /* 0x000fe20000000000 */
[----:B------:R-:W-:-:S03]  /*bf60*/  IMAD.MOV.U32 R153, RZ, RZ, 0x40000040 ;  /* 0x40000040ff997424 */ /* 0x000fc600078e00ff */
[----:B------:R-:W-:Y:S01]  /*bf70*/  R2UR UR6, R152 ;  /* 0x00000000980672ca */ /* 0x000fe200000e0000 */
[----:B------:R-:W-:Y:S01]  /*bf80*/  VIADD R152, R174, 0x180 ;  /* 0x00000180ae987836 */ /* 0x000fe20000000000 */
[----:B------:R-:W-:Y:S01]  /*bf90*/  R2UR UR7, R153 ;  /* 0x00000000990772ca */ /* 0x000fe200000e0000 */
[----:B------:R-:W-:-:S15]  /*bfa0*/  IMAD.MOV.U32 R153, RZ, RZ, 0x40000040 ;  /* 0x40000040ff997424 */ /* 0x000fde00078e00ff */
[----:B------:R-:W-:Y:S01]  /*bfb0*/  HGMMA.64x256x16.F32 R24, R156, gdesc[UR4].tnspB, R24, gsb0 ;  /* 0x43e000049c187df0 */ /* 0x000fe20008000818 */
[----:B------:R-:W-:Y:S01]  /*bfc0*/  R2UR UR6, R152 ;  /* 0x00000000980672ca */ /* 0x000fe200000e0000 */
[C---:B------:R-:W-:Y:S01]  /*bfd0*/  VIADD R152, R174.reuse, 0x200 ;  /* 0x00000200ae987836 */ /* 0x040fe20000000000 */
[----:B------:R-:W-:Y:S01]  /*bfe0*/  R2UR UR7, R153 ;  /* 0x00000000990772ca */ /* 0x000fe200000e0000 */
[----:B------:R-:W-:Y:S02]  /*bff0*/  IMAD.MOV.U32 R153, RZ, RZ, 0x40000040 ;  /* 0x40000040ff997424 */ /* 0x000fe400078e00ff */
[----:B------:R-:W-:Y:S01]  /*c000*/  VIADD R174, R174, 0x280 ;  /* 0x00000280aeae7836 */ /* 0x000fe20000000000 */
[----:B------:R-:W-:Y:S02]  /*c010*/  WARPGROUP.DEPBAR.LE gsb0, 0x0 ;  /* 0x00008000000079c5 */ /* 0x000fe40000010000 */
[----:B------:R-:W-:-:S15]  /*c020*/  WARPGROUP.ARRIVE ;  /* 0x00000000000079c5 */ /* 0x000fde0000000000 */
[----:B------:R-:W-:-:S04]  /*c030*/  NOP ;  /* 0x0000000000007918 */ /* 0x000fc80000000000 */
[----:B------:R-:W-:Y:S01]  /*c040*/  HGMMA.64x256x16.F32 R24, R160, gdesc[UR4].tnspB, R24, gsb0 ;  /* 0x43e00004a0187df0 */ /* 0x000fe20008000818 */
[----:B------:R-:W-:Y:S02]  /*c050*/  R2UR UR6, R152 ;  /* 0x00000000980672ca */ /* 0x000fe400000e0000 */
[----:B------:R-:W-:Y:S01]  /*c060*/  R2UR UR7, R153 ;  /* 0x00000000990772ca */ /* 0x000fe200000e0000 */
[----:B------:R-:W-:Y:S02]  /*c070*/  WARPGROUP.DEPBAR.LE gsb0, 0x0 ;  /* 0x00008000000079c5 */ /* 0x000fe40000010000 */
[----:B------:R-:W-:-:S15]  /*c080*/  WARPGROUP.ARRIVE ;  /* 0x00000000000079c5 */ /* 0x000fde0000000000 */
[----:B------:R-:W-:-:S07]  /*c090*/  NOP ;  /* 0x0000000000007918 */ /* 0x000fce0000000000 */
        /* <DEDUP_REMOVED lines=8> */
[----:B0-----:R-:W-:Y:S05]  /*c120*/  @!P0 BRA `(.L_x_768) ;  /* 0x0000000000048947 */ /* 0x001fea0003800000 */
[----:B------:R-:W-:Y:S01]  /*c130*/  BPT.TRAP 0x1 ;  /* 0x000000040000795c */ /* 0x000fe20000300000 */
.L_x_768:
[----:B------:R-:W0:Y:S01]  /*c140*/  S2R R10, SR_CgaCtaId ;  /* 0x00000000000a7919 */ /* 0x000e220000008800 */
[----:B------:R-:W-:Y:S02]  /*c150*/  VIADD R9, R9, 0x22860 ;  /* 0x0002286009097836 */ /* 0x000fe40000000000 */
[----:B------:R-:W-:Y:S02]  /*c160*/  IMAD.MOV.U32 R201, RZ, RZ, R173 ;  /* 0x000000ffffc97224 */ /* 0x000fe400078e00ad */
[----:B------:R-:W-:Y:S01]  /*c170*/  IMAD.MOV.U32 R200, RZ, RZ, R3 ;  /* 0x000000ffffc87224 */ /* 0x000fe200078e0003 */
[----:B0-----:R-:W-:-:S04]  /*c180*/  PRMT R9, R10, 0x654, R9 ;  /* 0x000006540a097816 */ /* 0x001fc80000000009 */
[----:B------:R1:W-:Y:S01]  /*c190*/  SYNCS.ARRIVE.TRANS64.RED.A1T0 RZ, [R9+URZ], RZ ;  /* 0x000000ff09ff79a7 */ /* 0x0003e2000810043f */
[----:B------:R-:W-:Y:S05]  /*c1a0*/  @P1 BRA `(.L_x_769) ;  /* 0xffffffe0003c1947 */ /* 0x000fea000383ffff */
.L_x_757:
[----:B------:R-:W3:Y:S01]  /*c1b0*/  LDL.LU R177, [R1+0x28] ;  /* 0x0000280001b17983 */ /* 0x000ee20000300800 */
[----:B------:R-:W-:Y:S05]  /*c1c0*/  WARPSYNC.ALL ;  /* 0x0000000000007948 */ /* 0x000fea0003800000 */
[----:B------:R-:W4:Y:S01]  /*c1d0*/  SHFL.BFLY PT, R5, R6, 0x2, 0x1f ;  /* 0x0c401f0006057f89 */ /* 0x000f2200000e0000 */
[----:B-1----:R-:W-:Y:S01]  /*c1e0*/  IMAD.MOV.U32 R9, RZ, RZ, RZ ;  /* 0x000000ffff097224 */ /* 0x002fe200078e00ff */
[----:B------:R-:W-:Y:S01]  /*c1f0*/  MOV R20, 0xff800000 ;  /* 0xff80000000147802 */ /* 0x000fe20000000f00 */
[----:B------:R-:W-:Y:S01]  /*c200*/  VIADD R206, R206, 0x1 ;  /* 0x00000001cece7836 */ /* 0x000fe20000000000 */
[----:B0-----:R-:W0:Y:S01]  /*c210*/  SHFL.BFLY PT, R8, R7, 0x2, 0x1f ;  /* 0x0c401f0007087f89 */ /* 0x001e2200000e0000 */
[----:B------:R-:W-:Y:S01]  /*c220*/  IMAD.MOV.U32 R21, RZ, RZ, -0x800000 ;  /* 0xff800000ff157424 */ /* 0x000fe200078e00ff */
[----:B------:R2:W-:Y:S08]  /*c230*/  BAR.ARV R11, 0x100 ;  /* 0x0004000b0000751d */ /* 0x0005f00000002000 */
[----:B------:R-:W-:Y:S06]  /*c240*/  BAR.ARV 0x8, 0x180 ;  /* 0x0206000000007b1d */ /* 0x000fec0000002000 */
[----:B------:R-:W-:Y:S01]  /*c250*/  ISETP.NE.AND P0, PT, R206, 0x2, PT ;  /* 0x00000002ce00780c */ /* 0x000fe20003f05270 */
[----:B----4-:R-:W-:Y:S01]  /*c260*/  FADD.FTZ R5, R5, R6 ;  /* 0x0000000605057221 */ /* 0x010fe20000010000 */
[----:B------:R-:W-:Y:S01]  /*c270*/  IMAD.MOV.U32 R6, RZ, RZ, RZ ;  /* 0x000000ffff067224 */ /* 0x000fe200078e00ff */
[----:B------:R-:W-:Y:S01]  /*c280*/  PLOP3.LUT P1, PT, PT, PT, PT, 0x8, 0x0 ;  /* 0x000000000000781c */ /* 0x000fe20003f2e170 */
[----:B0-----:R-:W-:-:S02]  /*c290*/  FADD.FTZ R10, R8, R7 ;  /* 0x00000007080a7221 */ /* 0x001fc40000010000 */
[----:B------:R-:W0:Y:S01]  /*c2a0*/  SHFL.BFLY PT, R4, R5, 0x1, 0x1f ;  /* 0x0c201f0005047f89 */ /* 0x000e2200000e0000 */
[----:B------:R-:W-:-:S03]  /*c2b0*/  SEL R206, R206, RZ, P0 ;  /* 0x000000ffcece7207 */ /* 0x000fc60000000000 */
[----:B------:R-:W1:Y:S01]  /*c2c0*/  SHFL.BFLY PT, R13, R10, 0x1, 0x1f ;  /* 0x0c201f000a0d7f89 */ /* 0x000e6200000e0000 */
[----:B0-----:R-:W-:Y:S01]  /*c2d0*/  FADD.FTZ R7, R5, R4 ;  /* 0x0000000405077221 */ /* 0x001fe20000010000 */
[----:B------:R-:W-:Y:S01]  /*c2e0*/  SEL R5, RZ, 0x1, P0 ;  /* 0x00000001ff057807 */ /* 0x000fe20000000000 */
[----:B-1----:R-:W-:-:S03]  /*c2f0*/  FADD.FTZ R8, R10, R13 ;  /* 0x0000000d0a087221 */ /* 0x002fc60000010000 */
[----:B------:R-:W-:Y:S02]  /*c300*/  FSETP.NE.FTZ.AND P2, PT, R7, RZ, PT ;  /* 0x000000ff0700720b */ /* 0x000fe40003f55000 */
[----:B------:R-:W-:Y:S02]  /*c310*/  LOP3.LUT R216, R216, R5, RZ, 0x3c, !PT ;  /* 0x00000005d8d87212 */ /* 0x000fe400078e3cff */
[----:B------:R-:W-:-:S09]  /*c320*/  FSETP.NE.FTZ.AND P3, PT, R8, RZ, PT ;  /* 0x000000ff0800720b */ /* 0x000fd20003f75000 */
[----:B------:R-:W0:Y:S08]  /*c330*/  @P2 MUFU.RCP R9, R7 ;  /* 0x0000000700092308 */ /* 0x000e300000001000 */
[----:B------:R-:W1:Y:S08]  /*c340*/  @P3 MUFU.LG2 R19, R8 ;  /* 0x0000000800133308 */ /* 0x000e700000000c00 */
[----:B------:R-:W-:Y:S01]  /*c350*/  @P3 MUFU.RCP R6, R8 ;  /* 0x0000000800063308 */ /* 0x000fe20000001000 */
[-C--:B0-----:R-:W-:Y:S01]  /*c360*/  FMUL.FTZ R4, R28, R9.reuse ;  /* 0x000000091c047220 */ /* 0x081fe20000410000 */
[-C--:B------:R-:W-:Y:S01]  /*c370*/  FMUL.FTZ R152, R32, R9.reuse ;  /* 0x0000000920987220 */ /* 0x080fe20000410000 */
[-C--:B------:R-:W-:Y:S01]  /*c380*/  FMUL.FTZ R5, R33, R9.reuse ;  /* 0x0000000921057220 */ /* 0x080fe20000410000 */
[C---:B------:R-:W-:Y:S01]  /*c390*/  @P2 FMUL.FTZ R33, R0.reuse, 0.69314718246459960938 ;  /* 0x3f31721800212820 */ /* 0x040fe20000410000 */
[----:B------:R-:W-:Y:S01]  /*c3a0*/  @P3 FMUL.FTZ R32, R0, 0.69314718246459960938 ;  /* 0x3f31721800203820 */ /* 0x000fe20000410000 */
[-C--:B------:R-:W-:Y:S01]  /*c3b0*/  FMUL.FTZ R166, R88, R9.reuse ;  /* 0x0000000958a67220 */ /* 0x080fe20000410000 */
[-C--:B------:R-:W-:Y:S01]  /*c3c0*/  FMUL.FTZ R167, R92, R9.reuse ;  /* 0x000000095ca77220 */ /* 0x080fe20000410000 */
[----:B------:R-:W0:Y:S01]  /*c3d0*/  @P2 MUFU.LG2 R28, R7 ;  /* 0x00000007001c2308 */ /* 0x000e220000000c00 */
[----:B-1----:R-:W-:Y:S01]  /*c3e0*/  @P3 FMUL.FTZ R19, R19, 0.69314718246459960938 ;  /* 0x3f31721813133820 */ /* 0x002fe20000410000 */
        /* <DEDUP_REMOVED lines=61> */
[-C--:B--2---:R-:W-:Y:S01]  /*c7c0*/  FMUL.FTZ R11, R46, R6.reuse ;  /* 0x000000062e0b7220 */ /* 0x084fe20000410000 */
        /* <DEDUP_REMOVED lines=64> */
[----:B---3--:R-:W-:-:S05]  /*cbd0*/  VIADD R177, R177, 0x1 ;  /* 0x00000001b1b17836 */ /* 0x008fca0000000000 */
[----:B------:R0:W-:Y:S02]  /*cbe0*/  STL [R1+0x28], R177 ;  /* 0x000028b101007387 */ /* 0x0001e40000100800 */
.L_x_714:
[----:B------:R-:W-:Y:S05]  /*cbf0*/  WARPSYNC.ALL ;  /* 0x0000000000007948 */ /* 0x000fea0003800000 */
[----:B------:R-:W1:Y:S01]  /*cc00*/  S2R R3, SR_CgaCtaId ;  /* 0x0000000000037919 */ /* 0x000e620000008800 */
[----:B------:R-:W-:Y:S01]  /*cc10*/  MOV R19, 0x400 ;  /* 0x0000040000137802 */ /* 0x000fe20000000f00 */
[----:B------:R-:W-:Y:S01]  /*cc20*/  BSSY B0, `(.L_x_770) ;  /* 0x000031c000007945 */ /* 0x000fe20003800000 */
[----:B------:R-:W-:Y:S02]  /*cc30*/  BAR.SYNC.DEFER_BLOCKING 0x5, 0x180 ;  /* 0x0146000000007b1d */ /* 0x000fe40000010000 */
[----:B-1----:R-:W-:-:S05]  /*cc40*/  LEA R19, R3, R19, 0x18 ;  /* 0x0000001303137211 */ /* 0x002fca00078ec0ff */
[----:B------:R1:W2:Y:S01]  /*cc50*/  LDS.128 R32, [R19+0x228d0] ;  /* 0x0228d00013207984 */ /* 0x0002a20000000c00 */
[----:B------:R-:W-:Y:S06]  /*cc60*/  BAR.ARV 0x4, 0x180 ;  /* 0x0106000000007b1d */ /* 0x000fec0000002000 */
[----:B------:R-:W-:Y:S05]  /*cc70*/  @P1 BRA `(.L_x_771) ;  /* 0x00000020002c1947 */ /* 0x000fea0003800000 */
[----:B------:R-:W3:Y:S01]  /*cc80*/  LDL R3, [R1+0x54] ;  /* 0x0000540001037983 */ /* 0x000ee20000100800 */
[----:B------:R-:W4:Y:S01]  /*cc90*/  S2R R6, SR_SWINHI ;  /* 0x0000000000067919 */ /* 0x000f220000002f00 */
[----:B------:R-:W-:Y:S05]  /*cca0*/  WARPSYNC.ALL ;  /* 0x0000000000007948 */ /* 0x000fea0003800000 */
[----:B------:R-:W3:Y:S01]  /*ccb0*/  LDL.LU R179, [R1+0x1c] ;  /* 0x00001c0001b37983 */ /* 0x000ee20000300800 */
[----:B------:R-:W-:Y:S01]  /*ccc0*/  F2FP.F16.F32.PACK_AB R24, R25, R24 ;  /* 0x000000181918723e */ /* 0x000fe200000000ff */
[----:B------:R-:W-:Y:S01]  /*ccd0*/  ULDC.64 UR4, c[0x0][0xc00] ;  /* 0x0003000000047ab9 */ /* 0x000fe20000000a00 */
[----:B------:R-:W-:Y:S01]  /*cce0*/  F2FP.F16.F32.PACK_AB R7, R39, R7 ;  /* 0x000000072707723e */ /* 0x000fe200000000ff */
[----:B------:R-:W3:Y:S01]  /*ccf0*/  LDL.LU R178, [R1+0x20] ;  /* 0x0000200001b27983 */ /* 0x000ee20000300800 */
[----:B------:R-:W-:Y:S01]  /*cd00*/  F2FP.F16.F32.PACK_AB R9, R43, R9 ;  /* 0x000000092b09723e */ /* 0x000fe200000000ff */
[----:B--2---:R-:W2:Y:S01]  /*cd10*/  LDC R32, c[0x0][0xbe8] ;  /* 0x0002fa00ff207b82 */ /* 0x004ea20000000800 */
[----:B------:R-:W-:-:S02]  /*cd20*/  MOV R94, R19 ;  /* 0x00000013005e7202 */ /* 0x000fc40000000f00 */
[----:B----4-:R-:W-:Y:S01]  /*cd30*/  MOV R95, R6 ;  /* 0x00000006005f7202 */ /* 0x010fe20000000f00 */
[----:B0-----:R-:W4:Y:S01]  /*cd40*/  LDL R177, [R1+0x50] ;  /* 0x0000500001b17983 */ /* 0x001f220000100800 */
[----:B------:R-:W-:Y:S02]  /*cd50*/  F2FP.F16.F32.PACK_AB R25, R40, R12 ;  /* 0x0000000c2819723e */ /* 0x000fe400000000ff */
[----:B------:R-:W-:Y:S01]  /*cd60*/  F2FP.F16.F32.PACK_AB R6, R37, R153 ;  /* 0x000000992506723e */ /* 0x000fe200000000ff */
[----:B------:R-:W4:Y:S01]  /*cd70*/  LDL R173, [R1+0x2c] ;  /* 0x00002c0001ad7983 */ /* 0x000f220000100800 */
[----:B------:R-:W-:Y:S02]  /*cd80*/  F2FP.F16.F32.PACK_AB R11, R47, R11 ;  /* 0x0000000b2f0b723e */ /* 0x000fe400000000ff */
[----:B------:R-:W-:Y:S02]  /*cd90*/  F2FP.F16.F32.PACK_AB R12, R49, R156 ;  /* 0x0000009c310c723e */ /* 0x000fe400000000ff */
[----:B------:R-:W-:-:S02]  /*cda0*/  F2FP.F16.F32.PACK_AB R13, R51, R13 ;  /* 0x0000000d330d723e */ /* 0x000fc400000000ff */
        /* <DEDUP_REMOVED lines=15> */
[----:B------:R-:W-:Y:S01]  /*cea0*/  F2FP.F16.F32.PACK_AB R147, R151, R150 ;  /* 0x000000969793723e */ /* 0x000fe200000000ff */
[----:B------:R-:W-:Y:S01]  /*ceb0*/  BAR.SYNC.DEFER_BLOCKING 0x1, 0x100 ;  /* 0x0044000000007b1d */ /* 0x000fe20000010000 */
[----:B---3--:R-:W-:-:S03]  /*cec0*/  IMAD.WIDE R116, R3, 0x2, R94 ;  /* 0x0000000203747825 */ /* 0x008fc600078e025e */
[C---:B------:R-:W-:Y:S02]  /*ced0*/  LOP3.LUT R27, R116.reuse, 0x380, RZ, 0xc0, !PT ;  /* 0x00000380741b7812 */ /* 0x040fe400078ec0ff */
[C---:B------:R-:W-:Y:S02]  /*cee0*/  IADD3 R3, P2, R116.reuse, 0x40, RZ ;  /* 0x0000004074037810 */ /* 0x040fe40007f5e0ff */
[----:B------:R-:W-:Y:S02]  /*cef0*/  IADD3 R115, P3, R116, 0x60, RZ ;  /* 0x0000006074737810 */ /* 0x000fe40007f7e0ff */
[----:B------:R-:W-:Y:S02]  /*cf00*/  SHF.R.U64 R27, R27, 0x3, RZ ;  /* 0x000000031b1b7819 */ /* 0x000fe400000012ff */
[----:B-----5:R-:W-:Y:S02]  /*cf10*/  LOP3.LUT R28, R3, 0x380, RZ, 0xc0, !PT ;  /* 0x00000380031c7812 */ /* 0x020fe400078ec0ff */
[----:B------:R-:W-:-:S02]  /*cf20*/  LOP3.LUT R114, R115, 0x380, RZ, 0xc0, !PT ;  /* 0x0000038073727812 */ /* 0x000fc400078ec0ff */
[----:B------:R-:W-:Y:S01]  /*cf30*/  LOP3.LUT R26, R27, R116, RZ, 0x3c, !PT ;  /* 0x000000741b1a7212 */ /* 0x000fe200078e3cff */
[--C-:B------:R-:W-:Y:S01]  /*cf40*/  IMAD.MOV.U32 R27, RZ, RZ, R117.reuse ;  /* 0x000000ffff1b7224 */ /* 0x100fe200078e0075 */
[----:B------:R-:W-:Y:S02]  /*cf50*/  SHF.R.U64 R28, R28, 0x3, RZ ;  /* 0x000000031c1c7819 */ /* 0x000fe400000012ff */
[----:B------:R-:W-:Y:S02]  /*cf60*/  SHF.R.U64 R114, R114, 0x3, RZ ;  /* 0x0000000372727819 */ /* 0x000fe400000012ff */
[----:B------:R-:W-:Y:S02]  /*cf70*/  LOP3.LUT R28, R28, R3, RZ, 0x3c, !PT ;  /* 0x000000031c1c7212 */ /* 0x000fe400078e3cff */
[----:B------:R-:W-:Y:S01]  /*cf80*/  LOP3.LUT R114, R114, R115, RZ, 0x3c, !PT ;  /* 0x0000007372727212 */ /* 0x000fe200078e3cff */
[----:B------:R-:W-:Y:S01]  /*cf90*/  IMAD.X R115, RZ, RZ, R117, P3 ;  /* 0x000000ffff737224 */ /* 0x000fe200018e0675 */
[----:B------:R-:W-:-:S02]  /*cfa0*/  MOV R3, R26 ;  /* 0x0000001a00037202 */ /* 0x000fc40000000f00 */
[----:B------:R-:W-:Y:S01]  /*cfb0*/  F2FP.F16.F32.PACK_AB R26, R29, R4 ;  /* 0x000000041d1a723e */ /* 0x000fe200000000ff */
[----:B------:R-:W-:Y:S01]  /*cfc0*/  IMAD.X R29, RZ, RZ, R117, P2 ;  /* 0x000000ffff1d7224 */ /* 0x000fe200010e0675 */
[C---:B------:R-:W-:Y:S02]  /*cfd0*/  IADD3 R121, P3, R116.reuse, 0x8020, RZ ;  /* 0x0000802074797810 */ /* 0x040fe40007f7e0ff */
[C---:B------:R-:W-:Y:S02]  /*cfe0*/  IADD3 R31, P1, R116.reuse, 0x20, RZ ;  /* 0x00000020741f7810 */ /* 0x040fe40007f3e0ff */
[----:B------:R-:W-:Y:S02]  /*cff0*/  IADD3 R119, P2, R116, 0x8000, RZ ;  /* 0x0000800074777810 */ /* 0x000fe40007f5e0ff */
[----:B------:R-:W-:Y:S02]  /*d000*/  LOP3.LUT R120, R121, 0x380, RZ, 0xc0, !PT ;  /* 0x0000038079787812 */ /* 0x000fe400078ec0ff */
[----:B------:R-:W-:-:S02]  /*d010*/  LOP3.LUT R30, R31, 0x380, RZ, 0xc0, !PT ;  /* 0x000003801f1e7812 */ /* 0x000fc400078ec0ff */
[----:B------:R-:W-:Y:S02]  /*d020*/  LOP3.LUT R118, R119, 0x380, RZ, 0xc0, !PT ;  /* 0x0000038077767812 */ /* 0x000fe400078ec0ff */
[----:B------:R-:W-:Y:S02]  /*d030*/  IADD3 R103, P4, R116, 0x4000, RZ ;  /* 0x0000400074677810 */ /* 0x000fe40007f9e0ff */
[----:B------:R-:W-:Y:S02]  /*d040*/  F2FP.F16.F32.PACK_AB R27, R14, R10 ;  /* 0x0000000a0e1b723e */ /* 0x000fe400000000ff */
[----:B------:R-:W-:Y:S02]  /*d050*/  SHF.R.U64 R120, R120, 0x3, RZ ;  /* 0x0000000378787819 */ /* 0x000fe400000012ff */
[----:B------:R-:W-:Y:S02]  /*d060*/  SHF.R.U64 R30, R30, 0x3, RZ ;  /* 0x000000031e1e7819 */ /* 0x000fe400000012ff */
[----:B------:R-:W-:Y:S01]  /*d070*/  SHF.R.U64 R118, R118, 0x3, RZ ;  /* 0x0000000376767819 */ /* 0x000fe200000012ff */
[----:B------:R0:W-:Y:S01]  /*d080*/  STSM.16.M88.4 [R3], R24 ;  /* 0x0000001803007844 */ /* 0x0001e20000000200 */
[----:B------:R-:W-:-:S02]  /*d090*/  LOP3.LUT R102, R103, 0x380, RZ, 0xc0, !PT ;  /* 0x0000038067667812 */ /* 0x000fc400078ec0ff */
[----:B------:R-:W-:Y:S01]  /*d0a0*/  LOP3.LUT R120, R120, R121, RZ, 0x3c, !PT ;  /* 0x0000007978787212 */ /* 0x000fe200078e3cff */
[--C-:B------:R-:W-:Y:S01]  /*d0b0*/  IMAD.X R121, RZ, RZ, R117.reuse, P3 ;  /* 0x000000ffff797224 */ /* 0x100fe200018e0675 */
[----:B------:R-:W-:Y:S01]  /*d0c0*/  LOP3.LUT R30, R30, R31, RZ, 0x3c, !PT ;  /* 0x0000001f1e1e7212 */ /* 0x000fe200078e3cff */
[--C-:B------:R-:W-:Y:S01]  /*d0d0*/  IMAD.X R31, RZ, RZ, R117.reuse, P1 ;  /* 0x000000ffff1f7224 */ /* 0x100fe200008e0675 */
[----:B------:R-:W-:Y:S02]  /*d0e0*/  IADD3 R113, P5, R116, 0x4020, RZ ;  /* 0x0000402074717810 */ /* 0x000fe40007fbe0ff */
[----:B------:R-:W-:Y:S01]  /*d0f0*/  LOP3.LUT R118, R118, R119, RZ, 0x3c, !PT ;  /* 0x0000007776767212 */ /* 0x000fe200078e3cff */
[----:B------:R-:W-:Y:S01]  /*d100*/  IMAD.X R119, RZ, RZ, R117, P2 ;  /* 0x000000ffff777224 */ /* 0x000fe200010e0675 */
[C---:B------:R-:W-:Y:S02]  /*d110*/  IADD3 R111, P0, R116.reuse, 0x4040, RZ ;  /* 0x00004040746f7810 */ /* 0x040fe40007f1e0ff */
[----:B------:R-:W-:-:S02]  /*d120*/  IADD3 R107, P1, R116, 0x4060, RZ ;  /* 0x00004060746b7810 */ /* 0x000fc40007f3e0ff */
[C---:B0-----:R-:W-:Y:S02]  /*d130*/  IADD3 R27, P3, R116.reuse, 0xc060, RZ ;  /* 0x0000c060741b7810 */ /* 0x041fe40007f7e0ff */
[----:B------:R-:W-:Y:S02]  /*d140*/  IADD3 R25, P2, R116, 0xc040, RZ ;  /* 0x0000c04074197810 */ /* 0x000fe40007f5e0ff */
[----:B------:R-:W-:Y:S02]  /*d150*/  SHF.R.U64 R102, R102, 0x3, RZ ;  /* 0x0000000366667819 */ /* 0x000fe400000012ff */
[----:B------:R-:W-:Y:S02]  /*d160*/  LOP3.LUT R112, R113, 0x380, RZ, 0xc0, !PT ;  /* 0x0000038071707812 */ /* 0x000fe400078ec0ff */
[----:B------:R-:W-:Y:S02]  /*d170*/  LOP3.LUT R110, R111, 0x380, RZ, 0xc0, !PT ;  /* 0x000003806f6e7812 */ /* 0x000fe400078ec0ff */
[----:B------:R-:W-:-:S02]  /*d180*/  LOP3.LUT R26, R27, 0x380, RZ, 0xc0, !PT ;  /* 0x000003801b1a7812 */ /* 0x000fc400078ec0ff */
[----:B------:R-:W-:Y:S02]  /*d190*/  LOP3.LUT R106, R107, 0x380, RZ, 0xc0, !PT ;  /* 0x000003806b6a7812 */ /* 0x000fe400078ec0ff */
[----:B------:R-:W-:Y:S02]  /*d1a0*/  LOP3.LUT R24, R25, 0x380, RZ, 0xc0, !PT ;  /* 0x0000038019187812 */ /* 0x000fe400078ec0ff */
[----:B------:R-:W-:Y:S01]  /*d1b0*/  LOP3.LUT R102, R102, R103, RZ, 0x3c, !PT ;  /* 0x0000006766667212 */ /* 0x000fe200078e3cff */
[----:B------:R-:W-:Y:S01]  /*d1c0*/  IMAD.X R103, RZ, RZ, R117, P4 ;  /* 0x000000ffff677224 */ /* 0x000fe200020e0675 */
[----:B------:R-:W-:Y:S02]  /*d1d0*/  SHF.R.U64 R112, R112, 0x3, RZ ;  /* 0x0000000370707819 */ /* 0x000fe400000012ff */
[----:B------:R-:W-:Y:S02]  /*d1e0*/  SHF.R.U64 R110, R110, 0x3, RZ ;  /* 0x000000036e6e7819 */ /* 0x000fe400000012ff */
[----:B------:R-:W-:-:S02]  /*d1f0*/  IADD3 R123, P4, R116, 0x8040, RZ ;  /* 0x00008040747b7810 */ /* 0x000fc40007f9e0ff */
[----:B------:R-:W-:Y:S02]  /*d200*/  SHF.R.U64 R26, R26, 0x3, RZ ;  /* 0x000000031a1a7819 */ /* 0x000fe400000012ff */
[----:B------:R-:W-:Y:S02]  /*d210*/  SHF.R.U64 R106, R106, 0x3, RZ ;  /* 0x000000036a6a7819 */ /* 0x000fe400000012ff */
[----:B------:R-:W-:Y:S02]  /*d220*/  SHF.R.U64 R24, R24, 0x3, RZ ;  /* 0x0000000318187819 */ /* 0x000fe400000012ff */
[----:B------:R-:W-:Y:S01]  /*d230*/  LOP3.LUT R112, R112, R113, RZ, 0x3c, !PT ;  /* 0x0000007170707212 */ /* 0x000fe200078e3cff */
[----:B------:R-:W-:Y:S01]  /*d240*/  IMAD.X R113, RZ, RZ, R117, P5 ;  /* 0x000000ffff717224 */ /* 0x000fe200028e0675 */
[----:B------:R-:W-:Y:S02]  /*d250*/  LOP3.LUT R110, R110, R111, RZ, 0x3c, !PT ;  /* 0x0000006f6e6e7212 */ /* 0x000fe400078e3cff */
[----:B------:R-:W-:-:S02]  /*d260*/  LOP3.LUT R122, R123, 0x380, RZ, 0xc0, !PT ;  /* 0x000003807b7a7812 */ /* 0x000fc400078ec0ff */
[----:B------:R-:W-:Y:S01]  /*d270*/  LOP3.LUT R26, R26, R27, RZ, 0x3c, !PT ;  /* 0x0000001b1a1a7212 */ /* 0x000fe200078e3cff */
[--C-:B------:R-:W-:Y:S01]  /*d280*/  IMAD.X R27, RZ, RZ, R117.reuse, P3 ;  /* 0x000000ffff1b7224 */ /* 0x100fe200018e0675 */
[----:B------:R-:W-:Y:S01]  /*d290*/  LOP3.LUT R106, R106, R107, RZ, 0x3c, !PT ;  /* 0x0000006b6a6a7212 */ /* 0x000fe200078e3cff */
[----:B------:R-:W-:Y:S01]  /*d2a0*/  IMAD.X R107, RZ, RZ, R117, P1 ;  /* 0x000000ffff6b7224 */ /* 0x000fe200008e0675 */
[----:B------:R-:W-:Y:S02]  /*d2b0*/  IADD3 R125, P5, R116, 0x8060, RZ ;  /* 0x00008060747d7810 */ /* 0x000fe40007fbe0ff */
[----:B------:R-:W-:Y:S02]  /*d2c0*/  IADD3.X R111, RZ, R117, RZ, P0, !PT ;  /* 0x00000075ff6f7210 */ /* 0x000fe400007fe4ff */
[----:B------:R-:W-:Y:S02]  /*d2d0*/  LOP3.LUT R24, R24, R25, RZ, 0x3c, !PT ;  /* 0x0000001918187212 */ /* 0x000fe400078e3cff */
[----:B------:R-:W-:-:S02]  /*d2e0*/  F2FP.F16.F32.PACK_AB R4, R5, R152 ;  /* 0x000000980504723e */ /* 0x000fc400000000ff */
[----:B------:R-:W-:Y:S02]  /*d2f0*/  IADD3 R127, P0, R116, 0xc000, RZ ;  /* 0x0000c000747f7810 */ /* 0x000fe40007f1e0ff */
[----:B------:R-:W-:Y:S02]  /*d300*/  MOV R30, R30 ;  /* 0x0000001e001e7202 */ /* 0x000fe40000000f00 */
[----:B------:R-:W-:Y:S02]  /*d310*/  IADD3.X R25, RZ, R117, RZ, P2, !PT ;  /* 0x00000075ff197210 */ /* 0x000fe400017fe4ff */
[----:B------:R-:W-:Y:S02]  /*d320*/  F2FP.F16.F32.PACK_AB R5, R8, R0 ;  /* 0x000000000805723e */ /* 0x000fe400000000ff */
[----:B------:R-:W-:Y:S02]  /*d330*/  IADD3 R129, P1, R116, 0xc020, RZ ;  /* 0x0000c02074817810 */ /* 0x000fe40007f3e0ff */
[----:B------:R-:W-:-:S02]  /*d340*/  SHF.R.U64 R122, R122, 0x3, RZ ;  /* 0x000000037a7a7819 */ /* 0x000fc400000012ff */
[----:B------:R-:W-:Y:S02]  /*d350*/  MOV R28, R28 ;  /* 0x0000001c001c7202 */ /* 0x000fe40000000f00 */
[----:B------:R-:W-:Y:S02]  /*d360*/  F2FP.F16.F32.PACK_AB R8, R41, R154 ;  /* 0x0000009a2908723e */ /* 0x000fe400000000ff */
[----:B------:R-:W-:Y:S02]  /*d370*/  F2FP.F16.F32.PACK_AB R10, R45, R155 ;  /* 0x0000009b2d0a723e */ /* 0x000fe400000000ff */
[----:B------:R-:W-:Y:S01]  /*d380*/  LOP3.LUT R124, R125, 0x380, RZ, 0xc0, !PT ;  /* 0x000003807d7c7812 */ /* 0x000fe200078ec0ff */
[----:B------:R0:W-:Y:S01]  /*d390*/  STSM.16.M88.4 [R30], R4 ;  /* 0x000000041e007844 */ /* 0x0001e20000000200 */
[----:B------:R-:W-:Y:S02]  /*d3a0*/  LOP3.LUT R126, R127, 0x380, RZ, 0xc0, !PT ;  /* 0x000003807f7e7812 */ /* 0x000fe400078ec0ff */
[----:B------:R-:W-:-:S02]  /*d3b0*/  MOV R114, R114 ;  /* 0x0000007200727202 */ /* 0x000fc40000000f00 */
[----:B------:R-:W-:Y:S02]  /*d3c0*/  MOV R0, R24 ;  /* 0x0000001800007202 */ /* 0x000fe40000000f00 */
[----:B------:R-:W-:Y:S02]  /*d3d0*/  MOV R3, R26 ;  /* 0x0000001a00037202 */ /* 0x000fe40000000f00 */
[----:B------:R-:W-:Y:S02]  /*d3e0*/  F2FP.F16.F32.PACK_AB R14, R53, R157 ;  /* 0x0000009d350e723e */ /* 0x000fe400000000ff */
[----:B------:R-:W-:Y:S02]  /*d3f0*/  LOP3.LUT R128, R129, 0x380, RZ, 0xc0, !PT ;  /* 0x0000038081807812 */ /* 0x000fe400078ec0ff */
[----:B------:R-:W-:Y:S02]  /*d400*/  MOV R102, R102 ;  /* 0x0000006600667202 */ /* 0x000fe40000000f00 */
[----:B------:R-:W-:-:S02]  /*d410*/  F2FP.F16.F32.PACK_AB R24, R57, R158 ;  /* 0x0000009e3918723e */ /* 0x000fc400000000ff */
[----:B------:R-:W-:Y:S02]  /*d420*/  F2FP.F16.F32.PACK_AB R25, R59, R58 ;  /* 0x0000003a3b19723e */ /* 0x000fe400000000ff */
[----:B------:R-:W-:Y:S02]  /*d430*/  F2FP.F16.F32.PACK_AB R26, R61, R159 ;  /* 0x0000009f3d1a723e */ /* 0x000fe400000000ff */
[----:B------:R-:W-:Y:S01]  /*d440*/  F2FP.F16.F32.PACK_AB R27, R63, R62 ;  /* 0x0000003e3f1b723e */ /* 0x000fe200000000ff */
[----:B------:R3:W-:Y:S01]  /*d450*/  STSM.16.M88.4 [R28], R8 ;  /* 0x000000081c007844 */ /* 0x0007e20000000200 */
[----:B------:R-:W-:Y:S01]  /*d460*/  LOP3.LUT R122, R122, R123, RZ, 0x3c, !PT ;  /* 0x0000007b7a7a7212 */ /* 0x000fe200078e3cff */
[----:B------:R-:W-:Y:S01]  /*d470*/  IMAD.X R123, RZ, RZ, R117, P4 ;  /* 0x000000ffff7b7224 */ /* 0x000fe200020e0675 */
[----:B------:R-:W-:Y:S02]  /*d480*/  MOV R112, R112 ;  /* 0x0000007000707202 */ /* 0x000fe40000000f00 */
[----:B0-----:R-:W-:-:S02]  /*d490*/  F2FP.F16.F32.PACK_AB R4, R65, R160 ;  /* 0x000000a04104723e */ /* 0x001fc400000000ff */
[----:B------:R-:W-:Y:S02]  /*d4a0*/  F2FP.F16.F32.PACK_AB R5, R67, R66 ;  /* 0x000000424305723e */ /* 0x000fe400000000ff */
[----:B------:R-:W-:Y:S02]  /*d4b0*/  F2FP.F16.F32.PACK_AB R6, R69, R161 ;  /* 0x000000a14506723e */ /* 0x000fe400000000ff */
[----:B------:R-:W-:Y:S02]  /*d4c0*/  F2FP.F16.F32.PACK_AB R7, R71, R70 ;  /* 0x000000464707723e */ /* 0x000fe400000000ff */
[----:B------:R-:W-:Y:S01]  /*d4d0*/  SHF.R.U64 R124, R124, 0x3, RZ ;  /* 0x000000037c7c7819 */ /* 0x000fe200000012ff */
[----:B------:R-:W-:Y:S01]  /*d4e0*/  STSM.16.M88.4 [R114], R12 ;  /* 0x0000000c72007844 */ /* 0x000fe20000000200 */
[----:B------:R-:W-:Y:S02]  /*d4f0*/  SHF.R.U64 R126, R126, 0x3, RZ ;  /* 0x000000037e7e7819 */ /* 0x000fe400000012ff */
[----:B------:R-:W-:-:S02]  /*d500*/  MOV R110, R110 ;  /* 0x0000006e006e7202 */ /* 0x000fc40000000f00 */
[----:B---3--:R-:W-:Y:S02]  /*d510*/  F2FP.F16.F32.PACK_AB R8, R73, R162 ;  /* 0x000000a24908723e */ /* 0x008fe400000000ff */
[----:B------:R-:W-:Y:S02]  /*d520*/  F2FP.F16.F32.PACK_AB R9, R75, R74 ;  /* 0x0000004a4b09723e */ /* 0x000fe400000000ff */
[----:B------:R-:W-:Y:S02]  /*d530*/  F2FP.F16.F32.PACK_AB R10, R77, R163 ;  /* 0x000000a34d0a723e */ /* 0x000fe400000000ff */
[----:B------:R-:W-:Y:S01]  /*d540*/  F2FP.F16.F32.PACK_AB R11, R79, R78 ;  /* 0x0000004e4f0b723e */ /* 0x000fe200000000ff */
[----:B------:R-:W-:Y:S01]  /*d550*/  STSM.16.M88.4 [R102], R24 ;  /* 0x0000001866007844 */ /* 0x000fe20000000200 */
[----:B------:R-:W-:Y:S02]  /*d560*/  SHF.R.U64 R128, R128, 0x3, RZ ;  /* 0x0000000380807819 */ /* 0x000fe400000012ff */
[----:B------:R-:W-:-:S02]  /*d570*/  MOV R106, R106 ;  /* 0x0000006a006a7202 */ /* 0x000fc40000000f00 */
[----:B------:R-:W-:Y:S02]  /*d580*/  F2FP.F16.F32.PACK_AB R28, R81, R164 ;  /* 0x000000a4511c723e */ /* 0x000fe400000000ff */
[----:B------:R-:W-:Y:S02]  /*d590*/  F2FP.F16.F32.PACK_AB R29, R83, R82 ;  /* 0x00000052531d723e */ /* 0x000fe400000000ff */
[----:B------:R-:W-:Y:S02]  /*d5a0*/  F2FP.F16.F32.PACK_AB R30, R85, R165 ;  /* 0x000000a5551e723e */ /* 0x000fe400000000ff */
[----:B------:R-:W-:Y:S01]  /*d5b0*/  F2FP.F16.F32.PACK_AB R31, R87, R86 ;  /* 0x00000056571f723e */ /* 0x000fe200000000ff */
[----:B------:R0:W-:Y:S01]  /*d5c0*/  STSM.16.M88.4 [R112], R4 ;  /* 0x0000000470007844 */ /* 0x0001e20000000200 */
[----:B------:R-:W-:Y:S02]  /*d5d0*/  MOV R118, R118 ;  /* 0x0000007600767202 */ /* 0x000fe40000000f00 */
[----:B------:R-:W-:-:S02]  /*d5e0*/  F2FP.F16.F32.PACK_AB R41, R91, R90 ;  /* 0x0000005a5b29723e */ /* 0x000fc400000000ff */
[----:B------:R-:W-:Y:S01]  /*d5f0*/  LOP3.LUT R124, R124, R125, RZ, 0x3c, !PT ;  /* 0x0000007d7c7c7212 */ /* 0x000fe200078e3cff */
[--C-:B------:R-:W-:Y:S01]  /*d600*/  IMAD.X R125, RZ, RZ, R117.reuse, P5 ;  /* 0x000000ffff7d7224 */ /* 0x100fe200028e0675 */
[----:B------:R-:W-:Y:S01]  /*d610*/  MOV R120, R120 ;  /* 0x0000007800787202 */ /* 0x000fe20000000f00 */
[----:B------:R3:W-:Y:S01]  /*d620*/  STSM.16.M88.4 [R110], R8 ;  /* 0x000000086e007844 */ /* 0x0007e20000000200 */
[----:B------:R-:W-:Y:S01]  /*d630*/  LOP3.LUT R126, R126, R127, RZ, 0x3c, !PT ;  /* 0x0000007f7e7e7212 */ /* 0x000fe200078e3cff */
[--C-:B------:R-:W-:Y:S01]  /*d640*/  IMAD.X R127, RZ, RZ, R117.reuse, P0 ;  /* 0x000000ffff7f7224 */ /* 0x100fe200000e0675 */
[----:B------:R-:W-:Y:S01]  /*d650*/  MOV R122, R122 ;  /* 0x0000007a007a7202 */ /* 0x000fe20000000f00 */
[----:B------:R-:W-:Y:S01]  /*d660*/  STSM.16.M88.4 [R106], R28 ;  /* 0x0000001c6a007844 */ /* 0x000fe20000000200 */
[----:B------:R-:W-:Y:S01]  /*d670*/  LOP3.LUT R128, R128, R129, RZ, 0x3c, !PT ;  /* 0x0000008180807212 */ /* 0x000fe200078e3cff */
[----:B------:R-:W-:Y:S01]  /*d680*/  IMAD.X R129, RZ, RZ, R117, P1 ;  /* 0x000000ffff817224 */ /* 0x000fe200008e0675 */
[----:B0-----:R-:W-:-:S02]  /*d690*/  F2FP.F16.F32.PACK_AB R4, R105, R170 ;  /* 0x000000aa6904723e */ /* 0x001fc400000000ff */
[----:B------:R-:W-:Y:S02]  /*d6a0*/  F2FP.F16.F32.PACK_AB R5, R50, R48 ;  /* 0x000000303205723e */ /* 0x000fe400000000ff */
[----:B------:R-:W-:Y:S02]  /*d6b0*/  F2FP.F16.F32.PACK_AB R6, R109, R108 ;  /* 0x0000006c6d06723e */ /* 0x000fe400000000ff */
[----:B------:R-:W-:Y:S01]  /*d6c0*/  F2FP.F16.F32.PACK_AB R7, R54, R52 ;  /* 0x000000343607723e */ /* 0x000fe200000000ff */
[----:B------:R-:W-:Y:S01]  /*d6d0*/  STSM.16.M88.4 [R118], R40 ;  /* 0x0000002876007844 */ /* 0x000fe20000000200 */
[----:B------:R-:W-:Y:S02]  /*d6e0*/  MOV R124, R124 ;  /* 0x0000007c007c7202 */ /* 0x000fe40000000f00 */
[----:B---3--:R-:W-:Y:S01]  /*d6f0*/  F2FP.F16.F32.PACK_AB R8, R88, R171 ;  /* 0x000000ab5808723e */ /* 0x008fe200000000ff */
[----:B------:R-:W-:Y:S01]  /*d700*/  STSM.16.M88.4 [R120], R36 ;  /* 0x0000002478007844 */ /* 0x000fe20000000200 */
[----:B------:R-:W-:-:S02]  /*d710*/  F2FP.F16.F32.PACK_AB R9, R60, R56 ;  /* 0x000000383c09723e */ /* 0x000fc400000000ff */
[----:B------:R-:W-:Y:S01]  /*d720*/  F2FP.F16.F32.PACK_AB R10, R92, R172 ;  /* 0x000000ac5c0a723e */ /* 0x000fe200000000ff */
[----:B------:R0:W-:Y:S01]  /*d730*/  STSM.16.M88.4 [R122], R4 ;  /* 0x000000047a007844 */ /* 0x0001e20000000200 */
[----:B------:R-:W-:Y:S02]  /*d740*/  F2FP.F16.F32.PACK_AB R11, R68, R64 ;  /* 0x00000040440b723e */ /* 0x000fe400000000ff */
[----:B------:R-:W-:Y:S02]  /*d750*/  MOV R126, R126 ;  /* 0x0000007e007e7202 */ /* 0x000fe40000000f00 */
[----:B------:R-:W-:Y:S02]  /*d760*/  F2FP.F16.F32.PACK_AB R12, R96, R174 ;  /* 0x000000ae600c723e */ /* 0x000fe400000000ff */
[----:B------:R-:W-:Y:S02]  /*d770*/  F2FP.F16.F32.PACK_AB R13, R76, R72 ;  /* 0x000000484c0d723e */ /* 0x000fe400000000ff */
[----:B------:R-:W-:-:S02]  /*d780*/  F2FP.F16.F32.PACK_AB R14, R100, R175 ;  /* 0x000000af640e723e */ /* 0x000fc400000000ff */
[----:B------:R-:W-:Y:S02]  /*d790*/  F2FP.F16.F32.PACK_AB R15, R84, R80 ;  /* 0x00000050540f723e */ /* 0x000fe400000000ff */
[----:B------:R-:W-:Y:S02]  /*d7a0*/  ISETP.NE.U32.AND P0, PT, RZ, UR4, PT ;  /* 0x00000004ff007c0c */ /* 0x000fe4000bf05070 */
[----:B------:R-:W-:Y:S02]  /*d7b0*/  MOV R128, R128 ;  /* 0x0000008000807202 */ /* 0x000fe40000000f00 */
[----:B0-----:R-:W-:Y:S02]  /*d7c0*/  IADD3 R6, P1, R179, UR4, RZ ;  /* 0x00000004b3067c10 */ /* 0x001fe4000ff3e0ff */
[----:B------:R-:W-:Y:S02]  /*d7d0*/  F2FP.F16.F32.PACK_AB R24, R104, R176 ;  /* 0x000000b06818723e */ /* 0x000fe400000000ff */
[----:B------:R-:W-:-:S02]  /*d7e0*/  F2FP.F16.F32.PACK_AB R25, R131, R130 ;  /* 0x000000828319723e */ /* 0x000fc400000000ff */
[----:B------:R-:W-:Y:S02]  /*d7f0*/  F2FP.F16.F32.PACK_AB R26, R133, R132 ;  /* 0x00000084851a723e */ /* 0x000fe400000000ff */
[----:B------:R-:W-:Y:S01]  /*d800*/  F2FP.F16.F32.PACK_AB R27, R135, R134 ;  /* 0x00000086871b723e */ /* 0x000fe200000000ff */
[----:B------:R0:W-:Y:S01]  /*d810*/  STSM.16.M88.4 [R124], R8 ;  /* 0x000000087c007844 */ /* 0x0001e20000000200 */
[----:B------:R-:W-:Y:S02]  /*d820*/  ISETP.NE.AND.EX P0, PT, RZ, UR5, PT, P0 ;  /* 0x00000005ff007c0c */ /* 0x000fe4000bf05300 */
[----:B------:R-:W-:Y:S01]  /*d830*/  IADD3.X R7, R178, UR5, RZ, P1, !PT ;  /* 0x00000005b2077c10 */ /* 0x000fe20008ffe4ff */
[----:B------:R-:W-:Y:S01]  /*d840*/  STSM.16.M88.4 [R126], R12 ;  /* 0x0000000c7e007844 */ /* 0x000fe20000000200 */
[----:B------:R-:W-:Y:S02]  /*d850*/  ULDC.64 UR4, c[0x0][0xc08] ;  /* 0x0003020000047ab9 */ /* 0x000fe40000000a00 */
[----:B------:R-:W-:Y:S01]  /*d860*/  ISETP.NE.U32.AND P2, PT, RZ, UR4, PT ;  /* 0x00000004ff007c0c */ /* 0x000fe2000bf45070 */
[----:B------:R4:W-:Y:S04]  /*d870*/  STSM.16.M88.4 [R128], R24 ;  /* 0x0000001880007844 */ /* 0x0009e80000000200 */
[----:B------:R3:W-:Y:S01]  /*d880*/  STSM.16.M88.4 [R0], R136 ;  /* 0x0000008800007844 */ /* 0x0007e20000000200 */
[----:B------:R-:W-:-:S03]  /*d890*/  ISETP.NE.AND.EX P2, PT, RZ, UR5, PT, P2 ;  /* 0x00000005ff007c0c */ /* 0x000fc6000bf45320 */
[----:B------:R3:W-:Y:S01]  /*d8a0*/  STSM.16.M88.4 [R3], R144 ;  /* 0x0000009003007844 */ /* 0x0007e20000000200 */
[----:B------:R-:W-:Y:S01]  /*d8b0*/  IMAD.MOV.U32 R80, RZ, RZ, RZ ;  /* 0x000000ffff507224 */ /* 0x000fe200078e00ff */
[----:B------:R-:W-:Y:S08]  /*d8c0*/  BAR.SYNC.DEFER_BLOCKING 0x1, 0x100 ;  /* 0x0044000000007b1d */ /* 0x000ff00000010000 */
[----:B------:R-:W-:Y:S01]  /*d8d0*/  @P2 IADD3 R4, P3, R179, UR4, RZ ;  /* 0x00000004b3042c10 */ /* 0x000fe2000ff7e0ff */
[----:B------:R-:W-:-:S02]  /*d8e0*/  ULDC UR4, c[0x0][0xa88] ;  /* 0x0002a20000047ab9 */ /* 0x000fc40000000800 */
[----:B0-----:R-:W-:Y:S01]  /*d8f0*/  IMAD.U32 R11, RZ, RZ, UR4 ;  /* 0x00000004ff0b7e24 */ /* 0x001fe2000f8e00ff */
[----:B------:R-:W-:Y:S01]  /*d900*/  @P2 IADD3.X R5, R178, UR5, RZ, P3, !PT ;  /* 0x00000005b2052c10 */ /* 0x000fe20009ffe4ff */
[----:B------:R3:W5:Y:S04]  /*d910*/  @P0 LDG.E R80, desc[UR40][R6.64] ;  /* 0x0000002806500981 */ /* 0x000768000c1e1900 */
[----:B------:R3:W5:Y:S01]  /*d920*/  @P2 LDG.E R11, desc[UR40][R4.64] ;  /* 0x00000028040b2981 */ /* 0x000762000c1e1900 */
[----:B--2---:R-:W-:-:S13]  /*d930*/  ISETP.NE.AND P1, PT, R32, 0x1, PT ;  /* 0x000000012000780c */ /* 0x004fda0003f25270 */
[----:B------:R-:W0:Y:S08]  /*d940*/  @P1 LDC R8, c[0x0][0xbec] ;  /* 0x0002fb00ff081b82 */ /* 0x000e300000000800 */
[----:B------:R-:W2:Y:S01]  /*d950*/  @P1 LDC R9, c[0x0][0xbf0] ;  /* 0x0002fc00ff091b82 */ /* 0x000ea20000000800 */
[----:B----4-:R-:W-:Y:S01]  /*d960*/  IMAD R25, R173, 0x80, R177 ;  /* 0x00000080ad197824 */ /* 0x010fe200078e02b1 */
[----:B---3--:R-:W-:Y:S06]  /*d970*/  @P2 BRA `(.L_x_772) ;  /* 0x0000000000102947 */ /* 0x008fec0003800000 */
[----:B------:R-:W-:Y:S05]  /*d980*/  @!P0 BRA `(.L_x_772) ;  /* 0x00000000000c8947 */ /* 0x000fea0003800000 */
[----:B------:R-:W3:Y:S04]  /*d990*/  LDG.E R0, desc[UR40][R6.64] ;  /* 0x0000002806007981 */ /* 0x000ee8000c1e1900 */
[----:B-----5:R-:W3:Y:S02]  /*d9a0*/  LDG.E R11, desc[UR40][R6.64+0x4] ;  /* 0x00000428060b7981 */ /* 0x020ee4000c1e1900 */
[----:B---3--:R-:W-:-:S07]  /*d9b0*/  IMAD.IADD R11, R11, 0x1, -R0 ;  /* 0x000000010b0b7824 */ /* 0x008fce00078e0a00 */
.L_x_772:
[----:B------:R-:W3:Y:S01]  /*d9c0*/  LDL.LU R10, [R1+0x38] ;  /* 0x00003800010a7983 */ /* 0x000ee20000300800 */
[----:B0-----:R-:W-:Y:S01]  /*d9d0*/  @P1 IMAD.HI.U32 R0, R25, R8, RZ ;  /* 0x0000000819001227 */ /* 0x001fe200078e00ff */
[----:B------:R-:W-:-:S03]  /*d9e0*/  ULDC.64 UR4, c[0x0][0xb90] ;  /* 0x0002e40000047ab9 */ /* 0x000fc60000000a00 */
[----:B------:R-:W-:Y:S01]  /*d9f0*/  IMAD.MOV.U32 R7, RZ, RZ, R25 ;  /* 0x000000ffff077224 */ /* 0x000fe200078e0019 */
[----:B------:R-:W4:Y:S01]  /*da00*/  LDL.LU R6, [R1+0x24] ;  /* 0x0000240001067983 */ /* 0x000f220000300800 */
[----:B-----5:R-:W-:Y:S01]  /*da10*/  SHF.R.S32.HI R81, RZ, 0x1f, R80 ;  /* 0x0000001fff517819 */ /* 0x020fe20000011450 */
[----:B------:R-:W0:Y:S02]  /*da20*/  @P1 LDC R85, c[0x0][0xbec] ;  /* 0x0002fb00ff551b82 */ /* 0x000e240000000800 */
[----:B------:R-:W3:Y:S01]  /*da30*/  LDL.LU R88, [R1+0x18] ;  /* 0x0000180001587983 */ /* 0x000ee20000300800 */
[----:B--2---:R-:W-:Y:S01]  /*da40*/  @P1 SHF.R.U32.HI R7, RZ, R9, R0 ;  /* 0x00000009ff071219 */ /* 0x004fe20000011600 */
[----:B------:R-:W2:Y:S04]  /*da50*/  S2R R87, SR_TID.X ;  /* 0x0000000000577919 */ /* 0x000ea80000002100 */
[----:B------:R-:W-:Y:S01]  /*da60*/  IMAD.MOV R15, RZ, RZ, -R7 ;  /* 0x000000ffff0f7224 */ /* 0x000fe200078e0a07 */
[----:B------:R-:W1:Y:S01]  /*da70*/  S2R R26, SR_TID.X ;  /* 0x00000000001a7919 */ /* 0x000e620000002100 */
[----:B--2---:R-:W-:-:S05]  /*da80*/  VIADD R87, R87, 0xffffff80 ;  /* 0xffffff8057577836 */ /* 0x004fca0000000000 */
[----:B------:R-:W-:-:S04]  /*da90*/  SHF.R.S32.HI R86, RZ, 0x1f, R87 ;  /* 0x0000001fff567819 */ /* 0x000fc80000011457 */
[----:B------:R-:W-:-:S04]  /*daa0*/  LEA.HI R86, R86, R87, RZ, 0x3 ;  /* 0x0000005756567211 */ /* 0x000fc800078f18ff */
[----:B------:R-:W-:-:S04]  /*dab0*/  SHF.R.S32.HI R86, RZ, 0x3, R86 ;  /* 0x00000003ff567819 */ /* 0x000fc80000011456 */
[----:B------:R-:W-:Y:S01]  /*dac0*/  LEA R13, R86, R217, 0x6 ;  /* 0x000000d9560d7211 */ /* 0x000fe200078e30ff */
[C---:B------:R-:W-:Y:S01]  /*dad0*/  VIADD R90, R217.reuse, 0xc0 ;  /* 0x000000c0d95a7836 */ /* 0x040fe20000000000 */
[C---:B------:R-:W-:Y:S01]  /*dae0*/  IADD3 R92, R217.reuse, 0x80, RZ ;  /* 0x00000080d95c7810 */ /* 0x040fe20007ffe0ff */
[----:B------:R-:W-:Y:S01]  /*daf0*/  BSSY B1, `(.L_x_773) ;  /* 0x00000df000017945 */ /* 0x000fe20003800000 */
[C---:B------:R-:W-:Y:S02]  /*db00*/  VIADD R89, R217.reuse, 0xc0 ;  /* 0x000000c0d9597836 */ /* 0x040fe40000000000 */
[C---:B------:R-:W-:Y:S02]  /*db10*/  VIADD R91, R217.reuse, 0x80 ;  /* 0x00000080d95b7836 */ /* 0x040fe40000000000 */
[----:B------:R-:W-:Y:S01]  /*db20*/  VIADD R93, R217, 0x40 ;  /* 0x00000040d95d7836 */ /* 0x000fe20000000000 */
[----:B----4-:R-:W-:Y:S02]  /*db30*/  SEL R82, R6, RZ, !P0 ;  /* 0x000000ff06527207 */ /* 0x010fe40004000000 */
[----:B---3--:R-:W-:Y:S01]  /*db40*/  SHF.R.S32.HI R83, RZ, 0x1f, R88 ;  /* 0x0000001fff537819 */ /* 0x008fe20000011458 */
[----:B------:R-:W-:-:S04]  /*db50*/  IMAD.WIDE.U32 R4, R88, UR4, R80 ;  /* 0x0000000458047c25 */ /* 0x000fc8000f8e0050 */
[----:B------:R-:W-:-:S04]  /*db60*/  IMAD R3, R83, UR4, RZ ;  /* 0x0000000453037c24 */ /* 0x000fc8000f8e02ff */
[----:B------:R-:W-:Y:S01]  /*db70*/  IMAD R9, R88, UR5, R3 ;  /* 0x0000000558097c24 */ /* 0x000fe2000f8e0203 */
[----:B------:R-:W-:Y:S01]  /*db80*/  SEL R3, R10, RZ, !P0 ;  /* 0x000000ff0a037207 */ /* 0x000fe20004000000 */
[----:B------:R-:W-:Y:S01]  /*db90*/  ULDC.64 UR4, c[0x0][0xb98] ;  /* 0x0002e60000047ab9 */ /* 0x000fe20000000a00 */
[----:B------:R-:W2:Y:S01]  /*dba0*/  LDL R10, [R1+0x48] ;  /* 0x00004800010a7983 */ /* 0x000ea20000100800 */
[----:B------:R-:W-:Y:S02]  /*dbb0*/  IMAD.IADD R5, R5, 0x1, R9 ;  /* 0x0000000105057824 */ /* 0x000fe400078e0209 */
[----:B------:R-:W-:Y:S02]  /*dbc0*/  IMAD R9, R32, R15, R25 ;  /* 0x0000000f20097224 */ /* 0x000fe400078e0219 */
[----:B------:R-:W-:Y:S02]  /*dbd0*/  IMAD R15, R3, UR4, RZ ;  /* 0x00000004030f7c24 */ /* 0x000fe4000f8e02ff */
[----:B------:R-:W-:Y:S01]  /*dbe0*/  IMAD.WIDE.U32 R4, R82, UR4, R4 ;  /* 0x0000000452047c25 */ /* 0x000fe2000f8e0004 */
[----:B------:R-:W-:-:S03]  /*dbf0*/  SHF.R.S32.HI R0, RZ, 0x1f, R9 ;  /* 0x0000001fff007819 */ /* 0x000fc60000011409 */
[----:B------:R-:W-:Y:S01]  /*dc00*/  IMAD.WIDE R94, R13, 0x2, R94 ;  /* 0x000000020d5e7825 */ /* 0x000fe200078e025e */
[----:B------:R-:W-:Y:S02]  /*dc10*/  SHF.R.S32.HI R13, RZ, 0x1f, R7 ;  /* 0x0000001fff0d7819 */ /* 0x000fe40000011407 */
[----:B------:R-:W-:Y:S01]  /*dc20*/  IADD3 R4, P0, R7, R4, RZ ;  /* 0x0000000407047210 */ /* 0x000fe20007f1e0ff */
[----:B------:R-:W-:Y:S01]  /*dc30*/  IMAD R15, R82, UR5, R15 ;  /* 0x00000005520f7c24 */ /* 0x000fe2000f8e020f */
[----:B------:R-:W-:Y:S02]  /*dc40*/  ULDC.64 UR4, c[0x0][0xb88] ;  /* 0x0002e20000047ab9 */ /* 0x000fe40000000a00 */
[----:B------:R-:W-:Y:S02]  /*dc50*/  IMAD R0, R0, UR4, RZ ;  /* 0x0000000400007c24 */ /* 0x000fe4000f8e02ff */
[----:B------:R-:W-:Y:S02]  /*dc60*/  IADD3.X R5, R13, R5, R15, P0, !PT ;  /* 0x000000050d057210 */ /* 0x000fe400007fe40f */
[----:B------:R-:W-:-:S02]  /*dc70*/  IMAD R13, R9, UR5, R0 ;  /* 0x00000005090d7c24 */ /* 0x000fc4000f8e0200 */
[----:B------:R-:W-:Y:S01]  /*dc80*/  IMAD.WIDE.U32 R4, R9, UR4, R4 ;  /* 0x0000000409047c25 */ /* 0x000fe2000f8e0004 */
[----:B------:R-:W-:-:S03]  /*dc90*/  ULDC.64 UR4, c[0x0][0xb50] ;  /* 0x0002d40000047ab9 */ /* 0x000fc60000000a00 */
[----:B------:R-:W-:Y:S01]  /*dca0*/  IMAD.IADD R5, R5, 0x1, R13 ;  /* 0x0000000105057824 */ /* 0x000fe200078e020d */
[----:B------:R-:W-:Y:S02]  /*dcb0*/  LEA R6, P0, R4, UR4, 0x2 ;  /* 0x0000000404067c11 */ /* 0x000fe4000f8010ff */
[----:B------:R-:W-:Y:S02]  /*dcc0*/  IADD3 R7, P2, R94, 0x1000, RZ ;  /* 0x000010005e077810 */ /* 0x000fe40007f5e0ff */
[----:B------:R-:W-:Y:S01]  /*dcd0*/  LEA.HI.X R4, R4, UR5, R5, 0x2, P0 ;  /* 0x0000000504047c11 */ /* 0x000fe200080f1405 */
[----:B-1----:R-:W-:Y:S01]  /*dce0*/  VIADD R26, R26, 0xffffff80 ;  /* 0xffffff801a1a7836 */ /* 0x002fe20000000000 */
[C---:B------:R-:W-:Y:S01]  /*dcf0*/  IADD3 R29, P0, R94.reuse, 0x4000, RZ ;  /* 0x000040005e1d7810 */ /* 0x040fe20007f1e0ff */
[----:B------:R-:W-:Y:S01]  /*dd00*/  IMAD.X R9, RZ, RZ, R95, P2 ;  /* 0x000000ffff097224 */ /* 0x000fe200010e065f */
[C---:B------:R-:W-:Y:S02]  /*dd10*/  IADD3 R41, P2, R94.reuse, 0x6000, RZ ;  /* 0x000060005e297810 */ /* 0x040fe40007f5e0ff */
[----:B------:R-:W-:Y:S01]  /*dd20*/  IADD3 R13, P3, R94, 0x2000, RZ ;  /* 0x000020005e0d7810 */ /* 0x000fe20007f7e0ff */
[----:B------:R-:W-:Y:S01]  /*dd30*/  SHFL.IDX PT, R54, R6, RZ, 0x1c1f ;  /* 0x001c1fff06367589 */ /* 0x000fe200000e0000 */
[----:B------:R-:W-:Y:S01]  /*dd40*/  LOP3.LUT R28, R29, 0x380, RZ, 0xc0, !PT ;  /* 0x000003801d1c7812 */ /* 0x000fe200078ec0ff */
[----:B------:R-:W-:Y:S01]  /*dd50*/  IMAD R0, R11, R32, RZ ;  /* 0x000000200b007224 */ /* 0x000fe200078e02ff */
[----:B------:R-:W-:Y:S01]  /*dd60*/  LOP3.LUT R40, R41, 0x380, RZ, 0xc0, !PT ;  /* 0x0000038029287812 */ /* 0x000fe200078ec0ff */
[----:B------:R-:W-:Y:S01]  /*dd70*/  SHFL.IDX PT, R58, R6, 0x1, 0x1c1f ;  /* 0x003c1f00063a7f89 */ /* 0x000fe200000e0000 */
[----:B------:R-:W-:Y:S01]  /*dd80*/  SHF.R.U64 R28, R28, 0x3, RZ ;  /* 0x000000031c1c7819 */ /* 0x000fe200000012ff */
[----:B------:R-:W-:Y:S01]  /*dd90*/  ULDC.64 UR4, c[0x0][0xaa0] ;  /* 0x0002a80000047ab9 */ /* 0x000fe20000000a00 */
[----:B------:R-:W-:-:S02]  /*dda0*/  SHF.R.S32.HI R14, RZ, 0x1f, R26 ;  /* 0x0000001fff0e7819 */ /* 0x000fc4000001141a */
[----:B------:R-:W-:Y:S01]  /*ddb0*/  LOP3.LUT R28, R28, R29, RZ, 0x3c, !PT ;  /* 0x0000001d1c1c7212 */ /* 0x000fe200078e3cff */
[--C-:B------:R-:W-:Y:S01]  /*ddc0*/  IMAD.X R29, RZ, RZ, R95.reuse, P0 ;  /* 0x000000ffff1d7224 */ /* 0x100fe200000e065f */
[----:B------:R-:W-:Y:S02]  /*ddd0*/  SHF.R.U64 R40, R40, 0x3, RZ ;  /* 0x0000000328287819 */ /* 0x000fe400000012ff */
[----:B------:R-:W-:Y:S02]  /*dde0*/  IADD3 R53, P0, R94, 0x9000, RZ ;  /* 0x000090005e357810 */ /* 0x000fe40007f1e0ff */
[----:B------:R-:W-:Y:S02]  /*ddf0*/  LEA.HI R14, R14, R26, RZ, 0x7 ;  /* 0x0000001a0e0e7211 */ /* 0x000fe400078f38ff */
[----:B------:R-:W-:Y:S01]  /*de00*/  LOP3.LUT R40, R40, R41, RZ, 0x3c, !PT ;  /* 0x0000002928287212 */ /* 0x000fe200078e3cff */
[----:B------:R-:W-:Y:S01]  /*de10*/  IMAD.X R41, RZ, RZ, R95, P2 ;  /* 0x000000ffff297224 */ /* 0x000fe200010e065f */
[----:B------:R-:W-:-:S02]  /*de20*/  LOP3.LUT R52, R53, 0x380, RZ, 0xc0, !PT ;  /* 0x0000038035347812 */ /* 0x000fc400078ec0ff */
[----:B------:R-:W-:Y:S02]  /*de30*/  IADD3 R61, P2, R94, 0xb000, RZ ;  /* 0x0000b0005e3d7810 */ /* 0x000fe40007f5e0ff */
[----:B------:R-:W-:Y:S01]  /*de40*/  LOP3.LUT R14, R14, 0xffffff80, RZ, 0xc0, !PT ;  /* 0xffffff800e0e7812 */ /* 0x000fe200078ec0ff */
[----:B------:R-:W1:Y:S01]  /*de50*/  SHFL.IDX PT, R55, R4, RZ, 0x1c1f ;  /* 0x001c1fff04377589 */ /* 0x000e6200000e0000 */
[----:B------:R-:W-:Y:S02]  /*de60*/  SHF.R.U64 R52, R52, 0x3, RZ ;  /* 0x0000000334347819 */ /* 0x000fe400000012ff */
[----:B------:R-:W-:Y:S01]  /*de70*/  LOP3.LUT R60, R61, 0x380, RZ, 0xc0, !PT ;  /* 0x000003803d3c7812 */ /* 0x000fe200078ec0ff */
[----:B------:R-:W-:Y:S01]  /*de80*/  IMAD.IADD R14, R26, 0x1, -R14 ;  /* 0x000000011a0e7824 */ /* 0x000fe200078e0a0e */
[----:B------:R-:W-:Y:S01]  /*de90*/  LOP3.LUT R12, R13, 0x380, RZ, 0xc0, !PT ;  /* 0x000003800d0c7812 */ /* 0x000fe200078ec0ff */
[----:B------:R3:W4:Y:S01]  /*dea0*/  SHFL.IDX PT, R59, R4, 0x1, 0x1c1f ;  /* 0x003c1f00043b7f89 */ /* 0x00072200000e0000 */
[----:B------:R-:W-:Y:S01]  /*deb0*/  LOP3.LUT R52, R52, R53, RZ, 0x3c, !PT ;  /* 0x0000003534347212 */ /* 0x000fe200078e3cff */
[----:B------:R-:W-:Y:S01]  /*dec0*/  IMAD.X R53, RZ, RZ, R95, P0 ;  /* 0x000000ffff357224 */ /* 0x000fe200000e065f */
[----:B------:R-:W-:-:S02]  /*ded0*/  SHF.R.U64 R60, R60, 0x3, RZ ;  /* 0x000000033c3c7819 */ /* 0x000fc400000012ff */
[----:B------:R-:W-:Y:S02]  /*dee0*/  SHF.R.U64 R12, R12, 0x3, RZ ;  /* 0x000000030c0c7819 */ /* 0x000fe400000012ff */
[----:B------:R-:W-:Y:S02]  /*def0*/  LOP3.LUT P0, RZ, R14, 0x3, RZ, 0xc0, !PT ;  /* 0x000000030eff7812 */ /* 0x000fe4000780c0ff */
[----:B------:R-:W-:Y:S02]  /*df00*/  SHF.R.S32.HI R84, RZ, 0x1f, R87 ;  /* 0x0000001fff547819 */ /* 0x000fe40000011457 */
[----:B------:R-:W-:Y:S01]  /*df10*/  LOP3.LUT R60, R60, R61, RZ, 0x3c, !PT ;  /* 0x0000003d3c3c7212 */ /* 0x000fe200078e3cff */
[--C-:B------:R-:W-:Y:S01]  /*df20*/  IMAD.X R61, RZ, RZ, R95.reuse, P2 ;  /* 0x000000ffff3d7224 */ /* 0x100fe200010e065f */
[----:B------:R-:W-:Y:S01]  /*df30*/  LOP3.LUT R12, R12, R13, RZ, 0x3c, !PT ;  /* 0x0000000d0c0c7212 */ /* 0x000fe200078e3cff */
[----:B------:R-:W-:Y:S01]  /*df40*/  IMAD.X R13, RZ, RZ, R95, P3 ;  /* 0x000000ffff0d7224 */ /* 0x000fe200018e065f */
[----:B------:R-:W-:-:S02]  /*df50*/  IADD3 R25, P5, R94, 0x3000, RZ ;  /* 0x000030005e197810 */ /* 0x000fc40007fbe0ff */
[----:B------:R-:W-:Y:S02]  /*df60*/  IADD3 R37, P4, R94, 0x5000, RZ ;  /* 0x000050005e257810 */ /* 0x000fe40007f9e0ff */
[----:B------:R-:W-:Y:S02]  /*df70*/  LEA.HI R84, R84, R87, RZ, 0x3 ;  /* 0x0000005754547211 */ /* 0x000fe400078f18ff */
[----:B------:R-:W-:Y:S02]  /*df80*/  IADD3 R45, P3, R94, 0x7000, RZ ;  /* 0x000070005e2d7810 */ /* 0x000fe40007f7e0ff */
[----:B------:R-:W-:Y:S02]  /*df90*/  LOP3.LUT R24, R25, 0x380, RZ, 0xc0, !PT ;  /* 0x0000038019187812 */ /* 0x000fe400078ec0ff */
[----:B------:R-:W-:Y:S02]  /*dfa0*/  LOP3.LUT R36, R37, 0x380, RZ, 0xc0, !PT ;  /* 0x0000038025247812 */ /* 0x000fe400078ec0ff */
[----:B------:R-:W-:-:S02]  /*dfb0*/  LOP3.LUT R84, R84, 0xfffffff8, RZ, 0xc0, !PT ;  /* 0xfffffff854547812 */ /* 0x000fc400078ec0ff */
[----:B------:R-:W-:Y:S02]  /*dfc0*/  LOP3.LUT R44, R45, 0x380, RZ, 0xc0, !PT ;  /* 0x000003802d2c7812 */ /* 0x000fe400078ec0ff */
[----:B------:R-:W-:Y:S01]  /*dfd0*/  SHF.R.U64 R24, R24, 0x3, RZ ;  /* 0x0000000318187819 */ /* 0x000fe200000012ff */
[----:B------:R-:W-:Y:S01]  /*dfe0*/  IMAD.IADD R84, R87, 0x1, -R84 ;  /* 0x0000000157547824 */ /* 0x000fe200078e0a54 */
[----:B------:R-:W-:Y:S01]  /*dff0*/  SHF.R.U64 R36, R36, 0x3, RZ ;  /* 0x0000000324247819 */ /* 0x000fe200000012ff */
[----:B------:R-:W0:Y:S01]  /*e000*/  @P1 LDC R87, c[0x0][0xbf0] ;  /* 0x0002fc00ff571b82 */ /* 0x000e220000000800 */
[----:B------:R-:W-:Y:S02]  /*e010*/  SHF.R.U64 R44, R44, 0x3, RZ ;  /* 0x000000032c2c7819 */ /* 0x000fe400000012ff */
[----:B------:R-:W-:Y:S01]  /*e020*/  LOP3.LUT R24, R24, R25, RZ, 0x3c, !PT ;  /* 0x0000001918187212 */ /* 0x000fe200078e3cff */
[----:B------:R-:W-:Y:S01]  /*e030*/  IMAD.X R25, RZ, RZ, R95, P5 ;  /* 0x000000ffff197224 */ /* 0x000fe200028e065f */
[----:B------:R-:W-:-:S02]  /*e040*/  LOP3.LUT R36, R36, R37, RZ, 0x3c, !PT ;  /* 0x0000002524247212 */ /* 0x000fc400078e3cff */
[----:B------:R-:W-:Y:S01]  /*e050*/  LOP3.LUT R44, R44, R45, RZ, 0x3c, !PT ;  /* 0x0000002d2c2c7212 */ /* 0x000fe200078e3cff */
[----:B------:R-:W-:Y:S01]  /*e060*/  IMAD.X R45, RZ, RZ, R95, P3 ;  /* 0x000000ffff2d7224 */ /* 0x000fe200018e065f */
[----:B------:R-:W-:Y:S02]  /*e070*/  IADD3.X R37, RZ, R95, RZ, P4, !PT ;  /* 0x0000005fff257210 */ /* 0x000fe400027fe4ff */
[C---:B------:R-:W-:Y:S02]  /*e080*/  IADD3 R49, P5, R94.reuse, 0x8000, RZ ;  /* 0x000080005e317810 */ /* 0x040fe40007fbe0ff */
[C---:B------:R-:W-:Y:S02]  /*e090*/  IADD3 R57, P4, R94.reuse, 0xa000, RZ ;  /* 0x0000a0005e397810 */ /* 0x040fe40007f9e0ff */
[----:B------:R-:W-:Y:S02]  /*e0a0*/  IADD3 R65, P3, R94, 0xc000, RZ ;  /* 0x0000c0005e417810 */ /* 0x000fe40007f7e0ff */
        /* <DEDUP_REMOVED lines=8> */
[----:B------:R-:W-:Y:S01]  /*e130*/  LOP3.LUT R48, R48, R49, RZ, 0x3c, !PT ;  /* 0x0000003130307212 */ /* 0x000fe200078e3cff */
[--C-:B------:R-:W-:Y:S01]  /*e140*/  IMAD.X R49, RZ, RZ, R95.reuse, P5 ;  /* 0x000000ffff317224 */ /* 0x100fe200028e065f */
[----:B------:R-:W-:Y:S02]  /*e150*/  LOP3.LUT R56, R56, R57, RZ, 0x3c, !PT ;  /* 0x0000003938387212 */ /* 0x000fe400078e3cff */
[----:B------:R-:W-:Y:S01]  /*e160*/  LOP3.LUT R64, R64, R65, RZ, 0x3c, !PT ;  /* 0x0000004140407212 */ /* 0x000fe200078e3cff */
[----:B------:R-:W-:Y:S01]  /*e170*/  IMAD.X R65, RZ, RZ, R95, P3 ;  /* 0x000000ffff417224 */ /* 0x000fe200018e065f */
[----:B------:R-:W-:Y:S02]  /*e180*/  IADD3.X R57, RZ, R95, RZ, P4, !PT ;  /* 0x0000005fff397210 */ /* 0x000fe400027fe4ff */
[----:B------:R-:W-:-:S02]  /*e190*/  LOP3.LUT R8, R8, R7, RZ, 0x3c, !PT ;  /* 0x0000000708087212 */ /* 0x000fc400078e3cff */
[C---:B------:R-:W-:Y:S02]  /*e1a0*/  IADD3 R69, P5, R94.reuse, 0xd000, RZ ;  /* 0x0000d0005e457810 */ /* 0x040fe40007fbe0ff */
[C---:B------:R-:W-:Y:S02]  /*e1b0*/  IADD3 R73, P4, R94.reuse, 0xe000, RZ ;  /* 0x0000e0005e497810 */ /* 0x040fe40007f9e0ff */
[----:B------:R-:W-:Y:S02]  /*e1c0*/  IADD3 R7, P3, R94, 0xf000, RZ ;  /* 0x0000f0005e077810 */ /* 0x000fe40007f7e0ff */
[----:B------:R-:W-:Y:S02]  /*e1d0*/  LOP3.LUT R68, R69, 0x380, RZ, 0xc0, !PT ;  /* 0x0000038045447812 */ /* 0x000fe400078ec0ff */
[----:B------:R-:W-:Y:S02]  /*e1e0*/  LOP3.LUT R72, R73, 0x380, RZ, 0xc0, !PT ;  /* 0x0000038049487812 */ /* 0x000fe400078ec0ff */
[----:B---3--:R-:W-:-:S02]  /*e1f0*/  LOP3.LUT R4, R7, 0x380, RZ, 0xc0, !PT ;  /* 0x0000038007047812 */ /* 0x008fc400078ec0ff */
[----:B------:R-:W-:Y:S02]  /*e200*/  LOP3.LUT R11, R94, 0x380, RZ, 0xc0, !PT ;  /* 0x000003805e0b7812 */ /* 0x000fe400078ec0ff */
[----:B------:R-:W-:Y:S02]  /*e210*/  SHF.R.U64 R68, R68, 0x3, RZ ;  /* 0x0000000344447819 */ /* 0x000fe400000012ff */
[----:B------:R-:W-:Y:S02]  /*e220*/  SHF.R.U64 R72, R72, 0x3, RZ ;  /* 0x0000000348487819 */ /* 0x000fe400000012ff */
[----:B------:R-:W-:Y:S02]  /*e230*/  SHF.R.U64 R4, R4, 0x3, RZ ;  /* 0x0000000304047819 */ /* 0x000fe400000012ff */
[----:B------:R-:W-:Y:S01]  /*e240*/  SHF.R.U64 R11, R11, 0x3, RZ ;  /* 0x000000030b0b7819 */ /* 0x000fe200000012ff */
[--C-:B------:R-:W-:Y:S01]  /*e250*/  IMAD.X R77, RZ, RZ, R95.reuse, P3 ;  /* 0x000000ffff4d7224 */ /* 0x100fe200018e065f */
[----:B------:R-:W-:Y:S01]  /*e260*/  LOP3.LUT R68, R68, R69, RZ, 0x3c, !PT ;  /* 0x0000004544447212 */ /* 0x000fe200078e3cff */
[--C-:B------:R-:W-:Y:S01]  /*e270*/  IMAD.X R69, RZ, RZ, R95.reuse, P5 ;  /* 0x000000ffff457224 */ /* 0x100fe200028e065f */
[----:B------:R-:W-:Y:S01]  /*e280*/  LOP3.LUT R72, R72, R73, RZ, 0x3c, !PT ;  /* 0x0000004948487212 */ /* 0x000fe200078e3cff */
[----:B------:R-:W-:Y:S01]  /*e290*/  IMAD.X R73, RZ, RZ, R95, P4 ;  /* 0x000000ffff497224 */ /* 0x000fe200020e065f */
[----:B------:R-:W-:-:S02]  /*e2a0*/  LOP3.LUT R76, R4, R7, RZ, 0x3c, !PT ;  /* 0x00000007044c7212 */ /* 0x000fc400078e3cff */
[----:B------:R-:W-:Y:S02]  /*e2b0*/  LOP3.LUT R94, R11, R94, RZ, 0x3c, !PT ;  /* 0x0000005e0b5e7212 */ /* 0x000fe400078e3cff */
[----:B------:R-:W-:Y:S02]  /*e2c0*/  SHF.R.S32.HI R90, RZ, 0x1f, R90 ;  /* 0x0000001fff5a7819 */ /* 0x000fe4000001145a */
[----:B------:R-:W-:Y:S01]  /*e2d0*/  SHF.R.S32.HI R92, RZ, 0x1f, R92 ;  /* 0x0000001fff5c7819 */ /* 0x000fe2000001145c */
[----:B--2---:R-:W-:-:S05]  /*e2e0*/  IMAD R5, R173, 0x80, R10 ;  /* 0x00000080ad057824 */ /* 0x004fca00078e020a */
[C---:B------:R-:W-:Y:S01]  /*e2f0*/  ISETP.GE.OR P2, PT, R5.reuse, R0, P0 ;  /* 0x000000000500720c */ /* 0x040fe20000746670 */
[----:B------:R-:W-:-:S05]  /*e300*/  VIADD R5, R5, 0x8 ;  /* 0x0000000805057836 */ /* 0x000fca0000000000 */
[----:B------:R-:W-:-:S07]  /*e310*/  ISETP.GE.OR P0, PT, R5, R0, P0 ;  /* 0x000000000500720c */ /* 0x000fce0000706670 */
[----:B-1----:R1:W-:Y:S06]  /*e320*/  @!P2 ST.E desc[UR40][R54.64], R21 ;  /* 0x000000153600a985 */ /* 0x0023ec000c101928 */
[----:B----4-:R2:W-:Y:S04]  /*e330*/  @!P0 ST.E desc[UR40][R58.64], R20 ;  /* 0x000000143a008985 */ /* 0x0105e8000c101928 */
[----:B------:R3:W5:Y:S01]  /*e340*/  LD.E.128 R4, desc[UR40][R94.64] ;  /* 0x000000285e047980 */ /* 0x000762000c101d00 */
[----:B-1----:R-:W-:-:S03]  /*e350*/  IMAD R21, R81, UR4, RZ ;  /* 0x0000000451157c24 */ /* 0x002fc6000f8e02ff */
[----:B------:R-:W5:Y:S01]  /*e360*/  LD.E.128 R8, desc[UR40][R8.64] ;  /* 0x0000002808087980 */ /* 0x000f62000c101d00 */
[C---:B------:R-:W-:Y:S02]  /*e370*/  IMAD R81, R80.reuse, UR5, R21 ;  /* 0x0000000550517c24 */ /* 0x040fe4000f8e0215 */
[----:B--2---:R-:W-:Y:S01]  /*e380*/  IMAD.WIDE.U32 R20, R80, UR4, RZ ;  /* 0x0000000450147c25 */ /* 0x004fe2000f8e00ff */
[----:B------:R-:W-:Y:S01]  /*e390*/  ULDC.64 UR4, c[0x0][0xae8] ;  /* 0x0002ba0000047ab9 */ /* 0x000fe20000000a00 */
[----:B------:R-:W5:Y:S02]  /*e3a0*/  LD.E.128 R12, desc[UR40][R12.64] ;  /* 0x000000280c0c7980 */ /* 0x000f64000c101d00 */
[----:B------:R-:W-:Y:S01]  /*e3b0*/  IMAD R80, R84, 0x20, R86 ;  /* 0x0000002054507824 */ /* 0x000fe200078e0256 */
[----:B------:R-:W-:Y:S01]  /*e3c0*/  IADD3 R21, R21, R81, RZ ;  /* 0x0000005115157210 */ /* 0x000fe20007ffe0ff */
[----:B------:R-:W-:Y:S01]  /*e3d0*/  IMAD R83, R83, UR4, RZ ;  /* 0x0000000453537c24 */ /* 0x000fe2000f8e02ff */
[----:B------:R-:W5:Y:S01]  /*e3e0*/  LD.E.128 R24, desc[UR40][R24.64] ;  /* 0x0000002818187980 */ /* 0x000f62000c101d00 */
[----:B------:R-:W-:-:S02]  /*e3f0*/  IMAD R84, R173, 0x80, R80 ;  /* 0x00000080ad547824 */ /* 0x000fc400078e0250 */
[----:B------:R-:W-:Y:S01]  /*e400*/  IMAD R83, R88, UR5, R83 ;  /* 0x0000000558537c24 */ /* 0x000fe2000f8e0253 */
[----:B------:R-:W5:Y:S01]  /*e410*/  LD.E.128 R28, desc[UR40][R28.64] ;  /* 0x000000281c1c7980 */ /* 0x000f62000c101d00 */
[----:B0-----:R-:W-:-:S03]  /*e420*/  @P1 IMAD.HI.U32 R80, R84, R85, RZ ;  /* 0x0000005554501227 */ /* 0x001fc600078e00ff */
[----:B------:R-:W5:Y:S01]  /*e430*/  LD.E.128 R36, desc[UR40][R36.64] ;  /* 0x0000002824247980 */ /* 0x000f62000c101d00 */
[----:B------:R-:W-:Y:S01]  /*e440*/  IMAD.WIDE.U32 R20, R88, UR4, R20 ;  /* 0x0000000458147c25 */ /* 0x000fe2000f8e0014 */
[----:B------:R-:W-:Y:S02]  /*e450*/  ULDC.64 UR4, c[0x0][0xaf0] ;  /* 0x0002bc0000047ab9 */ /* 0x000fe40000000a00 */
[----:B------:R-:W5:Y:S01]  /*e460*/  LD.E.128 R40, desc[UR40][R40.64] ;  /* 0x0000002828287980 */ /* 0x000f62000c101d00 */
[----:B------:R-:W-:Y:S01]  /*e470*/  IMAD.MOV.U32 R81, RZ, RZ, R84 ;  /* 0x000000ffff517224 */ /* 0x000fe200078e0054 */
[----:B------:R-:W-:Y:S01]  /*e480*/  @P1 SHF.R.U32.HI R81, RZ, R87, R80 ;  /* 0x00000057ff511219 */ /* 0x000fe20000011650 */
[----:B------:R-:W-:Y:S01]  /*e490*/  IMAD R3, R3, UR4, RZ ;  /* 0x0000000403037c24 */ /* 0x000fe2000f8e02ff */
[----:B------:R-:W5:Y:S01]  /*e4a0*/  LD.E.128 R44, desc[UR40][R44.64] ;  /* 0x000000282c2c7980 */ /* 0x000f62000c101d00 */
[----:B------:R-:W-:Y:S02]  /*e4b0*/  IMAD.IADD R21, R21, 0x1, R83 ;  /* 0x0000000115157824 */ /* 0x000fe400078e0253 */
[C---:B------:R-:W-:Y:S01]  /*e4c0*/  IMAD R85, R82.reuse, UR5, R3 ;  /* 0x0000000552557c24 */ /* 0x040fe2000f8e0203 */
[----:B------:R-:W-:Y:S01]  /*e4d0*/  SHF.R.S32.HI R3, RZ, 0x1f, R81 ;  /* 0x0000001fff037819 */ /* 0x000fe20000011451 */
[----:B------:R-:W-:Y:S01]  /*e4e0*/  IMAD.WIDE.U32 R82, R82, UR4, R20 ;  /* 0x0000000452527c25 */ /* 0x000fe2000f8e0014 */
[----:B------:R-:W-:Y:S01]  /*e4f0*/  ULDC.64 UR4, c[0x0][0xae0] ;  /* 0x0002b80000047ab9 */ /* 0x000fe20000000a00 */
[----:B------:R-:W5:Y:S02]  /*e500*/  LD.E.128 R48, desc[UR40][R48.64] ;  /* 0x0000002830307980 */ /* 0x000f64000c101d00 */
[----:B------:R-:W-:-:S02]  /*e510*/  IMAD.MOV R21, RZ, RZ, -R81 ;  /* 0x000000ffff157224 */ /* 0x000fc400078e0a51 */
[----:B------:R-:W-:Y:S01]  /*e520*/  IMAD R20, R3, UR4, RZ ;  /* 0x0000000403147c24 */ /* 0x000fe2000f8e02ff */
[----:B------:R-:W5:Y:S01]  /*e530*/  LD.E.128 R52, desc[UR40][R52.64] ;  /* 0x0000002834347980 */ /* 0x000f62000c101d00 */
[----:B------:R-:W-:Y:S02]  /*e540*/  IMAD.IADD R83, R83, 0x1, R85 ;  /* 0x0000000153537824 */ /* 0x000fe400078e0255 */
[----:B------:R-:W-:Y:S01]  /*e550*/  IMAD R3, R32, R21, R84 ;  /* 0x0000001520037224 */ /* 0x000fe200078e0254 */
[----:B------:R-:W5:Y:S01]  /*e560*/  LD.E.128 R56, desc[UR40][R56.64] ;  /* 0x0000002838387980 */ /* 0x000f62000c101d00 */
[C---:B------:R-:W-:Y:S02]  /*e570*/  IMAD R85, R81.reuse, UR5, R20 ;  /* 0x0000000551557c24 */ /* 0x040fe4000f8e0214 */
[----:B------:R-:W-:Y:S01]  /*e580*/  IMAD.WIDE.U32 R20, R81, UR4, R82 ;  /* 0x0000000451147c25 */ /* 0x000fe2000f8e0052 */
[----:B------:R-:W5:Y:S01]  /*e590*/  LD.E.128 R60, desc[UR40][R60.64] ;  /* 0x000000283c3c7980 */ /* 0x000f62000c101d00 */
[----:B------:R-:W-:Y:S01]  /*e5a0*/  SHF.R.S32.HI R32, RZ, 0x1f, R3 ;  /* 0x0000001fff207819 */ /* 0x000fe20000011403 */
[----:B------:R-:W-:-:S02]  /*e5b0*/  ULDC.64 UR4, c[0x0][0xad8] ;  /* 0x0002b60000047ab9 */ /* 0x000fc40000000a00 */
        /* <DEDUP_REMOVED lines=10> */
[----:B------:R-:W-:Y:S01]  /*e660*/  IADD3 R21, R21, R85, RZ ;  /* 0x0000005515157210 */ /* 0x000fe20007ffe0ff */
[----:B------:R-:W-:-:S02]  /*e670*/  IMAD R32, R32, UR4, RZ ;  /* 0x0000000420207c24 */ /* 0x000fc4000f8e02ff */
[----:B------:R-:W-:Y:S02]  /*e680*/  IMAD R87, R173, 0x80, R86 ;  /* 0x00000080ad577824 */ /* 0x000fe400078e0256 */
[C---:B------:R-:W-:Y:S02]  /*e690*/  IMAD R83, R3.reuse, UR5, R32 ;  /* 0x0000000503537c24 */ /* 0x040fe4000f8e0220 */
[----:B------:R-:W-:Y:S01]  /*e6a0*/  IMAD.WIDE.U32 R20, R3, UR4, R20 ;  /* 0x0000000403147c25 */ /* 0x000fe2000f8e0014 */
[----:B------:R-:W-:Y:S01]  /*e6b0*/  ISETP.GE.AND P2, PT, R87, R0, PT ;  /* 0x000000005700720c */ /* 0x000fe20003f46270 */
[----:B------:R-:W-:Y:S02]  /*e6c0*/  ULDC.64 UR4, c[0x0][0xa80] ;  /* 0x0002a00000047ab9 */ /* 0x000fe40000000a00 */
[----:B------:R-:W-:Y:S01]  /*e6d0*/  IMAD.IADD R21, R21, 0x1, R83 ;  /* 0x0000000115157824 */ /* 0x000fe200078e0253 */
[----:B------:R-:W-:Y:S01]  /*e6e0*/  LEA R32, P3, R20, UR4, 0x1 ;  /* 0x0000000414207c11 */ /* 0x000fe2000f8608ff */
[----:B------:R-:W-:-:S02]  /*e6f0*/  VIADD R3, R19, 0x22820 ;  /* 0x0002282013037836 */ /* 0x000fc40000000000 */
[----:B------:R-:W-:Y:S01]  /*e700*/  VIADD R81, R87, 0x20 ;  /* 0x0000002057517836 */ /* 0x000fe20000000000 */
[----:B------:R-:W-:Y:S02]  /*e710*/  LEA.HI.X R86, R20, UR5, R21, 0x1, P3 ;  /* 0x0000000514567c11 */ /* 0x000fe400098f0c15 */
[----:B------:R-:W-:Y:S01]  /*e720*/  PRMT R3, RZ, 0x654, R3 ;  /* 0x00000654ff037816 */ /* 0x000fe20000000003 */
[----:B---3--:R-:W-:Y:S01]  /*e730*/  VIADD R94, R217, 0x40 ;  /* 0x00000040d95e7836 */ /* 0x008fe20000000000 */
[-C--:B------:R-:W-:Y:S01]  /*e740*/  ISETP.GE.AND P1, PT, R81, R0.reuse, PT ;  /* 0x000000005100720c */ /* 0x080fe20003f26270 */
[----:B------:R-:W-:Y:S01]  /*e750*/  VIADD R81, R87, 0x40 ;  /* 0x0000004057517836 */ /* 0x000fe20000000000 */
[----:B0-----:R0:W1:Y:S01]  /*e760*/  SHFL.IDX PT, R84, R32, RZ, 0x181f ;  /* 0x00181fff20547589 */ /* 0x00106200000e0000 */
[----:B------:R0:W-:Y:S03]  /*e770*/  SYNCS.ARRIVE.TRANS64.RED.A1T0 RZ, [R3+URZ], RZ ;  /* 0x000000ff03ff79a7 */ /* 0x0001e6000810043f */
[----:B------:R0:W2:Y:S01]  /*e780*/  SHFL.IDX PT, R88, R86, RZ, 0x181f ;  /* 0x00181fff56587589 */ /* 0x0000a200000e0000 */
[----:B------:R-:W-:-:S02]  /*e790*/  ISETP.GE.AND P0, PT, R81, R0, PT ;  /* 0x000000005100720c */ /* 0x000fc40003f06270 */
[----:B------:R-:W-:Y:S02]  /*e7a0*/  SHF.R.S32.HI R94, RZ, 0x1f, R94 ;  /* 0x0000001fff5e7819 */ /* 0x000fe4000001145e */
[----:B------:R-:W-:Y:S01]  /*e7b0*/  SHF.R.S32.HI R95, RZ, 0x1f, R217 ;  /* 0x0000001fff5f7819 */ /* 0x000fe200000114d9 */
[----:B------:R-:W-:Y:S08]  /*e7c0*/  @P2 BRA `(.L_x_774) ;  /* 0x0000000000442947 */ /* 0x000ff00003800000 */
[----:B------:R-:W-:Y:S02]  /*e7d0*/  ULDC UR4, c[0x0][0xac8] ;  /* 0x0002b20000047ab9 */ /* 0x000fe40000000800 */
[----:B------:R-:W-:Y:S02]  /*e7e0*/  ISETP.GE.AND P2, PT, R217, UR4, PT ;  /* 0x00000004d9007c0c */ /* 0x000fe4000bf46270 */
[----:B------:R-:W-:Y:S02]  /*e7f0*/  ISETP.GE.AND P3, PT, R93, UR4, PT ;  /* 0x000000045d007c0c */ /* 0x000fe4000bf66270 */
[----:B------:R-:W-:-:S09]  /*e800*/  ISETP.GE.AND P4, PT, R91, UR4, PT ;  /* 0x000000045b007c0c */ /* 0x000fd2000bf86270 */
[----:B-1----:R-:W-:-:S04]  /*e810*/  @!P2 LEA R20, P5, R217, R84, 0x1 ;  /* 0x00000054d914a211 */ /* 0x002fc800078a08ff */
[----:B--2---:R-:W-:Y:S02]  /*e820*/  @!P2 LEA.HI.X R21, R217, R88, R95, 0x1, P5 ;  /* 0x00000058d915a211 */ /* 0x004fe400028f0c5f */
[----:B------:R-:W-:-:S03]  /*e830*/  ISETP.GE.AND P5, PT, R89, UR4, PT ;  /* 0x0000000459007c0c */ /* 0x000fc6000bfa6270 */
[----:B-----5:R3:W-:Y:S01]  /*e840*/  @!P2 ST.E.128 desc[UR40][R20.64], R4 ;  /* 0x000000041400a985 */ /* 0x0207e2000c101d28 */
[----:B------:R-:W-:-:S04]  /*e850*/  @!P3 LEA R80, P2, R93, R84, 0x1 ;  /* 0x000000545d50b211 */ /* 0x000fc800078408ff */
        /* <DEDUP_REMOVED lines=8> */
.L_x_774:
[----:B------:R-:W-:Y:S05]  /*e8e0*/  BSYNC B1 ;  /* 0x0000000000017941 */ /* 0x000fea0003800000 */
.L_x_773:
        /* <DEDUP_REMOVED lines=9> */
[----:B0-----:R-:W-:-:S04]  /*e980*/  @!P4 LEA R4, P5, R217, R28, 0x1 ;  /* 0x0000001cd904c211 */ /* 0x001fc800078a08ff */
[----:B----4-:R-:W-:Y:S02]  /*e990*/  @!P4 LEA.HI.X R5, R217, R30, R95, 0x1, P5 ;  /* 0x0000001ed905c211 */ /* 0x010fe400028f0c5f */
[----:B------:R-:W-:-:S03]  /*e9a0*/  @!P3 LEA R6, P5, R93, R28, 0x1 ;  /* 0x0000001c5d06b211 */ /* 0x000fc600078a08ff */
[----:B------:R0:W-:Y:S01]  /*e9b0*/  @!P4 ST.E.128 desc[UR40][R4.64], R8 ;  /* 0x000000080400c985 */ /* 0x0001e2000c101d28 */
        /* <DEDUP_REMOVED lines=8> */
.L_x_776:
[----:B------:R-:W-:Y:S05]  /*ea40*/  BSYNC B1 ;  /* 0x0000000000017941 */ /* 0x000fea0003800000 */
.L_x_775:
[----:B0-----:R0:W0:Y:S01]  /*ea50*/  SHFL.IDX PT, R20, R86, 0x2, 0x181f ;  /* 0x00581f0056147f89 */ /* 0x00102200000e0000 */
        /* <DEDUP_REMOVED lines=8> */
[-C--:B0-----:R-:W-:Y:S02]  /*eae0*/  @!P3 LEA R4, P5, R217, R10.reuse, 0x1 ;  /* 0x0000000ad904b211 */ /* 0x081fe400078a08ff */
[----:B------:R-:W-:Y:S02]  /*eaf0*/  @!P2 LEA R6, P4, R93, R10, 0x1 ;  /* 0x0000000a5d06a211 */ /* 0x000fe400078808ff */
[----:B------:R-:W-:Y:S02]  /*eb00*/  @!P3 LEA.HI.X R5, R217, R20, R95, 0x1, P5 ;  /* 0x00000014d905b211 */ /* 0x000fe400028f0c5f */
        /* <DEDUP_REMOVED lines=9> */
.L_x_778:
[----:B------:R-:W-:Y:S05]  /*eba0*/  BSYNC B1 ;  /* 0x0000000000017941 */ /* 0x000fea0003800000 */
.L_x_777:
[----:B------:R-:W-:Y:S01]  /*ebb0*/  VIADD R3, R87, 0x60 ;  /* 0x0000006057037836 */ /* 0x000fe20000000000 */
[----:B0--3--:R-:W3:Y:S04]  /*ebc0*/  SHFL.IDX PT, R86, R86, 0x3, 0x181f ;  /* 0x00781f0056567f89 */ /* 0x009ee800000e0000 */
[----:B------:R-:W-:Y:S01]  /*ebd0*/  ISETP.GE.AND P0, PT, R3, R0, PT ;  /* 0x000000000300720c */ /* 0x000fe20003f06270 */
[----:B------:R-:W0:-:S12]  /*ebe0*/  SHFL.IDX PT, R32, R32, 0x3, 0x181f ;  /* 0x00781f0020207f89 */ /* 0x000e1800000e0000 */
[----:B------:R-:W-:Y:S05]  /*ebf0*/  @P0 BRA `(.L_x_779) ;  /* 0x0000001000780947 */ /* 0x000fea0003800000 */
[----:B------:R-:W-:Y:S02]  /*ec00*/  ULDC UR4, c[0x0][0xac8] ;  /* 0x0002b20000047ab9 */ /* 0x000fe40000000800 */
[----:B------:R-:W-:Y:S02]  /*ec10*/  ISETP.GE.AND P3, PT, R217, UR4, PT ;  /* 0x00000004d9007c0c */ /* 0x000fe4000bf66270 */
[----:B------:R-:W-:Y:S02]  /*ec20*/  ISETP.GE.AND P4, PT, R93, UR4, PT ;  /* 0x000000045d007c0c */ /* 0x000fe4000bf86270 */
[----:B------:R-:W-:-:S09]  /*ec30*/  ISETP.GE.AND P5, PT, R91, UR4, PT ;  /* 0x000000045b007c0c */ /* 0x000fd2000bfa6270 */
[-C--:B0-----:R-:W-:Y:S02]  /*ec40*/  @!P3 LEA R4, P0, R217, R32.reuse, 0x1 ;  /* 0x00000020d904b211 */ /* 0x081fe400078008ff */
[-C--:B------:R-:W-:Y:S02]  /*ec50*/  @!P4 LEA R6, P1, R93, R32.reuse, 0x1 ;  /* 0x000000205d06c211 */ /* 0x080fe400078208ff */
[----:B------:R-:W-:Y:S02]  /*ec60*/  @!P5 LEA R8, P2, R91, R32, 0x1 ;  /* 0x000000205b08d211 */ /* 0x000fe400078408ff */
[-C--:B---3--:R-:W-:Y:S02]  /*ec70*/  @!P3 LEA.HI.X R5, R217, R86.reuse, R95, 0x1, P0 ;  /* 0x00000056d905b211 */ /* 0x088fe400000f0c5f */
        /* <DEDUP_REMOVED lines=11> */
.L_x_771:
[----:B------:R-:W3:Y:S01]  /*ed30*/  LDL.LU R6, [R1+0x1c] ;  /* 0x00001c0001067983 */ /* 0x000ee20000300800 */
[----:B------:R-:W-:Y:S01]  /*ed40*/  ULDC.64 UR4, c[0x0][0xc00] ;  /* 0x0003000000047ab9 */ /* 0x000fe20000000a00 */
[----:B------:R-:W-:Y:S01]  /*ed50*/  IMAD.MOV.U32 R0, RZ, RZ, RZ ;  /* 0x000000ffff007224 */ /* 0x000fe200078e00ff */
[----:B------:R-:W4:Y:S01]  /*ed60*/  LDC R21, c[0x0][0xbe8] ;  /* 0x0002fa00ff157b82 */ /* 0x000f220000000800 */
[----:B------:R-:W2:Y:S01]  /*ed70*/  LDL.LU R3, [R1+0x20] ;  /* 0x0000200001037983 */ /* 0x000ea20000300800 */
[----:B------:R-:W-:-:S04]  /*ed80*/  ISETP.NE.U32.AND P0, PT, RZ, UR4, PT ;  /* 0x00000004ff007c0c */ /* 0x000fc8000bf05070 */
[----:B------:R-:W-:Y:S02]  /*ed90*/  ISETP.NE.AND.EX P0, PT, RZ, UR5, PT, P0 ;  /* 0x00000005ff007c0c */ /* 0x000fe4000bf05300 */
[----:B---3--:R-:W-:-:S04]  /*eda0*/  IADD3 R4, P1, R6, UR4, RZ ;  /* 0x0000000406047c10 */ /* 0x008fc8000ff3e0ff */
[----:B--2---:R-:W-:Y:S01]  /*edb0*/  IADD3.X R5, R3, UR5, RZ, P1, !PT ;  /* 0x0000000503057c10 */ /* 0x004fe20008ffe4ff */
[----:B------:R-:W-:Y:S02]  /*edc0*/  ULDC.64 UR4, c[0x0][0xc08] ;  /* 0x0003020000047ab9 */ /* 0x000fe40000000a00 */
[----:B------:R-:W-:-:S04]  /*edd0*/  ISETP.NE.U32.AND P1, PT, RZ, UR4, PT ;  /* 0x00000004ff007c0c */ /* 0x000fc8000bf25070 */
[----:B------:R2:W5:Y:S01]  /*ede0*/  @P0 LDG.E R0, desc[UR40][R4.64] ;  /* 0x0000002804000981 */ /* 0x000562000c1e1900 */
[----:B------:R-:W-:-:S13]  /*edf0*/  ISETP.NE.AND.EX P1, PT, RZ, UR5, PT, P1 ;  /* 0x00000005ff007c0c */ /* 0x000fda000bf25310 */
[----:B------:R-:W-:Y:S01]  /*ee00*/  @P1 IADD3 R6, P2, R6, UR4, RZ ;  /* 0x0000000406061c10 */ /* 0x000fe2000ff5e0ff */
[----:B------:R-:W-:Y:S02]  /*ee10*/  ULDC UR4, c[0x0][0xa88] ;  /* 0x0002a20000047ab9 */ /* 0x000fe40000000800 */
[----:B------:R-:W-:Y:S01]  /*ee20*/  IMAD.U32 R8, RZ, RZ, UR4 ;  /* 0x00000004ff087e24 */ /* 0x000fe2000f8e00ff */
[----:B------:R-:W-:-:S05]  /*ee30*/  @P1 IADD3.X R7, R3, UR5, RZ, P2, !PT ;  /* 0x0000000503071c10 */ /* 0x000fca00097fe4ff */
[----:B------:R2:W5:Y:S01]  /*ee40*/  @P1 LDG.E R8, desc[UR40][R6.64] ;  /* 0x0000002806081981 */ /* 0x000562000c1e1900 */
[----:B----4-:R-:W-:Y:S01]  /*ee50*/  ISETP.NE.AND P2, PT, R21, 0x1, PT ;  /* 0x000000011500780c */ /* 0x010fe20003f45270 */
[----:B-----5:R-:W3:-:S12]  /*ee60*/  S2R R28, SR_TID.X ;  /* 0x00000000001c7919 */ /* 0x020ed80000002100 */
[----:B------:R-:W4:Y:S08]  /*ee70*/  @P2 LDC R20, c[0x0][0xbec] ;  /* 0x0002fb00ff142b82 */ /* 0x000f300000000800 */
[----:B------:R-:W0:Y:S01]  /*ee80*/  @P2 LDC R25, c[0x0][0xbf0] ;  /* 0x0002fc00ff192b82 */ /* 0x000e220000000800 */
[----:B---3--:R-:W-:-:S05]  /*ee90*/  VIADD R28, R28, 0xffffff80 ;  /* 0xffffff801c1c7836 */ /* 0x008fca0000000000 */
[----:B------:R-:W-:Y:S01]  /*eea0*/  ISETP.GE.AND P3, PT, R28, 0x80, PT ;  /* 0x000000801c00780c */ /* 0x000fe20003f66270 */
[----:B--2---:R-:W-:-:S12]  /*eeb0*/  @P1 BRA `(.L_x_780) ;  /* 0x0000000000101947 */ /* 0x004fd80003800000 */
[----:B------:R-:W-:Y:S05]  /*eec0*/  @!P0 BRA `(.L_x_780) ;  /* 0x00000000000c8947 */ /* 0x000fea0003800000 */
[----:B------:R-:W2:Y:S04]  /*eed0*/  LDG.E R3, desc[UR40][R4.64] ;  /* 0x0000002804037981 */ /* 0x000ea8000c1e1900 */
[----:B------:R-:W2:Y:S02]  /*eee0*/  LDG.E R8, desc[UR40][R4.64+0x4] ;  /* 0x0000042804087981 */ /* 0x000ea4000c1e1900 */
[----:B--2---:R-:W-:-:S07]  /*eef0*/  IMAD.IADD R8, R8, 0x1, -R3 ;  /* 0x0000000108087824 */ /* 0x004fce00078e0a03 */
.L_x_780:
[----:B------:R-:W2:Y:S04]  /*ef00*/  LDL.LU R4, [R1+0x24] ;  /* 0x0000240001047983 */ /* 0x000ea80000300800 */
[----:B------:R-:W3:Y:S04]  /*ef10*/  LDL.LU R3, [R1+0x38] ;  /* 0x0000380001037983 */ /* 0x000ee80000300800 */
[----:B------:R-:W4:Y:S04]  /*ef20*/  LDL R27, [R1+0x18] ;  /* 0x00001800011b7983 */ /* 0x000f280000100800 */
[----:B------:R0:W5:Y:S01]  /*ef30*/  LDL R24, [R1+0x2c] ;  /* 0x00002c0001187983 */ /* 0x0001620000100800 */
[----:B------:R-:W-:Y:S01]  /*ef40*/  BSSY B1, `(.L_x_781) ;  /* 0x000002e000017945 */ /* 0x000fe20003800000 */
[----:B------:R-:W-:-:S02]  /*ef50*/  SHF.R.S32.HI R11, RZ, 0x1f, R0 ;  /* 0x0000001fff0b7819 */ /* 0x000fc40000011400 */
[----:B--2---:R-:W-:Y:S02]  /*ef60*/  SEL R13, R4, RZ, !P0 ;  /* 0x000000ff040d7207 */ /* 0x004fe40004000000 */
[----:B---3--:R-:W-:Y:S02]  /*ef70*/  SEL R12, R3, RZ, !P0 ;  /* 0x000000ff030c7207 */ /* 0x008fe40004000000 */
[----:B----4-:R-:W-:Y:S01]  /*ef80*/  SHF.R.S32.HI R10, RZ, 0x1f, R27 ;  /* 0x0000001fff0a7819 */ /* 0x010fe2000001141b */
[----:B0-----:R-:W-:Y:S06]  /*ef90*/  @P3 BRA `(.L_x_782) ;  /* 0x0000000000a03947 */ /* 0x001fec0003800000 */
[----:B------:R-:W0:Y:S01]  /*efa0*/  S2R R3, SR_TID.X ;  /* 0x0000000000037919 */ /* 0x000e220000002100 */
[----:B------:R-:W2:Y:S02]  /*efb0*/  LDC R14, c[0x0][0xbe8] ;  /* 0x0002fa00ff0e7b82 */ /* 0x000ea40000000800 */
[----:B--2---:R-:W-:Y:S01]  /*efc0*/  IMAD R4, R8, R14, RZ ;  /* 0x0000000e08047224 */ /* 0x004fe200078e02ff */
[----:B0----5:R-:W-:-:S05]  /*efd0*/  LEA R3, R24, R3, 0x7 ;  /* 0x0000000318037211 */ /* 0x021fca00078e38ff */
[----:B------:R-:W-:-:S05]  /*efe0*/  VIADD R9, R3, 0xffffff80 ;  /* 0xffffff8003097836 */ /* 0x000fca0000000000 */
[----:B------:R-:W-:-:S13]  /*eff0*/  ISETP.GE.AND P0, PT, R9, R4, PT ;  /* 0x000000040900720c */ /* 0x000fda0003f06270 */
[----:B------:R-:W-:Y:S05]  /*f000*/  @P0 BRA `(.L_x_782) ;  /* 0x0000000000840947 */ /* 0x000fea0003800000 */
[----:B------:R-:W-:Y:S01]  /*f010*/  ISETP.NE.AND P0, PT, R14, 0x1, PT ;  /* 0x000000010e00780c */ /* 0x000fe20003f05270 */
[----:B------:R-:W-:Y:S01]  /*f020*/  ULDC.64 UR4, c[0x0][0xb90] ;  /* 0x0002e40000047ab9 */ /* 0x000fe20000000a00 */
[----:B------:R-:W-:Y:S02]  /*f030*/  IMAD.MOV.U32 R4, RZ, RZ, R0 ;  /* 0x000000ffff047224 */ /* 0x000fe400078e0000 */
[----:B------:R-:W-:Y:S02]  /*f040*/  IMAD R7, R10, UR4, RZ ;  /* 0x000000040a077c24 */ /* 0x000fe4000f8e02ff */
[----:B------:R-:W-:Y:S02]  /*f050*/  IMAD.MOV.U32 R5, RZ, RZ, R11 ;  /* 0x000000ffff057224 */ /* 0x000fe400078e000b */
[----:B------:R-:W-:Y:S02]  /*f060*/  IMAD.MOV.U32 R3, RZ, RZ, R9 ;  /* 0x000000ffff037224 */ /* 0x000fe400078e0009 */
[----:B------:R-:W-:-:S03]  /*f070*/  IMAD.WIDE.U32 R4, R27, UR4, R4 ;  /* 0x000000041b047c25 */ /* 0x000fc6000f8e0004 */
[----:B------:R-:W0:Y:S01]  /*f080*/  @P0 LDC R6, c[0x0][0xbec] ;  /* 0x0002fb00ff060b82 */ /* 0x000e220000000800 */
[----:B------:R-:W-:Y:S01]  /*f090*/  IMAD R7, R27, UR5, R7 ;  /* 0x000000051b077c24 */ /* 0x000fe2000f8e0207 */
[----:B------:R-:W-:-:S03]  /*f0a0*/  ULDC.64 UR4, c[0x0][0xb98] ;  /* 0x0002e60000047ab9 */ /* 0x000fc60000000a00 */
[----:B------:R-:W-:-:S03]  /*f0b0*/  IMAD.IADD R5, R5, 0x1, R7 ;  /* 0x0000000105057824 */ /* 0x000fc600078e0207 */
[----:B------:R-:W2:Y:S01]  /*f0c0*/  @P0 LDC R15, c[0x0][0xbf0] ;  /* 0x0002fc00ff0f0b82 */ /* 0x000ea20000000800 */
[----:B------:R-:W-:-:S04]  /*f0d0*/  IMAD.WIDE.U32 R4, R13, UR4, R4 ;  /* 0x000000040d047c25 */ /* 0x000fc8000f8e0004 */
[----:B0-----:R-:W-:-:S05]  /*f0e0*/  @P0 IMAD.HI.U32 R6, R9, R6, RZ ;  /* 0x0000000609060227 */ /* 0x001fca00078e00ff */
[----:B--2---:R-:W-:Y:S01]  /*f0f0*/  @P0 SHF.R.U32.HI R3, RZ, R15, R6 ;  /* 0x0000000fff030219 */ /* 0x004fe20000011606 */
[----:B------:R-:W-:-:S03]  /*f100*/  IMAD R6, R12, UR4, RZ ;  /* 0x000000040c067c24 */ /* 0x000fc6000f8e02ff */
[----:B------:R-:W-:Y:S01]  /*f110*/  IADD3 R4, P0, R3, R4, RZ ;  /* 0x0000000403047210 */ /* 0x000fe20007f1e0ff */
[----:B------:R-:W-:Y:S02]  /*f120*/  IMAD.MOV R7, RZ, RZ, -R3 ;  /* 0x000000ffff077224 */ /* 0x000fe400078e0a03 */
[----:B------:R-:W-:Y:S01]  /*f130*/  IMAD R6, R13, UR5, R6 ;  /* 0x000000050d067c24 */ /* 0x000fe2000f8e0206 */
[----:B------:R-:W-:Y:S01]  /*f140*/  ULDC.64 UR4, c[0x0][0xb88] ;  /* 0x0002e20000047ab9 */ /* 0x000fe20000000a00 */
[----:B------:R-:W-:Y:S01]  /*f150*/  IMAD R7, R14, R7, R9 ;  /* 0x000000070e077224 */ /* 0x000fe200078e0209 */
[----:B------:R-:W-:-:S04]  /*f160*/  SHF.R.S32.HI R9, RZ, 0x1f, R3 ;  /* 0x0000001fff097819 */ /* 0x000fc80000011403 */
[----:B------:R-:W-:Y:S02]  /*f170*/  SHF.R.S32.HI R3, RZ, 0x1f, R7 ;  /* 0x0000001fff037819 */ /* 0x000fe40000011407 */
[----:B------:R-:W-:-:S03]  /*f180*/  IADD3.X R5, R9, R5, R6, P0, !PT ;  /* 0x0000000509057210 */ /* 0x000fc600007fe406 */
[----:B------:R-:W-:Y:S02]  /*f190*/  IMAD R6, R3, UR4, RZ ;  /* 0x0000000403067c24 */ /* 0x000fe4000f8e02ff */
[----:B------:R-:W-:-:S04]  /*f1a0*/  IMAD.WIDE.U32 R4, R7, UR4, R4 ;  /* 0x0000000407047c25 */ /* 0x000fc8000f8e0004 */
[----:B------:R-:W-:Y:S01]  /*f1b0*/  IMAD R3, R7, UR5, R6 ;  /* 0x0000000507037c24 */ /* 0x000fe2000f8e0206 */
[----:B------:R-:W-:Y:S02]  /*f1c0*/  ULDC.64 UR4, c[0x0][0xb50] ;  /* 0x0002d40000047ab9 */ /* 0x000fe40000000a00 */
[----:B------:R-:W-:Y:S01]  /*f1d0*/  LEA R6, P0, R4, UR4, 0x2 ;  /* 0x0000000404067c11 */ /* 0x000fe2000f8010ff */
[----:B------:R-:W-:-:S05]  /*f1e0*/  IMAD.IADD R3, R5, 0x1, R3 ;  /* 0x0000000105037824 */ /* 0x000fca00078e0203 */
[----:B------:R-:W-:Y:S02]  /*f1f0*/  LEA.HI.X R7, R4, UR5, R3, 0x2, P0 ;  /* 0x0000000504077c11 */ /* 0x000fe400080f1403 */
[----:B------:R-:W-:-:S05]  /*f200*/  MOV R3, 0xff800000 ;  /* 0xff80000000037802 */ /* 0x000fca0000000f00 */
[----:B------:R0:W-:Y:S02]  /*f210*/  STG.E desc[UR40][R6.64], R3 ;  /* 0x0000000306007986 */ /* 0x0001e4000c101928 */
.L_x_782:
[----:B------:R-:W-:Y:S05]  /*f220*/  BSYNC B1 ;  /* 0x0000000000017941 */ /* 0x000fea0003800000 */
.L_x_781:
[--C-:B0-----:R-:W-:Y:S01]  /*f230*/  SHF.R.S32.HI R6, RZ, 0x1f, R28.reuse ;  /* 0x0000001fff067819 */ /* 0x101fe2000001141c */
[----:B------:R-:W-:Y:S01]  /*f240*/  ULDC.64 UR4, c[0x0][0xaa0] ;  /* 0x0002a80000047ab9 */ /* 0x000fe20000000a00 */
[----:B------:R-:W-:Y:S01]  /*f250*/  SHF.R.S32.HI R26, RZ, 0x1f, R28 ;  /* 0x0000001fff1a7819 */ /* 0x000fe2000001141c */
[----:B------:R-:W-:Y:S01]  /*f260*/  IMAD R3, R11, UR4, RZ ;  /* 0x000000040b037c24 */ /* 0x000fe2000f8e02ff */
[-C--:B------:R-:W-:Y:S01]  /*f270*/  LEA.HI R6, R6, R28.reuse, RZ, 0x3 ;  /* 0x0000001c06067211 */ /* 0x080fe200078f18ff */
[----:B------:R-:W-:Y:S01]  /*f280*/  IMAD.WIDE.U32 R4, R0, UR4, RZ ;  /* 0x0000000400047c25 */ /* 0x000fe2000f8e00ff */
[----:B------:R-:W-:Y:S02]  /*f290*/  LEA.HI R26, R26, R28, RZ, 0x3 ;  /* 0x0000001c1a1a7211 */ /* 0x000fe400078f18ff */
[----:B------:R-:W-:Y:S01]  /*f2a0*/  LOP3.LUT R6, R6, 0xfffffff8, RZ, 0xc0, !PT ;  /* 0xfffffff806067812 */ /* 0x000fe200078ec0ff */
[----:B------:R-:W-:Y:S01]  /*f2b0*/  IMAD R3, R0, UR5, R3 ;  /* 0x0000000500037c24 */ /* 0x000fe2000f8e0203 */
[----:B------:R-:W-:Y:S01]  /*f2c0*/  SHF.R.S32.HI R26, RZ, 0x3, R26 ;  /* 0x00000003ff1a7819 */ /* 0x000fe2000001141a */
[----:B------:R-:W-:-:S02]  /*f2d0*/  ULDC.64 UR4, c[0x0][0xae8] ;  /* 0x0002ba0000047ab9 */ /* 0x000fc40000000a00 */
[----:B------:R-:W-:Y:S02]  /*f2e0*/  IMAD.IADD R6, R28, 0x1, -R6 ;  /* 0x000000011c067824 */ /* 0x000fe400078e0a06 */
[----:B------:R-:W-:Y:S02]  /*f2f0*/  IMAD.IADD R5, R5, 0x1, R3 ;  /* 0x0000000105057824 */ /* 0x000fe400078e0203 */
[----:B------:R-:W-:Y:S02]  /*f300*/  IMAD R0, R6, 0x20, R26 ;  /* 0x0000002006007824 */ /* 0x000fe400078e021a */
[----:B------:R-:W-:Y:S02]  /*f310*/  IMAD R6, R10, UR4, RZ ;  /* 0x000000040a067c24 */ /* 0x000fe4000f8e02ff */
[----:B-----5:R-:W-:Y:S02]  /*f320*/  IMAD R9, R24, 0x80, R0 ;  /* 0x0000008018097824 */ /* 0x020fe400078e0200 */
[----:B------:R-:W-:-:S02]  /*f330*/  IMAD R7, R27, UR5, R6 ;  /* 0x000000051b077c24 */ /* 0x000fc4000f8e0206 */
[----:B------:R-:W-:-:S04]  /*f340*/  @P2 IMAD.HI.U32 R0, R9, R20, RZ ;  /* 0x0000001409002227 */ /* 0x000fc800078e00ff */
[----:B------:R-:W-:Y:S01]  /*f350*/  IMAD.WIDE.U32 R4, R27, UR4, R4 ;  /* 0x000000041b047c25 */ /* 0x000fe2000f8e0004 */
[----:B------:R-:W-:-:S03]  /*f360*/  ULDC.64 UR4, c[0x0][0xaf0] ;  /* 0x0002bc0000047ab9 */ /* 0x000fc60000000a00 */
[----:B------:R-:W-:Y:S01]  /*f370*/  IMAD.MOV.U32 R3, RZ, RZ, R9 ;  /* 0x000000ffff037224 */ /* 0x000fe200078e0009 */
[----:B------:R-:W-:Y:S01]  /*f380*/  @P2 SHF.R.U32.HI R3, RZ, R25, R0 ;  /* 0x00000019ff032219 */ /* 0x000fe20000011600 */
[----:B------:R-:W-:Y:S02]  /*f390*/  IMAD R6, R12, UR4, RZ ;  /* 0x000000040c067c24 */ /* 0x000fe4000f8e02ff */
[----:B------:R-:W-:Y:S01]  /*f3a0*/  IMAD.IADD R5, R5, 0x1, R7 ;  /* 0x0000000105057824 */ /* 0x000fe200078e0207 */
[----:B------:R-:W-:Y:S01]  /*f3b0*/  SHF.R.S32.HI R0, RZ, 0x1f, R3 ;  /* 0x0000001fff007819 */ /* 0x000fe20000011403 */
[C---:B------:R-:W-:Y:S02]  /*f3c0*/  IMAD R7, R13.reuse, UR5, R6 ;  /* 0x000000050d077c24 */ /* 0x040fe4000f8e0206 */
[----:B------:R-:W-:Y:S01]  /*f3d0*/  IMAD.WIDE.U32 R4, R13, UR4, R4 ;  /* 0x000000040d047c25 */ /* 0x000fe2000f8e0004 */
[----:B------:R-:W-:-:S03]  /*f3e0*/  ULDC.64 UR4, c[0x0][0xae0] ;  /* 0x0002b80000047ab9 */ /* 0x000fc60000000a00 */
[----:B------:R-:W-:Y:S01]  /*f3f0*/  IMAD.MOV R6, RZ, RZ, -R3 ;  /* 0x000000ffff067224 */ /* 0x000fe200078e0a03 */
[----:B------:R-:W-:Y:S01]  /*f400*/  IADD3 R5, R5, R7, RZ ;  /* 0x0000000705057210 */ /* 0x000fe20007ffe0ff */
[----:B------:R-:W-:Y:S02]  /*f410*/  IMAD R0, R0, UR4, RZ ;  /* 0x0000000400007c24 */ /* 0x000fe4000f8e02ff */
[----:B------:R-:W-:Y:S02]  /*f420*/  IMAD R7, R21, R6, R9 ;  /* 0x0000000615077224 */ /* 0x000fe400078e0209 */
[C---:B------:R-:W-:Y:S02]  /*f430*/  IMAD R9, R3.reuse, UR5, R0 ;  /* 0x0000000503097c24 */ /* 0x040fe4000f8e0200 */
[----:B------:R-:W-:Y:S01]  /*f440*/  IMAD.WIDE.U32 R4, R3, UR4, R4 ;  /* 0x0000000403047c25 */ /* 0x000fe2000f8e0004 */
[----:B------:R-:W-:Y:S01]  /*f450*/  SHF.R.S32.HI R0, RZ, 0x1f, R7 ;  /* 0x0000001fff007819 */ /* 0x000fe20000011407 */
[----:B------:R-:W-:-:S02]  /*f460*/  ULDC.64 UR4, c[0x0][0xad8] ;  /* 0x0002b60000047ab9 */ /* 0x000fc40000000a00 */
        /* <DEDUP_REMOVED lines=10> */
[----:B------:R0:W2:Y:S04]  /*f510*/  SHFL.IDX PT, R0, R4, RZ, 0x181f ;  /* 0x00181fff04007589 */ /* 0x0000a800000e0000 */
[----:B------:R0:W3:Y:S02]  /*f520*/  SHFL.IDX PT, R14, R3, RZ, 0x181f ;  /* 0x00181fff030e7589 */ /* 0x0000e400000e0000 */
.L_x_961:
[----:B------:R-:W-:Y:S01]  /*f530*/  IMAD R8, R8, R21, RZ ;  /* 0x0000001508087224 */ /* 0x000fe200078e02ff */
[----:B------:R-:W-:Y:S01]  /*f540*/  BSSY B1, `(.L_x_784) ;  /* 0x000001f000017945 */ /* 0x000fe20003800000 */
[----:B------:R-:W-:-:S05]  /*f550*/  IMAD R7, R24, 0x80, R26 ;  /* 0x0000008018077824 */ /* 0x000fca00078e021a */
[----:B------:R-:W-:-:S13]  /*f560*/  ISETP.GE.AND P0, PT, R7, R8, PT ;  /* 0x000000080700720c */ /* 0x000fda0003f06270 */
[----:B------:R-:W-:Y:S05]  /*f570*/  @P0 BRA `(.L_x_785) ;  /* 0x00000000006c0947 */ /* 0x000fea0003800000 */
[----:B------:R-:W-:Y:S01]  /*f580*/  ULDC UR4, c[0x0][0xac8] ;  /* 0x0002b20000047ab9 */ /* 0x000fe20000000800 */
[C---:B------:R-:W-:Y:S01]  /*f590*/  VIADD R15, R217.reuse, 0x40 ;  /* 0x00000040d90f7836 */ /* 0x040fe20000000000 */
[C---:B------:R-:W-:Y:S01]  /*f5a0*/  ISETP.GE.AND P3, PT, R217.reuse, UR4, PT ;  /* 0x00000004d9007c0c */ /* 0x040fe2000bf66270 */
[C---:B------:R-:W-:Y:S01]  /*f5b0*/  VIADD R9, R217.reuse, 0x80 ;  /* 0x00000080d9097836 */ /* 0x040fe20000000000 */
[----:B------:R-:W-:Y:S01]  /*f5c0*/  SHF.R.S32.HI R6, RZ, 0x1f, R217 ;  /* 0x0000001fff067819 */ /* 0x000fe200000114d9 */
[----:B------:R-:W-:Y:S01]  /*f5d0*/  VIADD R5, R217, 0xc0 ;  /* 0x000000c0d9057836 */ /* 0x000fe20000000000 */
[----:B------:R-:W-:Y:S01]  /*f5e0*/  ISETP.GE.AND P2, PT, R15, UR4, PT ;  /* 0x000000040f007c0c */ /* 0x000fe2000bf46270 */
[----:B------:R-:W-:Y:S01]  /*f5f0*/  VIADD R24, R217, 0x80 ;  /* 0x00000080d9187836 */ /* 0x000fe20000000000 */
[----:B------:R-:W-:Y:S02]  /*f600*/  ISETP.GE.AND P1, PT, R9, UR4, PT ;  /* 0x0000000409007c0c */ /* 0x000fe4000bf26270 */
[----:B------:R-:W-:-:S02]  /*f610*/  ISETP.GE.AND P0, PT, R5, UR4, PT ;  /* 0x0000000405007c0c */ /* 0x000fc4000bf06270 */
[C---:B------:R-:W-:Y:S02]  /*f620*/  IADD3 R25, R217.reuse, 0x40, RZ ;  /* 0x00000040d9197810 */ /* 0x040fe40007ffe0ff */
[----:B------:R-:W-:Y:S02]  /*f630*/  SHF.R.S32.HI R24, RZ, 0x1f, R24 ;  /* 0x0000001fff187819 */ /* 0x000fe40000011418 */
[C---:B---3--:R-:W-:Y:S02]  /*f640*/  @!P3 LEA R10, P5, R217.reuse, R14, 0x1 ;  /* 0x0000000ed90ab211 */ /* 0x048fe400078a08ff */
[----:B------:R-:W-:Y:S02]  /*f650*/  SHF.R.S32.HI R25, RZ, 0x1f, R25 ;  /* 0x0000001fff197819 */ /* 0x000fe40000011419 */
[C---:B--2---:R-:W-:Y:S01]  /*f660*/  @!P3 LEA.HI.X R11, R217.reuse, R0, R6, 0x1, P5 ;  /* 0x00000000d90bb211 */ /* 0x044fe200028f0c06 */
[----:B------:R-:W-:Y:S01]  /*f670*/  VIADD R6, R217, 0xc0 ;  /* 0x000000c0d9067836 */ /* 0x000fe20000000000 */
[----:B------:R-:W-:-:S02]  /*f680*/  @!P2 LEA R12, P4, R15, R14, 0x1 ;  /* 0x0000000e0f0ca211 */ /* 0x000fc400078808ff */
[----:B------:R-:W-:Y:S01]  /*f690*/  @!P1 LEA R20, P5, R9, R14, 0x1 ;  /* 0x0000000e09149211 */ /* 0x000fe200078a08ff */
[----:B------:R4:W-:Y:S01]  /*f6a0*/  @!P3 ST.E.128 desc[UR40][R10.64], RZ ;  /* 0x000000ff0a00b985 */ /* 0x0009e2000c101d28 */
[----:B------:R-:W-:Y:S02]  /*f6b0*/  @!P2 LEA.HI.X R13, R15, R0, R25, 0x1, P4 ;  /* 0x000000000f0da211 */ /* 0x000fe400020f0c19 */
[----:B------:R-:W-:Y:S02]  /*f6c0*/  SHF.R.S32.HI R6, RZ, 0x1f, R6 ;  /* 0x0000001fff067819 */ /* 0x000fe40000011406 */
[----:B------:R-:W-:Y:S01]  /*f6d0*/  @!P0 LEA R14, P4, R5, R14, 0x1 ;  /* 0x0000000e050e8211 */ /* 0x000fe200078808ff */
[----:B------:R4:W-:Y:S01]  /*f6e0*/  @!P2 ST.E.128 desc[UR40][R12.64], RZ ;  /* 0x000000ff0c00a985 */ /* 0x0009e2000c101d28 */
[-C--:B------:R-:W-:Y:S02]  /*f6f0*/  @!P1 LEA.HI.X R21, R9, R0.reuse, R24, 0x1, P5 ;  /* 0x0000000009159211 */ /* 0x080fe400028f0c18 */
[----:B------:R-:W-:-:S03]  /*f700*/  @!P0 LEA.HI.X R15, R5, R0, R6, 0x1, P4 ;  /* 0x00000000050f8211 */ /* 0x000fc600020f0c06 */
[----:B------:R4:W-:Y:S04]  /*f710*/  @!P1 ST.E.128 desc[UR40][R20.64], RZ ;  /* 0x000000ff14009985 */ /* 0x0009e8000c101d28 */
[----:B------:R4:W-:Y:S02]  /*f720*/  @!P0 ST.E.128 desc[UR40][R14.64], RZ ;  /* 0x000000ff0e008985 */ /* 0x0009e4000c101d28 */
.L_x_785:
[----:B------:R-:W-:Y:S05]  /*f730*/  BSYNC B1 ;  /* 0x0000000000017941 */ /* 0x000fea0003800000 */
.L_x_784:
[----:B------:R-:W-:-:S03]  /*f740*/  UMOV UR4, 0xffffffff ;  /* 0xffffffff00047882 */ /* 0x000fc60000000000 */
[----:B------:R-:W-:Y:S05]  /*f750*/  BRA.DIV UR4, `(.L_x_786) ;  /* 0x0000007e04507947 */ /* 0x000fea000b800000 */
[----:B--2---:R2:W0:Y:S04]  /*f760*/  SHFL.IDX PT, R0, R4, 0x1, 0x181f ;  /* 0x00381f0004007f89 */ /* 0x00442800000e0000 */
[----:B---34-:R2:W3:Y:S02]  /*f770*/  SHFL.IDX PT, R14, R3, 0x1, 0x181f ;  /* 0x00381f00030e7f89 */ /* 0x0184e400000e0000 */
.L_x_965:
[----:B------:R-:W-:Y:S01]  /*f780*/  VIADD R5, R7, 0x20 ;  /* 0x0000002007057836 */ /* 0x000fe20000000000 */
[----:B------:R-:W-:Y:S04]  /*f790*/  BSSY B1, `(.L_x_787) ;  /* 0x000001e000017945 */ /* 0x000fe80003800000 */
        /* <DEDUP_REMOVED lines=12> */
[----:B------:R-:W-:Y:S02]  /*f860*/  SHF.R.S32.HI R26, RZ, 0x1f, R26 ;  /* 0x0000001fff1a7819 */ /* 0x000fe4000001141a */
[C---:B------:R-:W-:Y:S02]  /*f870*/  IADD3 R25, R217.reuse, 0x80, RZ ;  /* 0x00000080d9197810 */ /* 0x040fe40007ffe0ff */
[C---:B---3--:R-:W-:Y:S02]  /*f880*/  @!P3 LEA R10, P5, R217.reuse, R14, 0x1 ;  /* 0x0000000ed90ab211 */ /* 0x048fe400078a08ff */
[----:B------:R-:W-:Y:S02]  /*f890*/  SHF.R.S32.HI R25, RZ, 0x1f, R25 ;  /* 0x0000001fff197819 */ /* 0x000fe40000011419 */
[C---:B0-----:R-:W-:Y:S01]  /*f8a0*/  @!P3 LEA.HI.X R11, R217.reuse, R0, R9, 0x1, P5 ;  /* 0x00000000d90bb211 */ /* 0x041fe200028f0c09 */
        /* <DEDUP_REMOVED lines=12> */
.L_x_788:
[----:B------:R-:W-:Y:S05]  /*f970*/  BSYNC B1 ;  /* 0x0000000000017941 */ /* 0x000fea0003800000 */
.L_x_787:
[----:B------:R-:W-:-:S03]  /*f980*/  UMOV UR4, 0xffffffff ;  /* 0xffffffff00047882 */ /* 0x000fc60000000000 */
[----:B------:R-:W-:Y:S05]  /*f990*/  BRA.DIV UR4, `(.L_x_789) ;  /* 0x0000007e04087947 */ /* 0x000fea000b800000 */
[----:B0-----:R0:W0:Y:S04]  /*f9a0*/  SHFL.IDX PT, R0, R4, 0x2, 0x181f ;  /* 0x00581f0004007f89 */ /* 0x00102800000e0000 */
[----:B---34-:R3:W4:Y:S02]  /*f9b0*/  SHFL.IDX PT, R14, R3, 0x2, 0x181f ;  /* 0x00581f00030e7f89 */ /* 0x01872400000e0000 */
.L_x_969:
        /* <DEDUP_REMOVED lines=11> */
[C---:B------:R-:W-:Y:S01]  /*fa70*/  VIADD R26, R217.reuse, 0x40 ;  /* 0x00000040d91a7836 */ /* 0x040fe20000000000 */
[----:B------:R-:W-:Y:S01]  /*fa80*/  ISETP.GE.AND P1, PT, R24, UR4, PT ;  /* 0x0000000418007c0c */ /* 0x000fe2000bf26270 */
[----:B------:R-:W-:Y:S01]  /*fa90*/  VIADD R25, R217, 0x80 ;  /* 0x00000080d9197836 */ /* 0x000fe20000000000 */
[----:B------:R-:W-:-:S02]  /*faa0*/  ISETP.GE.AND P0, PT, R6, UR4, PT ;  /* 0x0000000406007c0c */ /* 0x000fc4000bf06270 */
[----:B------:R-:W-:Y:S02]  /*fab0*/  SHF.R.S32.HI R26, RZ, 0x1f, R26 ;  /* 0x0000001fff1a7819 */ /* 0x000fe4000001141a */
[----:B------:R-:W-:Y:S02]  /*fac0*/  SHF.R.S32.HI R25, RZ, 0x1f, R25 ;  /* 0x0000001fff197819 */ /* 0x000fe40000011419 */
[----:B----4-:R-:W-:-:S03]  /*fad0*/  @!P3 LEA R10, P5, R217, R14, 0x1 ;  /* 0x0000000ed90ab211 */ /* 0x010fc600078a08ff */
[----:B------:R-:W-:Y:S02]  /*fae0*/  @!P2 LEA R12, P4, R15, R14, 0x1 ;  /* 0x0000000e0f0ca211 */ /* 0x000fe400078808ff */
[C---:B0-----:R-:W-:Y:S01]  /*faf0*/  @!P3 LEA.HI.X R11, R217.reuse, R0, R9, 0x1, P5 ;  /* 0x00000000d90bb211 */ /* 0x041fe200028f0c09 */
[----:B------:R-:W-:Y:S01]  /*fb00*/  VIADD R9, R217, 0xc0 ;  /* 0x000000c0d9097836 */ /* 0x000fe20000000000 */
[----:B------:R-:W-:Y:S02]  /*fb10*/  @!P1 LEA R20, P5, R24, R14, 0x1 ;  /* 0x0000000e18149211 */ /* 0x000fe400078a08ff */
[----:B------:R-:W-:Y:S01]  /*fb20*/  @!P2 LEA.HI.X R13, R15, R0, R26, 0x1, P4 ;  /* 0x000000000f0da211 */ /* 0x000fe200020f0c1a */
[----:B------:R0:W-:Y:S01]  /*fb30*/  @!P3 ST.E.128 desc[UR40][R10.64], RZ ;  /* 0x000000ff0a00b985 */ /* 0x0001e2000c101d28 */
[----:B------:R-:W-:Y:S02]  /*fb40*/  SHF.R.S32.HI R9, RZ, 0x1f, R9 ;  /* 0x0000001fff097819 */ /* 0x000fe40000011409 */
[----:B------:R-:W-:Y:S01]  /*fb50*/  @!P0 LEA R14, P4, R6, R14, 0x1 ;  /* 0x0000000e060e8211 */ /* 0x000fe200078808ff */
[----:B------:R0:W-:Y:S01]  /*fb60*/  @!P2 ST.E.128 desc[UR40][R12.64], RZ ;  /* 0x000000ff0c00a985 */ /* 0x0001e2000c101d28 */
[----:B------:R-:W-:-:S02]  /*fb70*/  @!P1 LEA.HI.X R21, R24, R0, R25, 0x1, P5 ;  /* 0x0000000018159211 */ /* 0x000fc400028f0c19 */
[----:B------:R-:W-:-:S03]  /*fb80*/  @!P0 LEA.HI.X R15, R6, R0, R9, 0x1, P4 ;  /* 0x00000000060f8211 */ /* 0x000fc600020f0c09 */
[----:B------:R0:W-:Y:S04]  /*fb90*/  @!P1 ST.E.128 desc[UR40][R20.64], RZ ;  /* 0x000000ff14009985 */ /* 0x0001e8000c101d28 */
[----:B------:R0:W-:Y:S02]  /*fba0*/  @!P0 ST.E.128 desc[UR40][R14.64], RZ ;  /* 0x000000ff0e008985 */ /* 0x0001e4000c101d28 */
.L_x_791:
[----:B------:R-:W-:Y:S05]  /*fbb0*/  BSYNC B1 ;  /* 0x0000000000017941 */ /* 0x000fea0003800000 */
.L_x_790:
[----:B------:R-:W-:-:S03]  /*fbc0*/  UMOV UR4, 0xffffffff ;  /* 0xffffffff00047882 */ /* 0x000fc60000000000 */
[----:B------:R-:W-:Y:S05]  /*fbd0*/  BRA.DIV UR4, `(.L_x_792) ;  /* 0x0000007a04c07947 */ /* 0x000fea000b800000 */
[----:B0-----:R0:W0:Y:S04]  /*fbe0*/  SHFL.IDX PT, R0, R4, 0x3, 0x181f ;  /* 0x00781f0004007f89 */ /* 0x00102800000e0000 */
[----:B----4-:R4:W0:Y:S02]  /*fbf0*/  SHFL.IDX PT, R14, R3, 0x3, 0x181f ;  /* 0x00781f00030e7f89 */ /* 0x01082400000e0000 */
.L_x_973:
[----:B--234-:R-:W-:-:S04]  /*fc00*/  IADD3 R3, R7, 0x60, RZ ;  /* 0x0000006007037810 */ /* 0x01cfc80007ffe0ff */
[----:B------:R-:W-:-:S13]  /*fc10*/  ISETP.GE.AND P0, PT, R3, R8, PT ;  /* 0x000000080300720c */ /* 0x000fda0003f06270 */
[----:B------:R-:W-:Y:S05]  /*fc20*/  @P0 BRA `(.L_x_779) ;  /* 0x00000000006c0947 */ /* 0x000fea0003800000 */
[C---:B------:R-:W-:Y:S01]  /*fc30*/  VIADD R15, R217.reuse, 0x40 ;  /* 0x00000040d90f7836 */ /* 0x040fe20000000000 */
[----:B------:R-:W-:Y:S01]  /*fc40*/  ULDC UR4, c[0x0][0xac8] ;  /* 0x0002b20000047ab9 */ /* 0x000fe20000000800 */
[C---:B------:R-:W-:Y:S01]  /*fc50*/  VIADD R12, R217.reuse, 0x80 ;  /* 0x00000080d90c7836 */ /* 0x040fe20000000000 */
[C---:B------:R-:W-:Y:S01]  /*fc60*/  ISETP.GE.AND P3, PT, R217.reuse, UR4, PT ;  /* 0x00000004d9007c0c */ /* 0x040fe2000bf66270 */
[----:B------:R-:W-:Y:S01]  /*fc70*/  VIADD R10, R217, 0xc0 ;  /* 0x000000c0d90a7836 */ /* 0x000fe20000000000 */
[----:B------:R-:W-:Y:S01]  /*fc80*/  ISETP.GE.AND P2, PT, R15, UR4, PT ;  /* 0x000000040f007c0c */ /* 0x000fe2000bf46270 */
[C---:B------:R-:W-:Y:S01]  /*fc90*/  VIADD R20, R217.reuse, 0x40 ;  /* 0x00000040d9147836 */ /* 0x040fe20000000000 */
[----:B------:R-:W-:Y:S01]  /*fca0*/  ISETP.GE.AND P1, PT, R12, UR4, PT ;  /* 0x000000040c007c0c */ /* 0x000fe2000bf26270 */
[C---:B------:R-:W-:Y:S01]  /*fcb0*/  VIADD R13, R217.reuse, 0x80 ;  /* 0x00000080d90d7836 */ /* 0x040fe20000000000 */
[----:B------:R-:W-:Y:S01]  /*fcc0*/  ISETP.GE.AND P0, PT, R10, UR4, PT ;  /* 0x000000040a007c0c */ /* 0x000fe2000bf06270 */
[----:B------:R-:W-:Y:S01]  /*fcd0*/  VIADD R11, R217, 0xc0 ;  /* 0x000000c0d90b7836 */ /* 0x000fe20000000000 */
[----:B------:R-:W-:-:S02]  /*fce0*/  SHF.R.S32.HI R9, RZ, 0x1f, R217 ;  /* 0x0000001fff097819 */ /* 0x000fc400000114d9 */
[----:B------:R-:W-:Y:S02]  /*fcf0*/  SHF.R.S32.HI R20, RZ, 0x1f, R20 ;  /* 0x0000001fff147819 */ /* 0x000fe40000011414 */
[----:B------:R-:W-:Y:S02]  /*fd00*/  SHF.R.S32.HI R13, RZ, 0x1f, R13 ;  /* 0x0000001fff0d7819 */ /* 0x000fe4000001140d */
[-C--:B0-----:R-:W-:Y:S02]  /*fd10*/  @!P3 LEA R4, P5, R217, R14.reuse, 0x1 ;  /* 0x0000000ed904b211 */ /* 0x081fe400078a08ff */
[----:B------:R-:W-:Y:S02]  /*fd20*/  @!P2 LEA R6, P4, R15, R14, 0x1 ;  /* 0x0000000e0f06a211 */ /* 0x000fe400078808ff */
[----:B------:R-:W-:Y:S02]  /*fd30*/  @!P3 LEA.HI.X R5, R217, R0, R9, 0x1, P5 ;  /* 0x00000000d905b211 */ /* 0x000fe400028f0c09 */
[----:B------:R-:W-:-:S02]  /*fd40*/  @!P1 LEA R8, P5, R12, R14, 0x1 ;  /* 0x0000000e0c089211 */ /* 0x000fc400078a08ff */
[----:B------:R-:W-:Y:S01]  /*fd50*/  @!P2 LEA.HI.X R7, R15, R0, R20, 0x1, P4 ;  /* 0x000000000f07a211 */ /* 0x000fe200020f0c14 */
[----:B------:R2:W-:Y:S01]  /*fd60*/  @!P3 ST.E.128 desc[UR40][R4.64], RZ ;  /* 0x000000ff0400b985 */ /* 0x0005e2000c101d28 */
[----:B------:R-:W-:Y:S02]  /*fd70*/  SHF.R.S32.HI R11, RZ, 0x1f, R11 ;  /* 0x0000001fff0b7819 */ /* 0x000fe4000001140b */
[----:B------:R-:W-:Y:S01]  /*fd80*/  @!P0 LEA R14, P4, R10, R14, 0x1 ;  /* 0x0000000e0a0e8211 */ /* 0x000fe200078808ff */
[----:B------:R2:W-:Y:S01]  /*fd90*/  @!P2 ST.E.128 desc[UR40][R6.64], RZ ;  /* 0x000000ff0600a985 */ /* 0x0005e2000c101d28 */
[-C--:B------:R-:W-:Y:S02]  /*fda0*/  @!P1 LEA.HI.X R9, R12, R0.reuse, R13, 0x1, P5 ;  /* 0x000000000c099211 */ /* 0x080fe400028f0c0d */
[----:B------:R-:W-:-:S03]  /*fdb0*/  @!P0 LEA.HI.X R15, R10, R0, R11, 0x1, P4 ;  /* 0x000000000a0f8211 */ /* 0x000fc600020f0c0b */
[----:B------:R2:W-:Y:S04]  /*fdc0*/  @!P1 ST.E.128 desc[UR40][R8.64], RZ ;  /* 0x000000ff08009985 */ /* 0x0005e8000c101d28 */
[----:B------:R2:W-:Y:S02]  /*fdd0*/  @!P0 ST.E.128 desc[UR40][R14.64], RZ ;  /* 0x000000ff0e008985 */ /* 0x0005e4000c101d28 */
.L_x_779:
[----:B------:R-:W-:Y:S05]  /*fde0*/  BSYNC B0 ;  /* 0x0000000000007941 */ /* 0x000fea0003800000 */
.L_x_770:
[----:B------:R-:W-:Y:S02]  /*fdf0*/  ULDC UR4, c[0x0][0xc3c] ;  /* 0x00030f0000047ab9 */ /* 0x000fe40000000800 */
[----:B------:R-:W-:-:S13]  /*fe00*/  ISETP.GE.AND P0, PT, R35, UR4, PT ;  /* 0x0000000423007c0c */ /* 0x000fda000bf06270 */
[----:B------:R-:W-:Y:S05]  /*fe10*/  @!P0 BRA `(.L_x_793) ;  /* 0xffffff1000bc8947 */ /* 0x000fea000383ffff */
[----:B------:R-:W-:Y:S05]  /*fe20*/  BRA `(.L_x_650) ;  /* 0x0000006400bc7947 */ /* 0x000fea0003800000 */
.L_x_648:
[----:B------:R-:W-:-:S08]  /*fe30*/  NOP ;  /* 0x0000000000007918 */ /* 0x000fd00000000000 */
[----:B--2---:R-:W0:-:S00]  /*fe40*/  USETMAXREG.DEALLOC.CTAPOOL 0x28 ;  /* 0x00000028000079c8 */ /* 0x004e0000080e0500 */
[----:B0-----:R-:W-:Y:S01]  /*fe50*/  LOP3.LUT R2, R2, 0x3, RZ, 0xc0, !PT ;  /* 0x0000000302027812 */ /* 0x001fe200078ec0ff */
[----:B------:R-:W-:Y:S01]  /*fe60*/  IMAD.MOV.U32 R4, RZ, RZ, RZ ;  /* 0x000000ffff047224 */ /* 0x000fe200078e00ff */
[----:B------:R-:W-:-:S04]  /*fe70*/  LOP3.LUT R23, R23, 0xffffff7f, RZ, 0xc0, !PT ;  /* 0xffffff7f17177812 */ /* 0x000fc800078ec0ff */
[----:B------:R-:W0:Y:S02]  /*fe80*/  SHFL.IDX PT, R2, R2, RZ, 0x1f ;  /* 0x00001fff02027589 */ /* 0x000e2400000e0000 */
[----:B0-----:R-:W-:-:S13]  /*fe90*/  ISETP.NE.AND P0, PT, R2, RZ, PT ;  /* 0x000000ff0200720c */ /* 0x001fda0003f05270 */
[----:B------:R-:W-:Y:S01]  /*fea0*/  @P0 LOP3.LUT R23, R23, 0x80, RZ, 0xfc, !PT ;  /* 0x0000008017170812 */ /* 0x000fe200078efcff */
[----:B------:R-:W-:Y:S06]  /*feb0*/  @!P0 BRA `(.L_x_794) ;  /* 0x00000000001c8947 */ /* 0x000fec0003800000 */
[----:B------:R-:W0:Y:S08]  /*fec0*/  S2UR UR5, SR_CgaCtaId ;  /* 0x00000000000579c3 */ /* 0x000e300000008800 */
[----:B------:R-:W-:Y:S06]  /*fed0*/  BAR.SYNC.DEFER_BLOCKING 0x5, 0x180 ;  /* 0x0146000000007b1d */ /* 0x000fec0000010000 */
[----:B------:R-:W-:-:S02]  /*fee0*/  UMOV UR4, 0x400 ;  /* 0x0000040000047882 */ /* 0x000fc40000000000 */
[----:B0-----:R-:W-:-:S09]  /*fef0*/  ULEA UR4, UR5, UR4, 0x18 ;  /* 0x0000000405047291 */ /* 0x001fd2000f8ec03f */
[----:B------:R-:W0:Y:S01]  /*ff00*/  LDS.128 R16, [UR4+0x228d0] ;  /* 0x0228d004ff107984 */ /* 0x000e220008000c00 */
[----:B------:R-:W-:Y:S06]  /*ff10*/  BAR.ARV 0x4, 0x180 ;  /* 0x0106000000007b1d */ /* 0x000fec0000002000 */
[----:B------:R-:W-:Y:S05]  /*ff20*/  BRA `(.L_x_795) ;  /* 0x0000000400fc7947 */ /* 0x000fea0003800000 */
.L_x_794:
[----:B------:R-:W-:Y:S01]  /*ff30*/  LOP3.LUT R5, R0, 0x1f, RZ, 0xc0, !PT ;  /* 0x0000001f00057812 */ /* 0x000fe200078ec0ff */
[----:B------:R-:W-:Y:S01]  /*ff40*/  ULDC UR4, c[0x0][0xc3c] ;  /* 0x00030f0000047ab9 */ /* 0x000fe20000000800 */
[----:B------:R-:W0:Y:S01]  /*ff50*/  S2UR UR6, SR_CTAID.X ;  /* 0x00000000000679c3 */ /* 0x000e220000002500 */
[----:B------:R-:W-:Y:S01]  /*ff60*/  ULDC UR5, c[0x0][0xc38] ;  /* 0x00030e0000057ab9 */ /* 0x000fe20000000800 */
[----:B------:R-:W-:-:S04]  /*ff70*/  ISETP.NE.AND P0, PT, R5, 0x1f, PT ;  /* 0x0000001f0500780c */ /* 0x000fc80003f05270 */
[----:B------:R-:W-:-:S13]  /*ff80*/  ISETP.GE.OR P1, PT, R5, UR4, !P0 ;  /* 0x0000000405007c0c */ /* 0x000fda000c726670 */
[----:B------:R-:W1:Y:S02]  /*ff90*/  @!P1 LDC.64 R2, c[0x0][0xc80] ;  /* 0x00032000ff029b82 */ /* 0x000e640000000a00 */
[----:B-1----:R-:W-:-:S05]  /*ffa0*/  @!P1 IMAD.WIDE.U32 R2, R5, 0x4, R2 ;  /* 0x0000000405029825 */ /* 0x002fca00078e0002 */
        /* <DEDUP_REMOVED lines=8> */
[----:B--2---:R-:W1:Y:S02]  /*10030*/  SHFL.UP PT, R6, R4, 0x1, RZ ;  /* 0x0420000004067989 */ /* 0x004e6400000e00ff */
[----:B-1----:R-:W-:-:S04]  /*10040*/  SEL R7, R6, RZ, P1 ;  /* 0x000000ff06077207 */ /* 0x002fc80000800000 */
[----:B------:R-:W-:-:S05]  /*10050*/  IADD3 R7, R4, R7, RZ ;  /* 0x0000000704077210 */ /* 0x000fca0007ffe0ff */
[----:B------:R-:W1:Y:S02]  /*10060*/  SHFL.UP PT, R6, R7, 0x2, RZ ;  /* 0x0440000007067989 */ /* 0x000e6400000e00ff */
[----:B-1----:R-:W-:-:S05]  /*10070*/  SEL R6, R6, RZ, P2 ;  /* 0x000000ff06067207 */ /* 0x002fca0001000000 */
[----:B------:R-:W-:-:S05]  /*10080*/  IMAD.IADD R6, R7, 0x1, R6 ;  /* 0x0000000107067824 */ /* 0x000fca00078e0206 */
        /* <DEDUP_REMOVED lines=9> */
[----:B------:R-:W1:Y:S02]  /*10120*/  SHFL.IDX PT, R6, R7, 0x1f, 0x1f ;  /* 0x03e01f0007067f89 */ /* 0x000e6400000e0000 */
[----:B-1----:R-:W-:-:S04]  /*10130*/  IMAD R6, R6, UR5, RZ ;  /* 0x0000000506067c24 */ /* 0x002fc8000f8e02ff */
[----:B------:R-:W-:Y:S01]  /*10140*/  IMAD.MOV.U32 R3, RZ, RZ, R6 ;  /* 0x000000ffff037224 */ /* 0x000fe200078e0006 */
[----:B0-----:R-:W-:-:S13]  /*10150*/  ISETP.GT.AND P6, PT, R6, UR6, PT ;  /* 0x0000000606007c0c */ /* 0x001fda000bfc4270 */
[----:B------:R-:W-:Y:S05]  /*10160*/  @P6 BRA `(.L_x_796) ;  /* 0x00000000009c6947 */ /* 0x000fea0003800000 */
[----:B------:R-:W0:Y:S01]  /*10170*/  LDC R10, c[0x0][0xc3c] ;  /* 0x00030f00ff0a7b82 */ /* 0x000e220000000800 */
[----:B------:R-:W-:Y:S01]  /*10180*/  IMAD.MOV.U32 R6, RZ, RZ, R3 ;  /* 0x000000ffff067224 */ /* 0x000fe200078e0003 */
[----:B------:R-:W-:Y:S01]  /*10190*/  UMOV UR4, URZ ;  /* 0x0000003f00047c82 */ /* 0x000fe20008000000 */
[----:B------:R-:W-:Y:S01]  /*101a0*/  ULDC UR7, c[0x0][0xc3c] ;  /* 0x00030f0000077ab9 */ /* 0x000fe20000000800 */
[----:B------:R-:W-:-:S05]  /*101b0*/  ULDC UR5, c[0x0][0xc38] ;  /* 0x00030e0000057ab9 */ /* 0x000fca0000000800 */
.L_x_800:
[----:B------:R-:W-:Y:S01]  /*101c0*/  UIADD3 UR4, UR4, 0x1f, URZ ;  /* 0x0000001f04047890 */ /* 0x000fe2000fffe03f */
[----:B------:R-:W-:-:S05]  /*101d0*/  MOV R19, UR7 ;  /* 0x0000000700137c02 */ /* 0x000fca0008000f00 */
        /* <DEDUP_REMOVED lines=10> */
.L_x_799:
[----:B------:R-:W-:Y:S05]  /*10280*/  BSYNC B0 ;  /* 0x0000000000007941 */ /* 0x000fea0003800000 */
.L_x_798:
        /* <DEDUP_REMOVED lines=16> */
[----:B0-----:R-:W-:-:S05]  /*10390*/  IMAD R3, R3, UR5, RZ ;  /* 0x0000000503037c24 */ /* 0x001fca000f8e02ff */
[----:B------:R-:W-:-:S04]  /*103a0*/  IADD3 R6, R3, R6, RZ ;  /* 0x0000000603067210 */ /* 0x000fc80007ffe0ff */
[----:B------:R-:W-:-:S13]  /*103b0*/  ISETP.GT.AND P6, PT, R6, UR6, PT ;  /* 0x0000000606007c0c */ /* 0x000fda000bfc4270 */
[----:B------:R-:W-:Y:S05]  /*103c0*/  @!P6 BRA `(.L_x_800) ;  /* 0xfffffffc007ce947 */ /* 0x000fea000383ffff */
[----:B------:R-:W-:-:S07]  /*103d0*/  IMAD.MOV.U32 R7, RZ, RZ, R9 ;  /* 0x000000ffff077224 */ /* 0x000fce00078e0009 */
.L_x_796:
        /* <DEDUP_REMOVED lines=15> */
.L_x_801:
[----:B---3--:R-:W-:Y:S01]  /*104d0*/  IMAD R16, R16, UR5, R9 ;  /* 0x0000000510107c24 */ /* 0x008fe2000f8e0209 */
[----:B0-----:R-:W-:Y:S01]  /*104e0*/  IABS R2, R4 ;  /* 0x0000000400027213 */ /* 0x001fe20000000000 */
[----:B-12---:R-:W-:Y:S02]  /*104f0*/  IMAD.MOV R7, RZ, RZ, -R3 ;  /* 0x000000ffff077224 */ /* 0x006fe400078e0a03 */
[----:B------:R-:W-:Y:S01]  /*10500*/  VIADD R19, R19, UR4 ;  /* 0x0000000413137c36 */ /* 0x000fe20008000000 */
[----:B------:R-:W-:Y:S01]  /*10510*/  IADD3 R9, -R16, UR6, RZ ;  /* 0x0000000610097c10 */ /* 0x000fe2000fffe1ff */
[----:B------:R-:W-:Y:S02]  /*10520*/  IMAD.MOV R8, RZ, RZ, -R2 ;  /* 0x000000ffff087224 */ /* 0x000fe400078e0a02 */
[----:B------:R-:W-:Y:S01]  /*10530*/  IMAD R7, R7, R10, RZ ;  /* 0x0000000a07077224 */ /* 0x000fe200078e02ff */
[----:B------:R-:W-:Y:S01]  /*10540*/  IABS R6, R9 ;  /* 0x0000000900067213 */ /* 0x000fe20000000000 */
[----:B------:R-:W-:-:S04]  /*10550*/  IMAD.MOV.U32 R2, RZ, RZ, RZ ;  /* 0x000000ffff027224 */ /* 0x000fc800078e00ff */
[----:B------:R-:W-:Y:S01]  /*10560*/  IMAD.HI.U32 R2, R3, R7, R2 ;  /* 0x0000000703027227 */ /* 0x000fe200078e0002 */
[----:B------:R-:W-:-:S03]  /*10570*/  MOV R3, R6 ;  /* 0x0000000600037202 */ /* 0x000fc60000000f00 */
        /* <DEDUP_REMOVED lines=12> */
[----:B------:R-:W-:-:S04]  /*10640*/  @!P1 LOP3.LUT R2, RZ, R4, RZ, 0x33, !PT ;  /* 0x00000004ff029212 */ /* 0x000fc800078e33ff */
[----:B------:R-:W-:Y:S01]  /*10650*/  MOV R18, R2 ;  /* 0x0000000200127202 */ /* 0x000fe20000000f00 */
[----:B------:R-:W-:-:S04]  /*10660*/  IMAD.MOV R17, RZ, RZ, -R2 ;  /* 0x000000ffff117224 */ /* 0x000fc800078e0a02 */
[----:B------:R-:W-:Y:S01]  /*10670*/  IMAD R17, R4, R17, R9 ;  /* 0x0000001104117224 */ /* 0x000fe200078e0209 */
[----:B------:R-:W-:Y:S06]  /*10680*/  BRA `(.L_x_802) ;  /* 0x00000000000c7947 */ /* 0x000fec0003800000 */
.L_x_797:
[----:B------:R-:W-:Y:S02]  /*10690*/  IMAD.MOV.U32 R17, RZ, RZ, RZ ;  /* 0x000000ffff117224 */ /* 0x000fe400078e00ff */
[----:B------:R-:W-:Y:S02]  /*106a0*/  IMAD.U32 R16, RZ, RZ, UR6 ;  /* 0x00000006ff107e24 */ /* 0x000fe4000f8e00ff */
[----:B------:R-:W-:-:S07]  /*106b0*/  IMAD.MOV.U32 R18, RZ, RZ, RZ ;  /* 0x000000ffff127224 */ /* 0x000fce00078e00ff */
.L_x_802:
[----:B------:R-:W-:-:S13]  /*106c0*/  ISETP.NE.AND P0, PT, R5, RZ, PT ;  /* 0x000000ff0500720c */ /* 0x000fda0003f05270 */
[----:B------:R-:W0:Y:S01]  /*106d0*/  @!P0 S2R R3, SR_CgaCtaId ;  /* 0x0000000000038919 */ /* 0x000e220000008800 */
[----:B------:R-:W-:-:S04]  /*106e0*/  @!P0 MOV R2, 0x400 ;  /* 0x0000040000028802 */ /* 0x000fc80000000f00 */
[----:B0-----:R-:W-:-:S05]  /*106f0*/  @!P0 LEA R2, R3, R2, 0x18 ;  /* 0x0000000203028211 */ /* 0x001fca00078ec0ff */
[----:B------:R1:W-:Y:S01]  /*10700*/  @!P0 STS.128 [R2+0x228d0], R16 ;  /* 0x0228d01002008388 */ /* 0x0003e20000000c00 */
[----:B------:R-:W-:Y:S06]  /*10710*/  BAR.ARV 0x5, 0x180 ;  /* 0x0146000000007b1d */ /* 0x000fec0000002000 */
.L_x_795:
[----:B------:R2:W-:Y:S01]  /*10720*/  STL [R1+0x28], RZ ;  /* 0x000028ff01007387 */ /* 0x0005e20000100800 */
[----:B------:R-:W-:Y:S01]  /*10730*/  ULDC UR4, c[0x0][0xc3c] ;  /* 0x00030f0000047ab9 */ /* 0x000fe20000000800 */
[----:B------:R-:W-:Y:S01]  /*10740*/  IMAD.MOV.U32 R26, RZ, RZ, 0x1 ;  /* 0x00000001ff1a7424 */ /* 0x000fe200078e00ff */
[----:B0-----:R-:W-:Y:S01]  /*10750*/  ISETP.GE.AND P0, PT, R19, UR4, PT ;  /* 0x0000000413007c0c */ /* 0x001fe2000bf06270 */
[----:B------:R-:W-:-:S12]  /*10760*/  IMAD.MOV.U32 R25, RZ, RZ, RZ ;  /* 0x000000ffff197224 */ /* 0x000fd800078e00ff */
[----:B--2---:R-:W-:Y:S05]  /*10770*/  @P0 BRA `(.L_x_803) ;  /* 0x00000058008c0947 */ /* 0x004fea0003800000 */
[----:B------:R-:W2:Y:S01]  /*10780*/  LDL R4, [R1] ;  /* 0x0000000001047983 */ /* 0x000ea20000100800 */
[----:B------:R-:W0:Y:S01]  /*10790*/  S2UR UR5, SR_CgaCtaId ;  /* 0x00000000000579c3 */ /* 0x000e220000008800 */
[C---:B-1----:R-:W-:Y:S01]  /*107a0*/  IMAD.SHL.U32 R2, R0.reuse, 0x8, RZ ;  /* 0x0000000800027824 */ /* 0x042fe200078e00ff */
[----:B------:R-:W-:Y:S01]  /*107b0*/  LOP3.LUT R5, R0, 0x7f, RZ, 0xc0, !PT ;  /* 0x0000007f00057812 */ /* 0x000fe200078ec0ff */
[----:B------:R-:W-:Y:S01]  /*107c0*/  UMOV UR4, 0x400 ;  /* 0x0000040000047882 */ /* 0x000fe20000000000 */
[----:B------:R-:W-:Y:S01]  /*107d0*/  BSSY B8, `(.L_x_803) ;  /* 0x000059d000087945 */ /* 0x000fe20003800000 */
[----:B------:R-:W-:Y:S01]  /*107e0*/  IMAD.MOV.U32 R26, RZ, RZ, 0x1 ;  /* 0x00000001ff1a7424 */ /* 0x000fe200078e00ff */
[C---:B------:R-:W-:Y:S01]  /*107f0*/  LOP3.LUT R3, R2.reuse, 0x1f8, RZ, 0xc0, !PT ;  /* 0x000001f802037812 */ /* 0x040fe200078ec0ff */
[----:B------:R-:W-:Y:S01]  /*10800*/  IMAD.SHL.U32 R30, R5, 0x8, RZ ;  /* 0x00000008051e7824 */ /* 0x000fe200078e00ff */
[----:B------:R-:W-:Y:S02]  /*10810*/  LOP3.LUT R2, R2, 0x38, RZ, 0xc0, !PT ;  /* 0x0000003802027812 */ /* 0x000fe400078ec0ff */
[----:B------:R-:W-:-:S02]  /*10820*/  CS2R R24, SRZ ;  /* 0x0000000000187805 */ /* 0x000fc4000001ff00 */
[----:B------:R-:W-:Y:S01]  /*10830*/  LOP3.LUT R3, R3, 0x38, R0, 0x78, !PT ;  /* 0x0000003803037812 */ /* 0x000fe200078e7800 */
[----:B------:R-:W-:Y:S01]  /*10840*/  IMAD.MOV.U32 R27, RZ, RZ, 0x1 ;  /* 0x00000001ff1b7424 */ /* 0x000fe200078e00ff */
[----:B------:R-:W-:Y:S01]  /*10850*/  SHF.L.U32 R0, R0, 0x4, RZ ;  /* 0x0000000400007819 */ /* 0x000fe200000006ff */
[----:B------:R-:W-:Y:S01]  /*10860*/  ULDC.64 UR38, c[0x0][0x198] ;  /* 0x0000660000267ab9 */ /* 0x000fe20000000a00 */
[----:B------:R-:W-:Y:S01]  /*10870*/  LOP3.LUT R30, R3, 0x200, R30, 0xf8, !PT ;  /* 0x00000200031e7812 */ /* 0x000fe200078ef81e */
[----:B------:R-:W-:Y:S01]  /*10880*/  ULDC UR36, c[0x0][0xc] ;  /* 0x0000030000247ab9 */ /* 0x000fe20000000800 */
[----:B------:R-:W-:-:S04]  /*10890*/  SHF.R.U32.HI R3, RZ, 0x3, R5 ;  /* 0x00000003ff037819 */ /* 0x000fc80000011605 */
[----:B------:R-:W-:Y:S02]  /*108a0*/  LOP3.LUT R3, R3, 0x70, R0, 0xf8, !PT ;  /* 0x0000007003037812 */ /* 0x000fe400078ef800 */
[C---:B------:R-:W-:Y:S01]  /*108b0*/  LOP3.LUT R0, R2.reuse, 0x40, RZ, 0xfc, !PT ;  /* 0x0000004002007812 */ /* 0x040fe200078efcff */
[----:B0-----:R-:W-:Y:S01]  /*108c0*/  ULEA UR4, UR5, UR4, 0x18 ;  /* 0x0000000405047291 */ /* 0x001fe2000f8ec03f */
[C---:B------:R-:W-:Y:S02]  /*108d0*/  LOP3.LUT R3, R2.reuse, 0x80, RZ, 0xfc, !PT ;  /* 0x0000008002037812 */ /* 0x040fe400078efcff */
[----:B------:R-:W-:-:S03]  /*108e0*/  LOP3.LUT R2, R2, 0xc0, RZ, 0xfc, !PT ;  /* 0x000000c002027812 */ /* 0x000fc600078efcff */
[----:B------:R-:W-:-:S04]  /*108f0*/  IMAD.U32 R22, RZ, RZ, UR4 ;  /* 0x00000004ff167e24 */ /* 0x000fc8000f8e00ff */
[----:B------:R-:W-:Y:S01]  /*10900*/  IMAD R0, R30, 0x2, R22 ;  /* 0x000000021e007824 */ /* 0x000fe200078e0216 */
[----:B--2---:R-:W-:-:S05]  /*10910*/  LOP3.LUT R4, R4, 0x2, RZ, 0xfc, !PT ;  /* 0x0000000204047812 */ /* 0x004fca00078efcff */
[----:B------:R0:W-:Y:S04]  /*10920*/  STL [R1+0x3c], R4 ;  /* 0x00003c0401007387 */ /* 0x0001e80000100800 */
[----:B------:R0:W-:Y:S04]  /*10930*/  STL [R1+0x28], RZ ;  /* 0x000028ff01007387 */ /* 0x0001e80000100800 */
[----:B------:R0:W-:Y:S02]  /*10940*/  STL [R1+0x8], R0 ;  /* 0x0000080001007387 */ /* 0x0001e40000100800 */
.L_x_902:
[----:B-1----:R-:W1:Y:S02]  /*10950*/  LDC.64 R2, c[0x0][0xc88] ;  /* 0x00032200ff027b82 */ /* 0x002e640000000a00 */
[----:B-1----:R-:W-:-:S05]  /*10960*/  IMAD.WIDE R2, R19, 0x4, R2 ;  /* 0x0000000413027825 */ /* 0x002fca00078e0202 */
[----:B------:R-:W0:Y:S01]  /*10970*/  LDG.E R35, desc[UR40][R2.64] ;  /* 0x0000002802237981 */ /* 0x000e22000c1e1900 */
[----:B------:R-:W-:Y:S05]  /*10980*/  YIELD ;  /* 0x0000000000007946 */ /* 0x000fea0003800000 */
[----:B------:R-:W-:Y:S01]  /*10990*/  ULDC.64 UR4, c[0x0][0xa28] ;  /* 0x00028a0000047ab9 */ /* 0x000fe20000000a00 */
[----:B------:R-:W-:Y:S01]  /*109a0*/  IMAD.MOV.U32 R31, RZ, RZ, RZ ;  /* 0x000000ffff1f7224 */ /* 0x000fe200078e00ff */
[----:B------:R-:W-:Y:S01]  /*109b0*/  ISETP.NE.U32.AND P0, PT, RZ, UR4, PT ;  /* 0x00000004ff007c0c */ /* 0x000fe2000bf05070 */
[----:B------:R-:W-:Y:S01]  /*109c0*/  IMAD.MOV.U32 R6, RZ, RZ, RZ ;  /* 0x000000ffff067224 */ /* 0x000fe200078e00ff */
[----:B------:R-:W-:Y:S01]  /*109d0*/  ULDC.64 UR8, c[0x0][0xa18] ;  /* 0x0002860000087ab9 */ /* 0x000fe20000000a00 */
[----:B------:R-:W-:Y:S01]  /*109e0*/  ULDC.64 UR6, c[0x0][0xa10] ;  /* 0x0002840000067ab9 */ /* 0x000fe20000000a00 */
[----:B------:R-:W-:-:S02]  /*109f0*/  ISETP.NE.AND.EX P0, PT, RZ, UR5, PT, P0 ;  /* 0x00000005ff007c0c */ /* 0x000fc4000bf05300 */
[----:B0-----:R-:W-:-:S11]  /*10a00*/  SHF.R.S32.HI R0, RZ, 0x1f, R35 ;  /* 0x0000001fff007819 */ /* 0x001fd60000011423 */
[C---:B------:R-:W-:Y:S01]  /*10a10*/  @P0 LEA R2, P1, R35.reuse, UR4, 0x2 ;  /* 0x0000000423020c11 */ /* 0x040fe2000f8210ff */
[C---:B------:R-:W-:Y:S01]  /*10a20*/  IMAD.SHL.U32 R28, R35.reuse, 0x4, RZ ;  /* 0x00000004231c7824 */ /* 0x040fe200078e00ff */
[C-C-:B------:R-:W-:Y:S01]  /*10a30*/  SHF.L.U64.HI R32, R35.reuse, 0x2, R0.reuse ;  /* 0x0000000223207819 */ /* 0x140fe20000010200 */
[----:B------:R0:W-:Y:S01]  /*10a40*/  STL [R1+0x10], R0 ;  /* 0x0000100001007387 */ /* 0x0001e20000100800 */
[----:B------:R-:W-:Y:S01]  /*10a50*/  @P0 LEA.HI.X R3, R35, UR5, R0, 0x2, P1 ;  /* 0x0000000523030c11 */ /* 0x000fe200088f1400 */
[----:B------:R-:W-:-:S04]  /*10a60*/  ULDC.64 UR4, c[0x0][0xa00] ;  /* 0x0002800000047ab9 */ /* 0x000fc80000000a00 */
[----:B------:R1:W5:Y:S01]  /*10a70*/  @P0 LDG.E R31, desc[UR40][R2.64] ;  /* 0x00000028021f0981 */ /* 0x000362000c1e1900 */
[----:B------:R-:W-:Y:S02]  /*10a80*/  ISETP.NE.U32.AND P0, PT, RZ, UR4, PT ;  /* 0x00000004ff007c0c */ /* 0x000fe4000bf05070 */
[----:B------:R-:W-:Y:S02]  /*10a90*/  ISETP.NE.U32.AND P2, PT, RZ, UR8, PT ;  /* 0x00000008ff007c0c */ /* 0x000fe4000bf45070 */
[----:B------:R-:W-:Y:S02]  /*10aa0*/  ISETP.NE.AND.EX P0, PT, RZ, UR5, PT, P0 ;  /* 0x00000005ff007c0c */ /* 0x000fe4000bf05300 */
[----:B------:R-:W-:Y:S02]  /*10ab0*/  ISETP.NE.AND.EX P2, PT, RZ, UR9, PT, P2 ;  /* 0x00000009ff007c0c */ /* 0x000fe4000bf45320 */
[----:B------:R-:W-:Y:S02]  /*10ac0*/  ISETP.NE.U32.AND P1, PT, RZ, UR6, PT ;  /* 0x00000006ff007c0c */ /* 0x000fe4000bf25070 */
[----:B-1----:R-:W-:-:S02]  /*10ad0*/  IADD3 R2, P3, R28, UR4, RZ ;  /* 0x000000041c027c10 */ /* 0x002fc4000ff7e0ff */
[----:B------:R-:W-:Y:S02]  /*10ae0*/  ISETP.NE.AND.EX P1, PT, RZ, UR7, PT, P1 ;  /* 0x00000007ff007c0c */ /* 0x000fe4000bf25310 */
[----:B------:R-:W-:Y:S02]  /*10af0*/  IADD3.X R3, R32, UR5, RZ, P3, !PT ;  /* 0x0000000520037c10 */ /* 0x000fe40009ffe4ff */
[----:B--23--:R-:W-:Y:S02]  /*10b00*/  IADD3 R4, P4, R28, UR6, RZ ;  /* 0x000000061c047c10 */ /* 0x00cfe4000ff9e0ff */
[----:B0-----:R-:W-:Y:S01]  /*10b10*/  MOV R0, RZ ;  /* 0x000000ff00007202 */ /* 0x001fe20000000f00 */
[----:B------:R-:W2:Y:S01]  /*10b20*/  @P0 LDG.E R6, desc[UR40][R2.64] ;  /* 0x0000002802060981 */ /* 0x000ea2000c1e1900 */
[----:B------:R-:W-:Y:S01]  /*10b30*/  ULDC UR4, c[0x0][0x288] ;  /* 0x0000a20000047ab9 */ /* 0x000fe20000000800 */
[----:B------:R-:W-:Y:S01]  /*10b40*/  IADD3.X R5, R32, UR7, RZ, P4, !PT ;  /* 0x0000000720057c10 */ /* 0x000fe2000a7fe4ff */
[----:B------:R-:W-:Y:S01]  /*10b50*/  IMAD.U32 R8, RZ, RZ, UR4 ;  /* 0x00000004ff087e24 */ /* 0x000fe2000f8e00ff */
[----:B------:R-:W-:-:S03]  /*10b60*/  ULDC.64 UR4, c[0x0][0x418] ;  /* 0x0001060000047ab9 */ /* 0x000fc60000000a00 */
[----:B------:R-:W5:Y:S04]  /*10b70*/  @P1 LDG.E R0, desc[UR40][R4.64] ;  /* 0x0000002804001981 */ /* 0x000f68000c1e1900 */
[----:B--2---:R0:W-:Y:S02]  /*10b80*/  STL [R1+0xc], R6 ;  /* 0x00000c0601007387 */ /* 0x0041e40000100800 */
[----:B0-----:R-:W-:-:S04]  /*10b90*/  @P2 IADD3 R6, P3, R28, UR8, RZ ;  /* 0x000000081c062c10 */ /* 0x001fc8000ff7e0ff */
[----:B------:R-:W-:-:S05]  /*10ba0*/  @P2 IADD3.X R7, R32, UR9, RZ, P3, !PT ;  /* 0x0000000920072c10 */ /* 0x000fca0009ffe4ff */
[----:B------:R0:W2:Y:S01]  /*10bb0*/  @P2 LDG.E R8, desc[UR40][R6.64] ;  /* 0x0000002806082981 */ /* 0x0000a2000c1e1900 */
[----:B------:R-:W-:-:S03]  /*10bc0*/  UISETP.NE.U32.AND UP0, UPT, UR4, URZ, UPT ;  /* 0x0000003f0400728c */ /* 0x000fc6000bf05070 */
[----:B------:R-:W-:Y:S01]  /*10bd0*/  ULDC UR4, c[0x0][0x424] ;  /* 0x0001090000047ab9 */ /* 0x000fe20000000800 */
[----:B------:R-:W-:-:S03]  /*10be0*/  UISETP.NE.AND.EX UP0, UPT, UR5, URZ, UPT, UP0 ;  /* 0x0000003f0500728c */ /* 0x000fc6000bf05300 */
[----:B------:R-:W-:Y:S01]  /*10bf0*/  ULDC UR5, c[0x0][0x2f0] ;  /* 0x0000bc0000057ab9 */ /* 0x000fe20000000800 */
[----:B------:R-:W-:-:S04]  /*10c00*/  USEL UR4, UR4, 0x1, UP0 ;  /* 0x0000000104047887 */ /* 0x000fc80008000000 */
[----:B------:R-:W-:-:S03]  /*10c10*/  UIMAD UR4, UR4, UR5, URZ ;  /* 0x00000005040472a4 */ /* 0x000fc6000f8e023f */
[----:B------:R-:W-:Y:S02]  /*10c20*/  ULDC UR5, c[0x0][0x348] ;  /* 0x0000d20000057ab9 */ /* 0x000fe40000000800 */
[----:B0-----:R-:W-:Y:S02]  /*10c30*/  IMAD.U32 R6, RZ, RZ, UR5 ;  /* 0x00000005ff067e24 */ /* 0x001fe4000f8e00ff */
[----:B------:R-:W-:Y:S01]  /*10c40*/  IMAD.U32 R7, RZ, RZ, UR4 ;  /* 0x00000004ff077e24 */ /* 0x000fe2000f8e00ff */
[----:B--2---:R0:W-:Y:S01]  /*10c50*/  STL [R1+0x20], R8 ;  /* 0x0000200801007387 */ /* 0x0041e20000100800 */
[----:B----4-:R-:W-:Y:S05]  /*10c60*/  @P2 BRA `(.L_x_804) ;  /* 0x0000000000142947 */ /* 0x010fea0003800000 */
[----:B------:R-:W-:Y:S05]  /*10c70*/  @!P0 BRA `(.L_x_804) ;  /* 0x0000000000108947 */ /* 0x000fea0003800000 */
[----:B0-----:R-:W2:Y:S04]  /*10c80*/  LDG.E R8, desc[UR40][R2.64] ;  /* 0x0000002802087981 */ /* 0x001ea8000c1e1900 */
[----:B------:R-:W2:Y:S02]  /*10c90*/  LDG.E R9, desc[UR40][R2.64+0x4] ;  /* 0x0000042802097981 */ /* 0x000ea4000c1e1900 */
[----:B--2---:R-:W-:-:S05]  /*10ca0*/  IMAD.IADD R2, R9, 0x1, -R8 ;  /* 0x0000000109027824 */ /* 0x004fca00078e0a08 */
[----:B------:R1:W-:Y:S02]  /*10cb0*/  STL [R1+0x20], R2 ;  /* 0x0000200201007387 */ /* 0x0003e40000100800 */
.L_x_804:
[----:B------:R-:W-:Y:S01]  /*10cc0*/  ULDC.64 UR4, c[0x0][0xa20] ;  /* 0x0002880000047ab9 */ /* 0x000fe20000000a00 */
[----:B------:R-:W-:Y:S01]  /*10cd0*/  IMAD.MOV.U32 R29, RZ, RZ, R35 ;  /* 0x000000ffff1d7224 */ /* 0x000fe200078e0023 */
[----:B------:R-:W-:-:S04]  /*10ce0*/  ISETP.NE.U32.AND P0, PT, RZ, UR4, PT ;  /* 0x00000004ff007c0c */ /* 0x000fc8000bf05070 */
[----:B------:R-:W-:-:S13]  /*10cf0*/  ISETP.NE.AND.EX P0, PT, RZ, UR5, PT, P0 ;  /* 0x00000005ff007c0c */ /* 0x000fda000bf05300 */
[----:B------:R-:W-:Y:S05]  /*10d00*/  @!P0 BRA `(.L_x_805) ;  /* 0x0000000000108947 */ /* 0x000fea0003800000 */
[----:B-1----:R-:W-:-:S04]  /*10d10*/  IADD3 R2, P0, R28, UR4, RZ ;  /* 0x000000041c027c10 */ /* 0x002fc8000ff1e0ff */
[----:B------:R-:W-:-:S05]  /*10d20*/  IADD3.X R3, R32, UR5, RZ, P0, !PT ;  /* 0x0000000520037c10 */ /* 0x000fca00087fe4ff */
[----:B------:R2:W5:Y:S01]  /*10d30*/  LDG.E R7, desc[UR40][R2.64] ;  /* 0x0000002802077981 */ /* 0x000562000c1e1900 */
[----:B------:R-:W-:Y:S05]  /*10d40*/  BRA `(.L_x_806) ;  /* 0x0000000000247947 */ /* 0x000fea0003800000 */
.L_x_805:
[----:B------:R-:W-:Y:S02]  /*10d50*/  ULDC.64 UR4, c[0x0][0xa08] ;  /* 0x0002820000047ab9 */ /* 0x000fe40000000a00 */
[----:B------:R-:W-:-:S04]  /*10d60*/  ISETP.NE.U32.AND P0, PT, RZ, UR4, PT ;  /* 0x00000004ff007c0c */ /* 0x000fc8000bf05070 */
[----:B------:R-:W-:-:S13]  /*10d70*/  ISETP.NE.AND.EX P0, PT, RZ, UR5, PT, P0 ;  /* 0x00000005ff007c0c */ /* 0x000fda000bf05300 */
[----:B------:R-:W-:Y:S05]  /*10d80*/  @!P0 BRA `(.L_x_806) ;  /* 0x0000000000148947 */ /* 0x000fea0003800000 */
[----:B-1----:R-:W1:Y:S02]  /*10d90*/  LDC.64 R2, c[0x0][0xa08] ;  /* 0x00028200ff027b82 */ /* 0x002e640000000a00 */
[----:B-1----:R-:W-:-:S05]  /*10da0*/  IMAD.WIDE R2, R29, 0x4, R2 ;  /* 0x000000041d027825 */ /* 0x002fca00078e0202 */
[----:B------:R-:W2:Y:S04]  /*10db0*/  LDG.E R7, desc[UR40][R2.64] ;  /* 0x0000002802077981 */ /* 0x000ea8000c1e1900 */
[----:B------:R-:W2:Y:S02]  /*10dc0*/  LDG.E R2, desc[UR40][R2.64+0x4] ;  /* 0x0000042802027981 */ /* 0x000ea4000c1e1900 */
[----:B--2---:R-:W-:-:S07]  /*10dd0*/  IMAD.IADD R7, R2, 0x1, -R7 ;  /* 0x0000000102077824 */ /* 0x004fce00078e0a07 */
.L_x_806:
[----:B-12---:R-:W2:Y:S04]  /*10de0*/  @P1 LDG.E R2, desc[UR40][R4.64] ;  /* 0x0000002804021981 */ /* 0x006ea8000c1e1900 */
[----:B------:R-:W2:Y:S01]  /*10df0*/  @P1 LDG.E R3, desc[UR40][R4.64+0x4] ;  /* 0x0000042804031981 */ /* 0x000ea2000c1e1900 */
[----:B-----5:R-:W-:Y:S01]  /*10e00*/  IADD3 R7, -R31, R7, RZ ;  /* 0x000000071f077210 */ /* 0x020fe20007ffe1ff */
[----:B------:R-:W-:Y:S01]  /*10e10*/  BSSY B0, `(.L_x_807) ;  /* 0x0000138000007945 */ /* 0x000fe20003800000 */
[----:B--2---:R-:W-:-:S04]  /*10e20*/  @P1 IMAD.IADD R6, R3, 0x1, -R2 ;  /* 0x0000000103061824 */ /* 0x004fc800078e0a02 */
[----:B0-----:R-:W-:-:S04]  /*10e30*/  IMAD.IADD R8, R7, 0x1, R6 ;  /* 0x0000000107087824 */ /* 0x001fc800078e0206 */
[----:B------:R-:W-:Y:S01]  /*10e40*/  VIADD R2, R8, 0x5f ;  /* 0x0000005f08027836 */ /* 0x000fe20000000000 */
[----:B------:R-:W-:Y:S03]  /*10e50*/  STL [R1+0x4], R8 ;  /* 0x0000040801007387 */ /* 0x000fe60000100800 */
[----:B------:R-:W-:-:S05]  /*10e60*/  IMAD.HI R2, R2, 0x2aaaaaab, RZ ;  /* 0x2aaaaaab02027827 */ /* 0x000fca00078e02ff */
[----:B------:R-:W-:-:S04]  /*10e70*/  SHF.R.U32.HI R3, RZ, 0x1f, R2 ;  /* 0x0000001fff037819 */ /* 0x000fc80000011602 */
[----:B------:R-:W-:-:S05]  /*10e80*/  LEA.HI.SX32 R4, R2, R3, 0x1c ;  /* 0x0000000302047211 */ /* 0x000fca00078fe2ff */
[--C-:B------:R-:W-:Y:S01]  /*10e90*/  IMAD R2, R4, 0x60, -R7.reuse ;  /* 0x0000006004027824 */ /* 0x100fe200078e0a07 */
[----:B------:R0:W-:Y:S01]  /*10ea0*/  STL [R1+0x2c], R4 ;  /* 0x00002c0401007387 */ /* 0x0001e20000100800 */
[----:B------:R-:W-:-:S03]  /*10eb0*/  IMAD.MOV R7, RZ, RZ, -R7 ;  /* 0x000000ffff077224 */ /* 0x000fc600078e0a07 */
[----:B------:R-:W-:Y:S02]  /*10ec0*/  VIMNMX R2, R2, R6, PT ;  /* 0x0000000602027248 */ /* 0x000fe40003fe0100 */
[----:B------:R-:W-:-:S04]  /*10ed0*/  VIMNMX R7, RZ, R7, !PT ;  /* 0x00000007ff077248 */ /* 0x000fc80007fe0100 */
[----:B------:R-:W-:-:S13]  /*10ee0*/  ISETP.GT.AND P0, PT, R2, R7, PT ;  /* 0x000000070200720c */ /* 0x000fda0003f04270 */
[----:B0-----:R-:W-:Y:S02]  /*10ef0*/  @P0 VIADD R4, R2, 0x5f ;  /* 0x0000005f02040836 */ /* 0x001fe40000000000 */
[----:B------:R-:W-:-:S04]  /*10f00*/  IMAD.WIDE.U32 R2, R7, -0x55555555, RZ ;  /* 0xaaaaaaab07027825 */ /* 0x000fc800078e00ff */
[----:B------:R-:W-:Y:S01]  /*10f10*/  @P0 IMAD.HI R4, R4, 0x2aaaaaab, RZ ;  /* 0x2aaaaaab04040827 */ /* 0x000fe200078e02ff */
[----:B------:R-:W-:-:S04]  /*10f20*/  SHF.R.U32.HI R5, RZ, 0x6, R3 ;  /* 0x00000006ff057819 */ /* 0x000fc80000011603 */
[----:B------:R-:W-:Y:S01]  /*10f30*/  @P0 SHF.R.U32.HI R3, RZ, 0x1f, R4 ;  /* 0x0000001fff030819 */ /* 0x000fe20000011604 */
[----:B------:R-:W-:-:S03]  /*10f40*/  IMAD.MOV.U32 R2, RZ, RZ, R5 ;  /* 0x000000ffff027224 */ /* 0x000fc600078e0005 */
[----:B------:R-:W-:Y:S02]  /*10f50*/  @P0 LEA.HI.SX32 R2, R4, R3, 0x1c ;  /* 0x0000000304020211 */ /* 0x000fe400078fe2ff */
[----:B------:R-:W-:Y:S02]  /*10f60*/  PLOP3.LUT P0, PT, PT, PT, PT, 0x80, 0x0 ;  /* 0x000000000000781c */ /* 0x000fe40003f0f070 */
[----:B------:R-:W-:-:S13]  /*10f70*/  ISETP.GT.AND P2, PT, R2, R5, PT ;  /* 0x000000050200720c */ /* 0x000fda0003f44270 */
[----:B------:R-:W-:Y:S05]  /*10f80*/  @!P2 BRA `(.L_x_808) ;  /* 0x000000100080a947 */ /* 0x000fea0003800000 */
[----:B------:R-:W-:Y:S01]  /*10f90*/  UMOV UR4, 0xffffffff ;  /* 0xffffffff00047882 */ /* 0x000fe20000000000 */
[----:B------:R-:W-:Y:S02]  /*10fa0*/  SEL R4, R29, RZ, !P1 ;  /* 0x000000ff1d047207 */ /* 0x000fe40004800000 */
[----:B------:R-:W-:Y:S05]  /*10fb0*/  BRA.DIV UR4, `(.L_x_809) ;  /* 0x0000006a04107947 */ /* 0x000fea000b800000 */
[----:B------:R-:W0:Y:S02]  /*10fc0*/  S2R R3, SR_TID.X ;  /* 0x0000000000037919 */ /* 0x000e240000002100 */
[----:B0-----:R-:W-:-:S04]  /*10fd0*/  SHF.R.U32.HI R3, RZ, 0x5, R3 ;  /* 0x00000005ff037819 */ /* 0x001fc80000011603 */
[----:B------:R-:W-:-:S05]  /*10fe0*/  LOP3.LUT R3, R3, 0x3, RZ, 0xc0, !PT ;  /* 0x0000000303037812 */ /* 0x000fca00078ec0ff */
[----:B------:R0:W1:Y:S02]  /*10ff0*/  SHFL.IDX PT, R14, R3, RZ, 0x1f ;  /* 0x00001fff030e7589 */ /* 0x00006400000e0000 */
.L_x_976:
[----:B-1----:R-:W-:Y:S02]  /*11000*/  ISETP.NE.AND P0, PT, R14, RZ, PT ;  /* 0x000000ff0e00720c */ /* 0x002fe40003f05270 */
[----:B------:R-:W-:-:S11]  /*11010*/  PLOP3.LUT P6, PT, PT, PT, PT, 0x8, 0x0 ;  /* 0x000000000000781c */ /* 0x000fd60003fce170 */
[----:B------:R-:W-:Y:S05]  /*11020*/  @P0 BRA `(.L_x_810) ;  /* 0x00000000000c0947 */ /* 0x000fea0003800000 */
[----:B------:R-:W-:-:S03]  /*11030*/  UMOV UR4, 0xffffffff ;  /* 0xffffffff00047882 */ /* 0x000fc60000000000 */
[----:B------:R-:W-:Y:S05]  /*11040*/  BRA.DIV UR4, `(.L_x_811) ;  /* 0x0000006a04207947 */ /* 0x000fea000b800000 */
[----:B------:R-:W-:-:S13]  /*11050*/  ELECT P6, URZ, PT ;  /* 0x00000000003f782f */ /* 0x000fda00038c0000 */
.L_x_810:
[----:B0-----:R-:W2:Y:S01]  /*11060*/  LDL R3, [R1+0x28] ;  /* 0x0000280001037983 */ /* 0x001ea20000100800 */
[----:B------:R-:W-:Y:S01]  /*11070*/  BSSY B1, `(.L_x_812) ;  /* 0x0000008000017945 */ /* 0x000fe20003800000 */
[----:B--2---:R-:W-:-:S05]  /*11080*/  VIADD R3, R3, 0x1 ;  /* 0x0000000103037836 */ /* 0x004fca0000000000 */
[----:B------:R-:W-:-:S04]  /*11090*/  LEA.HI R6, R3, R3, RZ, 0x1 ;  /* 0x0000000303067211 */ /* 0x000fc800078f08ff */
[----:B------:R-:W-:-:S05]  /*110a0*/  LOP3.LUT R6, R6, 0xfffffffe, RZ, 0xc0, !PT ;  /* 0xfffffffe06067812 */ /* 0x000fca00078ec0ff */
[----:B------:R-:W-:-:S05]  /*110b0*/  IMAD.IADD R3, R3, 0x1, -R6 ;  /* 0x0000000103037824 */ /* 0x000fca00078e0a06 */
[----:B------:R-:W-:-:S04]  /*110c0*/  SHF.L.U32 R3, R3, 0x1f, RZ ;  /* 0x0000001f03037819 */ /* 0x000fc800000006ff */
[----:B------:R-:W0:Y:S02]  /*110d0*/  SYNCS.PHASECHK.TRANS64.TRYWAIT P0, [R22+URZ+0x22820], R3 ;  /* 0x02282003160075a7 */ /* 0x000e24000800017f */
[----:B0-----:R-:W-:Y:S05]  /*110e0*/  @!P0 BRA `(.L_x_813) ;  /* 0x0000006800188947 */ /* 0x001fea0003800000 */
.L_x_979:
[----:B------:R-:W-:Y:S05]  /*110f0*/  BSYNC B1 ;  /* 0x0000000000017941 */ /* 0x000fea0003800000 */
.L_x_812:
[----:B------:R-:W-:Y:S04]  /*11100*/  BSSY B1, `(.L_x_814) ;  /* 0x000007b000017945 */ /* 0x000fe80003800000 */
[----:B------:R-:W-:Y:S05]  /*11110*/  @!P6 BRA `(.L_x_815) ;  /* 0x0000000400e4e947 */ /* 0x000fea0003800000 */
[----:B0-----:R-:W-:Y:S01]  /*11120*/  LEA R3, R24, R22, 0x3 ;  /* 0x0000001618037211 */ /* 0x001fe200078e18ff */
[----:B------:R-:W0:Y:S01]  /*11130*/  S2R R7, SR_TID.X ;  /* 0x0000000000077919 */ /* 0x000e220000002100 */
[----:B------:R-:W-:Y:S01]  /*11140*/  SHF.L.U32 R6, R27, 0x1f, RZ ;  /* 0x0000001f1b067819 */ /* 0x000fe200000006ff */
[----:B------:R-:W-:Y:S03]  /*11150*/  BSSY B2, `(.L_x_816) ;  /* 0x0000005000027945 */ /* 0x000fe60003800000 */
[----:B------:R-:W1:Y:S01]  /*11160*/  SYNCS.PHASECHK.TRANS64.TRYWAIT P0, [R3+URZ+0x228a0], R6 ;  /* 0x0228a006030075a7 */ /* 0x000e62000800017f */
[----:B0-----:R-:W-:-:S04]  /*11170*/  LOP3.LUT R7, R7, 0x7f, RZ, 0xc0, !PT ;  /* 0x0000007f07077812 */ /* 0x001fc800078ec0ff */
[----:B------:R-:W-:Y:S01]  /*11180*/  ISETP.NE.AND P1, PT, R7, RZ, PT ;  /* 0x000000ff0700720c */ /* 0x000fe20003f25270 */
[----:B-1----:R-:W-:-:S12]  /*11190*/  @!P0 BRA `(.L_x_817) ;  /* 0x0000006800008947 */ /* 0x002fd80003800000 */
.L_x_980:
[----:B------:R-:W-:Y:S05]  /*111a0*/  BSYNC B2 ;  /* 0x0000000000027941 */ /* 0x000fea0003800000 */
.L_x_816:
[----:B------:R-:W-:Y:S04]  /*111b0*/  BSSY B2, `(.L_x_818) ;  /* 0x0000009000027945 */ /* 0x000fe80003800000 */
[----:B------:R-:W-:Y:S05]  /*111c0*/  @P1 BRA `(.L_x_819) ;  /* 0x00000000001c1947 */ /* 0x000fea0003800000 */
[----:B------:R-:W1:Y:S01]  /*111d0*/  S2R R8, SR_TID.X ;  /* 0x0000000000087919 */ /* 0x000e620000002100 */
[----:B------:R-:W-:-:S04]  /*111e0*/  IMAD.MOV.U32 R7, RZ, RZ, 0x3000 ;  /* 0x00003000ff077424 */ /* 0x000fc800078e00ff */
[----:B------:R2:W-:Y:S01]  /*111f0*/  SYNCS.ARRIVE.TRANS64 RZ, [R3+URZ+0x22890], R7 ;  /* 0x0228900703ff79a7 */ /* 0x0005e2000800003f */
[----:B-1----:R-:W-:-:S04]  /*11200*/  LOP3.LUT R8, R8, 0x1f, RZ, 0xc0, !PT ;  /* 0x0000001f08087812 */ /* 0x002fc800078ec0ff */
[----:B------:R-:W-:-:S13]  /*11210*/  ISETP.NE.AND P0, PT, R8, RZ, PT ;  /* 0x000000ff0800720c */ /* 0x000fda0003f05270 */
[----:B--2---:R-:W-:Y:S05]  /*11220*/  @!P0 BRA `(.L_x_819) ;  /* 0x0000000000048947 */ /* 0x004fea0003800000 */
[----:B------:R-:W-:Y:S01]  /*11230*/  BPT.TRAP 0x1 ;  /* 0x000000040000795c */ /* 0x000fe20000300000 */
.L_x_819:
[----:B------:R-:W-:Y:S05]  /*11240*/  BSYNC B2 ;  /* 0x0000000000027941 */ /* 0x000fea0003800000 */
.L_x_818:
[----:B------:R-:W-:Y:S01]  /*11250*/  IMAD.MOV.U32 R12, RZ, RZ, RZ ;  /* 0x000000ffff0c7224 */ /* 0x000fe200078e00ff */
[----:B------:R-:W-:Y:S01]  /*11260*/  UIADD3 UR4, UP0, UR38, 0x570, URZ ;  /* 0x0000057026047890 */ /* 0x000fe2000ff1e03f */
[----:B------:R-:W-:Y:S01]  /*11270*/  IMAD R7, R2, 0x60, R0 ;  /* 0x0000006002077824 */ /* 0x000fe200078e0200 */
[----:B------:R-:W-:Y:S01]  /*11280*/  PLOP3.LUT P0, PT, PT, PT, PT, 0x80, 0x0 ;  /* 0x000000000000781c */ /* 0x000fe20003f0f070 */
[----:B------:R-:W-:Y:S01]  /*11290*/  IMAD R8, R24, 0x3000, R22 ;  /* 0x0000300018087824 */ /* 0x000fe200078e0216 */
[----:B------:R-:W-:Y:S01]  /*112a0*/  R2UR UR10, R12 ;  /* 0x000000000c0a72ca */ /* 0x000fe200000e0000 */
[----:B------:R-:W-:Y:S01]  /*112b0*/  VIADD R7, R7, 0xffffffa0 ;  /* 0xffffffa007077836 */ /* 0x000fe20000000000 */
[----:B------:R-:W-:Y:S01]  /*112c0*/  UIADD3.X UR5, URZ, UR39, URZ, UP0, !UPT ;  /* 0x000000273f057290 */ /* 0x000fe200087fe43f */
[----:B------:R-:W-:Y:S01]  /*112d0*/  VIADD R8, R8, 0x1c400 ;  /* 0x0001c40008087836 */ /* 0x000fe20000000000 */
[----:B------:R-:W-:Y:S01]  /*112e0*/  UMOV UR6, 0x0 ;  /* 0x0000000000067882 */ /* 0x000fe20000000000 */
[----:B------:R-:W-:Y:S01]  /*112f0*/  VIADD R9, R3, 0x22890 ;  /* 0x0002289003097836 */ /* 0x000fe20000000000 */
[----:B------:R-:W-:-:S09]  /*11300*/  UMOV UR7, 0x12f00000 ;  /* 0x12f0000000077882 */ /* 0x000fd20000000000 */
.L_x_820:
[----:B------:R-:W-:-:S13]  /*11310*/  @P0 ELECT P2, URZ, PT ;  /* 0x00000000003f082f */ /* 0x000fda0003840000 */
[----:B------:R-:W-:Y:S02]  /*11320*/  @P2 R2UR UR13, R4 ;  /* 0x00000000040d22ca */ /* 0x000fe400000e0000 */
[----:B------:R-:W-:Y:S02]  /*11330*/  @P2 R2UR UR12, R18 ;  /* 0x00000000120c22ca */ /* 0x000fe400000e0000 */
[----:B------:R-:W-:Y:S02]  /*11340*/  @P2 R2UR UR11, R7 ;  /* 0x00000000070b22ca */ /* 0x000fe400000e0000 */
[----:B------:R-:W-:Y:S02]  /*11350*/  @P2 R2UR UR9, R9 ;  /* 0x00000000090922ca */ /* 0x000fe400000e0000 */
[----:B------:R-:W-:Y:S02]  /*11360*/  @P2 R2UR UR8, R8 ;  /* 0x00000000080822ca */ /* 0x000fe400000e0000 */
[----:B------:R-:W-:-:S02]  /*11370*/  @P2 PLOP3.LUT P0, PT, P2, PT, PT, 0x8, 0x0 ;  /* 0x000000000000281c */ /* 0x000fc4000170e170 */
[----:B------:R-:W-:-:S09]  /*11380*/  PLOP3.LUT P2, PT, PT, PT, PT, 0x8, 0x0 ;  /* 0x000000000000781c */ /* 0x000fd20003f4e170 */
[----:B------:R1:W-:Y:S02]  /*11390*/  UTMALDG.4D [UR8], [UR4], desc[UR6] ;  /* 0x00000608040075b4 */ /* 0x0003e40008019000 */
[----:B-1----:R-:W-:Y:S05]  /*113a0*/  @P0 BRA.U.ANY `(.L_x_820) ;  /* 0xfffffffd00d80947 */ /* 0x002fea000393ffff */
[----:B------:R-:W1:Y:S01]  /*113b0*/  SYNCS.PHASECHK.TRANS64.TRYWAIT P0, [R3+URZ+0x228c0], R6 ;  /* 0x0228c006030075a7 */ /* 0x000e62000800017f */
[----:B------:R-:W-:Y:S04]  /*113c0*/  BSSY B2, `(.L_x_821) ;  /* 0x0000002000027945 */ /* 0x000fe80003800000 */
[----:B-1----:R-:W-:Y:S05]  /*113d0*/  @!P0 BRA `(.L_x_822) ;  /* 0x0000006400848947 */ /* 0x002fea0003800000 */
.L_x_981:
[----:B------:R-:W-:Y:S05]  /*113e0*/  BSYNC B2 ;  /* 0x0000000000027941 */ /* 0x000fea0003800000 */
.L_x_821:
[----:B------:R-:W-:Y:S01]  /*113f0*/  BSSY B2, `(.L_x_823) ;  /* 0x000000b000027945 */ /* 0x000fe20003800000 */
[----:B------:R-:W-:Y:S02]  /*11400*/  IMAD.MOV.U32 R10, RZ, RZ, 0x0 ;  /* 0x00000000ff0a7424 */ /* 0x000fe400078e00ff */
[----:B------:R-:W-:Y:S01]  /*11410*/  IMAD.MOV.U32 R11, RZ, RZ, 0x12f00000 ;  /* 0x12f00000ff0b7424 */ /* 0x000fe200078e00ff */
[----:B------:R-:W-:Y:S06]  /*11420*/  @P1 BRA `(.L_x_824) ;  /* 0x00000000001c1947 */ /* 0x000fec0003800000 */
[----:B------:R-:W2:Y:S01]  /*11430*/  S2R R8, SR_TID.X ;  /* 0x0000000000087919 */ /* 0x000ea20000002100 */
[----:B01----:R-:W-:-:S04]  /*11440*/  MOV R6, 0xc000 ;  /* 0x0000c00000067802 */ /* 0x003fc80000000f00 */
[----:B------:R3:W-:Y:S01]  /*11450*/  SYNCS.ARRIVE.TRANS64 RZ, [R3+URZ+0x228b0], R6 ;  /* 0x0228b00603ff79a7 */ /* 0x0007e2000800003f */
[----:B--2---:R-:W-:-:S04]  /*11460*/  LOP3.LUT R8, R8, 0x1f, RZ, 0xc0, !PT ;  /* 0x0000001f08087812 */ /* 0x004fc800078ec0ff */
[----:B------:R-:W-:-:S13]  /*11470*/  ISETP.NE.AND P0, PT, R8, RZ, PT ;  /* 0x000000ff0800720c */ /* 0x000fda0003f05270 */
[----:B---3--:R-:W-:Y:S05]  /*11480*/  @!P0 BRA `(.L_x_824) ;  /* 0x0000000000048947 */ /* 0x008fea0003800000 */
[----:B------:R-:W-:Y:S01]  /*11490*/  BPT.TRAP 0x1 ;  /* 0x000000040000795c */ /* 0x000fe20000300000 */
.L_x_824:
[----:B------:R-:W-:Y:S05]  /*114a0*/  BSYNC B2 ;  /* 0x0000000000027941 */ /* 0x000fea0003800000 */
.L_x_823:
[----:B------:R-:W-:Y:S01]  /*114b0*/  R2UR UR10, R12 ;  /* 0x000000000c0a72ca */ /* 0x000fe200000e0000 */
[----:B01----:R-:W-:Y:S01]  /*114c0*/  IMAD R6, R24, 0xc000, R22 ;  /* 0x0000c00018067824 */ /* 0x003fe200078e0216 */
[----:B------:R-:W-:Y:S01]  /*114d0*/  R2UR UR6, R10 ;  /* 0x000000000a0672ca */ /* 0x000fe200000e0000 */
[----:B------:R-:W-:Y:S01]  /*114e0*/  UIADD3 UR4, UP0, UR38, 0x670, URZ ;  /* 0x0000067026047890 */ /* 0x000fe2000ff1e03f */
[----:B------:R-:W-:Y:S01]  /*114f0*/  R2UR UR7, R11 ;  /* 0x000000000b0772ca */ /* 0x000fe200000e0000 */
[----:B------:R-:W-:Y:S01]  /*11500*/  VIADD R3, R3, 0x228b0 ;  /* 0x000228b003037836 */ /* 0x000fe20000000000 */
[----:B------:R-:W-:Y:S01]  /*11510*/  PLOP3.LUT P0, PT, PT, PT, PT, 0x80, 0x0 ;  /* 0x000000000000781c */ /* 0x000fe20003f0f070 */
[----:B------:R-:W-:Y:S01]  /*11520*/  VIADD R8, R6, 0x400 ;  /* 0x0000040006087836 */ /* 0x000fe20000000000 */
[----:B------:R-:W-:-:S12]  /*11530*/  UIADD3.X UR5, URZ, UR39, URZ, UP0, !UPT ;  /* 0x000000273f057290 */ /* 0x000fd800087fe43f */
.L_x_825:
        /* <DEDUP_REMOVED lines=9> */
[----:B0-----:R-:W-:Y:S05]  /*115d0*/  @P0 BRA.U.ANY `(.L_x_825) ;  /* 0xfffffffd00d80947 */ /* 0x001fea000393ffff */
[----:B------:R-:W-:Y:S01]  /*115e0*/  R2UR UR6, R10 ;  /* 0x000000000a0672ca */ /* 0x000fe200000e0000 */
[----:B------:R-:W-:Y:S01]  /*115f0*/  VIADD R8, R6, 0x3400 ;  /* 0x0000340006087836 */ /* 0x000fe20000000000 */
[----:B------:R-:W-:Y:S01]  /*11600*/  R2UR UR7, R11 ;  /* 0x000000000b0772ca */ /* 0x000fe200000e0000 */
[----:B------:R-:W-:Y:S01]  /*11610*/  UMOV UR10, 0x40 ;  /* 0x00000040000a7882 */ /* 0x000fe20000000000 */
[----:B------:R-:W-:-:S13]  /*11620*/  PLOP3.LUT P0, PT, PT, PT, PT, 0x80, 0x0 ;  /* 0x000000000000781c */ /* 0x000fda0003f0f070 */
.L_x_826:
        /* <DEDUP_REMOVED lines=15> */
.L_x_827:
        /* <DEDUP_REMOVED lines=15> */
.L_x_828:
        /* <DEDUP_REMOVED lines=10> */
.L_x_815:
[----:B------:R-:W-:Y:S05]  /*118b0*/  BSYNC B1 ;  /* 0x0000000000017941 */ /* 0x000fea0003800000 */
.L_x_814:
[----:B------:R-:W-:Y:S01]  /*118c0*/  VIADD R9, R2, 0xfffffffe ;  /* 0xfffffffe02097836 */ /* 0x000fe20000000000 */
[----:B------:R-:W-:Y:S01]  /*118d0*/  PLOP3.LUT P0, PT, PT, PT, PT, 0x8, 0x0 ;  /* 0x000000000000781c */ /* 0x000fe20003f0e170 */
[----:B------:R-:W-:-:S03]  /*118e0*/  VIADD R24, R24, 0x1 ;  /* 0x0000000118187836 */ /* 0x000fc60000000000 */
[----:B------:R-:W-:Y:S02]  /*118f0*/  ISETP.GE.AND P2, PT, R9, R5, PT ;  /* 0x000000050900720c */ /* 0x000fe40003f46270 */
[----:B------:R-:W-:-:S04]  /*11900*/  ISETP.NE.AND P1, PT, R24, 0x2, PT ;  /* 0x000000021800780c */ /* 0x000fc80003f25270 */
[----:B------:R-:W-:Y:S02]  /*11910*/  SEL R2, RZ, 0x1, P1 ;  /* 0x00000001ff027807 */ /* 0x000fe40000800000 */
[----:B------:R-:W-:Y:S02]  /*11920*/  SEL R24, R24, RZ, P1 ;  /* 0x000000ff18187207 */ /* 0x000fe40000800000 */
[----:B------:R-:W-:-:S03]  /*11930*/  LOP3.LUT R27, R27, R2, RZ, 0x3c, !PT ;  /* 0x000000021b1b7212 */ /* 0x000fc600078e3cff */
[----:B------:R-:W-:Y:S05]  /*11940*/  @!P2 BRA `(.L_x_808) ;  /* 0x000000080010a947 */ /* 0x000fea0003800000 */
.L_x_844:
[----:B------:R-:W-:Y:S05]  /*11950*/  YIELD ;  /* 0x0000000000007946 */ /* 0x000fea0003800000 */
[----:B------:R-:W-:Y:S04]  /*11960*/  BSSY B1, `(.L_x_829) ;  /* 0x000007a000017945 */ /* 0x000fe80003800000 */
[----:B------:R-:W-:Y:S05]  /*11970*/  @!P6 BRA `(.L_x_830) ;  /* 0x0000000400e0e947 */ /* 0x000fea0003800000 */
[----:B------:R-:W-:Y:S01]  /*11980*/  LEA R6, R24, R22, 0x3 ;  /* 0x0000001618067211 */ /* 0x000fe200078e18ff */
[----:B0-----:R-:W0:Y:S01]  /*11990*/  S2R R3, SR_TID.X ;  /* 0x0000000000037919 */ /* 0x001e220000002100 */
[----:B------:R-:W-:Y:S01]  /*119a0*/  SHF.L.U32 R2, R27, 0x1f, RZ ;  /* 0x0000001f1b027819 */ /* 0x000fe200000006ff */
[----:B------:R-:W-:Y:S03]  /*119b0*/  BSSY B2, `(.L_x_831) ;  /* 0x0000005000027945 */ /* 0x000fe60003800000 */
[----:B------:R-:W1:Y:S01]  /*119c0*/  SYNCS.PHASECHK.TRANS64.TRYWAIT P1, [R6+URZ+0x228a0], R2 ;  /* 0x0228a002060075a7 */ /* 0x000e62000802017f */
[----:B0-----:R-:W-:-:S04]  /*119d0*/  LOP3.LUT R3, R3, 0x7f, RZ, 0xc0, !PT ;  /* 0x0000007f03037812 */ /* 0x001fc800078ec0ff */
[----:B------:R-:W-:Y:S01]  /*119e0*/  ISETP.NE.AND P2, PT, R3, RZ, PT ;  /* 0x000000ff0300720c */ /* 0x000fe20003f45270 */
[----:B-1----:R-:W-:-:S12]  /*119f0*/  @!P1 BRA `(.L_x_832) ;  /* 0x0000006000109947 */ /* 0x002fd80003800000 */
.L_x_982:
[----:B------:R-:W-:Y:S05]  /*11a00*/  BSYNC B2 ;  /* 0x0000000000027941 */ /* 0x000fea0003800000 */
.L_x_831:
        /* <DEDUP_REMOVED lines=9> */
.L_x_834:
[----:B------:R-:W-:Y:S05]  /*11aa0*/  BSYNC B2 ;  /* 0x0000000000027941 */ /* 0x000fea0003800000 */
.L_x_833:
        /* <DEDUP_REMOVED lines=10> */
[----:B------:R-:W-:-:S10]  /*11b50*/  UMOV UR7, 0x12f00000 ;  /* 0x12f0000000077882 */ /* 0x000fd40000000000 */
.L_x_835:
        /* <DEDUP_REMOVED lines=13> */
.L_x_983:
[----:B------:R-:W-:Y:S05]  /*11c30*/  BSYNC B2 ;  /* 0x0000000000027941 */ /* 0x000fea0003800000 */
.L_x_836:
[----:B------:R-:W-:Y:S01]  /*11c40*/  BSSY B2, `(.L_x_838) ;  /* 0x000000b000027945 */ /* 0x000fe20003800000 */
[----:B01----:R-:W-:Y:S02]  /*11c50*/  IMAD.MOV.U32 R2, RZ, RZ, 0x0 ;  /* 0x00000000ff027424 */ /* 0x003fe400078e00ff */
[----:B------:R-:W-:Y:S01]  /*11c60*/  IMAD.MOV.U32 R3, RZ, RZ, 0x12f00000 ;  /* 0x12f00000ff037424 */ /* 0x000fe200078e00ff */
[----:B------:R-:W-:Y:S06]  /*11c70*/  @P2 BRA `(.L_x_839) ;  /* 0x00000000001c2947 */ /* 0x000fec0003800000 */
[----:B------:R-:W0:Y:S01]  /*11c80*/  S2R R11, SR_TID.X ;  /* 0x00000000000b7919 */ /* 0x000e220000002100 */
[----:B------:R-:W-:-:S04]  /*11c90*/  IMAD.MOV.U32 R7, RZ, RZ, 0xc000 ;  /* 0x0000c000ff077424 */ /* 0x000fc800078e00ff */
[----:B------:R1:W-:Y:S01]  /*11ca0*/  SYNCS.ARRIVE.TRANS64 RZ, [R6+URZ+0x228b0], R7 ;  /* 0x0228b00706ff79a7 */ /* 0x0003e2000800003f */
[----:B0-----:R-:W-:-:S04]  /*11cb0*/  LOP3.LUT R11, R11, 0x1f, RZ, 0xc0, !PT ;  /* 0x0000001f0b0b7812 */ /* 0x001fc800078ec0ff */
[----:B------:R-:W-:-:S13]  /*11cc0*/  ISETP.NE.AND P1, PT, R11, RZ, PT ;  /* 0x000000ff0b00720c */ /* 0x000fda0003f25270 */
[----:B-1----:R-:W-:Y:S05]  /*11cd0*/  @!P1 BRA `(.L_x_839) ;  /* 0x0000000000049947 */ /* 0x002fea0003800000 */
[----:B------:R-:W-:Y:S01]  /*11ce0*/  BPT.TRAP 0x1 ;  /* 0x000000040000795c */ /* 0x000fe20000300000 */
.L_x_839:
[----:B------:R-:W-:Y:S05]  /*11cf0*/  BSYNC B2 ;  /* 0x0000000000027941 */ /* 0x000fea0003800000 */
.L_x_838:
[----:B------:R-:W-:Y:S01]  /*11d00*/  R2UR UR6, R2 ;  /* 0x00000000020672ca */ /* 0x000fe200000e0000 */
[----:B------:R-:W-:Y:S01]  /*11d10*/  IMAD R7, R24, 0xc000, R22 ;  /* 0x0000c00018077824 */ /* 0x000fe200078e0216 */
[----:B------:R-:W-:Y:S01]  /*11d20*/  R2UR UR7, R3 ;  /* 0x00000000030772ca */ /* 0x000fe200000e0000 */
[----:B------:R-:W-:Y:S01]  /*11d30*/  UIADD3 UR4, UP0, UR38, 0x670, URZ ;  /* 0x0000067026047890 */ /* 0x000fe2000ff1e03f */
[----:B------:R-:W-:Y:S01]  /*11d40*/  R2UR UR10, R10 ;  /* 0x000000000a0a72ca */ /* 0x000fe200000e0000 */
[----:B------:R-:W-:Y:S01]  /*11d50*/  VIADD R10, R7, 0x400 ;  /* 0x00000400070a7836 */ /* 0x000fe20000000000 */
[----:B------:R-:W-:Y:S01]  /*11d60*/  PLOP3.LUT P1, PT, PT, PT, PT, 0x80, 0x0 ;  /* 0x000000000000781c */ /* 0x000fe20003f2f070 */
[----:B------:R-:W-:Y:S01]  /*11d70*/  UIADD3.X UR5, URZ, UR39, URZ, UP0, !UPT ;  /* 0x000000273f057290 */ /* 0x000fe200087fe43f */
[----:B------:R-:W-:-:S11]  /*11d80*/  IADD3 R6, R6, 0x228b0, RZ ;  /* 0x000228b006067810 */ /* 0x000fd60007ffe0ff */
.L_x_840:
        /* <DEDUP_REMOVED lines=15> */
.L_x_841:
        /* <DEDUP_REMOVED lines=15> */
.L_x_842:
        /* <DEDUP_REMOVED lines=15> */
.L_x_843:
        /* <DEDUP_REMOVED lines=10> */
.L_x_830:
[----:B------:R-:W-:Y:S05]  /*12100*/  BSYNC B1 ;  /* 0x0000000000017941 */ /* 0x000fea0003800000 */
.L_x_829:
[C---:B------:R-:W-:Y:S01]  /*12110*/  ISETP.GT.AND P2, PT, R9.reuse, R5, PT ;  /* 0x000000050900720c */ /* 0x040fe20003f44270 */
[----:B------:R-:W-:Y:S02]  /*12120*/  VIADD R24, R24, 0x1 ;  /* 0x0000000118187836 */ /* 0x000fe40000000000 */
[----:B------:R-:W-:-:S03]  /*12130*/  VIADD R9, R9, 0xffffffff ;  /* 0xffffffff09097836 */ /* 0x000fc60000000000 */
[----:B------:R-:W-:-:S04]  /*12140*/  ISETP.NE.AND P1, PT, R24, 0x2, PT ;  /* 0x000000021800780c */ /* 0x000fc80003f25270 */
[----:B------:R-:W-:Y:S02]  /*12150*/  SEL R2, RZ, 0x1, P1 ;  /* 0x00000001ff027807 */ /* 0x000fe40000800000 */
[----:B------:R-:W-:Y:S02]  /*12160*/  SEL R24, R24, RZ, P1 ;  /* 0x000000ff18187207 */ /* 0x000fe40000800000 */
[----:B------:R-:W-:Y:S01]  /*12170*/  LOP3.LUT R27, R27, R2, RZ, 0x3c, !PT ;  /* 0x000000021b1b7212 */ /* 0x000fe200078e3cff */
[----:B------:R-:W-:Y:S06]  /*12180*/  @P2 BRA `(.L_x_844) ;  /* 0xfffffff400f02947 */ /* 0x000fec000383ffff */
.L_x_808:
[----:B------:R-:W-:Y:S05]  /*12190*/  BSYNC B0 ;  /* 0x0000000000007941 */ /* 0x000fea0003800000 */
.L_x_807:
[----:B------:R-:W2:Y:S01]  /*121a0*/  LDL R34, [R1+0x4] ;  /* 0x0000040001227983 */ /* 0x000ea20000100800 */
[----:B------:R-:W-:Y:S05]  /*121b0*/  @!P0 WARPSYNC.ALL ;  /* 0x0000000000008948 */ /* 0x000fea0003800000 */
[----:B------:R-:W-:Y:S06]  /*121c0*/  @!P0 BAR.SYNC.DEFER_BLOCKING 0xc, 0x180 ;  /* 0x0306000000008b1d */ /* 0x000fec0000010000 */
[----:B------:R-:W-:Y:S01]  /*121d0*/  BSSY B7, `(.L_x_845) ;  /* 0x000035e000077945 */ /* 0x000fe20003800000 */
[----:B--2---:R-:W-:-:S13]  /*121e0*/  ISETP.GT.AND P0, PT, R34, RZ, PT ;  /* 0x000000ff2200720c */ /* 0x004fda0003f04270 */
[----:B------:R-:W-:Y:S05]  /*121f0*/  @P0 BRA `(.L_x_846) ;  /* 0x0000000000440947 */ /* 0x000fea0003800000 */
[----:B------:R-:W1:Y:S02]  /*12200*/  S2R R2, SR_TID.X ;  /* 0x0000000000027919 */ /* 0x000e640000002100 */
[----:B-1----:R-:W-:-:S04]  /*12210*/  LOP3.LUT R2, R2, 0x7f, RZ, 0xc0, !PT ;  /* 0x0000007f02027812 */ /* 0x002fc800078ec0ff */
[----:B------:R-:W-:-:S13]  /*12220*/  ISETP.NE.AND P0, PT, R2, RZ, PT ;  /* 0x000000ff0200720c */ /* 0x000fda0003f05270 */
[----:B------:R-:W-:Y:S05]  /*12230*/  @P0 BRA `(.L_x_847) ;  /* 0x00000034005c0947 */ /* 0x000fea0003800000 */
[----:B------:R-:W1:Y:S01]  /*12240*/  S2R R5, SR_LANEID ;  /* 0x0000000000057919 */ /* 0x000e620000000000 */
[----:B------:R-:W-:Y:S01]  /*12250*/  VOTEU.ANY UR4, UPT, PT ;  /* 0x0000000000047886 */ /* 0x000fe200038e0100 */
[----:B0-----:R-:W0:Y:S01]  /*12260*/  LDC.64 R2, c[0x0][0xc60] ;  /* 0x00031800ff027b82 */ /* 0x001e220000000a00 */
[----:B------:R-:W1:Y:S02]  /*12270*/  FLO.U32 R0, UR4 ;  /* 0x0000000400007d00 */ /* 0x000e6400080e0000 */
[----:B-1----:R-:W-:-:S06]  /*12280*/  ISETP.EQ.U32.AND P0, PT, R0, R5, PT ;  /* 0x000000050000720c */ /* 0x002fcc0003f02070 */
[----:B------:R-:W0:Y:S07]  /*12290*/  POPC R5, UR4 ;  /* 0x0000000400057d09 */ /* 0x000e2e0008000000 */
[----:B0-----:R-:W2:Y:S01]  /*122a0*/  @P0 ATOMG.E.ADD.STRONG.GPU PT, R3, desc[UR40][R2.64], R5 ;  /* 0x00000005020309a8 */ /* 0x001ea200081ee1e8 */
[----:B------:R-:W0:Y:S02]  /*122b0*/  S2R R4, SR_LTMASK ;  /* 0x0000000000047919 */ /* 0x000e240000003900 */
[----:B0-----:R-:W-:-:S04]  /*122c0*/  LOP3.LUT R4, R4, UR4, RZ, 0xc0, !PT ;  /* 0x0000000404047c12 */ /* 0x001fc8000f8ec0ff */
[----:B------:R-:W0:Y:S01]  /*122d0*/  POPC R7, R4 ;  /* 0x0000000400077309 */ /* 0x000e220000000000 */
[----:B--2---:R-:W0:Y:S02]  /*122e0*/  SHFL.IDX PT, R0, R3, R0, 0x1f ;  /* 0x00001f0003007589 */ /* 0x004e2400000e0000 */
[----:B0-----:R-:W-:Y:S01]  /*122f0*/  IADD3 R16, R0, UR36, R7 ;  /* 0x0000002400107c10 */ /* 0x001fe2000fffe007 */
[----:B------:R-:W-:Y:S06]  /*12300*/  BRA `(.L_x_847) ;  /* 0x0000003400287947 */ /* 0x000fec0003800000 */
.L_x_846:
        /* <DEDUP_REMOVED lines=8> */
[----:B------:R-:W-:Y:S01]  /*12390*/  MOV R4, UR6 ;  /* 0x0000000600047c02 */ /* 0x000fe20008000f00 */
[----:B------:R-:W-:Y:S01]  /*123a0*/  IMAD.U32 R5, RZ, RZ, UR7 ;  /* 0x00000007ff057e24 */ /* 0x000fe2000f8e00ff */
[----:B0-----:R-:W0:Y:S01]  /*123b0*/  LDC.64 R2, c[0x4][R2] ;  /* 0x0100000002027b82 */ /* 0x001e220000000a00 */
[----:B------:R-:W-:Y:S01]  /*123c0*/  IMAD.U32 R6, RZ, RZ, UR8 ;  /* 0x00000008ff067e24 */ /* 0x000fe2000f8e00ff */
[----:B------:R-:W-:Y:S01]  /*123d0*/  MOV R13, RZ ;  /* 0x000000ff000d7202 */ /* 0x000fe20000000f00 */
[----:B------:R-:W-:Y:S02]  /*123e0*/  IMAD.U32 R7, RZ, RZ, UR9 ;  /* 0x00000009ff077e24 */ /* 0x000fe4000f8e00ff */
[----:B------:R-:W-:-:S02]  /*123f0*/  IMAD.U32 R10, RZ, RZ, UR4 ;  /* 0x00000004ff0a7e24 */ /* 0x000fc4000f8e00ff */
[----:B------:R-:W-:Y:S02]  /*12400*/  IMAD.U32 R11, RZ, RZ, UR5 ;  /* 0x00000005ff0b7e24 */ /* 0x000fe4000f8e00ff */
[----:B------:R-:W-:Y:S02]  /*12410*/  IMAD.MOV.U32 R8, RZ, RZ, 0x70 ;  /* 0x00000070ff087424 */ /* 0x000fe400078e00ff */
[----:B------:R-:W-:-:S07]  /*12420*/  IMAD.MOV.U32 R12, RZ, RZ, 0x1 ;  /* 0x00000001ff0c7424 */ /* 0x000fce00078e00ff */
[----:B------:R-:W-:-:S07]  /*12430*/  LEPC R20, `(.L_x_849) ;  /* 0x000000001014794e */ /* 0x000fce0000000000 */
[----:B0-----:R-:W-:Y:S05]  /*12440*/  CALL.ABS.NOINC R2 ;  /* 0x0000000002007343 */ /* 0x001fea0003c00000 */
.L_x_849:
[----:B------:R-:W-:Y:S05]  /*12450*/  BSYNC B6 ;  /* 0x0000000000067941 */ /* 0x000fea0003800000 */
.L_x_848:
        /* <DEDUP_REMOVED lines=8> */
[----:B0-----:R0:W1:Y:S01]  /*124e0*/  LDC.64 R2, c[0x4][R33] ;  /* 0x0100000021027b82 */ /* 0x0010620000000a00 */
[----:B------:R-:W-:Y:S01]  /*124f0*/  IMAD.U32 R4, RZ, RZ, UR6 ;  /* 0x00000006ff047e24 */ /* 0x000fe2000f8e00ff */
[----:B------:R-:W-:Y:S01]  /*12500*/  MOV R8, 0x70 ;  /* 0x0000007000087802 */ /* 0x000fe20000000f00 */
[----:B------:R-:W-:Y:S02]  /*12510*/  IMAD.U32 R5, RZ, RZ, UR7 ;  /* 0x00000007ff057e24 */ /* 0x000fe4000f8e00ff */
[----:B------:R-:W-:Y:S02]  /*12520*/  IMAD.U32 R6, RZ, RZ, UR8 ;  /* 0x00000008ff067e24 */ /* 0x000fe4000f8e00ff */
[----:B------:R-:W-:-:S02]  /*12530*/  IMAD.U32 R7, RZ, RZ, UR9 ;  /* 0x00000009ff077e24 */ /* 0x000fc4000f8e00ff */
[----:B------:R-:W-:Y:S02]  /*12540*/  IMAD.U32 R10, RZ, RZ, UR4 ;  /* 0x00000004ff0a7e24 */ /* 0x000fe4000f8e00ff */
[----:B------:R-:W-:Y:S02]  /*12550*/  IMAD.U32 R11, RZ, RZ, UR5 ;  /* 0x00000005ff0b7e24 */ /* 0x000fe4000f8e00ff */
[----:B------:R-:W-:Y:S02]  /*12560*/  IMAD.MOV.U32 R12, RZ, RZ, 0x1 ;  /* 0x00000001ff0c7424 */ /* 0x000fe400078e00ff */
[----:B0-----:R-:W-:-:S07]  /*12570*/  IMAD.MOV.U32 R13, RZ, RZ, RZ ;  /* 0x000000ffff0d7224 */ /* 0x001fce00078e00ff */
[----:B------:R-:W-:-:S07]  /*12580*/  LEPC R20, `(.L_x_852) ;  /* 0x000000001014794e */ /* 0x000fce0000000000 */
[----:B-1----:R-:W-:Y:S05]  /*12590*/  CALL.ABS.NOINC R2 ;  /* 0x0000000002007343 */ /* 0x002fea0003c00000 */
.L_x_852:
[----:B------:R0:W1:Y:S01]  /*125a0*/  LDC.64 R2, c[0x4][R33] ;  /* 0x0100000021027b82 */ /* 0x0000620000000a00 */
[----:B------:R-:W-:Y:S01]  /*125b0*/  ULDC.64 UR4, c[0x4][0x98] ;  /* 0x0100260000047ab9 */ /* 0x000fe20000000a00 */
[----:B------:R-:W-:Y:S01]  /*125c0*/  ULDC.64 UR6, c[0x4][0xa0] ;  /* 0x0100280000067ab9 */ /* 0x000fe20000000a00 */
[----:B------:R-:W-:Y:S01]  /*125d0*/  ULDC.64 UR8, c[0x4][0x18] ;  /* 0x0100060000087ab9 */ /* 0x000fe20000000a00 */
[----:B------:R-:W-:Y:S01]  /*125e0*/  IMAD.U32 R4, RZ, RZ, UR4 ;  /* 0x00000004ff047e24 */ /* 0x000fe2000f8e00ff */
[----:B------:R-:W-:Y:S01]  /*125f0*/  MOV R11, UR9 ;  /* 0x00000009000b7c02 */ /* 0x000fe20008000f00 */
        /* <DEDUP_REMOVED lines=9> */
.L_x_851:
[----:B------:R-:W-:Y:S05]  /*12690*/  BSYNC B6 ;  /* 0x0000000000067941 */ /* 0x000fea0003800000 */
.L_x_850:
[----:B------:R-:W2:Y:S01]  /*126a0*/  LDL R33, [R1+0x2c] ;  /* 0x00002c0001217983 */ /* 0x000ea20000100800 */
[----:B------:R-:W-:Y:S01]  /*126b0*/  ULDC.64 UR4, c[0x0][0x9f8] ;  /* 0x00027e0000047ab9 */ /* 0x000fe20000000a00 */
[----:B------:R-:W1:Y:S01]  /*126c0*/  LDC R9, c[0x0][0x430] ;  /* 0x00010c00ff097b82 */ /* 0x000e620000000800 */
[----:B------:R-:W-:Y:S01]  /*126d0*/  ISETP.NE.U32.AND P0, PT, RZ, UR4, PT ;  /* 0x00000004ff007c0c */ /* 0x000fe2000bf05070 */
[----:B------:R-:W3:Y:S03]  /*126e0*/  LDL R20, [R1+0x3c] ;  /* 0x00003c0001147983 */ /* 0x000ee60000100800 */
[----:B------:R-:W-:Y:S01]  /*126f0*/  ISETP.NE.AND.EX P0, PT, RZ, UR5, PT, P0 ;  /* 0x00000005ff007c0c */ /* 0x000fe2000bf05300 */
[----:B------:R-:W4:-:S12]  /*12700*/  S2R R21, SR_TID.X ;  /* 0x0000000000157919 */ /* 0x000f180000002100 */
[----:B------:R-:W-:Y:S01]  /*12710*/  @P0 IADD3 R2, P1, R28, UR4, RZ ;  /* 0x000000041c020c10 */ /* 0x000fe2000ff3e0ff */
[----:B------:R-:W-:Y:S01]  /*12720*/  IMAD.MOV.U32 R36, RZ, RZ, RZ ;  /* 0x000000ffff247224 */ /* 0x000fe200078e00ff */
[----:B------:R-:W1:Y:S01]  /*12730*/  S2R R10, SR_TID.X ;  /* 0x00000000000a7919 */ /* 0x000e620000002100 */
[----:B------:R-:W-:Y:S01]  /*12740*/  LOP3.LUT R23, R23, 0xffffffdf, RZ, 0xc0, !PT ;  /* 0xffffffdf17177812 */ /* 0x000fe200078ec0ff */
[----:B------:R-:W-:Y:S01]  /*12750*/  ULDC UR4, c[0x0][0x320] ;  /* 0x0000c80000047ab9 */ /* 0x000fe20000000800 */
[----:B0-----:R-:W-:-:S05]  /*12760*/  @P0 IADD3.X R3, R32, UR5, RZ, P1, !PT ;  /* 0x0000000520030c10 */ /* 0x001fca0008ffe4ff */
[----:B------:R0:W3:Y:S01]  /*12770*/  @P0 LDG.E R29, desc[UR40][R2.64] ;  /* 0x00000028021d0981 */ /* 0x0000e2000c1e1900 */
[----:B----4-:R-:W-:-:S04]  /*12780*/  LOP3.LUT R21, R21, 0x7f, RZ, 0xc0, !PT ;  /* 0x0000007f15157812 */ /* 0x010fc800078ec0ff */
[----:B------:R-:W-:Y:S02]  /*12790*/  SHF.R.U32.HI R0, RZ, 0x3, R21 ;  /* 0x00000003ff007819 */ /* 0x000fe40000011615 */
[----:B------:R-:W4:Y:S01]  /*127a0*/  S2R R21, SR_TID.X ;  /* 0x0000000000157919 */ /* 0x000f220000002100 */
[----:B-1----:R-:W-:-:S13]  /*127b0*/  ISETP.NE.AND P1, PT, R9, 0x1, PT ;  /* 0x000000010900780c */ /* 0x002fda0003f25270 */
[----:B0-----:R-:W0:Y:S01]  /*127c0*/  @P1 LDC R2, c[0x0][0x438] ;  /* 0x00010e00ff021b82 */ /* 0x001e220000000800 */
[----:B----4-:R-:W-:-:S05]  /*127d0*/  IMAD.SHL.U32 R21, R21, 0x10, RZ ;  /* 0x0000001015157824 */ /* 0x010fca00078e00ff */
[----:B------:R-:W-:Y:S02]  /*127e0*/  LOP3.LUT R21, R0, 0x70, R21, 0xf8, !PT ;  /* 0x0000007000157812 */ /* 0x000fe400078ef815 */
[----:B------:R-:W1:Y:S01]  /*127f0*/  @P1 LDC R0, c[0x0][0x434] ;  /* 0x00010d00ff001b82 */ /* 0x000e620000000800 */
[----:B------:R-:W-:-:S05]  /*12800*/  IMAD.SHL.U32 R10, R10, 0x8, RZ ;  /* 0x000000080a0a7824 */ /* 0x000fca00078e00ff */
[----:B------:R-:W-:Y:S01]  /*12810*/  LOP3.LUT R10, R10, 0x38, RZ, 0xc0, !PT ;  /* 0x000000380a0a7812 */ /* 0x000fe200078ec0ff */
[----:B------:R-:W-:Y:S01]  /*12820*/  UMOV UR5, 0xffffffff ;  /* 0xffffffff00057882 */ /* 0x000fe20000000000 */
[----:B--2---:R-:W-:-:S04]  /*12830*/  VIADD R8, R33, 0xffffffff ;  /* 0xffffffff21087836 */ /* 0x004fc80000000000 */
[----:B------:R-:W-:-:S05]  /*12840*/  IMAD R4, R8, 0x60, R21 ;  /* 0x0000006008047824 */ /* 0x000fca00078e0215 */
[C---:B------:R-:W-:Y:S01]  /*12850*/  ISETP.GE.AND P0, PT, R4.reuse, R34, PT ;  /* 0x000000220400720c */ /* 0x040fe20003f06270 */
[----:B------:R-:W-:-:S03]  /*12860*/  IMAD.IADD R37, R4, 0x1, R31 ;  /* 0x0000000104257824 */ /* 0x000fc600078e021f */
[----:B------:R-:W-:Y:S01]  /*12870*/  ISETP.GT.U32.OR P0, PT, R21, 0x5f, P0 ;  /* 0x0000005f1500780c */ /* 0x000fe20000704470 */
[----:B-1----:R-:W-:-:S04]  /*12880*/  @P1 IMAD.HI.U32 R3, R37, R0, RZ ;  /* 0x0000000025031227 */ /* 0x002fc800078e00ff */
[----:B------:R-:W-:Y:S01]  /*12890*/  IMAD.MOV.U32 R0, RZ, RZ, R37 ;  /* 0x000000ffff007224 */ /* 0x000fe200078e0025 */
[----:B0-----:R-:W-:-:S07]  /*128a0*/  @P1 SHF.R.U32.HI R0, RZ, R2, R3 ;  /* 0x00000002ff001219 */ /* 0x001fce0000011603 */
[----:B------:R-:W0:Y:S08]  /*128b0*/  @!P0 LDC.64 R2, c[0x0][0x428] ;  /* 0x00010a00ff028b82 */ /* 0x000e300000000a00 */
[----:B------:R-:W1:Y:S01]  /*128c0*/  @!P0 LDC.64 R4, c[0x0][0x418] ;  /* 0x00010600ff048b82 */ /* 0x000e620000000a00 */
[----:B------:R-:W-:Y:S02]  /*128d0*/  @!P0 SHF.R.S32.HI R7, RZ, 0x1f, R0 ;  /* 0x0000001fff078819 */ /* 0x000fe40000011400 */
[----:B------:R-:W-:-:S02]  /*128e0*/  @!P0 MOV R6, R0 ;  /* 0x0000000000068202 */ /* 0x000fc40000000f00 */
[----:B---3--:R-:W-:-:S03]  /*128f0*/  SHF.R.S32.HI R34, RZ, 0x1f, R29 ;  /* 0x0000001fff227819 */ /* 0x008fc6000001141d */
[----:B0-----:R-:W-:-:S04]  /*12900*/  @!P0 IMAD.WIDE.U32 R6, R29, R2, R6 ;  /* 0x000000021d068225 */ /* 0x001fc800078e0006 */
[----:B------:R-:W-:-:S04]  /*12910*/  @!P0 IMAD R2, R34, R2, RZ ;  /* 0x0000000222028224 */ /* 0x000fc800078e02ff */
[----:B------:R-:W-:Y:S01]  /*12920*/  @!P0 IMAD R3, R29, R3, R2 ;  /* 0x000000031d038224 */ /* 0x000fe200078e0202 */
[----:B-1----:R-:W-:-:S03]  /*12930*/  @!P0 LEA R4, P1, R6, R4, 0x2 ;  /* 0x0000000406048211 */ /* 0x002fc600078210ff */
[----:B------:R-:W-:-:S05]  /*12940*/  @!P0 IMAD.IADD R3, R7, 0x1, R3 ;  /* 0x0000000107038824 */ /* 0x000fca00078e0203 */
[----:B------:R-:W-:-:S05]  /*12950*/  @!P0 LEA.HI.X R5, R6, R5, R3, 0x2, P1 ;  /* 0x0000000506058211 */ /* 0x000fca00008f1403 */
[----:B------:R0:W5:Y:S01]  /*12960*/  @!P0 LDG.E R36, desc[UR40][R4.64] ;  /* 0x0000002804248981 */ /* 0x000162000c1e1900 */
[----:B------:R-:W-:Y:S02]  /*12970*/  ISETP.NE.AND P0, PT, R20, 0x3, PT ;  /* 0x000000031400780c */ /* 0x000fe40003f05270 */
[----:B------:R-:W1:Y:S01]  /*12980*/  S2R R20, SR_TID.X ;  /* 0x0000000000147919 */ /* 0x000e620000002100 */
[----:B------:R-:W-:-:S13]  /*12990*/  ISETP.GT.U32.AND P1, PT, R21, 0x5f, PT ;  /* 0x0000005f1500780c */ /* 0x000fda0003f24070 */
[----:B------:R-:W-:Y:S02]  /*129a0*/  @P1 LOP3.LUT R23, R23, 0x20, RZ, 0xfc, !PT ;  /* 0x0000002017171812 */ /* 0x000fe400078efcff */
[----:B------:R-:W-:Y:S02]  /*129b0*/  ISETP.GE.AND P1, PT, R10, UR4, PT ;  /* 0x000000040a007c0c */ /* 0x000fe4000bf26270 */
[----:B------:R-:W-:-:S04]  /*129c0*/  LOP3.LUT R23, R23, 0xffffffbf, RZ, 0xc0, !PT ;  /* 0xffffffbf17177812 */ /* 0x000fc800078ec0ff */
[----:B------:R-:W-:Y:S01]  /*129d0*/  @P0 LOP3.LUT R23, R23, 0x40, RZ, 0xfc, !PT ;  /* 0x0000004017170812 */ /* 0x000fe200078efcff */
[----:B-1----:R-:W-:-:S05]  /*129e0*/  IMAD.SHL.U32 R20, R20, 0x8, RZ ;  /* 0x0000000814147824 */ /* 0x002fca00078e00ff */
[----:B------:R-:W-:-:S04]  /*129f0*/  LOP3.LUT R20, R20, 0x38, RZ, 0xc0, !PT ;  /* 0x0000003814147812 */ /* 0x000fc800078ec0ff */
[----:B------:R-:W-:Y:S02]  /*12a00*/  LOP3.LUT R11, R20, 0x40, RZ, 0xfc, !PT ;  /* 0x00000040140b7812 */ /* 0x000fe400078efcff */
[----:B------:R-:W-:Y:S02]  /*12a10*/  LOP3.LUT R23, R23, 0xffffffef, RZ, 0xc0, !PT ;  /* 0xffffffef17177812 */ /* 0x000fe400078ec0ff */
[----:B------:R-:W-:Y:S02]  /*12a20*/  ISETP.GE.AND P2, PT, R11, UR4, PT ;  /* 0x000000040b007c0c */ /* 0x000fe4000bf46270 */
[----:B------:R-:W-:Y:S02]  /*12a30*/  @P1 LOP3.LUT R23, R23, 0x10, RZ, 0xfc, !PT ;  /* 0x0000001017171812 */ /* 0x000fe400078efcff */
[----:B------:R-:W-:Y:S02]  /*12a40*/  LOP3.LUT R11, R10, 0x80, RZ, 0xfc, !PT ;  /* 0x000000800a0b7812 */ /* 0x000fe400078efcff */
[----:B------:R-:W-:-:S02]  /*12a50*/  LOP3.LUT R23, R23, 0xfffffff7, RZ, 0xc0, !PT ;  /* 0xfffffff717177812 */ /* 0x000fc400078ec0ff */
[----:B------:R-:W-:Y:S02]  /*12a60*/  LOP3.LUT R10, R10, 0xc0, RZ, 0xfc, !PT ;  /* 0x000000c00a0a7812 */ /* 0x000fe400078efcff */
[----:B------:R-:W-:-:S03]  /*12a70*/  ISETP.GE.AND P3, PT, R11, UR4, PT ;  /* 0x000000040b007c0c */ /* 0x000fc6000bf66270 */
[----:B------:R-:W-:Y:S02]  /*12a80*/  @P2 LOP3.LUT R23, R23, 0x8, RZ, 0xfc, !PT ;  /* 0x0000000817172812 */ /* 0x000fe400078efcff */
[----:B------:R-:W-:Y:S02]  /*12a90*/  ISETP.GE.AND P2, PT, R10, UR4, PT ;  /* 0x000000040a007c0c */ /* 0x000fe4000bf46270 */
[----:B------:R-:W-:-:S04]  /*12aa0*/  LOP3.LUT R23, R23, 0xfffffffd, RZ, 0xc0, !PT ;  /* 0xfffffffd17177812 */ /* 0x000fc800078ec0ff */
[----:B------:R-:W-:Y:S01]  /*12ab0*/  LOP3.LUT R23, R23, 0xfffffffb, RZ, 0xc0, !PT ;  /* 0xfffffffb17177812 */ /* 0x000fe200078ec0ff */
[----:B------:R-:W-:-:S03]  /*12ac0*/  IMAD.MOV R0, RZ, RZ, -R0 ;  /* 0x000000ffff007224 */ /* 0x000fc600078e0a00 */
[----:B------:R-:W-:Y:S01]  /*12ad0*/  @P3 LOP3.LUT R23, R23, 0x4, RZ, 0xfc, !PT ;  /* 0x0000000417173812 */ /* 0x000fe200078efcff */
[----:B------:R-:W-:-:S03]  /*12ae0*/  IMAD R37, R9, R0, R37 ;  /* 0x0000000009257224 */ /* 0x000fc600078e0225 */
[----:B------:R-:W-:Y:S01]  /*12af0*/  @P2 LOP3.LUT R23, R23, 0x2, RZ, 0xfc, !PT ;  /* 0x0000000217172812 */ /* 0x000fe200078efcff */
[----:B0-----:R-:W-:Y:S06]  /*12b00*/  BRA.DIV UR5, `(.L_x_853) ;  /* 0x0000004e05f47947 */ /* 0x001fec000b800000 */
.L_x_986:
[----:B------:R-:W-:Y:S02]  /*12b10*/  SHF.R.S32.HI R28, RZ, 0x1f, R18 ;  /* 0x0000001fff1c7819 */ /* 0x000fe40000011412 */
[----:B------:R-:W-:Y:S01]  /*12b20*/  SEL R7, RZ, 0x1, P1 ;  /* 0x00000001ff077807 */ /* 0x000fe20000800000 */
[----:B------:R-:W-:Y:S06]  /*12b30*/  @!P0 BRA `(.L_x_854) ;  /* 0x0000000000048947 */ /* 0x000fec0003800000 */
[----:B------:R-:W-:Y:S01]  /*12b40*/  BPT.TRAP 0x1 ;  /* 0x000000040000795c */ /* 0x000fe20000300000 */
.L_x_854:
[----:B------:R-:W-:Y:S01]  /*12b50*/  IMAD R32, R25, 0x8, R22 ;  /* 0x0000000819207824 */ /* 0x000fe200078e0216 */
[----:B------:R-:W-:Y:S01]  /*12b60*/  SHF.L.U32 R0, R26, 0x1f, RZ ;  /* 0x0000001f1a007819 */ /* 0x000fe200000006ff */
[----:B------:R-:W-:Y:S03]  /*12b70*/  BSSY B0, `(.L_x_855) ;  /* 0x0000003000007945 */ /* 0x000fe60003800000 */
[----:B------:R-:W0:Y:S02]  /*12b80*/  SYNCS.PHASECHK.TRANS64.TRYWAIT P0, [R32+URZ+0x22840], R0 ;  /* 0x02284000200075a7 */ /* 0x000e24000800017f */
[----:B0-----:R-:W-:Y:S05]  /*12b90*/  @!P0 BRA `(.L_x_856) ;  /* 0x0000005000048947 */ /* 0x001fea0003800000 */
.L_x_987:
[----:B------:R-:W-:Y:S05]  /*12ba0*/  BSYNC B0 ;  /* 0x0000000000007941 */ /* 0x000fea0003800000 */
.L_x_855:
[----:B------:R-:W2:Y:S01]  /*12bb0*/  LDL R6, [R1+0x4] ;  /* 0x0000040001067983 */ /* 0x000ea20000100800 */
[----:B0-----:R-:W-:Y:S01]  /*12bc0*/  SHF.R.S32.HI R0, RZ, 0x1f, R37 ;  /* 0x0000001fff007819 */ /* 0x001fe20000011425 */
[----:B------:R-:W-:Y:S01]  /*12bd0*/  ULDC.64 UR4, c[0x0][0x300] ;  /* 0x0000c00000047ab9 */ /* 0x000fe20000000a00 */
[----:B-----5:R-:W-:Y:S01]  /*12be0*/  SHF.R.S32.HI R4, RZ, 0x1f, R36 ;  /* 0x0000001fff047819 */ /* 0x020fe20000011424 */
[----:B------:R-:W0:Y:S01]  /*12bf0*/  S2R R9, SR_TID.X ;  /* 0x0000000000097919 */ /* 0x000e220000002100 */
[----:B------:R-:W-:Y:S01]  /*12c00*/  IMAD.WIDE.U32 R2, R37, UR4, RZ ;  /* 0x0000000425027c25 */ /* 0x000fe2000f8e00ff */
[----:B------:R-:W-:Y:S01]  /*12c10*/  LOP3.LUT R23, R23, 0xfffffffe, RZ, 0xc0, !PT ;  /* 0xfffffffe17177812 */ /* 0x000fe200078ec0ff */
[----:B------:R-:W1:Y:S01]  /*12c20*/  S2R R5, SR_TID.X ;  /* 0x0000000000057919 */ /* 0x000e620000002100 */
[----:B------:R3:W-:Y:S04]  /*12c30*/  STL [R1+0x30], R0 ;  /* 0x0000300001007387 */ /* 0x0007e80000100800 */
[----:B------:R4:W-:Y:S01]  /*12c40*/  STL [R1+0x34], R4 ;  /* 0x0000340401007387 */ /* 0x0009e20000100800 */
[----:B---3--:R-:W-:-:S04]  /*12c50*/  IMAD R0, R0, UR4, RZ ;  /* 0x0000000400007c24 */ /* 0x008fc8000f8e02ff */
[----:B------:R-:W-:Y:S01]  /*12c60*/  IMAD R0, R37, UR5, R0 ;  /* 0x0000000525007c24 */ /* 0x000fe2000f8e0200 */
[----:B------:R-:W-:-:S03]  /*12c70*/  ULDC.64 UR4, c[0x0][0x310] ;  /* 0x0000c40000047ab9 */ /* 0x000fc60000000a00 */
[----:B------:R-:W-:Y:S02]  /*12c80*/  IMAD.IADD R3, R3, 0x1, R0 ;  /* 0x0000000103037824 */ /* 0x000fe400078e0200 */
[----:B------:R-:W-:Y:S02]  /*12c90*/  IMAD R0, R4, UR4, RZ ;  /* 0x0000000404007c24 */ /* 0x000fe4000f8e02ff */
[----:B------:R-:W-:-:S04]  /*12ca0*/  IMAD.WIDE.U32 R2, R36, UR4, R2 ;  /* 0x0000000424027c25 */ /* 0x000fc8000f8e0002 */
[----:B------:R-:W-:Y:S01]  /*12cb0*/  IMAD R0, R36, UR5, R0 ;  /* 0x0000000524007c24 */ /* 0x000fe2000f8e0200 */
[----:B------:R-:W-:Y:S01]  /*12cc0*/  ULDC.64 UR4, c[0x0][0x308] ;  /* 0x0000c20000047ab9 */ /* 0x000fe20000000a00 */
[----:B0-----:R-:W-:Y:S01]  /*12cd0*/  IMAD.SHL.U32 R9, R9, 0x8, RZ ;  /* 0x0000000809097824 */ /* 0x001fe200078e00ff */
[----:B-1----:R-:W-:Y:S02]  /*12ce0*/  LOP3.LUT R5, R5, 0x7f, RZ, 0xc0, !PT ;  /* 0x0000007f05057812 */ /* 0x002fe400078ec0ff */
[----:B------:R-:W-:Y:S01]  /*12cf0*/  IADD3 R3, R3, R0, RZ ;  /* 0x0000000003037210 */ /* 0x000fe20007ffe0ff */
[----:B------:R-:W-:Y:S01]  /*12d00*/  IMAD R0, R28, UR4, RZ ;  /* 0x000000041c007c24 */ /* 0x000fe2000f8e02ff */
[----:B------:R-:W-:Y:S02]  /*12d10*/  LOP3.LUT R9, R9, 0x38, RZ, 0xc0, !PT ;  /* 0x0000003809097812 */ /* 0x000fe400078ec0ff */
[----:B------:R-:W-:Y:S01]  /*12d20*/  SHF.R.U32.HI R5, RZ, 0x3, R5 ;  /* 0x00000003ff057819 */ /* 0x000fe20000011605 */
[----:B------:R-:W-:-:S02]  /*12d30*/  IMAD R0, R18, UR5, R0 ;  /* 0x0000000512007c24 */ /* 0x000fc4000f8e0200 */
[----:B------:R-:W-:Y:S01]  /*12d40*/  IMAD.WIDE.U32 R2, R18, UR4, R2 ;  /* 0x0000000412027c25 */ /* 0x000fe2000f8e0002 */
[----:B------:R-:W-:-:S03]  /*12d50*/  ULDC.64 UR4, c[0x0][0x2e8] ;  /* 0x0000ba0000047ab9 */ /* 0x000fc60000000a00 */
[----:B----4-:R-:W-:Y:S01]  /*12d60*/  IMAD.IADD R4, R3, 0x1, R0 ;  /* 0x0000000103047824 */ /* 0x010fe200078e0200 */
[C---:B------:R-:W-:Y:S01]  /*12d70*/  LEA R0, P0, R2.reuse, UR4, 0x1 ;  /* 0x0000000402007c11 */ /* 0x040fe2000f8008ff */
[----:B------:R-:W-:Y:S02]  /*12d80*/  ULDC UR4, c[0x0][0x2f4] ;  /* 0x0000bd0000047ab9 */ /* 0x000fe40000000800 */
[----:B------:R-:W-:Y:S02]  /*12d90*/  ISETP.GE.AND P2, PT, R9, UR4, PT ;  /* 0x0000000409007c0c */ /* 0x000fe4000bf46270 */
[----:B------:R-:W-:Y:S01]  /*12da0*/  LEA.HI.X R4, R2, UR5, R4, 0x1, P0 ;  /* 0x0000000502047c11 */ /* 0x000fe200080f0c04 */
[----:B------:R-:W-:-:S10]  /*12db0*/  UMOV UR5, 0xffffffff ;  /* 0xffffffff00057882 */ /* 0x000fd40000000000 */
[----:B------:R-:W-:Y:S01]  /*12dc0*/  @P2 LOP3.LUT R23, R23, 0x1, RZ, 0xfc, !PT ;  /* 0x0000000117172812 */ /* 0x000fe200078efcff */
[----:B--2---:R-:W-:-:S04]  /*12dd0*/  IMAD R33, R8, -0x60, R6 ;  /* 0xffffffa008217824 */ /* 0x004fc800078e0206 */
[----:B------:R-:W-:Y:S02]  /*12de0*/  IMAD.IADD R33, R33, 0x1, -R5 ;  /* 0x0000000121217824 */ /* 0x000fe400078e0a05 */
[----:B------:R-:W-:-:S03]  /*12df0*/  IMAD R5, R25, 0x1800, R30 ;  /* 0x0000180019057824 */ /* 0x000fc600078e021e */
[----:B------:R-:W-:Y:S01]  /*12e00*/  ISETP.GE.AND P0, PT, R33, 0x1, PT ;  /* 0x000000012100780c */ /* 0x000fe20003f06270 */
[----:B------:R-:W-:-:S12]  /*12e10*/  BRA.DIV UR5, `(.L_x_857) ;  /* 0x0000004e05787947 */ /* 0x000fd8000b800000 */
        /* <DEDUP_REMOVED lines=24> */
[----:B0-----:R-:W-:-:S04]  /*12fa0*/  @P0 LEA R3, P1, R9, R3, 0x1 ;  /* 0x0000000309030211 */ /* 0x001fc800078208ff */
[----:B-1----:R-:W-:-:S04]  /*12fb0*/  @P0 IADD3.X R2, RZ, R2, RZ, P1, !PT ;  /* 0x00000002ff020210 */ /* 0x002fc80000ffe4ff */
        /* <DEDUP_REMOVED lines=26> */
.L_x_1001:
[----:B------:R-:W-:-:S13]  /*13160*/  ISETP.GE.AND P0, PT, R33, 0x51, PT ;  /* 0x000000512100780c */ /* 0x000fda0003f06270 */
[----:B0-----:R-:W-:Y:S01]  /*13170*/  @P0 LEA R2, P1, R9, R0, 0x1 ;  /* 0x0000000009020211 */ /* 0x001fe200078208ff */
        /* <DEDUP_REMOVED lines=8> */
.L_x_858:
[----:B------:R-:W-:Y:S02]  /*13200*/  PLOP3.LUT P1, PT, P1, P0, PT, 0xa2, 0x0 ;  /* 0x000000000000781c */ /* 0x000fe40000f21472 */
[----:B------:R-:W-:-:S08]  /*13210*/  @P0 R2UR P1, UR4, R32 ;  /* 0x00000000200402ca */ /* 0x000fd00000020000 */
[----:B------:R-:W-:-:S05]  /*13220*/  @P0 PLOP3.LUT P0, PT, P1, PT, PT, 0x80, 0x0 ;  /* 0x000000000000081c */ /* 0x000fca0000f0f070 */
[----:B------:R-:W-:Y:S01]  /*13230*/  @!P1 SYNCS.ARRIVE.TRANS64.RED.A0T1 RZ, [UR4+0x22830], RZ ;  /* 0x022830ffffff99a7 */ /* 0x000fe20008200404 */
[----:B------:R-:W-:Y:S07]  /*13240*/  @!P1 ARRIVES.LDGSTSBAR.64.TRANSCNT [UR4+0x22830] ;  /* 0x02283000ff0099b0 */ /* 0x000fee0008000a84 */
[----:B------:R-:W-:Y:S05]  /*13250*/  @P0 BRA.U.ANY `(.L_x_858) ;  /* 0xfffffffd00e80947 */ /* 0x000fea000393ffff */
[----:B------:R-:W-:Y:S01]  /*13260*/  NOP ;  /* 0x0000000000007918 */ /* 0x000fe20000000000 */
[----:B------:R-:W2:Y:S02]  /*13270*/  LDL R0, [R1+0x3c] ;  /* 0x00003c0001007983 */ /* 0x000ea40000100800 */
[----:B--2---:R-:W-:-:S13]  /*13280*/  ISETP.NE.AND P2, PT, R0, 0x3, PT ;  /* 0x000000030000780c */ /* 0x004fda0003f45270 */
[----:B------:R-:W-:Y:S05]  /*13290*/  @!P2 BRA `(.L_x_859) ;  /* 0x000000000004a947 */ /* 0x000fea0003800000 */
[----:B------:R-:W-:Y:S01]  /*132a0*/  BPT.TRAP 0x1 ;  /* 0x000000040000795c */ /* 0x000fe20000300000 */
.L_x_859:
[----:B------:R1:W5:Y:S01]  /*132b0*/  LDL.LU R4, [R1+0x10] ;  /* 0x0000100001047983 */ /* 0x0003620000300800 */
[----:B------:R-:W-:Y:S01]  /*132c0*/  LOP3.LUT P0, RZ, R23, 0x4, RZ, 0xc0, !PT ;  /* 0x0000000417ff7812 */ /* 0x000fe2000780c0ff */
[----:B------:R1:W-:Y:S02]  /*132d0*/  SYNCS.ARRIVE.TRANS64.A1T0 RZ, [R32+URZ+0x22830], RZ ;  /* 0x022830ff20ff79a7 */ /* 0x0003e4000810003f */
[----:B0-----:R1:W5:Y:S10]  /*132e0*/  LDL.LU R3, [R1+0xc] ;  /* 0x00000c0001037983 */ /* 0x0013740000300800 */
[----:B------:R-:W-:Y:S05]  /*132f0*/  WARPSYNC.ALL ;  /* 0x0000000000007948 */ /* 0x000fea0003800000 */
[----:B------:R-:W-:Y:S01]  /*13300*/  ULDC.64 UR4, c[0x0][0xa00] ;  /* 0x0002800000047ab9 */ /* 0x000fe20000000a00 */
[----:B------:R-:W-:Y:S01]  /*13310*/  SEL R2, RZ, 0x4, P0 ;  /* 0x00000004ff027807 */ /* 0x000fe20000000000 */
[----:B------:R-:W-:Y:S01]  /*13320*/  BSSY B6, `(.L_x_860) ;  /* 0x0000029000067945 */ /* 0x000fe20003800000 */
[----:B------:R-:W-:Y:S01]  /*13330*/  BAR.SYNC.DEFER_BLOCKING 0x8, 0x180 ;  /* 0x0206000000007b1d */ /* 0x000fe20000010000 */
[----:B------:R-:W-:Y:S02]  /*13340*/  ISETP.NE.U32.AND P0, PT, RZ, UR4, PT ;  /* 0x00000004ff007c0c */ /* 0x000fe4000bf05070 */
[----:B------:R-:W-:-:S02]  /*13350*/  LOP3.LUT P2, RZ, R23, 0x8, RZ, 0xc0, !PT ;  /* 0x0000000817ff7812 */ /* 0x000fc4000784c0ff */
[----:B------:R-:W-:Y:S01]  /*13360*/  ISETP.NE.AND.EX P0, PT, RZ, UR5, PT, P0 ;  /* 0x00000005ff007c0c */ /* 0x000fe2000bf05300 */
[----:B------:R-:W-:Y:S01]  /*13370*/  ULDC.64 UR4, c[0x0][0x298] ;  /* 0x0000a60000047ab9 */ /* 0x000fe20000000a00 */
[----:B------:R-:W-:Y:S02]  /*13380*/  LOP3.LUT P1, RZ, R23, 0x2, RZ, 0xc0, !PT ;  /* 0x0000000217ff7812 */ /* 0x000fe4000782c0ff */
[----:B------:R-:W-:Y:S02]  /*13390*/  SEL R0, RZ, 0x2, P2 ;  /* 0x00000002ff007807 */ /* 0x000fe40001000000 */
[----:B------:R-:W-:Y:S02]  /*133a0*/  SEL R5, R35, RZ, !P0 ;  /* 0x000000ff23057207 */ /* 0x000fe40004000000 */
[----:B------:R-:W-:Y:S02]  /*133b0*/  IADD3 R0, R2, R0, R7 ;  /* 0x0000000002007210 */ /* 0x000fe40007ffe007 */
[----:B------:R-:W-:Y:S01]  /*133c0*/  SEL R35, RZ, 0x8, P1 ;  /* 0x00000008ff237807 */ /* 0x000fe20000800000 */
[----:B------:R0:W-:Y:S03]  /*133d0*/  STL [R1+0x24], R5 ;  /* 0x0000240501007387 */ /* 0x0001e60000100800 */
[----:B------:R-:W-:-:S02]  /*133e0*/  IADD3 R35, R0, R35, RZ ;  /* 0x0000002300237210 */ /* 0x000fc40007ffe0ff */
[----:B-----5:R-:W-:Y:S02]  /*133f0*/  SEL R2, R4, RZ, !P0 ;  /* 0x000000ff04027207 */ /* 0x020fe40004000000 */
[----:B------:R-:W-:Y:S01]  /*13400*/  SHF.R.S32.HI R0, RZ, 0x1f, R3 ;  /* 0x0000001fff007819 */ /* 0x000fe20000011403 */
[C---:B0-----:R-:W-:Y:S02]  /*13410*/  IMAD.WIDE.U32 R4, R3.reuse, UR4, RZ ;  /* 0x0000000403047c25 */ /* 0x041fe4000f8e00ff */
[----:B------:R0:W-:Y:S02]  /*13420*/  STL [R1+0x10], R2 ;  /* 0x0000100201007387 */ /* 0x0001e40000100800 */
[----:B------:R-:W-:Y:S02]  /*13430*/  IMAD R0, R0, UR4, RZ ;  /* 0x0000000400007c24 */ /* 0x000fe4000f8e02ff */
[----:B------:R2:W-:Y:S02]  /*13440*/  STL.64 [R1+0x18], R4 ;  /* 0x0000180401007387 */ /* 0x0005e40000100a00 */
[----:B------:R-:W-:-:S02]  /*13450*/  IMAD R0, R3, UR5, R0 ;  /* 0x0000000503007c24 */ /* 0x000fc4000f8e0200 */
[----:B0-----:R-:W-:Y:S02]  /*13460*/  VIADD R2, R22, 0x18400 ;  /* 0x0001840016027836 */ /* 0x001fe40000000000 */
[----:B------:R-:W-:-:S03]  /*13470*/  IMAD.IADD R0, R5, 0x1, R0 ;  /* 0x0000000105007824 */ /* 0x000fc600078e0200 */
[----:B------:R-:W-:Y:S02]  /*13480*/  LOP3.LUT P0, RZ, R2, 0x3ff, RZ, 0xc0, !PT ;  /* 0x000003ff02ff7812 */ /* 0x000fe4000780c0ff */
[----:B------:R2:W-:Y:S11]  /*13490*/  STL [R1+0xc], R0 ;  /* 0x00000c0001007387 */ /* 0x0005f60000100800 */
[----:B--2---:R-:W-:Y:S05]  /*134a0*/  @!P0 BRA `(.L_x_861) ;  /* 0x0000000000408947 */ /* 0x004fea0003800000 */
[----:B------:R-:W-:Y:S01]  /*134b0*/  MOV R2, 0x0 ;  /* 0x0000000000027802 */ /* 0x000fe20000000f00 */
[----:B------:R-:W-:Y:S01]  /*134c0*/  ULDC.64 UR4, c[0x4][0x98] ;  /* 0x0100260000047ab9 */ /* 0x000fe20000000a00 */
[----:B------:R-:W-:Y:S01]  /*134d0*/  ULDC.64 UR6, c[0x4][0xa0] ;  /* 0x0100280000067ab9 */ /* 0x000fe20000000a00 */
[----:B------:R-:W-:Y:S01]  /*134e0*/  ULDC.64 UR8, c[0x4][0x20] ;  /* 0x0100080000087ab9 */ /* 0x000fe20000000a00 */
[----:B------:R-:W-:Y:S01]  /*134f0*/  IMAD.U32 R4, RZ, RZ, UR4 ;  /* 0x00000004ff047e24 */ /* 0x000fe2000f8e00ff */
[----:B------:R-:W-:Y:S01]  /*13500*/  MOV R11, UR9 ;  /* 0x00000009000b7c02 */ /* 0x000fe20008000f00 */
[----:B------:R-:W0:Y:S01]  /*13510*/  LDC.64 R2, c[0x4][R2] ;  /* 0x0100000002027b82 */ /* 0x000e220000000a00 */
        /* <DEDUP_REMOVED lines=9> */
.L_x_861:
[----:B------:R-:W-:Y:S05]  /*135b0*/  BSYNC B6 ;  /* 0x0000000000067941 */ /* 0x000fea0003800000 */
.L_x_860:
[----:B------:R-:W2:Y:S01]  /*135c0*/  LDL.LU R0, [R1+0xc] ;  /* 0x00000c0001007983 */ /* 0x000ea20000300800 */
[----:B------:R-:W-:Y:S01]  /*135d0*/  ULDC.64 UR4, c[0x0][0x2d8] ;  /* 0x0000b60000047ab9 */ /* 0x000fe20000000a00 */
[----:B------:R-:W0:Y:S02]  /*135e0*/  LDC R7, c[0x0][0x448] ;  /* 0x00011200ff077b82 */ /* 0x000e240000000800 */
[----:B------:R-:W2:Y:S04]  /*135f0*/  LDL.LU.64 R2, [R1+0x18] ;  /* 0x0000180001027983 */ /* 0x000ea80000300a00 */
[----:B------:R-:W3:Y:S04]  /*13600*/  LDL.LU R21, [R1+0x10] ;  /* 0x0000100001157983 */ /* 0x000ee80000300800 */
[----:B------:R-:W4:Y:S01]  /*13610*/  LDL.LU R20, [R1+0x24] ;  /* 0x0000240001147983 */ /* 0x000f220000300800 */
[----:B------:R-:W-:-:S03]  /*13620*/  SHF.L.U32 R17, R17, 0x7, RZ ;  /* 0x0000000711117819 */ /* 0x000fc600000006ff */
[----:B------:R0:W5:Y:S02]  /*13630*/  LDL R8, [R1+0x8] ;  /* 0x0000080001087983 */ /* 0x0001640000100800 */
[----:B0-----:R-:W-:-:S13]  /*13640*/  ISETP.NE.AND P0, PT, R7, 0x1, PT ;  /* 0x000000010700780c */ /* 0x001fda0003f05270 */
[----:B------:R-:W0:Y:S08]  /*13650*/  @P0 LDC R4, c[0x0][0x44c] ;  /* 0x00011300ff040b82 */ /* 0x000e300000000800 */
[----:B------:R-:W1:Y:S01]  /*13660*/  @P0 LDC R6, c[0x0][0x450] ;  /* 0x00011400ff060b82 */ /* 0x000e620000000800 */
[----:B--2---:R-:W-:Y:S02]  /*13670*/  IMAD.MOV.U32 R3, RZ, RZ, R0 ;  /* 0x000000ffff037224 */ /* 0x004fe400078e0000 */
[----:B------:R-:W-:-:S02]  /*13680*/  IMAD R0, R28, UR4, RZ ;  /* 0x000000041c007c24 */ /* 0x000fc4000f8e02ff */
[----:B------:R-:W-:-:S04]  /*13690*/  IMAD.WIDE.U32 R2, R18, UR4, R2 ;  /* 0x0000000412027c25 */ /* 0x000fc8000f8e0002 */
[----:B------:R-:W-:Y:S01]  /*136a0*/  IMAD R0, R18, UR5, R0 ;  /* 0x0000000512007c24 */ /* 0x000fe2000f8e0200 */
[----:B------:R-:W-:-:S03]  /*136b0*/  ULDC.64 UR4, c[0x0][0x2e0] ;  /* 0x0000b80000047ab9 */ /* 0x000fc60000000a00 */
[----:B------:R-:W-:Y:S02]  /*136c0*/  IMAD.IADD R3, R3, 0x1, R0 ;  /* 0x0000000103037824 */ /* 0x000fe400078e0200 */
[----:B---3--:R-:W-:Y:S02]  /*136d0*/  IMAD R0, R21, UR4, RZ ;  /* 0x0000000415007c24 */ /* 0x008fe4000f8e02ff */
[----:B----4-:R-:W-:-:S04]  /*136e0*/  IMAD.WIDE.U32 R2, R20, UR4, R2 ;  /* 0x0000000414027c25 */ /* 0x010fc8000f8e0002 */
[----:B------:R-:W-:Y:S01]  /*136f0*/  IMAD R0, R20, UR5, R0 ;  /* 0x0000000514007c24 */ /* 0x000fe2000f8e0200 */
[----:B------:R-:W2:Y:S01]  /*13700*/  S2R R9, SR_TID.X ;  /* 0x0000000000097919 */ /* 0x000ea20000002100 */
[----:B------:R-:W-:Y:S02]  /*13710*/  ULDC.64 UR4, c[0x0][0x2d0] ;  /* 0x0000b40000047ab9 */ /* 0x000fe40000000a00 */
[----:B------:R-:W-:Y:S01]  /*13720*/  IMAD.IADD R3, R3, 0x1, R0 ;  /* 0x0000000103037824 */ /* 0x000fe200078e0200 */
[----:B------:R-:W3:Y:S02]  /*13730*/  S2R R20, SR_TID.X ;  /* 0x0000000000147919 */ /* 0x000ee40000002100 */
[----:B---3--:R-:W-:-:S04]  /*13740*/  LOP3.LUT R20, R20, 0x7f, RZ, 0xc0, !PT ;  /* 0x0000007f14147812 */ /* 0x008fc800078ec0ff */
[----:B------:R-:W-:Y:S02]  /*13750*/  SHF.R.U32.HI R21, RZ, 0x3, R20 ;  /* 0x00000003ff157819 */ /* 0x000fe40000011614 */
[----:B------:R-:W3:Y:S02]  /*13760*/  S2R R20, SR_TID.X ;  /* 0x0000000000147919 */ /* 0x000ee40000002100 */
[----:B---3--:R-:W-:-:S05]  /*13770*/  IMAD.SHL.U32 R20, R20, 0x10, RZ ;  /* 0x0000001014147824 */ /* 0x008fca00078e00ff */
[----:B------:R-:W-:-:S04]  /*13780*/  LOP3.LUT R20, R21, 0x70, R20, 0xf8, !PT ;  /* 0x0000007015147812 */ /* 0x000fc800078ef814 */
[----:B------:R-:W-:Y:S02]  /*13790*/  LOP3.LUT R0, R20, R17, RZ, 0xfc, !PT ;  /* 0x0000001114007212 */ /* 0x000fe400078efcff */
[----:B------:R3:W5:Y:S03]  /*137a0*/  LDL R20, [R1+0x20] ;  /* 0x0000200001147983 */ /* 0x0007660000100800 */
[----:B0-----:R-:W-:-:S04]  /*137b0*/  @P0 IMAD.HI.U32 R5, R0, R4, RZ ;  /* 0x0000000400050227 */ /* 0x001fc800078e00ff */
[----:B------:R-:W-:Y:S01]  /*137c0*/  IMAD.MOV.U32 R4, RZ, RZ, R0 ;  /* 0x000000ffff047224 */ /* 0x000fe200078e0000 */
[----:B-1----:R-:W-:Y:S01]  /*137d0*/  @P0 SHF.R.U32.HI R4, RZ, R6, R5 ;  /* 0x00000006ff040219 */ /* 0x002fe20000011605 */
[----:B------:R-:W0:Y:S04]  /*137e0*/  S2R R21, SR_TID.X ;  /* 0x0000000000157919 */ /* 0x000e280000002100 */
        /* <DEDUP_REMOVED lines=12> */
[----:B------:R-:W-:Y:S01]  /*138b0*/  ULDC.64 UR4, c[0x0][0x280] ;  /* 0x0000a00000047ab9 */ /* 0x000fe20000000a00 */
[----:B--2---:R-:W-:Y:S01]  /*138c0*/  IMAD.SHL.U32 R9, R9, 0x8, RZ ;  /* 0x0000000809097824 */ /* 0x004fe200078e00ff */
[C---:B------:R-:W-:Y:S01]  /*138d0*/  LEA R0, P0, R2.reuse, UR4, 0x1 ;  /* 0x0000000402007c11 */ /* 0x040fe2000f8008ff */
[----:B------:R-:W-:Y:S01]  /*138e0*/  IMAD.IADD R3, R3, 0x1, R4 ;  /* 0x0000000103037824 */ /* 0x000fe200078e0204 */
[----:B------:R-:W-:Y:S02]  /*138f0*/  ULDC UR4, c[0x0][0x2b8] ;  /* 0x0000ae0000047ab9 */ /* 0x000fe40000000800 */
[----:B------:R-:W-:Y:S02]  /*13900*/  LOP3.LUT R9, R9, 0x38, RZ, 0xc0, !PT ;  /* 0x0000003809097812 */ /* 0x000fe400078ec0ff */
[----:B------:R-:W-:Y:S01]  /*13910*/  LEA.HI.X R2, R2, UR5, R3, 0x1, P0 ;  /* 0x0000000502027c11 */ /* 0x000fe200080f0c03 */
[----:B------:R-:W-:Y:S01]  /*13920*/  UMOV UR5, 0xffffffff ;  /* 0xffffffff00057882 */ /* 0x000fe20000000000 */
[----:B0-----:R-:W-:-:S02]  /*13930*/  LOP3.LUT R21, R21, 0x7f, RZ, 0xc0, !PT ;  /* 0x0000007f15157812 */ /* 0x001fc400078ec0ff */
[----:B------:R-:W-:Y:S02]  /*13940*/  ISETP.GE.AND P1, PT, R9, UR4, PT ;  /* 0x0000000409007c0c */ /* 0x000fe4000bf26270 */
[----:B------:R-:W-:Y:S01]  /*13950*/  SHF.R.U32.HI R10, RZ, 0x3, R21 ;  /* 0x00000003ff0a7819 */ /* 0x000fe20000011615 */
[----:B---3--:R-:W-:Y:S10]  /*13960*/  BRA.DIV UR5, `(.L_x_862) ;  /* 0x0000004a05a47947 */ /* 0x008ff4000b800000 */
[----:B------:R-:W0:Y:S01]  /*13970*/  SHFL.IDX PT, R5, R0, RZ, 0x181f ;  /* 0x00181fff00057589 */ /* 0x000e2200000e0000 */
[----:B-----5:R-:W-:Y:S02]  /*13980*/  IMAD R3, R20, R7, RZ ;  /* 0x0000000714037224 */ /* 0x020fe400078e02ff */
[----:B------:R-:W-:Y:S01]  /*13990*/  IMAD.IADD R17, R10, 0x1, R17 ;  /* 0x000000010a117824 */ /* 0x000fe200078e0211 */
[----:B------:R-:W1:Y:S04]  /*139a0*/  SHFL.IDX PT, R4, R2, RZ, 0x181f ;  /* 0x00181fff02047589 */ /* 0x000e6800000e0000 */
[C---:B------:R-:W-:Y:S02]  /*139b0*/  ISETP.GE.AND P0, PT, R17.reuse, R3, PT ;  /* 0x000000031100720c */ /* 0x040fe40003f06270 */
[----:B------:R-:W-:-:S11]  /*139c0*/  IADD3 R6, R17, 0x10, RZ ;  /* 0x0000001011067810 */ /* 0x000fd60007ffe0ff */
[----:B0-----:R-:W-:-:S05]  /*139d0*/  @!P0 LEA R5, P2, R9, R5, 0x1 ;  /* 0x0000000509058211 */ /* 0x001fca00078408ff */
[----:B-1----:R-:W-:-:S05]  /*139e0*/  @!P0 IMAD.X R4, RZ, RZ, R4, P2 ;  /* 0x000000ffff048224 */ /* 0x002fca00010e0604 */
        /* <DEDUP_REMOVED lines=8> */
[----:B------:R-:W1:Y:S06]  /*13a70*/  SHFL.IDX PT, R4, R2, 0x1, 0x181f ;  /* 0x00381f0002047f89 */ /* 0x000e6c00000e0000 */
[----:B0-----:R-:W-:-:S05]  /*13a80*/  @!P0 LEA R5, P2, R9, R5, 0x1 ;  /* 0x0000000509058211 */ /* 0x001fca00078408ff */
[----:B-1----:R-:W-:-:S05]  /*13a90*/  @!P0 IMAD.X R4, RZ, RZ, R4, P2 ;  /* 0x000000ffff048224 */ /* 0x002fca00010e0604 */
[----:B------:R-:W-:-:S04]  /*13aa0*/  @!P0 LOP3.LUT R5, R5, R4, RZ, 0x3c, !PT ;  /* 0x0000000405058212 */ /* 0x000fc800078e3cff */
[----:B------:R-:W-:-:S04]  /*13ab0*/  @!P0 LOP3.LUT R4, R5, R4, RZ, 0x3c, !PT ;  /* 0x0000000405048212 */ /* 0x000fc800078e3cff */
[----:B------:R-:W-:-:S05]  /*13ac0*/  @!P0 LOP3.LUT R5, R5, R4, RZ, 0x3c, !PT ;  /* 0x0000000405058212 */ /* 0x000fca00078e3cff */
        /* <DEDUP_REMOVED lines=21> */
[----:B------:R-:W-:Y:S02]  /*13c20*/  ISETP.GE.AND P0, PT, R6, R3, PT ;  /* 0x000000030600720c */ /* 0x000fe40003f06270 */
[----:B------:R-:W-:Y:S01]  /*13c30*/  IADD3 R6, R17, 0x50, RZ ;  /* 0x0000005011067810 */ /* 0x000fe20007ffe0ff */
        /* <DEDUP_REMOVED lines=18> */
[----:B------:R-:W-:-:S03]  /*13d60*/  ISETP.GE.AND P0, PT, R6, R3, PT ;  /* 0x000000030600720c */ /* 0x000fc60003f06270 */
[----:B0-----:R-:W0:Y:S04]  /*13d70*/  SHFL.IDX PT, R5, R0, 0x6, 0x181f ;  /* 0x00d81f0000057f89 */ /* 0x001e2800000e0000 */
[----:B------:R-:W1:Y:S04]  /*13d80*/  SHFL.IDX PT, R4, R2, 0x6, 0x181f ;  /* 0x00d81f0002047f89 */ /* 0x000e6800000e0000 */
[----:B------:R-:W2:Y:S02]  /*13d90*/  SHFL.IDX PT, R0, R0, 0x7, 0x181f ;  /* 0x00f81f0000007f89 */ /* 0x000ea400000e0000 */
[----:B0-----:R-:W-:-:S05]  /*13da0*/  @!P0 LEA R5, P2, R9, R5, 0x1 ;  /* 0x0000000509058211 */ /* 0x001fca00078408ff */
[----:B-1----:R-:W-:-:S05]  /*13db0*/  @!P0 IMAD.X R4, RZ, RZ, R4, P2 ;  /* 0x000000ffff048224 */ /* 0x002fca00010e0604 */
[----:B------:R-:W-:-:S04]  /*13dc0*/  @!P0 LOP3.LUT R5, R5, R4, RZ, 0x3c, !PT ;  /* 0x0000000405058212 */ /* 0x000fc800078e3cff */
[----:B------:R-:W-:-:S04]  /*13dd0*/  @!P0 LOP3.LUT R4, R5, R4, RZ, 0x3c, !PT ;  /* 0x0000000405048212 */ /* 0x000fc800078e3cff */
[----:B------:R-:W-:-:S05]  /*13de0*/  @!P0 LOP3.LUT R5, R5, R4, RZ, 0x3c, !PT ;  /* 0x0000000405058212 */ /* 0x000fca00078e3cff */
[----:B------:R0:W-:Y:S04]  /*13df0*/  @!P0 LDGSTS.E.BYPASS.LTC128B.128 [R8+0x1b400], desc[UR40][R4.64], !P1 ;  /* 0x1b40000004088fae */ /* 0x0001e8000c901d68 */
[----:B0-2---:R0:W1:Y:S02]  /*13e00*/  SHFL.IDX PT, R4, R2, 0x7, 0x181f ;  /* 0x00f81f0002047f89 */ /* 0x00506400000e0000 */
.L_x_1018:
[----:B------:R-:W-:-:S05]  /*13e10*/  VIADD R17, R17, 0x70 ;  /* 0x0000007011117836 */ /* 0x000fca0000000000 */
[----:B------:R-:W-:-:S13]  /*13e20*/  ISETP.GE.AND P0, PT, R17, R3, PT ;  /* 0x000000031100720c */ /* 0x000fda0003f06270 */
[----:B0-----:R-:W-:-:S05]  /*13e30*/  @!P0 LEA R2, P2, R9, R0, 0x1 ;  /* 0x0000000009028211 */ /* 0x001fca00078408ff */
[----:B-1----:R-:W-:-:S05]  /*13e40*/  @!P0 IMAD.X R3, RZ, RZ, R4, P2 ;  /* 0x000000ffff038224 */ /* 0x002fca00010e0604 */
[----:B------:R-:W-:Y:S01]  /*13e50*/  @!PT LDS RZ, [RZ] ;  /* 0x00000000fffff984 */ /* 0x000fe20000000800 */
[----:B------:R-:W-:Y:S01]  /*13e60*/  @!PT LDS RZ, [RZ] ;  /* 0x00000000fffff984 */ /* 0x000fe20000000800 */
[----:B------:R-:W-:Y:S01]  /*13e70*/  @!PT LDS RZ, [RZ] ;  /* 0x00000000fffff984 */ /* 0x000fe20000000800 */
[----:B------:R0:W-:Y:S01]  /*13e80*/  @!P0 LDGSTS.E.BYPASS.LTC128B.128 [R8+0x1bc00], desc[UR40][R2.64], !P1 ;  /* 0x1bc0000002088fae */ /* 0x0001e2000c901d68 */
[----:B------:R-:W-:Y:S01]  /*13e90*/  PLOP3.LUT P0, PT, PT, PT, PT, 0x80, 0x0 ;  /* 0x000000000000781c */ /* 0x000fe20003f0f070 */
[----:B------:R-:W-:-:S12]  /*13ea0*/  NOP ;  /* 0x0000000000007918 */ /* 0x000fd80000000000 */
.L_x_863:
        /* <DEDUP_REMOVED lines=16> */
[----:B------:R-:W1:Y:S03]  /*13fb0*/  SYNCS.PHASECHK.TRANS64.TRYWAIT P0, [R22+URZ+0x22820], R3 ;  /* 0x02282003160075a7 */ /* 0x000e66000800017f */
[----:B01----:R-:W-:Y:S05]  /*13fc0*/  @!P0 BRA `(.L_x_865) ;  /* 0x0000004c00b08947 */ /* 0x003fea0003800000 */
.L_x_1019:
[----:B------:R-:W-:Y:S05]  /*13fd0*/  BSYNC B0 ;  /* 0x0000000000007941 */ /* 0x000fea0003800000 */
.L_x_864:
[----:B------:R-:W2:Y:S02]  /*13fe0*/  LDL R0, [R1+0x3c] ;  /* 0x00003c0001007983 */ /* 0x000ea40000100800 */
[----:B--2---:R-:W-:-:S13]  /*13ff0*/  ISETP.NE.AND P0, PT, R0, 0x3, PT ;  /* 0x000000030000780c */ /* 0x004fda0003f05270 */
[----:B------:R-:W-:Y:S05]  /*14000*/  @!P0 BRA `(.L_x_866) ;  /* 0x0000000000048947 */ /* 0x000fea0003800000 */
[----:B------:R-:W-:Y:S01]  /*14010*/  BPT.TRAP 0x1 ;  /* 0x000000040000795c */ /* 0x000fe20000300000 */
.L_x_866:
[----:B0-----:R-:W-:Y:S01]  /*14020*/  SHF.L.U32 R3, R26, 0x1f, RZ ;  /* 0x0000001f1a037819 */ /* 0x001fe200000006ff */
[----:B------:R-:W-:Y:S03]  /*14030*/  BSSY B0, `(.L_x_867) ;  /* 0x0000003000007945 */ /* 0x000fe60003800000 */
[----:B------:R-:W0:Y:S02]  /*14040*/  SYNCS.PHASECHK.TRANS64.TRYWAIT P0, [R32+URZ+0x22860], R3 ;  /* 0x02286003200075a7 */ /* 0x000e24000800017f */
[----:B0-----:R-:W-:Y:S05]  /*14050*/  @!P0 BRA `(.L_x_868) ;  /* 0x0000004c00a08947 */ /* 0x001fea0003800000 */
.L_x_1020:
[----:B------:R-:W-:Y:S05]  /*14060*/  BSYNC B0 ;  /* 0x0000000000007941 */ /* 0x000fea0003800000 */
.L_x_867:
[----:B------:R-:W2:Y:S01]  /*14070*/  LDL.LU R0, [R1+0x30] ;  /* 0x0000300001007983 */ /* 0x000ea20000300800 */
[----:B------:R-:W-:-:S03]  /*14080*/  ULDC.64 UR4, c[0x0][0x328] ;  /* 0x0000ca0000047ab9 */ /* 0x000fc60000000a00 */
[----:B------:R-:W3:Y:S01]  /*14090*/  LDL.LU R4, [R1+0x34] ;  /* 0x0000340001047983 */ /* 0x000ee20000300800 */
[----:B0-----:R-:W-:-:S04]  /*140a0*/  IMAD.WIDE.U32 R2, R37, UR4, RZ ;  /* 0x0000000425027c25 */ /* 0x001fc8000f8e00ff */
[----:B--2---:R-:W-:-:S04]  /*140b0*/  IMAD R0, R0, UR4, RZ ;  /* 0x0000000400007c24 */ /* 0x004fc8000f8e02ff */
[----:B------:R-:W-:Y:S01]  /*140c0*/  IMAD R0, R37, UR5, R0 ;  /* 0x0000000525007c24 */ /* 0x000fe2000f8e0200 */
[----:B------:R-:W-:-:S04]  /*140d0*/  ULDC.64 UR4, c[0x0][0x338] ;  /* 0x0000ce0000047ab9 */ /* 0x000fc80000000a00 */
[----:B------:R-:W-:Y:S01]  /*140e0*/  IADD3 R3, R3, R0, RZ ;  /* 0x0000000003037210 */ /* 0x000fe20007ffe0ff */
[----:B---3--:R-:W-:Y:S02]  /*140f0*/  IMAD R0, R4, UR4, RZ ;  /* 0x0000000404007c24 */ /* 0x008fe4000f8e02ff */
[----:B------:R-:W-:Y:S02]  /*14100*/  IMAD R4, R25, 0x6000, R30 ;  /* 0x0000600019047824 */ /* 0x000fe400078e021e */
[----:B------:R-:W-:-:S04]  /*14110*/  IMAD.WIDE.U32 R2, R36, UR4, R2 ;  /* 0x0000000424027c25 */ /* 0x000fc8000f8e0002 */
[----:B------:R-:W-:Y:S01]  /*14120*/  IMAD R5, R36, UR5, R0 ;  /* 0x0000000524057c24 */ /* 0x000fe2000f8e0200 */
[----:B------:R-:W-:-:S03]  /*14130*/  ULDC.64 UR4, c[0x0][0x330] ;  /* 0x0000cc0000047ab9 */ /* 0x000fc60000000a00 */
        /* <DEDUP_REMOVED lines=11> */
[----:B------:R-:W-:Y:S01]  /*141f0*/  IMAD R4, R4, 0x2, R22 ;  /* 0x0000000204047824 */ /* 0x000fe200078e0216 */
[C---:B------:R-:W-:Y:S01]  /*14200*/  LOP3.LUT P2, RZ, R35.reuse, 0x2, RZ, 0xc0, !PT ;  /* 0x0000000223ff7812 */ /* 0x040fe2000784c0ff */
[----:B------:R-:W1:Y:S01]  /*14210*/  SHFL.IDX PT, R2, R5, RZ, 0x181f ;  /* 0x00181fff05027589 */ /* 0x000e6200000e0000 */
[----:B------:R-:W-:-:S03]  /*14220*/  LOP3.LUT P1, RZ, R35, 0x4, RZ, 0xc0, !PT ;  /* 0x0000000423ff7812 */ /* 0x000fc6000782c0ff */
[----:B------:R-:W2:Y:S01]  /*14230*/  SHFL.IDX PT, R3, R6, RZ, 0x181f ;  /* 0x00181fff06037589 */ /* 0x000ea200000e0000 */
[----:B------:R-:W-:-:S03]  /*14240*/  ISETP.LT.OR P4, PT, R33, 0x1, !P1 ;  /* 0x000000012100780c */ /* 0x000fc60004f81670 */
[----:B------:R-:W3:Y:S01]  /*14250*/  SHFL.IDX PT, R14, R5, 0x1, 0x181f ;  /* 0x00381f00050e7f89 */ /* 0x000ee200000e0000 */
[----:B0-----:R-:W-:-:S05]  /*14260*/  IMAD.SHL.U32 R7, R7, 0x8, RZ ;  /* 0x0000000807077824 */ /* 0x001fca00078e00ff */
[----:B------:R-:W-:-:S05]  /*14270*/  LOP3.LUT R7, R7, 0x38, RZ, 0xc0, !PT ;  /* 0x0000003807077812 */ /* 0x000fca00078ec0ff */
[----:B------:R-:W-:Y:S01]  /*14280*/  IMAD.SHL.U32 R0, R7, 0x2, RZ ;  /* 0x0000000207007824 */ /* 0x000fe200078e00ff */
[----:B------:R-:W-:-:S04]  /*14290*/  LOP3.LUT R7, R35, 0x1, RZ, 0xc0, !PT ;  /* 0x0000000123077812 */ /* 0x000fc800078ec0ff */
[----:B-1----:R-:W-:Y:S02]  /*142a0*/  IADD3 R2, P0, R2, R0, RZ ;  /* 0x0000000002027210 */ /* 0x002fe40007f1e0ff */
[----:B------:R-:W-:-:S03]  /*142b0*/  ISETP.NE.U32.AND P3, PT, R7, 0x1, PT ;  /* 0x000000010700780c */ /* 0x000fc60003f65070 */
[----:B--2---:R-:W-:Y:S01]  /*142c0*/  IMAD.X R3, RZ, RZ, R3, P0 ;  /* 0x000000ffff037224 */ /* 0x004fe200000e0603 */
[----:B------:R-:W-:-:S13]  /*142d0*/  ISETP.LT.OR P0, PT, R33, 0x1, P3 ;  /* 0x000000012100780c */ /* 0x000fda0001f01670 */
[----:B------:R-:W-:Y:S01]  /*142e0*/  LDGSTS.E.BYPASS.LTC128B.128 [R4+0x400], desc[UR40][R2.64], !P0 ;  /* 0x0040000002047fae */ /* 0x000fe2000c101d68 */
[----:B------:R-:W-:-:S13]  /*142f0*/  ISETP.LT.OR P0, PT, R33, 0x1, !P2 ;  /* 0x000000012100780c */ /* 0x000fda0005701670 */
[----:B------:R-:W-:Y:S01]  /*14300*/  LDGSTS.E.BYPASS.LTC128B.128 [R4+0x3400], desc[UR40][R2.64+0x80], !P0 ;  /* 0x0340008002047fae */ /* 0x000fe2000c101d68 */
[----:B------:R-:W-:-:S03]  /*14310*/  LOP3.LUT P0, RZ, R35, 0x8, RZ, 0xc0, !PT ;  /* 0x0000000823ff7812 */ /* 0x000fc6000780c0ff */
[----:B------:R-:W-:Y:S01]  /*14320*/  LDGSTS.E.BYPASS.LTC128B.128 [R4+0x6400], desc[UR40][R2.64+0x100], !P4 ;  /* 0x0640010002047fae */ /* 0x000fe2000e101d68 */
[----:B------:R-:W-:-:S13]  /*14330*/  ISETP.LT.OR P4, PT, R33, 0x1, !P0 ;  /* 0x000000012100780c */ /* 0x000fda0004781670 */
[----:B------:R0:W-:Y:S01]  /*14340*/  LDGSTS.E.BYPASS.LTC128B.128 [R4+0x9400], desc[UR40][R2.64+0x180], !P4 ;  /* 0x0940018002047fae */ /* 0x0001e2000e101d68 */
[----:B---3--:R-:W-:-:S03]  /*14350*/  IADD3 R8, P4, R14, R0, RZ ;  /* 0x000000000e087210 */ /* 0x008fc60007f9e0ff */
[----:B------:R-:W-:Y:S04]  /*14360*/  SHFL.IDX PT, R14, R5, 0x2, 0x181f ;  /* 0x00581f00050e7f89 */ /* 0x000fe800000e0000 */
[----:B0-----:R-:W0:Y:S02]  /*14370*/  SHFL.IDX PT, R3, R6, 0x1, 0x181f ;  /* 0x00381f0006037f89 */ /* 0x001e2400000e0000 */
[----:B0-----:R-:W-:Y:S01]  /*14380*/  IMAD.X R9, RZ, RZ, R3, P4 ;  /* 0x000000ffff097224 */ /* 0x001fe200020e0603 */
        /* <DEDUP_REMOVED lines=8> */
[----:B------:R1:W-:Y:S01]  /*14410*/  LDGSTS.E.BYPASS.LTC128B.128 [R4+0x9c00], desc[UR40][R8.64+0x180], !P4 ;  /* 0x09c0018008047fae */ /* 0x0003e2000e101d68 */
[----:B------:R-:W-:-:S03]  /*14420*/  IADD3 R2, P4, R14, R0, RZ ;  /* 0x000000000e027210 */ /* 0x000fc60007f9e0ff */
[----:B------:R-:W1:Y:S01]  /*14430*/  SHFL.IDX PT, R14, R5, 0x3, 0x181f ;  /* 0x00781f00050e7f89 */ /* 0x000e6200000e0000 */
[----:B0-----:R-:W-:Y:S02]  /*14440*/  IADD3.X R3, RZ, R3, RZ, P4, !PT ;  /* 0x00000003ff037210 */ /* 0x001fe400027fe4ff */
        /* <DEDUP_REMOVED lines=8> */
[----:B-1----:R-:W-:-:S03]  /*144d0*/  IADD3 R8, P4, R14, R0, RZ ;  /* 0x000000000e087210 */ /* 0x002fc60007f9e0ff */
[----:B------:R-:W-:Y:S04]  /*144e0*/  SHFL.IDX PT, R14, R5, 0x4, 0x181f ;  /* 0x00981f00050e7f89 */ /* 0x000fe800000e0000 */
[----:B0-----:R-:W0:Y:S02]  /*144f0*/  SHFL.IDX PT, R3, R6, 0x3, 0x181f ;  /* 0x00781f0006037f89 */ /* 0x001e2400000e0000 */
[----:B0-----:R-:W-:Y:S01]  /*14500*/  IMAD.X R9, RZ, RZ, R3, P4 ;  /* 0x000000ffff097224 */ /* 0x001fe200020e0603 */
[C---:B------:R-:W-:Y:S01]  /*14510*/  ISETP.LT.OR P4, PT, R33.reuse, 0x31, P3 ;  /* 0x000000312100780c */ /* 0x040fe20001f81670 */
[----:B------:R-:W0:Y:S04]  /*14520*/  SHFL.IDX PT, R3, R6, 0x4, 0x181f ;  /* 0x00981f0006037f89 */ /* 0x000e2800000e0000 */
[----:B------:R-:W1:Y:S08]  /*14530*/  SHFL.IDX PT, R6, R6, 0x5, 0x181f ;  /* 0x00b81f0006067f89 */ /* 0x000e7000000e0000 */
[----:B------:R2:W-:Y:S01]  /*14540*/  LDGSTS.E.BYPASS.LTC128B.128 [R4+0x1c00], desc[UR40][R8.64], !P4 ;  /* 0x01c0000008047fae */ /* 0x0005e2000e101d68 */
[----:B------:R-:W-:-:S13]  /*14550*/  ISETP.LT.OR P4, PT, R33, 0x31, !P2 ;  /* 0x000000312100780c */ /* 0x000fda0005781670 */
[----:B------:R2:W-:Y:S01]  /*14560*/  LDGSTS.E.BYPASS.LTC128B.128 [R4+0x4c00], desc[UR40][R8.64+0x80], !P4 ;  /* 0x04c0008008047fae */ /* 0x0005e2000e101d68 */
[----:B------:R-:W-:-:S13]  /*14570*/  ISETP.LT.OR P4, PT, R33, 0x31, !P1 ;  /* 0x000000312100780c */ /* 0x000fda0004f81670 */
[----:B------:R2:W-:Y:S01]  /*14580*/  LDGSTS.E.BYPASS.LTC128B.128 [R4+0x7c00], desc[UR40][R8.64+0x100], !P4 ;  /* 0x07c0010008047fae */ /* 0x0005e2000e101d68 */
[----:B------:R-:W-:-:S13]  /*14590*/  ISETP.LT.OR P4, PT, R33, 0x31, !P0 ;  /* 0x000000312100780c */ /* 0x000fda0004781670 */
[----:B------:R2:W-:Y:S01]  /*145a0*/  LDGSTS.E.BYPASS.LTC128B.128 [R4+0xac00], desc[UR40][R8.64+0x180], !P4 ;  /* 0x0ac0018008047fae */ /* 0x0005e2000e101d68 */
[----:B------:R-:W-:-:S03]  /*145b0*/  IADD3 R2, P4, R14, R0, RZ ;  /* 0x000000000e027210 */ /* 0x000fc60007f9e0ff */
[----:B------:R2:W3:Y:S02]  /*145c0*/  SHFL.IDX PT, R14, R5, 0x5, 0x181f ;  /* 0x00b81f00050e7f89 */ /* 0x0004e400000e0000 */
        /* <DEDUP_REMOVED lines=8> */
[----:B-1-3--:R2:W-:Y:S02]  /*14650*/  LDGSTS.E.BYPASS.LTC128B.128 [R4+0xb400], desc[UR40][R2.64+0x180], !P4 ;  /* 0x0b40018002047fae */ /* 0x00a5e4000e101d68 */
.L_x_1034:
[C---:B------:R-:W-:Y:S02]  /*14660*/  ISETP.LT.OR P3, PT, R33.reuse, 0x51, P3 ;  /* 0x000000512100780c */ /* 0x040fe40001f61670 */
[C---:B------:R-:W-:Y:S02]  /*14670*/  ISETP.LT.OR P2, PT, R33.reuse, 0x51, !P2 ;  /* 0x000000512100780c */ /* 0x040fe40005741670 */
[C---:B------:R-:W-:Y:S02]  /*14680*/  ISETP.LT.OR P1, PT, R33.reuse, 0x51, !P1 ;  /* 0x000000512100780c */ /* 0x040fe40004f21670 */
[----:B0-2---:R-:W-:Y:S02]  /*14690*/  IADD3 R2, P4, R14, R0, RZ ;  /* 0x000000000e027210 */ /* 0x005fe40007f9e0ff */
        /* <DEDUP_REMOVED lines=11> */
.L_x_870:
[----:B------:R-:W-:Y:S02]  /*14750*/  PLOP3.LUT P1, PT, P1, P0, PT, 0xa2, 0x0 ;  /* 0x000000000000781c */ /* 0x000fe40000f21472 */
[----:B------:R-:W-:-:S08]  /*14760*/  @P0 R2UR P1, UR4, R32 ;  /* 0x00000000200402ca */ /* 0x000fd00000020000 */
[----:B------:R-:W-:-:S05]  /*14770*/  @P0 PLOP3.LUT P0, PT, P1, PT, PT, 0x80, 0x0 ;  /* 0x000000000000081c */ /* 0x000fca0000f0f070 */
[----:B------:R-:W-:Y:S01]  /*14780*/  @!P1 SYNCS.ARRIVE.TRANS64.RED.A0T1 RZ, [UR4+0x22850], RZ ;  /* 0x022850ffffff99a7 */ /* 0x000fe20008200404 */
[----:B------:R-:W-:Y:S07]  /*14790*/  @!P1 ARRIVES.LDGSTSBAR.64.TRANSCNT [UR4+0x22850] ;  /* 0x02285000ff0099b0 */ /* 0x000fee0008000a84 */
[----:B------:R-:W-:Y:S05]  /*147a0*/  @P0 BRA.U.ANY `(.L_x_870) ;  /* 0xfffffffd00e80947 */ /* 0x000fea000393ffff */
[----:B------:R-:W-:Y:S01]  /*147b0*/  NOP ;  /* 0x0000000000007918 */ /* 0x000fe20000000000 */
[----:B0-----:R-:W2:Y:S02]  /*147c0*/  LDL R2, [R1+0x3c] ;  /* 0x00003c0001027983 */ /* 0x001ea40000100800 */
[----:B--2---:R-:W-:-:S13]  /*147d0*/  ISETP.NE.AND P2, PT, R2, 0x3, PT ;  /* 0x000000030200780c */ /* 0x004fda0003f45270 */
[----:B------:R-:W-:Y:S05]  /*147e0*/  @!P2 BRA `(.L_x_871) ;  /* 0x000000000004a947 */ /* 0x000fea0003800000 */
[----:B------:R-:W-:Y:S01]  /*147f0*/  BPT.TRAP 0x1 ;  /* 0x000000040000795c */ /* 0x000fe20000300000 */
.L_x_871:
[----:B------:R-:W2:Y:S01]  /*14800*/  LDL.LU R2, [R1+0x4] ;  /* 0x0000040001027983 */ /* 0x000ea20000300800 */
[----:B------:R0:W-:Y:S01]  /*14810*/  SYNCS.ARRIVE.TRANS64.A1T0 RZ, [R32+URZ+0x22850], RZ ;  /* 0x022850ff20ff79a7 */ /* 0x0001e2000810003f */
[----:B------:R-:W-:Y:S01]  /*14820*/  BSSY B0, `(.L_x_872) ;  /* 0x00000e1000007945 */ /* 0x000fe20003800000 */
[----:B--2---:R-:W-:-:S13]  /*14830*/  ISETP.GE.AND P0, PT, R2, 0x61, PT ;  /* 0x000000610200780c */ /* 0x004fda0003f06270 */
[----:B0-----:R-:W-:Y:S05]  /*14840*/  @!P0 BRA `(.L_x_873) ;  /* 0x0000000c00788947 */ /* 0x001fea0003800000 */
[----:B------:R-:W2:Y:S02]  /*14850*/  LDL.LU R2, [R1+0x2c] ;  /* 0x00002c0001027983 */ /* 0x000ea40000300800 */
[----:B--2---:R-:W-:-:S07]  /*14860*/  VIADD R10, R2, 0xfffffffe ;  /* 0xfffffffe020a7836 */ /* 0x004fce0000000000 */
.L_x_886:
[----:B--2---:R-:W2:Y:S01]  /*14870*/  LDL R12, [R1+0x3c] ;  /* 0x00003c00010c7983 */ /* 0x004ea20000100800 */
[----:B0-----:R-:W0:Y:S01]  /*14880*/  LDC R6, c[0x0][0x430] ;  /* 0x00010c00ff067b82 */ /* 0x001e220000000800 */
[----:B------:R-:W1:Y:S01]  /*14890*/  S2R R2, SR_TID.X ;  /* 0x0000000000027919 */ /* 0x000e620000002100 */
[----:B---3--:R-:W3:Y:S01]  /*148a0*/  S2R R4, SR_TID.X ;  /* 0x0000000000047919 */ /* 0x008ee20000002100 */
[----:B0-----:R-:W-:Y:S02]  /*148b0*/  ISETP.NE.AND P0, PT, R6, 0x1, PT ;  /* 0x000000010600780c */ /* 0x001fe40003f05270 */
[----:B-1----:R-:W-:-:S11]  /*148c0*/  LOP3.LUT R2, R2, 0x7f, RZ, 0xc0, !PT ;  /* 0x0000007f02027812 */ /* 0x002fd600078ec0ff */
[----:B------:R-:W0:Y:S01]  /*148d0*/  @P0 LDC R3, c[0x0][0x438] ;  /* 0x00010e00ff030b82 */ /* 0x000e220000000800 */
[----:B---3--:R-:W-:Y:S01]  /*148e0*/  IMAD.SHL.U32 R4, R4, 0x10, RZ ;  /* 0x0000001004047824 */ /* 0x008fe200078e00ff */
[----:B------:R-:W-:-:S04]  /*148f0*/  SHF.R.U32.HI R2, RZ, 0x3, R2 ;  /* 0x00000003ff027819 */ /* 0x000fc80000011602 */
[----:B------:R-:W-:Y:S02]  /*14900*/  LOP3.LUT R4, R2, 0x70, R4, 0xf8, !PT ;  /* 0x0000007002047812 */ /* 0x000fe400078ef804 */
[----:B------:R-:W1:Y:S02]  /*14910*/  @P0 LDC R2, c[0x0][0x434] ;  /* 0x00010d00ff020b82 */ /* 0x000e640000000800 */
[----:B------:R-:W-:Y:S01]  /*14920*/  ISETP.GT.U32.AND P1, PT, R4, 0x5f, PT ;  /* 0x0000005f0400780c */ /* 0x000fe20003f24070 */
[----:B------:R-:W-:-:S04]  /*14930*/  IMAD R7, R10, 0x60, R31 ;  /* 0x000000600a077824 */ /* 0x000fc800078e021f */
[----:B------:R-:W-:-:S08]  /*14940*/  IMAD.IADD R7, R4, 0x1, R7 ;  /* 0x0000000104077824 */ /* 0x000fd000078e0207 */
[----:B------:R-:W3:Y:S01]  /*14950*/  @!P1 LDC.64 R4, c[0x0][0x428] ;  /* 0x00010a00ff049b82 */ /* 0x000ee20000000a00 */
[----:B------:R-:W-:-:S07]  /*14960*/  IMAD.MOV.U32 R11, RZ, RZ, R7 ;  /* 0x000000ffff0b7224 */ /* 0x000fce00078e0007 */
[----:B------:R-:W4:Y:S01]  /*14970*/  @!P1 LDC.64 R8, c[0x0][0x418] ;  /* 0x00010600ff089b82 */ /* 0x000f220000000a00 */
[----:B-1----:R-:W-:-:S05]  /*14980*/  @P0 IMAD.HI.U32 R2, R7, R2, RZ ;  /* 0x0000000207020227 */ /* 0x002fca00078e00ff */
[----:B0-----:R-:W-:-:S04]  /*14990*/  @P0 SHF.R.U32.HI R11, RZ, R3, R2 ;  /* 0x00000003ff0b0219 */ /* 0x001fc80000011602 */
[----:B------:R-:W-:Y:S02]  /*149a0*/  @!P1 SHF.R.S32.HI R3, RZ, 0x1f, R11 ;  /* 0x0000001fff039819 */ /* 0x000fe4000001140b */
[----:B------:R-:W-:-:S05]  /*149b0*/  @!P1 MOV R2, R11 ;  /* 0x0000000b00029202 */ /* 0x000fca0000000f00 */
[----:B---3--:R-:W-:-:S04]  /*149c0*/  @!P1 IMAD.WIDE.U32 R2, R29, R4, R2 ;  /* 0x000000041d029225 */ /* 0x008fc800078e0002 */
[----:B------:R-:W-:-:S04]  /*149d0*/  @!P1 IMAD R4, R34, R4, RZ ;  /* 0x0000000422049224 */ /* 0x000fc800078e02ff */
[----:B------:R-:W-:Y:S01]  /*149e0*/  @!P1 IMAD R5, R29, R5, R4 ;  /* 0x000000051d059224 */ /* 0x000fe200078e0204 */
[----:B----4-:R-:W-:-:S03]  /*149f0*/  @!P1 LEA R8, P0, R2, R8, 0x2 ;  /* 0x0000000802089211 */ /* 0x010fc600078010ff */
[----:B------:R-:W-:Y:S02]  /*14a00*/  @!P1 IMAD.IADD R3, R5, 0x1, R3 ;  /* 0x0000000105039824 */ /* 0x000fe400078e0203 */
[----:B------:R-:W-:-:S03]  /*14a10*/  IMAD.MOV.U32 R5, RZ, RZ, RZ ;  /* 0x000000ffff057224 */ /* 0x000fc600078e00ff */
[----:B------:R-:W-:Y:S01]  /*14a20*/  @!P1 LEA.HI.X R9, R2, R9, R3, 0x2, P0 ;  /* 0x0000000902099211 */ /* 0x000fe200000f1403 */
[----:B------:R-:W-:-:S04]  /*14a30*/  VIADD R25, R25, 0x1 ;  /* 0x0000000119197836 */ /* 0x000fc80000000000 */
[----:B------:R0:W5:Y:S01]  /*14a40*/  @!P1 LDG.E R5, desc[UR40][R8.64] ;  /* 0x0000002808059981 */ /* 0x000162000c1e1900 */
[----:B------:R-:W-:Y:S01]  /*14a50*/  IMAD.MOV R2, RZ, RZ, -R11 ;  /* 0x000000ffff027224 */ /* 0x000fe200078e0a0b */
[----:B------:R-:W-:-:S03]  /*14a60*/  ISETP.NE.AND P0, PT, R25, 0x2, PT ;  /* 0x000000021900780c */ /* 0x000fc60003f05270 */
[----:B------:R-:W-:Y:S01]  /*14a70*/  IMAD R6, R6, R2, R7 ;  /* 0x0000000206067224 */ /* 0x000fe200078e0207 */
[----:B------:R-:W-:Y:S01]  /*14a80*/  SEL R3, RZ, 0x1, P0 ;  /* 0x00000001ff037807 */ /* 0x000fe20000000000 */
[----:B------:R-:W-:Y:S01]  /*14a90*/  IMAD.MOV.U32 R2, RZ, RZ, R10 ;  /* 0x000000ffff027224 */ /* 0x000fe200078e000a */
[----:B------:R-:W-:Y:S05]  /*14aa0*/  YIELD ;  /* 0x0000000000007946 */ /* 0x000fea0003800000 */
[----:B------:R-:W-:Y:S01]  /*14ab0*/  SEL R25, R25, RZ, P0 ;  /* 0x000000ff19197207 */ /* 0x000fe20000000000 */
[----:B------:R-:W-:Y:S01]  /*14ac0*/  VIADD R10, R10, 0xffffffff ;  /* 0xffffffff0a0a7836 */ /* 0x000fe20000000000 */
[----:B------:R-:W-:-:S02]  /*14ad0*/  LOP3.LUT R26, R26, R3, RZ, 0x3c, !PT ;  /* 0x000000031a1a7212 */ /* 0x000fc400078e3cff */
[----:B------:R-:W-:Y:S02]  /*14ae0*/  ISETP.GT.AND P2, PT, R2, RZ, PT ;  /* 0x000000ff0200720c */ /* 0x000fe40003f44270 */
[----:B--2---:R-:W-:-:S13]  /*14af0*/  ISETP.NE.AND P1, PT, R12, 0x3, PT ;  /* 0x000000030c00780c */ /* 0x004fda0003f25270 */
[----:B0-----:R-:W-:Y:S05]  /*14b00*/  @!P1 BRA `(.L_x_874) ;  /* 0x0000000000049947 */ /* 0x001fea0003800000 */
[----:B------:R-:W-:Y:S01]  /*14b10*/  BPT.TRAP 0x1 ;  /* 0x000000040000795c */ /* 0x000fe20000300000 */
.L_x_874:
[----:B------:R-:W-:Y:S01]  /*14b20*/  IMAD R4, R25, 0x8, R22 ;  /* 0x0000000819047824 */ /* 0x000fe200078e0216 */
[----:B------:R-:W-:Y:S01]  /*14b30*/  SHF.L.U32 R21, R26, 0x1f, RZ ;  /* 0x0000001f1a157819 */ /* 0x000fe200000006ff */
[----:B------:R-:W-:Y:S01]  /*14b40*/  BSSY B1, `(.L_x_875) ;  /* 0x0000004000017945 */ /* 0x000fe20003800000 */
[----:B------:R-:W-:Y:S02]  /*14b50*/  SHF.R.S32.HI R17, RZ, 0x1f, R6 ;  /* 0x0000001fff117819 */ /* 0x000fe40000011406 */
[----:B------:R-:W0:Y:S02]  /*14b60*/  SYNCS.PHASECHK.TRANS64.TRYWAIT P0, [R4+URZ+0x22840], R21 ;  /* 0x02284015040075a7 */ /* 0x000e24000800017f */
[----:B0-----:R-:W-:Y:S05]  /*14b70*/  @!P0 BRA `(.L_x_876) ;  /* 0x0000004c00388947 */ /* 0x001fea0003800000 */
.L_x_1035:
[----:B------:R-:W-:Y:S05]  /*14b80*/  BSYNC B1 ;  /* 0x0000000000017941 */ /* 0x000fea0003800000 */
.L_x_875:
[----:B------:R-:W-:Y:S01]  /*14b90*/  ULDC.64 UR4, c[0x0][0x300] ;  /* 0x0000c00000047ab9 */ /* 0x000fe20000000a00 */
[----:B-----5:R-:W-:Y:S01]  /*14ba0*/  SHF.R.S32.HI R20, RZ, 0x1f, R5 ;  /* 0x0000001fff147819 */ /* 0x020fe20000011405 */
[----:B------:R-:W-:Y:S01]  /*14bb0*/  IMAD R3, R17, UR4, RZ ;  /* 0x0000000411037c24 */ /* 0x000fe2000f8e02ff */
[----:B------:R-:W-:-:S03]  /*14bc0*/  LOP3.LUT P1, RZ, R23, 0x1, RZ, 0xc0, !PT ;  /* 0x0000000117ff7812 */ /* 0x000fc6000782c0ff */
[C---:B------:R-:W-:Y:S02]  /*14bd0*/  IMAD R7, R6.reuse, UR5, R3 ;  /* 0x0000000506077c24 */ /* 0x040fe4000f8e0203 */
[----:B------:R-:W-:Y:S01]  /*14be0*/  IMAD.WIDE.U32 R2, R6, UR4, RZ ;  /* 0x0000000406027c25 */ /* 0x000fe2000f8e00ff */
[----:B------:R-:W-:-:S04]  /*14bf0*/  ULDC.64 UR4, c[0x0][0x310] ;  /* 0x0000c40000047ab9 */ /* 0x000fc80000000a00 */
[----:B------:R-:W-:Y:S01]  /*14c00*/  IADD3 R3, R3, R7, RZ ;  /* 0x0000000703037210 */ /* 0x000fe20007ffe0ff */
[----:B------:R-:W-:-:S04]  /*14c10*/  IMAD R7, R20, UR4, RZ ;  /* 0x0000000414077c24 */ /* 0x000fc8000f8e02ff */
        /* <DEDUP_REMOVED lines=12> */
[----:B------:R-:W-:Y:S01]  /*14ce0*/  IMAD R7, R25, 0x1800, R30 ;  /* 0x0000180019077824 */ /* 0x000fe200078e021e */
[----:B------:R-:W-:Y:S06]  /*14cf0*/  BRA.DIV UR4, `(.L_x_877) ;  /* 0x0000004a04ec7947 */ /* 0x000fec000b800000 */
[----:B------:R-:W1:Y:S01]  /*14d00*/  SHFL.IDX PT, R2, R8, RZ, 0x181f ;  /* 0x00181fff08027589 */ /* 0x000e6200000e0000 */
[----:B------:R-:W-:-:S03]  /*14d10*/  IMAD R7, R7, 0x2, R22 ;  /* 0x0000000207077824 */ /* 0x000fc600078e0216 */
[----:B------:R-:W2:Y:S01]  /*14d20*/  SHFL.IDX PT, R3, R9, RZ, 0x181f ;  /* 0x00181fff09037589 */ /* 0x000ea200000e0000 */
[----:B-1----:R-:W-:-:S05]  /*14d30*/  IADD3 R2, P0, R2, R0, RZ ;  /* 0x0000000002027210 */ /* 0x002fca0007f1e0ff */
[----:B--2---:R-:W-:-:S05]  /*14d40*/  IMAD.X R3, RZ, RZ, R3, P0 ;  /* 0x000000ffff037224 */ /* 0x004fca00000e0603 */
[----:B------:R-:W-:Y:S01]  /*14d50*/  @!PT LDS RZ, [RZ] ;  /* 0x00000000fffff984 */ /* 0x000fe20000000800 */
[----:B------:R1:W-:Y:S04]  /*14d60*/  LDGSTS.E.BYPASS.LTC128B.128 [R7+0x1c400], desc[UR40][R2.64], !P1 ;  /* 0x1c40000002077fae */ /* 0x0003e8000c901d68 */
[----:B-1----:R-:W1:Y:S04]  /*14d70*/  SHFL.IDX PT, R2, R8, 0x1, 0x181f ;  /* 0x00381f0008027f89 */ /* 0x002e6800000e0000 */
[----:B------:R-:W2:Y:S01]  /*14d80*/  SHFL.IDX PT, R3, R9, 0x1, 0x181f ;  /* 0x00381f0009037f89 */ /* 0x000ea200000e0000 */
[----:B-1----:R-:W-:-:S05]  /*14d90*/  IADD3 R2, P0, R2, R0, RZ ;  /* 0x0000000002027210 */ /* 0x002fca0007f1e0ff */
[----:B--2---:R-:W-:-:S05]  /*14da0*/  IMAD.X R3, RZ, RZ, R3, P0 ;  /* 0x000000ffff037224 */ /* 0x004fca00000e0603 */
        /* <DEDUP_REMOVED lines=12> */
[----:B------:R-:W2:Y:S04]  /*14e70*/  SHFL.IDX PT, R3, R9, 0x4, 0x181f ;  /* 0x00981f0009037f89 */ /* 0x000ea800000e0000 */
[----:B------:R-:W3:Y:S01]  /*14e80*/  SHFL.IDX PT, R9, R9, 0x5, 0x181f ;  /* 0x00b81f0009097f89 */ /* 0x000ee200000e0000 */
[----:B-1----:R-:W-:-:S04]  /*14e90*/  IADD3 R2, P0, R2, R0, RZ ;  /* 0x0000000002027210 */ /* 0x002fc80007f1e0ff */
[----:B--2---:R-:W-:-:S05]  /*14ea0*/  IADD3.X R3, RZ, R3, RZ, P0, !PT ;  /* 0x00000003ff037210 */ /* 0x004fca00007fe4ff */
[----:B------:R1:W-:Y:S04]  /*14eb0*/  LDGSTS.E.BYPASS.LTC128B.128 [R7+0x1e400], desc[UR40][R2.64], !P1 ;  /* 0x1e40000002077fae */ /* 0x0003e8000c901d68 */
[----:B-1-3--:R1:W2:Y:S02]  /*14ec0*/  SHFL.IDX PT, R2, R8, 0x5, 0x181f ;  /* 0x00b81f0008027f89 */ /* 0x00a2a400000e0000 */
.L_x_1049:
        /* <DEDUP_REMOVED lines=8> */
.L_x_878:
[----:B------:R-:W-:Y:S02]  /*14f50*/  PLOP3.LUT P1, PT, P1, P0, PT, 0xa2, 0x0 ;  /* 0x000000000000781c */ /* 0x000fe40000f21472 */
[----:B------:R-:W-:-:S08]  /*14f60*/  @P0 R2UR P1, UR4, R4 ;  /* 0x00000000040402ca */ /* 0x000fd00000020000 */
[----:B------:R-:W-:-:S05]  /*14f70*/  @P0 PLOP3.LUT P0, PT, P1, PT, PT, 0x80, 0x0 ;  /* 0x000000000000081c */ /* 0x000fca0000f0f070 */
[----:B------:R-:W-:Y:S01]  /*14f80*/  @!P1 SYNCS.ARRIVE.TRANS64.RED.A0T1 RZ, [UR4+0x22830], RZ ;  /* 0x022830ffffff99a7 */ /* 0x000fe20008200404 */
[----:B------:R-:W-:Y:S07]  /*14f90*/  @!P1 ARRIVES.LDGSTSBAR.64.TRANSCNT [UR4+0x22830] ;  /* 0x02283000ff0099b0 */ /* 0x000fee0008000a84 */
[----:B------:R-:W-:Y:S05]  /*14fa0*/  @P0 BRA.U.ANY `(.L_x_878) ;  /* 0xfffffffd00e80947 */ /* 0x000fea000393ffff */
[----:B------:R-:W-:Y:S01]  /*14fb0*/  NOP ;  /* 0x0000000000007918 */ /* 0x000fe20000000000 */
[----:B--2---:R-:W2:Y:S02]  /*14fc0*/  LDL R2, [R1+0x3c] ;  /* 0x00003c0001027983 */ /* 0x004ea40000100800 */
[----:B--2---:R-:W-:-:S13]  /*14fd0*/  ISETP.NE.AND P3, PT, R2, 0x3, PT ;  /* 0x000000030200780c */ /* 0x004fda0003f65270 */
[----:B------:R-:W-:Y:S05]  /*14fe0*/  @!P3 BRA `(.L_x_879) ;  /* 0x000000000004b947 */ /* 0x000fea0003800000 */
[----:B------:R-:W-:Y:S01]  /*14ff0*/  BPT.TRAP 0x1 ;  /* 0x000000040000795c */ /* 0x000fe20000300000 */
.L_x_879:
[----:B------:R2:W-:Y:S01]  /*15000*/  SYNCS.ARRIVE.TRANS64.A1T0 RZ, [R4+URZ+0x22830], RZ ;  /* 0x022830ff04ff79a7 */ /* 0x0005e2000810003f */
[----:B------:R-:W-:Y:S05]  /*15010*/  @!P3 BRA `(.L_x_880) ;  /* 0x000000000004b947 */ /* 0x000fea0003800000 */
[----:B------:R-:W-:Y:S01]  /*15020*/  BPT.TRAP 0x1 ;  /* 0x000000040000795c */ /* 0x000fe20000300000 */
.L_x_880:
[----:B------:R-:W3:Y:S01]  /*15030*/  SYNCS.PHASECHK.TRANS64.TRYWAIT P0, [R4+URZ+0x22860], R21 ;  /* 0x02286015040075a7 */ /* 0x000ee2000800017f */
[----:B------:R-:W-:Y:S04]  /*15040*/  BSSY B1, `(.L_x_881) ;  /* 0x0000002000017945 */ /* 0x000fe80003800000 */
[----:B---3--:R-:W-:Y:S05]  /*15050*/  @!P0 BRA `(.L_x_882) ;  /* 0x0000004c00b88947 */ /* 0x008fea0003800000 */
.L_x_1050:
[----:B------:R-:W-:Y:S05]  /*15060*/  BSYNC B1 ;  /* 0x0000000000017941 */ /* 0x000fea0003800000 */
.L_x_881:
[----:B------:R-:W-:Y:S01]  /*15070*/  ULDC.64 UR4, c[0x0][0x328] ;  /* 0x0000ca0000047ab9 */ /* 0x000fe20000000a00 */
[----:B------:R-:W-:Y:S01]  /*15080*/  LOP3.LUT P5, RZ, R23, 0x10, RZ, 0xc0, !PT ;  /* 0x0000001017ff7812 */ /* 0x000fe200078ac0ff */
[----:B------:R-:W-:Y:S01]  /*15090*/  IMAD R17, R17, UR4, RZ ;  /* 0x0000000411117c24 */ /* 0x000fe2000f8e02ff */
[C---:B------:R-:W-:Y:S01]  /*150a0*/  LOP3.LUT P4, RZ, R23.reuse, 0x8, RZ, 0xc0, !PT ;  /* 0x0000000817ff7812 */ /* 0x040fe2000788c0ff */
[C---:B------:R-:W-:Y:S01]  /*150b0*/  IMAD.WIDE.U32 R2, R6.reuse, UR4, RZ ;  /* 0x0000000406027c25 */ /* 0x040fe2000f8e00ff */
[C---:B------:R-:W-:Y:S02]  /*150c0*/  LOP3.LUT P3, RZ, R23.reuse, 0x4, RZ, 0xc0, !PT ;  /* 0x0000000417ff7812 */ /* 0x040fe4000786c0ff */
[----:B------:R-:W-:Y:S01]  /*150d0*/  LOP3.LUT P1, RZ, R23, 0x2, RZ, 0xc0, !PT ;  /* 0x0000000217ff7812 */ /* 0x000fe2000782c0ff */
[----:B------:R-:W-:Y:S01]  /*150e0*/  IMAD R17, R6, UR5, R17 ;  /* 0x0000000506117c24 */ /* 0x000fe2000f8e0211 */
[----:B------:R-:W-:Y:S02]  /*150f0*/  ULDC.64 UR4, c[0x0][0x338] ;  /* 0x0000ce0000047ab9 */ /* 0x000fe40000000a00 */
[----:B------:R-:W-:-:S02]  /*15100*/  IMAD R20, R20, UR4, RZ ;  /* 0x0000000414147c24 */ /* 0x000fc4000f8e02ff */
[----:B------:R-:W-:Y:S02]  /*15110*/  IMAD.IADD R3, R3, 0x1, R17 ;  /* 0x0000000103037824 */ /* 0x000fe400078e0211 */
        /* <DEDUP_REMOVED lines=10> */
[----:B------:R-:W-:Y:S01]  /*151c0*/  UMOV UR4, 0xffffffff ;  /* 0xffffffff00047882 */ /* 0x000fe20000000000 */
[----:B------:R-:W-:-:S03]  /*151d0*/  IMAD R5, R25, 0x6000, R30 ;  /* 0x0000600019057824 */ /* 0x000fc600078e021e */
[----:B------:R-:W-:Y:S01]  /*151e0*/  LEA.HI.X R7, R2, UR5, R7, 0x1, P0 ;  /* 0x0000000502077c11 */ /* 0x000fe200080f0c07 */
[----:B------:R-:W-:Y:S06]  /*151f0*/  BRA.DIV UR4, `(.L_x_883) ;  /* 0x0000004e04647947 */ /* 0x000fec000b800000 */
[----:B------:R-:W4:Y:S01]  /*15200*/  SHFL.IDX PT, R14, R6, RZ, 0x181f ;  /* 0x00181fff060e7589 */ /* 0x000f2200000e0000 */
[----:B------:R-:W-:-:S03]  /*15210*/  IMAD R5, R5, 0x2, R22 ;  /* 0x0000000205057824 */ /* 0x000fc600078e0216 */
[----:B------:R-:W5:Y:S04]  /*15220*/  SHFL.IDX PT, R3, R7, RZ, 0x181f ;  /* 0x00181fff07037589 */ /* 0x000f6800000e0000 */
[----:B-1----:R-:W-:Y:S01]  /*15230*/  SHFL.IDX PT, R8, R7, 0x1, 0x181f ;  /* 0x00381f0007087f89 */ /* 0x002fe200000e0000 */
[----:B----4-:R-:W-:-:S03]  /*15240*/  IADD3 R2, P0, R14, R0, RZ ;  /* 0x000000000e027210 */ /* 0x010fc60007f1e0ff */
[----:B------:R-:W1:Y:S02]  /*15250*/  SHFL.IDX PT, R14, R6, 0x1, 0x181f ;  /* 0x00381f00060e7f89 */ /* 0x000e6400000e0000 */
[----:B-----5:R-:W-:-:S05]  /*15260*/  IMAD.X R3, RZ, RZ, R3, P0 ;  /* 0x000000ffff037224 */ /* 0x020fca00000e0603 */
[----:B------:R-:W-:Y:S04]  /*15270*/  LDGSTS.E.BYPASS.LTC128B.128 [R5+0x400], desc[UR40][R2.64], !P5 ;  /* 0x0040000002057fae */ /* 0x000fe8000e901d68 */
[----:B------:R-:W-:Y:S04]  /*15280*/  LDGSTS.E.BYPASS.LTC128B.128 [R5+0x3400], desc[UR40][R2.64+0x80], !P4 ;  /* 0x0340008002057fae */ /* 0x000fe8000e101d68 */
[----:B------:R-:W-:Y:S04]  /*15290*/  LDGSTS.E.BYPASS.LTC128B.128 [R5+0x6400], desc[UR40][R2.64+0x100], !P3 ;  /* 0x0640010002057fae */ /* 0x000fe8000d901d68 */
[----:B------:R1:W-:Y:S02]  /*152a0*/  LDGSTS.E.BYPASS.LTC128B.128 [R5+0x9400], desc[UR40][R2.64+0x180], !P1 ;  /* 0x0940018002057fae */ /* 0x0003e4000c901d68 */
[----:B-1----:R-:W-:-:S02]  /*152b0*/  IADD3 R2, P0, R14, R0, RZ ;  /* 0x000000000e027210 */ /* 0x002fc40007f1e0ff */
[----:B------:R-:W1:Y:S03]  /*152c0*/  SHFL.IDX PT, R14, R6, 0x2, 0x181f ;  /* 0x00581f00060e7f89 */ /* 0x000e6600000e0000 */
[----:B------:R-:W-:Y:S02]  /*152d0*/  IMAD.X R3, RZ, RZ, R8, P0 ;  /* 0x000000ffff037224 */ /* 0x000fe400000e0608 */
[----:B------:R-:W4:Y:S04]  /*152e0*/  SHFL.IDX PT, R8, R7, 0x2, 0x181f ;  /* 0x00581f0007087f89 */ /* 0x000f2800000e0000 */
[----:B------:R-:W-:Y:S04]  /*152f0*/  LDGSTS.E.BYPASS.LTC128B.128 [R5+0xc00], desc[UR40][R2.64], !P5 ;  /* 0x00c0000002057fae */ /* 0x000fe8000e901d68 */
[----:B------:R-:W-:Y:S04]  /*15300*/  LDGSTS.E.BYPASS.LTC128B.128 [R5+0x3c00], desc[UR40][R2.64+0x80], !P4 ;  /* 0x03c0008002057fae */ /* 0x000fe8000e101d68 */
[----:B------:R-:W-:Y:S04]  /*15310*/  LDGSTS.E.BYPASS.LTC128B.128 [R5+0x6c00], desc[UR40][R2.64+0x100], !P3 ;  /* 0x06c0010002057fae */ /* 0x000fe8000d901d68 */
[----:B------:R1:W-:Y:S02]  /*15320*/  LDGSTS.E.BYPASS.LTC128B.128 [R5+0x9c00], desc[UR40][R2.64+0x180], !P1 ;  /* 0x09c0018002057fae */ /* 0x0003e4000c901d68 */
[----:B-1----:R-:W-:-:S02]  /*15330*/  IADD3 R2, P0, R14, R0, RZ ;  /* 0x000000000e027210 */ /* 0x002fc40007f1e0ff */
[----:B------:R-:W1:Y:S02]  /*15340*/  SHFL.IDX PT, R14, R6, 0x3, 0x181f ;  /* 0x00781f00060e7f89 */ /* 0x000e6400000e0000 */
[----:B----4-:R-:W-:Y:S02]  /*15350*/  IADD3.X R3, RZ, R8, RZ, P0, !PT ;  /* 0x00000008ff037210 */ /* 0x010fe400007fe4ff */
[----:B------:R-:W4:Y:S04]  /*15360*/  SHFL.IDX PT, R8, R7, 0x3, 0x181f ;  /* 0x00781f0007087f89 */ /* 0x000f2800000e0000 */
[----:B------:R-:W-:Y:S04]  /*15370*/  LDGSTS.E.BYPASS.LTC128B.128 [R5+0x1400], desc[UR40][R2.64], !P5 ;  /* 0x0140000002057fae */ /* 0x000fe8000e901d68 */
[----:B------:R-:W-:Y:S04]  /*15380*/  LDGSTS.E.BYPASS.LTC128B.128 [R5+0x4400], desc[UR40][R2.64+0x80], !P4 ;  /* 0x0440008002057fae */ /* 0x000fe8000e101d68 */
[----:B------:R-:W-:Y:S04]  /*15390*/  LDGSTS.E.BYPASS.LTC128B.128 [R5+0x7400], desc[UR40][R2.64+0x100], !P3 ;  /* 0x0740010002057fae */ /* 0x000fe8000d901d68 */
[----:B------:R1:W-:Y:S02]  /*153a0*/  LDGSTS.E.BYPASS.LTC128B.128 [R5+0xa400], desc[UR40][R2.64+0x180], !P1 ;  /* 0x0a40018002057fae */ /* 0x0003e4000c901d68 */
[----:B-1----:R-:W-:-:S02]  /*153b0*/  IADD3 R2, P0, R14, R0, RZ ;  /* 0x000000000e027210 */ /* 0x002fc40007f1e0ff */
[----:B------:R-:W1:Y:S03]  /*153c0*/  SHFL.IDX PT, R14, R6, 0x4, 0x181f ;  /* 0x00981f00060e7f89 */ /* 0x000e6600000e0000 */
[----:B----4-:R-:W-:Y:S02]  /*153d0*/  IMAD.X R3, RZ, RZ, R8, P0 ;  /* 0x000000ffff037224 */ /* 0x010fe400000e0608 */
[----:B------:R-:W4:Y:S04]  /*153e0*/  SHFL.IDX PT, R8, R7, 0x4, 0x181f ;  /* 0x00981f0007087f89 */ /* 0x000f2800000e0000 */
[----:B------:R-:W-:Y:S04]  /*153f0*/  LDGSTS.E.BYPASS.LTC128B.128 [R5+0x1c00], desc[UR40][R2.64], !P5 ;  /* 0x01c0000002057fae */ /* 0x000fe8000e901d68 */
[----:B------:R-:W-:Y:S04]  /*15400*/  LDGSTS.E.BYPASS.LTC128B.128 [R5+0x4c00], desc[UR40][R2.64+0x80], !P4 ;  /* 0x04c0008002057fae */ /* 0x000fe8000e101d68 */
[----:B------:R-:W-:Y:S04]  /*15410*/  LDGSTS.E.BYPASS.LTC128B.128 [R5+0x7c00], desc[UR40][R2.64+0x100], !P3 ;  /* 0x07c0010002057fae */ /* 0x000fe8000d901d68 */
[----:B------:R1:W-:Y:S02]  /*15420*/  LDGSTS.E.BYPASS.LTC128B.128 [R5+0xac00], desc[UR40][R2.64+0x180], !P1 ;  /* 0x0ac0018002057fae */ /* 0x0003e4000c901d68 */
[----:B-1----:R-:W-:-:S02]  /*15430*/  IADD3 R2, P0, R14, R0, RZ ;  /* 0x000000000e027210 */ /* 0x002fc40007f1e0ff */
[----:B------:R1:W0:Y:S03]  /*15440*/  SHFL.IDX PT, R14, R6, 0x5, 0x181f ;  /* 0x00b81f00060e7f89 */ /* 0x00022600000e0000 */
[----:B----4-:R-:W-:Y:S02]  /*15450*/  IMAD.X R3, RZ, RZ, R8, P0 ;  /* 0x000000ffff037224 */ /* 0x010fe400000e0608 */
[----:B------:R1:W4:Y:S04]  /*15460*/  SHFL.IDX PT, R8, R7, 0x5, 0x181f ;  /* 0x00b81f0007087f89 */ /* 0x00032800000e0000 */
[----:B------:R1:W-:Y:S04]  /*15470*/  LDGSTS.E.BYPASS.LTC128B.128 [R5+0x2400], desc[UR40][R2.64], !P5 ;  /* 0x0240000002057fae */ /* 0x0003e8000e901d68 */
[----:B------:R1:W-:Y:S04]  /*15480*/  LDGSTS.E.BYPASS.LTC128B.128 [R5+0x5400], desc[UR40][R2.64+0x80], !P4 ;  /* 0x0540008002057fae */ /* 0x0003e8000e101d68 */
[----:B------:R1:W-:Y:S04]  /*15490*/  LDGSTS.E.BYPASS.LTC128B.128 [R5+0x8400], desc[UR40][R2.64+0x100], !P3 ;  /* 0x0840010002057fae */ /* 0x0003e8000d901d68 */
[----:B------:R1:W-:Y:S02]  /*154a0*/  LDGSTS.E.BYPASS.LTC128B.128 [R5+0xb400], desc[UR40][R2.64+0x180], !P1 ;  /* 0x0b40018002057fae */ /* 0x0003e4000c901d68 */
.L_x_1064:
[----:B01----:R-:W-:-:S05]  /*154b0*/  IADD3 R2, P0, R14, R0, RZ ;  /* 0x000000000e027210 */ /* 0x003fca0007f1e0ff */
        /* <DEDUP_REMOVED lines=10> */
.L_x_884:
[----:B------:R-:W-:Y:S02]  /*15560*/  PLOP3.LUT P1, PT, P1, P0, PT, 0xa2, 0x0 ;  /* 0x000000000000781c */ /* 0x000fe40000f21472 */
[----:B------:R-:W-:-:S08]  /*15570*/  @P0 R2UR P1, UR4, R4 ;  /* 0x00000000040402ca */ /* 0x000fd00000020000 */
[----:B------:R-:W-:-:S05]  /*15580*/  @P0 PLOP3.LUT P0, PT, P1, PT, PT, 0x80, 0x0 ;  /* 0x000000000000081c */ /* 0x000fca0000f0f070 */
[----:B------:R-:W-:Y:S01]  /*15590*/  @!P1 SYNCS.ARRIVE.TRANS64.RED.A0T1 RZ, [UR4+0x22850], RZ ;  /* 0x022850ffffff99a7 */ /* 0x000fe20008200404 */
[----:B------:R-:W-:Y:S07]  /*155a0*/  @!P1 ARRIVES.LDGSTSBAR.64.TRANSCNT [UR4+0x22850] ;  /* 0x02285000ff0099b0 */ /* 0x000fee0008000a84 */
[----:B------:R-:W-:Y:S05]  /*155b0*/  @P0 BRA.U.ANY `(.L_x_884) ;  /* 0xfffffffd00e80947 */ /* 0x000fea000393ffff */
[----:B------:R-:W-:Y:S01]  /*155c0*/  NOP ;  /* 0x0000000000007918 */ /* 0x000fe20000000000 */
[----:B0-----:R-:W4:Y:S02]  /*155d0*/  LDL R2, [R1+0x3c] ;  /* 0x00003c0001027983 */ /* 0x001f240000100800 */
[----:B----4-:R-:W-:-:S13]  /*155e0*/  ISETP.NE.AND P3, PT, R2, 0x3, PT ;  /* 0x000000030200780c */ /* 0x010fda0003f65270 */
[----:B------:R-:W-:Y:S05]  /*155f0*/  @!P3 BRA `(.L_x_885) ;  /* 0x000000000004b947 */ /* 0x000fea0003800000 */
[----:B------:R-:W-:Y:S01]  /*15600*/  BPT.TRAP 0x1 ;  /* 0x000000040000795c */ /* 0x000fe20000300000 */
.L_x_885:
[----:B------:R0:W-:Y:S01]  /*15610*/  SYNCS.ARRIVE.TRANS64.A1T0 RZ, [R4+URZ+0x22850], RZ ;  /* 0x022850ff04ff79a7 */ /* 0x0001e2000810003f */
[----:B------:R-:W-:Y:S05]  /*15620*/  @P2 BRA `(.L_x_886) ;  /* 0xfffffff000902947 */ /* 0x000fea000383ffff */
.L_x_873:
[----:B------:R-:W-:Y:S05]  /*15630*/  BSYNC B0 ;  /* 0x0000000000007941 */ /* 0x000fea0003800000 */
.L_x_872:
[----:B------:R-:W1:Y:S01]  /*15640*/  S2R R2, SR_TID.X ;  /* 0x0000000000027919 */ /* 0x000e620000002100 */
[----:B------:R-:W-:Y:S01]  /*15650*/  VIADD R25, R25, 0x1 ;  /* 0x0000000119197836 */ /* 0x000fe20000000000 */
[----:B------:R-:W-:Y:S04]  /*15660*/  BSSY B0, `(.L_x_887) ;  /* 0x0000013000007945 */ /* 0x000fe80003800000 */
[----:B------:R-:W-:-:S04]  /*15670*/  ISETP.NE.AND P0, PT, R25, 0x2, PT ;  /* 0x000000021900780c */ /* 0x000fc80003f05270 */
[----:B------:R-:W-:-:S04]  /*15680*/  SEL R3, RZ, 0x1, P0 ;  /* 0x00000001ff037807 */ /* 0x000fc80000000000 */
[----:B------:R-:W-:Y:S02]  /*15690*/  LOP3.LUT R26, R26, R3, RZ, 0x3c, !PT ;  /* 0x000000031a1a7212 */ /* 0x000fe400078e3cff */
[----:B-1----:R-:W-:-:S04]  /*156a0*/  LOP3.LUT R2, R2, 0x7f, RZ, 0xc0, !PT ;  /* 0x0000007f02027812 */ /* 0x002fc800078ec0ff */
[----:B------:R-:W-:-:S13]  /*156b0*/  ISETP.NE.AND P1, PT, R2, RZ, PT ;  /* 0x000000ff0200720c */ /* 0x000fda0003f25270 */
[----:B------:R-:W-:Y:S05]  /*156c0*/  @P1 BRA `(.L_x_888) ;  /* 0x0000000000301947 */ /* 0x000fea0003800000 */
[----:B------:R-:W1:Y:S01]  /*156d0*/  S2R R5, SR_LANEID ;  /* 0x0000000000057919 */ /* 0x000e620000000000 */
[----:B------:R-:W-:Y:S01]  /*156e0*/  VOTEU.ANY UR4, UPT, PT ;  /* 0x0000000000047886 */ /* 0x000fe200038e0100 */
[----:B------:R-:W4:Y:S01]  /*156f0*/  LDC.64 R2, c[0x0][0xc60] ;  /* 0x00031800ff027b82 */ /* 0x000f220000000a00 */
[----:B------:R-:W1:Y:S02]  /*15700*/  FLO.U32 R0, UR4 ;  /* 0x0000000400007d00 */ /* 0x000e6400080e0000 */
[----:B-1----:R-:W-:-:S06]  /*15710*/  ISETP.EQ.U32.AND P1, PT, R0, R5, PT ;  /* 0x000000050000720c */ /* 0x002fcc0003f22070 */
[----:B------:R-:W4:Y:S07]  /*15720*/  POPC R5, UR4 ;  /* 0x0000000400057d09 */ /* 0x000f2e0008000000 */
[----:B----4-:R-:W4:Y:S01]  /*15730*/  @P1 ATOMG.E.ADD.STRONG.GPU PT, R3, desc[UR40][R2.64], R5 ;  /* 0x00000005020319a8 */ /* 0x010f2200081ee1e8 */
[----:B0-23--:R-:W0:Y:S02]  /*15740*/  S2R R4, SR_LTMASK ;  /* 0x0000000000047919 */ /* 0x00de240000003900 */
[----:B0-----:R-:W-:-:S04]  /*15750*/  LOP3.LUT R4, R4, UR4, RZ, 0xc0, !PT ;  /* 0x0000000404047c12 */ /* 0x001fc8000f8ec0ff */
[----:B------:R-:W0:Y:S01]  /*15760*/  POPC R7, R4 ;  /* 0x0000000400077309 */ /* 0x000e220000000000 */
[----:B----4-:R-:W0:Y:S02]  /*15770*/  SHFL.IDX PT, R0, R3, R0, 0x1f ;  /* 0x00001f0003007589 */ /* 0x010e2400000e0000 */
[----:B0-----:R-:W-:-:S07]  /*15780*/  IADD3 R16, R0, UR36, R7 ;  /* 0x0000002400107c10 */ /* 0x001fce000fffe007 */
.L_x_888:
[----:B------:R-:W-:Y:S05]  /*15790*/  BSYNC B0 ;  /* 0x0000000000007941 */ /* 0x000fea0003800000 */
.L_x_887:
[----:B------:R-:W-:-:S07]  /*157a0*/  SEL R25, R25, RZ, P0 ;  /* 0x000000ff19197207 */ /* 0x000fce0000000000 */
.L_x_847:
[----:B------:R-:W-:Y:S05]  /*157b0*/  BSYNC B7 ;  /* 0x0000000000077941 */ /* 0x000fea0003800000 */
.L_x_845:
[----:B------:R-:W-:-:S13]  /*157c0*/  LOP3.LUT P0, RZ, R23, 0x80, RZ, 0xc0, !PT ;  /* 0x0000008017ff7812 */ /* 0x000fda000780c0ff */
[----:B------:R-:W-:Y:S05]  /*157d0*/  @!P0 BRA `(.L_x_889) ;  /* 0x0000000000248947 */ /* 0x000fea0003800000 */
[----:B------:R-:W-:Y:S05]  /*157e0*/  WARPSYNC.ALL ;  /* 0x0000000000007948 */ /* 0x000fea0003800000 */
[----:B------:R-:W1:Y:S08]  /*157f0*/  S2UR UR5, SR_CgaCtaId ;  /* 0x00000000000579c3 */ /* 0x000e700000008800 */
[----:B------:R-:W-:Y:S06]  /*15800*/  BAR.SYNC.DEFER_BLOCKING 0x5, 0x180 ;  /* 0x0146000000007b1d */ /* 0x000fec0000010000 */
[----:B------:R-:W-:-:S02]  /*15810*/  UMOV UR4, 0x400 ;  /* 0x0000040000047882 */ /* 0x000fc40000000000 */
[----:B-1----:R-:W-:-:S06]  /*15820*/  ULEA UR4, UR5, UR4, 0x18 ;  /* 0x0000000405047291 */ /* 0x002fcc000f8ec03f */
[----:B0-----:R-:W-:-:S05]  /*15830*/  IMAD.U32 R22, RZ, RZ, UR4 ;  /* 0x00000004ff167e24 */ /* 0x001fca000f8e00ff */
[----:B------:R4:W0:Y:S01]  /*15840*/  LDS.128 R16, [R22+0x228d0] ;  /* 0x0228d00016107984 */ /* 0x0008220000000c00 */
[----:B------:R-:W-:Y:S06]  /*15850*/  BAR.ARV 0x4, 0x180 ;  /* 0x0106000000007b1d */ /* 0x000fec0000002000 */
[----:B------:R-:W-:Y:S05]  /*15860*/  BRA `(.L_x_890) ;  /* 0x0000000800407947 */ /* 0x000fea0003800000 */
.L_x_889:
[----:B------:R-:W1:Y:S01]  /*15870*/  S2R R8, SR_TID.X ;  /* 0x0000000000087919 */ /* 0x000e620000002100 */
[----:B------:R-:W-:Y:S01]  /*15880*/  UMOV UR4, 0xffffffff ;  /* 0xffffffff00047882 */ /* 0x000fe20000000000 */
[----:B-1----:R-:W-:-:S04]  /*15890*/  LOP3.LUT R8, R8, 0x1f, RZ, 0xc0, !PT ;  /* 0x0000001f08087812 */ /* 0x002fc800078ec0ff */
[----:B------:R-:W-:Y:S01]  /*158a0*/  ISETP.NE.AND P0, PT, R8, 0x1f, PT ;  /* 0x0000001f0800780c */ /* 0x000fe20003f05270 */
[----:B------:R-:W-:-:S12]  /*158b0*/  BRA.DIV UR4, `(.L_x_891) ;  /* 0x0000004e047c7947 */ /* 0x000fd8000b800000 */
[----:B------:R-:W-:Y:S01]  /*158c0*/  IMAD.IADD R5, R19, 0x1, R8 ;  /* 0x0000000113057824 */ /* 0x000fe200078e0208 */
[----:B------:R-:W-:-:S04]  /*158d0*/  ULDC UR4, c[0x0][0xc3c] ;  /* 0x00030f0000047ab9 */ /* 0x000fc80000000800 */
[----:B------:R-:W-:-:S13]  /*158e0*/  ISETP.GE.OR P1, PT, R5, UR4, !P0 ;  /* 0x0000000405007c0c */ /* 0x000fda000c726670 */
[----:B0-----:R-:W0:Y:S02]  /*158f0*/  @!P1 LDC.64 R2, c[0x0][0xc80] ;  /* 0x00032000ff029b82 */ /* 0x001e240000000a00 */
[----:B0-----:R-:W-:-:S06]  /*15900*/  @!P1 IMAD.WIDE R2, R5, 0x4, R2 ;  /* 0x0000000405029825 */ /* 0x001fcc00078e0202 */
[----:B------:R-:W4:Y:S01]  /*15910*/  @!P1 LDG.E R2, desc[UR40][R2.64] ;  /* 0x0000002802029981 */ /* 0x000f22000c1e1900 */
[----:B------:R-:W-:Y:S01]  /*15920*/  IMAD.MOV.U32 R5, RZ, RZ, RZ ;  /* 0x000000ffff057224 */ /* 0x000fe200078e00ff */
[C---:B------:R-:W-:Y:S02]  /*15930*/  ISETP.GE.U32.AND P2, PT, R8.reuse, 0x2, PT ;  /* 0x000000020800780c */ /* 0x040fe40003f46070 */
[C---:B------:R-:W-:Y:S01]  /*15940*/  ISETP.GE.U32.AND P3, PT, R8.reuse, 0x4, PT ;  /* 0x000000040800780c */ /* 0x040fe20003f66070 */
[----:B------:R-:W-:Y:S01]  /*15950*/  SHFL.IDX PT, R0, R16, RZ, 0x1f ;  /* 0x00001fff10007589 */ /* 0x000fe200000e0000 */
[C---:B------:R-:W-:Y:S02]  /*15960*/  ISETP.GE.U32.AND P4, PT, R8.reuse, 0x8, PT ;  /* 0x000000080800780c */ /* 0x040fe40003f86070 */
[----:B------:R-:W-:Y:S01]  /*15970*/  ISETP.GE.U32.AND P5, PT, R8, 0x10, PT ;  /* 0x000000100800780c */ /* 0x000fe20003fa6070 */
[----:B--23--:R-:W-:Y:S01]  /*15980*/  SHFL.IDX PT, R4, R16, 0x1, 0x1f ;  /* 0x00201f0010047f89 */ /* 0x00cfe200000e0000 */
[----:B----4-:R-:W-:-:S02]  /*15990*/  @!P1 MOV R5, R2 ;  /* 0x0000000200059202 */ /* 0x010fc40000000f00 */
[----:B------:R-:W-:-:S03]  /*159a0*/  ISETP.NE.AND P1, PT, R8, RZ, PT ;  /* 0x000000ff0800720c */ /* 0x000fc60003f25270 */
        /* <DEDUP_REMOVED lines=15> */
[----:B------:R0:W1:Y:S02]  /*15aa0*/  SHFL.IDX PT, R14, R2, 0x1f, 0x1f ;  /* 0x03e01f00020e7f89 */ /* 0x00006400000e0000 */
.L_x_1074:
[----:B------:R-:W-:Y:S02]  /*15ab0*/  ULDC UR4, c[0x0][0xc38] ;  /* 0x00030e0000047ab9 */ /* 0x000fe40000000800 */
[----:B------:R-:W-:-:S04]  /*15ac0*/  IMAD.U32 R7, RZ, RZ, UR4 ;  /* 0x00000004ff077e24 */ /* 0x000fc8000f8e00ff */
[----:B-1----:R-:W-:-:S04]  /*15ad0*/  IMAD R14, R14, R7, RZ ;  /* 0x000000070e0e7224 */ /* 0x002fc800078e02ff */
[----:B------:R-:W-:-:S05]  /*15ae0*/  IMAD.IADD R9, R4, 0x1, R14 ;  /* 0x0000000104097824 */ /* 0x000fca00078e020e */
[----:B------:R-:W-:-:S13]  /*15af0*/  ISETP.GT.AND P6, PT, R9, R0, PT ;  /* 0x000000000900720c */ /* 0x000fda0003fc4270 */
[----:B------:R-:W-:Y:S05]  /*15b00*/  @P6 BRA `(.L_x_892) ;  /* 0x00000000009c6947 */ /* 0x000fea0003800000 */
.L_x_897:
[----:B0-----:R-:W0:Y:S01]  /*15b10*/  LDC R2, c[0x0][0xc3c] ;  /* 0x00030f00ff027b82 */ /* 0x001e220000000800 */
[----:B------:R-:W-:-:S04]  /*15b20*/  IADD3 R19, R19, 0x1f, RZ ;  /* 0x0000001f13137810 */ /* 0x000fc80007ffe0ff */
[----:B0-----:R-:W-:-:S13]  /*15b30*/  ISETP.GE.AND P6, PT, R19, R2, PT ;  /* 0x000000021300720c */ /* 0x001fda0003fc6270 */
[----:B------:R-:W-:Y:S05]  /*15b40*/  @P6 BRA `(.L_x_893) ;  /* 0x0000000400446947 */ /* 0x000fea0003800000 */
[----:B------:R-:W0:Y:S01]  /*15b50*/  S2R R3, SR_TID.X ;  /* 0x0000000000037919 */ /* 0x000e220000002100 */
[----:B------:R-:W-:Y:S01]  /*15b60*/  BSSY B0, `(.L_x_894) ;  /* 0x0000009000007945 */ /* 0x000fe20003800000 */
[----:B------:R-:W-:Y:S01]  /*15b70*/  IMAD.MOV.U32 R5, RZ, RZ, RZ ;  /* 0x000000ffff057224 */ /* 0x000fe200078e00ff */
[----:B0-----:R-:W-:-:S05]  /*15b80*/  LOP3.LUT R3, R3, 0x1f, RZ, 0xc0, !PT ;  /* 0x0000001f03037812 */ /* 0x001fca00078ec0ff */
[----:B------:R-:W-:-:S05]  /*15b90*/  IMAD.IADD R7, R19, 0x1, R3 ;  /* 0x0000000113077824 */ /* 0x000fca00078e0203 */
[----:B------:R-:W-:-:S13]  /*15ba0*/  ISETP.GE.OR P6, PT, R7, R2, !P0 ;  /* 0x000000020700720c */ /* 0x000fda00047c6670 */
[----:B------:R-:W-:Y:S05]  /*15bb0*/  @P6 BRA `(.L_x_895) ;  /* 0x00000000000c6947 */ /* 0x000fea0003800000 */
[----:B------:R-:W0:Y:S02]  /*15bc0*/  LDC.64 R2, c[0x0][0xc80] ;  /* 0x00032000ff027b82 */ /* 0x000e240000000a00 */
[----:B0-----:R-:W-:-:S05]  /*15bd0*/  IMAD.WIDE R2, R7, 0x4, R2 ;  /* 0x0000000407027825 */ /* 0x001fca00078e0202 */
[----:B------:R0:W5:Y:S02]  /*15be0*/  LDG.E R5, desc[UR40][R2.64] ;  /* 0x0000002802057981 */ /* 0x000164000c1e1900 */
.L_x_895:
[----:B------:R-:W-:Y:S05]  /*15bf0*/  BSYNC B0 ;  /* 0x0000000000007941 */ /* 0x000fea0003800000 */
.L_x_894:
[----:B------:R-:W-:-:S03]  /*15c00*/  UMOV UR4, 0xffffffff ;  /* 0xffffffff00047882 */ /* 0x000fc60000000000 */
[----:B------:R-:W-:Y:S05]  /*15c10*/  BRA.DIV UR4, `(.L_x_896) ;  /* 0x0000004e04c87947 */ /* 0x000fea000b800000 */
[----:B-----5:R-:W1:Y:S02]  /*15c20*/  SHFL.UP PT, R14, R5, 0x1, RZ ;  /* 0x04200000050e7989 */ /* 0x020e6400000e00ff */
[----:B-1----:R-:W-:-:S05]  /*15c30*/  SEL R14, R14, RZ, P1 ;  /* 0x000000ff0e0e7207 */ /* 0x002fca0000800000 */
        /* <DEDUP_REMOVED lines=11> */
[----:B0-----:R-:W-:-:S04]  /*15cf0*/  SEL R7, R14, RZ, P5 ;  /* 0x000000ff0e077207 */ /* 0x001fc80002800000 */
[----:B------:R-:W-:-:S05]  /*15d00*/  IADD3 R2, R4, R7, RZ ;  /* 0x0000000704027210 */ /* 0x000fca0007ffe0ff */
[----:B------:R0:W1:Y:S02]  /*15d10*/  SHFL.IDX PT, R14, R2, 0x1f, 0x1f ;  /* 0x03e01f00020e7f89 */ /* 0x00006400000e0000 */
.L_x_1082:
[----:B------:R-:W-:Y:S02]  /*15d20*/  ULDC UR4, c[0x0][0xc38] ;  /* 0x00030e0000047ab9 */ /* 0x000fe40000000800 */
[----:B------:R-:W-:-:S04]  /*15d30*/  IMAD.U32 R7, RZ, RZ, UR4 ;  /* 0x00000004ff077e24 */ /* 0x000fc8000f8e00ff */
[----:B-1----:R-:W-:-:S04]  /*15d40*/  IMAD R14, R14, R7, RZ ;  /* 0x000000070e0e7224 */ /* 0x002fc800078e02ff */
[----:B------:R-:W-:-:S05]  /*15d50*/  IMAD.IADD R9, R14, 0x1, R9 ;  /* 0x000000010e097824 */ /* 0x000fca00078e0209 */
[----:B------:R-:W-:-:S13]  /*15d60*/  ISETP.GT.AND P6, PT, R9, R0, PT ;  /* 0x000000000900720c */ /* 0x000fda0003fc4270 */
[----:B------:R-:W-:Y:S05]  /*15d70*/  @!P6 BRA `(.L_x_897) ;  /* 0xfffffffc0064e947 */ /* 0x000fea000383ffff */
.L_x_892:
[----:B------:R-:W-:Y:S01]  /*15d80*/  IMAD.IADD R16, R9, 0x1, -R14 ;  /* 0x0000000109107824 */ /* 0x000fe200078e0a0e */
[----:B------:R-:W-:-:S03]  /*15d90*/  UMOV UR4, 0xffffffff ;  /* 0xffffffff00047882 */ /* 0x000fc60000000000 */
[----:B------:R-:W-:-:S05]  /*15da0*/  IMAD R3, R2, R7, R16 ;  /* 0x0000000702037224 */ /* 0x000fca00078e0210 */
[----:B------:R-:W-:Y:S01]  /*15db0*/  ISETP.GT.AND P6, PT, R3, R0, PT ;  /* 0x000000000300720c */ /* 0x000fe20003fc4270 */
[----:B------:R-:W-:-:S12]  /*15dc0*/  BRA.DIV UR4, `(.L_x_898) ;  /* 0x0000005204187947 */ /* 0x000fd8000b800000 */
[----:B------:R-:W-:-:S04]  /*15dd0*/  VOTE.ANY R3, PT, !P6 ;  /* 0x0000000000037806 */ /* 0x000fc800070e0100 */
[----:B------:R-:W1:Y:S02]  /*15de0*/  POPC R4, R3 ;  /* 0x0000000300047309 */ /* 0x000e640000000000 */
[----:B-1----:R1:W2:Y:S02]  /*15df0*/  SHFL.IDX PT, R5, R5, R4, 0x1f ;  /* 0x00001f0405057589 */ /* 0x0022a400000e0000 */
.L_x_1086:
[----:B------:R-:W-:Y:S01]  /*15e00*/  ISETP.NE.AND P0, PT, R3, RZ, PT ;  /* 0x000000ff0300720c */ /* 0x000fe20003f05270 */
[----:B------:R-:W-:-:S12]  /*15e10*/  IMAD.MOV.U32 R14, RZ, RZ, RZ ;  /* 0x000000ffff0e7224 */ /* 0x000fd800078e00ff */
[----:B------:R-:W-:Y:S05]  /*15e20*/  @!P0 BRA `(.L_x_899) ;  /* 0x0000000000108947 */ /* 0x000fea0003800000 */
[----:B------:R-:W-:Y:S01]  /*15e30*/  UMOV UR4, 0xffffffff ;  /* 0xffffffff00047882 */ /* 0x000fe20000000000 */
[----:B------:R-:W-:Y:S02]  /*15e40*/  VIADD R12, R4, 0xffffffff ;  /* 0xffffffff040c7836 */ /* 0x000fe40000000000 */
[----:B------:R-:W-:Y:S05]  /*15e50*/  BRA.DIV UR4, `(.L_x_900) ;  /* 0x00000052043c7947 */ /* 0x000fea000b800000 */
[----:B------:R3:W4:Y:S02]  /*15e60*/  SHFL.IDX PT, R14, R2, R12, 0x1f ;  /* 0x00001f0c020e7589 */ /* 0x00072400000e0000 */
.L_x_899:
[----:B--2---:R-:W-:Y:S01]  /*15e70*/  IABS R6, R5 ;  /* 0x0000000500067213 */ /* 0x004fe20000000000 */
[----:B----4-:R-:W-:Y:S02]  /*15e80*/  IMAD R16, R14, R7, R16 ;  /* 0x000000070e107224 */ /* 0x010fe400078e0210 */
[----:B------:R-:W-:Y:S01]  /*15e90*/  IMAD.IADD R19, R4, 0x1, R19 ;  /* 0x0000000104137824 */ /* 0x000fe200078e0213 */
[----:B------:R-:W2:Y:S01]  /*15ea0*/  I2F.RP R8, R6 ;  /* 0x0000000600087306 */ /* 0x000ea20000209400 */
[----:B------:R-:W-:-:S05]  /*15eb0*/  IMAD.IADD R10, R0, 0x1, -R16 ;  /* 0x00000001000a7824 */ /* 0x000fca00078e0a10 */
[----:B------:R-:W-:Y:S02]  /*15ec0*/  IABS R0, R10 ;  /* 0x0000000a00007213 */ /* 0x000fe40000000000 */
[----:B--2---:R-:W0:Y:S02]  /*15ed0*/  MUFU.RCP R8, R8 ;  /* 0x0000000800087308 */ /* 0x004e240000001000 */
[----:B0--3--:R-:W-:-:S06]  /*15ee0*/  VIADD R2, R8, 0xffffffe ;  /* 0x0ffffffe08027836 */ /* 0x009fcc0000000000 */
[----:B------:R0:W2:Y:S02]  /*15ef0*/  F2I.FTZ.U32.TRUNC.NTZ R3, R2 ;  /* 0x0000000200037305 */ /* 0x0000a4000021f000 */
[----:B0-----:R-:W-:Y:S01]  /*15f00*/  IMAD.MOV.U32 R2, RZ, RZ, RZ ;  /* 0x000000ffff027224 */ /* 0x001fe200078e00ff */
[----:B--2---:R-:W-:-:S05]  /*15f10*/  IADD3 R7, RZ, -R3, RZ ;  /* 0x80000003ff077210 */ /* 0x004fca0007ffe0ff */
[----:B------:R-:W-:-:S04]  /*15f20*/  IMAD R7, R7, R6, RZ ;  /* 0x0000000607077224 */ /* 0x000fc800078e02ff */
[----:B------:R-:W-:Y:S01]  /*15f30*/  IMAD.HI.U32 R3, R3, R7, R2 ;  /* 0x0000000703037227 */ /* 0x000fe200078e0002 */
[----:B------:R-:W-:-:S05]  /*15f40*/  IABS R7, R5 ;  /* 0x0000000500077213 */ /* 0x000fca0000000000 */
[----:B------:R-:W-:Y:S02]  /*15f50*/  IMAD.MOV R7, RZ, RZ, -R7 ;  /* 0x000000ffff077224 */ /* 0x000fe400078e0a07 */
[----:B------:R-:W-:-:S04]  /*15f60*/  IMAD.HI.U32 R3, R3, R0, RZ ;  /* 0x0000000003037227 */ /* 0x000fc800078e00ff */
[----:B------:R-:W-:Y:S01]  /*15f70*/  IMAD R7, R3, R7, R0 ;  /* 0x0000000703077224 */ /* 0x000fe200078e0200 */
[----:B------:R-:W-:-:S04]  /*15f80*/  LOP3.LUT R0, R10, R5, RZ, 0x3c, !PT ;  /* 0x000000050a007212 */ /* 0x000fc800078e3cff */
[----:B------:R-:W-:Y:S02]  /*15f90*/  ISETP.GT.U32.AND P1, PT, R6, R7, PT ;  /* 0x000000070600720c */ /* 0x000fe40003f24070 */
[----:B------:R-:W-:-:S11]  /*15fa0*/  ISETP.GE.AND P2, PT, R0, RZ, PT ;  /* 0x000000ff0000720c */ /* 0x000fd60003f46270 */
[----:B------:R-:W-:Y:S02]  /*15fb0*/  @!P1 IMAD.IADD R7, R7, 0x1, -R6 ;  /* 0x0000000107079824 */ /* 0x000fe400078e0a06 */
[----:B------:R-:W-:Y:S01]  /*15fc0*/  @!P1 VIADD R3, R3, 0x1 ;  /* 0x0000000103039836 */ /* 0x000fe20000000000 */
[----:B------:R-:W-:Y:S02]  /*15fd0*/  ISETP.NE.AND P1, PT, R5, RZ, PT ;  /* 0x000000ff0500720c */ /* 0x000fe40003f25270 */
[----:B------:R-:W-:-:S13]  /*15fe0*/  ISETP.GE.U32.AND P0, PT, R7, R6, PT ;  /* 0x000000060700720c */ /* 0x000fda0003f06070 */
[----:B------:R-:W-:-:S05]  /*15ff0*/  @P0 VIADD R3, R3, 0x1 ;  /* 0x0000000103030836 */ /* 0x000fca0000000000 */
[----:B------:R-:W-:Y:S02]  /*16000*/  @!P2 IADD3 R3, -R3, RZ, RZ ;  /* 0x000000ff0303a210 */ /* 0x000fe40007ffe1ff */
[----:B------:R-:W-:-:S05]  /*16010*/  @!P1 LOP3.LUT R3, RZ, R5, RZ, 0x33, !PT ;  /* 0x00000005ff039212 */ /* 0x000fca00078e33ff */
[--C-:B------:R-:W-:Y:S02]  /*16020*/  IMAD.MOV R0, RZ, RZ, -R3.reuse ;  /* 0x000000ffff007224 */ /* 0x100fe400078e0a03 */
[----:B------:R-:W-:Y:S02]  /*16030*/  IMAD.MOV.U32 R18, RZ, RZ, R3 ;  /* 0x000000ffff127224 */ /* 0x000fe400078e0003 */
[----:B------:R-:W-:Y:S01]  /*16040*/  IMAD R17, R5, R0, R10 ;  /* 0x0000000005117224 */ /* 0x000fe200078e020a */
[----:B------:R-:W-:Y:S06]  /*16050*/  BRA `(.L_x_901) ;  /* 0x00000000001c7947 */ /* 0x000fec0003800000 */
.L_x_893:
[----:B------:R-:W-:Y:S01]  /*16060*/  UMOV UR4, URZ ;  /* 0x0000003f00047c82 */ /* 0x000fe20008000000 */
[----:B------:R-:W-:Y:S01]  /*16070*/  UMOV UR5, URZ ;  /* 0x0000003f00057c82 */ /* 0x000fe20008000000 */
[----:B------:R-:W-:Y:S01]  /*16080*/  ULDC UR6, c[0x0][0xc3c] ;  /* 0x00030f0000067ab9 */ /* 0x000fe20000000800 */
[----:B------:R-:W-:Y:S01]  /*16090*/  IMAD.MOV.U32 R16, RZ, RZ, R0 ;  /* 0x000000ffff107224 */ /* 0x000fe200078e0000 */
[----:B------:R-:W-:Y:S01]  /*160a0*/  MOV R19, UR6 ;  /* 0x0000000600137c02 */ /* 0x000fe20008000f00 */
[----:B------:R-:W-:Y:S02]  /*160b0*/  IMAD.U32 R17, RZ, RZ, UR4 ;  /* 0x00000004ff117e24 */ /* 0x000fe4000f8e00ff */
[----:B------:R-:W-:-:S07]  /*160c0*/  IMAD.U32 R18, RZ, RZ, UR5 ;  /* 0x00000005ff127e24 */ /* 0x000fce000f8e00ff */
.L_x_901:
[----:B------:R-:W0:Y:S01]  /*160d0*/  S2R R0, SR_TID.X ;  /* 0x0000000000007919 */ /* 0x000e220000002100 */
[----:B------:R-:W-:Y:S05]  /*160e0*/  WARPSYNC.ALL ;  /* 0x0000000000007948 */ /* 0x000fea0003800000 */
[----:B------:R-:W-:Y:S01]  /*160f0*/  BAR.SYNC.DEFER_BLOCKING 0x4, 0x180 ;  /* 0x0106000000007b1d */ /* 0x000fe20000010000 */
[----:B0-----:R-:W-:-:S04]  /*16100*/  LOP3.LUT R0, R0, 0x1f, RZ, 0xc0, !PT ;  /* 0x0000001f00007812 */ /* 0x001fc800078ec0ff */
[----:B------:R-:W-:-:S13]  /*16110*/  ISETP.NE.AND P0, PT, R0, RZ, PT ;  /* 0x000000ff0000720c */ /* 0x000fda0003f05270 */
[----:B------:R-:W0:Y:S01]  /*16120*/  @!P0 S2R R3, SR_CgaCtaId ;  /* 0x0000000000038919 */ /* 0x000e220000008800 */
[----:B------:R-:W-:-:S04]  /*16130*/  @!P0 MOV R0, 0x400 ;  /* 0x0000040000008802 */ /* 0x000fc80000000f00 */
[----:B0-----:R-:W-:-:S05]  /*16140*/  @!P0 LEA R22, R3, R0, 0x18 ;  /* 0x0000000003168211 */ /* 0x001fca00078ec0ff */
[----:B------:R0:W-:Y:S01]  /*16150*/  @!P0 STS.128 [R22+0x228d0], R16 ;  /* 0x0228d01016008388 */ /* 0x0001e20000000c00 */
[----:B------:R-:W-:Y:S06]  /*16160*/  BAR.ARV 0x5, 0x180 ;  /* 0x0146000000007b1d */ /* 0x000fec0000002000 */
.L_x_890:
[----:B------:R-:W-:Y:S02]  /*16170*/  ULDC UR4, c[0x0][0xc3c] ;  /* 0x00030f0000047ab9 */ /* 0x000fe40000000800 */
[----:B0-----:R-:W-:-:S13]  /*16180*/  ISETP.GE.AND P0, PT, R19, UR4, PT ;  /* 0x0000000413007c0c */ /* 0x001fda000bf06270 */
[----:B------:R-:W-:Y:S05]  /*16190*/  @!P0 BRA `(.L_x_902) ;  /* 0xffffffa400ec8947 */ /* 0x000fea000383ffff */
[----:B------:R-:W-:Y:S05]  /*161a0*/  BSYNC B8 ;  /* 0x0000000000087941 */ /* 0x000fea0003800000 */
.L_x_803:
[----:B------:R-:W5:Y:S01]  /*161b0*/  LDL.LU R0, [R1+0x28] ;  /* 0x0000280001007983 */ /* 0x000f620000300800 */
[----:B------:R-:W-:Y:S01]  /*161c0*/  BSSY B0, `(.L_x_903) ;  /* 0x000000b000007945 */ /* 0x000fe20003800000 */
[----:B------:R-:W2:Y:S01]  /*161d0*/  S2R R5, SR_CgaCtaId ;  /* 0x0000000000057919 */ /* 0x000ea20000008800 */
[----:B-----5:R-:W-:-:S05]  /*161e0*/  VIADD R0, R0, 0x1 ;  /* 0x0000000100007836 */ /* 0x020fca0000000000 */
[----:B-1----:R-:W-:-:S04]  /*161f0*/  LEA.HI R2, R0, R0, RZ, 0x1 ;  /* 0x0000000000027211 */ /* 0x002fc800078f08ff */
[----:B------:R-:W-:Y:S02]  /*16200*/  LOP3.LUT R3, R2, 0xfffffffe, RZ, 0xc0, !PT ;  /* 0xfffffffe02037812 */ /* 0x000fe400078ec0ff */
[----:B------:R-:W-:-:S03]  /*16210*/  MOV R2, 0x400 ;  /* 0x0000040000027802 */ /* 0x000fc60000000f00 */
[----:B------:R-:W-:Y:S01]  /*16220*/  IMAD.IADD R0, R0, 0x1, -R3 ;  /* 0x0000000100007824 */ /* 0x000fe200078e0a03 */
[----:B--23--:R-:W-:-:S04]  /*16230*/  LEA R4, R5, R2, 0x18 ;  /* 0x0000000205047211 */ /* 0x00cfc800078ec0ff */
[----:B------:R-:W-:-:S04]  /*16240*/  SHF.L.U32 R0, R0, 0x1f, RZ ;  /* 0x0000001f00007819 */ /* 0x000fc800000006ff */
[----:B------:R-:W0:Y:S02]  /*16250*/  SYNCS.PHASECHK.TRANS64.TRYWAIT P0, [R4+URZ+0x22820], R0 ;  /* 0x02282000040075a7 */ /* 0x000e24000800017f */
[----:B0-----:R-:W-:Y:S05]  /*16260*/  @!P0 BRA `(.L_x_904) ;  /* 0x0000004c005c8947 */ /* 0x001fea0003800000 */
.L_x_1089:
[----:B------:R-:W-:Y:S05]  /*16270*/  BSYNC B0 ;  /* 0x0000000000007941 */ /* 0x000fea0003800000 */
.L_x_903:
[----:B------:R-:W-:-:S03]  /*16280*/  UMOV UR4, 0xffffffff ;  /* 0xffffffff00047882 */ /* 0x000fc60000000000 */
[----:B------:R-:W-:Y:S05]  /*16290*/  BRA.DIV UR4, `(.L_x_905) ;  /* 0x0000004e04647947 */ /* 0x000fea000b800000 */
[----:B0-----:R-:W0:Y:S02]  /*162a0*/  S2R R0, SR_TID.X ;  /* 0x0000000000007919 */ /* 0x001e240000002100 */
[----:B0-----:R-:W-:-:S04]  /*162b0*/  SHF.R.U32.HI R0, RZ, 0x5, R0 ;  /* 0x00000005ff007819 */ /* 0x001fc80000011600 */
[----:B------:R-:W-:-:S05]  /*162c0*/  LOP3.LUT R0, R0, 0x3, RZ, 0xc0, !PT ;  /* 0x0000000300007812 */ /* 0x000fca00078ec0ff */
[----:B------:R0:W1:Y:S02]  /*162d0*/  SHFL.IDX PT, R14, R0, RZ, 0x1f ;  /* 0x00001fff000e7589 */ /* 0x00006400000e0000 */
.L_x_1092:
[----:B-1----:R-:W-:-:S13]  /*162e0*/  ISETP.NE.AND P0, PT, R14, RZ, PT ;  /* 0x000000ff0e00720c */ /* 0x002fda0003f05270 */
[----:B------:R-:W-:Y:S05]  /*162f0*/  @P0 BRA `(.L_x_650) ;  /* 0x0000000000880947 */ /* 0x000fea0003800000 */
[----:B------:R-:W-:-:S03]  /*16300*/  UMOV UR4, 0xffffffff ;  /* 0xffffffff00047882 */ /* 0x000fc60000000000 */
[----:B------:R-:W-:Y:S05]  /*16310*/  BRA.DIV UR4, `(.L_x_906) ;  /* 0x0000004e04787947 */ /* 0x000fea000b800000 */
[----:B------:R-:W-:-:S13]  /*16320*/  ELECT P6, URZ, PT ;  /* 0x00000000003f782f */ /* 0x000fda00038c0000 */
.L_x_1095:
[----:B------:R-:W-:Y:S05]  /*16330*/  @!P6 BRA `(.L_x_650) ;  /* 0x000000000078e947 */ /* 0x000fea0003800000 */
[----:B0-----:R-:W2:Y:S02]  /*16340*/  LDL.LU R0, [R1] ;  /* 0x0000000001007983 */ /* 0x001ea40000300800 */
[----:B--2---:R-:W-:-:S04]  /*16350*/  LOP3.LUT R0, R0, 0x2, RZ, 0xfc, !PT ;  /* 0x0000000200007812 */ /* 0x004fc800078efcff */
[----:B------:R-:W-:-:S13]  /*16360*/  ISETP.NE.AND P0, PT, R0, 0x3, PT ;  /* 0x000000030000780c */ /* 0x000fda0003f05270 */
[----:B------:R-:W-:Y:S05]  /*16370*/  @!P0 BRA `(.L_x_907) ;  /* 0x0000000000048947 */ /* 0x000fea0003800000 */
[----:B------:R-:W-:Y:S01]  /*16380*/  BPT.TRAP 0x1 ;  /* 0x000000040000795c */ /* 0x000fe20000300000 */
.L_x_907:
[C---:B------:R-:W-:Y:S01]  /*16390*/  IMAD R5, R25.reuse, 0x8, R4 ;  /* 0x0000000819057824 */ /* 0x040fe200078e0204 */
[----:B------:R-:W-:Y:S01]  /*163a0*/  SHF.L.U32 R0, R26, 0x1f, RZ ;  /* 0x0000001f1a007819 */ /* 0x000fe200000006ff */
[----:B------:R-:W-:-:S03]  /*163b0*/  VIADD R25, R25, 0x1 ;  /* 0x0000000119197836 */ /* 0x000fc60000000000 */
[----:B------:R-:W0:Y:S02]  /*163c0*/  SYNCS.PHASECHK.TRANS64.TRYWAIT P1, [R5+URZ+0x22840], R0 ;  /* 0x02284000050075a7 */ /* 0x000e24000802017f */
[----:B------:R-:W-:-:S04]  /*163d0*/  ISETP.NE.AND P2, PT, R25, 0x2, PT ;  /* 0x000000021900780c */ /* 0x000fc80003f45270 */
[----:B------:R-:W-:Y:S01]  /*163e0*/  SEL R3, RZ, 0x1, P2 ;  /* 0x00000001ff037807 */ /* 0x000fe20001000000 */
[----:B0-----:R-:W-:Y:S08]  /*163f0*/  @!P1 BRA `(.L_x_908) ;  /* 0x0000004c00609947 */ /* 0x001ff00003800000 */
.L_x_1096:
[----:B------:R-:W-:Y:S02]  /*16400*/  SEL R25, R25, RZ, P2 ;  /* 0x000000ff19197207 */ /* 0x000fe40001000000 */
[----:B------:R-:W-:Y:S01]  /*16410*/  LOP3.LUT R2, R26, R3, RZ, 0x3c, !PT ;  /* 0x000000031a027212 */ /* 0x000fe200078e3cff */
[----:B------:R-:W-:Y:S06]  /*16420*/  @!P0 BRA `(.L_x_909) ;  /* 0x0000000000048947 */ /* 0x000fec0003800000 */
[----:B------:R-:W-:Y:S01]  /*16430*/  BPT.TRAP 0x1 ;  /* 0x000000040000795c */ /* 0x000fe20000300000 */
.L_x_909:
[----:B------:R-:W-:Y:S01]  /*16440*/  IMAD R25, R25, 0x8, R4 ;  /* 0x0000000819197824 */ /* 0x000fe200078e0204 */
[----:B------:R-:W-:-:S04]  /*16450*/  SHF.L.U32 R2, R2, 0x1f, RZ ;  /* 0x0000001f02027819 */ /* 0x000fc800000006ff */
[----:B------:R-:W1:Y:S02]  /*16460*/  SYNCS.PHASECHK.TRANS64.TRYWAIT P1, [R25+URZ+0x22840], R2 ;  /* 0x02284002190075a7 */ /* 0x000e64000802017f */
[----:B-1----:R-:W-:Y:S05]  /*16470*/  @!P1 BRA `(.L_x_910) ;  /* 0x0000004c00549947 */ /* 0x002fea0003800000 */
.L_x_1097:
[----:B------:R-:W-:Y:S05]  /*16480*/  @!P0 BRA `(.L_x_911) ;  /* 0x0000000000048947 */ /* 0x000fea0003800000 */
[----:B------:R-:W-:Y:S01]  /*16490*/  BPT.TRAP 0x1 ;  /* 0x000000040000795c */ /* 0x000fe20000300000 */
.L_x_911:
[----:B------:R-:W2:Y:S02]  /*164a0*/  SYNCS.PHASECHK.TRANS64.TRYWAIT P1, [R5+URZ+0x22860], R0 ;  /* 0x02286000050075a7 */ /* 0x000ea4000802017f */
[----:B--2---:R-:W-:Y:S05]  /*164b0*/  @!P1 BRA `(.L_x_912) ;  /* 0x0000004c00589947 */ /* 0x004fea0003800000 */
.L_x_1098:
[----:B------:R-:W-:Y:S05]  /*164c0*/  @!P0 BRA `(.L_x_913) ;  /* 0x0000000000048947 */ /* 0x000fea0003800000 */
[----:B------:R-:W-:Y:S01]  /*164d0*/  BPT.TRAP 0x1 ;  /* 0x000000040000795c */ /* 0x000fe20000300000 */
.L_x_913:
[----:B---3--:R3:W0:Y:S02]  /*164e0*/  SYNCS.PHASECHK.TRANS64.TRYWAIT P0, [R25+URZ+0x22860], R2 ;  /* 0x02286002190075a7 */ /* 0x008624000800017f */
[----:B0-----:R-:W-:Y:S05]  /*164f0*/  @!P0 NANOSLEEP.SYNCS 0x989680 ;  /* 0x009896800000895d */ /* 0x001fea0003900000 */
[----:B------:R-:W0:Y:S02]  /*16500*/  @!P0 SYNCS.PHASECHK.TRANS64 P0, [R25+URZ+0x22860], R2 ;  /* 0x02286002190085a7 */ /* 0x000e24000800007f */
[----:B0-----:R-:W-:Y:S05]  /*16510*/  @!P0 BRA `(.L_x_913) ;  /* 0xfffffffc00f08947 */ /* 0x001fea000383ffff */
.L_x_650:
[----:B------:R-:W-:Y:S05]  /*16520*/  BSYNC B9 ;  /* 0x0000000000097941 */ /* 0x000fea0003800000 */
.L_x_647:
[----:B------:R-:W-:Y:S05]  /*16530*/  EXIT ;  /* 0x000000000000794d */ /* 0x000fea0003800000 */
.L_x_668:
[----:B0-----:R0:W1:Y:S02]  /*16540*/  SYNCS.PHASECHK.TRANS64.TRYWAIT P5, [R89+URZ+0x22890], R101 ;  /* 0x02289065590075a7 */ /* 0x00106400080a017f */
[----:B-1----:R-:W-:Y:S05]  /*16550*/  @!P5 NANOSLEEP.SYNCS 0x989680 ;  /* 0x009896800000d95d */ /* 0x002fea0003900000 */
[----:B------:R-:W1:Y:S02]  /*16560*/  @!P5 SYNCS.PHASECHK.TRANS64 P5, [R89+URZ+0x22890], R101 ;  /* 0x022890655900d5a7 */ /* 0x000e6400080a007f */
[----:B-1----:R-:W-:Y:S05]  /*16570*/  @!P5 BRA `(.L_x_668) ;  /* 0xfffffffc00f0d947 */ /* 0x002fea000383ffff */
[----:B------:R-:W-:Y:S05]  /*16580*/  BRA `(.L_x_914) ;  /* 0xfffffec400a47947 */ /* 0x000fea000383ffff */
.L_x_669:
[----:B------:R-:W-:Y:S01]  /*16590*/  BSSY B1, `(.L_x_915) ;  /* 0x0000008000017945 */ /* 0x000fe20003800000 */
[----:B------:R-:W-:Y:S01]  /*165a0*/  IMAD.MOV.U32 R13, RZ, RZ, R103 ;  /* 0x000000ffff0d7224 */ /* 0x000fe200078e0067 */
[----:B------:R-:W-:Y:S01]  /*165b0*/  MOV R12, RZ ;  /* 0x000000ff000c7202 */ /* 0x000fe20000000f00 */
[----:B------:R-:W-:Y:S02]  /*165c0*/  IMAD.MOV.U32 R11, RZ, RZ, 0x1c1f ;  /* 0x00001c1fff0b7424 */ /* 0x000fe400078e00ff */
[----:B------:R-:W-:-:S07]  /*165d0*/  IMAD.MOV.U32 R15, RZ, RZ, -0x1 ;  /* 0xffffffffff0f7424 */ /* 0x000fce00078e00ff */
[----:B0-----:R-:W-:Y:S05]  /*165e0*/  WARPSYNC.COLLECTIVE R15, `(.L_x_916) ;  /* 0x000000000f087348 */ /* 0x001fea0003c00000 */
[----:B------:R1:W2:Y:S02]  /*165f0*/  SHFL.IDX P6, R14, R13, R12, R11 ;  /* 0x0000000c0d0e7389 */ /* 0x0002a400000c000b */
[----:B012---:R-:W-:Y:S01]  /*16600*/  ENDCOLLECTIVE ;  /* 0x000000000000791b */ /* 0x007fe20003800000 */
.L_x_916:
[----:B------:R-:W-:Y:S05]  /*16610*/  BSYNC B1 ;  /* 0x0000000000017941 */ /* 0x000fea0003800000 */
.L_x_915:
[----:B------:R-:W-:Y:S01]  /*16620*/  IMAD.MOV.U32 R13, RZ, RZ, R102 ;  /* 0x000000ffff0d7224 */ /* 0x000fe200078e0066 */
[----:B------:R-:W-:Y:S01]  /*16630*/  MOV R15, 0xffffffff ;  /* 0xffffffff000f7802 */ /* 0x000fe20000000f00 */
[----:B------:R-:W-:Y:S02]  /*16640*/  IMAD.MOV.U32 R12, RZ, RZ, RZ ;  /* 0x000000ffff0c7224 */ /* 0x000fe400078e00ff */
[----:B------:R-:W-:Y:S02]  /*16650*/  IMAD.MOV.U32 R11, RZ, RZ, 0x1c1f ;  /* 0x00001c1fff0b7424 */ /* 0x000fe400078e00ff */
[----:B------:R-:W-:-:S07]  /*16660*/  IMAD.MOV.U32 R55, RZ, RZ, R14 ;  /* 0x000000ffff377224 */ /* 0x000fce00078e000e */
[----:B------:R-:W-:Y:S05]  /*16670*/  WARPSYNC.COLLECTIVE R15, `(.L_x_917) ;  /* 0x000000000f087348 */ /* 0x000fea0003c00000 */
[----:B------:R0:W1:Y:S02]  /*16680*/  SHFL.IDX P6, R14, R13, R12, R11 ;  /* 0x0000000c0d0e7389 */ /* 0x00006400000c000b */
[----:B01----:R-:W-:Y:S01]  /*16690*/  ENDCOLLECTIVE ;  /* 0x000000000000791b */ /* 0x003fe20003800000 */
.L_x_917:
[----:B------:R-:W-:Y:S01]  /*166a0*/  IMAD.MOV.U32 R93, RZ, RZ, R14 ;  /* 0x000000ffff5d7224 */ /* 0x000fe200078e000e */
[----:B------:R-:W-:Y:S06]  /*166b0*/  BRA `(.L_x_918) ;  /* 0xfffffec4006c7947 */ /* 0x000fec000383ffff */
.L_x_678:
[----:B------:R-:W-:Y:S01]  /*166c0*/  BSSY B1, `(.L_x_919) ;  /* 0x0000008000017945 */ /* 0x000fe20003800000 */
[----:B0---4-:R-:W-:Y:S02]  /*166d0*/  IMAD.MOV.U32 R13, RZ, RZ, R103 ;  /* 0x000000ffff0d7224 */ /* 0x011fe400078e0067 */
[----:B------:R-:W-:Y:S02]  /*166e0*/  IMAD.MOV.U32 R12, RZ, RZ, 0x1 ;  /* 0x00000001ff0c7424 */ /* 0x000fe400078e00ff */
[----:B------:R-:W-:Y:S02]  /*166f0*/  IMAD.MOV.U32 R11, RZ, RZ, 0x1c1f ;  /* 0x00001c1fff0b7424 */ /* 0x000fe400078e00ff */
[----:B------:R-:W-:-:S07]  /*16700*/  IMAD.MOV.U32 R15, RZ, RZ, -0x1 ;  /* 0xffffffffff0f7424 */ /* 0x000fce00078e00ff */
[----:B-123--:R-:W-:Y:S05]  /*16710*/  WARPSYNC.COLLECTIVE R15, `(.L_x_920) ;  /* 0x000000000f087348 */ /* 0x00efea0003c00000 */
[----:B------:R0:W4:Y:S02]  /*16720*/  SHFL.IDX P6, R14, R13, R12, R11 ;  /* 0x0000000c0d0e7389 */ /* 0x00012400000c000b */
[----:B01234-:R-:W-:Y:S01]  /*16730*/  ENDCOLLECTIVE ;  /* 0x000000000000791b */ /* 0x01ffe20003800000 */
.L_x_920:
[----:B------:R-:W-:Y:S05]  /*16740*/  BSYNC B1 ;  /* 0x0000000000017941 */ /* 0x000fea0003800000 */
.L_x_919:
[----:B------:R-:W-:Y:S01]  /*16750*/  MOV R13, R102 ;  /* 0x00000066000d7202 */ /* 0x000fe20000000f00 */
[----:B------:R-:W-:Y:S02]  /*16760*/  IMAD.MOV.U32 R12, RZ, RZ, 0x1 ;  /* 0x00000001ff0c7424 */ /* 0x000fe400078e00ff */
[----:B------:R-:W-:Y:S02]  /*16770*/  IMAD.MOV.U32 R11, RZ, RZ, 0x1c1f ;  /* 0x00001c1fff0b7424 */ /* 0x000fe400078e00ff */
[----:B------:R-:W-:Y:S02]  /*16780*/  IMAD.MOV.U32 R15, RZ, RZ, -0x1 ;  /* 0xffffffffff0f7424 */ /* 0x000fe400078e00ff */
[----:B------:R-:W-:-:S07]  /*16790*/  IMAD.MOV.U32 R103, RZ, RZ, R14 ;  /* 0x000000ffff677224 */ /* 0x000fce00078e000e */
[----:B------:R-:W-:Y:S05]  /*167a0*/  WARPSYNC.COLLECTIVE R15, `(.L_x_921) ;  /* 0x000000000f087348 */ /* 0x000fea0003c00000 */
[----:B------:R0:W1:Y:S02]  /*167b0*/  SHFL.IDX P6, R14, R13, R12, R11 ;  /* 0x0000000c0d0e7389 */ /* 0x00006400000c000b */
[----:B01----:R-:W-:Y:S01]  /*167c0*/  ENDCOLLECTIVE ;  /* 0x000000000000791b */ /* 0x003fe20003800000 */
.L_x_921:
[----:B------:R-:W-:Y:S01]  /*167d0*/  IMAD.MOV.U32 R47, RZ, RZ, R14 ;  /* 0x000000ffff2f7224 */ /* 0x000fe200078e000e */
[----:B------:R-:W-:Y:S06]  /*167e0*/  BRA `(.L_x_922) ;  /* 0xfffffec800d07947 */ /* 0x000fec000383ffff */
.L_x_688:
[----:B-1----:R1:W2:Y:S02]  /*167f0*/  SYNCS.PHASECHK.TRANS64.TRYWAIT P4, [R89+URZ+0x22890], R101 ;  /* 0x02289065590075a7 */ /* 0x0022a4000808017f */
[----:B--2---:R-:W-:Y:S05]  /*16800*/  @!P4 NANOSLEEP.SYNCS 0x989680 ;  /* 0x009896800000c95d */ /* 0x004fea0003900000 */
[----:B------:R-:W2:Y:S02]  /*16810*/  @!P4 SYNCS.PHASECHK.TRANS64 P4, [R89+URZ+0x22890], R101 ;  /* 0x022890655900c5a7 */ /* 0x000ea4000808007f */
[----:B--2---:R-:W-:Y:S05]  /*16820*/  @!P4 BRA `(.L_x_688) ;  /* 0xfffffffc00f0c947 */ /* 0x004fea000383ffff */
[----:B------:R-:W-:Y:S05]  /*16830*/  BRA `(.L_x_923) ;  /* 0xfffffed400847947 */ /* 0x000fea000383ffff */
.L_x_689:
[----:B------:R-:W-:Y:S01]  /*16840*/  BSSY B1, `(.L_x_924) ;  /* 0x0000008000017945 */ /* 0x000fe20003800000 */
[----:B------:R-:W-:Y:S01]  /*16850*/  IMAD.MOV.U32 R13, RZ, RZ, R103 ;  /* 0x000000ffff0d7224 */ /* 0x000fe200078e0067 */
[----:B------:R-:W-:Y:S01]  /*16860*/  MOV R11, 0x1c1f ;  /* 0x00001c1f000b7802 */ /* 0x000fe20000000f00 */
[----:B------:R-:W-:Y:S02]  /*16870*/  IMAD.MOV.U32 R12, RZ, RZ, RZ ;  /* 0x000000ffff0c7224 */ /* 0x000fe400078e00ff */
[----:B------:R-:W-:-:S07]  /*16880*/  IMAD.MOV.U32 R15, RZ, RZ, -0x1 ;  /* 0xffffffffff0f7424 */ /* 0x000fce00078e00ff */
[----:B-1----:R-:W-:Y:S05]  /*16890*/  WARPSYNC.COLLECTIVE R15, `(.L_x_925) ;  /* 0x000000000f087348 */ /* 0x002fea0003c00000 */
[----:B------:R0:W2:Y:S02]  /*168a0*/  SHFL.IDX P6, R14, R13, R12, R11 ;  /* 0x0000000c0d0e7389 */ /* 0x0000a400000c000b */
[----:B012---:R-:W-:Y:S01]  /*168b0*/  ENDCOLLECTIVE ;  /* 0x000000000000791b */ /* 0x007fe20003800000 */
.L_x_925:
[----:B------:R-:W-:Y:S05]  /*168c0*/  BSYNC B1 ;  /* 0x0000000000017941 */ /* 0x000fea0003800000 */
.L_x_924:
[----:B------:R-:W-:Y:S02]  /*168d0*/  IMAD.MOV.U32 R13, RZ, RZ, R102 ;  /* 0x000000ffff0d7224 */ /* 0x000fe400078e0066 */
[----:B------:R-:W-:Y:S02]  /*168e0*/  IMAD.MOV.U32 R12, RZ, RZ, RZ ;  /* 0x000000ffff0c7224 */ /* 0x000fe400078e00ff */
[----:B------:R-:W-:Y:S02]  /*168f0*/  IMAD.MOV.U32 R11, RZ, RZ, 0x1c1f ;  /* 0x00001c1fff0b7424 */ /* 0x000fe400078e00ff */
[----:B------:R-:W-:Y:S02]  /*16900*/  IMAD.MOV.U32 R15, RZ, RZ, -0x1 ;  /* 0xffffffffff0f7424 */ /* 0x000fe400078e00ff */
[----:B------:R-:W-:-:S07]  /*16910*/  IMAD.MOV.U32 R95, RZ, RZ, R14 ;  /* 0x000000ffff5f7224 */ /* 0x000fce00078e000e */
[----:B------:R-:W-:Y:S05]  /*16920*/  WARPSYNC.COLLECTIVE R15, `(.L_x_926) ;  /* 0x000000000f087348 */ /* 0x000fea0003c00000 */
[----:B------:R0:W1:Y:S02]  /*16930*/  SHFL.IDX P6, R14, R13, R12, R11 ;  /* 0x0000000c0d0e7389 */ /* 0x00006400000c000b */
[----:B01----:R-:W-:Y:S01]  /*16940*/  ENDCOLLECTIVE ;  /* 0x000000000000791b */ /* 0x003fe20003800000 */
.L_x_926:
[----:B------:R-:W-:Y:S01]  /*16950*/  MOV R94, R14 ;  /* 0x0000000e005e7202 */ /* 0x000fe20000000f00 */
[----:B------:R-:W-:Y:S06]  /*16960*/  BRA `(.L_x_927) ;  /* 0xfffffed400507947 */ /* 0x000fec000383ffff */
.L_x_694:
[----:B------:R-:W-:Y:S01]  /*16970*/  BSSY B1, `(.L_x_928) ;  /* 0x0000008000017945 */ /* 0x000fe20003800000 */
[----:B----4-:R-:W-:Y:S02]  /*16980*/  IMAD.MOV.U32 R13, RZ, RZ, R103 ;  /* 0x000000ffff0d7224 */ /* 0x010fe400078e0067 */
[----:B------:R-:W-:Y:S02]  /*16990*/  IMAD.MOV.U32 R12, RZ, RZ, 0x1 ;  /* 0x00000001ff0c7424 */ /* 0x000fe400078e00ff */
[----:B------:R-:W-:Y:S02]  /*169a0*/  IMAD.MOV.U32 R11, RZ, RZ, 0x1c1f ;  /* 0x00001c1fff0b7424 */ /* 0x000fe400078e00ff */
[----:B------:R-:W-:-:S07]  /*169b0*/  IMAD.MOV.U32 R15, RZ, RZ, -0x1 ;  /* 0xffffffffff0f7424 */ /* 0x000fce00078e00ff */
[----:B0123--:R-:W-:Y:S05]  /*169c0*/  WARPSYNC.COLLECTIVE R15, `(.L_x_929) ;  /* 0x000000000f087348 */ /* 0x00ffea0003c00000 */
[----:B------:R4:W0:Y:S02]  /*169d0*/  SHFL.IDX P6, R14, R13, R12, R11 ;  /* 0x0000000c0d0e7389 */ /* 0x00082400000c000b */
[----:B01234-:R-:W-:Y:S01]  /*169e0*/  ENDCOLLECTIVE ;  /* 0x000000000000791b */ /* 0x01ffe20003800000 */
.L_x_929:
[----:B------:R-:W-:Y:S05]  /*169f0*/  BSYNC B1 ;  /* 0x0000000000017941 */ /* 0x000fea0003800000 */
.L_x_928:
[----:B------:R-:W-:Y:S01]  /*16a00*/  IMAD.MOV.U32 R13, RZ, RZ, R102 ;  /* 0x000000ffff0d7224 */ /* 0x000fe200078e0066 */
[----:B------:R-:W-:Y:S01]  /*16a10*/  MOV R12, 0x1 ;  /* 0x00000001000c7802 */ /* 0x000fe20000000f00 */
[----:B------:R-:W-:Y:S02]  /*16a20*/  IMAD.MOV.U32 R11, RZ, RZ, 0x1c1f ;  /* 0x00001c1fff0b7424 */ /* 0x000fe400078e00ff */
[----:B------:R-:W-:Y:S02]  /*16a30*/  IMAD.MOV.U32 R15, RZ, RZ, -0x1 ;  /* 0xffffffffff0f7424 */ /* 0x000fe400078e00ff */
[----:B------:R-:W-:-:S07]  /*16a40*/  IMAD.MOV.U32 R42, RZ, RZ, R14 ;  /* 0x000000ffff2a7224 */ /* 0x000fce00078e000e */
[----:B------:R-:W-:Y:S05]  /*16a50*/  WARPSYNC.COLLECTIVE R15, `(.L_x_930) ;  /* 0x000000000f087348 */ /* 0x000fea0003c00000 */
[----:B------:R0:W1:Y:S02]  /*16a60*/  SHFL.IDX P6, R14, R13, R12, R11 ;  /* 0x0000000c0d0e7389 */ /* 0x00006400000c000b */
[----:B01----:R-:W-:Y:S01]  /*16a70*/  ENDCOLLECTIVE ;  /* 0x000000000000791b */ /* 0x003fe20003800000 */
.L_x_930:
[----:B------:R-:W-:Y:S01]  /*16a80*/  IMAD.MOV.U32 R102, RZ, RZ, R14 ;  /* 0x000000ffff667224 */ /* 0x000fe200078e000e */
[----:B------:R-:W-:Y:S06]  /*16a90*/  BRA `(.L_x_931) ;  /* 0xfffffed800d47947 */ /* 0x000fec000383ffff */
.L_x_699:
[----:B0-----:R0:W1:Y:S02]  /*16aa0*/  SYNCS.PHASECHK.TRANS64.TRYWAIT P2, [R89+URZ+0x22890], R101 ;  /* 0x02289065590075a7 */ /* 0x001064000804017f */
[----:B-1----:R-:W-:Y:S05]  /*16ab0*/  @!P2 NANOSLEEP.SYNCS 0x989680 ;  /* 0x009896800000a95d */ /* 0x002fea0003900000 */
[----:B------:R-:W1:Y:S02]  /*16ac0*/  @!P2 SYNCS.PHASECHK.TRANS64 P2, [R89+URZ+0x22890], R101 ;  /* 0x022890655900a5a7 */ /* 0x000e64000804007f */
[----:B-1----:R-:W-:Y:S05]  /*16ad0*/  @!P2 BRA `(.L_x_699) ;  /* 0xfffffffc00f0a947 */ /* 0x002fea000383ffff */
[----:B------:R-:W-:Y:S05]  /*16ae0*/  BRA `(.L_x_932) ;  /* 0xfffffee000bc7947 */ /* 0x000fea000383ffff */
.L_x_700:
[----:B------:R-:W-:Y:S01]  /*16af0*/  BSSY B1, `(.L_x_933) ;  /* 0x0000008000017945 */ /* 0x000fe20003800000 */
[----:B------:R-:W-:Y:S01]  /*16b00*/  IMAD.MOV.U32 R13, RZ, RZ, R41 ;  /* 0x000000ffff0d7224 */ /* 0x000fe200078e0029 */
[----:B------:R-:W-:Y:S01]  /*16b10*/  MOV R15, 0xffffffff ;  /* 0xffffffff000f7802 */ /* 0x000fe20000000f00 */
[----:B------:R-:W-:Y:S02]  /*16b20*/  IMAD.MOV.U32 R12, RZ, RZ, RZ ;  /* 0x000000ffff0c7224 */ /* 0x000fe400078e00ff */
[----:B------:R-:W-:-:S07]  /*16b30*/  IMAD.MOV.U32 R11, RZ, RZ, 0x1c1f ;  /* 0x00001c1fff0b7424 */ /* 0x000fce00078e00ff */
[----:B0-----:R-:W-:Y:S05]  /*16b40*/  WARPSYNC.COLLECTIVE R15, `(.L_x_934) ;  /* 0x000000000f087348 */ /* 0x001fea0003c00000 */
[----:B------:R1:W2:Y:S02]  /*16b50*/  SHFL.IDX P6, R14, R13, R12, R11 ;  /* 0x0000000c0d0e7389 */ /* 0x0002a400000c000b */
[----:B012---:R-:W-:Y:S01]  /*16b60*/  ENDCOLLECTIVE ;  /* 0x000000000000791b */ /* 0x007fe20003800000 */
.L_x_934:
[----:B------:R-:W-:Y:S05]  /*16b70*/  BSYNC B1 ;  /* 0x0000000000017941 */ /* 0x000fea0003800000 */
.L_x_933:
        /* <DEDUP_REMOVED lines=8> */
.L_x_935:
[----:B------:R-:W-:Y:S05]  /*16c00*/  BRA `(.L_x_936) ;  /* 0xfffffee000e47947 */ /* 0x000fea000383ffff */
.L_x_703:
[----:B------:R-:W-:Y:S01]  /*16c10*/  BSSY B1, `(.L_x_937) ;  /* 0x0000008000017945 */ /* 0x000fe20003800000 */
[----:B----4-:R-:W-:Y:S01]  /*16c20*/  IMAD.MOV.U32 R13, RZ, RZ, R41 ;  /* 0x000000ffff0d7224 */ /* 0x010fe200078e0029 */
[----:B------:R-:W-:Y:S01]  /*16c30*/  MOV R12, 0x1 ;  /* 0x00000001000c7802 */ /* 0x000fe20000000f00 */
[----:B------:R-:W-:Y:S02]  /*16c40*/  IMAD.MOV.U32 R11, RZ, RZ, 0x1c1f ;  /* 0x00001c1fff0b7424 */ /* 0x000fe400078e00ff */
[----:B------:R-:W-:-:S07]  /*16c50*/  IMAD.MOV.U32 R15, RZ, RZ, -0x1 ;  /* 0xffffffffff0f7424 */ /* 0x000fce00078e00ff */
[----:B0123--:R-:W-:Y:S05]  /*16c60*/  WARPSYNC.COLLECTIVE R15, `(.L_x_938) ;  /* 0x000000000f087348 */ /* 0x00ffea0003c00000 */
[----:B---3--:R3:W4:Y:S02]  /*16c70*/  SHFL.IDX P6, R14, R13, R12, R11 ;  /* 0x0000000c0d0e7389 */ /* 0x00872400000c000b */
[----:B01234-:R-:W-:Y:S01]  /*16c80*/  ENDCOLLECTIVE ;  /* 0x000000000000791b */ /* 0x01ffe20003800000 */
.L_x_938:
[----:B------:R-:W-:Y:S05]  /*16c90*/  BSYNC B1 ;  /* 0x0000000000017941 */ /* 0x000fea0003800000 */
.L_x_937:
[----:B------:R-:W-:Y:S01]  /*16ca0*/  IMAD.MOV.U32 R13, RZ, RZ, R40 ;  /* 0x000000ffff0d7224 */ /* 0x000fe200078e0028 */
[----:B------:R-:W-:Y:S01]  /*16cb0*/  MOV R15, 0xffffffff ;  /* 0xffffffff000f7802 */ /* 0x000fe20000000f00 */
[----:B------:R-:W-:Y:S02]  /*16cc0*/  IMAD.MOV.U32 R12, RZ, RZ, 0x1 ;  /* 0x00000001ff0c7424 */ /* 0x000fe400078e00ff */
[----:B------:R-:W-:Y:S02]  /*16cd0*/  IMAD.MOV.U32 R11, RZ, RZ, 0x1c1f ;  /* 0x00001c1fff0b7424 */ /* 0x000fe400078e00ff */
[----:B------:R-:W-:-:S07]  /*16ce0*/  IMAD.MOV.U32 R37, RZ, RZ, R14 ;  /* 0x000000ffff257224 */ /* 0x000fce00078e000e */
[----:B------:R-:W-:Y:S05]  /*16cf0*/  WARPSYNC.COLLECTIVE R15, `(.L_x_939) ;  /* 0x000000000f087348 */ /* 0x000fea0003c00000 */
[----:B------:R0:W1:Y:S02]  /*16d00*/  SHFL.IDX P6, R14, R13, R12, R11 ;  /* 0x0000000c0d0e7389 */ /* 0x00006400000c000b */
[----:B01----:R-:W-:Y:S01]  /*16d10*/  ENDCOLLECTIVE ;  /* 0x000000000000791b */ /* 0x003fe20003800000 */
.L_x_939:
[----:B------:R-:W-:Y:S05]  /*16d20*/  BRA `(.L_x_940) ;  /* 0xfffffee000e47947 */ /* 0x000fea000383ffff */
.L_x_707:
[----:B------:R0:W0:Y:S02]  /*16d30*/  SYNCS.PHASECHK.TRANS64.TRYWAIT P3, [R89+URZ+0x228b0], R101 ;  /* 0x0228b065590075a7 */ /* 0x000024000806017f */
[----:B0-----:R-:W-:Y:S05]  /*16d40*/  @!P3 NANOSLEEP.SYNCS 0x989680 ;  /* 0x009896800000b95d */ /* 0x001fea0003900000 */
[----:B------:R-:W0:Y:S02]  /*16d50*/  @!P3 SYNCS.PHASECHK.TRANS64 P3, [R89+URZ+0x228b0], R101 ;  /* 0x0228b0655900b5a7 */ /* 0x000e24000806007f */
[----:B0-----:R-:W-:Y:S05]  /*16d60*/  @!P3 BRA `(.L_x_707) ;  /* 0xfffffffc00f0b947 */ /* 0x001fea000383ffff */
[----:B------:R-:W-:Y:S05]  /*16d70*/  BRA `(.L_x_941) ;  /* 0xfffffee4005c7947 */ /* 0x000fea000383ffff */
.L_x_715:
[----:B------:R-:W0:Y:S01]  /*16d80*/  S2R R6, SR_TID.X ;  /* 0x0000000000067919 */ /* 0x000e220000002100 */
[----:B------:R-:W-:Y:S01]  /*16d90*/  BSSY B0, `(.L_x_942) ;  /* 0x000000c000007945 */ /* 0x000fe20003800000 */
[----:B------:R-:W-:Y:S02]  /*16da0*/  IMAD.MOV.U32 R12, RZ, RZ, RZ ;  /* 0x000000ffff0c7224 */ /* 0x000fe400078e00ff */
[----:B------:R-:W-:Y:S02]  /*16db0*/  IMAD.MOV.U32 R11, RZ, RZ, 0x1f ;  /* 0x0000001fff0b7424 */ /* 0x000fe400078e00ff */
[----:B------:R-:W-:Y:S02]  /*16dc0*/  IMAD.MOV.U32 R15, RZ, RZ, -0x1 ;  /* 0xffffffffff0f7424 */ /* 0x000fe400078e00ff */
[----:B0-----:R-:W-:-:S05]  /*16dd0*/  VIADD R6, R6, 0xffffff80 ;  /* 0xffffff8006067836 */ /* 0x001fca0000000000 */
[----:B------:R-:W-:-:S04]  /*16de0*/  SHF.R.S32.HI R3, RZ, 0x1f, R6 ;  /* 0x0000001fff037819 */ /* 0x000fc80000011406 */
[----:B------:R-:W-:-:S04]  /*16df0*/  LEA.HI R3, R3, R6, RZ, 0x7 ;  /* 0x0000000603037211 */ /* 0x000fc800078f38ff */
[----:B------:R-:W-:-:S05]  /*16e00*/  SHF.R.S32.HI R3, RZ, 0x7, R3 ;  /* 0x00000007ff037819 */ /* 0x000fca0000011403 */
[----:B------:R-:W-:-:S07]  /*16e10*/  IMAD.MOV.U32 R13, RZ, RZ, R3 ;  /* 0x000000ffff0d7224 */ /* 0x000fce00078e0003 */
[----:B-----5:R-:W-:Y:S05]  /*16e20*/  WARPSYNC.COLLECTIVE R15, `(.L_x_943) ;  /* 0x000000000f087348 */ /* 0x020fea0003c00000 */
[----:B------:R0:W1:Y:S02]  /*16e30*/  SHFL.IDX P6, R14, R13, R12, R11 ;  /* 0x0000000c0d0e7389 */ /* 0x00006400000c000b */
[----:B01---5:R-:W-:Y:S01]  /*16e40*/  ENDCOLLECTIVE ;  /* 0x000000000000791b */ /* 0x023fe20003800000 */
.L_x_943:
[----:B------:R-:W-:Y:S05]  /*16e50*/  BSYNC B0 ;  /* 0x0000000000007941 */ /* 0x000fea0003800000 */
.L_x_942:
[----:B------:R-:W-:Y:S05]  /*16e60*/  BRA `(.L_x_944) ;  /* 0xfffffef0009c7947 */ /* 0x000fea000383ffff */
.L_x_727:
[----:B------:R-:W-:Y:S01]  /*16e70*/  BSSY B1, `(.L_x_945) ;  /* 0x0000008000017945 */ /* 0x000fe20003800000 */
[----:B------:R-:W-:Y:S01]  /*16e80*/  IMAD.MOV.U32 R13, RZ, RZ, R25 ;  /* 0x000000ffff0d7224 */ /* 0x000fe200078e0019 */
[----:B------:R-:W-:Y:S01]  /*16e90*/  MOV R12, RZ ;  /* 0x000000ff000c7202 */ /* 0x000fe20000000f00 */
[----:B------:R-:W-:Y:S02]  /*16ea0*/  IMAD.MOV.U32 R11, RZ, RZ, 0x1c1f ;  /* 0x00001c1fff0b7424 */ /* 0x000fe400078e00ff */
[----:B------:R-:W-:-:S07]  /*16eb0*/  IMAD.MOV.U32 R15, RZ, RZ, -0x1 ;  /* 0xffffffffff0f7424 */ /* 0x000fce00078e00ff */
[----:B------:R-:W-:Y:S05]  /*16ec0*/  WARPSYNC.COLLECTIVE R15, `(.L_x_946) ;  /* 0x000000000f087348 */ /* 0x000fea0003c00000 */
[----:B------:R0:W1:Y:S02]  /*16ed0*/  SHFL.IDX P6, R14, R13, R12, R11 ;  /* 0x0000000c0d0e7389 */ /* 0x00006400000c000b */
[----:B01----:R-:W-:Y:S01]  /*16ee0*/  ENDCOLLECTIVE ;  /* 0x000000000000791b */ /* 0x003fe20003800000 */
.L_x_946:
[----:B------:R-:W-:Y:S05]  /*16ef0*/  BSYNC B1 ;  /* 0x0000000000017941 */ /* 0x000fea0003800000 */
.L_x_945:
        /* <DEDUP_REMOVED lines=8> */
.L_x_947:
[----:B------:R-:W-:Y:S02]  /*16f80*/  IMAD.MOV.U32 R13, RZ, RZ, R27 ;  /* 0x000000ffff0d7224 */ /* 0x000fe400078e001b */
[----:B------:R-:W-:-:S07]  /*16f90*/  IMAD.MOV.U32 R0, RZ, RZ, R14 ;  /* 0x000000ffff007224 */ /* 0x000fce00078e000e */
[----:B------:R-:W-:Y:S05]  /*16fa0*/  WARPSYNC.COLLECTIVE R15, `(.L_x_948) ;  /* 0x000000000f087348 */ /* 0x000fea0003c00000 */
[----:B------:R0:W1:Y:S02]  /*16fb0*/  SHFL.IDX P6, R14, R13, R12, R11 ;  /* 0x0000000c0d0e7389 */ /* 0x00006400000c000b */
[----:B01----:R-:W-:Y:S01]  /*16fc0*/  ENDCOLLECTIVE ;  /* 0x000000000000791b */ /* 0x003fe20003800000 */
.L_x_948:
[----:B------:R-:W-:Y:S02]  /*16fd0*/  IMAD.MOV.U32 R13, RZ, RZ, R26 ;  /* 0x000000ffff0d7224 */ /* 0x000fe400078e001a */
[----:B------:R-:W-:-:S07]  /*16fe0*/  IMAD.MOV.U32 R5, RZ, RZ, R14 ;  /* 0x000000ffff057224 */ /* 0x000fce00078e000e */
[----:B------:R-:W-:Y:S05]  /*16ff0*/  WARPSYNC.COLLECTIVE R15, `(.L_x_949) ;  /* 0x000000000f087348 */ /* 0x000fea0003c00000 */
[----:B------:R0:W1:Y:S02]  /*17000*/  SHFL.IDX P6, R14, R13, R12, R11 ;  /* 0x0000000c0d0e7389 */ /* 0x00006400000c000b */
[----:B01----:R-:W-:Y:S01]  /*17010*/  ENDCOLLECTIVE ;  /* 0x000000000000791b */ /* 0x003fe20003800000 */
.L_x_949:
[----:B------:R-:W-:Y:S05]  /*17020*/  BRA `(.L_x_950) ;  /* 0xfffffef400a47947 */ /* 0x000fea000383ffff */
.L_x_731:
[----:B0-----:R0:W1:Y:S02]  /*17030*/  SYNCS.PHASECHK.TRANS64.TRYWAIT P0, [R19+URZ+0x22800], R14 ;  /* 0x0228000e130075a7 */ /* 0x001064000800017f */
[----:B-1----:R-:W-:Y:S05]  /*17040*/  @!P0 NANOSLEEP.SYNCS 0x989680 ;  /* 0x009896800000895d */ /* 0x002fea0003900000 */
[----:B------:R-:W1:Y:S02]  /*17050*/  @!P0 SYNCS.PHASECHK.TRANS64 P0, [R19+URZ+0x22800], R14 ;  /* 0x0228000e130085a7 */ /* 0x000e64000800007f */
[----:B-1----:R-:W-:Y:S05]  /*17060*/  @!P0 BRA `(.L_x_731) ;  /* 0xfffffffc00f08947 */ /* 0x002fea000383ffff */
[----:B------:R-:W-:Y:S05]  /*17070*/  BRA `(.L_x_951) ;  /* 0xfffffef800c87947 */ /* 0x000fea000383ffff */
.L_x_739:
[----:B------:R-:W-:Y:S01]  /*17080*/  BSSY B1, `(.L_x_952) ;  /* 0x0000008000017945 */ /* 0x000fe20003800000 */
[----:B------:R-:W-:Y:S01]  /*17090*/  IMAD.MOV.U32 R13, RZ, RZ, R25 ;  /* 0x000000ffff0d7224 */ /* 0x000fe200078e0019 */
[----:B------:R-:W-:Y:S01]  /*170a0*/  MOV R11, 0x1c1f ;  /* 0x00001c1f000b7802 */ /* 0x000fe20000000f00 */
[----:B------:R-:W-:Y:S02]  /*170b0*/  IMAD.MOV.U32 R12, RZ, RZ, RZ ;  /* 0x000000ffff0c7224 */ /* 0x000fe400078e00ff */
[----:B------:R-:W-:-:S07]  /*170c0*/  IMAD.MOV.U32 R15, RZ, RZ, -0x1 ;  /* 0xffffffffff0f7424 */ /* 0x000fce00078e00ff */
[----:B------:R-:W-:Y:S05]  /*170d0*/  WARPSYNC.COLLECTIVE R15, `(.L_x_953) ;  /* 0x000000000f087348 */ /* 0x000fea0003c00000 */
[----:B------:R0:W1:Y:S02]  /*170e0*/  SHFL.IDX P6, R14, R13, R12, R11 ;  /* 0x0000000c0d0e7389 */ /* 0x00006400000c000b */
[----:B01----:R-:W-:Y:S01]  /*170f0*/  ENDCOLLECTIVE ;  /* 0x000000000000791b */ /* 0x003fe20003800000 */
.L_x_953:
[----:B------:R-:W-:Y:S05]  /*17100*/  BSYNC B1 ;  /* 0x0000000000017941 */ /* 0x000fea0003800000 */
.L_x_952:
        /* <DEDUP_REMOVED lines=8> */
.L_x_954:
[----:B------:R-:W-:Y:S01]  /*17190*/  IMAD.MOV.U32 R13, RZ, RZ, R27 ;  /* 0x000000ffff0d7224 */ /* 0x000fe200078e001b */
[----:B------:R-:W-:-:S07]  /*171a0*/  MOV R3, R14 ;  /* 0x0000000e00037202 */ /* 0x000fce0000000f00 */
[----:B------:R-:W-:Y:S05]  /*171b0*/  WARPSYNC.COLLECTIVE R15, `(.L_x_955) ;  /* 0x000000000f087348 */ /* 0x000fea0003c00000 */
[----:B------:R0:W1:Y:S02]  /*171c0*/  SHFL.IDX P6, R14, R13, R12, R11 ;  /* 0x0000000c0d0e7389 */ /* 0x00006400000c000b */
[----:B01----:R-:W-:Y:S01]  /*171d0*/  ENDCOLLECTIVE ;  /* 0x000000000000791b */ /* 0x003fe20003800000 */
.L_x_955:
[----:B------:R-:W-:Y:S02]  /*171e0*/  IMAD.MOV.U32 R13, RZ, RZ, R26 ;  /* 0x000000ffff0d7224 */ /* 0x000fe400078e001a */
[----:B------:R-:W-:-:S07]  /*171f0*/  IMAD.MOV.U32 R20, RZ, RZ, R14 ;  /* 0x000000ffff147224 */ /* 0x000fce00078e000e */
[----:B------:R-:W-:Y:S05]  /*17200*/  WARPSYNC.COLLECTIVE R15, `(.L_x_956) ;  /* 0x000000000f087348 */ /* 0x000fea0003c00000 */
[----:B------:R0:W1:Y:S02]  /*17210*/  SHFL.IDX P6, R14, R13, R12, R11 ;  /* 0x0000000c0d0e7389 */ /* 0x00006400000c000b */
[----:B01----:R-:W-:Y:S01]  /*17220*/  ENDCOLLECTIVE ;  /* 0x000000000000791b */ /* 0x003fe20003800000 */
.L_x_956:
[----:B------:R-:W-:Y:S05]  /*17230*/  BRA `(.L_x_957) ;  /* 0xffffff04002c7947 */ /* 0x000fea000383ffff */
.L_x_743:
[----:B0-----:R0:W1:Y:S02]  /*17240*/  SYNCS.PHASECHK.TRANS64.TRYWAIT P1, [R19+URZ+0x22800], R24 ;  /* 0x02280018130075a7 */ /* 0x001064000802017f */
[----:B-1----:R-:W-:Y:S05]  /*17250*/  @!P1 NANOSLEEP.SYNCS 0x989680 ;  /* 0x009896800000995d */ /* 0x002fea0003900000 */
[----:B------:R-:W1:Y:S02]  /*17260*/  @!P1 SYNCS.PHASECHK.TRANS64 P1, [R19+URZ+0x22800], R24 ;  /* 0x02280018130095a7 */ /* 0x000e64000802007f */
[----:B-1----:R-:W-:Y:S05]  /*17270*/  @!P1 BRA `(.L_x_743) ;  /* 0xfffffffc00f09947 */ /* 0x002fea000383ffff */
[----:B------:R-:W-:Y:S05]  /*17280*/  BRA `(.L_x_958) ;  /* 0xffffff0800107947 */ /* 0x000fea000383ffff */
.L_x_749:
[----:B--2---:R2:W4:Y:S02]  /*17290*/  SYNCS.PHASECHK.TRANS64.TRYWAIT P1, [R8+URZ+0x22830], R73 ;  /* 0x02283049080075a7 */ /* 0x004524000802017f */
[----:B----4-:R-:W-:Y:S05]  /*172a0*/  @!P1 NANOSLEEP.SYNCS 0x989680 ;  /* 0x009896800000995d */ /* 0x010fea0003900000 */
[----:B------:R-:W4:Y:S02]  /*172b0*/  @!P1 SYNCS.PHASECHK.TRANS64 P1, [R8+URZ+0x22830], R73 ;  /* 0x02283049080095a7 */ /* 0x000f24000802007f */
[----:B----4-:R-:W-:Y:S05]  /*172c0*/  @!P1 BRA `(.L_x_749) ;  /* 0xfffffffc00f09947 */ /* 0x010fea000383ffff */
[----:B------:R-:W-:Y:S05]  /*172d0*/  BRA `(.L_x_748) ;  /* 0xffffff1400387947 */ /* 0x000fea000383ffff */
.L_x_755:
[----:B-1----:R1:W2:Y:S02]  /*172e0*/  SYNCS.PHASECHK.TRANS64.TRYWAIT P1, [R8+URZ+0x22850], R73 ;  /* 0x02285049080075a7 */ /* 0x0022a4000802017f */
[----:B--2---:R-:W-:Y:S05]  /*172f0*/  @!P1 NANOSLEEP.SYNCS 0x989680 ;  /* 0x009896800000995d */ /* 0x004fea0003900000 */
[----:B------:R-:W2:Y:S02]  /*17300*/  @!P1 SYNCS.PHASECHK.TRANS64 P1, [R8+URZ+0x22850], R73 ;  /* 0x02285049080095a7 */ /* 0x000ea4000802007f */
[----:B--2---:R-:W-:Y:S05]  /*17310*/  @!P1 BRA `(.L_x_755) ;  /* 0xfffffffc00f09947 */ /* 0x004fea000383ffff */
[----:B------:R-:W-:Y:S05]  /*17320*/  BRA `(.L_x_754) ;  /* 0xffffff2800e07947 */ /* 0x000fea000383ffff */
.L_x_761:
[----:B-1----:R1:W2:Y:S02]  /*17330*/  SYNCS.PHASECHK.TRANS64.TRYWAIT P2, [R9+URZ+0x22830], R10 ;  /* 0x0228300a090075a7 */ /* 0x0022a4000804017f */
[----:B--2---:R-:W-:Y:S05]  /*17340*/  @!P2 NANOSLEEP.SYNCS 0x989680 ;  /* 0x009896800000a95d */ /* 0x004fea0003900000 */
[----:B------:R-:W2:Y:S02]  /*17350*/  @!P2 SYNCS.PHASECHK.TRANS64 P2, [R9+URZ+0x22830], R10 ;  /* 0x0228300a0900a5a7 */ /* 0x000ea4000804007f */
[----:B--2---:R-:W-:Y:S05]  /*17360*/  @!P2 BRA `(.L_x_761) ;  /* 0xfffffffc00f0a947 */ /* 0x004fea000383ffff */
[----:B------:R-:W-:Y:S05]  /*17370*/  BRA `(.L_x_760) ;  /* 0xffffff30001c7947 */ /* 0x000fea000383ffff */
.L_x_767:
[----:B-1----:R1:W3:Y:S02]  /*17380*/  SYNCS.PHASECHK.TRANS64.TRYWAIT P2, [R9+URZ+0x22850], R10 ;  /* 0x0228500a090075a7 */ /* 0x0022e4000804017f */
[----:B---3--:R-:W-:Y:S05]  /*17390*/  @!P2 NANOSLEEP.SYNCS 0x989680 ;  /* 0x009896800000a95d */ /* 0x008fea0003900000 */
[----:B------:R-:W3:Y:S02]  /*173a0*/  @!P2 SYNCS.PHASECHK.TRANS64 P2, [R9+URZ+0x22850], R10 ;  /* 0x0228500a0900a5a7 */ /* 0x000ee4000804007f */
[----:B---3--:R-:W-:Y:S05]  /*173b0*/  @!P2 BRA `(.L_x_767) ;  /* 0xfffffffc00f0a947 */ /* 0x008fea000383ffff */
[----:B------:R-:W-:Y:S05]  /*173c0*/  BRA `(.L_x_766) ;  /* 0xffffff4800847947 */ /* 0x000fea000383ffff */
.L_x_783:
[----:B------:R-:W-:Y:S01]  /*173d0*/  IMAD.MOV.U32 R13, RZ, RZ, R4 ;  /* 0x000000ffff0d7224 */ /* 0x000fe200078e0004 */
[----:B------:R-:W-:Y:S01]  /*173e0*/  MOV R15, 0xffffffff ;  /* 0xffffffff000f7802 */ /* 0x000fe20000000f00 */
[----:B------:R-:W-:Y:S02]  /*173f0*/  IMAD.MOV.U32 R12, RZ, RZ, RZ ;  /* 0x000000ffff0c7224 */ /* 0x000fe400078e00ff */
[----:B------:R-:W-:-:S07]  /*17400*/  IMAD.MOV.U32 R11, RZ, RZ, 0x181f ;  /* 0x0000181fff0b7424 */ /* 0x000fce00078e00ff */
[----:B-1----:R-:W-:Y:S05]  /*17410*/  WARPSYNC.COLLECTIVE R15, `(.L_x_959) ;  /* 0x000000000f087348 */ /* 0x002fea0003c00000 */
[----:B------:R0:W2:Y:S02]  /*17420*/  SHFL.IDX P6, R14, R13, R12, R11 ;  /* 0x0000000c0d0e7389 */ /* 0x0000a400000c000b */
[----:B012---:R-:W-:Y:S01]  /*17430*/  ENDCOLLECTIVE ;  /* 0x000000000000791b */ /* 0x007fe20003800000 */
.L_x_959:
[----:B------:R-:W-:Y:S02]  /*17440*/  IMAD.MOV.U32 R13, RZ, RZ, R3 ;  /* 0x000000ffff0d7224 */ /* 0x000fe400078e0003 */
[----:B------:R-:W-:-:S07]  /*17450*/  IMAD.MOV.U32 R0, RZ, RZ, R14 ;  /* 0x000000ffff007224 */ /* 0x000fce00078e000e */
[----:B------:R-:W-:Y:S05]  /*17460*/  WARPSYNC.COLLECTIVE R15, `(.L_x_960) ;  /* 0x000000000f087348 */ /* 0x000fea0003c00000 */
[----:B------:R0:W1:Y:S02]  /*17470*/  SHFL.IDX P6, R14, R13, R12, R11 ;  /* 0x0000000c0d0e7389 */ /* 0x00006400000c000b */
[----:B01----:R-:W-:Y:S01]  /*17480*/  ENDCOLLECTIVE ;  /* 0x000000000000791b */ /* 0x003fe20003800000 */
.L_x_960:
[----:B------:R-:W-:Y:S05]  /*17490*/  BRA `(.L_x_961) ;  /* 0xffffff8000247947 */ /* 0x000fea000383ffff */
.L_x_786:
[----:B------:R-:W-:Y:S01]  /*174a0*/  BSSY B1, `(.L_x_962) ;  /* 0x0000008000017945 */ /* 0x000fe20003800000 */
[----:B----4-:R-:W-:Y:S02]  /*174b0*/  IMAD.MOV.U32 R13, RZ, RZ, R4 ;  /* 0x000000ffff0d7224 */ /* 0x010fe400078e0004 */
[----:B------:R-:W-:Y:S02]  /*174c0*/  IMAD.MOV.U32 R12, RZ, RZ, 0x1 ;  /* 0x00000001ff0c7424 */ /* 0x000fe400078e00ff */
[----:B------:R-:W-:Y:S02]  /*174d0*/  IMAD.MOV.U32 R11, RZ, RZ, 0x181f ;  /* 0x0000181fff0b7424 */ /* 0x000fe400078e00ff */
[----:B------:R-:W-:-:S07]  /*174e0*/  IMAD.MOV.U32 R15, RZ, RZ, -0x1 ;  /* 0xffffffffff0f7424 */ /* 0x000fce00078e00ff */
[----:B0123--:R-:W-:Y:S05]  /*174f0*/  WARPSYNC.COLLECTIVE R15, `(.L_x_963) ;  /* 0x000000000f087348 */ /* 0x00ffea0003c00000 */
[----:B---3--:R3:W4:Y:S02]  /*17500*/  SHFL.IDX P6, R14, R13, R12, R11 ;  /* 0x0000000c0d0e7389 */ /* 0x00872400000c000b */
[----:B01234-:R-:W-:Y:S01]  /*17510*/  ENDCOLLECTIVE ;  /* 0x000000000000791b */ /* 0x01ffe20003800000 */
.L_x_963:
[----:B------:R-:W-:Y:S05]  /*17520*/  BSYNC B1 ;  /* 0x0000000000017941 */ /* 0x000fea0003800000 */
.L_x_962:
[----:B------:R-:W-:Y:S01]  /*17530*/  IMAD.MOV.U32 R13, RZ, RZ, R3 ;  /* 0x000000ffff0d7224 */ /* 0x000fe200078e0003 */
[----:B------:R-:W-:Y:S01]  /*17540*/  MOV R0, R14 ;  /* 0x0000000e00007202 */ /* 0x000fe20000000f00 */
[----:B------:R-:W-:Y:S02]  /*17550*/  IMAD.MOV.U32 R12, RZ, RZ, 0x1 ;  /* 0x00000001ff0c7424 */ /* 0x000fe400078e00ff */
[----:B------:R-:W-:Y:S02]  /*17560*/  IMAD.MOV.U32 R11, RZ, RZ, 0x181f ;  /* 0x0000181fff0b7424 */ /* 0x000fe400078e00ff */
[----:B------:R-:W-:-:S07]  /*17570*/  IMAD.MOV.U32 R15, RZ, RZ, -0x1 ;  /* 0xffffffffff0f7424 */ /* 0x000fce00078e00ff */
[----:B------:R-:W-:Y:S05]  /*17580*/  WARPSYNC.COLLECTIVE R15, `(.L_x_964) ;  /* 0x000000000f087348 */ /* 0x000fea0003c00000 */
[----:B------:R0:W1:Y:S02]  /*17590*/  SHFL.IDX P6, R14, R13, R12, R11 ;  /* 0x0000000c0d0e7389 */ /* 0x00006400000c000b */
[----:B01----:R-:W-:Y:S01]  /*175a0*/  ENDCOLLECTIVE ;  /* 0x000000000000791b */ /* 0x003fe20003800000 */
.L_x_964:
[----:B------:R-:W-:Y:S05]  /*175b0*/  BRA `(.L_x_965) ;  /* 0xffffff8000707947 */ /* 0x000fea000383ffff */
.L_x_789:
        /* <DEDUP_REMOVED lines=8> */
.L_x_967:
[----:B------:R-:W-:Y:S05]  /*17640*/  BSYNC B1 ;  /* 0x0000000000017941 */ /* 0x000fea0003800000 */
.L_x_966:
[----:B------:R-:W-:Y:S02]  /*17650*/  IMAD.MOV.U32 R13, RZ, RZ, R3 ;  /* 0x000000ffff0d7224 */ /* 0x000fe400078e0003 */
[----:B------:R-:W-:Y:S02]  /*17660*/  IMAD.MOV.U32 R12, RZ, RZ, 0x2 ;  /* 0x00000002ff0c7424 */ /* 0x000fe400078e00ff */
[----:B------:R-:W-:Y:S02]  /*17670*/  IMAD.MOV.U32 R11, RZ, RZ, 0x181f ;  /* 0x0000181fff0b7424 */ /* 0x000fe400078e00ff */
[----:B------:R-:W-:Y:S02]  /*17680*/  IMAD.MOV.U32 R15, RZ, RZ, -0x1 ;  /* 0xffffffffff0f7424 */ /* 0x000fe400078e00ff */
[----:B------:R-:W-:-:S07]  /*17690*/  IMAD.MOV.U32 R0, RZ, RZ, R14 ;  /* 0x000000ffff007224 */ /* 0x000fce00078e000e */
[----:B------:R-:W-:Y:S05]  /*176a0*/  WARPSYNC.COLLECTIVE R15, `(.L_x_968) ;  /* 0x000000000f087348 */ /* 0x000fea0003c00000 */
[----:B------:R0:W1:Y:S02]  /*176b0*/  SHFL.IDX P6, R14, R13, R12, R11 ;  /* 0x0000000c0d0e7389 */ /* 0x00006400000c000b */
[----:B01----:R-:W-:Y:S01]  /*176c0*/  ENDCOLLECTIVE ;  /* 0x000000000000791b */ /* 0x003fe20003800000 */
.L_x_968:
[----:B------:R-:W-:Y:S05]  /*176d0*/  BRA `(.L_x_969) ;  /* 0xffffff8000b87947 */ /* 0x000fea000383ffff */
.L_x_792:
[----:B------:R-:W-:Y:S01]  /*176e0*/  BSSY B1, `(.L_x_970) ;  /* 0x0000008000017945 */ /* 0x000fe20003800000 */
[----:B0-----:R-:W-:Y:S01]  /*176f0*/  MOV R13, R4 ;  /* 0x00000004000d7202 */ /* 0x001fe20000000f00 */
[----:B------:R-:W-:Y:S02]  /*17700*/  IMAD.MOV.U32 R12, RZ, RZ, 0x3 ;  /* 0x00000003ff0c7424 */ /* 0x000fe400078e00ff */
[----:B------:R-:W-:Y:S02]  /*17710*/  IMAD.MOV.U32 R11, RZ, RZ, 0x181f ;  /* 0x0000181fff0b7424 */ /* 0x000fe400078e00ff */
[----:B------:R-:W-:-:S07]  /*17720*/  IMAD.MOV.U32 R15, RZ, RZ, -0x1 ;  /* 0xffffffffff0f7424 */ /* 0x000fce00078e00ff */
[----:B-1234-:R-:W-:Y:S05]  /*17730*/  WARPSYNC.COLLECTIVE R15, `(.L_x_971) ;  /* 0x000000000f087348 */ /* 0x01efea0003c00000 */
[----:B----4-:R0:W4:Y:S02]  /*17740*/  SHFL.IDX P6, R14, R13, R12, R11 ;  /* 0x0000000c0d0e7389 */ /* 0x01012400000c000b */
[----:B01234-:R-:W-:Y:S01]  /*17750*/  ENDCOLLECTIVE ;  /* 0x000000000000791b */ /* 0x01ffe20003800000 */
.L_x_971:
[----:B------:R-:W-:Y:S05]  /*17760*/  BSYNC B1 ;  /* 0x0000000000017941 */ /* 0x000fea0003800000 */
.L_x_970:
        /* <DEDUP_REMOVED lines=8> */
.L_x_972:
[----:B------:R-:W-:Y:S05]  /*177f0*/  BRA `(.L_x_973) ;  /* 0xffffff8400007947 */ /* 0x000fea000383ffff */
.L_x_809:
        /* <DEDUP_REMOVED lines=8> */
[----:B------:R-:W-:Y:S05]  /*17880*/  WARPSYNC.COLLECTIVE R15, `(.L_x_975) ;  /* 0x000000000f087348 */ /* 0x000fea0003c00000 */
[----:B------:R0:W1:Y:S02]  /*17890*/  SHFL.IDX P6, R14, R13, R12, R11 ;  /* 0x0000000c0d0e7389 */ /* 0x00006400000c000b */
[----:B01----:R-:W-:Y:S01]  /*178a0*/  ENDCOLLECTIVE ;  /* 0x000000000000791b */ /* 0x003fe20003800000 */
.L_x_975:
[----:B------:R-:W-:Y:S05]  /*178b0*/  BSYNC B1 ;  /* 0x0000000000017941 */ /* 0x000fea0003800000 */
.L_x_974:
[----:B------:R-:W-:Y:S05]  /*178c0*/  BRA `(.L_x_976) ;  /* 0xffffff9400cc7947 */ /* 0x000fea000383ffff */
.L_x_811:
[----:B------:R-:W-:Y:S01]  /*178d0*/  BSSY B1, `(.L_x_977) ;  /* 0x0000006000017945 */ /* 0x000fe20003800000 */
[----:B------:R-:W-:-:S07]  /*178e0*/  IMAD.MOV.U32 R15, RZ, RZ, -0x1 ;  /* 0xffffffffff0f7424 */ /* 0x000fce00078e00ff */
[----:B0-----:R-:W-:Y:S05]  /*178f0*/  WARPSYNC.COLLECTIVE R15, `(.L_x_978) ;  /* 0x000000000f0c7348 */ /* 0x001fea0003c00000 */
[----:B------:R-:W-:Y:S02]  /*17900*/  ELECT P6, UR62, PT ;  /* 0x00000000003e782f */ /* 0x000fe400038c0000 */
[----:B------:R-:W-:Y:S01]  /*17910*/  MOV R14, UR62 ;  /* 0x0000003e000e7c02 */ /* 0x000fe20008000f00 */
[----:B0-----:R-:W-:Y:S10]  /*17920*/  ENDCOLLECTIVE ;  /* 0x000000000000791b */ /* 0x001ff40003800000 */
.L_x_978:
[----:B------:R-:W-:Y:S05]  /*17930*/  BSYNC B1 ;  /* 0x0000000000017941 */ /* 0x000fea0003800000 */
.L_x_977:
[----:B------:R-:W-:Y:S05]  /*17940*/  BRA `(.L_x_810) ;  /* 0xffffff9400c47947 */ /* 0x000fea000383ffff */
.L_x_813:
[----:B0-----:R0:W1:Y:S02]  /*17950*/  SYNCS.PHASECHK.TRANS64.TRYWAIT P0, [R22+URZ+0x22820], R3 ;  /* 0x02282003160075a7 */ /* 0x001064000800017f */
[----:B-1----:R-:W-:Y:S05]  /*17960*/  @!P0 NANOSLEEP.SYNCS 0x989680 ;  /* 0x009896800000895d */ /* 0x002fea0003900000 */
[----:B------:R-:W1:Y:S02]  /*17970*/  @!P0 SYNCS.PHASECHK.TRANS64 P0, [R22+URZ+0x22820], R3 ;  /* 0x02282003160085a7 */ /* 0x000e64000800007f */
[----:B-1----:R-:W-:Y:S05]  /*17980*/  @!P0 BRA `(.L_x_813) ;  /* 0xfffffffc00f08947 */ /* 0x002fea000383ffff */
[----:B------:R-:W-:Y:S05]  /*17990*/  BRA `(.L_x_979) ;  /* 0xffffff9400d47947 */ /* 0x000fea000383ffff */
.L_x_817:
[----:B0-----:R0:W1:Y:S02]  /*179a0*/  SYNCS.PHASECHK.TRANS64.TRYWAIT P0, [R3+URZ+0x228a0], R6 ;  /* 0x0228a006030075a7 */ /* 0x001064000800017f */
[----:B-1----:R-:W-:Y:S05]  /*179b0*/  @!P0 NANOSLEEP.SYNCS 0x989680 ;  /* 0x009896800000895d */ /* 0x002fea0003900000 */
[----:B------:R-:W1:Y:S02]  /*179c0*/  @!P0 SYNCS.PHASECHK.TRANS64 P0, [R3+URZ+0x228a0], R6 ;  /* 0x0228a006030085a7 */ /* 0x000e64000800007f */
[----:B-1----:R-:W-:Y:S05]  /*179d0*/  @!P0 BRA `(.L_x_817) ;  /* 0xfffffffc00f08947 */ /* 0x002fea000383ffff */
[----:B------:R-:W-:Y:S05]  /*179e0*/  BRA `(.L_x_980) ;  /* 0xffffff9400ec7947 */ /* 0x000fea000383ffff */
.L_x_822:
[----:B-1----:R1:W2:Y:S02]  /*179f0*/  SYNCS.PHASECHK.TRANS64.TRYWAIT P0, [R3+URZ+0x228c0], R6 ;  /* 0x0228c006030075a7 */ /* 0x0022a4000800017f */
[----:B--2---:R-:W-:Y:S05]  /*17a00*/  @!P0 NANOSLEEP.SYNCS 0x989680 ;  /* 0x009896800000895d */ /* 0x004fea0003900000 */
[----:B------:R-:W2:Y:S02]  /*17a10*/  @!P0 SYNCS.PHASECHK.TRANS64 P0, [R3+URZ+0x228c0], R6 ;  /* 0x0228c006030085a7 */ /* 0x000ea4000800007f */
[----:B--2---:R-:W-:Y:S05]  /*17a20*/  @!P0 BRA `(.L_x_822) ;  /* 0xfffffffc00f08947 */ /* 0x004fea000383ffff */
[----:B------:R-:W-:Y:S05]  /*17a30*/  BRA `(.L_x_981) ;  /* 0xffffff9800687947 */ /* 0x000fea000383ffff */
.L_x_832:
[----:B0-----:R0:W1:Y:S02]  /*17a40*/  SYNCS.PHASECHK.TRANS64.TRYWAIT P1, [R6+URZ+0x228a0], R2 ;  /* 0x0228a002060075a7 */ /* 0x001064000802017f */
[----:B-1----:R-:W-:Y:S05]  /*17a50*/  @!P1 NANOSLEEP.SYNCS 0x989680 ;  /* 0x009896800000995d */ /* 0x002fea0003900000 */
[----:B------:R-:W1:Y:S02]  /*17a60*/  @!P1 SYNCS.PHASECHK.TRANS64 P1, [R6+URZ+0x228a0], R2 ;  /* 0x0228a002060095a7 */ /* 0x000e64000802007f */
[----:B-1----:R-:W-:Y:S05]  /*17a70*/  @!P1 BRA `(.L_x_832) ;  /* 0xfffffffc00f09947 */ /* 0x002fea000383ffff */
[----:B------:R-:W-:Y:S05]  /*17a80*/  BRA `(.L_x_982) ;  /* 0xffffff9c00dc7947 */ /* 0x000fea000383ffff */
.L_x_837:
[----:B-1----:R1:W2:Y:S02]  /*17a90*/  SYNCS.PHASECHK.TRANS64.TRYWAIT P1, [R6+URZ+0x228c0], R2 ;  /* 0x0228c002060075a7 */ /* 0x0022a4000802017f */
[----:B--2---:R-:W-:Y:S05]  /*17aa0*/  @!P1 NANOSLEEP.SYNCS 0x989680 ;  /* 0x009896800000995d */ /* 0x004fea0003900000 */
[----:B------:R-:W2:Y:S02]  /*17ab0*/  @!P1 SYNCS.PHASECHK.TRANS64 P1, [R6+URZ+0x228c0], R2 ;  /* 0x0228c002060095a7 */ /* 0x000ea4000802007f */
[----:B--2---:R-:W-:Y:S05]  /*17ac0*/  @!P1 BRA `(.L_x_837) ;  /* 0xfffffffc00f09947 */ /* 0x004fea000383ffff */
[----:B------:R-:W-:Y:S05]  /*17ad0*/  BRA `(.L_x_983) ;  /* 0xffffffa000547947 */ /* 0x000fea000383ffff */
.L_x_853:
[----:B------:R-:W0:Y:S01]  /*17ae0*/  S2R R10, SR_TID.X ;  /* 0x00000000000a7919 */ /* 0x000e220000002100 */
[----:B------:R-:W-:Y:S01]  /*17af0*/  BSSY B0, `(.L_x_984) ;  /* 0x000000a000007945 */ /* 0x000fe20003800000 */
[----:B------:R-:W-:Y:S02]  /*17b00*/  IMAD.MOV.U32 R12, RZ, RZ, RZ ;  /* 0x000000ffff0c7224 */ /* 0x000fe400078e00ff */
[----:B------:R-:W-:Y:S02]  /*17b10*/  IMAD.MOV.U32 R11, RZ, RZ, 0x1f ;  /* 0x0000001fff0b7424 */ /* 0x000fe400078e00ff */
[----:B------:R-:W-:Y:S01]  /*17b20*/  IMAD.MOV.U32 R15, RZ, RZ, -0x1 ;  /* 0xffffffffff0f7424 */ /* 0x000fe200078e00ff */
[----:B0-----:R-:W-:-:S04]  /*17b30*/  SHF.R.U32.HI R10, RZ, 0x5, R10 ;  /* 0x00000005ff0a7819 */ /* 0x001fc8000001160a */
[----:B------:R-:W-:-:S04]  /*17b40*/  LOP3.LUT R10, R10, 0x3, RZ, 0xc0, !PT ;  /* 0x000000030a0a7812 */ /* 0x000fc800078ec0ff */
[----:B------:R-:W-:-:S07]  /*17b50*/  MOV R13, R10 ;  /* 0x0000000a000d7202 */ /* 0x000fce0000000f00 */
[----:B-----5:R-:W-:Y:S05]  /*17b60*/  WARPSYNC.COLLECTIVE R15, `(.L_x_985) ;  /* 0x000000000f087348 */ /* 0x020fea0003c00000 */
[----:B------:R0:W1:Y:S02]  /*17b70*/  SHFL.IDX P6, R14, R13, R12, R11 ;  /* 0x0000000c0d0e7389 */ /* 0x00006400000c000b */
[----:B01---5:R-:W-:Y:S01]  /*17b80*/  ENDCOLLECTIVE ;  /* 0x000000000000791b */ /* 0x023fe20003800000 */
.L_x_985:
[----:B------:R-:W-:Y:S05]  /*17b90*/  BSYNC B0 ;  /* 0x0000000000007941 */ /* 0x000fea0003800000 */
.L_x_984:
[----:B------:R-:W-:Y:S05]  /*17ba0*/  BRA `(.L_x_986) ;  /* 0xffffffac00d87947 */ /* 0x000fea000383ffff */
.L_x_856:
[----:B0-----:R0:W1:Y:S02]  /*17bb0*/  SYNCS.PHASECHK.TRANS64.TRYWAIT P0, [R32+URZ+0x22840], R0 ;  /* 0x02284000200075a7 */ /* 0x001064000800017f */
[----:B-1----:R-:W-:Y:S05]  /*17bc0*/  @!P0 NANOSLEEP.SYNCS 0x989680 ;  /* 0x009896800000895d */ /* 0x002fea0003900000 */
[----:B------:R-:W1:Y:S02]  /*17bd0*/  @!P0 SYNCS.PHASECHK.TRANS64 P0, [R32+URZ+0x22840], R0 ;  /* 0x02284000200085a7 */ /* 0x000e64000800007f */
[----:B-1----:R-:W-:Y:S05]  /*17be0*/  @!P0 BRA `(.L_x_856) ;  /* 0xfffffffc00f08947 */ /* 0x002fea000383ffff */
[----:B------:R-:W-:Y:S05]  /*17bf0*/  BRA `(.L_x_987) ;  /* 0xffffffac00e87947 */ /* 0x000fea000383ffff */
.L_x_857:
[----:B------:R-:W-:Y:S01]  /*17c00*/  BSSY B0, `(.L_x_988) ;  /* 0x0000008000007945 */ /* 0x000fe20003800000 */
[----:B------:R-:W-:Y:S01]  /*17c10*/  IMAD.MOV.U32 R13, RZ, RZ, R4 ;  /* 0x000000ffff0d7224 */ /* 0x000fe200078e0004 */
[----:B------:R-:W-:Y:S01]  /*17c20*/  MOV R15, 0xffffffff ;  /* 0xffffffff000f7802 */ /* 0x000fe20000000f00 */
[----:B------:R-:W-:Y:S02]  /*17c30*/  IMAD.MOV.U32 R12, RZ, RZ, RZ ;  /* 0x000000ffff0c7224 */ /* 0x000fe400078e00ff */
[----:B------:R-:W-:-:S07]  /*17c40*/  IMAD.MOV.U32 R11, RZ, RZ, 0x181f ;  /* 0x0000181fff0b7424 */ /* 0x000fce00078e00ff */
[----:B------:R-:W-:Y:S05]  /*17c50*/  WARPSYNC.COLLECTIVE R15, `(.L_x_989) ;  /* 0x000000000f087348 */ /* 0x000fea0003c00000 */
[----:B------:R0:W1:Y:S02]  /*17c60*/  SHFL.IDX P6, R14, R13, R12, R11 ;  /* 0x0000000c0d0e7389 */ /* 0x00006400000c000b */
[----:B01----:R-:W-:Y:S01]  /*17c70*/  ENDCOLLECTIVE ;  /* 0x000000000000791b */ /* 0x003fe20003800000 */
.L_x_989:
[----:B------:R-:W-:Y:S05]  /*17c80*/  BSYNC B0 ;  /* 0x0000000000007941 */ /* 0x000fea0003800000 */
.L_x_988:
        /* <DEDUP_REMOVED lines=9> */
.L_x_990:
[----:B------:R-:W-:Y:S02]  /*17d20*/  IMAD.MOV.U32 R13, RZ, RZ, R4 ;  /* 0x000000ffff0d7224 */ /* 0x000fe400078e0004 */
[----:B------:R-:W-:Y:S02]  /*17d30*/  IMAD.MOV.U32 R12, RZ, RZ, 0x1 ;  /* 0x00000001ff0c7424 */ /* 0x000fe400078e00ff */
[----:B------:R-:W-:-:S07]  /*17d40*/  IMAD.MOV.U32 R3, RZ, RZ, R14 ;  /* 0x000000ffff037224 */ /* 0x000fce00078e000e */
[----:B------:R-:W-:Y:S05]  /*17d50*/  WARPSYNC.COLLECTIVE R15, `(.L_x_991) ;  /* 0x000000000f087348 */ /* 0x000fea0003c00000 */
[----:B------:R0:W1:Y:S02]  /*17d60*/  SHFL.IDX P6, R14, R13, R12, R11 ;  /* 0x0000000c0d0e7389 */ /* 0x00006400000c000b */
[----:B01----:R-:W-:Y:S01]  /*17d70*/  ENDCOLLECTIVE ;  /* 0x000000000000791b */ /* 0x003fe20003800000 */
.L_x_991:
[----:B------:R-:W-:-:S04]  /*17d80*/  @P0 LEA R3, P1, R9, R3, 0x1 ;  /* 0x0000000309030211 */ /* 0x000fc800078208ff */
[----:B------:R-:W-:-:S04]  /*17d90*/  @P0 IADD3.X R2, RZ, R2, RZ, P1, !PT ;  /* 0x00000002ff020210 */ /* 0x000fc80000ffe4ff */
        /* <DEDUP_REMOVED lines=13> */
.L_x_992:
[----:B------:R-:W-:Y:S02]  /*17e70*/  @P0 IMAD R6, R5, 0x2, R22 ;  /* 0x0000000205060824 */ /* 0x000fe400078e0216 */
[----:B------:R-:W-:Y:S02]  /*17e80*/  IMAD.MOV.U32 R13, RZ, RZ, R4 ;  /* 0x000000ffff0d7224 */ /* 0x000fe400078e0004 */
[----:B------:R-:W-:Y:S02]  /*17e90*/  IMAD.MOV.U32 R12, RZ, RZ, 0x2 ;  /* 0x00000002ff0c7424 */ /* 0x000fe400078e00ff */
[----:B------:R-:W-:-:S07]  /*17ea0*/  IMAD.MOV.U32 R3, RZ, RZ, R14 ;  /* 0x000000ffff037224 */ /* 0x000fce00078e000e */
[----:B------:R-:W-:Y:S05]  /*17eb0*/  WARPSYNC.COLLECTIVE R15, `(.L_x_993) ;  /* 0x000000000f087348 */ /* 0x000fea0003c00000 */
[----:B------:R0:W1:Y:S02]  /*17ec0*/  SHFL.IDX P6, R14, R13, R12, R11 ;  /* 0x0000000c0d0e7389 */ /* 0x00006400000c000b */
[----:B01----:R-:W-:Y:S01]  /*17ed0*/  ENDCOLLECTIVE ;  /* 0x000000000000791b */ /* 0x003fe20003800000 */
.L_x_993:
        /* <DEDUP_REMOVED lines=15> */
.L_x_994:
[----:B------:R-:W-:Y:S02]  /*17fd0*/  @P0 IMAD R6, R5, 0x2, R22 ;  /* 0x0000000205060824 */ /* 0x000fe400078e0216 */
[----:B------:R-:W-:Y:S02]  /*17fe0*/  IMAD.MOV.U32 R13, RZ, RZ, R4 ;  /* 0x000000ffff0d7224 */ /* 0x000fe400078e0004 */
[----:B------:R-:W-:Y:S02]  /*17ff0*/  IMAD.MOV.U32 R12, RZ, RZ, 0x3 ;  /* 0x00000003ff0c7424 */ /* 0x000fe400078e00ff */
[----:B------:R-:W-:-:S07]  /*18000*/  IMAD.MOV.U32 R3, RZ, RZ, R14 ;  /* 0x000000ffff037224 */ /* 0x000fce00078e000e */
[----:B------:R-:W-:Y:S05]  /*18010*/  WARPSYNC.COLLECTIVE R15, `(.L_x_995) ;  /* 0x000000000f087348 */ /* 0x000fea0003c00000 */
[----:B------:R0:W1:Y:S02]  /*18020*/  SHFL.IDX P6, R14, R13, R12, R11 ;  /* 0x0000000c0d0e7389 */ /* 0x00006400000c000b */
[----:B01----:R-:W-:Y:S01]  /*18030*/  ENDCOLLECTIVE ;  /* 0x000000000000791b */ /* 0x003fe20003800000 */
.L_x_995:
        /* <DEDUP_REMOVED lines=15> */
.L_x_996:
[----:B------:R-:W-:Y:S02]  /*18130*/  @P0 IMAD R6, R5, 0x2, R22 ;  /* 0x0000000205060824 */ /* 0x000fe400078e0216 */
[----:B------:R-:W-:Y:S02]  /*18140*/  IMAD.MOV.U32 R13, RZ, RZ, R4 ;  /* 0x000000ffff0d7224 */ /* 0x000fe400078e0004 */
[----:B------:R-:W-:Y:S02]  /*18150*/  IMAD.MOV.U32 R12, RZ, RZ, 0x4 ;  /* 0x00000004ff0c7424 */ /* 0x000fe400078e00ff */
[----:B------:R-:W-:-:S07]  /*18160*/  IMAD.MOV.U32 R3, RZ, RZ, R14 ;  /* 0x000000ffff037224 */ /* 0x000fce00078e000e */
[----:B------:R-:W-:Y:S05]  /*18170*/  WARPSYNC.COLLECTIVE R15, `(.L_x_997) ;  /* 0x000000000f087348 */ /* 0x000fea0003c00000 */
[----:B------:R0:W1:Y:S02]  /*18180*/  SHFL.IDX P6, R14, R13, R12, R11 ;  /* 0x0000000c0d0e7389 */ /* 0x00006400000c000b */
[----:B01----:R-:W-:Y:S01]  /*18190*/  ENDCOLLECTIVE ;  /* 0x000000000000791b */ /* 0x003fe20003800000 */
.L_x_997:
        /* <DEDUP_REMOVED lines=15> */
.L_x_998:
[----:B------:R-:W-:Y:S02]  /*18290*/  @P0 IMAD R6, R5, 0x2, R22 ;  /* 0x0000000205060824 */ /* 0x000fe400078e0216 */
[----:B------:R-:W-:Y:S02]  /*182a0*/  IMAD.MOV.U32 R13, RZ, RZ, R4 ;  /* 0x000000ffff0d7224 */ /* 0x000fe400078e0004 */
[----:B------:R-:W-:Y:S02]  /*182b0*/  IMAD.MOV.U32 R12, RZ, RZ, 0x5 ;  /* 0x00000005ff0c7424 */ /* 0x000fe400078e00ff */
[----:B------:R-:W-:-:S07]  /*182c0*/  IMAD.MOV.U32 R3, RZ, RZ, R14 ;  /* 0x000000ffff037224 */ /* 0x000fce00078e000e */
[----:B------:R-:W-:Y:S05]  /*182d0*/  WARPSYNC.COLLECTIVE R15, `(.L_x_999) ;  /* 0x000000000f087348 */ /* 0x000fea0003c00000 */
[----:B------:R0:W1:Y:S02]  /*182e0*/  SHFL.IDX P6, R14, R13, R12, R11 ;  /* 0x0000000c0d0e7389 */ /* 0x00006400000c000b */
[----:B01----:R-:W-:Y:S01]  /*182f0*/  ENDCOLLECTIVE ;  /* 0x000000000000791b */ /* 0x003fe20003800000 */
.L_x_999:
[----:B------:R-:W-:-:S04]  /*18300*/  @P0 LEA R3, P1, R9, R3, 0x1 ;  /* 0x0000000309030211 */ /* 0x000fc800078208ff */
[----:B------:R-:W-:-:S04]  /*18310*/  @P0 IADD3.X R2, RZ, R2, RZ, P1, !PT ;  /* 0x00000002ff020210 */ /* 0x000fc80000ffe4ff */
[----:B------:R-:W-:Y:S01]  /*18320*/  @P0 LOP3.LUT R3, R3, R2, RZ, 0x3c, !PT ;  /* 0x0000000203030212 */ /* 0x000fe200078e3cff */
[----:B------:R-:W-:-:S03]  /*18330*/  IMAD.MOV.U32 R13, RZ, RZ, R0 ;  /* 0x000000ffff0d7224 */ /* 0x000fc600078e0000 */
[----:B------:R-:W-:-:S04]  /*18340*/  @P0 LOP3.LUT R2, R3, R2, RZ, 0x3c, !PT ;  /* 0x0000000203020212 */ /* 0x000fc800078e3cff */
[----:B------:R-:W-:Y:S01]  /*18350*/  @P0 LOP3.LUT R3, R3, R2, RZ, 0x3c, !PT ;  /* 0x0000000203030212 */ /* 0x000fe200078e3cff */
[----:B------:R-:W-:-:S04]  /*18360*/  IMAD.MOV.U32 R4, RZ, RZ, R14 ;  /* 0x000000ffff047224 */ /* 0x000fc800078e000e */
[----:B------:R-:W-:Y:S01]  /*18370*/  @!PT LDS RZ, [RZ] ;  /* 0x00000000fffff984 */ /* 0x000fe20000000800 */
[----:B------:R-:W-:Y:S01]  /*18380*/  @!PT LDS RZ, [RZ] ;  /* 0x00000000fffff984 */ /* 0x000fe20000000800 */
[----:B------:R-:W-:Y:S01]  /*18390*/  @!PT LDS RZ, [RZ] ;  /* 0x00000000fffff984 */ /* 0x000fe20000000800 */
[----:B------:R0:W-:Y:S03]  /*183a0*/  @P0 LDGSTS.E.BYPASS.LTC128B.128 [R6+0x1e400], desc[UR40][R2.64], !P2 ;  /* 0x1e40000002060fae */ /* 0x0001e6000d101d68 */
[----:B0-----:R-:W-:Y:S05]  /*183b0*/  WARPSYNC.COLLECTIVE R15, `(.L_x_1000) ;  /* 0x000000000f087348 */ /* 0x001fea0003c00000 */
[----:B------:R1:W2:Y:S02]  /*183c0*/  SHFL.IDX P6, R14, R13, R12, R11 ;  /* 0x0000000c0d0e7389 */ /* 0x0002a400000c000b */
[----:B012---:R-:W-:Y:S01]  /*183d0*/  ENDCOLLECTIVE ;  /* 0x000000000000791b */ /* 0x007fe20003800000 */
.L_x_1000:
[----:B------:R-:W-:Y:S01]  /*183e0*/  IMAD.MOV.U32 R0, RZ, RZ, R14 ;  /* 0x000000ffff007224 */ /* 0x000fe200078e000e */
[----:B------:R-:W-:Y:S06]  /*183f0*/  BRA `(.L_x_1001) ;  /* 0xffffffac00587947 */ /* 0x000fec000383ffff */
.L_x_862:
[----:B------:R-:W-:Y:S01]  /*18400*/  MOV R13, R2 ;  /* 0x00000002000d7202 */ /* 0x000fe20000000f00 */
[----:B------:R-:W-:Y:S01]  /*18410*/  IMAD.MOV.U32 R12, RZ, RZ, RZ ;  /* 0x000000ffff0c7224 */ /* 0x000fe200078e00ff */
[----:B------:R-:W-:Y:S01]  /*18420*/  IADD3 R17, R10, R17, RZ ;  /* 0x000000110a117210 */ /* 0x000fe20007ffe0ff */
[----:B------:R-:W-:Y:S02]  /*18430*/  IMAD.MOV.U32 R11, RZ, RZ, 0x181f ;  /* 0x0000181fff0b7424 */ /* 0x000fe400078e00ff */
[----:B------:R-:W-:Y:S02]  /*18440*/  IMAD.MOV.U32 R15, RZ, RZ, -0x1 ;  /* 0xffffffffff0f7424 */ /* 0x000fe400078e00ff */
[----:B-----5:R-:W-:Y:S02]  /*18450*/  IMAD R3, R20, R7, RZ ;  /* 0x0000000714037224 */ /* 0x020fe400078e02ff */
[----:B------:R-:W-:-:S07]  /*18460*/  VIADD R6, R17, 0x10 ;  /* 0x0000001011067836 */ /* 0x000fce0000000000 */
[----:B------:R-:W-:Y:S05]  /*18470*/  WARPSYNC.COLLECTIVE R15, `(.L_x_1002) ;  /* 0x000000000f087348 */ /* 0x000fea0003c00000 */
[----:B------:R0:W1:Y:S02]  /*18480*/  SHFL.IDX P6, R14, R13, R12, R11 ;  /* 0x0000000c0d0e7389 */ /* 0x00006400000c000b */
[----:B01----:R-:W-:Y:S01]  /*18490*/  ENDCOLLECTIVE ;  /* 0x000000000000791b */ /* 0x003fe20003800000 */
.L_x_1002:
[----:B------:R-:W-:Y:S01]  /*184a0*/  ISETP.GE.AND P0, PT, R17, R3, PT ;  /* 0x000000031100720c */ /* 0x000fe20003f06270 */
[----:B------:R-:W-:Y:S02]  /*184b0*/  IMAD.MOV.U32 R13, RZ, RZ, R0 ;  /* 0x000000ffff0d7224 */ /* 0x000fe400078e0000 */
[----:B------:R-:W-:-:S10]  /*184c0*/  IMAD.MOV.U32 R4, RZ, RZ, R14 ;  /* 0x000000ffff047224 */ /* 0x000fd400078e000e */
[----:B------:R-:W-:Y:S05]  /*184d0*/  WARPSYNC.COLLECTIVE R15, `(.L_x_1003) ;  /* 0x000000000f087348 */ /* 0x000fea0003c00000 */
[----:B------:R0:W1:Y:S02]  /*184e0*/  SHFL.IDX P6, R14, R13, R12, R11 ;  /* 0x0000000c0d0e7389 */ /* 0x00006400000c000b */
[----:B01----:R-:W-:Y:S01]  /*184f0*/  ENDCOLLECTIVE ;  /* 0x000000000000791b */ /* 0x003fe20003800000 */
.L_x_1003:
[----:B------:R-:W-:Y:S02]  /*18500*/  IMAD.MOV.U32 R13, RZ, RZ, R2 ;  /* 0x000000ffff0d7224 */ /* 0x000fe400078e0002 */
[----:B------:R-:W-:Y:S02]  /*18510*/  IMAD.MOV.U32 R12, RZ, RZ, 0x1 ;  /* 0x00000001ff0c7424 */ /* 0x000fe400078e00ff */
[----:B------:R-:W-:-:S07]  /*18520*/  IMAD.MOV.U32 R5, RZ, RZ, R14 ;  /* 0x000000ffff057224 */ /* 0x000fce00078e000e */
[----:B------:R-:W-:Y:S05]  /*18530*/  WARPSYNC.COLLECTIVE R15, `(.L_x_1004) ;  /* 0x000000000f087348 */ /* 0x000fea0003c00000 */
[----:B------:R0:W1:Y:S02]  /*18540*/  SHFL.IDX P6, R14, R13, R12, R11 ;  /* 0x0000000c0d0e7389 */ /* 0x00006400000c000b */
[----:B01----:R-:W-:Y:S01]  /*18550*/  ENDCOLLECTIVE ;  /* 0x000000000000791b */ /* 0x003fe20003800000 */
.L_x_1004:
        /* <DEDUP_REMOVED lines=15> */
.L_x_1005:
[----:B------:R-:W-:Y:S02]  /*18650*/  IMAD.MOV.U32 R13, RZ, RZ, R2 ;  /* 0x000000ffff0d7224 */ /* 0x000fe400078e0002 */
[----:B------:R-:W-:Y:S01]  /*18660*/  IMAD.MOV.U32 R12, RZ, RZ, 0x2 ;  /* 0x00000002ff0c7424 */ /* 0x000fe200078e00ff */
[----:B------:R-:W-:-:S07]  /*18670*/  MOV R5, R14 ;  /* 0x0000000e00057202 */ /* 0x000fce0000000f00 */
[----:B------:R-:W-:Y:S05]  /*18680*/  WARPSYNC.COLLECTIVE R15, `(.L_x_1006) ;  /* 0x000000000f087348 */ /* 0x000fea0003c00000 */
[----:B------:R0:W1:Y:S02]  /*18690*/  SHFL.IDX P6, R14, R13, R12, R11 ;  /* 0x0000000c0d0e7389 */ /* 0x00006400000c000b */
[----:B01----:R-:W-:Y:S01]  /*186a0*/  ENDCOLLECTIVE ;  /* 0x000000000000791b */ /* 0x003fe20003800000 */
.L_x_1006:
        /* <DEDUP_REMOVED lines=16> */
.L_x_1007:
[----:B------:R-:W-:Y:S02]  /*187b0*/  IMAD.MOV.U32 R13, RZ, RZ, R2 ;  /* 0x000000ffff0d7224 */ /* 0x000fe400078e0002 */
[----:B------:R-:W-:Y:S01]  /*187c0*/  IMAD.MOV.U32 R12, RZ, RZ, 0x3 ;  /* 0x00000003ff0c7424 */ /* 0x000fe200078e00ff */
[----:B------:R-:W-:-:S07]  /*187d0*/  MOV R5, R14 ;  /* 0x0000000e00057202 */ /* 0x000fce0000000f00 */
[----:B------:R-:W-:Y:S05]  /*187e0*/  WARPSYNC.COLLECTIVE R15, `(.L_x_1008) ;  /* 0x000000000f087348 */ /* 0x000fea0003c00000 */
[----:B------:R0:W1:Y:S02]  /*187f0*/  SHFL.IDX P6, R14, R13, R12, R11 ;  /* 0x0000000c0d0e7389 */ /* 0x00006400000c000b */
[----:B01----:R-:W-:Y:S01]  /*18800*/  ENDCOLLECTIVE ;  /* 0x000000000000791b */ /* 0x003fe20003800000 */
.L_x_1008:
        /* <DEDUP_REMOVED lines=16> */
.L_x_1009:
[----:B------:R-:W-:Y:S02]  /*18910*/  IMAD.MOV.U32 R13, RZ, RZ, R2 ;  /* 0x000000ffff0d7224 */ /* 0x000fe400078e0002 */
[----:B------:R-:W-:Y:S01]  /*18920*/  IMAD.MOV.U32 R12, RZ, RZ, 0x4 ;  /* 0x00000004ff0c7424 */ /* 0x000fe200078e00ff */
[----:B------:R-:W-:-:S07]  /*18930*/  MOV R5, R14 ;  /* 0x0000000e00057202 */ /* 0x000fce0000000f00 */
[----:B------:R-:W-:Y:S05]  /*18940*/  WARPSYNC.COLLECTIVE R15, `(.L_x_1010) ;  /* 0x000000000f087348 */ /* 0x000fea0003c00000 */
[----:B------:R0:W1:Y:S02]  /*18950*/  SHFL.IDX P6, R14, R13, R12, R11 ;  /* 0x0000000c0d0e7389 */ /* 0x00006400000c000b */
[----:B01----:R-:W-:Y:S01]  /*18960*/  ENDCOLLECTIVE ;  /* 0x000000000000791b */ /* 0x003fe20003800000 */
.L_x_1010:
        /* <DEDUP_REMOVED lines=16> */
.L_x_1011:
[----:B------:R-:W-:Y:S02]  /*18a70*/  IMAD.MOV.U32 R13, RZ, RZ, R2 ;  /* 0x000000ffff0d7224 */ /* 0x000fe400078e0002 */
[----:B------:R-:W-:Y:S01]  /*18a80*/  IMAD.MOV.U32 R12, RZ, RZ, 0x5 ;  /* 0x00000005ff0c7424 */ /* 0x000fe200078e00ff */
[----:B------:R-:W-:-:S07]  /*18a90*/  MOV R5, R14 ;  /* 0x0000000e00057202 */ /* 0x000fce0000000f00 */
[----:B------:R-:W-:Y:S05]  /*18aa0*/  WARPSYNC.COLLECTIVE R15, `(.L_x_1012) ;  /* 0x000000000f087348 */ /* 0x000fea0003c00000 */
[----:B------:R0:W1:Y:S02]  /*18ab0*/  SHFL.IDX P6, R14, R13, R12, R11 ;  /* 0x0000000c0d0e7389 */ /* 0x00006400000c000b */
[----:B01----:R-:W-:Y:S01]  /*18ac0*/  ENDCOLLECTIVE ;  /* 0x000000000000791b */ /* 0x003fe20003800000 */
.L_x_1012:
        /* <DEDUP_REMOVED lines=16> */
.L_x_1013:
[----:B------:R-:W-:Y:S02]  /*18bd0*/  IMAD.MOV.U32 R13, RZ, RZ, R2 ;  /* 0x000000ffff0d7224 */ /* 0x000fe400078e0002 */
[----:B------:R-:W-:Y:S01]  /*18be0*/  IMAD.MOV.U32 R12, RZ, RZ, 0x6 ;  /* 0x00000006ff0c7424 */ /* 0x000fe200078e00ff */
[----:B------:R-:W-:-:S07]  /*18bf0*/  MOV R5, R14 ;  /* 0x0000000e00057202 */ /* 0x000fce0000000f00 */
[----:B------:R-:W-:Y:S05]  /*18c00*/  WARPSYNC.COLLECTIVE R15, `(.L_x_1014) ;  /* 0x000000000f087348 */ /* 0x000fea0003c00000 */
[----:B------:R0:W1:Y:S02]  /*18c10*/  SHFL.IDX P6, R14, R13, R12, R11 ;  /* 0x0000000c0d0e7389 */ /* 0x00006400000c000b */
[----:B01----:R-:W-:Y:S01]  /*18c20*/  ENDCOLLECTIVE ;  /* 0x000000000000791b */ /* 0x003fe20003800000 */
.L_x_1014:
        /* <DEDUP_REMOVED lines=16> */
.L_x_1015:
[----:B------:R-:W-:Y:S02]  /*18d30*/  IMAD.MOV.U32 R13, RZ, RZ, R2 ;  /* 0x000000ffff0d7224 */ /* 0x000fe400078e0002 */
[----:B------:R-:W-:Y:S01]  /*18d40*/  IMAD.MOV.U32 R12, RZ, RZ, 0x7 ;  /* 0x00000007ff0c7424 */ /* 0x000fe200078e00ff */
[----:B------:R-:W-:-:S07]  /*18d50*/  MOV R5, R14 ;  /* 0x0000000e00057202 */ /* 0x000fce0000000f00 */
[----:B------:R-:W-:Y:S05]  /*18d60*/  WARPSYNC.COLLECTIVE R15, `(.L_x_1016) ;  /* 0x000000000f087348 */ /* 0x000fea0003c00000 */
[----:B------:R0:W1:Y:S02]  /*18d70*/  SHFL.IDX P6, R14, R13, R12, R11 ;  /* 0x0000000c0d0e7389 */ /* 0x00006400000c000b */
[----:B01----:R-:W-:Y:S01]  /*18d80*/  ENDCOLLECTIVE ;  /* 0x000000000000791b */ /* 0x003fe20003800000 */
.L_x_1016:
        /* <DEDUP_REMOVED lines=10> */
[----:B0-----:R-:W-:-:S07]  /*18e30*/  IMAD.MOV.U32 R4, RZ, RZ, R14 ;  /* 0x000000ffff047224 */ /* 0x001fce00078e000e */
[----:B------:R-:W-:Y:S05]  /*18e40*/  WARPSYNC.COLLECTIVE R15, `(.L_x_1017) ;  /* 0x000000000f087348 */ /* 0x000fea0003c00000 */
[----:B------:R0:W1:Y:S02]  /*18e50*/  SHFL.IDX P6, R14, R13, R12, R11 ;  /* 0x0000000c0d0e7389 */ /* 0x00006400000c000b */
[----:B01----:R-:W-:Y:S01]  /*18e60*/  ENDCOLLECTIVE ;  /* 0x000000000000791b */ /* 0x003fe20003800000 */
.L_x_1017:
[----:B------:R-:W-:Y:S01]  /*18e70*/  IMAD.MOV.U32 R0, RZ, RZ, R14 ;  /* 0x000000ffff007224 */ /* 0x000fe200078e000e */
[----:B------:R-:W-:Y:S06]  /*18e80*/  BRA `(.L_x_1018) ;  /* 0xffffffac00e07947 */ /* 0x000fec000383ffff */
.L_x_865:
[----:B0-----:R0:W1:Y:S02]  /*18e90*/  SYNCS.PHASECHK.TRANS64.TRYWAIT P0, [R22+URZ+0x22820], R3 ;  /* 0x02282003160075a7 */ /* 0x001064000800017f */
[----:B-1----:R-:W-:Y:S05]  /*18ea0*/  @!P0 NANOSLEEP.SYNCS 0x989680 ;  /* 0x009896800000895d */ /* 0x002fea0003900000 */
[----:B------:R-:W1:Y:S02]  /*18eb0*/  @!P0 SYNCS.PHASECHK.TRANS64 P0, [R22+URZ+0x22820], R3 ;  /* 0x02282003160085a7 */ /* 0x000e64000800007f */
[----:B-1----:R-:W-:Y:S05]  /*18ec0*/  @!P0 BRA `(.L_x_865) ;  /* 0xfffffffc00f08947 */ /* 0x002fea000383ffff */
[----:B------:R-:W-:Y:S05]  /*18ed0*/  BRA `(.L_x_1019) ;  /* 0xffffffb0003c7947 */ /* 0x000fea000383ffff */
.L_x_868:
[----:B0-----:R0:W1:Y:S02]  /*18ee0*/  SYNCS.PHASECHK.TRANS64.TRYWAIT P0, [R32+URZ+0x22860], R3 ;  /* 0x02286003200075a7 */ /* 0x001064000800017f */
[----:B-1----:R-:W-:Y:S05]  /*18ef0*/  @!P0 NANOSLEEP.SYNCS 0x989680 ;  /* 0x009896800000895d */ /* 0x002fea0003900000 */
[----:B------:R-:W1:Y:S02]  /*18f00*/  @!P0 SYNCS.PHASECHK.TRANS64 P0, [R32+URZ+0x22860], R3 ;  /* 0x02286003200085a7 */ /* 0x000e64000800007f */
[----:B-1----:R-:W-:Y:S05]  /*18f10*/  @!P0 BRA `(.L_x_868) ;  /* 0xfffffffc00f08947 */ /* 0x002fea000383ffff */
[----:B------:R-:W-:Y:S05]  /*18f20*/  BRA `(.L_x_1020) ;  /* 0xffffffb0004c7947 */ /* 0x000fea000383ffff */
.L_x_869:
        /* <DEDUP_REMOVED lines=8> */
.L_x_1022:
[----:B------:R-:W-:Y:S05]  /*18fb0*/  BSYNC B0 ;  /* 0x0000000000007941 */ /* 0x000fea0003800000 */
.L_x_1021:
[----:B------:R-:W0:Y:S01]  /*18fc0*/  S2R R7, SR_TID.X ;  /* 0x0000000000077919 */ /* 0x000e220000002100 */
[----:B------:R-:W-:Y:S01]  /*18fd0*/  IMAD.MOV.U32 R13, RZ, RZ, R5 ;  /* 0x000000ffff0d7224 */ /* 0x000fe200078e0005 */
[----:B------:R-:W-:Y:S01]  /*18fe0*/  MOV R11, 0x181f ;  /* 0x0000181f000b7802 */ /* 0x000fe20000000f00 */
[----:B------:R-:W-:Y:S01]  /*18ff0*/  IMAD.MOV.U32 R12, RZ, RZ, RZ ;  /* 0x000000ffff0c7224 */ /* 0x000fe200078e00ff */
[C---:B------:R-:W-:Y:S01]  /*19000*/  LOP3.LUT P2, RZ, R35.reuse, 0x2, RZ, 0xc0, !PT ;  /* 0x0000000223ff7812 */ /* 0x040fe2000784c0ff */
[----:B------:R-:W-:Y:S01]  /*19010*/  IMAD.MOV.U32 R15, RZ, RZ, -0x1 ;  /* 0xffffffffff0f7424 */ /* 0x000fe200078e00ff */
[----:B------:R-:W-:Y:S01]  /*19020*/  LOP3.LUT P1, RZ, R35, 0x4, RZ, 0xc0, !PT ;  /* 0x0000000423ff7812 */ /* 0x000fe2000782c0ff */
[----:B------:R-:W-:Y:S02]  /*19030*/  IMAD.MOV.U32 R3, RZ, RZ, R14 ;  /* 0x000000ffff037224 */ /* 0x000fe400078e000e */
[----:B------:R-:W-:-:S10]  /*19040*/  IMAD R4, R4, 0x2, R22 ;  /* 0x0000000204047824 */ /* 0x000fd400078e0216 */
[----:B0-----:R-:W-:Y:S05]  /*19050*/  WARPSYNC.COLLECTIVE R15, `(.L_x_1023) ;  /* 0x000000000f087348 */ /* 0x001fea0003c00000 */
[----:B------:R1:W2:Y:S02]  /*19060*/  SHFL.IDX P6, R14, R13, R12, R11 ;  /* 0x0000000c0d0e7389 */ /* 0x0002a400000c000b */
[----:B012---:R-:W-:Y:S01]  /*19070*/  ENDCOLLECTIVE ;  /* 0x000000000000791b */ /* 0x007fe20003800000 */
.L_x_1023:
[----:B------:R-:W-:Y:S02]  /*19080*/  ISETP.LT.OR P4, PT, R33, 0x1, !P1 ;  /* 0x000000012100780c */ /* 0x000fe40004f81670 */
[----:B------:R-:W-:Y:S01]  /*19090*/  MOV R13, R6 ;  /* 0x00000006000d7202 */ /* 0x000fe20000000f00 */
[----:B------:R-:W-:Y:S02]  /*190a0*/  IMAD.MOV.U32 R12, RZ, RZ, 0x1 ;  /* 0x00000001ff0c7424 */ /* 0x000fe400078e00ff */
[----:B------:R-:W-:Y:S02]  /*190b0*/  IMAD.SHL.U32 R7, R7, 0x8, RZ ;  /* 0x0000000807077824 */ /* 0x000fe400078e00ff */
[----:B------:R-:W-:-:S07]  /*190c0*/  IMAD.MOV.U32 R2, RZ, RZ, R14 ;  /* 0x000000ffff027224 */ /* 0x000fce00078e000e */
[----:B------:R-:W-:Y:S05]  /*190d0*/  WARPSYNC.COLLECTIVE R15, `(.L_x_1024) ;  /* 0x000000000f087348 */ /* 0x000fea0003c00000 */
[----:B------:R0:W1:Y:S02]  /*190e0*/  SHFL.IDX P6, R14, R13, R12, R11 ;  /* 0x0000000c0d0e7389 */ /* 0x00006400000c000b */
[----:B01----:R-:W-:Y:S01]  /*190f0*/  ENDCOLLECTIVE ;  /* 0x000000000000791b */ /* 0x003fe20003800000 */
.L_x_1024:
[----:B------:R-:W-:-:S05]  /*19100*/  LOP3.LUT R7, R7, 0x38, RZ, 0xc0, !PT ;  /* 0x0000003807077812 */ /* 0x000fca00078ec0ff */
[----:B------:R-:W-:Y:S01]  /*19110*/  IMAD.SHL.U32 R0, R7, 0x2, RZ ;  /* 0x0000000207007824 */ /* 0x000fe200078e00ff */
[----:B------:R-:W-:-:S04]  /*19120*/  LOP3.LUT R7, R35, 0x1, RZ, 0xc0, !PT ;  /* 0x0000000123077812 */ /* 0x000fc800078ec0ff */
[----:B------:R-:W-:Y:S02]  /*19130*/  IADD3 R2, P0, R2, R0, RZ ;  /* 0x0000000002027210 */ /* 0x000fe40007f1e0ff */
[----:B------:R-:W-:Y:S01]  /*19140*/  ISETP.NE.U32.AND P3, PT, R7, 0x1, PT ;  /* 0x000000010700780c */ /* 0x000fe20003f65070 */
[----:B------:R-:W-:Y:S02]  /*19150*/  IMAD.MOV.U32 R13, RZ, RZ, R5 ;  /* 0x000000ffff0d7224 */ /* 0x000fe400078e0005 */
[----:B------:R-:W-:Y:S01]  /*19160*/  IMAD.X R3, RZ, RZ, R3, P0 ;  /* 0x000000ffff037224 */ /* 0x000fe200000e0603 */
[----:B------:R-:W-:-:S13]  /*19170*/  ISETP.LT.OR P0, PT, R33, 0x1, P3 ;  /* 0x000000012100780c */ /* 0x000fda0001f01670 */
        /* <DEDUP_REMOVED lines=14> */
.L_x_1025:
[----:B------:R-:W-:Y:S02]  /*19260*/  IMAD.MOV.U32 R13, RZ, RZ, R6 ;  /* 0x000000ffff0d7224 */ /* 0x000fe400078e0006 */
[----:B------:R-:W-:Y:S01]  /*19270*/  IMAD.MOV.U32 R12, RZ, RZ, 0x2 ;  /* 0x00000002ff0c7424 */ /* 0x000fe200078e00ff */
[----:B------:R-:W-:-:S13]  /*19280*/  IADD3 R2, P4, R14, R0, RZ ;  /* 0x000000000e027210 */ /* 0x000fda0007f9e0ff */
[----:B------:R-:W-:Y:S05]  /*19290*/  WARPSYNC.COLLECTIVE R15, `(.L_x_1026) ;  /* 0x000000000f087348 */ /* 0x000fea0003c00000 */
[----:B------:R0:W1:Y:S02]  /*192a0*/  SHFL.IDX P6, R14, R13, R12, R11 ;  /* 0x0000000c0d0e7389 */ /* 0x00006400000c000b */
[----:B01----:R-:W-:Y:S01]  /*192b0*/  ENDCOLLECTIVE ;  /* 0x000000000000791b */ /* 0x003fe20003800000 */
.L_x_1026:
        /* <DEDUP_REMOVED lines=13> */
[----:B0-----:R-:W-:-:S07]  /*19390*/  MOV R3, R14 ;  /* 0x0000000e00037202 */ /* 0x001fce0000000f00 */
[----:B------:R-:W-:Y:S05]  /*193a0*/  WARPSYNC.COLLECTIVE R15, `(.L_x_1027) ;  /* 0x000000000f087348 */ /* 0x000fea0003c00000 */
[----:B------:R0:W1:Y:S02]  /*193b0*/  SHFL.IDX P6, R14, R13, R12, R11 ;  /* 0x0000000c0d0e7389 */ /* 0x00006400000c000b */
[----:B01----:R-:W-:Y:S01]  /*193c0*/  ENDCOLLECTIVE ;  /* 0x000000000000791b */ /* 0x003fe20003800000 */
.L_x_1027:
[----:B------:R-:W-:Y:S02]  /*193d0*/  IMAD.MOV.U32 R13, RZ, RZ, R6 ;  /* 0x000000ffff0d7224 */ /* 0x000fe400078e0006 */
[----:B------:R-:W-:Y:S01]  /*193e0*/  IMAD.MOV.U32 R12, RZ, RZ, 0x3 ;  /* 0x00000003ff0c7424 */ /* 0x000fe200078e00ff */
[----:B------:R-:W-:-:S13]  /*193f0*/  IADD3 R2, P4, R14, R0, RZ ;  /* 0x000000000e027210 */ /* 0x000fda0007f9e0ff */
[----:B------:R-:W-:Y:S05]  /*19400*/  WARPSYNC.COLLECTIVE R15, `(.L_x_1028) ;  /* 0x000000000f087348 */ /* 0x000fea0003c00000 */
[----:B------:R0:W1:Y:S02]  /*19410*/  SHFL.IDX P6, R14, R13, R12, R11 ;  /* 0x0000000c0d0e7389 */ /* 0x00006400000c000b */
[----:B01----:R-:W-:Y:S01]  /*19420*/  ENDCOLLECTIVE ;  /* 0x000000000000791b */ /* 0x003fe20003800000 */
.L_x_1028:
        /* <DEDUP_REMOVED lines=17> */
.L_x_1029:
[----:B------:R-:W-:Y:S02]  /*19540*/  IMAD.MOV.U32 R13, RZ, RZ, R6 ;  /* 0x000000ffff0d7224 */ /* 0x000fe400078e0006 */
[----:B------:R-:W-:Y:S01]  /*19550*/  IMAD.MOV.U32 R12, RZ, RZ, 0x4 ;  /* 0x00000004ff0c7424 */ /* 0x000fe200078e00ff */
[----:B------:R-:W-:-:S13]  /*19560*/  IADD3 R2, P4, R14, R0, RZ ;  /* 0x000000000e027210 */ /* 0x000fda0007f9e0ff */
[----:B------:R-:W-:Y:S05]  /*19570*/  WARPSYNC.COLLECTIVE R15, `(.L_x_1030) ;  /* 0x000000000f087348 */ /* 0x000fea0003c00000 */
[----:B------:R0:W1:Y:S02]  /*19580*/  SHFL.IDX P6, R14, R13, R12, R11 ;  /* 0x0000000c0d0e7389 */ /* 0x00006400000c000b */
[----:B01----:R-:W-:Y:S01]  /*19590*/  ENDCOLLECTIVE ;  /* 0x000000000000791b */ /* 0x003fe20003800000 */
.L_x_1030:
        /* <DEDUP_REMOVED lines=17> */
.L_x_1031:
[----:B------:R-:W-:Y:S01]  /*196b0*/  IMAD.MOV.U32 R13, RZ, RZ, R6 ;  /* 0x000000ffff0d7224 */ /* 0x000fe200078e0006 */
[----:B------:R-:W-:Y:S02]  /*196c0*/  MOV R12, 0x5 ;  /* 0x00000005000c7802 */ /* 0x000fe40000000f00 */
[----:B------:R-:W-:-:S13]  /*196d0*/  IADD3 R2, P4, R14, R0, RZ ;  /* 0x000000000e027210 */ /* 0x000fda0007f9e0ff */
[----:B------:R-:W-:Y:S05]  /*196e0*/  WARPSYNC.COLLECTIVE R15, `(.L_x_1032) ;  /* 0x000000000f087348 */ /* 0x000fea0003c00000 */
[----:B------:R0:W1:Y:S02]  /*196f0*/  SHFL.IDX P6, R14, R13, R12, R11 ;  /* 0x0000000c0d0e7389 */ /* 0x00006400000c000b */
[----:B01----:R-:W-:Y:S01]  /*19700*/  ENDCOLLECTIVE ;  /* 0x000000000000791b */ /* 0x003fe20003800000 */
.L_x_1032:
        /* <DEDUP_REMOVED lines=12> */
.L_x_1033:
        /* <DEDUP_REMOVED lines=9> */
.L_x_876:
[----:B0-----:R0:W1:Y:S02]  /*19860*/  SYNCS.PHASECHK.TRANS64.TRYWAIT P0, [R4+URZ+0x22840], R21 ;  /* 0x02284015040075a7 */ /* 0x001064000800017f */
[----:B-1----:R-:W-:Y:S05]  /*19870*/  @!P0 NANOSLEEP.SYNCS 0x989680 ;  /* 0x009896800000895d */ /* 0x002fea0003900000 */
[----:B------:R-:W1:Y:S02]  /*19880*/  @!P0 SYNCS.PHASECHK.TRANS64 P0, [R4+URZ+0x22840], R21 ;  /* 0x02284015040085a7 */ /* 0x000e64000800007f */
[----:B-1----:R-:W-:Y:S05]  /*19890*/  @!P0 BRA `(.L_x_876) ;  /* 0xfffffffc00f08947 */ /* 0x002fea000383ffff */
[----:B------:R-:W-:Y:S05]  /*198a0*/  BRA `(.L_x_1035) ;  /* 0xffffffb000b47947 */ /* 0x000fea000383ffff */
.L_x_877:
        /* <DEDUP_REMOVED lines=8> */
.L_x_1037:
[----:B------:R-:W-:Y:S05]  /*19930*/  BSYNC B1 ;  /* 0x0000000000017941 */ /* 0x000fea0003800000 */
.L_x_1036:
[----:B------:R-:W-:Y:S01]  /*19940*/  IMAD.MOV.U32 R13, RZ, RZ, R8 ;  /* 0x000000ffff0d7224 */ /* 0x000fe200078e0008 */
[----:B------:R-:W-:Y:S01]  /*19950*/  MOV R3, R14 ;  /* 0x0000000e00037202 */ /* 0x000fe20000000f00 */
[----:B------:R-:W-:Y:S01]  /*19960*/  IMAD.MOV.U32 R12, RZ, RZ, RZ ;  /* 0x000000ffff0c7224 */ /* 0x000fe200078e00ff */
[----:B------:R-:W-:Y:S01]  /*19970*/  LEA R7, R7, R22, 0x1 ;  /* 0x0000001607077211 */ /* 0x000fe200078e08ff */
[----:B------:R-:W-:Y:S02]  /*19980*/  IMAD.MOV.U32 R11, RZ, RZ, 0x181f ;  /* 0x0000181fff0b7424 */ /* 0x000fe400078e00ff */
[----:B------:R-:W-:-:S07]  /*19990*/  IMAD.MOV.U32 R15, RZ, RZ, -0x1 ;  /* 0xffffffffff0f7424 */ /* 0x000fce00078e00ff */
[----:B------:R-:W-:Y:S05]  /*199a0*/  WARPSYNC.COLLECTIVE R15, `(.L_x_1038) ;  /* 0x000000000f087348 */ /* 0x000fea0003c00000 */
[----:B------:R0:W1:Y:S02]  /*199b0*/  SHFL.IDX P6, R14, R13, R12, R11 ;  /* 0x0000000c0d0e7389 */ /* 0x00006400000c000b */
[----:B01----:R-:W-:Y:S01]  /*199c0*/  ENDCOLLECTIVE ;  /* 0x000000000000791b */ /* 0x003fe20003800000 */
.L_x_1038:
[----:B------:R-:W-:Y:S02]  /*199d0*/  IMAD.MOV.U32 R13, RZ, RZ, R9 ;  /* 0x000000ffff0d7224 */ /* 0x000fe400078e0009 */
[----:B------:R-:W-:Y:S02]  /*199e0*/  IMAD.MOV.U32 R12, RZ, RZ, 0x1 ;  /* 0x00000001ff0c7424 */ /* 0x000fe400078e00ff */
[----:B------:R-:W-:-:S07]  /*199f0*/  IMAD.MOV.U32 R2, RZ, RZ, R14 ;  /* 0x000000ffff027224 */ /* 0x000fce00078e000e */
[----:B------:R-:W-:Y:S05]  /*19a00*/  WARPSYNC.COLLECTIVE R15, `(.L_x_1039) ;  /* 0x000000000f087348 */ /* 0x000fea0003c00000 */
[----:B------:R0:W1:Y:S02]  /*19a10*/  SHFL.IDX P6, R14, R13, R12, R11 ;  /* 0x0000000c0d0e7389 */ /* 0x00006400000c000b */
[----:B01----:R-:W-:Y:S01]  /*19a20*/  ENDCOLLECTIVE ;  /* 0x000000000000791b */ /* 0x003fe20003800000 */
.L_x_1039:
        /* <DEDUP_REMOVED lines=11> */
.L_x_1040:
[----:B------:R-:W-:Y:S01]  /*19ae0*/  MOV R13, R9 ;  /* 0x00000009000d7202 */ /* 0x000fe20000000f00 */
[----:B------:R-:W-:Y:S02]  /*19af0*/  IMAD.MOV.U32 R12, RZ, RZ, 0x2 ;  /* 0x00000002ff0c7424 */ /* 0x000fe400078e00ff */
[----:B------:R-:W-:-:S07]  /*19b00*/  IMAD.MOV.U32 R2, RZ, RZ, R14 ;  /* 0x000000ffff027224 */ /* 0x000fce00078e000e */
[----:B------:R-:W-:Y:S05]  /*19b10*/  WARPSYNC.COLLECTIVE R15, `(.L_x_1041) ;  /* 0x000000000f087348 */ /* 0x000fea0003c00000 */
[----:B------:R0:W1:Y:S02]  /*19b20*/  SHFL.IDX P6, R14, R13, R12, R11 ;  /* 0x0000000c0d0e7389 */ /* 0x00006400000c000b */
[----:B01----:R-:W-:Y:S01]  /*19b30*/  ENDCOLLECTIVE ;  /* 0x000000000000791b */ /* 0x003fe20003800000 */
.L_x_1041:
        /* <DEDUP_REMOVED lines=11> */
.L_x_1042:
[----:B------:R-:W-:Y:S01]  /*19bf0*/  IMAD.MOV.U32 R13, RZ, RZ, R9 ;  /* 0x000000ffff0d7224 */ /* 0x000fe200078e0009 */
[----:B------:R-:W-:Y:S01]  /*19c00*/  MOV R12, 0x3 ;  /* 0x00000003000c7802 */ /* 0x000fe20000000f00 */
[----:B------:R-:W-:-:S07]  /*19c10*/  IMAD.MOV.U32 R2, RZ, RZ, R14 ;  /* 0x000000ffff027224 */ /* 0x000fce00078e000e */
[----:B------:R-:W-:Y:S05]  /*19c20*/  WARPSYNC.COLLECTIVE R15, `(.L_x_1043) ;  /* 0x000000000f087348 */ /* 0x000fea0003c00000 */
[----:B------:R0:W1:Y:S02]  /*19c30*/  SHFL.IDX P6, R14, R13, R12, R11 ;  /* 0x0000000c0d0e7389 */ /* 0x00006400000c000b */
[----:B01----:R-:W-:Y:S01]  /*19c40*/  ENDCOLLECTIVE ;  /* 0x000000000000791b */ /* 0x003fe20003800000 */
.L_x_1043:
        /* <DEDUP_REMOVED lines=11> */
.L_x_1044:
[----:B------:R-:W-:Y:S02]  /*19d00*/  IMAD.MOV.U32 R13, RZ, RZ, R9 ;  /* 0x000000ffff0d7224 */ /* 0x000fe400078e0009 */
[----:B------:R-:W-:Y:S02]  /*19d10*/  IMAD.MOV.U32 R12, RZ, RZ, 0x4 ;  /* 0x00000004ff0c7424 */ /* 0x000fe400078e00ff */
[----:B------:R-:W-:-:S07]  /*19d20*/  IMAD.MOV.U32 R2, RZ, RZ, R14 ;  /* 0x000000ffff027224 */ /* 0x000fce00078e000e */
[----:B------:R-:W-:Y:S05]  /*19d30*/  WARPSYNC.COLLECTIVE R15, `(.L_x_1045) ;  /* 0x000000000f087348 */ /* 0x000fea0003c00000 */
[----:B------:R0:W1:Y:S02]  /*19d40*/  SHFL.IDX P6, R14, R13, R12, R11 ;  /* 0x0000000c0d0e7389 */ /* 0x00006400000c000b */
[----:B01----:R-:W-:Y:S01]  /*19d50*/  ENDCOLLECTIVE ;  /* 0x000000000000791b */ /* 0x003fe20003800000 */
.L_x_1045:
[----:B------:R-:W-:-:S05]  /*19d60*/  IADD3 R2, P0, R2, R0, RZ ;  /* 0x0000000002027210 */ /* 0x000fca0007f1e0ff */
[----:B------:R-:W-:-:S05]  /*19d70*/  IMAD.X R3, RZ, RZ, R3, P0 ;  /* 0x000000ffff037224 */ /* 0x000fca00000e0603 */
[----:B------:R-:W-:Y:S01]  /*19d80*/  @!PT LDS RZ, [RZ] ;  /* 0x00000000fffff984 */ /* 0x000fe20000000800 */
[----:B------:R-:W-:Y:S01]  /*19d90*/  @!PT LDS RZ, [RZ] ;  /* 0x00000000fffff984 */ /* 0x000fe20000000800 */
[----:B------:R-:W-:Y:S01]  /*19da0*/  @!PT LDS RZ, [RZ] ;  /* 0x00000000fffff984 */ /* 0x000fe20000000800 */
[----:B------:R0:W-:Y:S01]  /*19db0*/  LDGSTS.E.BYPASS.LTC128B.128 [R7+0x1dc00], desc[UR40][R2.64], !P1 ;  /* 0x1dc0000002077fae */ /* 0x0001e2000c901d68 */
[----:B------:R-:W-:Y:S01]  /*19dc0*/  IMAD.MOV.U32 R13, RZ, RZ, R8 ;  /* 0x000000ffff0d7224 */ /* 0x000fe200078e0008 */
[----:B0-----:R-:W-:-:S07]  /*19dd0*/  MOV R3, R14 ;  /* 0x0000000e00037202 */ /* 0x001fce0000000f00 */
[----:B------:R-:W-:Y:S05]  /*19de0*/  WARPSYNC.COLLECTIVE R15, `(.L_x_1046) ;  /* 0x000000000f087348 */ /* 0x000fea0003c00000 */
[----:B------:R0:W1:Y:S02]  /*19df0*/  SHFL.IDX P6, R14, R13, R12, R11 ;  /* 0x0000000c0d0e7389 */ /* 0x00006400000c000b */
[----:B01----:R-:W-:Y:S01]  /*19e00*/  ENDCOLLECTIVE ;  /* 0x000000000000791b */ /* 0x003fe20003800000 */
.L_x_1046:
[----:B------:R-:W-:Y:S02]  /*19e10*/  IMAD.MOV.U32 R13, RZ, RZ, R9 ;  /* 0x000000ffff0d7224 */ /* 0x000fe400078e0009 */
[----:B------:R-:W-:Y:S02]  /*19e20*/  IMAD.MOV.U32 R12, RZ, RZ, 0x5 ;  /* 0x00000005ff0c7424 */ /* 0x000fe400078e00ff */
[----:B------:R-:W-:-:S07]  /*19e30*/  IMAD.MOV.U32 R2, RZ, RZ, R14 ;  /* 0x000000ffff027224 */ /* 0x000fce00078e000e */
[----:B------:R-:W-:Y:S05]  /*19e40*/  WARPSYNC.COLLECTIVE R15, `(.L_x_1047) ;  /* 0x000000000f087348 */ /* 0x000fea0003c00000 */
[----:B------:R0:W1:Y:S02]  /*19e50*/  SHFL.IDX P6, R14, R13, R12, R11 ;  /* 0x0000000c0d0e7389 */ /* 0x00006400000c000b */
[----:B01----:R-:W-:Y:S01]  /*19e60*/  ENDCOLLECTIVE ;  /* 0x000000000000791b */ /* 0x003fe20003800000 */
.L_x_1047:
        /* <DEDUP_REMOVED lines=11> */
.L_x_1048:
[----:B------:R-:W-:Y:S01]  /*19f20*/  IMAD.MOV.U32 R2, RZ, RZ, R14 ;  /* 0x000000ffff027224 */ /* 0x000fe200078e000e */
[----:B------:R-:W-:Y:S06]  /*19f30*/  BRA `(.L_x_1049) ;  /* 0xffffffac00e47947 */ /* 0x000fec000383ffff */
.L_x_882:
[----:B---3--:R3:W4:Y:S02]  /*19f40*/  SYNCS.PHASECHK.TRANS64.TRYWAIT P0, [R4+URZ+0x22860], R21 ;  /* 0x02286015040075a7 */ /* 0x008724000800017f */
[----:B----4-:R-:W-:Y:S05]  /*19f50*/  @!P0 NANOSLEEP.SYNCS 0x989680 ;  /* 0x009896800000895d */ /* 0x010fea0003900000 */
[----:B------:R-:W4:Y:S02]  /*19f60*/  @!P0 SYNCS.PHASECHK.TRANS64 P0, [R4+URZ+0x22860], R21 ;  /* 0x02286015040085a7 */ /* 0x000f24000800007f */
[----:B----4-:R-:W-:Y:S05]  /*19f70*/  @!P0 BRA `(.L_x_882) ;  /* 0xfffffffc00f08947 */ /* 0x010fea000383ffff */
[----:B------:R-:W-:Y:S05]  /*19f80*/  BRA `(.L_x_1050) ;  /* 0xffffffb000347947 */ /* 0x000fea000383ffff */
.L_x_883:
[----:B------:R-:W-:Y:S01]  /*19f90*/  BSSY B1, `(.L_x_1051) ;  /* 0x0000008000017945 */ /* 0x000fe20003800000 */
[----:B------:R-:W-:Y:S02]  /*19fa0*/  IMAD.MOV.U32 R13, RZ, RZ, R7 ;  /* 0x000000ffff0d7224 */ /* 0x000fe400078e0007 */
[----:B------:R-:W-:Y:S02]  /*19fb0*/  IMAD.MOV.U32 R12, RZ, RZ, RZ ;  /* 0x000000ffff0c7224 */ /* 0x000fe400078e00ff */
[----:B------:R-:W-:Y:S02]  /*19fc0*/  IMAD.MOV.U32 R11, RZ, RZ, 0x181f ;  /* 0x0000181fff0b7424 */ /* 0x000fe400078e00ff */
[----:B------:R-:W-:-:S07]  /*19fd0*/  IMAD.MOV.U32 R15, RZ, RZ, -0x1 ;  /* 0xffffffffff0f7424 */ /* 0x000fce00078e00ff */
[----:B0123--:R-:W-:Y:S05]  /*19fe0*/  WARPSYNC.COLLECTIVE R15, `(.L_x_1052) ;  /* 0x000000000f087348 */ /* 0x00ffea0003c00000 */
[----:B------:R4:W0:Y:S02]  /*19ff0*/  SHFL.IDX P6, R14, R13, R12, R11 ;  /* 0x0000000c0d0e7389 */ /* 0x00082400000c000b */
[----:B01234-:R-:W-:Y:S01]  /*1a000*/  ENDCOLLECTIVE ;  /* 0x000000000000791b */ /* 0x01ffe20003800000 */
.L_x_1052:
[----:B------:R-:W-:Y:S05]  /*1a010*/  BSYNC B1 ;  /* 0x0000000000017941 */ /* 0x000fea0003800000 */
.L_x_1051:
[----:B------:R-:W-:Y:S01]  /*1a020*/  MOV R13, R6 ;  /* 0x00000006000d7202 */ /* 0x000fe20000000f00 */
        /* <DEDUP_REMOVED lines=8> */
.L_x_1053:
[----:B------:R-:W-:Y:S01]  /*1a0b0*/  IMAD.MOV.U32 R13, RZ, RZ, R7 ;  /* 0x000000ffff0d7224 */ /* 0x000fe200078e0007 */
[----:B------:R-:W-:Y:S02]  /*1a0c0*/  MOV R12, 0x1 ;  /* 0x00000001000c7802 */ /* 0x000fe40000000f00 */
[----:B------:R-:W-:-:S13]  /*1a0d0*/  IADD3 R2, P0, R14, R0, RZ ;  /* 0x000000000e027210 */ /* 0x000fda0007f1e0ff */
[----:B------:R-:W-:Y:S05]  /*1a0e0*/  WARPSYNC.COLLECTIVE R15, `(.L_x_1054) ;  /* 0x000000000f087348 */ /* 0x000fea0003c00000 */
[----:B------:R0:W1:Y:S02]  /*1a0f0*/  SHFL.IDX P6, R14, R13, R12, R11 ;  /* 0x0000000c0d0e7389 */ /* 0x00006400000c000b */
[----:B01----:R-:W-:Y:S01]  /*1a100*/  ENDCOLLECTIVE ;  /* 0x000000000000791b */ /* 0x003fe20003800000 */
.L_x_1054:
        /* <DEDUP_REMOVED lines=13> */
.L_x_1055:
[----:B------:R-:W-:Y:S02]  /*1a1e0*/  IMAD.MOV.U32 R13, RZ, RZ, R7 ;  /* 0x000000ffff0d7224 */ /* 0x000fe400078e0007 */
[----:B------:R-:W-:Y:S01]  /*1a1f0*/  IMAD.MOV.U32 R12, RZ, RZ, 0x2 ;  /* 0x00000002ff0c7424 */ /* 0x000fe200078e00ff */
[----:B------:R-:W-:-:S13]  /*1a200*/  IADD3 R2, P0, R14, R0, RZ ;  /* 0x000000000e027210 */ /* 0x000fda0007f1e0ff */
[----:B------:R-:W-:Y:S05]  /*1a210*/  WARPSYNC.COLLECTIVE R15, `(.L_x_1056) ;  /* 0x000000000f087348 */ /* 0x000fea0003c00000 */
[----:B------:R0:W1:Y:S02]  /*1a220*/  SHFL.IDX P6, R14, R13, R12, R11 ;  /* 0x0000000c0d0e7389 */ /* 0x00006400000c000b */
[----:B01----:R-:W-:Y:S01]  /*1a230*/  ENDCOLLECTIVE ;  /* 0x000000000000791b */ /* 0x003fe20003800000 */
.L_x_1056:
[----:B------:R-:W-:-:S05]  /*1a240*/  IMAD.X R3, RZ, RZ, R8, P0 ;  /* 0x000000ffff037224 */ /* 0x000fca00000e0608 */
[----:B------:R-:W-:Y:S01]  /*1a250*/  @!PT LDS RZ, [RZ] ;  /* 0x00000000fffff984 */ /* 0x000fe20000000800 */
[----:B------:R-:W-:Y:S01]  /*1a260*/  @!PT LDS RZ, [RZ] ;  /* 0x00000000fffff984 */ /* 0x000fe20000000800 */
[----:B------:R-:W-:Y:S01]  /*1a270*/  @!PT LDS RZ, [RZ] ;  /* 0x00000000fffff984 */ /* 0x000fe20000000800 */
[----:B------:R0:W-:Y:S04]  /*1a280*/  LDGSTS.E.BYPASS.LTC128B.128 [R5+0xc00], desc[UR40][R2.64], !P5 ;  /* 0x00c0000002057fae */ /* 0x0001e8000e901d68 */
[----:B------:R0:W-:Y:S01]  /*1a290*/  LDGSTS.E.BYPASS.LTC128B.128 [R5+0x3c00], desc[UR40][R2.64+0x80], !P4 ;  /* 0x03c0008002057fae */ /* 0x0001e2000e101d68 */
[----:B------:R-:W-:-:S03]  /*1a2a0*/  MOV R13, R6 ;  /* 0x00000006000d7202 */ /* 0x000fc60000000f00 */
[----:B------:R0:W-:Y:S04]  /*1a2b0*/  LDGSTS.E.BYPASS.LTC128B.128 [R5+0x6c00], desc[UR40][R2.64+0x100], !P3 ;  /* 0x06c0010002057fae */ /* 0x0001e8000d901d68 */
[----:B------:R0:W-:Y:S01]  /*1a2c0*/  LDGSTS.E.BYPASS.LTC128B.128 [R5+0x9c00], desc[UR40][R2.64+0x180], !P1 ;  /* 0x09c0018002057fae */ /* 0x0001e2000c901d68 */
[----:B------:R-:W-:-:S07]  /*1a2d0*/  IMAD.MOV.U32 R8, RZ, RZ, R14 ;  /* 0x000000ffff087224 */ /* 0x000fce00078e000e */
[----:B0-----:R-:W-:Y:S05]  /*1a2e0*/  WARPSYNC.COLLECTIVE R15, `(.L_x_1057) ;  /* 0x000000000f087348 */ /* 0x001fea0003c00000 */
[----:B------:R1:W2:Y:S02]  /*1a2f0*/  SHFL.IDX P6, R14, R13, R12, R11 ;  /* 0x0000000c0d0e7389 */ /* 0x0002a400000c000b */
[----:B012---:R-:W-:Y:S01]  /*1a300*/  ENDCOLLECTIVE ;  /* 0x000000000000791b */ /* 0x007fe20003800000 */
.L_x_1057:
[----:B------:R-:W-:Y:S02]  /*1a310*/  IMAD.MOV.U32 R13, RZ, RZ, R7 ;  /* 0x000000ffff0d7224 */ /* 0x000fe400078e0007 */
[----:B------:R-:W-:Y:S01]  /*1a320*/  IMAD.MOV.U32 R12, RZ, RZ, 0x3 ;  /* 0x00000003ff0c7424 */ /* 0x000fe200078e00ff */
[----:B------:R-:W-:-:S13]  /*1a330*/  IADD3 R2, P0, R14, R0, RZ ;  /* 0x000000000e027210 */ /* 0x000fda0007f1e0ff */
[----:B------:R-:W-:Y:S05]  /*1a340*/  WARPSYNC.COLLECTIVE R15, `(.L_x_1058) ;  /* 0x000000000f087348 */ /* 0x000fea0003c00000 */
[----:B------:R0:W1:Y:S02]  /*1a350*/  SHFL.IDX P6, R14, R13, R12, R11 ;  /* 0x0000000c0d0e7389 */ /* 0x00006400000c000b */
[----:B01----:R-:W-:Y:S01]  /*1a360*/  ENDCOLLECTIVE ;  /* 0x000000000000791b */ /* 0x003fe20003800000 */
.L_x_1058:
        /* <DEDUP_REMOVED lines=13> */
.L_x_1059:
[----:B------:R-:W-:Y:S01]  /*1a440*/  MOV R13, R7 ;  /* 0x00000007000d7202 */ /* 0x000fe20000000f00 */
[----:B------:R-:W-:Y:S01]  /*1a450*/  IMAD.MOV.U32 R12, RZ, RZ, 0x4 ;  /* 0x00000004ff0c7424 */ /* 0x000fe200078e00ff */
[----:B------:R-:W-:-:S13]  /*1a460*/  IADD3 R2, P0, R14, R0, RZ ;  /* 0x000000000e027210 */ /* 0x000fda0007f1e0ff */
[----:B------:R-:W-:Y:S05]  /*1a470*/  WARPSYNC.COLLECTIVE R15, `(.L_x_1060) ;  /* 0x000000000f087348 */ /* 0x000fea0003c00000 */
[----:B------:R0:W1:Y:S02]  /*1a480*/  SHFL.IDX P6, R14, R13, R12, R11 ;  /* 0x0000000c0d0e7389 */ /* 0x00006400000c000b */
[----:B01----:R-:W-:Y:S01]  /*1a490*/  ENDCOLLECTIVE ;  /* 0x000000000000791b */ /* 0x003fe20003800000 */
.L_x_1060:
        /* <DEDUP_REMOVED lines=13> */
.L_x_1061:
[----:B------:R-:W-:Y:S02]  /*1a570*/  IMAD.MOV.U32 R13, RZ, RZ, R7 ;  /* 0x000000ffff0d7224 */ /* 0x000fe400078e0007 */
[----:B------:R-:W-:Y:S01]  /*1a580*/  IMAD.MOV.U32 R12, RZ, RZ, 0x5 ;  /* 0x00000005ff0c7424 */ /* 0x000fe200078e00ff */
[----:B------:R-:W-:-:S13]  /*1a590*/  IADD3 R2, P0, R14, R0, RZ ;  /* 0x000000000e027210 */ /* 0x000fda0007f1e0ff */
[----:B------:R-:W-:Y:S05]  /*1a5a0*/  WARPSYNC.COLLECTIVE R15, `(.L_x_1062) ;  /* 0x000000000f087348 */ /* 0x000fea0003c00000 */
[----:B------:R0:W1:Y:S02]  /*1a5b0*/  SHFL.IDX P6, R14, R13, R12, R11 ;  /* 0x0000000c0d0e7389 */ /* 0x00006400000c000b */
[----:B01----:R-:W-:Y:S01]  /*1a5c0*/  ENDCOLLECTIVE ;  /* 0x000000000000791b */ /* 0x003fe20003800000 */
.L_x_1062:
        /* <DEDUP_REMOVED lines=9> */
[----:B------:R-:W-:-:S07]  /*1a660*/  MOV R8, R14 ;  /* 0x0000000e00087202 */ /* 0x000fce0000000f00 */
[----:B0-----:R-:W-:Y:S05]  /*1a670*/  WARPSYNC.COLLECTIVE R15, `(.L_x_1063) ;  /* 0x000000000f087348 */ /* 0x001fea0003c00000 */
[----:B------:R1:W2:Y:S02]  /*1a680*/  SHFL.IDX P6, R14, R13, R12, R11 ;  /* 0x0000000c0d0e7389 */ /* 0x0002a400000c000b */
[----:B012---:R-:W-:Y:S01]  /*1a690*/  ENDCOLLECTIVE ;  /* 0x000000000000791b */ /* 0x007fe20003800000 */
.L_x_1063:
[----:B------:R-:W-:Y:S05]  /*1a6a0*/  BRA `(.L_x_1064) ;  /* 0xffffffac00807947 */ /* 0x000fea000383ffff */
.L_x_891:
[----:B------:R-:W-:Y:S01]  /*1a6b0*/  BSSY B0, `(.L_x_1065) ;  /* 0x0000008000007945 */ /* 0x000fe20003800000 */
[----:B------:R-:W-:Y:S02]  /*1a6c0*/  IMAD.MOV.U32 R13, RZ, RZ, R16 ;  /* 0x000000ffff0d7224 */ /* 0x000fe400078e0010 */
[----:B------:R-:W-:Y:S02]  /*1a6d0*/  IMAD.MOV.U32 R12, RZ, RZ, RZ ;  /* 0x000000ffff0c7224 */ /* 0x000fe400078e00ff */
[----:B------:R-:W-:Y:S02]  /*1a6e0*/  IMAD.MOV.U32 R11, RZ, RZ, 0x1f ;  /* 0x0000001fff0b7424 */ /* 0x000fe400078e00ff */
[----:B------:R-:W-:-:S07]  /*1a6f0*/  IMAD.MOV.U32 R15, RZ, RZ, -0x1 ;  /* 0xffffffffff0f7424 */ /* 0x000fce00078e00ff */
[----:B0-23--:R-:W-:Y:S05]  /*1a700*/  WARPSYNC.COLLECTIVE R15, `(.L_x_1066) ;  /* 0x000000000f087348 */ /* 0x00dfea0003c00000 */
[----:B------:R1:W4:Y:S02]  /*1a710*/  SHFL.IDX P6, R14, R13, R12, R11 ;  /* 0x0000000c0d0e7389 */ /* 0x00032400000c000b */
[----:B01234-:R-:W-:Y:S01]  /*1a720*/  ENDCOLLECTIVE ;  /* 0x000000000000791b */ /* 0x01ffe20003800000 */
.L_x_1066:
[----:B------:R-:W-:Y:S05]  /*1a730*/  BSYNC B0 ;  /* 0x0000000000007941 */ /* 0x000fea0003800000 */
.L_x_1065:
[----:B------:R-:W-:Y:S01]  /*1a740*/  MOV R13, R16 ;  /* 0x00000010000d7202 */ /* 0x000fe20000000f00 */
        /* <DEDUP_REMOVED lines=8> */
.L_x_1067:
[----:B------:R-:W-:Y:S02]  /*1a7d0*/  ULDC UR4, c[0x0][0xc3c] ;  /* 0x00030f0000047ab9 */ /* 0x000fe40000000800 */
[----:B------:R-:W-:-:S13]  /*1a7e0*/  ISETP.GE.OR P1, PT, R5, UR4, !P0 ;  /* 0x0000000405007c0c */ /* 0x000fda000c726670 */
[----:B------:R-:W0:Y:S01]  /*1a7f0*/  @!P1 LDC.64 R2, c[0x0][0xc80] ;  /* 0x00032000ff029b82 */ /* 0x000e220000000a00 */
[----:B------:R-:W-:Y:S02]  /*1a800*/  IMAD.MOV.U32 R11, RZ, RZ, RZ ;  /* 0x000000ffff0b7224 */ /* 0x000fe400078e00ff */
[----:B------:R-:W-:Y:S02]  /*1a810*/  IMAD.MOV.U32 R4, RZ, RZ, R14 ;  /* 0x000000ffff047224 */ /* 0x000fe400078e000e */
[----:B0-----:R-:W-:-:S06]  /*1a820*/  @!P1 IMAD.WIDE R2, R5, 0x4, R2 ;  /* 0x0000000405029825 */ /* 0x001fcc00078e0202 */
[----:B------:R-:W2:Y:S01]  /*1a830*/  @!P1 LDG.E R2, desc[UR40][R2.64] ;  /* 0x0000002802029981 */ /* 0x000ea2000c1e1900 */
[----:B------:R-:W-:Y:S01]  /*1a840*/  IMAD.MOV.U32 R5, RZ, RZ, RZ ;  /* 0x000000ffff057224 */ /* 0x000fe200078e00ff */
[C---:B------:R-:W-:Y:S02]  /*1a850*/  ISETP.GE.U32.AND P2, PT, R8.reuse, 0x2, PT ;  /* 0x000000020800780c */ /* 0x040fe40003f46070 */
[C---:B------:R-:W-:Y:S02]  /*1a860*/  ISETP.GE.U32.AND P3, PT, R8.reuse, 0x4, PT ;  /* 0x000000040800780c */ /* 0x040fe40003f66070 */
[C---:B------:R-:W-:Y:S02]  /*1a870*/  ISETP.GE.U32.AND P4, PT, R8.reuse, 0x8, PT ;  /* 0x000000080800780c */ /* 0x040fe40003f86070 */
[----:B------:R-:W-:Y:S02]  /*1a880*/  ISETP.GE.U32.AND P5, PT, R8, 0x10, PT ;  /* 0x000000100800780c */ /* 0x000fe40003fa6070 */
[----:B--2---:R-:W-:-:S02]  /*1a890*/  @!P1 MOV R5, R2 ;  /* 0x0000000200059202 */ /* 0x004fc40000000f00 */
[----:B------:R-:W-:-:S03]  /*1a8a0*/  ISETP.NE.AND P1, PT, R8, RZ, PT ;  /* 0x000000ff0800720c */ /* 0x000fc60003f25270 */
[----:B------:R-:W-:-:S10]  /*1a8b0*/  IMAD.MOV.U32 R13, RZ, RZ, R5 ;  /* 0x000000ffff0d7224 */ /* 0x000fd400078e0005 */
[----:B------:R-:W-:Y:S05]  /*1a8c0*/  WARPSYNC.COLLECTIVE R15, `(.L_x_1068) ;  /* 0x000000000f087348 */ /* 0x000fea0003c00000 */
[----:B------:R0:W1:Y:S02]  /*1a8d0*/  SHFL.UP P6, R14, R13, R12, R11 ;  /* 0x0400000c0d0e7389 */ /* 0x00006400000c000b */
[----:B01----:R-:W-:Y:S01]  /*1a8e0*/  ENDCOLLECTIVE ;  /* 0x000000000000791b */ /* 0x003fe20003800000 */
.L_x_1068:
[----:B------:R-:W-:Y:S01]  /*1a8f0*/  IMAD.MOV.U32 R12, RZ, RZ, 0x2 ;  /* 0x00000002ff0c7424 */ /* 0x000fe200078e00ff */
[----:B------:R-:W-:-:S05]  /*1a900*/  SEL R6, R14, RZ, P1 ;  /* 0x000000ff0e067207 */ /* 0x000fca0000800000 */
[----:B------:R-:W-:-:S04]  /*1a910*/  IMAD.IADD R6, R5, 0x1, R6 ;  /* 0x0000000105067824 */ /* 0x000fc800078e0206 */
[----:B------:R-:W-:-:S07]  /*1a920*/  IMAD.MOV.U32 R13, RZ, RZ, R6 ;  /* 0x000000ffff0d7224 */ /* 0x000fce00078e0006 */
[----:B------:R-:W-:Y:S05]  /*1a930*/  WARPSYNC.COLLECTIVE R15, `(.L_x_1069) ;  /* 0x000000000f087348 */ /* 0x000fea0003c00000 */
[----:B------:R0:W1:Y:S02]  /*1a940*/  SHFL.UP P6, R14, R13, R12, R11 ;  /* 0x0400000c0d0e7389 */ /* 0x00006400000c000b */
[----:B01----:R-:W-:Y:S01]  /*1a950*/  ENDCOLLECTIVE ;  /* 0x000000000000791b */ /* 0x003fe20003800000 */
.L_x_1069:
[----:B------:R-:W-:Y:S01]  /*1a960*/  IMAD.MOV.U32 R12, RZ, RZ, 0x4 ;  /* 0x00000004ff0c7424 */ /* 0x000fe200078e00ff */
[----:B------:R-:W-:-:S05]  /*1a970*/  SEL R7, R14, RZ, P2 ;  /* 0x000000ff0e077207 */ /* 0x000fca0001000000 */
[----:B------:R-:W-:-:S05]  /*1a980*/  IMAD.IADD R7, R6, 0x1, R7 ;  /* 0x0000000106077824 */ /* 0x000fca00078e0207 */
[----:B------:R-:W-:-:S07]  /*1a990*/  MOV R13, R7 ;  /* 0x00000007000d7202 */ /* 0x000fce0000000f00 */
[----:B------:R-:W-:Y:S05]  /*1a9a0*/  WARPSYNC.COLLECTIVE R15, `(.L_x_1070) ;  /* 0x000000000f087348 */ /* 0x000fea0003c00000 */
[----:B------:R0:W1:Y:S02]  /*1a9b0*/  SHFL.UP P6, R14, R13, R12, R11 ;  /* 0x0400000c0d0e7389 */ /* 0x00006400000c000b */
[----:B01----:R-:W-:Y:S01]  /*1a9c0*/  ENDCOLLECTIVE ;  /* 0x000000000000791b */ /* 0x003fe20003800000 */
.L_x_1070:
[----:B------:R-:W-:Y:S01]  /*1a9d0*/  IMAD.MOV.U32 R12, RZ, RZ, 0x8 ;  /* 0x00000008ff0c7424 */ /* 0x000fe200078e00ff */
[----:B------:R-:W-:-:S05]  /*1a9e0*/  SEL R2, R14, RZ, P3 ;  /* 0x000000ff0e027207 */ /* 0x000fca0001800000 */
[----:B------:R-:W-:-:S04]  /*1a9f0*/  IMAD.IADD R2, R7, 0x1, R2 ;  /* 0x0000000107027824 */ /* 0x000fc800078e0202 */
[----:B------:R-:W-:-:S07]  /*1aa00*/  IMAD.MOV.U32 R13, RZ, RZ, R2 ;  /* 0x000000ffff0d7224 */ /* 0x000fce00078e0002 */
[----:B------:R-:W-:Y:S05]  /*1aa10*/  WARPSYNC.COLLECTIVE R15, `(.L_x_1071) ;  /* 0x000000000f087348 */ /* 0x000fea0003c00000 */
[----:B------:R0:W1:Y:S02]  /*1aa20*/  SHFL.UP P6, R14, R13, R12, R11 ;  /* 0x0400000c0d0e7389 */ /* 0x00006400000c000b */
[----:B01----:R-:W-:Y:S01]  /*1aa30*/  ENDCOLLECTIVE ;  /* 0x000000000000791b */ /* 0x003fe20003800000 */
.L_x_1071:
[----:B------:R-:W-:Y:S02]  /*1aa40*/  MOV R12, 0x10 ;  /* 0x00000010000c7802 */ /* 0x000fe40000000f00 */
[----:B------:R-:W-:-:S05]  /*1aa50*/  SEL R3, R14, RZ, P4 ;  /* 0x000000ff0e037207 */ /* 0x000fca0002000000 */
[----:B------:R-:W-:-:S04]  /*1aa60*/  IMAD.IADD R3, R2, 0x1, R3 ;  /* 0x0000000102037824 */ /* 0x000fc800078e0203 */
[----:B------:R-:W-:-:S07]  /*1aa70*/  IMAD.MOV.U32 R13, RZ, RZ, R3 ;  /* 0x000000ffff0d7224 */ /* 0x000fce00078e0003 */
[----:B------:R-:W-:Y:S05]  /*1aa80*/  WARPSYNC.COLLECTIVE R15, `(.L_x_1072) ;  /* 0x000000000f087348 */ /* 0x000fea0003c00000 */
[----:B------:R0:W1:Y:S02]  /*1aa90*/  SHFL.UP P6, R14, R13, R12, R11 ;  /* 0x0400000c0d0e7389 */ /* 0x00006400000c000b */
[----:B01----:R-:W-:Y:S01]  /*1aaa0*/  ENDCOLLECTIVE ;  /* 0x000000000000791b */ /* 0x003fe20003800000 */
.L_x_1072:
        /* <DEDUP_REMOVED lines=8> */
.L_x_1073:
[----:B------:R-:W-:Y:S05]  /*1ab30*/  BRA `(.L_x_1074) ;  /* 0xffffffac00dc7947 */ /* 0x000fea000383ffff */
.L_x_896:
[----:B------:R-:W-:Y:S01]  /*1ab40*/  BSSY B0, `(.L_x_1075) ;  /* 0x0000008000007945 */ /* 0x000fe20003800000 */
[----:B-----5:R-:W-:Y:S01]  /*1ab50*/  IMAD.MOV.U32 R13, RZ, RZ, R5 ;  /* 0x000000ffff0d7224 */ /* 0x020fe200078e0005 */
[----:B------:R-:W-:Y:S01]  /*1ab60*/  MOV R11, RZ ;  /* 0x000000ff000b7202 */ /* 0x000fe20000000f00 */
[----:B------:R-:W-:Y:S02]  /*1ab70*/  IMAD.MOV.U32 R12, RZ, RZ, 0x1 ;  /* 0x00000001ff0c7424 */ /* 0x000fe400078e00ff */
[----:B------:R-:W-:-:S07]  /*1ab80*/  IMAD.MOV.U32 R15, RZ, RZ, -0x1 ;  /* 0xffffffffff0f7424 */ /* 0x000fce00078e00ff */
[----:B0-----:R-:W-:Y:S05]  /*1ab90*/  WARPSYNC.COLLECTIVE R15, `(.L_x_1076) ;  /* 0x000000000f087348 */ /* 0x001fea0003c00000 */
[----:B------:R1:W2:Y:S02]  /*1aba0*/  SHFL.UP P6, R14, R13, R12, R11 ;  /* 0x0400000c0d0e7389 */ /* 0x0002a400000c000b */
[----:B012---:R-:W-:Y:S01]  /*1abb0*/  ENDCOLLECTIVE ;  /* 0x000000000000791b */ /* 0x007fe20003800000 */
.L_x_1076:
[----:B------:R-:W-:Y:S05]  /*1abc0*/  BSYNC B0 ;  /* 0x0000000000007941 */ /* 0x000fea0003800000 */
.L_x_1075:
        /* <DEDUP_REMOVED lines=8> */
.L_x_1077:
[----:B------:R-:W-:Y:S01]  /*1ac50*/  IMAD.MOV.U32 R12, RZ, RZ, 0x4 ;  /* 0x00000004ff0c7424 */ /* 0x000fe200078e00ff */
[----:B------:R-:W-:-:S05]  /*1ac60*/  SEL R2, R14, RZ, P2 ;  /* 0x000000ff0e027207 */ /* 0x000fca0001000000 */
[----:B------:R-:W-:-:S05]  /*1ac70*/  IMAD.IADD R2, R13, 0x1, R2 ;  /* 0x000000010d027824 */ /* 0x000fca00078e0202 */
[----:B------:R-:W-:-:S07]  /*1ac80*/  MOV R13, R2 ;  /* 0x00000002000d7202 */ /* 0x000fce0000000f00 */
[----:B------:R-:W-:Y:S05]  /*1ac90*/  WARPSYNC.COLLECTIVE R15, `(.L_x_1078) ;  /* 0x000000000f087348 */ /* 0x000fea0003c00000 */
[----:B------:R0:W1:Y:S02]  /*1aca0*/  SHFL.UP P6, R14, R13, R12, R11 ;  /* 0x0400000c0d0e7389 */ /* 0x00006400000c000b */
[----:B01----:R-:W-:Y:S01]  /*1acb0*/  ENDCOLLECTIVE ;  /* 0x000000000000791b */ /* 0x003fe20003800000 */
.L_x_1078:
[----:B------:R-:W-:Y:S01]  /*1acc0*/  IMAD.MOV.U32 R12, RZ, RZ, 0x8 ;  /* 0x00000008ff0c7424 */ /* 0x000fe200078e00ff */
[----:B------:R-:W-:-:S05]  /*1acd0*/  SEL R3, R14, RZ, P3 ;  /* 0x000000ff0e037207 */ /* 0x000fca0001800000 */
[----:B------:R-:W-:-:S04]  /*1ace0*/  IMAD.IADD R3, R2, 0x1, R3 ;  /* 0x0000000102037824 */ /* 0x000fc800078e0203 */
[----:B------:R-:W-:-:S07]  /*1acf0*/  IMAD.MOV.U32 R13, RZ, RZ, R3 ;  /* 0x000000ffff0d7224 */ /* 0x000fce00078e0003 */
[----:B------:R-:W-:Y:S05]  /*1ad00*/  WARPSYNC.COLLECTIVE R15, `(.L_x_1079) ;  /* 0x000000000f087348 */ /* 0x000fea0003c00000 */
[----:B------:R0:W1:Y:S02]  /*1ad10*/  SHFL.UP P6, R14, R13, R12, R11 ;  /* 0x0400000c0d0e7389 */ /* 0x00006400000c000b */
[----:B01----:R-:W-:Y:S01]  /*1ad20*/  ENDCOLLECTIVE ;  /* 0x000000000000791b */ /* 0x003fe20003800000 */
.L_x_1079:
[----:B------:R-:W-:Y:S02]  /*1ad30*/  MOV R12, 0x10 ;  /* 0x00000010000c7802 */ /* 0x000fe40000000f00 */
[----:B------:R-:W-:-:S05]  /*1ad40*/  SEL R4, R14, RZ, P4 ;  /* 0x000000ff0e047207 */ /* 0x000fca0002000000 */
[----:B------:R-:W-:-:S04]  /*1ad50*/  IMAD.IADD R4, R3, 0x1, R4 ;  /* 0x0000000103047824 */ /* 0x000fc800078e0204 */
[----:B------:R-:W-:-:S07]  /*1ad60*/  IMAD.MOV.U32 R13, RZ, RZ, R4 ;  /* 0x000000ffff0d7224 */ /* 0x000fce00078e0004 */
[----:B------:R-:W-:Y:S05]  /*1ad70*/  WARPSYNC.COLLECTIVE R15, `(.L_x_1080) ;  /* 0x000000000f087348 */ /* 0x000fea0003c00000 */
[----:B------:R0:W1:Y:S02]  /*1ad80*/  SHFL.UP P6, R14, R13, R12, R11 ;  /* 0x0400000c0d0e7389 */ /* 0x00006400000c000b */
[----:B01----:R-:W-:Y:S01]  /*1ad90*/  ENDCOLLECTIVE ;  /* 0x000000000000791b */ /* 0x003fe20003800000 */
.L_x_1080:
        /* <DEDUP_REMOVED lines=8> */
.L_x_1081:
[----:B------:R-:W-:Y:S05]  /*1ae20*/  BRA `(.L_x_1082) ;  /* 0xffffffac00bc7947 */ /* 0x000fea000383ffff */
.L_x_898:
[----:B------:R-:W-:Y:S01]  /*1ae30*/  BSSY B0, `(.L_x_1083) ;  /* 0x0000006000007945 */ /* 0x000fe20003800000 */
[----:B------:R-:W-:Y:S01]  /*1ae40*/  PLOP3.LUT P6, PT, P6, PT, PT, 0x8, 0x0 ;  /* 0x000000000000781c */ /* 0x000fe200037ce170 */
[----:B------:R-:W-:-:S12]  /*1ae50*/  IMAD.MOV.U32 R15, RZ, RZ, -0x1 ;  /* 0xffffffffff0f7424 */ /* 0x000fd800078e00ff */
[----:B0-----:R-:W-:Y:S05]  /*1ae60*/  WARPSYNC.COLLECTIVE R15, `(.L_x_1084) ;  /* 0x000000000f087348 */ /* 0x001fea0003c00000 */
[----:B------:R-:W-:Y:S01]  /*1ae70*/  VOTE.ANY R14, PT, P6 ;  /* 0x00000000000e7806 */ /* 0x000fe200030e0100 */
[----:B0-----:R-:W-:Y:S06]  /*1ae80*/  ENDCOLLECTIVE ;  /* 0x000000000000791b */ /* 0x001fec0003800000 */
.L_x_1084:
[----:B------:R-:W-:Y:S05]  /*1ae90*/  BSYNC B0 ;  /* 0x0000000000007941 */ /* 0x000fea0003800000 */
.L_x_1083:
[----:B------:R-:W-:Y:S01]  /*1aea0*/  IMAD.MOV.U32 R3, RZ, RZ, R14 ;  /* 0x000000ffff037224 */ /* 0x000fe200078e000e */
[----:B------:R-:W-:Y:S01]  /*1aeb0*/  MOV R13, R5 ;  /* 0x00000005000d7202 */ /* 0x000fe20000000f00 */
[----:B------:R-:W-:Y:S02]  /*1aec0*/  IMAD.MOV.U32 R11, RZ, RZ, 0x1f ;  /* 0x0000001fff0b7424 */ /* 0x000fe400078e00ff */
[----:B------:R-:W0:Y:S01]  /*1aed0*/  POPC R4, R3 ;  /* 0x0000000300047309 */ /* 0x000e220000000000 */
[----:B------:R-:W-:Y:S02]  /*1aee0*/  IMAD.MOV.U32 R15, RZ, RZ, -0x1 ;  /* 0xffffffffff0f7424 */ /* 0x000fe400078e00ff */
[----:B0-----:R-:W-:-:S07]  /*1aef0*/  IMAD.MOV.U32 R12, RZ, RZ, R4 ;  /* 0x000000ffff0c7224 */ /* 0x001fce00078e0004 */
[----:B------:R-:W-:Y:S05]  /*1af00*/  WARPSYNC.COLLECTIVE R15, `(.L_x_1085) ;  /* 0x000000000f087348 */ /* 0x000fea0003c00000 */
[----:B------:R0:W1:Y:S02]  /*1af10*/  SHFL.IDX P6, R14, R13, R12, R11 ;  /* 0x0000000c0d0e7389 */ /* 0x00006400000c000b */
[----:B01----:R-:W-:Y:S01]  /*1af20*/  ENDCOLLECTIVE ;  /* 0x000000000000791b */ /* 0x003fe20003800000 */
.L_x_1085:
[----:B------:R-:W-:Y:S01]  /*1af30*/  IMAD.MOV.U32 R5, RZ, RZ, R14 ;  /* 0x000000ffff057224 */ /* 0x000fe200078e000e */
[----:B------:R-:W-:Y:S06]  /*1af40*/  BRA `(.L_x_1086) ;  /* 0xffffffac00ac7947 */ /* 0x000fec000383ffff */
.L_x_900:
[----:B------:R-:W-:Y:S01]  /*1af50*/  BSSY B0, `(.L_x_1087) ;  /* 0x0000007000007945 */ /* 0x000fe20003800000 */
[----:B------:R-:W-:Y:S01]  /*1af60*/  IMAD.MOV.U32 R13, RZ, RZ, R2 ;  /* 0x000000ffff0d7224 */ /* 0x000fe200078e0002 */
[----:B------:R-:W-:Y:S01]  /*1af70*/  MOV R15, 0xffffffff ;  /* 0xffffffff000f7802 */ /* 0x000fe20000000f00 */
[----:B------:R-:W-:-:S07]  /*1af80*/  IMAD.MOV.U32 R11, RZ, RZ, 0x1f ;  /* 0x0000001fff0b7424 */ /* 0x000fce00078e00ff */
[----:B012---:R-:W-:Y:S05]  /*1af90*/  WARPSYNC.COLLECTIVE R15, `(.L_x_1088) ;  /* 0x000000000f087348 */ /* 0x007fea0003c00000 */
[----:B------:R3:W4:Y:S02]  /*1afa0*/  SHFL.IDX P6, R14, R13, R12, R11 ;  /* 0x0000000c0d0e7389 */ /* 0x00072400000c000b */
[----:B01234-:R-:W-:Y:S01]  /*1afb0*/  ENDCOLLECTIVE ;  /* 0x000000000000791b */ /* 0x01ffe20003800000 */
.L_x_1088:
[----:B------:R-:W-:Y:S05]  /*1afc0*/  BSYNC B0 ;  /* 0x0000000000007941 */ /* 0x000fea0003800000 */
.L_x_1087:
[----:B------:R-:W-:Y:S05]  /*1afd0*/  BRA `(.L_x_899) ;  /* 0xffffffac00a47947 */ /* 0x000fea000383ffff */
.L_x_904:
[----:B0-----:R0:W1:Y:S02]  /*1afe0*/  SYNCS.PHASECHK.TRANS64.TRYWAIT P0, [R4+URZ+0x22820], R0 ;  /* 0x02282000040075a7 */ /* 0x001064000800017f */
[----:B-1----:R-:W-:Y:S05]  /*1aff0*/  @!P0 NANOSLEEP.SYNCS 0x989680 ;  /* 0x009896800000895d */ /* 0x002fea0003900000 */
[----:B------:R-:W1:Y:S02]  /*1b000*/  @!P0 SYNCS.PHASECHK.TRANS64 P0, [R4+URZ+0x22820], R0 ;  /* 0x02282000040085a7 */ /* 0x000e64000800007f */
[----:B-1----:R-:W-:Y:S05]  /*1b010*/  @!P0 BRA `(.L_x_904) ;  /* 0xfffffffc00f08947 */ /* 0x002fea000383ffff */
[----:B------:R-:W-:Y:S05]  /*1b020*/  BRA `(.L_x_1089) ;  /* 0xffffffb000907947 */ /* 0x000fea000383ffff */
.L_x_905:
[----:B------:R-:W1:Y:S01]  /*1b030*/  S2R R2, SR_TID.X ;  /* 0x0000000000027919 */ /* 0x000e620000002100 */
[----:B------:R-:W-:Y:S01]  /*1b040*/  BSSY B0, `(.L_x_1090) ;  /* 0x000000a000007945 */ /* 0x000fe20003800000 */
[----:B------:R-:W-:Y:S02]  /*1b050*/  IMAD.MOV.U32 R12, RZ, RZ, RZ ;  /* 0x000000ffff0c7224 */ /* 0x000fe400078e00ff */
[----:B------:R-:W-:Y:S02]  /*1b060*/  IMAD.MOV.U32 R11, RZ, RZ, 0x1f ;  /* 0x0000001fff0b7424 */ /* 0x000fe400078e00ff */
[----:B------:R-:W-:Y:S01]  /*1b070*/  IMAD.MOV.U32 R15, RZ, RZ, -0x1 ;  /* 0xffffffffff0f7424 */ /* 0x000fe200078e00ff */
[----:B-1----:R-:W-:-:S04]  /*1b080*/  SHF.R.U32.HI R2, RZ, 0x5, R2 ;  /* 0x00000005ff027819 */ /* 0x002fc80000011602 */
[----:B------:R-:W-:-:S05]  /*1b090*/  LOP3.LUT R2, R2, 0x3, RZ, 0xc0, !PT ;  /* 0x0000000302027812 */ /* 0x000fca00078ec0ff */
[----:B------:R-:W-:-:S07]  /*1b0a0*/  IMAD.MOV.U32 R13, RZ, RZ, R2 ;  /* 0x000000ffff0d7224 */ /* 0x000fce00078e0002 */
[----:B0---4-:R-:W-:Y:S05]  /*1b0b0*/  WARPSYNC.COLLECTIVE R15, `(.L_x_1091) ;  /* 0x000000000f087348 */ /* 0x011fea0003c00000 */
[----:B------:R1:W2:Y:S02]  /*1b0c0*/  SHFL.IDX P6, R14, R13, R12, R11 ;  /* 0x0000000c0d0e7389 */ /* 0x0002a400000c000b */
[----:B012-4-:R-:W-:Y:S01]  /*1b0d0*/  ENDCOLLECTIVE ;  /* 0x000000000000791b */ /* 0x017fe20003800000 */
.L_x_1091:
[----:B------:R-:W-:Y:S05]  /*1b0e0*/  BSYNC B0 ;  /* 0x0000000000007941 */ /* 0x000fea0003800000 */
.L_x_1090:
[----:B------:R-:W-:Y:S05]  /*1b0f0*/  BRA `(.L_x_1092) ;  /* 0xffffffb000787947 */ /* 0x000fea000383ffff */
.L_x_906:
[----:B------:R-:W-:Y:S01]  /*1b100*/  BSSY B0, `(.L_x_1093) ;  /* 0x0000006000007945 */ /* 0x000fe20003800000 */
[----:B------:R-:W-:-:S07]  /*1b110*/  IMAD.MOV.U32 R15, RZ, RZ, -0x1 ;  /* 0xffffffffff0f7424 */ /* 0x000fce00078e00ff */
[----:B0---4-:R-:W-:Y:S05]  /*1b120*/  WARPSYNC.COLLECTIVE R15, `(.L_x_1094) ;  /* 0x000000000f0c7348 */ /* 0x011fea0003c00000 */
[----:B------:R-:W-:Y:S02]  /*1b130*/  ELECT P6, UR62, PT ;  /* 0x00000000003e782f */ /* 0x000fe400038c0000 */
[----:B------:R-:W-:Y:S01]  /*1b140*/  MOV R14, UR62 ;  /* 0x0000003e000e7c02 */ /* 0x000fe20008000f00 */
[----:B0---4-:R-:W-:Y:S10]  /*1b150*/  ENDCOLLECTIVE ;  /* 0x000000000000791b */ /* 0x011ff40003800000 */
.L_x_1094:
[----:B------:R-:W-:Y:S05]  /*1b160*/  BSYNC B0 ;  /* 0x0000000000007941 */ /* 0x000fea0003800000 */
.L_x_1093:
[----:B------:R-:W-:Y:S05]  /*1b170*/  BRA `(.L_x_1095) ;  /* 0xffffffb0006c7947 */ /* 0x000fea000383ffff */
.L_x_908:
[----:B0-----:R0:W1:Y:S02]  /*1b180*/  SYNCS.PHASECHK.TRANS64.TRYWAIT P1, [R5+URZ+0x22840], R0 ;  /* 0x02284000050075a7 */ /* 0x001064000802017f */
[----:B-1----:R-:W-:Y:S05]  /*1b190*/  @!P1 NANOSLEEP.SYNCS 0x989680 ;  /* 0x009896800000995d */ /* 0x002fea0003900000 */
[----:B------:R-:W1:Y:S02]  /*1b1a0*/  @!P1 SYNCS.PHASECHK.TRANS64 P1, [R5+URZ+0x22840], R0 ;  /* 0x02284000050095a7 */ /* 0x000e64000802007f */
[----:B-1----:R-:W-:Y:S05]  /*1b1b0*/  @!P1 BRA `(.L_x_908) ;  /* 0xfffffffc00f09947 */ /* 0x002fea000383ffff */
[----:B------:R-:W-:Y:S05]  /*1b1c0*/  BRA `(.L_x_1096) ;  /* 0xffffffb0008c7947 */ /* 0x000fea000383ffff */
.L_x_910:
[----:B-1----:R1:W2:Y:S02]  /*1b1d0*/  SYNCS.PHASECHK.TRANS64.TRYWAIT P1, [R25+URZ+0x22840], R2 ;  /* 0x02284002190075a7 */ /* 0x0022a4000802017f */
[----:B--2---:R-:W-:Y:S05]  /*1b1e0*/  @!P1 NANOSLEEP.SYNCS 0x989680 ;  /* 0x009896800000995d */ /* 0x004fea0003900000 */
[----:B------:R-:W2:Y:S02]  /*1b1f0*/  @!P1 SYNCS.PHASECHK.TRANS64 P1, [R25+URZ+0x22840], R2 ;  /* 0x02284002190095a7 */ /* 0x000ea4000802007f */
[----:B--2---:R-:W-:Y:S05]  /*1b200*/  @!P1 BRA `(.L_x_910) ;  /* 0xfffffffc00f09947 */ /* 0x004fea000383ffff */
[----:B------:R-:W-:Y:S05]  /*1b210*/  BRA `(.L_x_1097) ;  /* 0xffffffb000987947 */ /* 0x000fea000383ffff */
.L_x_912:
[----:B--2---:R2:W3:Y:S02]  /*1b220*/  SYNCS.PHASECHK.TRANS64.TRYWAIT P1, [R5+URZ+0x22860], R0 ;  /* 0x02286000050075a7 */ /* 0x0044e4000802017f */
[----:B---3--:R-:W-:Y:S05]  /*1b230*/  @!P1 NANOSLEEP.SYNCS 0x989680 ;  /* 0x009896800000995d */ /* 0x008fea0003900000 */
[----:B------:R-:W3:Y:S02]  /*1b240*/  @!P1 SYNCS.PHASECHK.TRANS64 P1, [R5+URZ+0x22860], R0 ;  /* 0x02286000050095a7 */ /* 0x000ee4000802007f */
[----:B---3--:R-:W-:Y:S05]  /*1b250*/  @!P1 BRA `(.L_x_912) ;  /* 0xfffffffc00f09947 */ /* 0x008fea000383ffff */
[----:B------:R-:W-:Y:S05]  /*1b260*/  BRA `(.L_x_1098) ;  /* 0xffffffb000947947 */ /* 0x000fea000383ffff */
.L_x_1099:
        /* <DEDUP_REMOVED lines=9> */
.L_x_6451:


//--------------------- .text._ZN7cutlass13device_kernelIN5flash11enable_sm90INS1_16FlashAttnFwdSm90INS1_25CollectiveMainloopFwdSm90ILi2EN4cute5tupleIJNS5_1CILi1EEES8_S8_EEENS6_IJNS7_ILi128EEENS7_ILi96EEENS7_ILi64EEEEEELi256ENS_6half_tEfNS_4arch4Sm90ELb0ELb0ELb0ELb1ELb1ELb0ELb1ELb1ELb0ELb1ELb0ELb0EEENS1_21CollectiveEpilogueFwdINS6_IJSA_NS7_ILi256EEESB_EEES9_SE_SG_Li256ELb1ELb1ELb0ELb0EEENS1_36VarlenDynamicPersistentTileSchedulerILi128ELi96ELi256ELi128ELb0ELb1ELb1ELb0ELb1ELb1EEEEEEEEEvNT_6ParamsE --------------------------
	.section	.text._ZN7cutlass13device_kernelIN5flash11enable_sm90INS1_16FlashAttnFwdSm90INS1_25CollectiveMainloopFwdSm90ILi2EN4cute5tupleIJNS5_1CILi1EEES8_S8_EEENS6_IJNS7_ILi128EEENS7_ILi96EEENS7_ILi64EEEEEELi256ENS_6half_tEfNS_4arch4Sm90ELb0ELb0ELb0ELb1ELb1ELb0ELb1ELb1ELb0ELb1ELb0ELb0EEENS1_21CollectiveEpilogueFwdINS6_IJSA_NS7_ILi256EEESB_EEES9_SE_SG_Li256ELb1ELb1ELb0ELb0EEENS1_36VarlenDynamicPersistentTileSchedulerILi128ELi96ELi256ELi128ELb0ELb1ELb1ELb0ELb1ELb1EEEEEEEEEvNT_6ParamsE,"ax",@progbits
	.align	128
.text._ZN7cutlass13device_kernelIN5flash11enable_sm90INS1_16FlashAttnFwdSm90INS1_25CollectiveMainloopFwdSm90ILi2EN4cute5tupleIJNS5_1CILi1EEES8_S8_EEENS6_IJNS7_ILi128EEENS7_ILi96EEENS7_ILi64EEEEEELi256ENS_6half_tEfNS_4arch4Sm90ELb0ELb0ELb0ELb1ELb1ELb0ELb1ELb1ELb0ELb1ELb0ELb0EEENS1_21CollectiveEpilogueFwdINS6_IJSA_NS7_ILi256EEESB_EEES9_SE_SG_Li256ELb1ELb1ELb0ELb0EEENS1_36VarlenDynamicPersistentTileSchedulerILi128ELi96ELi256ELi128ELb0ELb1ELb1ELb0ELb1ELb1EEEEEEEEEvNT_6ParamsE:
        .type           _ZN7cutlass13device_kernelIN5flash11enable_sm90INS1_16FlashAttnFwdSm90INS1_25CollectiveMainloopFwdSm90ILi2EN4cute5tupleIJNS5_1CILi1EEES8_S8_EEENS6_IJNS7_ILi128EEENS7_ILi96EEENS7_ILi64EEEEEELi256ENS_6half_tEfNS_4arch4Sm90ELb0ELb0ELb0ELb1ELb1ELb0ELb1ELb1ELb0ELb1ELb0ELb0EEENS1_21CollectiveEpilogueFwdINS6_IJSA_NS7_ILi256EEESB_EEES9_SE_SG_Li256ELb1ELb1ELb0ELb0EEENS1_36VarlenDynamicPersistentTileSchedulerILi128ELi96ELi256ELi128ELb0ELb1ELb1ELb0ELb1ELb1EEEEEEEEEvNT_6ParamsE,@function
        .size           _ZN7cutlass13device_kernelIN5flash11enable_sm90INS1_16FlashAttnFwdSm90INS1_25CollectiveMainloopFwdSm90ILi2EN4cute5tupleIJNS5_1CILi1EEES8_S8_EEENS6_IJNS7_ILi128EEENS7_ILi96EEENS7_ILi64EEEEEELi256ENS_6half_tEfNS_4arch4Sm90ELb0ELb0ELb0ELb1ELb1ELb0ELb1ELb1ELb0ELb1ELb0ELb0EEENS1_21CollectiveEpilogueFwdINS6_IJSA_NS7_ILi256EEESB_EEES9_SE_SG_Li256ELb1ELb1ELb0ELb0EEENS1_36VarlenDynamicPersistentTileSchedulerILi128ELi96ELi256ELi128ELb0ELb1ELb1ELb0ELb1ELb1EEEEEEEEEvNT_6ParamsE,(.L_x_6452 - _ZN7cutlass13device_kernelIN5flash11enable_sm90INS1_16FlashAttnFwdSm90INS1_25CollectiveMainloopFwdSm90ILi2EN4cute5tupleIJNS5_1CILi1EEES8_S8_EEENS6_IJNS7_ILi128EEENS7_ILi96EEENS7_ILi64EEEEEELi256ENS_6half_tEfNS_4arch4Sm90ELb0ELb0ELb0ELb1ELb1ELb0ELb1ELb1ELb0ELb1ELb0ELb0EEENS1_21CollectiveEpilogueFwdINS6_IJSA_NS7_ILi256EEESB_EEES9_SE_SG_Li256ELb1ELb1ELb0ELb0EEENS1_36VarlenDynamicPersistentTileSchedulerILi128ELi96ELi256ELi128ELb0ELb1ELb1ELb0ELb1ELb1EEEEEEEEEvNT_6ParamsE)
        .other          _ZN7cutlass13device_kernelIN5flash11enable_sm90INS1_16FlashAttnFwdSm90INS1_25CollectiveMainloopFwdSm90ILi2EN4cute5tupleIJNS5_1CILi1EEES8_S8_EEENS6_IJNS7_ILi128EEENS7_ILi96EEENS7_ILi64EEEEEELi256ENS_6half_tEfNS_4arch4Sm90ELb0ELb0ELb0ELb1ELb1ELb0ELb1ELb1ELb0ELb1ELb0ELb0EEENS1_21CollectiveEpilogueFwdINS6_IJSA_NS7_ILi256EEESB_EEES9_SE_SG_Li256ELb1ELb1ELb0ELb0EEENS1_36VarlenDynamicPersistentTileSchedulerILi128ELi96ELi256ELi128ELb0ELb1ELb1ELb0ELb1ELb1EEEEEEEEEvNT_6ParamsE,@"STO_CUDA_ENTRY STV_DEFAULT"
_ZN7cutlass13device_kernelIN5flash11enable_sm90INS1_16FlashAttnFwdSm90INS1_25CollectiveMainloopFwdSm90ILi2EN4cute5tupleIJNS5_1CILi1EEES8_S8_EEENS6_IJNS7_ILi128EEENS7_ILi96EEENS7_ILi64EEEEEELi256ENS_6half_tEfNS_4arch4Sm90ELb0ELb0ELb0ELb1ELb1ELb0ELb1ELb1ELb0ELb1ELb0ELb0EEENS1_21CollectiveEpilogueFwdINS6_IJSA_NS7_ILi256EEESB_EEES9_SE_SG_Li256ELb1ELb1ELb0ELb0EEENS1_36VarlenDynamicPersistentTileSchedulerILi128ELi96ELi256ELi128ELb0ELb1ELb1ELb0ELb1ELb1EEEEEEEEEvNT_6ParamsE:
        /* <DEDUP_REMOVED lines=47> */
.L_x_1100:
        /* <DEDUP_REMOVED lines=22> */
.L_x_1101:
        /* <DEDUP_REMOVED lines=18> */
.L_x_1102:
        /* <DEDUP_REMOVED lines=22> */
.L_x_1103:
        /* <DEDUP_REMOVED lines=23> */
.L_x_1104:
[----:B------:R-:W-:Y:S01]  /*0840*/  UISETP.NE.AND UP0, UPT, UR9, URZ, UPT ;  /* 0x0000003f0900728c */ /* 0x000fe2000bf05270 */
[----:B------:R-:W-:Y:S01]  /*0850*/  NOP ;  /* 0x0000000000007918 */ /* 0x000fe20000000000 */
[----:B0-----:R-:W-:Y:S01]  /*0860*/  UMOV UR4, 0x1 ;  /* 0x0000000100047882 */ /* 0x001fe20000000000 */
[----:B------:R-:W-:Y:S01]  /*0870*/  ULDC.64 UR36, c[0x0][0x208] ;  /* 0x0000820000247ab9 */ /* 0x000fe20000000a00 */
[----:B------:R-:W-:Y:S01]  /*0880*/  USEL UR4, UR4, 0x2, !UP0 ;  /* 0x0000000204047887 */ /* 0x000fe2000c000000 */
[----:B-1234-:R-:W-:Y:S01]  /*0890*/  BAR.SYNC.DEFER_BLOCKING 0x0 ;  /* 0x0000000000007b1d */ /* 0x01efe20000010000 */
[----:B------:R-:W-:-:S04]  /*08a0*/  PLOP3.LUT P0, PT, PT, PT, UP0, 0x80, 0x0 ;  /* 0x000000000000781c */ /* 0x000fc80003f0f008 */
[----:B------:R-:W-:-:S05]  /*08b0*/  IMAD.U32 R2, RZ, RZ, UR4 ;  /* 0x00000004ff027e24 */ /* 0x000fca000f8e00ff */
[----:B------:R0:W-:Y:S04]  /*08c0*/  STL [R1+0x24], R2 ;  /* 0x0000240201007387 */ /* 0x0001e80000100800 */
[----:B------:R-:W-:Y:S05]  /*08d0*/  @!P0 BRA `(.L_x_1105) ;  /* 0x0000008c00e08947 */ /* 0x000fea0003800000 */
.L_x_1106:
[----:B------:R-:W-:-:S08]  /*08e0*/  NOP ;  /* 0x0000000000007918 */ /* 0x000fd00000000000 */
[----:B------:R-:W1:Y:S02]  /*08f0*/  USETMAXREG.TRY_ALLOC.CTAPOOL UP0, 0xe8 ;  /* 0x000000e8000079c8 */ /* 0x000e640008000600 */
[----:B-1----:R-:W-:-:S13]  /*0900*/  PLOP3.LUT P0, PT, PT, PT, UP0, 0x80, 0x0 ;  /* 0x000000000000781c */ /* 0x002fda0003f0f008 */
[----:B------:R-:W-:Y:S05]  /*0910*/  @!P0 BRA `(.L_x_1106) ;  /* 0xfffffffc00f08947 */ /* 0x000fea000383ffff */
[----:B------:R-:W1:Y:S01]  /*0920*/  S2R R0, SR_TID.X ;  /* 0x0000000000007919 */ /* 0x000e620000002100 */
[----:B------:R-:W2:Y:S01]  /*0930*/  S2UR UR5, SR_CgaCtaId ;  /* 0x00000000000579c3 */ /* 0x000ea20000008800 */
[----:B------:R-:W-:-:S07]  /*0940*/  UMOV UR4, 0x400 ;  /* 0x0000040000047882 */ /* 0x000fce0000000000 */
[----:B------:R-:W-:Y:S06]  /*0950*/  BAR.ARV 0x8, 0x180 ;  /* 0x0206000000007b1d */ /* 0x000fec0000002000 */
[----:B--2---:R-:W-:Y:S01]  /*0960*/  ULEA UR4, UR5, UR4, 0x18 ;  /* 0x0000000405047291 */ /* 0x004fe2000f8ec03f */
[----:B-1----:R-:W-:-:S04]  /*0970*/  SHF.R.U32.HI R0, RZ, 0x7, R0 ;  /* 0x00000007ff007819 */ /* 0x002fc80000011600 */
[----:B------:R-:W-:-:S13]  /*0980*/  ISETP.NE.AND P0, PT, R0, 0x1, PT ;  /* 0x000000010000780c */ /* 0x000fda0003f05270 */
[----:B------:R-:W-:Y:S08]  /*0990*/  @!P0 BAR.ARV 0x9, 0x100 ;  /* 0x0244000000008b1d */ /* 0x000ff00000002000 */
[----:B------:R-:W-:Y:S06]  /*09a0*/  BAR.SYNC.DEFER_BLOCKING 0x5, 0x180 ;  /* 0x0146000000007b1d */ /* 0x000fec0000010000 */
[----:B------:R-:W1:Y:S01]  /*09b0*/  LDS.128 R12, [UR4+0x324d0] ;  /* 0x0324d004ff0c7984 */ /* 0x000e620008000c00 */
[----:B------:R-:W-:Y:S01]  /*09c0*/  ULDC UR4, c[0x0][0xd3c] ;  /* 0x00034f0000047ab9 */ /* 0x000fe20000000800 */
[----:B------:R-:W-:Y:S06]  /*09d0*/  BAR.ARV 0x4, 0x180 ;  /* 0x0106000000007b1d */ /* 0x000fec0000002000 */
[----:B-1----:R-:W-:-:S13]  /*09e0*/  ISETP.GE.AND P0, PT, R15, UR4, PT ;  /* 0x000000040f007c0c */ /* 0x002fda000bf06270 */
[----:B------:R-:W-:Y:S05]  /*09f0*/  @P0 EXIT ;  /* 0x000000000000094d */ /* 0x000fea0003800000 */
[----:B0-----:R-:W2:Y:S01]  /*0a00*/  LDL R2, [R1+0x24] ;  /* 0x0000240001027983 */ /* 0x001ea20000100800 */
[----:B------:R-:W-:Y:S01]  /*0a10*/  R2UR UR5, R13 ;  /* 0x000000000d0572ca */ /* 0x000fe200000e0000 */
[----:B------:R-:W-:Y:S01]  /*0a20*/  UMOV UR39, URZ ;  /* 0x0000003f00277c82 */ /* 0x000fe20008000000 */
[----:B------:R-:W-:Y:S01]  /*0a30*/  R2UR UR6, R14 ;  /* 0x000000000e0672ca */ /* 0x000fe200000e0000 */
[----:B------:R-:W0:Y:S01]  /*0a40*/  S2R R0, SR_TID.X ;  /* 0x0000000000007919 */ /* 0x000e220000002100 */
[----:B------:R-:W-:Y:S01]  /*0a50*/  UMOV UR38, URZ ;  /* 0x0000003f00267c82 */ /* 0x000fe20008000000 */
[----:B0-----:R-:W-:-:S05]  /*0a60*/  VIADD R12, R0, 0xffffff80 ;  /* 0xffffff80000c7836 */ /* 0x001fca0000000000 */
[----:B------:R-:W-:-:S04]  /*0a70*/  SHF.R.S32.HI R0, RZ, 0x1f, R12 ;  /* 0x0000001fff007819 */ /* 0x000fc8000001140c */
[CC--:B------:R-:W-:Y:S02]  /*0a80*/  LEA.HI R4, R0.reuse, R12.reuse, RZ, 0x5 ;  /* 0x0000000c00047211 */ /* 0x0c0fe400078f28ff */
[CC--:B------:R-:W-:Y:S02]  /*0a90*/  LEA.HI R3, R0.reuse, R12.reuse, RZ, 0x4 ;  /* 0x0000000c00037211 */ /* 0x0c0fe400078f20ff */
[----:B------:R-:W-:Y:S01]  /*0aa0*/  LEA.HI R11, R0, R12, RZ, 0x2 ;  /* 0x0000000c000b7211 */ /* 0x000fe200078f10ff */
[----:B------:R-:W-:Y:S01]  /*0ab0*/  IMAD.SHL.U32 R5, R4, 0x20, RZ ;  /* 0x0000002004057824 */ /* 0x000fe200078e00ff */
[----:B------:R-:W-:Y:S02]  /*0ac0*/  SHF.R.S32.HI R6, RZ, 0x4, R3 ;  /* 0x00000004ff067819 */ /* 0x000fe40000011403 */
[----:B------:R-:W-:Y:S02]  /*0ad0*/  LOP3.LUT R4, R3, 0x3fffff0, RZ, 0xc0, !PT ;  /* 0x03fffff003047812 */ /* 0x000fe400078ec0ff */
[----:B------:R-:W-:-:S02]  /*0ae0*/  LOP3.LUT R11, R11, 0xfffffffc, RZ, 0xc0, !PT ;  /* 0xfffffffc0b0b7812 */ /* 0x000fc400078ec0ff */
[----:B------:R-:W-:Y:S01]  /*0af0*/  LEA.HI R3, R3, R6, RZ, 0x1 ;  /* 0x0000000603037211 */ /* 0x000fe200078f08ff */
[C---:B------:R-:W-:Y:S01]  /*0b00*/  IMAD.IADD R4, R12.reuse, 0x1, -R4 ;  /* 0x000000010c047824 */ /* 0x040fe200078e0a04 */
[----:B------:R-:W-:Y:S01]  /*0b10*/  LOP3.LUT R5, R5, 0xfffffc00, RZ, 0xc0, !PT ;  /* 0xfffffc0005057812 */ /* 0x000fe200078ec0ff */
[----:B------:R-:W-:Y:S01]  /*0b20*/  IMAD.IADD R11, R12, 0x1, -R11 ;  /* 0x000000010c0b7824 */ /* 0x000fe200078e0a0b */
[----:B------:R-:W-:-:S03]  /*0b30*/  LOP3.LUT R3, R3, 0x1ffffffe, RZ, 0xc0, !PT ;  /* 0x1ffffffe03037812 */ /* 0x000fc600078ec0ff */
[----:B------:R-:W-:Y:S01]  /*0b40*/  IMAD R4, R4, 0x40, R5 ;  /* 0x0000004004047824 */ /* 0x000fe200078e0205 */
[----:B------:R-:W-:Y:S01]  /*0b50*/  LEA.HI R5, R11, R11, RZ, 0x1 ;  /* 0x0000000b0b057211 */ /* 0x000fe200078f08ff */
[----:B------:R-:W-:-:S03]  /*0b60*/  IMAD.IADD R3, R6, 0x1, -R3 ;  /* 0x0000000106037824 */ /* 0x000fc600078e0a03 */
[----:B------:R-:W-:Y:S01]  /*0b70*/  LOP3.LUT R6, R5, 0x1ffffffe, RZ, 0xc0, !PT ;  /* 0x1ffffffe05067812 */ /* 0x000fe200078ec0ff */
[----:B------:R-:W-:-:S04]  /*0b80*/  IMAD R225, R3, 0x8, R4 ;  /* 0x0000000803e17824 */ /* 0x000fc800078e0204 */
[----:B------:R-:W-:Y:S01]  /*0b90*/  IMAD.IADD R11, R11, 0x1, -R6 ;  /* 0x000000010b0b7824 */ /* 0x000fe200078e0a06 */
[----:B--2---:R-:W-:Y:S02]  /*0ba0*/  R2UR UR4, R2 ;  /* 0x00000000020472ca */ /* 0x004fe400000e0000 */
[CC--:B------:R-:W-:Y:S02]  /*0bb0*/  LEA.HI R2, R0.reuse, R12.reuse, RZ, 0x7 ;  /* 0x0000000c00027211 */ /* 0x0c0fe400078f38ff */
[----:B------:R-:W-:Y:S02]  /*0bc0*/  LEA.HI R0, R0, R12, RZ, 0x3 ;  /* 0x0000000c00007211 */ /* 0x000fe400078f18ff */
[----:B------:R-:W-:Y:S02]  /*0bd0*/  LOP3.LUT R220, R2, 0xffffff80, RZ, 0xc0, !PT ;  /* 0xffffff8002dc7812 */ /* 0x000fe400078ec0ff */
[----:B------:R-:W-:Y:S02]  /*0be0*/  SHF.R.S32.HI R221, RZ, 0x7, R2 ;  /* 0x00000007ffdd7819 */ /* 0x000fe40000011402 */
[----:B------:R-:W-:Y:S01]  /*0bf0*/  LOP3.LUT R214, R0, 0xfffffff8, RZ, 0xc0, !PT ;  /* 0xfffffff800d67812 */ /* 0x000fe200078ec0ff */
[----:B------:R-:W-:Y:S01]  /*0c00*/  IMAD.IADD R220, R12, 0x1, -R220 ;  /* 0x000000010cdc7824 */ /* 0x000fe200078e0adc */
[----:B------:R-:W-:Y:S01]  /*0c10*/  LEA.HI R2, R2, R221, RZ, 0x1 ;  /* 0x000000dd02027211 */ /* 0x000fe200078f08ff */
[----:B------:R-:W-:Y:S01]  /*0c20*/  ULOP3.LUT UR4, UR4, 0x1, URZ, 0xfc, !UPT ;  /* 0x0000000104047892 */ /* 0x000fe2000f8efc3f */
[----:B------:R-:W-:Y:S01]  /*0c30*/  SHF.R.S32.HI R217, RZ, 0x3, R0 ;  /* 0x00000003ffd97819 */ /* 0x000fe20000011400 */
[----:B------:R-:W-:Y:S01]  /*0c40*/  IMAD.IADD R214, R12, 0x1, -R214 ;  /* 0x000000010cd67824 */ /* 0x000fe200078e0ad6 */
[----:B------:R-:W-:-:S02]  /*0c50*/  SHF.R.S32.HI R7, RZ, 0x1f, R220 ;  /* 0x0000001fff077819 */ /* 0x000fc400000114dc */
[----:B------:R-:W-:Y:S01]  /*0c60*/  LOP3.LUT R2, R2, 0x3fffffe, RZ, 0xc0, !PT ;  /* 0x03fffffe02027812 */ /* 0x000fe200078ec0ff */
[----:B------:R-:W-:Y:S01]  /*0c70*/  IMAD.U32 R226, RZ, RZ, UR4 ;  /* 0x00000004ffe27e24 */ /* 0x000fe2000f8e00ff */
[CC--:B------:R-:W-:Y:S01]  /*0c80*/  LEA.HI R8, R7.reuse, R220.reuse, RZ, 0x2 ;  /* 0x000000dc07087211 */ /* 0x0c0fe200078f10ff */
[----:B------:R-:W-:Y:S01]  /*0c90*/  UMOV UR4, URZ ;  /* 0x0000003f00047c82 */ /* 0x000fe20008000000 */
[----:B------:R-:W-:Y:S01]  /*0ca0*/  LEA.HI R7, R7, R220, RZ, 0x5 ;  /* 0x000000dc07077211 */ /* 0x000fe200078f28ff */
[----:B------:R-:W-:Y:S01]  /*0cb0*/  IMAD.IADD R2, R221, 0x1, -R2 ;  /* 0x00000001dd027824 */ /* 0x000fe200078e0a02 */
[--C-:B------:R-:W-:Y:S01]  /*0cc0*/  SHF.R.S32.HI R9, RZ, 0x2, R8.reuse ;  /* 0x00000002ff097819 */ /* 0x100fe20000011408 */
[----:B------:R-:W-:Y:S01]  /*0cd0*/  IMAD.U32 R219, RZ, RZ, UR4 ;  /* 0x00000004ffdb7e24 */ /* 0x000fe2000f8e00ff */
[----:B------:R-:W-:Y:S02]  /*0ce0*/  SHF.R.S32.HI R10, RZ, 0x1f, R8 ;  /* 0x0000001fff0a7819 */ /* 0x000fe40000011408 */
[----:B------:R-:W-:-:S02]  /*0cf0*/  SHF.R.S32.HI R7, RZ, 0x5, R7 ;  /* 0x00000005ff077819 */ /* 0x000fc40000011407 */
[----:B------:R-:W-:Y:S02]  /*0d00*/  LEA.HI R10, R10, R9, RZ, 0x3 ;  /* 0x000000090a0a7211 */ /* 0x000fe400078f18ff */
[----:B------:R-:W-:Y:S02]  /*0d10*/  LOP3.LUT R223, R8, 0x7ffffffc, RZ, 0xc0, !PT ;  /* 0x7ffffffc08df7812 */ /* 0x000fe400078ec0ff */
[----:B------:R-:W-:-:S03]  /*0d20*/  LOP3.LUT R10, R10, 0xfffffff8, RZ, 0xc0, !PT ;  /* 0xfffffff80a0a7812 */ /* 0x000fc600078ec0ff */
[----:B------:R-:W-:Y:S02]  /*0d30*/  IMAD.IADD R223, R220, 0x1, -R223 ;  /* 0x00000001dcdf7824 */ /* 0x000fe400078e0adf */
[----:B------:R-:W-:-:S04]  /*0d40*/  IMAD.IADD R10, R9, 0x1, -R10 ;  /* 0x00000001090a7824 */ /* 0x000fc800078e0a0a */
[----:B------:R-:W-:-:S04]  /*0d50*/  IMAD R7, R7, 0x10, R10 ;  /* 0x0000001007077824 */ /* 0x000fc800078e020a */
[----:B------:R-:W-:Y:S01]  /*0d60*/  IMAD R222, R2, 0x40, R7 ;  /* 0x0000004002de7824 */ /* 0x000fe200078e0207 */
[----:B------:R-:W-:Y:S01]  /*0d70*/  SHF.L.U32 R2, R214, 0x3, RZ ;  /* 0x00000003d6027819 */ /* 0x000fe200000006ff */
[----:B------:R-:W-:Y:S02]  /*0d80*/  IMAD.MOV.U32 R7, RZ, RZ, R15 ;  /* 0x000000ffff077224 */ /* 0x000fe400078e000f */
[----:B------:R-:W-:Y:S01]  /*0d90*/  IMAD R224, R11, 0x8, R222 ;  /* 0x000000080be07824 */ /* 0x000fe200078e02de */
[----:B------:R-:W-:Y:S01]  /*0da0*/  SHF.R.S32.HI R0, RZ, 0x1f, R2 ;  /* 0x0000001fff007819 */ /* 0x000fe20000011402 */
[C---:B------:R-:W-:Y:S02]  /*0db0*/  VIADD R212, R2.reuse, 0x40 ;  /* 0x0000004002d47836 */ /* 0x040fe40000000000 */
[C---:B------:R-:W-:Y:S02]  /*0dc0*/  VIADD R211, R2.reuse, 0x80 ;  /* 0x0000008002d37836 */ /* 0x040fe40000000000 */
[----:B------:R-:W-:Y:S01]  /*0dd0*/  VIADD R213, R2, 0xc0 ;  /* 0x000000c002d57836 */ /* 0x000fe20000000000 */
[----:B------:R-:W-:-:S02]  /*0de0*/  SHF.R.S32.HI R229, RZ, 0x1f, R212 ;  /* 0x0000001fffe57819 */ /* 0x000fc400000114d4 */
[----:B------:R-:W-:Y:S02]  /*0df0*/  SHF.R.S32.HI R228, RZ, 0x1f, R211 ;  /* 0x0000001fffe47819 */ /* 0x000fe400000114d3 */
[----:B------:R-:W-:-:S07]  /*0e00*/  SHF.R.S32.HI R227, RZ, 0x1f, R213 ;  /* 0x0000001fffe37819 */ /* 0x000fce00000114d5 */
.L_x_1153:
[----:B01----:R-:W0:Y:S01]  /*0e10*/  LDC.64 R4, c[0x0][0xd88] ;  /* 0x00036200ff047b82 */ /* 0x003e220000000a00 */
[----:B------:R-:W-:Y:S01]  /*0e20*/  ULDC.64 UR8, c[0x0][0xb20] ;  /* 0x0002c80000087ab9 */ /* 0x000fe20000000a00 */
[----:B------:R-:W-:Y:S01]  /*0e30*/  ULDC.64 UR10, c[0x0][0x418] ;  /* 0x00010600000a7ab9 */ /* 0x000fe20000000a00 */
[----:B------:R-:W-:Y:S01]  /*0e40*/  IMAD.MOV.U32 R0, RZ, RZ, RZ ;  /* 0x000000ffff007224 */ /* 0x000fe200078e00ff */
[----:B------:R-:W-:Y:S01]  /*0e50*/  ULDC UR4, c[0x0][0x424] ;  /* 0x0001090000047ab9 */ /* 0x000fe20000000800 */
[----:B------:R-:W-:Y:S01]  /*0e60*/  ULDC UR7, c[0x0][0x2f0] ;  /* 0x0000bc0000077ab9 */ /* 0x000fe20000000800 */
[----:B0-----:R-:W-:-:S06]  /*0e70*/  IMAD.WIDE R4, R7, 0x4, R4 ;  /* 0x0000000407047825 */ /* 0x001fcc00078e0204 */
[----:B--2---:R-:W2:Y:S01]  /*0e80*/  LDG.E R4, desc[UR36][R4.64] ;  /* 0x0000002404047981 */ /* 0x004ea2000c1e1900 */
[----:B------:R-:W-:-:S04]  /*0e90*/  UISETP.NE.U32.AND UP0, UPT, UR8, URZ, UPT ;  /* 0x0000003f0800728c */ /* 0x000fc8000bf05070 */
[----:B------:R-:W-:-:S06]  /*0ea0*/  UISETP.NE.AND.EX UP0, UPT, UR9, URZ, UPT, UP0 ;  /* 0x0000003f0900728c */ /* 0x000fcc000bf05300 */
[----:B------:R-:W-:Y:S02]  /*0eb0*/  PLOP3.LUT P0, PT, PT, PT, UP0, 0x80, 0x0 ;  /* 0x000000000000781c */ /* 0x000fe40003f0f008 */
[----:B--2---:R-:W-:-:S13]  /*0ec0*/  R2UR UR61, R4 ;  /* 0x00000000043d72ca */ /* 0x004fda00000e0000 */
[----:B------:R-:W-:Y:S02]  /*0ed0*/  USHF.R.S32.HI UR12, URZ, 0x1f, UR61 ;  /* 0x0000001f3f0c7899 */ /* 0x000fe4000801143d */
[----:B------:R-:W-:-:S04]  /*0ee0*/  @UP0 ULEA UR8, UP1, UR61, UR8, 0x2 ;  /* 0x000000083d080291 */ /* 0x000fc8000f82103f */
[----:B------:R-:W-:Y:S02]  /*0ef0*/  @UP0 ULEA.HI.X UR9, UR61, UR9, UR12, 0x2, UP1 ;  /* 0x000000093d090291 */ /* 0x000fe400088f140c */
[----:B------:R-:W-:Y:S02]  /*0f00*/  IMAD.U32 R218, RZ, RZ, UR12 ;  /* 0x0000000cffda7e24 */ /* 0x000fe4000f8e00ff */
[----:B----4-:R-:W-:Y:S02]  /*0f10*/  IMAD.U32 R6, RZ, RZ, UR8 ;  /* 0x00000008ff067e24 */ /* 0x010fe4000f8e00ff */
[----:B------:R-:W-:Y:S01]  /*0f20*/  IMAD.U32 R7, RZ, RZ, UR9 ;  /* 0x00000009ff077e24 */ /* 0x000fe2000f8e00ff */
[----:B------:R-:W-:Y:S02]  /*0f30*/  ULDC.64 UR8, c[0x0][0xb18] ;  /* 0x0002c60000087ab9 */ /* 0x000fe40000000a00 */
[----:B------:R-:W-:Y:S02]  /*0f40*/  UISETP.NE.U32.AND UP0, UPT, UR8, URZ, UPT ;  /* 0x0000003f0800728c */ /* 0x000fe4000bf05070 */
[----:B------:R-:W-:Y:S01]  /*0f50*/  UISETP.NE.U32.AND UP1, UPT, UR10, URZ, UPT ;  /* 0x0000003f0a00728c */ /* 0x000fe2000bf25070 */
[----:B------:R0:W5:Y:S01]  /*0f60*/  @P0 LDG.E R0, desc[UR36][R6.64] ;  /* 0x0000002406000981 */ /* 0x000162000c1e1900 */
[----:B------:R-:W-:-:S02]  /*0f70*/  UISETP.NE.AND.EX UP0, UPT, UR9, URZ, UPT, UP0 ;  /* 0x0000003f0900728c */ /* 0x000fc4000bf05300 */
[----:B------:R-:W-:-:S04]  /*0f80*/  UISETP.NE.AND.EX UP1, UPT, UR11, URZ, UPT, UP1 ;  /* 0x0000003f0b00728c */ /* 0x000fc8000bf25310 */
[----:B------:R-:W-:Y:S01]  /*0f90*/  USEL UR4, UR4, 0x1, UP1 ;  /* 0x0000000104047887 */ /* 0x000fe20008800000 */
[----:B------:R-:W-:-:S03]  /*0fa0*/  PLOP3.LUT P0, PT, PT, PT, UP0, 0x80, 0x0 ;  /* 0x000000000000781c */ /* 0x000fc60003f0f008 */
[----:B------:R-:W-:Y:S02]  /*0fb0*/  UIMAD UR4, UR4, UR7, URZ ;  /* 0x00000007040472a4 */ /* 0x000fe4000f8e023f */
[----:B------:R-:W-:-:S04]  /*0fc0*/  @UP0 ULEA UR8, UP1, UR61, UR8, 0x2 ;  /* 0x000000083d080291 */ /* 0x000fc8000f82103f */
[----:B------:R-:W-:Y:S01]  /*0fd0*/  @UP0 ULEA.HI.X UR9, UR61, UR9, UR12, 0x2, UP1 ;  /* 0x000000093d090291 */ /* 0x000fe200088f140c */
[----:B------:R-:W-:Y:S02]  /*0fe0*/  IMAD.U32 R23, RZ, RZ, UR4 ;  /* 0x00000004ff177e24 */ /* 0x000fe4000f8e00ff */
[----:B------:R-:W-:-:S03]  /*0ff0*/  IMAD.U32 R4, RZ, RZ, UR8 ;  /* 0x00000008ff047e24 */ /* 0x000fc6000f8e00ff */
[----:B------:R-:W-:-:S05]  /*1000*/  IMAD.U32 R5, RZ, RZ, UR9 ;  /* 0x00000009ff057e24 */ /* 0x000fca000f8e00ff */
[----:B------:R0:W5:Y:S01]  /*1010*/  @P0 LDG.E R23, desc[UR36][R4.64] ;  /* 0x0000002404170981 */ /* 0x000162000c1e1900 */
[----:B------:R-:W-:Y:S02]  /*1020*/  IMAD.U32 R216, RZ, RZ, UR5 ;  /* 0x00000005ffd87e24 */ /* 0x000fe4000f8e00ff */
[----:B------:R-:W-:Y:S01]  /*1030*/  IMAD.U32 R215, RZ, RZ, UR6 ;  /* 0x00000006ffd77e24 */ /* 0x000fe2000f8e00ff */
[----:B---3--:R-:W-:Y:S06]  /*1040*/  @P0 BRA `(.L_x_1107) ;  /* 0x00000000002c0947 */ /* 0x008fec0003800000 */
[----:B------:R-:W-:Y:S02]  /*1050*/  ULDC.64 UR4, c[0x0][0xb00] ;  /* 0x0002c00000047ab9 */ /* 0x000fe40000000a00 */
[----:B------:R-:W-:-:S04]  /*1060*/  ISETP.NE.U32.AND P0, PT, RZ, UR4, PT ;  /* 0x00000004ff007c0c */ /* 0x000fc8000bf05070 */
[----:B------:R-:W-:-:S13]  /*1070*/  ISETP.NE.AND.EX P0, PT, RZ, UR5, PT, P0 ;  /* 0x00000005ff007c0c */ /* 0x000fda000bf05300 */
[----:B------:R-:W-:Y:S05]  /*1080*/  @!P0 BRA `(.L_x_1107) ;  /* 0x00000000001c8947 */ /* 0x000fea0003800000 */
[----:B------:R-:W-:Y:S02]  /*1090*/  ULDC.64 UR4, c[0x0][0xb00] ;  /* 0x0002c00000047ab9 */ /* 0x000fe40000000a00 */
[----:B------:R-:W-:-:S06]  /*10a0*/  UIMAD.WIDE UR4, UR61, 0x4, UR4 ;  /* 0x000000043d0478a5 */ /* 0x000fcc000f8e0204 */
[----:B0-----:R-:W-:Y:S01]  /*10b0*/  IMAD.U32 R4, RZ, RZ, UR4 ;  /* 0x00000004ff047e24 */ /* 0x001fe2000f8e00ff */
[----:B------:R-:W-:-:S05]  /*10c0*/  MOV R5, UR5 ;  /* 0x0000000500057c02 */ /* 0x000fca0008000f00 */
[----:B-----5:R-:W2:Y:S04]  /*10d0*/  LDG.E R23, desc[UR36][R4.64] ;  /* 0x0000002404177981 */ /* 0x020ea8000c1e1900 */
[----:B------:R-:W2:Y:S02]  /*10e0*/  LDG.E R6, desc[UR36][R4.64+0x4] ;  /* 0x0000042404067981 */ /* 0x000ea4000c1e1900 */
[----:B--2---:R-:W-:-:S07]  /*10f0*/  IMAD.IADD R23, R6, 0x1, -R23 ;  /* 0x0000000106177824 */ /* 0x004fce00078e0a17 */
.L_x_1107:
[----:B-----5:R-:W-:Y:S01]  /*1100*/  IMAD.IADD R23, R23, 0x1, -R0 ;  /* 0x0000000117177824 */ /* 0x020fe200078e0a00 */
[----:B------:R-:W-:Y:S02]  /*1110*/  PLOP3.LUT P0, PT, PT, PT, PT, 0x80, 0x0 ;  /* 0x000000000000781c */ /* 0x000fe40003f0f070 */
[----:B------:R-:W-:Y:S02]  /*1120*/  CS2R R8, SRZ ;  /* 0x0000000000087805 */ /* 0x000fe4000001ff00 */
[----:B------:R-:W-:Y:S01]  /*1130*/  CS2R R150, SRZ ;  /* 0x0000000000967805 */ /* 0x000fe2000001ff00 */
[C---:B------:R-:W-:Y:S01]  /*1140*/  VIADD R0, R23.reuse, 0x5f ;  /* 0x0000005f17007836 */ /* 0x040fe20000000000 */
[----:B------:R-:W-:Y:S02]  /*1150*/  ISETP.GE.AND P1, PT, R23, 0x1, PT ;  /* 0x000000011700780c */ /* 0x000fe40003f26270 */
[----:B------:R-:W-:Y:S02]  /*1160*/  CS2R R148, SRZ ;  /* 0x0000000000947805 */ /* 0x000fe4000001ff00 */
[----:B------:R-:W-:Y:S01]  /*1170*/  CS2R R146, SRZ ;  /* 0x0000000000927805 */ /* 0x000fe2000001ff00 */
[----:B------:R-:W-:Y:S01]  /*1180*/  IMAD.HI R207, R0, 0x2aaaaaab, RZ ;  /* 0x2aaaaaab00cf7827 */ /* 0x000fe200078e02ff */
[----:B------:R-:W-:-:S02]  /*1190*/  CS2R R144, SRZ ;  /* 0x0000000000907805 */ /* 0x000fc4000001ff00 */
[----:B------:R-:W-:Y:S02]  /*11a0*/  CS2R R142, SRZ ;  /* 0x00000000008e7805 */ /* 0x000fe4000001ff00 */
[----:B------:R-:W-:Y:S01]  /*11b0*/  CS2R R140, SRZ ;  /* 0x00000000008c7805 */ /* 0x000fe2000001ff00 */
[----:B------:R-:W-:Y:S01]  /*11c0*/  IMAD.MOV.U32 R0, RZ, RZ, RZ ;  /* 0x000000ffff007224 */ /* 0x000fe200078e00ff */
[----:B0-----:R-:W-:Y:S02]  /*11d0*/  SHF.R.U32.HI R4, RZ, 0x1f, R207 ;  /* 0x0000001fff047819 */ /* 0x001fe400000116cf */
[----:B------:R-:W-:Y:S02]  /*11e0*/  CS2R R138, SRZ ;  /* 0x00000000008a7805 */ /* 0x000fe4000001ff00 */
[----:B------:R-:W-:Y:S02]  /*11f0*/  CS2R R136, SRZ ;  /* 0x0000000000887805 */ /* 0x000fe4000001ff00 */
[----:B------:R-:W-:-:S02]  /*1200*/  CS2R R134, SRZ ;  /* 0x0000000000867805 */ /* 0x000fc4000001ff00 */
[----:B------:R-:W-:Y:S02]  /*1210*/  LEA.HI.SX32 R207, R207, R4, 0x1c ;  /* 0x00000004cfcf7211 */ /* 0x000fe400078fe2ff */
        /* <DEDUP_REMOVED lines=41> */
[----:B------:R-:W-:Y:S01]  /*14b0*/  CS2R R52, SRZ ;  /* 0x0000000000347805 */ /* 0x000fe2000001ff00 */
[----:B------:R-:W-:Y:S01]  /*14c0*/  IMAD.MOV.U32 R157, RZ, RZ, RZ ;  /* 0x000000ffff9d7224 */ /* 0x000fe200078e00ff */
        /* <DEDUP_REMOVED lines=8> */
[----:B------:R-:W-:Y:S01]  /*1550*/  CS2R R32, SRZ ;  /* 0x0000000000207805 */ /* 0x000fe2000001ff00 */
[----:B------:R-:W-:Y:S01]  /*1560*/  IMAD.MOV.U32 R10, RZ, RZ, RZ ;  /* 0x000000ffff0a7224 */ /* 0x000fe200078e00ff */
[----:B------:R-:W-:Y:S02]  /*1570*/  CS2R R26, SRZ ;  /* 0x00000000001a7805 */ /* 0x000fe4000001ff00 */
[----:B------:R-:W-:Y:S02]  /*1580*/  CS2R R28, SRZ ;  /* 0x00000000001c7805 */ /* 0x000fe4000001ff00 */
[----:B------:R-:W-:Y:S01]  /*1590*/  CS2R R24, SRZ ;  /* 0x0000000000187805 */ /* 0x000fe2000001ff00 */
[----:B------:R-:W-:Y:S06]  /*15a0*/  @!P1 BRA `(.L_x_1108) ;  /* 0x0000005000e89947 */ /* 0x000fec0003800000 */
[----:B------:R-:W0:Y:S01]  /*15b0*/  S2UR UR53, SR_CgaCtaId ;  /* 0x00000000003579c3 */ /* 0x000e220000008800 */
[----:B------:R-:W1:Y:S01]  /*15c0*/  SHFL.IDX PT, R0, R221, RZ, 0x1f ;  /* 0x00001fffdd007589 */ /* 0x000e6200000e0000 */
[----:B------:R-:W-:Y:S02]  /*15d0*/  UMOV UR40, 0x400 ;  /* 0x0000040000287882 */ /* 0x000fe40000000000 */
[----:B0-----:R-:W-:Y:S01]  /*15e0*/  ULEA UR40, UR53, UR40, 0x18 ;  /* 0x0000002835287291 */ /* 0x001fe2000f8ec03f */
[----:B-1----:R-:W-:-:S03]  /*15f0*/  R2UR UR4, R0 ;  /* 0x00000000000472ca */ /* 0x002fc600000e0000 */
[----:B------:R-:W-:-:S04]  /*1600*/  UIADD3 UR6, UR40, 0x18400, URZ ;  /* 0x0001840028067890 */ /* 0x000fc8000fffe03f */
[----:B------:R-:W-:-:S06]  /*1610*/  ULOP3.LUT UP0, URZ, UR6, 0x1bf, URZ, 0xc0, !UPT ;  /* 0x000001bf063f7892 */ /* 0x000fcc000f80c03f */
[----:B------:R-:W-:Y:S01]  /*1620*/  PLOP3.LUT P0, PT, PT, PT, UP0, 0x80, 0x0 ;  /* 0x000000000000781c */ /* 0x000fe20003f0f008 */
[----:B------:R-:W-:-:S04]  /*1630*/  ULEA.HI UR5, UR4, UR4, URZ, 0x1 ;  /* 0x0000000404057291 */ /* 0x000fc8000f8f083f */
[----:B------:R-:W-:-:S04]  /*1640*/  ULOP3.LUT UR5, UR5, 0xffffe, URZ, 0xc0, !UPT ;  /* 0x000ffffe05057892 */ /* 0x000fc8000f8ec03f */
[----:B------:R-:W-:-:S04]  /*1650*/  UIADD3 UR41, UR4, -UR5, URZ ;  /* 0x8000000504297290 */ /* 0x000fc8000fffe03f */
[----:B------:R-:W-:Y:S08]  /*1660*/  @!P0 BRA `(.L_x_1109) ;  /* 0x0000000000408947 */ /* 0x000ff00003800000 */
        /* <DEDUP_REMOVED lines=16> */
.L_x_1109:
[----:B------:R-:W-:Y:S01]  /*1770*/  R2UR UR5, R219 ;  /* 0x00000000db0572ca */ /* 0x000fe200000e0000 */
[----:B------:R-:W0:-:S12]  /*1780*/  S2R R16, SR_TID.X ;  /* 0x0000000000107919 */ /* 0x000e180000002100 */
[----:B------:R-:W-:-:S04]  /*1790*/  ULEA.HI UR4, UR5, UR5, URZ, 0x1 ;  /* 0x0000000505047291 */ /* 0x000fc8000f8f083f */
[----:B------:R-:W-:-:S04]  /*17a0*/  ULOP3.LUT UR4, UR4, 0xfffffffe, URZ, 0xc0, !UPT ;  /* 0xfffffffe04047892 */ /* 0x000fc8000f8ec03f */
[----:B------:R-:W-:-:S06]  /*17b0*/  UIADD3 UR4, UR5, -UR4, URZ ;  /* 0x8000000405047290 */ /* 0x000fcc000fffe03f */
[----:B------:R-:W-:-:S05]  /*17c0*/  IMAD.U32 R0, RZ, RZ, UR4 ;  /* 0x00000004ff007e24 */ /* 0x000fca000f8e00ff */
[----:B------:R-:W-:Y:S02]  /*17d0*/  SHF.L.U32 R0, R0, 0x1f, RZ ;  /* 0x0000001f00007819 */ /* 0x000fe400000006ff */
[----:B0-----:R-:W-:Y:S02]  /*17e0*/  SHF.R.U32.HI R16, RZ, 0x7, R16 ;  /* 0x00000007ff107819 */ /* 0x001fe40000011610 */
[----:B------:R-:W0:Y:S02]  /*17f0*/  SYNCS.PHASECHK.TRANS64.TRYWAIT P0, [UR40+0x32400], R0 ;  /* 0x03240000ff0075a7 */ /* 0x000e240008000168 */
[----:B------:R-:W-:Y:S01]  /*1800*/  IADD3 R208, R16, 0x8, RZ ;  /* 0x0000000810d07810 */ /* 0x000fe20007ffe0ff */
[----:B0-----:R-:W-:Y:S06]  /*1810*/  @!P0 BRA `(.L_x_1110) ;  /* 0x000000dc00888947 */ /* 0x001fec0003800000 */
.L_x_1244:
[----:B------:R-:W-:Y:S05]  /*1820*/  WARPSYNC.ALL ;  /* 0x0000000000007948 */ /* 0x000fea0003800000 */
[----:B------:R-:W-:Y:S01]  /*1830*/  R2UR UR4, R226 ;  /* 0x00000000e20472ca */ /* 0x000fe200000e0000 */
[----:B------:R1:W-:-:S12]  /*1840*/  BAR.SYNC.DEFER_BLOCKING R208, 0x100 ;  /* 0x000400d00000751d */ /* 0x0003d80000010000 */
[----:B0-----:R-:W-:-:S05]  /*1850*/  IMAD.U32 R3, RZ, RZ, UR4 ;  /* 0x00000004ff037e24 */ /* 0x001fca000f8e00ff */
[----:B------:R-:W-:-:S13]  /*1860*/  ISETP.NE.AND P0, PT, R3, 0x3, PT ;  /* 0x000000030300780c */ /* 0x000fda0003f05270 */
[----:B-1----:R-:W-:Y:S05]  /*1870*/  @!P0 BRA `(.L_x_1111) ;  /* 0x0000000000048947 */ /* 0x002fea0003800000 */
[----:B------:R-:W-:Y:S01]  /*1880*/  BPT.TRAP 0x1 ;  /* 0x000000040000795c */ /* 0x000fe20000300000 */
.L_x_1111:
[----:B------:R-:W-:Y:S01]  /*1890*/  ULEA UR52, UR38, UR40, 0x3 ;  /* 0x0000002826347291 */ /* 0x000fe2000f8e183f */
[----:B------:R-:W-:-:S05]  /*18a0*/  IMAD.U32 R3, RZ, RZ, UR39 ;  /* 0x00000027ff037e24 */ /* 0x000fca000f8e00ff */
[----:B------:R-:W-:-:S04]  /*18b0*/  SHF.L.U32 R3, R3, 0x1f, RZ ;  /* 0x0000001f03037819 */ /* 0x000fc800000006ff */
[----:B------:R0:W1:Y:S01]  /*18c0*/  SYNCS.PHASECHK.TRANS64.TRYWAIT P1, [UR52+0x32430], R3 ;  /* 0x03243003ff0075a7 */ /* 0x0000620008020174 */
[----:B------:R-:W-:Y:S05]  /*18d0*/  @!P0 BRA `(.L_x_1112) ;  /* 0x0000000000048947 */ /* 0x000fea0003800000 */
[----:B------:R-:W-:Y:S01]  /*18e0*/  BPT.TRAP 0x1 ;  /* 0x000000040000795c */ /* 0x000fe20000300000 */
.L_x_1112:
[----:B-1----:R-:W-:Y:S05]  /*18f0*/  @P1 BRA `(.L_x_1113) ;  /* 0x0000000000081947 */ /* 0x002fea0003800000 */
[----:B------:R-:W1:Y:S02]  /*1900*/  SYNCS.PHASECHK.TRANS64.TRYWAIT P1, [UR52+0x32430], R3 ;  /* 0x03243003ff0075a7 */ /* 0x000e640008020174 */
[----:B-1----:R-:W-:Y:S05]  /*1910*/  @!P1 BRA `(.L_x_1114) ;  /* 0x000000dc00609947 */ /* 0x002fea0003800000 */
.L_x_1113:
[----:B------:R-:W-:Y:S01]  /*1920*/  UIADD3 UR4, UR40, 0x1c400, URZ ;  /* 0x0001c40028047890 */ /* 0x000fe2000fffe03f */
[----:B------:R-:W-:Y:S01]  /*1930*/  WARPGROUP.ARRIVE ;  /* 0x00000000000079c5 */ /* 0x000fe20000000000 */
[----:B------:R-:W-:Y:S02]  /*1940*/  ULEA UR41, UR41, UR40, 0xd ;  /* 0x0000002829297291 */ /* 0x000fe4000f8e683f */
[----:B------:R-:W-:Y:S02]  /*1950*/  USHF.R.U32.HI UR4, URZ, 0x4, UR4 ;  /* 0x000000043f047899 */ /* 0x000fe40008011604 */
[----:B------:R-:W-:Y:S02]  /*1960*/  UIADD3 UR5, UR41, 0x18400, URZ ;  /* 0x0001840029057890 */ /* 0x000fe4000fffe03f */
[----:B------:R-:W-:Y:S02]  /*1970*/  ULOP3.LUT UR4, UR4, 0x3fff, URZ, 0xc0, !UPT ;  /* 0x00003fff04047892 */ /* 0x000fe4000f8ec03f */
[----:B------:R-:W-:-:S02]  /*1980*/  USHF.R.U32.HI UR5, URZ, 0x4, UR5 ;  /* 0x000000043f057899 */ /* 0x000fc40008011605 */
[----:B------:R-:W-:Y:S02]  /*1990*/  ULOP3.LUT UR60, UR4, 0x10000, URZ, 0xfc, !UPT ;  /* 0x00010000043c7892 */ /* 0x000fe4000f8efc3f */
[----:B------:R-:W-:Y:S02]  /*19a0*/  ULOP3.LUT UR5, UR5, 0x3fff, URZ, 0xc0, !UPT ;  /* 0x00003fff05057892 */ /* 0x000fe4000f8ec03f */
[----:B------:R-:W-:Y:S02]  /*19b0*/  UIMAD UR4, UR38, 0x300, UR60 ;  /* 0x00000300260478a4 */ /* 0x000fe4000f8e023c */
[----:B------:R-:W-:Y:S01]  /*19c0*/  ULOP3.LUT UR7, UR5, 0x10000, URZ, 0xfc, !UPT ;  /* 0x0001000005077892 */ /* 0x000fe2000f8efc3f */
[----:B------:R-:W-:Y:S01]  /*19d0*/  UMOV UR11, 0x40000040 ;  /* 0x40000040000b7882 */ /* 0x000fe20000000000 */
[----:B------:R-:W-:Y:S02]  /*19e0*/  UMOV UR9, 0x40000040 ;  /* 0x4000004000097882 */ /* 0x000fe40000000000 */
[----:B------:R-:W-:Y:S01]  /*19f0*/  UIADD3 UR5, UR7, 0x2, URZ ;  /* 0x0000000207057890 */ /* 0x000fe2000fffe03f */
[----:B------:R-:W-:Y:S01]  /*1a00*/  IMAD.U32 R21, RZ, RZ, UR9 ;  /* 0x00000009ff157e24 */ /* 0x000fe2000f8e00ff */
[----:B------:R-:W-:Y:S01]  /*1a10*/  UMOV UR10, UR4 ;  /* 0x00000004000a7c82 */ /* 0x000fe20008000000 */
[----:B------:R-:W-:Y:S01]  /*1a20*/  UMOV UR8, UR7 ;  /* 0x0000000700087c82 */ /* 0x000fe20008000000 */
[----:B------:R-:W-:Y:S01]  /*1a30*/  UIADD3 UR6, UR4, 0x2, URZ ;  /* 0x0000000204067890 */ /* 0x000fe2000fffe03f */
[----:B------:R-:W-:Y:S01]  /*1a40*/  HGMMA.64x96x16.F32 R24, gdesc[UR8], RZ, !UPT, gsb0 ;  /* 0x01600000081879f0 */ /* 0x000fe2000c0008ff */
[----:B------:R-:W-:Y:S01]  /*1a50*/  IMAD.U32 R20, RZ, RZ, UR8 ;  /* 0x00000008ff147e24 */ /* 0x000fe2000f8e00ff */
[----:B------:R-:W-:Y:S01]  /*1a60*/  UMOV UR8, UR5 ;  /* 0x0000000500087c82 */ /* 0x000fe20008000000 */
[----:B------:R-:W-:Y:S01]  /*1a70*/  UMOV UR9, 0x40000040 ;  /* 0x4000004000097882 */ /* 0x000fe20000000000 */
[----:B------:R-:W-:Y:S01]  /*1a80*/  UMOV UR11, 0x40000040 ;  /* 0x40000040000b7882 */ /* 0x000fe20000000000 */
[----:B------:R-:W-:Y:S01]  /*1a90*/  UIADD3 UR5, UR7, 0x4, URZ ;  /* 0x0000000407057890 */ /* 0x000fe2000fffe03f */
[----:B------:R-:W-:Y:S01]  /*1aa0*/  IMAD.U32 R18, RZ, RZ, UR8 ;  /* 0x00000008ff127e24 */ /* 0x000fe2000f8e00ff */
[----:B------:R-:W-:Y:S01]  /*1ab0*/  UMOV UR10, UR6 ;  /* 0x00000006000a7c82 */ /* 0x000fe20008000000 */
[----:B------:R-:W-:Y:S01]  /*1ac0*/  UIADD3 UR6, UR4, 0x4, URZ ;  /* 0x0000000404067890 */ /* 0x000fe2000fffe03f */
[----:B------:R-:W-:Y:S01]  /*1ad0*/  IMAD.U32 R19, RZ, RZ, UR9 ;  /* 0x00000009ff137e24 */ /* 0x000fe2000f8e00ff */
[----:B------:R-:W-:Y:S01]  /*1ae0*/  UIADD3 UR4, UR4, 0x6, URZ ;  /* 0x0000000604047890 */ /* 0x000fe2000fffe03f */
[----:B------:R-:W-:-:S02]  /*1af0*/  WARPGROUP.DEPBAR.LE gsb0, 0x0 ;  /* 0x00008000000079c5 */ /* 0x000fc40000010000 */
[----:B------:R-:W-:-:S06]  /*1b00*/  WARPGROUP.ARRIVE ;  /* 0x00000000000079c5 */ /* 0x000fcc0000000000 */
[----:B------:R-:W-:Y:S01]  /*1b10*/  HGMMA.64x96x16.F32 R24, gdesc[UR8], R24, gsb0 ;  /* 0x01600000081879f0 */ /* 0x000fe20008000818 */
[----:B------:R-:W-:Y:S01]  /*1b20*/  UMOV UR8, UR5 ;  /* 0x0000000500087c82 */ /* 0x000fe20008000000 */
[----:B------:R-:W-:Y:S01]  /*1b30*/  UMOV UR9, 0x40000040 ;  /* 0x4000004000097882 */ /* 0x000fe20000000000 */
[----:B------:R-:W-:Y:S01]  /*1b40*/  UMOV UR10, UR6 ;  /* 0x00000006000a7c82 */ /* 0x000fe20008000000 */
[----:B------:R-:W-:Y:S01]  /*1b50*/  UMOV UR11, 0x40000040 ;  /* 0x40000040000b7882 */ /* 0x000fe20000000000 */
[----:B------:R-:W-:Y:S01]  /*1b60*/  UIADD3 UR5, UR7, 0x6, URZ ;  /* 0x0000000607057890 */ /* 0x000fe2000fffe03f */
[----:B------:R-:W-:Y:S02]  /*1b70*/  IMAD.U32 R16, RZ, RZ, UR8 ;  /* 0x00000008ff107e24 */ /* 0x000fe4000f8e00ff */
[----:B------:R-:W-:Y:S01]  /*1b80*/  IMAD.U32 R17, RZ, RZ, UR9 ;  /* 0x00000009ff117e24 */ /* 0x000fe2000f8e00ff */
[----:B------:R-:W-:Y:S02]  /*1b90*/  WARPGROUP.DEPBAR.LE gsb0, 0x0 ;  /* 0x00008000000079c5 */ /* 0x000fe40000010000 */
[----:B------:R-:W-:-:S06]  /*1ba0*/  WARPGROUP.ARRIVE ;  /* 0x00000000000079c5 */ /* 0x000fcc0000000000 */
[----:B------:R-:W-:Y:S01]  /*1bb0*/  HGMMA.64x96x16.F32 R24, gdesc[UR8], R24, gsb0 ;  /* 0x01600000081879f0 */ /* 0x000fe20008000818 */
[----:B------:R-:W-:Y:S01]  /*1bc0*/  UMOV UR8, UR5 ;  /* 0x0000000500087c82 */ /* 0x000fe20008000000 */
[----:B------:R-:W-:Y:S01]  /*1bd0*/  UMOV UR9, 0x40000040 ;  /* 0x4000004000097882 */ /* 0x000fe20000000000 */
[----:B------:R-:W-:Y:S01]  /*1be0*/  UMOV UR10, UR4 ;  /* 0x00000004000a7c82 */ /* 0x000fe20008000000 */
[----:B------:R-:W-:Y:S01]  /*1bf0*/  UMOV UR11, 0x40000040 ;  /* 0x40000040000b7882 */ /* 0x000fe20000000000 */
[----:B------:R-:W-:Y:S02]  /*1c00*/  IMAD.U32 R14, RZ, RZ, UR8 ;  /* 0x00000008ff0e7e24 */ /* 0x000fe4000f8e00ff */
[----:B------:R-:W-:Y:S01]  /*1c10*/  IMAD.U32 R15, RZ, RZ, UR9 ;  /* 0x00000009ff0f7e24 */ /* 0x000fe2000f8e00ff */
[----:B------:R-:W-:Y:S02]  /*1c20*/  WARPGROUP.DEPBAR.LE gsb0, 0x0 ;  /* 0x00008000000079c5 */ /* 0x000fe40000010000 */
[----:B------:R-:W-:-:S06]  /*1c30*/  WARPGROUP.ARRIVE ;  /* 0x00000000000079c5 */ /* 0x000fcc0000000000 */
[----:B------:R-:W-:Y:S03]  /*1c40*/  HGMMA.64x96x16.F32 R24, gdesc[UR8], R24, gsb0 ;  /* 0x01600000081879f0 */ /* 0x000fe60008000818 */
[----:B------:R-:W-:Y:S02]  /*1c50*/  WARPGROUP.DEPBAR.LE gsb0, 0x0 ;  /* 0x00008000000079c5 */ /* 0x000fe40000010000 */
[----:B------:R-:W2:Y:S02]  /*1c60*/  SYNCS.PHASECHK.TRANS64.TRYWAIT P1, [UR40+0x32410], R0 ;  /* 0x03241000ff0075a7 */ /* 0x000ea40008020168 */
[----:B--2---:R-:W-:Y:S05]  /*1c70*/  @!P1 BRA `(.L_x_1115) ;  /* 0x000000d800a09947 */ /* 0x004fea0003800000 */
.L_x_1245:
[----:B------:R-:W-:Y:S05]  /*1c80*/  @!P0 BRA `(.L_x_1116) ;  /* 0x0000000000048947 */ /* 0x000fea0003800000 */
[----:B------:R-:W-:Y:S01]  /*1c90*/  BPT.TRAP 0x1 ;  /* 0x000000040000795c */ /* 0x000fe20000300000 */
.L_x_1116:
[----:B------:R3:W4:Y:S01]  /*1ca0*/  SYNCS.PHASECHK.TRANS64.TRYWAIT P1, [UR52+0x32450], R3 ;  /* 0x03245003ff0075a7 */ /* 0x0007220008020174 */
[----:B------:R-:W-:Y:S05]  /*1cb0*/  @!P0 BRA `(.L_x_1117) ;  /* 0x0000000000048947 */ /* 0x000fea0003800000 */
[----:B------:R-:W-:Y:S01]  /*1cc0*/  BPT.TRAP 0x1 ;  /* 0x000000040000795c */ /* 0x000fe20000300000 */
.L_x_1117:
[----:B----4-:R-:W-:Y:S05]  /*1cd0*/  @P1 BRA `(.L_x_1118) ;  /* 0x0000000000081947 */ /* 0x010fea0003800000 */
[----:B------:R-:W4:Y:S02]  /*1ce0*/  SYNCS.PHASECHK.TRANS64.TRYWAIT P1, [UR52+0x32450], R3 ;  /* 0x03245003ff0075a7 */ /* 0x000f240008020174 */
[----:B----4-:R-:W-:Y:S05]  /*1cf0*/  @!P1 BRA `(.L_x_1119) ;  /* 0x000000d800989947 */ /* 0x010fea0003800000 */
.L_x_1118:
[----:B------:R-:W-:Y:S01]  /*1d00*/  UIADD3 UR40, UR40, 0x400, URZ ;  /* 0x0000040028287890 */ /* 0x000fe2000fffe03f */
[----:B------:R-:W-:Y:S01]  /*1d10*/  WARPGROUP.ARRIVE ;  /* 0x00000000000079c5 */ /* 0x000fe20000000000 */
[----:B------:R-:W-:-:S05]  /*1d20*/  UIADD3 UR41, UR41, 0x22400, URZ ;  /* 0x0002240029297890 */ /* 0x000fca000fffe03f */
[----:B--2---:R-:W2:Y:S01]  /*1d30*/  S2R R0, SR_TID.X ;  /* 0x0000000000007919 */ /* 0x004ea20000002100 */
[----:B------:R-:W-:Y:S02]  /*1d40*/  USHF.R.U32.HI UR6, URZ, 0x4, UR40 ;  /* 0x000000043f067899 */ /* 0x000fe40008011628 */
[----:B------:R-:W-:Y:S02]  /*1d50*/  USHF.R.U32.HI UR41, URZ, 0x4, UR41 ;  /* 0x000000043f297899 */ /* 0x000fe40008011629 */
[----:B------:R-:W-:Y:S02]  /*1d60*/  ULOP3.LUT UR6, UR6, 0x3fff, URZ, 0xc0, !UPT ;  /* 0x00003fff06067892 */ /* 0x000fe4000f8ec03f */
[----:B------:R-:W-:Y:S02]  /*1d70*/  ULOP3.LUT UR4, UR41, 0x3fff, URZ, 0xc0, !UPT ;  /* 0x00003fff29047892 */ /* 0x000fe4000f8ec03f */
[----:B------:R-:W-:Y:S02]  /*1d80*/  ULOP3.LUT UR7, UR6, 0x10000, URZ, 0xfc, !UPT ;  /* 0x0001000006077892 */ /* 0x000fe4000f8efc3f */
[----:B------:R-:W-:-:S02]  /*1d90*/  ULOP3.LUT UR4, UR4, 0x10000, URZ, 0xfc, !UPT ;  /* 0x0001000004047892 */ /* 0x000fc4000f8efc3f */
[----:B------:R-:W-:Y:S01]  /*1da0*/  UIMAD UR5, UR38, 0xc00, UR7 ;  /* 0x00000c00260578a4 */ /* 0x000fe2000f8e0207 */
[----:B------:R-:W-:Y:S01]  /*1db0*/  UMOV UR9, 0x40000040 ;  /* 0x4000004000097882 */ /* 0x000fe20000000000 */
[----:B------:R-:W-:Y:S01]  /*1dc0*/  UMOV UR11, 0x40000040 ;  /* 0x40000040000b7882 */ /* 0x000fe20000000000 */
[----:B------:R-:W-:Y:S02]  /*1dd0*/  IMAD.U32 R13, RZ, RZ, UR9 ;  /* 0x00000009ff0d7e24 */ /* 0x000fe4000f8e00ff */
[----:B------:R-:W-:Y:S01]  /*1de0*/  UMOV UR8, UR4 ;  /* 0x0000000400087c82 */ /* 0x000fe20008000000 */
[----:B------:R-:W-:Y:S01]  /*1df0*/  UMOV UR13, 0x40000040 ;  /* 0x40000040000d7882 */ /* 0x000fe20000000000 */
[----:B------:R-:W-:Y:S01]  /*1e00*/  UMOV UR10, UR5 ;  /* 0x00000005000a7c82 */ /* 0x000fe20008000000 */
[----:B------:R-:W-:Y:S01]  /*1e10*/  IMAD.U32 R12, RZ, RZ, UR8 ;  /* 0x00000008ff0c7e24 */ /* 0x000fe2000f8e00ff */
[----:B------:R-:W-:Y:S01]  /*1e20*/  HGMMA.64x96x16.F32 R24, gdesc[UR8], R24, gsb0 ;  /* 0x01600000081879f0 */ /* 0x000fe20008000818 */
[----:B------:R-:W-:Y:S01]  /*1e30*/  UIADD3 UR8, UR4, 0x2, URZ ;  /* 0x0000000204087890 */ /* 0x000fe2000fffe03f */
[----:B------:R-:W-:Y:S01]  /*1e40*/  IMAD.U32 R11, RZ, RZ, UR13 ;  /* 0x0000000dff0b7e24 */ /* 0x000fe2000f8e00ff */
[----:B------:R-:W-:Y:S01]  /*1e50*/  UIADD3 UR9, UR5, 0x2, URZ ;  /* 0x0000000205097890 */ /* 0x000fe2000fffe03f */
[----:B------:R-:W-:Y:S01]  /*1e60*/  UMOV UR15, 0x40000040 ;  /* 0x40000040000f7882 */ /* 0x000fe20000000000 */
[----:B------:R-:W-:-:S03]  /*1e70*/  UIADD3 UR10, UR5, 0x302, URZ ;  /* 0x00000302050a7890 */ /* 0x000fc6000fffe03f */
[----:B------:R-:W-:Y:S01]  /*1e80*/  UMOV UR12, UR8 ;  /* 0x00000008000c7c82 */ /* 0x000fe20008000000 */
[----:B------:R-:W-:Y:S01]  /*1e90*/  UIADD3 UR8, UR4, 0x4, URZ ;  /* 0x0000000404087890 */ /* 0x000fe2000fffe03f */
[----:B------:R-:W-:Y:S01]  /*1ea0*/  IMAD.U32 R10, RZ, RZ, UR12 ;  /* 0x0000000cff0a7e24 */ /* 0x000fe2000f8e00ff */
[----:B------:R-:W-:Y:S01]  /*1eb0*/  UMOV UR14, UR9 ;  /* 0x00000009000e7c82 */ /* 0x000fe20008000000 */
[----:B------:R-:W-:Y:S01]  /*1ec0*/  UIADD3 UR9, UR5, 0x4, URZ ;  /* 0x0000000405097890 */ /* 0x000fe2000fffe03f */
[----:B--2---:R-:W-:Y:S01]  /*1ed0*/  SHF.R.U32.HI R0, RZ, 0x7, R0 ;  /* 0x00000007ff007819 */ /* 0x004fe20000011600 */
[----:B------:R-:W-:Y:S01]  /*1ee0*/  UMOV UR11, 0x40000040 ;  /* 0x40000040000b7882 */ /* 0x000fe20000000000 */
[----:B------:R-:W-:Y:S02]  /*1ef0*/  UIADD3 UR16, UR4, 0x406, URZ ;  /* 0x0000040604107890 */ /* 0x000fe4000fffe03f */
[----:B------:R-:W-:Y:S01]  /*1f00*/  UIADD3 UR18, UR5, 0x306, URZ ;  /* 0x0000030605127890 */ /* 0x000fe2000fffe03f */
[----:B------:R-:W-:Y:S01]  /*1f10*/  IADD3 R0, -R0, 0xb, RZ ;  /* 0x0000000b00007810 */ /* 0x000fe20007ffe1ff */
[----:B------:R-:W-:Y:S01]  /*1f20*/  UMOV UR17, 0x40000040 ;  /* 0x4000004000117882 */ /* 0x000fe20000000000 */
[----:B------:R-:W-:Y:S01]  /*1f30*/  UMOV UR19, 0x40000040 ;  /* 0x4000004000137882 */ /* 0x000fe20000000000 */
[----:B------:R-:W-:-:S02]  /*1f40*/  UIADD3 UR20, UR4, 0x800, URZ ;  /* 0x0000080004147890 */ /* 0x000fc4000fffe03f */
[----:B------:R-:W-:Y:S01]  /*1f50*/  UIADD3 UR22, UR5, 0x600, URZ ;  /* 0x0000060005167890 */ /* 0x000fe2000fffe03f */
[----:B------:R-:W-:Y:S01]  /*1f60*/  UMOV UR21, 0x40000040 ;  /* 0x4000004000157882 */ /* 0x000fe20000000000 */
        /* <DEDUP_REMOVED lines=29> */
[----:B------:R-:W-:Y:S02]  /*2140*/  WARPGROUP.DEPBAR.LE gsb0, 0x0 ;  /* 0x00008000000079c5 */ /* 0x000fe40000010000 */
[----:B------:R-:W-:-:S06]  /*2150*/  WARPGROUP.ARRIVE ;  /* 0x00000000000079c5 */ /* 0x000fcc0000000000 */
[----:B------:R-:W-:Y:S01]  /*2160*/  HGMMA.64x96x16.F32 R24, gdesc[UR12], R24, gsb0 ;  /* 0x016000000c1879f0 */ /* 0x000fe20008000818 */
[----:B------:R-:W-:Y:S01]  /*2170*/  UMOV UR12, UR8 ;  /* 0x00000008000c7c82 */ /* 0x000fe20008000000 */
[----:B------:R-:W-:Y:S01]  /*2180*/  UMOV UR13, 0x40000040 ;  /* 0x40000040000d7882 */ /* 0x000fe20000000000 */
[----:B------:R-:W-:Y:S01]  /*2190*/  UMOV UR14, UR9 ;  /* 0x00000009000e7c82 */ /* 0x000fe20008000000 */
[----:B------:R-:W-:Y:S01]  /*21a0*/  UMOV UR15, 0x40000040 ;  /* 0x40000040000f7882 */ /* 0x000fe20000000000 */
[----:B------:R-:W-:Y:S01]  /*21b0*/  UIADD3 UR8, UR4, 0x6, URZ ;  /* 0x0000000604087890 */ /* 0x000fe2000fffe03f */
[----:B------:R-:W-:Y:S01]  /*21c0*/  IMAD.U32 R8, RZ, RZ, UR12 ;  /* 0x0000000cff087e24 */ /* 0x000fe2000f8e00ff */
[----:B------:R-:W-:Y:S01]  /*21d0*/  UIADD3 UR9, UR5, 0x6, URZ ;  /* 0x0000000605097890 */ /* 0x000fe2000fffe03f */
        /* <DEDUP_REMOVED lines=11> */
[----:B------:R-:W-:Y:S01]  /*2290*/  MOV R7, UR13 ;  /* 0x0000000d00077c02 */ /* 0x000fe20008000f00 */
        /* <DEDUP_REMOVED lines=8> */
[----:B-1----:R-:W-:Y:S01]  /*2320*/  IMAD.U32 R4, RZ, RZ, UR12 ;  /* 0x0000000cff047e24 */ /* 0x002fe2000f8e00ff */
[----:B------:R-:W-:Y:S01]  /*2330*/  UMOV UR9, 0x40000040 ;  /* 0x4000004000097882 */ /* 0x000fe20000000000 */
[----:B------:R-:W-:Y:S01]  /*2340*/  IMAD.U32 R5, RZ, RZ, UR13 ;  /* 0x0000000dff057e24 */ /* 0x000fe2000f8e00ff */
        /* <DEDUP_REMOVED lines=44> */
.L_x_1120:
[----:B0--3--:R-:W-:Y:S01]  /*2610*/  IMAD R3, R207, -0x60, R23 ;  /* 0xffffffa0cf037824 */ /* 0x009fe200078e0217 */
[----:B------:R-:W-:Y:S01]  /*2620*/  ULDC UR4, c[0x0][0xa80] ;  /* 0x0002a00000047ab9 */ /* 0x000fe20000000800 */
[----:B------:R-:W-:Y:S02]  /*2630*/  UIADD3 UR5, UR52, 0x32440, URZ ;  /* 0x0003244034057890 */ /* 0x000fe4000fffe03f */
[----:B------:R-:W-:Y:S01]  /*2640*/  VIADD R22, R3, 0x60 ;  /* 0x0000006003167836 */ /* 0x000fe20000000000 */
[----:B------:R-:W-:Y:S02]  /*2650*/  ULOP3.LUT UR6, UR6, 0x3000000, URZ, 0xfc, !UPT ;  /* 0x0300000006067892 */ /* 0x000fe4000f8efc3f */
[----:B------:R-:W-:Y:S01]  /*2660*/  UPRMT UR5, UR53, 0x654, UR5 ;  /* 0x0000065435057896 */ /* 0x000fe20008000005 */
[----:B------:R-:W-:Y:S01]  /*2670*/  IMAD R22, R223, -0x2, R22 ;  /* 0xfffffffedf167824 */ /* 0x000fe200078e0216 */
[----:B------:R-:W-:-:S04]  /*2680*/  UMOV UR11, 0x40000040 ;  /* 0x40000040000b7882 */ /* 0x000fc80000000000 */
[C---:B------:R-:W-:Y:S02]  /*2690*/  ISETP.GT.AND P2, PT, R22.reuse, RZ, PT ;  /* 0x000000ff1600720c */ /* 0x040fe40003f44270 */
[C---:B------:R-:W-:Y:S01]  /*26a0*/  ISETP.GT.AND P1, PT, R22.reuse, 0x1, PT ;  /* 0x000000011600780c */ /* 0x040fe20003f24270 */
[----:B------:R-:W-:Y:S01]  /*26b0*/  SYNCS.ARRIVE.TRANS64.RED.A1T0 RZ, [UR5], RZ ;  /* 0x000000ffffff79a7 */ /* 0x000fe20008100405 */
[----:B------:R-:W-:Y:S02]  /*26c0*/  ISETP.GT.AND P6, PT, R22, 0x8, PT ;  /* 0x000000081600780c */ /* 0x000fe40003fc4270 */
[----:B------:R-:W-:Y:S02]  /*26d0*/  FSEL R75, R24, -INF , P2 ;  /* 0xff800000184b7808 */ /* 0x000fe40001000000 */
[----:B------:R-:W-:Y:S02]  /*26e0*/  FSEL R25, R25, -INF , P1 ;  /* 0xff80000019197808 */ /* 0x000fe40000800000 */
[----:B------:R-:W-:-:S02]  /*26f0*/  ISETP.GT.AND P5, PT, R22, 0x9, PT ;  /* 0x000000091600780c */ /* 0x000fc40003fa4270 */
[----:B------:R-:W-:Y:S02]  /*2700*/  FSEL R79, R28, -INF , P6 ;  /* 0xff8000001c4f7808 */ /* 0x000fe40003000000 */
[----:B------:R-:W-:Y:S02]  /*2710*/  FMNMX.FTZ R24, R75, R25, !PT ;  /* 0x000000194b187209 */ /* 0x000fe40007810000 */
[C---:B------:R-:W-:Y:S02]  /*2720*/  ISETP.GT.AND P4, PT, R22.reuse, 0x10, PT ;  /* 0x000000101600780c */ /* 0x040fe40003f84270 */
        /* <DEDUP_REMOVED lines=15> */
[C---:B------:R-:W-:Y:S02]  /*2820*/  ISETP.GT.AND P6, PT, R22.reuse, 0x20, PT ;  /* 0x000000201600780c */ /* 0x040fe40003fc4270 */
        /* <DEDUP_REMOVED lines=39> */
[----:B------:R-:W-:Y:S02]  /*2aa0*/  FSEL R182, R53, -INF , P5 ;  /* 0xff80000035b67808 */ /* 0x000fe40002800000 */
[----:B------:R-:W-:-:S02]  /*2ab0*/  FMNMX.FTZ R3, R179, R26, !PT ;  /* 0x0000001ab3037209 */ /* 0x000fc40007810000 */
[----:B------:R-:W-:Y:S02]  /*2ac0*/  FSEL R173, R47, -INF , P3 ;  /* 0xff8000002fad7808 */ /* 0x000fe40001800000 */
[----:B------:R-:W-:Y:S02]  /*2ad0*/  FMNMX.FTZ R24, R169, R24, !PT ;  /* 0x00000018a9187209 */ /* 0x000fe40007810000 */
[----:B------:R-:W-:Y:S02]  /*2ae0*/  FMNMX.FTZ R26, R182, R3, !PT ;  /* 0x00000003b61a7209 */ /* 0x000fe40007810000 */
[----:B------:R-:W-:Y:S02]  /*2af0*/  FSEL R170, R50, -INF , P2 ;  /* 0xff80000032aa7808 */ /* 0x000fe40001000000 */
[----:B------:R-:W-:Y:S02]  /*2b00*/  FMNMX.FTZ R3, R173, R24, !PT ;  /* 0x00000018ad037209 */ /* 0x000fe40007810000 */
[----:B------:R-:W-:-:S02]  /*2b10*/  FSEL R174, R51, -INF , P1 ;  /* 0xff80000033ae7808 */ /* 0x000fc40000800000 */
[----:B------:R-:W-:Y:S01]  /*2b20*/  FMNMX.FTZ R3, R170, R3, !PT ;  /* 0x00000003aa037209 */ /* 0x000fe20007810000 */
[----:B------:R0:W-:Y:S01]  /*2b30*/  BAR.SYNC.DEFER_BLOCKING R208, 0x100 ;  /* 0x000400d00000751d */ /* 0x0001e20000010000 */
[----:B------:R-:W-:Y:S02]  /*2b40*/  ISETP.GT.AND P4, PT, R22, 0x40, PT ;  /* 0x000000401600780c */ /* 0x000fe40003f84270 */
[----:B------:R-:W-:Y:S02]  /*2b50*/  FSEL R178, R54, -INF , P6 ;  /* 0xff80000036b27808 */ /* 0x000fe40003000000 */
[----:B------:R-:W-:Y:S02]  /*2b60*/  FMNMX.FTZ R3, R174, R3, !PT ;  /* 0x00000003ae037209 */ /* 0x000fe40007810000 */
[----:B------:R-:W-:Y:S02]  /*2b70*/  ISETP.GT.AND P3, PT, R22, 0x41, PT ;  /* 0x000000411600780c */ /* 0x000fe40003f64270 */
[----:B------:R-:W-:-:S02]  /*2b80*/  FSEL R177, R56, -INF , P4 ;  /* 0xff80000038b17808 */ /* 0x000fc40002000000 */
        /* <DEDUP_REMOVED lines=18> */
[----:B------:R-:W-:Y:S02]  /*2cb0*/  ISETP.GT.AND P4, PT, R22, 0x58, PT ;  /* 0x000000581600780c */ /* 0x000fe40003f84270 */
[----:B------:R-:W-:Y:S02]  /*2cc0*/  FSEL R181, R64, -INF , P1 ;  /* 0xff80000040b57808 */ /* 0x000fe40000800000 */
[----:B------:R-:W-:Y:S02]  /*2cd0*/  FMNMX.FTZ R24, R187, R24, !PT ;  /* 0x00000018bb187209 */ /* 0x000fe40007810000 */
[----:B------:R-:W-:Y:S02]  /*2ce0*/  ISETP.GT.AND P3, PT, R22, 0x59, PT ;  /* 0x000000591600780c */ /* 0x000fe40003f64270 */
[----:B------:R-:W-:Y:S02]  /*2cf0*/  FSEL R203, R63, -INF , P6 ;  /* 0xff8000003fcb7808 */ /* 0x000fe40003000000 */
[----:B------:R-:W-:-:S02]  /*2d00*/  FMNMX.FTZ R22, R200, R3, !PT ;  /* 0x00000003c8167209 */ /* 0x000fc40007810000 */
        /* <DEDUP_REMOVED lines=12> */
[----:B------:R-:W-:Y:S02]  /*2dd0*/  FMNMX.FTZ R24, R189, R24, !PT ;  /* 0x00000018bd187209 */ /* 0x000fe40007810000 */
[----:B------:R-:W-:Y:S02]  /*2de0*/  FSEL R205, R71, -INF , P3 ;  /* 0xff80000047cd7808 */ /* 0x000fe40001800000 */
[----:B------:R-:W-:Y:S01]  /*2df0*/  FMNMX.FTZ R22, R202, R3, !PT ;  /* 0x00000003ca167209 */ /* 0x000fe20007810000 */
[----:B------:R-:W2:Y:S03]  /*2e00*/  SHFL.BFLY PT, R33, R24, 0x2, 0x1f ;  /* 0x0c401f0018217f89 */ /* 0x000ea600000e0000 */
[----:B------:R-:W-:-:S05]  /*2e10*/  FMNMX.FTZ R26, R205, R22, !PT ;  /* 0x00000016cd1a7209 */ /* 0x000fca0007810000 */
[----:B------:R-:W3:Y:S01]  /*2e20*/  SHFL.BFLY PT, R3, R26, 0x2, 0x1f ;  /* 0x0c401f001a037f89 */ /* 0x000ee200000e0000 */
[----:B--2---:R-:W-:-:S05]  /*2e30*/  FMNMX.FTZ R33, R24, R33, !PT ;  /* 0x0000002118217209 */ /* 0x004fca0007810000 */
[----:B------:R-:W2:Y:S01]  /*2e40*/  SHFL.BFLY PT, R22, R33, 0x1, 0x1f ;  /* 0x0c201f0021167f89 */ /* 0x000ea200000e0000 */
[----:B---3--:R-:W-:Y:S01]  /*2e50*/  FMNMX.FTZ R24, R26, R3, !PT ;  /* 0x000000031a187209 */ /* 0x008fe20007810000 */
[----:B------:R-:W-:Y:S01]  /*2e60*/  IMAD.U32 R3, RZ, RZ, UR4 ;  /* 0x00000004ff037e24 */ /* 0x000fe2000f8e00ff */
[----:B------:R-:W-:-:S03]  /*2e70*/  UIMAD UR4, UR38, 0xc00, UR6 ;  /* 0x00000c00260478a4 */ /* 0x000fc6000f8e0206 */
[----:B------:R-:W3:Y:S04]  /*2e80*/  SHFL.BFLY PT, R35, R24, 0x1, 0x1f ;  /* 0x0c201f0018237f89 */ /* 0x000ee800000e0000 */
[----:B------:R-:W-:Y:S01]  /*2e90*/  UMOV UR10, UR4 ;  /* 0x00000004000a7c82 */ /* 0x000fe20008000000 */
[----:B--2---:R-:W-:-:S04]  /*2ea0*/  FMNMX.FTZ R22, R33, R22, !PT ;  /* 0x0000001621167209 */ /* 0x004fc80007810000 */
[C---:B------:R-:W-:Y:S01]  /*2eb0*/  FSETP.NEU.FTZ.AND P1, PT, R22.reuse, -INF , PT ;  /* 0xff8000001600780b */ /* 0x040fe20003f3d000 */
[----:B------:R-:W-:Y:S01]  /*2ec0*/  FMUL.FTZ R204, R22, R3 ;  /* 0x0000000316cc7220 */ /* 0x000fe20000410000 */
[----:B---3--:R-:W-:-:S04]  /*2ed0*/  FMNMX.FTZ R156, R24, R35, !PT ;  /* 0x00000023189c7209 */ /* 0x008fc80007810000 */
[----:B------:R-:W-:Y:S02]  /*2ee0*/  FSEL R204, R204, RZ, P1 ;  /* 0x000000ffcccc7208 */ /* 0x000fe40000800000 */
[C---:B------:R-:W-:Y:S01]  /*2ef0*/  FSETP.NEU.FTZ.AND P1, PT, R156.reuse, -INF , PT ;  /* 0xff8000009c00780b */ /* 0x040fe20003f3d000 */
[-C--:B------:R-:W-:Y:S02]  /*2f00*/  FMUL.FTZ R206, R156, R3.reuse ;  /* 0x000000039cce7220 */ /* 0x080fe40000410000 */
[-CC-:B------:R-:W-:Y:S01]  /*2f10*/  FFMA.FTZ R191, R75, R3.reuse, -R204.reuse ;  /* 0x000000034bbf7223 */ /* 0x180fe200000108cc */
[-CC-:B------:R-:W-:Y:S01]  /*2f20*/  FFMA.FTZ R192, R25, R3.reuse, -R204.reuse ;  /* 0x0000000319c07223 */ /* 0x180fe200000108cc */
[-CC-:B------:R-:W-:Y:S01]  /*2f30*/  FFMA.FTZ R193, R79, R3.reuse, -R204.reuse ;  /* 0x000000034fc17223 */ /* 0x180fe200000108cc */
[----:B------:R-:W-:Y:S01]  /*2f40*/  FSEL R206, R206, RZ, P1 ;  /* 0x000000ffcece7208 */ /* 0x000fe20000800000 */
[-CC-:B------:R-:W-:Y:S01]  /*2f50*/  FFMA.FTZ R194, R29, R3.reuse, -R204.reuse ;  /* 0x000000031dc27223 */ /* 0x180fe200000108cc */
[-CC-:B------:R-:W-:Y:S01]  /*2f60*/  FFMA.FTZ R158, R158, R3.reuse, -R204.reuse ;  /* 0x000000039e9e7223 */ /* 0x180fe200000108cc */
[----:B------:R-:W-:Y:S01]  /*2f70*/  MUFU.EX2 R191, R191 ;  /* 0x000000bf00bf7308 */ /* 0x000fe20000000800 */
[-C--:B------:R-:W-:Y:S01]  /*2f80*/  FFMA.FTZ R160, R160, R3.reuse, -R204 ;  /* 0x00000003a0a07223 */ /* 0x080fe200000108cc */
[-CC-:B------:R-:W-:Y:S01]  /*2f90*/  FFMA.FTZ R195, R73, R3.reuse, -R206.reuse ;  /* 0x0000000349c37223 */ /* 0x180fe200000108ce */
[-CC-:B------:R-:W-:Y:S01]  /*2fa0*/  FFMA.FTZ R196, R27, R3.reuse, -R206.reuse ;  /* 0x000000031bc47223 */ /* 0x180fe200000108ce */
[-CC-:B------:R-:W-:Y:S01]  /*2fb0*/  FFMA.FTZ R197, R77, R3.reuse, -R206.reuse ;  /* 0x000000034dc57223 */ /* 0x180fe200000108ce */
[-C--:B------:R-:W-:Y:S01]  /*2fc0*/  FFMA.FTZ R198, R31, R3.reuse, -R206 ;  /* 0x000000031fc67223 */ /* 0x080fe200000108ce */
[-CC-:B------:R-:W-:Y:S01]  /*2fd0*/  FFMA.FTZ R163, R163, R3.reuse, -R204.reuse ;  /* 0x00000003a3a37223 */ /* 0x180fe200000108cc */
[-C--:B------:R-:W-:Y:S01]  /*2fe0*/  FFMA.FTZ R167, R167, R3.reuse, -R204 ;  /* 0x00000003a7a77223 */ /* 0x080fe200000108cc */
[----:B------:R-:W2:Y:S01]  /*2ff0*/  MUFU.EX2 R192, R192 ;  /* 0x000000c000c07308 */ /* 0x000ea20000000800 */
[-CC-:B------:R-:W-:Y:S01]  /*3000*/  FFMA.FTZ R157, R157, R3.reuse, -R206.reuse ;  /* 0x000000039d9d7223 */ /* 0x180fe200000108ce */
[-CC-:B------:R-:W-:Y:S01]  /*3010*/  FFMA.FTZ R159, R159, R3.reuse, -R206.reuse ;  /* 0x000000039f9f7223 */ /* 0x180fe200000108ce */
[-CC-:B------:R-:W-:Y:S01]  /*3020*/  FFMA.FTZ R161, R161, R3.reuse, -R206.reuse ;  /* 0x00000003a1a17223 */ /* 0x180fe200000108ce */
[-C--:B------:R-:W-:Y:S01]  /*3030*/  FFMA.FTZ R165, R165, R3.reuse, -R206 ;  /* 0x00000003a5a57223 */ /* 0x080fe200000108ce */
[-CC-:B------:R-:W-:Y:S01]  /*3040*/  FFMA.FTZ R164, R164, R3.reuse, -R204.reuse ;  /* 0x00000003a4a47223 */ /* 0x180fe200000108cc */
        /* <DEDUP_REMOVED lines=9> */
[--C-:B------:R-:W-:Y:S01]  /*30e0*/  FFMA.FTZ R176, R176, R3, -R204.reuse ;  /* 0x00000003b0b07223 */ /* 0x100fe200000108cc */
[----:B------:R-:W3:Y:S01]  /*30f0*/  MUFU.EX2 R194, R194 ;  /* 0x000000c200c27308 */ /* 0x000ee20000000800 */
[----:B--2---:R-:W-:Y:S01]  /*3100*/  F2FP.F16.F32.PACK_AB R152, R192, R191 ;  /* 0x000000bfc098723e */ /* 0x004fe200000000ff */
[-CC-:B------:R-:W-:Y:S01]  /*3110*/  FFMA.FTZ R179, R179, R3.reuse, -R204.reuse ;  /* 0x00000003b3b37223 */ /* 0x180fe200000108cc */
[-C--:B------:R-:W-:Y:S01]  /*3120*/  FFMA.FTZ R182, R182, R3.reuse, -R204 ;  /* 0x00000003b6b67223 */ /* 0x080fe200000108cc */
[-CC-:B------:R-:W-:Y:S01]  /*3130*/  FFMA.FTZ R170, R170, R3.reuse, -R206.reuse ;  /* 0x00000003aaaa7223 */ /* 0x180fe200000108ce */
[-CC-:B------:R-:W-:Y:S01]  /*3140*/  FFMA.FTZ R174, R174, R3.reuse, -R206.reuse ;  /* 0x00000003aeae7223 */ /* 0x180fe200000108ce */
[-CC-:B------:R-:W-:Y:S01]  /*3150*/  FFMA.FTZ R178, R178, R3.reuse, -R206.reuse ;  /* 0x00000003b2b27223 */ /* 0x180fe200000108ce */
[-C--:B------:R-:W-:Y:S01]  /*3160*/  FFMA.FTZ R186, R186, R3.reuse, -R206 ;  /* 0x00000003baba7223 */ /* 0x080fe200000108ce */
[----:B------:R-:W-:Y:S01]  /*3170*/  MUFU.EX2 R195, R195 ;  /* 0x000000c300c37308 */ /* 0x000fe20000000800 */
[-CC-:B------:R-:W-:Y:S01]  /*3180*/  FFMA.FTZ R177, R177, R3.reuse, -R204.reuse ;  /* 0x00000003b1b17223 */ /* 0x180fe200000108cc */
[-CC-:B------:R-:W-:Y:S01]  /*3190*/  FFMA.FTZ R180, R180, R3.reuse, -R204.reuse ;  /* 0x00000003b4b47223 */ /* 0x180fe200000108cc */
[-CC-:B------:R-:W-:Y:S01]  /*31a0*/  FFMA.FTZ R183, R183, R3.reuse, -R204.reuse ;  /* 0x00000003b7b77223 */ /* 0x180fe200000108cc */
[-C--:B------:R-:W-:Y:S01]  /*31b0*/  FFMA.FTZ R187, R187, R3.reuse, -R204 ;  /* 0x00000003bbbb7223 */ /* 0x080fe200000108cc */
[-CC-:B------:R-:W-:Y:S01]  /*31c0*/  FFMA.FTZ R184, R184, R3.reuse, -R206.reuse ;  /* 0x00000003b8b87223 */ /* 0x180fe200000108ce */
[-CC-:B------:R-:W-:Y:S01]  /*31d0*/  FFMA.FTZ R190, R190, R3.reuse, -R206.reuse ;  /* 0x00000003bebe7223 */ /* 0x180fe200000108ce */
[--C-:B------:R-:W-:Y:S01]  /*31e0*/  FFMA.FTZ R200, R200, R3, -R206.reuse ;  /* 0x00000003c8c87223 */ /* 0x100fe200000108ce */
[----:B------:R-:W2:Y:S01]  /*31f0*/  MUFU.EX2 R196, R196 ;  /* 0x000000c400c47308 */ /* 0x000ea20000000800 */
[----:B---3--:R-:W-:Y:S01]  /*3200*/  F2FP.F16.F32.PACK_AB R154, R194, R193 ;  /* 0x000000c1c29a723e */ /* 0x008fe200000000ff */
[-C--:B------:R-:W-:Y:S01]  /*3210*/  FFMA.FTZ R203, R203, R3.reuse, -R206 ;  /* 0x00000003cbcb7223 */ /* 0x080fe200000108ce */
[-CC-:B------:R-:W-:Y:S01]  /*3220*/  FFMA.FTZ R181, R181, R3.reuse, -R204.reuse ;  /* 0x00000003b5b57223 */ /* 0x180fe200000108cc */
[-CC-:B------:R-:W-:Y:S01]  /*3230*/  FFMA.FTZ R185, R185, R3.reuse, -R204.reuse ;  /* 0x00000003b9b97223 */ /* 0x180fe200000108cc */
[-CC-:B------:R-:W-:Y:S01]  /*3240*/  FFMA.FTZ R188, R188, R3.reuse, -R204.reuse ;  /* 0x00000003bcbc7223 */ /* 0x180fe200000108cc */
[-C--:B------:R-:W-:Y:S01]  /*3250*/  FFMA.FTZ R189, R189, R3.reuse, -R204 ;  /* 0x00000003bdbd7223 */ /* 0x080fe200000108cc */
[-CC-:B------:R-:W-:Y:S01]  /*3260*/  FFMA.FTZ R199, R199, R3.reuse, -R206.reuse ;  /* 0x00000003c7c77223 */ /* 0x180fe200000108ce */
[----:B------:R-:W-:Y:S01]  /*3270*/  MUFU.EX2 R197, R197 ;  /* 0x000000c500c57308 */ /* 0x000fe20000000800 */
[-CC-:B------:R-:W-:Y:S01]  /*3280*/  FFMA.FTZ R201, R201, R3.reuse, -R206.reuse ;  /* 0x00000003c9c97223 */ /* 0x180fe200000108ce */
[-CC-:B------:R-:W-:Y:S01]  /*3290*/  FFMA.FTZ R202, R202, R3.reuse, -R206.reuse ;  /* 0x00000003caca7223 */ /* 0x180fe200000108ce */
[----:B------:R-:W-:Y:S01]  /*32a0*/  FFMA.FTZ R204, R205, R3, -R206 ;  /* 0x00000003cdcc7223 */ /* 0x000fe200000108ce */
[----:B------:R-:W-:-:S04]  /*32b0*/  FADD.FTZ R192, R191, R192 ;  /* 0x000000c0bfc07221 */ /* 0x000fc80000010000 */
[----:B------:R-:W3:Y:S01]  /*32c0*/  MUFU.EX2 R198, R198 ;  /* 0x000000c600c67308 */ /* 0x000ee20000000800 */
[----:B--2---:R-:W-:Y:S01]  /*32d0*/  F2FP.F16.F32.PACK_AB R153, R196, R195 ;  /* 0x000000c3c499723e */ /* 0x004fe200000000ff */
[----:B------:R-:W-:Y:S01]  /*32e0*/  FADD.FTZ R196, R195, R196 ;  /* 0x000000c4c3c47221 */ /* 0x000fe20000010000 */
[----:B------:R-:W-:-:S04]  /*32f0*/  FADD.FTZ R193, R193, R192 ;  /* 0x000000c0c1c17221 */ /* 0x000fc80000010000 */
[----:B------:R-:W-:Y:S01]  /*3300*/  FADD.FTZ R193, R194, R193 ;  /* 0x000000c1c2c17221 */ /* 0x000fe20000010000 */
[----:B------:R-:W2:Y:S08]  /*3310*/  MUFU.EX2 R158, R158 ;  /* 0x0000009e009e7308 */ /* 0x000eb00000000800 */
[----:B------:R-:W-:Y:S01]  /*3320*/  MUFU.EX2 R160, R160 ;  /* 0x000000a000a07308 */ /* 0x000fe20000000800 */
[----:B---3--:R-:W-:Y:S01]  /*3330*/  F2FP.F16.F32.PACK_AB R155, R198, R197 ;  /* 0x000000c5c69b723e */ /* 0x008fe200000000ff */
[----:B------:R-:W-:-:S03]  /*3340*/  FADD.FTZ R197, R197, R196 ;  /* 0x000000c4c5c57221 */ /* 0x000fc60000010000 */
[----:B------:R-:W-:Y:S01]  /*3350*/  WARPGROUP.ARRIVE ;  /* 0x00000000000079c5 */ /* 0x000fe20000000000 */
[----:B------:R-:W-:Y:S02]  /*3360*/  FADD.FTZ R198, R198, R197 ;  /* 0x000000c5c6c67221 */ /* 0x000fe40000010000 */
[----:B------:R-:W-:Y:S01]  /*3370*/  MUFU.EX2 R163, R163 ;  /* 0x000000a300a37308 */ /* 0x000fe20000000800 */
[----:B--2---:R-:W-:Y:S02]  /*3380*/  FADD.FTZ R193, R158, R193 ;  /* 0x000000c19ec17221 */ /* 0x004fe40000010000 */
[----:B------:R-:W-:Y:S01]  /*3390*/  HGMMA.64x256x16.F32 R24, R152, gdesc[UR8].tnspB, RZ, !UPT, gsb0 ;  /* 0x43e0000898187df0 */ /* 0x000fe2000c0008ff */
[----:B------:R-:W-:Y:S01]  /*33a0*/  UIADD3 UR10, UR4, 0x80, URZ ;  /* 0x00000080040a7890 */ /* 0x000fe2000fffe03f */
[----:B------:R-:W-:-:S03]  /*33b0*/  UMOV UR11, 0x40000040 ;  /* 0x40000040000b7882 */ /* 0x000fc60000000000 */
[----:B------:R-:W-:Y:S08]  /*33c0*/  MUFU.EX2 R167, R167 ;  /* 0x000000a700a77308 */ /* 0x000ff00000000800 */
[----:B------:R-:W2:Y:S08]  /*33d0*/  MUFU.EX2 R157, R157 ;  /* 0x0000009d009d7308 */ /* 0x000eb00000000800 */
[----:B------:R-:W3:Y:S08]  /*33e0*/  MUFU.EX2 R159, R159 ;  /* 0x0000009f009f7308 */ /* 0x000ef00000000800 */
[----:B------:R-:W4:Y:S01]  /*33f0*/  MUFU.EX2 R161, R161 ;  /* 0x000000a100a17308 */ /* 0x000f220000000800 */
[----:B--2---:R-:W-:-:S07]  /*3400*/  FADD.FTZ R198, R157, R198 ;  /* 0x000000c69dc67221 */ /* 0x004fce0000010000 */
[----:B------:R-:W2:Y:S01]  /*3410*/  MUFU.EX2 R165, R165 ;  /* 0x000000a500a57308 */ /* 0x000ea20000000800 */
[----:B---3--:R-:W-:-:S07]  /*3420*/  FADD.FTZ R198, R159, R198 ;  /* 0x000000c69fc67221 */ /* 0x008fce0000010000 */
[----:B------:R-:W-:Y:S01]  /*3430*/  MUFU.EX2 R164, R164 ;  /* 0x000000a400a47308 */ /* 0x000fe20000000800 */
[----:B----4-:R-:W-:-:S07]  /*3440*/  FADD.FTZ R198, R161, R198 ;  /* 0x000000c6a1c67221 */ /* 0x010fce0000010000 */
[----:B------:R-:W-:Y:S08]  /*3450*/  MUFU.EX2 R168, R168 ;  /* 0x000000a800a87308 */ /* 0x000ff00000000800 */
[----:B------:R-:W-:Y:S08]  /*3460*/  MUFU.EX2 R171, R171 ;  /* 0x000000ab00ab7308 */ /* 0x000ff00000000800 */
[----:B------:R-:W-:Y:S08]  /*3470*/  MUFU.EX2 R175, R175 ;  /* 0x000000af00af7308 */ /* 0x000ff00000000800 */
[----:B------:R-:W3:Y:S08]  /*3480*/  MUFU.EX2 R162, R162 ;  /* 0x000000a200a27308 */ /* 0x000ef00000000800 */
[----:B------:R-:W4:Y:S08]  /*3490*/  MUFU.EX2 R166, R166 ;  /* 0x000000a600a67308 */ /* 0x000f300000000800 */
[----:B------:R-:W-:Y:S08]  /*34a0*/  MUFU.EX2 R169, R169 ;  /* 0x000000a900a97308 */ /* 0x000ff00000000800 */
[----:B------:R-:W5:Y:S08]  /*34b0*/  MUFU.EX2 R173, R173 ;  /* 0x000000ad00ad7308 */ /* 0x000f700000000800 */
[----:B------:R-:W1:Y:S08]  /*34c0*/  MUFU.EX2 R172, R172 ;  /* 0x000000ac00ac7308 */ /* 0x000e700000000800 */
[----:B------:R-:W-:Y:S08]  /*34d0*/  MUFU.EX2 R176, R176 ;  /* 0x000000b000b07308 */ /* 0x000ff00000000800 */
[----:B------:R-:W-:Y:S08]  /*34e0*/  MUFU.EX2 R179, R179 ;  /* 0x000000b300b37308 */ /* 0x000ff00000000800 */
[----:B------:R-:W-:Y:S08]  /*34f0*/  MUFU.EX2 R182, R182 ;  /* 0x000000b600b67308 */ /* 0x000ff00000000800 */
[----:B------:R-:W0:Y:S08]  /*3500*/  MUFU.EX2 R170, R170 ;  /* 0x000000aa00aa7308 */ /* 0x000e300000000800 */
[----:B------:R-:W0:Y:S08]  /*3510*/  MUFU.EX2 R174, R174 ;  /* 0x000000ae00ae7308 */ /* 0x000e300000000800 */
[----:B------:R-:W0:Y:S08]  /*3520*/  MUFU.EX2 R178, R178 ;  /* 0x000000b200b27308 */ /* 0x000e300000000800 */
[----:B------:R-:W0:Y:S08]  /*3530*/  MUFU.EX2 R186, R186 ;  /* 0x000000ba00ba7308 */ /* 0x000e300000000800 */
[----:B------:R-:W-:Y:S08]  /*3540*/  MUFU.EX2 R177, R177 ;  /* 0x000000b100b17308 */ /* 0x000ff00000000800 */
[----:B------:R-:W-:Y:S08]  /*3550*/  MUFU.EX2 R180, R180 ;  /* 0x000000b400b47308 */ /* 0x000ff00000000800 */
[----:B------:R-:W-:Y:S08]  /*3560*/  MUFU.EX2 R183, R183 ;  /* 0x000000b700b77308 */ /* 0x000ff00000000800 */
[----:B------:R-:W-:Y:S08]  /*3570*/  MUFU.EX2 R187, R187 ;  /* 0x000000bb00bb7308 */ /* 0x000ff00000000800 */
[----:B------:R-:W0:Y:S08]  /*3580*/  MUFU.EX2 R184, R184 ;  /* 0x000000b800b87308 */ /* 0x000e300000000800 */
[----:B------:R-:W0:Y:S08]  /*3590*/  MUFU.EX2 R190, R190 ;  /* 0x000000be00be7308 */ /* 0x000e300000000800 */
[----:B------:R-:W-:Y:S08]  /*35a0*/  MUFU.EX2 R200, R200 ;  /* 0x000000c800c87308 */ /* 0x000ff00000000800 */
[----:B------:R-:W0:Y:S08]  /*35b0*/  MUFU.EX2 R203, R203 ;  /* 0x000000cb00cb7308 */ /* 0x000e300000000800 */
[----:B------:R-:W-:Y:S08]  /*35c0*/  MUFU.EX2 R181, R181 ;  /* 0x000000b500b57308 */ /* 0x000ff00000000800 */
[----:B------:R-:W-:Y:S08]  /*35d0*/  MUFU.EX2 R185, R185 ;  /* 0x000000b900b97308 */ /* 0x000ff00000000800 */
[----:B------:R-:W-:Y:S08]  /*35e0*/  MUFU.EX2 R188, R188 ;  /* 0x000000bc00bc7308 */ /* 0x000ff00000000800 */
[----:B------:R-:W-:Y:S08]  /*35f0*/  MUFU.EX2 R189, R189 ;  /* 0x000000bd00bd7308 */ /* 0x000ff00000000800 */
[----:B------:R-:W0:Y:S01]  /*3600*/  MUFU.EX2 R199, R199 ;  /* 0x000000c700c77308 */ /* 0x000e220000000800 */
[----:B------:R-:W-:-:S02]  /*3610*/  WARPGROUP.DEPBAR.LE gsb0, 0x0 ;  /* 0x00008000000079c5 */ /* 0x000fc40000010000 */
[C---:B------:R-:W-:Y:S01]  /*3620*/  F2FP.F16.F32.PACK_AB R152, R160.reuse, R158 ;  /* 0x0000009ea098723e */ /* 0x040fe200000000ff */
[----:B------:R-:W-:Y:S01]  /*3630*/  FADD.FTZ R160, R160, R193 ;  /* 0x000000c1a0a07221 */ /* 0x000fe20000010000 */
[----:B------:R-:W-:Y:S02]  /*3640*/  F2FP.F16.F32.PACK_AB R153, R159, R157 ;  /* 0x0000009d9f99723e */ /* 0x000fe400000000ff */
[----:B------:R-:W-:Y:S01]  /*3650*/  F2FP.F16.F32.PACK_AB R154, R167, R163 ;  /* 0x000000a3a79a723e */ /* 0x000fe200000000ff */
[----:B------:R-:W0:Y:S01]  /*3660*/  MUFU.EX2 R201, R201 ;  /* 0x000000c900c97308 */ /* 0x000e220000000800 */
[----:B--2---:R-:W-:Y:S01]  /*3670*/  F2FP.F16.F32.PACK_AB R155, R165, R161 ;  /* 0x000000a1a59b723e */ /* 0x004fe200000000ff */
[----:B------:R-:W-:Y:S01]  /*3680*/  FADD.FTZ R160, R163, R160 ;  /* 0x000000a0a3a07221 */ /* 0x000fe20000010000 */
[----:B------:R-:W-:Y:S02]  /*3690*/  FADD.FTZ R165, R165, R198 ;  /* 0x000000c6a5a57221 */ /* 0x000fe40000010000 */
[----:B------:R-:W-:Y:S01]  /*36a0*/  WARPGROUP.ARRIVE ;  /* 0x00000000000079c5 */ /* 0x000fe20000000000 */
[----:B------:R-:W-:Y:S01]  /*36b0*/  FADD.FTZ R167, R167, R160 ;  /* 0x000000a0a7a77221 */ /* 0x000fe20000010000 */
[----:B---3--:R-:W-:Y:S01]  /*36c0*/  FADD.FTZ R165, R162, R165 ;  /* 0x000000a5a2a57221 */ /* 0x008fe20000010000 */
[----:B------:R-:W-:Y:S02]  /*36d0*/  MUFU.EX2 R202, R202 ;  /* 0x000000ca00ca7308 */ /* 0x000fe40000000800 */
[----:B------:R-:W-:Y:S01]  /*36e0*/  FADD.FTZ R167, R164, R167 ;  /* 0x000000a7a4a77221 */ /* 0x000fe20000010000 */
[----:B------:R-:W-:Y:S01]  /*36f0*/  HGMMA.64x256x16.F32 R24, R152, gdesc[UR8].tnspB, R24, gsb0 ;  /* 0x43e0000898187df0 */ /* 0x000fe20008000818 */
[----:B------:R-:W-:Y:S01]  /*3700*/  UIADD3 UR10, UR4, 0x100, URZ ;  /* 0x00000100040a7890 */ /* 0x000fe2000fffe03f */
[----:B------:R-:W-:-:S03]  /*3710*/  UMOV UR11, 0x40000040 ;  /* 0x40000040000b7882 */ /* 0x000fc60000000000 */
[----:B------:R-:W2:Y:S01]  /*3720*/  MUFU.EX2 R204, R204 ;  /* 0x000000cc00cc7308 */ /* 0x000ea20000000800 */
[----:B------:R-:W-:Y:S02]  /*3730*/  WARPGROUP.DEPBAR.LE gsb0, 0x0 ;  /* 0x00008000000079c5 */ /* 0x000fe40000010000 */
[C---:B------:R-:W-:Y:S01]  /*3740*/  F2FP.F16.F32.PACK_AB R152, R168.reuse, R164 ;  /* 0x000000a4a898723e */ /* 0x040fe200000000ff */
[----:B------:R-:W-:Y:S01]  /*3750*/  FADD.FTZ R168, R168, R167 ;  /* 0x000000a7a8a87221 */ /* 0x000fe20000010000 */
[C---:B----4-:R-:W-:Y:S01]  /*3760*/  F2FP.F16.F32.PACK_AB R153, R166.reuse, R162 ;  /* 0x000000a2a699723e */ /* 0x050fe200000000ff */
[----:B------:R-:W-:Y:S01]  /*3770*/  FADD.FTZ R166, R166, R165 ;  /* 0x000000a5a6a67221 */ /* 0x000fe20000010000 */
[----:B------:R-:W-:Y:S01]  /*3780*/  F2FP.F16.F32.PACK_AB R154, R175, R171 ;  /* 0x000000abaf9a723e */ /* 0x000fe200000000ff */
[----:B------:R-:W-:Y:S01]  /*3790*/  FADD.FTZ R168, R171, R168 ;  /* 0x000000a8aba87221 */ /* 0x000fe20000010000 */
[----:B-----5:R-:W-:Y:S01]  /*37a0*/  F2FP.F16.F32.PACK_AB R155, R173, R169 ;  /* 0x000000a9ad9b723e */ /* 0x020fe200000000ff */
[----:B------:R-:W-:-:S02]  /*37b0*/  FADD.FTZ R166, R169, R166 ;  /* 0x000000a6a9a67221 */ /* 0x000fc40000010000 */
[----:B------:R-:W-:Y:S01]  /*37c0*/  FADD.FTZ R175, R175, R168 ;  /* 0x000000a8afaf7221 */ /* 0x000fe20000010000 */
[----:B------:R-:W-:Y:S01]  /*37d0*/  WARPGROUP.ARRIVE ;  /* 0x00000000000079c5 */ /* 0x000fe20000000000 */
[----:B------:R-:W-:Y:S02]  /*37e0*/  FADD.FTZ R173, R173, R166 ;  /* 0x000000a6adad7221 */ /* 0x000fe40000010000 */
[----:B-1----:R-:W-:Y:S02]  /*37f0*/  FADD.FTZ R175, R172, R175 ;  /* 0x000000afacaf7221 */ /* 0x002fe40000010000 */
[----:B0-----:R-:W-:-:S05]  /*3800*/  FADD.FTZ R173, R170, R173 ;  /* 0x000000adaaad7221 */ /* 0x001fca0000010000 */
[----:B------:R-:W-:Y:S01]  /*3810*/  HGMMA.64x256x16.F32 R24, R152, gdesc[UR8].tnspB, R24, gsb0 ;  /* 0x43e0000898187df0 */ /* 0x000fe20008000818 */
[----:B------:R-:W-:Y:S01]  /*3820*/  UIADD3 UR10, UR4, 0x180, URZ ;  /* 0x00000180040a7890 */ /* 0x000fe2000fffe03f */
[----:B------:R-:W-:Y:S01]  /*3830*/  UMOV UR11, 0x40000040 ;  /* 0x40000040000b7882 */ /* 0x000fe20000000000 */
[----:B------:R-:W-:-:S04]  /*3840*/  FADD.FTZ R173, R174, R173 ;  /* 0x000000adaead7221 */ /* 0x000fc80000010000 */
[----:B------:R-:W-:-:S04]  /*3850*/  FADD.FTZ R173, R178, R173 ;  /* 0x000000adb2ad7221 */ /* 0x000fc80000010000 */
[----:B------:R-:W-:-:S04]  /*3860*/  FADD.FTZ R173, R186, R173 ;  /* 0x000000adbaad7221 */ /* 0x000fc80000010000 */
[----:B------:R-:W-:-:S04]  /*3870*/  FADD.FTZ R173, R184, R173 ;  /* 0x000000adb8ad7221 */ /* 0x000fc80000010000 */
[----:B------:R-:W-:Y:S01]  /*3880*/  FADD.FTZ R173, R190, R173 ;  /* 0x000000adbead7221 */ /* 0x000fe20000010000 */
[----:B------:R-:W-:Y:S02]  /*3890*/  WARPGROUP.DEPBAR.LE gsb0, 0x0 ;  /* 0x00008000000079c5 */ /* 0x000fe40000010000 */
[C---:B------:R-:W-:Y:S01]  /*38a0*/  F2FP.F16.F32.PACK_AB R152, R176.reuse, R172 ;  /* 0x000000acb098723e */ /* 0x040fe200000000ff */
[----:B------:R-:W-:Y:S01]  /*38b0*/  FADD.FTZ R176, R176, R175 ;  /* 0x000000afb0b07221 */ /* 0x000fe20000010000 */
[----:B------:R-:W-:Y:S02]  /*38c0*/  F2FP.F16.F32.PACK_AB R153, R174, R170 ;  /* 0x000000aaae99723e */ /* 0x000fe400000000ff */
[----:B------:R-:W-:Y:S01]  /*38d0*/  F2FP.F16.F32.PACK_AB R154, R182, R179 ;  /* 0x000000b3b69a723e */ /* 0x000fe200000000ff */
[----:B------:R-:W-:Y:S01]  /*38e0*/  FADD.FTZ R179, R179, R176 ;  /* 0x000000b0b3b37221 */ /* 0x000fe20000010000 */
[----:B------:R-:W-:-:S03]  /*38f0*/  F2FP.F16.F32.PACK_AB R155, R186, R178 ;  /* 0x000000b2ba9b723e */ /* 0x000fc600000000ff */
[----:B------:R-:W-:Y:S01]  /*3900*/  FADD.FTZ R182, R182, R179 ;  /* 0x000000b3b6b67221 */ /* 0x000fe20000010000 */
[----:B------:R-:W-:-:S06]  /*3910*/  WARPGROUP.ARRIVE ;  /* 0x00000000000079c5 */ /* 0x000fcc0000000000 */
[----:B------:R-:W-:Y:S01]  /*3920*/  HGMMA.64x256x16.F32 R24, R152, gdesc[UR8].tnspB, R24, gsb0 ;  /* 0x43e0000898187df0 */ /* 0x000fe20008000818 */
[----:B------:R-:W-:Y:S01]  /*3930*/  UIADD3 UR10, UR4, 0x200, URZ ;  /* 0x00000200040a7890 */ /* 0x000fe2000fffe03f */
[----:B------:R-:W-:Y:S01]  /*3940*/  UMOV UR11, 0x40000040 ;  /* 0x40000040000b7882 */ /* 0x000fe20000000000 */
[----:B------:R-:W-:Y:S02]  /*3950*/  WARPGROUP.DEPBAR.LE gsb0, 0x0 ;  /* 0x00008000000079c5 */ /* 0x000fe40000010000 */
[----:B------:R-:W-:Y:S01]  /*3960*/  F2FP.F16.F32.PACK_AB R152, R180, R177 ;  /* 0x000000b1b498723e */ /* 0x000fe200000000ff */
[----:B------:R-:W-:Y:S01]  /*3970*/  FADD.FTZ R177, R177, R182 ;  /* 0x000000b6b1b17221 */ /* 0x000fe20000010000 */
[----:B------:R-:W-:Y:S02]  /*3980*/  F2FP.F16.F32.PACK_AB R153, R190, R184 ;  /* 0x000000b8be99723e */ /* 0x000fe400000000ff */
        /* <DEDUP_REMOVED lines=11> */
[----:B------:R-:W-:Y:S01]  /*3a40*/  FADD.FTZ R180, R181, R180 ;  /* 0x000000b4b5b47221 */ /* 0x000fe20000010000 */
[----:B------:R-:W-:Y:S01]  /*3a50*/  UMOV UR11, 0x40000040 ;  /* 0x40000040000b7882 */ /* 0x000fe20000000000 */
[----:B------:R-:W-:Y:S02]  /*3a60*/  WARPGROUP.DEPBAR.LE gsb0, 0x0 ;  /* 0x00008000000079c5 */ /* 0x000fe40000010000 */
[C---:B------:R-:W-:Y:S01]  /*3a70*/  F2FP.F16.F32.PACK_AB R152, R185.reuse, R181 ;  /* 0x000000b5b998723e */ /* 0x040fe200000000ff */
[----:B------:R-:W-:Y:S01]  /*3a80*/  FADD.FTZ R185, R185, R180 ;  /* 0x000000b4b9b97221 */ /* 0x000fe20000010000 */
[C---:B------:R-:W-:Y:S01]  /*3a90*/  F2FP.F16.F32.PACK_AB R153, R201.reuse, R199 ;  /* 0x000000c7c999723e */ /* 0x040fe200000000ff */
[----:B------:R-:W-:Y:S01]  /*3aa0*/  FADD.FTZ R201, R201, R200 ;  /* 0x000000c8c9c97221 */ /* 0x000fe20000010000 */
[----:B------:R-:W-:Y:S01]  /*3ab0*/  F2FP.F16.F32.PACK_AB R154, R189, R188 ;  /* 0x000000bcbd9a723e */ /* 0x000fe200000000ff */
[----:B------:R-:W-:Y:S01]  /*3ac0*/  FADD.FTZ R188, R188, R185 ;  /* 0x000000b9bcbc7221 */ /* 0x000fe20000010000 */
[----:B--2---:R-:W-:Y:S01]  /*3ad0*/  F2FP.F16.F32.PACK_AB R155, R204, R202 ;  /* 0x000000cacc9b723e */ /* 0x004fe200000000ff */
[----:B------:R-:W-:-:S02]  /*3ae0*/  FADD.FTZ R201, R202, R201 ;  /* 0x000000c9cac97221 */ /* 0x000fc40000010000 */
[----:B------:R-:W-:Y:S01]  /*3af0*/  FADD.FTZ R205, R189, R188 ;  /* 0x000000bcbdcd7221 */ /* 0x000fe20000010000 */
[----:B------:R-:W-:Y:S01]  /*3b00*/  WARPGROUP.ARRIVE ;  /* 0x00000000000079c5 */ /* 0x000fe20000000000 */
[----:B------:R-:W-:-:S11]  /*3b10*/  FADD.FTZ R203, R204, R201 ;  /* 0x000000c9cccb7221 */ /* 0x000fd60000010000 */
[----:B------:R-:W-:Y:S03]  /*3b20*/  HGMMA.64x256x16.F32 R24, R152, gdesc[UR8].tnspB, R24, gsb0 ;  /* 0x43e0000898187df0 */ /* 0x000fe60008000818 */
[----:B------:R-:W-:Y:S02]  /*3b30*/  WARPGROUP.DEPBAR.LE gsb0, 0x0 ;  /* 0x00008000000079c5 */ /* 0x000fe40000010000 */
[----:B------:R-:W-:Y:S05]  /*3b40*/  @!P0 BRA `(.L_x_1121) ;  /* 0x0000000000048947 */ /* 0x000fea0003800000 */
[----:B------:R-:W-:Y:S01]  /*3b50*/  BPT.TRAP 0x1 ;  /* 0x000000040000795c */ /* 0x000fe20000300000 */
.L_x_1121:
[----:B------:R-:W-:Y:S01]  /*3b60*/  UIADD3 UR52, UR52, 0x32460, URZ ;  /* 0x0003246034347890 */ /* 0x000fe2000fffe03f */
[----:B------:R-:W-:-:S03]  /*3b70*/  ISETP.GE.AND P1, PT, R23, 0x61, PT ;  /* 0x000000611700780c */ /* 0x000fc60003f26270 */
[----:B------:R-:W-:-:S09]  /*3b80*/  UPRMT UR52, UR53, 0x654, UR52 ;  /* 0x0000065435347896 */ /* 0x000fd20008000034 */
[----:B------:R-:W-:Y:S01]  /*3b90*/  SYNCS.ARRIVE.TRANS64.RED.A1T0 RZ, [UR52], RZ ;  /* 0x000000ffffff79a7 */ /* 0x000fe20008100434 */
[----:B------:R-:W-:Y:S05]  /*3ba0*/  @!P1 BRA `(.L_x_1122) ;  /* 0x0000002000dc9947 */ /* 0x000fea0003800000 */
[----:B------:R-:W-:Y:S02]  /*3bb0*/  VIADD R23, R207, 0xfffffffe ;  /* 0xfffffffecf177836 */ /* 0x000fe40000000000 */
[----:B------:R-:W-:Y:S02]  /*3bc0*/  IMAD.MOV.U32 R207, RZ, RZ, R156 ;  /* 0x000000ffffcf7224 */ /* 0x000fe400078e009c */
[----:B------:R-:W-:-:S07]  /*3bd0*/  IMAD.MOV.U32 R200, RZ, RZ, R22 ;  /* 0x000000ffffc87224 */ /* 0x000fce00078e0016 */
.L_x_1133:
[----:B------:R-:W-:Y:S01]  /*3be0*/  UIADD3 UR38, UR38, 0x1, URZ ;  /* 0x0000000126267890 */ /* 0x000fe2000fffe03f */
[C---:B------:R-:W-:Y:S01]  /*3bf0*/  ISETP.GT.AND P1, PT, R23.reuse, RZ, PT ;  /* 0x000000ff1700720c */ /* 0x040fe20003f24270 */
[----:B------:R-:W-:Y:S02]  /*3c00*/  VIADD R23, R23, 0xffffffff ;  /* 0xffffffff17177836 */ /* 0x000fe40000000000 */
[----:B------:R-:W-:-:S04]  /*3c10*/  UISETP.NE.AND UP0, UPT, UR38, 0x2, UPT ;  /* 0x000000022600788c */ /* 0x000fc8000bf05270 */
[----:B------:R-:W-:Y:S02]  /*3c20*/  USEL UR4, URZ, 0x1, UP0 ;  /* 0x000000013f047887 */ /* 0x000fe40008000000 */
[----:B------:R-:W-:Y:S02]  /*3c30*/  USEL UR38, UR38, URZ, UP0 ;  /* 0x0000003f26267287 */ /* 0x000fe40008000000 */
[----:B------:R-:W-:Y:S01]  /*3c40*/  ULOP3.LUT UR39, UR39, UR4, URZ, 0x3c, !UPT ;  /* 0x0000000427277292 */ /* 0x000fe2000f8e3c3f */
[----:B------:R-:W-:Y:S11]  /*3c50*/  @!P0 BRA `(.L_x_1123) ;  /* 0x0000000000048947 */ /* 0x000ff60003800000 */
[----:B------:R-:W-:Y:S01]  /*3c60*/  BPT.TRAP 0x1 ;  /* 0x000000040000795c */ /* 0x000fe20000300000 */
.L_x_1123:
        /* <DEDUP_REMOVED lines=9> */
.L_x_1124:
[----:B-1----:R-:W-:Y:S05]  /*3d00*/  @P2 BRA `(.L_x_1125) ;  /* 0x0000000000082947 */ /* 0x002fea0003800000 */
[----:B------:R-:W1:Y:S02]  /*3d10*/  SYNCS.PHASECHK.TRANS64.TRYWAIT P2, [UR4+0x32430], R0 ;  /* 0x03243000ff0075a7 */ /* 0x000e640008040144 */
[----:B-1----:R-:W-:Y:S05]  /*3d20*/  @!P2 BRA `(.L_x_1126) ;  /* 0x000000b800a4a947 */ /* 0x002fea0003800000 */
.L_x_1125:
[----:B------:R-:W-:Y:S01]  /*3d30*/  R2UR UR52, R20 ;  /* 0x00000000143472ca */ /* 0x000fe200000e0000 */
[----:B------:R-:W-:Y:S01]  /*3d40*/  UIMAD UR5, UR38, 0x300, UR60 ;  /* 0x00000300260578a4 */ /* 0x000fe2000f8e023c */
[----:B------:R-:W-:Y:S01]  /*3d50*/  R2UR UR53, R21 ;  /* 0x00000000153572ca */ /* 0x000fe200000e0000 */
[----:B------:R-:W-:Y:S01]  /*3d60*/  WARPGROUP.ARRIVE ;  /* 0x00000000000079c5 */ /* 0x000fe20000000000 */
[----:B------:R-:W-:-:S04]  /*3d70*/  UMOV UR55, 0x40000040 ;  /* 0x4000004000377882 */ /* 0x000fc80000000000 */
[----:B------:R-:W-:-:S07]  /*3d80*/  UMOV UR54, UR5 ;  /* 0x0000000500367c82 */ /* 0x000fce0008000000 */
[----:B------:R-:W-:Y:S01]  /*3d90*/  HGMMA.64x96x16.F32 R152, gdesc[UR52], RZ, !UPT, gsb0 ;  /* 0x01600000349879f0 */ /* 0x000fe2000c0008ff */
[----:B------:R-:W-:Y:S01]  /*3da0*/  R2UR UR52, R18 ;  /* 0x00000000123472ca */ /* 0x000fe200000e0000 */
[----:B------:R-:W-:Y:S01]  /*3db0*/  UIADD3 UR54, UR5, 0x2, URZ ;  /* 0x0000000205367890 */ /* 0x000fe2000fffe03f */
[----:B------:R-:W-:Y:S01]  /*3dc0*/  R2UR UR53, R19 ;  /* 0x00000000133572ca */ /* 0x000fe200000e0000 */
[----:B------:R-:W-:Y:S01]  /*3dd0*/  UMOV UR55, 0x40000040 ;  /* 0x4000004000377882 */ /* 0x000fe20000000000 */
[----:B------:R-:W-:Y:S02]  /*3de0*/  WARPGROUP.DEPBAR.LE gsb0, 0x0 ;  /* 0x00008000000079c5 */ /* 0x000fe40000010000 */
[----:B------:R-:W-:-:S09]  /*3df0*/  WARPGROUP.ARRIVE ;  /* 0x00000000000079c5 */ /* 0x000fd20000000000 */
[----:B------:R-:W-:Y:S01]  /*3e00*/  HGMMA.64x96x16.F32 R152, gdesc[UR52], R152, gsb0 ;  /* 0x01600000349879f0 */ /* 0x000fe20008000898 */
        /* <DEDUP_REMOVED lines=13> */
[----:B------:R-:W-:Y:S03]  /*3ee0*/  HGMMA.64x96x16.F32 R152, gdesc[UR52], R152, gsb0 ;  /* 0x01600000349879f0 */ /* 0x000fe60008000898 */
[----:B------:R-:W-:Y:S02]  /*3ef0*/  WARPGROUP.DEPBAR.LE gsb0, 0x0 ;  /* 0x00008000000079c5 */ /* 0x000fe40000010000 */
[----:B------:R-:W-:Y:S05]  /*3f00*/  @!P0 BRA `(.L_x_1127) ;  /* 0x0000000000048947 */ /* 0x000fea0003800000 */
[----:B------:R-:W-:Y:S01]  /*3f10*/  BPT.TRAP 0x1 ;  /* 0x000000040000795c */ /* 0x000fe20000300000 */
.L_x_1127:
[----:B------:R2:W3:Y:S01]  /*3f20*/  SYNCS.PHASECHK.TRANS64.TRYWAIT P2, [UR4+0x32450], R0 ;  /* 0x03245000ff0075a7 */ /* 0x0004e20008040144 */
[----:B------:R-:W-:Y:S05]  /*3f30*/  @!P0 BRA `(.L_x_1128) ;  /* 0x0000000000048947 */ /* 0x000fea0003800000 */
[----:B------:R-:W-:Y:S01]  /*3f40*/  BPT.TRAP 0x1 ;  /* 0x000000040000795c */ /* 0x000fe20000300000 */
.L_x_1128:
[----:B---3--:R-:W-:Y:S05]  /*3f50*/  @P2 BRA `(.L_x_1129) ;  /* 0x0000000000082947 */ /* 0x008fea0003800000 */
[----:B------:R-:W3:Y:S02]  /*3f60*/  SYNCS.PHASECHK.TRANS64.TRYWAIT P2, [UR4+0x32450], R0 ;  /* 0x03245000ff0075a7 */ /* 0x000ee40008040144 */
[----:B---3--:R-:W-:Y:S05]  /*3f70*/  @!P2 BRA `(.L_x_1130) ;  /* 0x000000b80028a947 */ /* 0x008fea0003800000 */
.L_x_1129:
[----:B------:R-:W-:Y:S01]  /*3f80*/  R2UR UR52, R12 ;  /* 0x000000000c3472ca */ /* 0x000fe200000e0000 */
[----:B------:R-:W-:Y:S01]  /*3f90*/  UIMAD UR5, UR38, 0xc00, UR7 ;  /* 0x00000c00260578a4 */ /* 0x000fe2000f8e0207 */
[----:B------:R-:W-:Y:S01]  /*3fa0*/  R2UR UR53, R13 ;  /* 0x000000000d3572ca */ /* 0x000fe200000e0000 */
[----:B------:R-:W-:Y:S01]  /*3fb0*/  WARPGROUP.ARRIVE ;  /* 0x00000000000079c5 */ /* 0x000fe20000000000 */
[----:B------:R-:W-:Y:S01]  /*3fc0*/  UMOV UR55, 0x40000040 ;  /* 0x4000004000377882 */ /* 0x000fe20000000000 */
[----:B------:R-:W-:-:S04]  /*3fd0*/  UIADD3 UR10, UR5, 0x302, URZ ;  /* 0x00000302050a7890 */ /* 0x000fc8000fffe03f */
[----:B-1----:R-:W1:Y:S01]  /*3fe0*/  S2R R3, SR_TID.X ;  /* 0x0000000000037919 */ /* 0x002e620000002100 */
[----:B------:R-:W-:Y:S01]  /*3ff0*/  UMOV UR11, 0x40000040 ;  /* 0x40000040000b7882 */ /* 0x000fe20000000000 */
[----:B------:R-:W-:Y:S01]  /*4000*/  UMOV UR54, UR5 ;  /* 0x0000000500367c82 */ /* 0x000fe20008000000 */
[----:B------:R-:W-:Y:S01]  /*4010*/  UIADD3 UR14, UR5, 0x304, URZ ;  /* 0x00000304050e7890 */ /* 0x000fe2000fffe03f */
[----:B------:R-:W-:Y:S01]  /*4020*/  UMOV UR15, 0x40000040 ;  /* 0x40000040000f7882 */ /* 0x000fe20000000000 */
[----:B------:R-:W-:Y:S01]  /*4030*/  UIADD3 UR18, UR5, 0x306, URZ ;  /* 0x0000030605127890 */ /* 0x000fe2000fffe03f */
[----:B------:R-:W-:Y:S01]  /*4040*/  UMOV UR19, 0x40000040 ;  /* 0x4000004000137882 */ /* 0x000fe20000000000 */
[----:B------:R-:W-:Y:S01]  /*4050*/  HGMMA.64x96x16.F32 R152, gdesc[UR52], R152, gsb0 ;  /* 0x01600000349879f0 */ /* 0x000fe20008000898 */
[----:B------:R-:W-:Y:S01]  /*4060*/  R2UR UR52, R10 ;  /* 0x000000000a3472ca */ /* 0x000fe200000e0000 */
[----:B------:R-:W-:Y:S01]  /*4070*/  UIADD3 UR54, UR5, 0x2, URZ ;  /* 0x0000000205367890 */ /* 0x000fe2000fffe03f */
[----:B------:R-:W-:Y:S01]  /*4080*/  R2UR UR53, R11 ;  /* 0x000000000b3572ca */ /* 0x000fe200000e0000 */
[----:B------:R-:W-:Y:S01]  /*4090*/  UMOV UR55, 0x40000040 ;  /* 0x4000004000377882 */ /* 0x000fe20000000000 */
[----:B------:R-:W-:Y:S01]  /*40a0*/  UIADD3 UR22, UR5, 0x600, URZ ;  /* 0x0000060005167890 */ /* 0x000fe2000fffe03f */
        /* <DEDUP_REMOVED lines=12> */
[----:B-1----:R-:W-:Y:S01]  /*4170*/  SHF.R.U32.HI R3, RZ, 0x7, R3 ;  /* 0x00000007ff037819 */ /* 0x002fe20000011603 */
[----:B------:R-:W-:-:S03]  /*4180*/  UMOV UR51, 0x40000040 ;  /* 0x4000004000337882 */ /* 0x000fc60000000000 */
[----:B0-2---:R-:W-:Y:S01]  /*4190*/  IADD3 R0, -R3, 0xb, RZ ;  /* 0x0000000b03007810 */ /* 0x005fe20007ffe1ff */
[----:B------:R-:W-:Y:S02]  /*41a0*/  WARPGROUP.DEPBAR.LE gsb0, 0x0 ;  /* 0x00008000000079c5 */ /* 0x000fe40000010000 */
[----:B------:R-:W-:-:S06]  /*41b0*/  WARPGROUP.ARRIVE ;  /* 0x00000000000079c5 */ /* 0x000fcc0000000000 */
        /* <DEDUP_REMOVED lines=22> */
[----:B------:R-:W-:Y:S01]  /*4320*/  UIADD3 UR54, UR5, 0x906, URZ ;  /* 0x0000090605367890 */ /* 0x000fe2000fffe03f */
[----:B------:R-:W-:Y:S01]  /*4330*/  UMOV UR55, 0x40000040 ;  /* 0x4000004000377882 */ /* 0x000fe20000000000 */
[----:B------:R-:W-:Y:S01]  /*4340*/  UMOV UR52, UR56 ;  /* 0x0000003800347c82 */ /* 0x000fe20008000000 */
[----:B------:R-:W-:Y:S01]  /*4350*/  UMOV UR53, UR57 ;  /* 0x0000003900357c82 */ /* 0x000fe20008000000 */
        /* <DEDUP_REMOVED lines=37> */
.L_x_1131:
[----:B------:R-:W-:Y:S01]  /*45b0*/  FMNMX.FTZ R22, R152, R200, !PT ;  /* 0x000000c898167209 */ /* 0x000fe20007810000 */
[----:B------:R-:W-:Y:S01]  /*45c0*/  UIADD3 UR5, UR4, 0x32440, URZ ;  /* 0x0003244004057890 */ /* 0x000fe2000fffe03f */
[----:B------:R-:W-:Y:S02]  /*45d0*/  UMOV UR11, 0x40000040 ;  /* 0x40000040000b7882 */ /* 0x000fe40000000000 */
[----:B------:R-:W-:Y:S01]  /*45e0*/  FMNMX.FTZ R3, R153, R22, !PT ;  /* 0x0000001699037209 */ /* 0x000fe20007810000 */
[----:B------:R-:W-:-:S03]  /*45f0*/  UPRMT UR5, UR58, 0x654, UR5 ;  /* 0x000006543a057896 */ /* 0x000fc60008000005 */
[----:B------:R-:W-:-:S04]  /*4600*/  FMNMX.FTZ R22, R156, R3, !PT ;  /* 0x000000039c167209 */ /* 0x000fc80007810000 */
[----:B------:R-:W-:Y:S02]  /*4610*/  FMNMX.FTZ R3, R157, R22, !PT ;  /* 0x000000169d037209 */ /* 0x000fe40007810000 */
[----:B------:R-:W-:Y:S01]  /*4620*/  SYNCS.ARRIVE.TRANS64.RED.A1T0 RZ, [UR5], RZ ;  /* 0x000000ffffff79a7 */ /* 0x000fe20008100405 */
[----:B------:R-:W-:Y:S01]  /*4630*/  UIMAD UR5, UR38, 0xc00, UR6 ;  /* 0x00000c00260578a4 */ /* 0x000fe2000f8e0206 */
[----:B------:R-:W-:-:S04]  /*4640*/  FMNMX.FTZ R22, R160, R3, !PT ;  /* 0x00000003a0167209 */ /* 0x000fc80007810000 */
[----:B------:R-:W-:Y:S02]  /*4650*/  FMNMX.FTZ R3, R161, R22, !PT ;  /* 0x00000016a1037209 */ /* 0x000fe40007810000 */
[----:B------:R-:W-:Y:S01]  /*4660*/  FMNMX.FTZ R22, R154, R207, !PT ;  /* 0x000000cf9a167209 */ /* 0x000fe20007810000 */
[----:B------:R-:W-:Y:S01]  /*4670*/  UMOV UR10, UR5 ;  /* 0x00000005000a7c82 */ /* 0x000fe20008000000 */
        /* <DEDUP_REMOVED lines=41> */
[----:B------:R-:W-:-:S05]  /*4910*/  FMNMX.FTZ R201, R199, R22, !PT ;  /* 0x00000016c7c97209 */ /* 0x000fca0007810000 */
[----:B------:R-:W2:Y:S01]  /*4920*/  SHFL.BFLY PT, R204, R201, 0x2, 0x1f ;  /* 0x0c401f00c9cc7f89 */ /* 0x000ea200000e0000 */
[----:B-1----:R-:W-:Y:S02]  /*4930*/  FMNMX.FTZ R22, R206, R3, !PT ;  /* 0x00000003ce167209 */ /* 0x002fe40007810000 */
[----:B------:R-:W1:Y:S03]  /*4940*/  LDC R3, c[0x0][0xa80] ;  /* 0x0002a000ff037b82 */ /* 0x000e660000000800 */
[----:B------:R-:W3:Y:S01]  /*4950*/  SHFL.BFLY PT, R202, R22, 0x1, 0x1f ;  /* 0x0c201f0016ca7f89 */ /* 0x000ee200000e0000 */
[----:B--2---:R-:W-:-:S05]  /*4960*/  FMNMX.FTZ R201, R201, R204, !PT ;  /* 0x000000ccc9c97209 */ /* 0x004fca0007810000 */
[----:B------:R-:W2:Y:S01]  /*4970*/  SHFL.BFLY PT, R208, R201, 0x1, 0x1f ;  /* 0x0c201f00c9d07f89 */ /* 0x000ea200000e0000 */
[----:B---3--:R-:W-:-:S05]  /*4980*/  FMNMX.FTZ R22, R22, R202, !PT ;  /* 0x000000ca16167209 */ /* 0x008fca0007810000 */
[C---:B-1----:R-:W-:Y:S01]  /*4990*/  FMUL.FTZ R202, R22.reuse, R3 ;  /* 0x0000000316ca7220 */ /* 0x042fe20000410000 */
[----:B------:R-:W-:-:S03]  /*49a0*/  FADD.FTZ R204, -R22, R200 ;  /* 0x000000c816cc7221 */ /* 0x000fc60000010100 */
[-CC-:B------:R-:W-:Y:S01]  /*49b0*/  FFMA.FTZ R200, R153, R3.reuse, -R202.reuse ;  /* 0x0000000399c87223 */ /* 0x180fe200000108ca */
[-CC-:B------:R-:W-:Y:S01]  /*49c0*/  FFMA.FTZ R206, R152, R3.reuse, -R202.reuse ;  /* 0x0000000398ce7223 */ /* 0x180fe200000108ca */
[----:B------:R-:W1:Y:S01]  /*49d0*/  S2R R153, SR_TID.X ;  /* 0x0000000000997919 */ /* 0x000e620000002100 */
[-CC-:B------:R-:W-:Y:S01]  /*49e0*/  FFMA.FTZ R152, R156, R3.reuse, -R202.reuse ;  /* 0x000000039c987223 */ /* 0x180fe200000108ca */
[-C--:B------:R-:W-:Y:S01]  /*49f0*/  FMUL.FTZ R204, R204, R3.reuse ;  /* 0x00000003cccc7220 */ /* 0x080fe20000410000 */
        /* <DEDUP_REMOVED lines=8> */
[----:B--2---:R-:W-:Y:S01]  /*4a80*/  FMNMX.FTZ R156, R201, R208, !PT ;  /* 0x000000d0c99c7209 */ /* 0x004fe20007810000 */
[----:B------:R-:W2:Y:S01]  /*4a90*/  MUFU.EX2 R204, R204 ;  /* 0x000000cc00cc7308 */ /* 0x000ea20000000800 */
[-CC-:B------:R-:W-:Y:S01]  /*4aa0*/  FFMA.FTZ R172, R172, R3.reuse, -R202.reuse ;  /* 0x00000003acac7223 */ /* 0x180fe200000108ca */
[-CC-:B------:R-:W-:Y:S01]  /*4ab0*/  FFMA.FTZ R173, R173, R3.reuse, -R202.reuse ;  /* 0x00000003adad7223 */ /* 0x180fe200000108ca */
[-CC-:B------:R-:W-:Y:S01]  /*4ac0*/  FFMA.FTZ R176, R176, R3.reuse, -R202.reuse ;  /* 0x00000003b0b07223 */ /* 0x180fe200000108ca */
[-C--:B------:R-:W-:Y:S01]  /*4ad0*/  FMUL.FTZ R208, R156, R3.reuse ;  /* 0x000000039cd07220 */ /* 0x080fe20000410000 */
[-CC-:B------:R-:W-:Y:S01]  /*4ae0*/  FFMA.FTZ R177, R177, R3.reuse, -R202.reuse ;  /* 0x00000003b1b17223 */ /* 0x180fe200000108ca */
[-CC-:B------:R-:W-:Y:S01]  /*4af0*/  FFMA.FTZ R180, R180, R3.reuse, -R202.reuse ;  /* 0x00000003b4b47223 */ /* 0x180fe200000108ca */
[-C--:B------:R-:W-:Y:S01]  /*4b00*/  FFMA.FTZ R181, R181, R3.reuse, -R202 ;  /* 0x00000003b5b57223 */ /* 0x080fe200000108ca */
        /* <DEDUP_REMOVED lines=8> */
[----:B------:R-:W-:Y:S01]  /*4b90*/  MUFU.EX2 R206, R206 ;  /* 0x000000ce00ce7308 */ /* 0x000fe20000000800 */
[----:B---3--:R-:W-:Y:S01]  /*4ba0*/  FADD.FTZ R152, -R156, R207 ;  /* 0x000000cf9c987221 */ /* 0x008fe20000010100 */
[-C--:B------:R-:W-:Y:S01]  /*4bb0*/  FFMA.FTZ R207, R155, R3.reuse, -R208 ;  /* 0x000000039bcf7223 */ /* 0x080fe200000108d0 */
[-C--:B--2---:R-:W-:Y:S01]  /*4bc0*/  FMUL.FTZ R24, R24, R204.reuse ;  /* 0x000000cc18187220 */ /* 0x084fe20000410000 */
[----:B-1----:R-:W-:Y:S01]  /*4bd0*/  SHF.R.U32.HI R153, RZ, 0x7, R153 ;  /* 0x00000007ff997819 */ /* 0x002fe20000011699 */
[----:B------:R-:W-:Y:S01]  /*4be0*/  FMUL.FTZ R152, R152, R3 ;  /* 0x0000000398987220 */ /* 0x000fe20000410000 */
        /* <DEDUP_REMOVED lines=10> */
[----:B------:R1:W2:Y:S01]  /*4c90*/  MUFU.EX2 R209, R152 ;  /* 0x0000009800d17308 */ /* 0x0002a20000000800 */
[-C--:B------:R-:W-:Y:S01]  /*4ca0*/  FMUL.FTZ R44, R44, R204.reuse ;  /* 0x000000cc2c2c7220 */ /* 0x080fe20000410000 */
[-C--:B------:R-:W-:Y:S01]  /*4cb0*/  FMUL.FTZ R45, R45, R204.reuse ;  /* 0x000000cc2d2d7220 */ /* 0x080fe20000410000 */
[-C--:B------:R-:W-:Y:S01]  /*4cc0*/  FMUL.FTZ R48, R48, R204.reuse ;  /* 0x000000cc30307220 */ /* 0x080fe20000410000 */
[-C--:B------:R-:W-:Y:S01]  /*4cd0*/  FMUL.FTZ R49, R49, R204.reuse ;  /* 0x000000cc31317220 */ /* 0x080fe20000410000 */
[-C--:B------:R-:W-:Y:S01]  /*4ce0*/  FMUL.FTZ R52, R52, R204.reuse ;  /* 0x000000cc34347220 */ /* 0x080fe20000410000 */
[-C--:B------:R-:W-:Y:S01]  /*4cf0*/  FMUL.FTZ R53, R53, R204.reuse ;  /* 0x000000cc35357220 */ /* 0x080fe20000410000 */
[----:B------:R-:W-:Y:S01]  /*4d00*/  FMUL.FTZ R56, R56, R204 ;  /* 0x000000cc38387220 */ /* 0x000fe20000410000 */
[----:B------:R-:W-:Y:S01]  /*4d10*/  MUFU.EX2 R210, R210 ;  /* 0x000000d200d27308 */ /* 0x000fe20000000800 */
[----:B-1----:R-:W-:-:S02]  /*4d20*/  VIADD R152, R153, 0x8 ;  /* 0x0000000899987836 */ /* 0x002fc40000000000 */
[-C--:B------:R-:W-:Y:S01]  /*4d30*/  FMUL.FTZ R57, R57, R204.reuse ;  /* 0x000000cc39397220 */ /* 0x080fe20000410000 */
[-C--:B------:R-:W-:Y:S01]  /*4d40*/  FMUL.FTZ R60, R60, R204.reuse ;  /* 0x000000cc3c3c7220 */ /* 0x080fe20000410000 */
[-C--:B------:R-:W-:Y:S01]  /*4d50*/  FMUL.FTZ R61, R61, R204.reuse ;  /* 0x000000cc3d3d7220 */ /* 0x080fe20000410000 */
[-C--:B------:R-:W-:Y:S01]  /*4d60*/  FMUL.FTZ R64, R64, R204.reuse ;  /* 0x000000cc40407220 */ /* 0x080fe20000410000 */
[----:B------:R1:W-:Y:S01]  /*4d70*/  BAR.SYNC.DEFER_BLOCKING R152, 0x100 ;  /* 0x000400980000751d */ /* 0x0003e20000010000 */
        /* <DEDUP_REMOVED lines=110> */
[----:B-1----:R-:W-:Y:S01]  /*5460*/  F2FP.F16.F32.PACK_AB R152, R200, R206 ;  /* 0x000000cec898723e */ /* 0x002fe200000000ff */
[----:B------:R-:W-:Y:S01]  /*5470*/  MUFU.EX2 R160, R160 ;  /* 0x000000a000a07308 */ /* 0x000fe20000000800 */
[----:B------:R-:W-:Y:S01]  /*5480*/  F2FP.F16.F32.PACK_AB R154, R157, R201 ;  /* 0x000000c99d9a723e */ /* 0x000fe200000000ff */
[-CC-:B------:R-:W-:Y:S01]  /*5490*/  FFMA.FTZ R170, R170, R3.reuse, -R208.reuse ;  /* 0x00000003aaaa7223 */ /* 0x180fe200000108d0 */
[----:B---3--:R-:W-:Y:S01]  /*54a0*/  F2FP.F16.F32.PACK_AB R153, R207, R210 ;  /* 0x000000d2cf99723e */ /* 0x008fe200000000ff */
[-CC-:B------:R-:W-:Y:S01]  /*54b0*/  FFMA.FTZ R171, R171, R3.reuse, -R208.reuse ;  /* 0x00000003abab7223 */ /* 0x180fe200000108d0 */
[----:B----4-:R-:W-:Y:S01]  /*54c0*/  F2FP.F16.F32.PACK_AB R155, R159, R158 ;  /* 0x0000009e9f9b723e */ /* 0x010fe200000000ff */
[-CC-:B------:R-:W-:Y:S01]  /*54d0*/  FFMA.FTZ R174, R174, R3.reuse, -R208.reuse ;  /* 0x00000003aeae7223 */ /* 0x180fe200000108d0 */
[-CC-:B------:R-:W-:Y:S01]  /*54e0*/  FFMA.FTZ R175, R175, R3.reuse, -R208.reuse ;  /* 0x00000003afaf7223 */ /* 0x180fe200000108d0 */
[----:B------:R-:W1:Y:S01]  /*54f0*/  MUFU.EX2 R161, R161 ;  /* 0x000000a100a17308 */ /* 0x000e620000000800 */
[----:B------:R-:W-:Y:S01]  /*5500*/  WARPGROUP.ARRIVE ;  /* 0x00000000000079c5 */ /* 0x000fe20000000000 */
[-CC-:B------:R-:W-:Y:S01]  /*5510*/  FFMA.FTZ R178, R178, R3.reuse, -R208.reuse ;  /* 0x00000003b2b27223 */ /* 0x180fe200000108d0 */
[-CC-:B------:R-:W-:Y:S01]  /*5520*/  FFMA.FTZ R179, R179, R3.reuse, -R208.reuse ;  /* 0x00000003b3b37223 */ /* 0x180fe200000108d0 */
[-CC-:B------:R-:W-:Y:S01]  /*5530*/  FFMA.FTZ R182, R182, R3.reuse, -R208.reuse ;  /* 0x00000003b6b67223 */ /* 0x180fe200000108d0 */
[-C--:B------:R-:W-:Y:S01]  /*5540*/  FFMA.FTZ R183, R183, R3.reuse, -R208 ;  /* 0x00000003b7b77223 */ /* 0x080fe200000108d0 */
[-CC-:B------:R-:W-:Y:S01]  /*5550*/  FFMA.FTZ R184, R184, R3.reuse, -R202.reuse ;  /* 0x00000003b8b87223 */ /* 0x180fe200000108ca */
[----:B------:R-:W-:Y:S01]  /*5560*/  HGMMA.64x256x16.F32 R24, R152, gdesc[UR8].tnspB, R24, gsb0 ;  /* 0x43e0000898187df0 */ /* 0x000fe20008000818 */
[----:B------:R-:W-:Y:S01]  /*5570*/  MUFU.EX2 R164, R164 ;  /* 0x000000a400a47308 */ /* 0x000fe20000000800 */
[----:B------:R-:W-:Y:S01]  /*5580*/  UIADD3 UR10, UR5, 0x80, URZ ;  /* 0x00000080050a7890 */ /* 0x000fe2000fffe03f */
[-CC-:B------:R-:W-:Y:S01]  /*5590*/  FFMA.FTZ R185, R185, R3.reuse, -R202.reuse ;  /* 0x00000003b9b97223 */ /* 0x180fe200000108ca */
[----:B------:R-:W-:Y:S01]  /*55a0*/  UMOV UR11, 0x40000040 ;  /* 0x40000040000b7882 */ /* 0x000fe20000000000 */
[-CC-:B------:R-:W-:Y:S01]  /*55b0*/  FFMA.FTZ R188, R188, R3.reuse, -R202.reuse ;  /* 0x00000003bcbc7223 */ /* 0x180fe200000108ca */
[-C--:B------:R-:W-:Y:S01]  /*55c0*/  FFMA.FTZ R189, R189, R3.reuse, -R202 ;  /* 0x00000003bdbd7223 */ /* 0x080fe200000108ca */
[-CC-:B------:R-:W-:Y:S01]  /*55d0*/  FFMA.FTZ R186, R186, R3.reuse, -R208.reuse ;  /* 0x00000003baba7223 */ /* 0x180fe200000108d0 */
[-CC-:B------:R-:W-:Y:S01]  /*55e0*/  FFMA.FTZ R187, R187, R3.reuse, -R208.reuse ;  /* 0x00000003bbbb7223 */ /* 0x180fe200000108d0 */
[----:B------:R-:W-:Y:S01]  /*55f0*/  MUFU.EX2 R165, R165 ;  /* 0x000000a500a57308 */ /* 0x000fe20000000800 */
[-CC-:B------:R-:W-:Y:S01]  /*5600*/  FFMA.FTZ R190, R190, R3.reuse, -R208.reuse ;  /* 0x00000003bebe7223 */ /* 0x180fe200000108d0 */
        /* <DEDUP_REMOVED lines=10> */
[----:B------:R-:W-:Y:S01]  /*56b0*/  FFMA.FTZ R204, R204, R205, R206 ;  /* 0x000000cdcccc7223 */ /* 0x000fe200000100ce */
[----:B------:R-:W-:-:S03]  /*56c0*/  FFMA.FTZ R210, R209, R203, R210 ;  /* 0x000000cbd1d27223 */ /* 0x000fc600000100d2 */
[----:B------:R-:W2:Y:S01]  /*56d0*/  MUFU.EX2 R163, R163 ;  /* 0x000000a300a37308 */ /* 0x000ea20000000800 */
[----:B------:R-:W-:Y:S01]  /*56e0*/  FADD.FTZ R204, R200, R204 ;  /* 0x000000ccc8cc7221 */ /* 0x000fe20000010000 */
[----:B------:R-:W-:-:S03]  /*56f0*/  FADD.FTZ R207, R207, R210 ;  /* 0x000000d2cfcf7221 */ /* 0x000fc60000010000 */
[----:B------:R-:W-:Y:S01]  /*5700*/  FADD.FTZ R204, R201, R204 ;  /* 0x000000ccc9cc7221 */ /* 0x000fe20000010000 */
[----:B------:R-:W-:Y:S02]  /*5710*/  FADD.FTZ R158, R158, R207 ;  /* 0x000000cf9e9e7221 */ /* 0x000fe40000010000 */
[----:B------:R-:W-:Y:S01]  /*5720*/  MUFU.EX2 R166, R166 ;  /* 0x000000a600a67308 */ /* 0x000fe20000000800 */
[----:B------:R-:W-:Y:S01]  /*5730*/  FADD.FTZ R157, R157, R204 ;  /* 0x000000cc9d9d7221 */ /* 0x000fe20000010000 */
[----:B------:R-:W-:-:S06]  /*5740*/  FADD.FTZ R159, R159, R158 ;  /* 0x0000009e9f9f7221 */ /* 0x000fcc0000010000 */
        /* <DEDUP_REMOVED lines=28> */
[----:B------:R-:W-:Y:S01]  /*5910*/  MUFU.EX2 R197, R197 ;  /* 0x000000c500c57308 */ /* 0x000fe20000000800 */
[----:B------:R-:W-:-:S02]  /*5920*/  WARPGROUP.DEPBAR.LE gsb0, 0x0 ;  /* 0x00008000000079c5 */ /* 0x000fc40000010000 */
[----:B-1----:R-:W-:-:S05]  /*5930*/  F2FP.F16.F32.PACK_AB R152, R161, R160 ;  /* 0x000000a0a198723e */ /* 0x002fca00000000ff */
[----:B------:R-:W-:Y:S01]  /*5940*/  MUFU.EX2 R194, R194 ;  /* 0x000000c200c27308 */ /* 0x000fe20000000800 */
[----:B--2---:R-:W-:Y:S01]  /*5950*/  F2FP.F16.F32.PACK_AB R153, R163, R162 ;  /* 0x000000a2a399723e */ /* 0x004fe200000000ff */
[----:B------:R-:W-:Y:S01]  /*5960*/  FADD.FTZ R160, R160, R157 ;  /* 0x0000009da0a07221 */ /* 0x000fe20000010000 */
[----:B------:R-:W-:Y:S01]  /*5970*/  F2FP.F16.F32.PACK_AB R154, R165, R164 ;  /* 0x000000a4a59a723e */ /* 0x000fe200000000ff */
[----:B------:R-:W-:Y:S01]  /*5980*/  FADD.FTZ R162, R162, R159 ;  /* 0x0000009fa2a27221 */ /* 0x000fe20000010000 */
[----:B---3--:R-:W-:Y:S01]  /*5990*/  F2FP.F16.F32.PACK_AB R155, R167, R166 ;  /* 0x000000a6a79b723e */ /* 0x008fe200000000ff */
[----:B------:R-:W-:Y:S02]  /*59a0*/  FADD.FTZ R161, R161, R160 ;  /* 0x000000a0a1a17221 */ /* 0x000fe40000010000 */
[----:B------:R-:W1:Y:S01]  /*59b0*/  MUFU.EX2 R195, R195 ;  /* 0x000000c300c37308 */ /* 0x000e620000000800 */
[----:B------:R-:W-:Y:S01]  /*59c0*/  WARPGROUP.ARRIVE ;  /* 0x00000000000079c5 */ /* 0x000fe20000000000 */
[----:B------:R-:W-:Y:S01]  /*59d0*/  FADD.FTZ R163, R163, R162 ;  /* 0x000000a2a3a37221 */ /* 0x000fe20000010000 */
[----:B------:R-:W-:-:S03]  /*59e0*/  FADD.FTZ R164, R164, R161 ;  /* 0x000000a1a4a47221 */ /* 0x000fc60000010000 */
[----:B------:R-:W-:Y:S01]  /*59f0*/  FADD.FTZ R166, R166, R163 ;  /* 0x000000a3a6a67221 */ /* 0x000fe20000010000 */
[----:B------:R-:W-:Y:S01]  /*5a00*/  HGMMA.64x256x16.F32 R24, R152, gdesc[UR8].tnspB, R24, gsb0 ;  /* 0x43e0000898187df0 */ /* 0x000fe20008000818 */
[----:B------:R-:W-:Y:S01]  /*5a10*/  UIADD3 UR10, UR5, 0x100, URZ ;  /* 0x00000100050a7890 */ /* 0x000fe2000fffe03f */
[----:B------:R-:W-:Y:S01]  /*5a20*/  MUFU.EX2 R198, R198 ;  /* 0x000000c600c67308 */ /* 0x000fe20000000800 */
[----:B------:R-:W-:Y:S01]  /*5a30*/  UMOV UR11, 0x40000040 ;  /* 0x40000040000b7882 */ /* 0x000fe20000000000 */
[----:B------:R-:W-:Y:S01]  /*5a40*/  FADD.FTZ R165, R165, R164 ;  /* 0x000000a4a5a57221 */ /* 0x000fe20000010000 */
[----:B------:R-:W-:-:S05]  /*5a50*/  FADD.FTZ R167, R167, R166 ;  /* 0x000000a6a7a77221 */ /* 0x000fca0000010000 */
        /* <DEDUP_REMOVED lines=70> */
.L_x_1132:
[----:B------:R-:W-:Y:S01]  /*5ec0*/  UIADD3 UR4, UR4, 0x32460, URZ ;  /* 0x0003246004047890 */ /* 0x000fe2000fffe03f */
[----:B------:R-:W-:Y:S02]  /*5ed0*/  IMAD.MOV.U32 R207, RZ, RZ, R156 ;  /* 0x000000ffffcf7224 */ /* 0x000fe400078e009c */
[----:B------:R-:W-:Y:S01]  /*5ee0*/  IMAD.MOV.U32 R200, RZ, RZ, R22 ;  /* 0x000000ffffc87224 */ /* 0x000fe200078e0016 */
[----:B------:R-:W-:-:S09]  /*5ef0*/  UPRMT UR4, UR58, 0x654, UR4 ;  /* 0x000006543a047896 */ /* 0x000fd20008000004 */
[----:B------:R-:W-:Y:S01]  /*5f00*/  SYNCS.ARRIVE.TRANS64.RED.A1T0 RZ, [UR4], RZ ;  /* 0x000000ffffff79a7 */ /* 0x000fe20008100404 */
[----:B------:R-:W-:Y:S05]  /*5f10*/  @P1 BRA `(.L_x_1133) ;  /* 0xffffffdc00301947 */ /* 0x000fea000383ffff */
.L_x_1122:
[----:B------:R-:W0:Y:S01]  /*5f20*/  SHFL.BFLY PT, R4, R205, 0x2, 0x1f ;  /* 0x0c401f00cd047f89 */ /* 0x000e2200000e0000 */
[----:B------:R-:W-:Y:S01]  /*5f30*/  IMAD.MOV.U32 R8, RZ, RZ, RZ ;  /* 0x000000ffff087224 */ /* 0x000fe200078e00ff */
[----:B------:R-:W-:Y:S01]  /*5f40*/  R2UR UR4, R219 ;  /* 0x00000000db0472ca */ /* 0x000fe200000e0000 */
[----:B------:R-:W-:Y:S01]  /*5f50*/  UIADD3 UR38, UR38, 0x1, URZ ;  /* 0x0000000126267890 */ /* 0x000fe2000fffe03f */
[----:B------:R-:W1:Y:S01]  /*5f60*/  SHFL.BFLY PT, R6, R203, 0x2, 0x1f ;  /* 0x0c401f00cb067f89 */ /* 0x000e6200000e0000 */
[----:B------:R2:W-:Y:S06]  /*5f70*/  BAR.ARV R0, 0x100 ;  /* 0x000400000000751d */ /* 0x0005ec0000002000 */
[----:B------:R-:W-:-:S02]  /*5f80*/  UISETP.NE.AND UP0, UPT, UR38, 0x2, UPT ;  /* 0x000000022600788c */ /* 0x000fc4000bf05270 */
[----:B------:R-:W-:Y:S06]  /*5f90*/  BAR.ARV 0x8, 0x180 ;  /* 0x0206000000007b1d */ /* 0x000fec0000002000 */
[----:B------:R-:W-:Y:S01]  /*5fa0*/  UIADD3 UR4, UR4, 0x1, URZ ;  /* 0x0000000104047890 */ /* 0x000fe2000fffe03f */
[----:B--2---:R-:W-:Y:S02]  /*5fb0*/  IMAD.MOV.U32 R0, RZ, RZ, -0x800000 ;  /* 0xff800000ff007424 */ /* 0x004fe400078e00ff */
[----:B0-----:R-:W-:Y:S01]  /*5fc0*/  FADD.FTZ R5, R4, R205 ;  /* 0x000000cd04057221 */ /* 0x001fe20000010000 */
[----:B------:R-:W-:Y:S01]  /*5fd0*/  PLOP3.LUT P0, PT, PT, PT, PT, 0x8, 0x0 ;  /* 0x000000000000781c */ /* 0x000fe20003f0e170 */
[----:B------:R-:W-:Y:S01]  /*5fe0*/  USEL UR38, UR38, URZ, UP0 ;  /* 0x0000003f26267287 */ /* 0x000fe20008000000 */
[----:B-1----:R-:W-:-:S02]  /*5ff0*/  FADD.FTZ R7, R6, R203 ;  /* 0x000000cb06077221 */ /* 0x002fc40000010000 */
[----:B------:R-:W0:Y:S01]  /*6000*/  SHFL.BFLY PT, R4, R5, 0x1, 0x1f ;  /* 0x0c201f0005047f89 */ /* 0x000e2200000e0000 */
[----:B------:R-:W-:Y:S01]  /*6010*/  IMAD.U32 R219, RZ, RZ, UR4 ;  /* 0x00000004ffdb7e24 */ /* 0x000fe2000f8e00ff */
[----:B------:R-:W-:Y:S02]  /*6020*/  USEL UR4, URZ, 0x1, UP0 ;  /* 0x000000013f047887 */ /* 0x000fe40008000000 */
[----:B------:R-:W1:Y:S02]  /*6030*/  SHFL.BFLY PT, R6, R7, 0x1, 0x1f ;  /* 0x0c201f0007067f89 */ /* 0x000e6400000e0000 */
[----:B------:R-:W-:Y:S01]  /*6040*/  ULOP3.LUT UR39, UR39, UR4, URZ, 0x3c, !UPT ;  /* 0x0000000427277292 */ /* 0x000fe2000f8e3c3f */
[----:B0-----:R-:W-:Y:S01]  /*6050*/  FADD.FTZ R9, R5, R4 ;  /* 0x0000000405097221 */ /* 0x001fe20000010000 */
[----:B------:R-:W-:Y:S02]  /*6060*/  IMAD.MOV.U32 R4, RZ, RZ, RZ ;  /* 0x000000ffff047224 */ /* 0x000fe400078e00ff */
[----:B-1----:R-:W-:-:S02]  /*6070*/  FADD.FTZ R6, R7, R6 ;  /* 0x0000000607067221 */ /* 0x002fc40000010000 */
[----:B------:R-:W-:-:S03]  /*6080*/  FSETP.NE.FTZ.AND P1, PT, R9, RZ, PT ;  /* 0x000000ff0900720b */ /* 0x000fc60003f35000 */
[----:B------:R-:W-:-:S10]  /*6090*/  FSETP.NE.FTZ.AND P2, PT, R6, RZ, PT ;  /* 0x000000ff0600720b */ /* 0x000fd40003f55000 */
[----:B------:R-:W-:Y:S01]  /*60a0*/  @P1 MUFU.LG2 R7, R9 ;  /* 0x0000000900071308 */ /* 0x000fe20000000c00 */
[C---:B------:R-:W-:Y:S02]  /*60b0*/  @P1 FMUL.FTZ R5, R3.reuse, 0.69314718246459960938 ;  /* 0x3f31721803051820 */ /* 0x040fe40000410000 */
[----:B------:R-:W-:-:S05]  /*60c0*/  @P2 FMUL.FTZ R12, R3, 0.69314718246459960938 ;  /* 0x3f317218030c2820 */ /* 0x000fca0000410000 */
[----:B------:R-:W0:Y:S08]  /*60d0*/  @P2 MUFU.LG2 R11, R6 ;  /* 0x00000006000b2308 */ /* 0x000e300000000c00 */
[----:B------:R-:W1:Y:S08]  /*60e0*/  @P1 MUFU.RCP R8, R9 ;  /* 0x0000000900081308 */ /* 0x000e700000001000 */
[----:B------:R2:W3:Y:S01]  /*60f0*/  @P2 MUFU.RCP R4, R6 ;  /* 0x0000000600042308 */ /* 0x0004e20000001000 */
[----:B0-----:R-:W-:-:S04]  /*6100*/  @P2 FMUL.FTZ R11, R11, 0.69314718246459960938 ;  /* 0x3f3172180b0b2820 */ /* 0x001fc80000410000 */
[----:B------:R-:W-:Y:S01]  /*6110*/  @P2 FFMA.FTZ R0, R12, R156, R11 ;  /* 0x0000009c0c002223 */ /* 0x000fe2000001000b */
[----:B--2---:R-:W-:Y:S01]  /*6120*/  @P1 FMUL.FTZ R6, R7, 0.69314718246459960938 ;  /* 0x3f31721807061820 */ /* 0x004fe20000410000 */
        /* <DEDUP_REMOVED lines=64> */
[----:B---3--:R-:W-:Y:S01]  /*6530*/  FMUL.FTZ R3, R75, R4 ;  /* 0x000000044b037220 */ /* 0x008fe20000410000 */
        /* <DEDUP_REMOVED lines=65> */
.L_x_1108:
        /* <DEDUP_REMOVED lines=31> */
[----:B------:R-:W-:Y:S02]  /*6b40*/  MOV R4, R156 ;  /* 0x0000009c00047202 */ /* 0x000fe40000000f00 */
[----:B0-----:R-:W-:-:S02]  /*6b50*/  MOV R5, R11 ;  /* 0x0000000b00057202 */ /* 0x001fc40000000f00 */
[----:B------:R-:W-:Y:S02]  /*6b60*/  F2FP.F16.F32.PACK_AB R51, R155, R51 ;  /* 0x000000339b33723e */ /* 0x000fe400000000ff */
[----:B------:R-:W-:Y:S01]  /*6b70*/  F2FP.F16.F32.PACK_AB R57, R154, R58 ;  /* 0x0000003a9a39723e */ /* 0x000fe200000000ff */
[----:B------:R-:W-:Y:S01]  /*6b80*/  IMAD.WIDE R102, R225, 0x2, R4 ;  /* 0x00000002e1667825 */ /* 0x000fe200078e0204 */
[----:B------:R-:W-:Y:S02]  /*6b90*/  F2FP.F16.F32.PACK_AB R64, R65, R64 ;  /* 0x000000404140723e */ /* 0x000fe400000000ff */
[----:B------:R-:W-:Y:S02]  /*6ba0*/  F2FP.F16.F32.PACK_AB R58, R61, R60 ;  /* 0x0000003c3d3a723e */ /* 0x000fe400000000ff */
[C---:B------:R-:W-:Y:S02]  /*6bb0*/  IADD3 R169, P1, R102.reuse, 0x20, RZ ;  /* 0x0000002066a97810 */ /* 0x040fe40007f3e0ff */
[----:B------:R-:W-:-:S02]  /*6bc0*/  LOP3.LUT R11, R102, 0x380, RZ, 0xc0, !PT ;  /* 0x00000380660b7812 */ /* 0x000fc400078ec0ff */
[----:B------:R-:W-:Y:S02]  /*6bd0*/  IADD3.X R13, RZ, R103, RZ, P1, !PT ;  /* 0x00000067ff0d7210 */ /* 0x000fe40000ffe4ff */
        /* <DEDUP_REMOVED lines=14> */
[----:B------:R-:W-:Y:S01]  /*6cc0*/  SHF.R.U64 R11, R11, 0x3, RZ ;  /* 0x000000030b0b7819 */ /* 0x000fe200000012ff */
[----:B------:R-:W-:Y:S01]  /*6cd0*/  IMAD.X R39, RZ, RZ, R103, P1 ;  /* 0x000000ffff277224 */ /* 0x000fe200008e0667 */
[----:B------:R-:W-:-:S02]  /*6ce0*/  LOP3.LUT R14, R171, 0x380, RZ, 0xc0, !PT ;  /* 0x00000380ab0e7812 */ /* 0x000fc400078ec0ff */
[----:B------:R-:W-:Y:S02]  /*6cf0*/  SHF.R.U64 R12, R12, 0x3, RZ ;  /* 0x000000030c0c7819 */ /* 0x000fe400000012ff */
        /* <DEDUP_REMOVED lines=14> */
[----:B------:R-:W-:Y:S01]  /*6de0*/  LOP3.LUT R102, R11, R102, RZ, 0x3c, !PT ;  /* 0x000000660b667212 */ /* 0x000fe200078e3cff */
[----:B------:R-:W-:Y:S01]  /*6df0*/  IMAD.X R11, RZ, RZ, R103, P1 ;  /* 0x000000ffff0b7224 */ /* 0x000fe200008e0667 */
[----:B------:R-:W-:-:S02]  /*6e00*/  LOP3.LUT R18, R175, 0x380, RZ, 0xc0, !PT ;  /* 0x00000380af127812 */ /* 0x000fc400078ec0ff */
[----:B------:R-:W-:Y:S02]  /*6e10*/  SHF.R.U64 R14, R14, 0x3, RZ ;  /* 0x000000030e0e7819 */ /* 0x000fe400000012ff */
[----:B------:R-:W-:Y:S02]  /*6e20*/  LOP3.LUT R12, R12, R169, RZ, 0x3c, !PT ;  /* 0x000000a90c0c7212 */ /* 0x000fe400078e3cff */
[----:B------:R-:W-:Y:S02]  /*6e30*/  LOP3.LUT R20, R177, 0x380, RZ, 0xc0, !PT ;  /* 0x00000380b1147812 */ /* 0x000fe400078ec0ff */
[----:B------:R-:W-:Y:S02]  /*6e40*/  SHF.R.U64 R16, R16, 0x3, RZ ;  /* 0x0000000310107819 */ /* 0x000fe400000012ff */
[----:B------:R-:W-:Y:S02]  /*6e50*/  LOP3.LUT R22, R179, 0x380, RZ, 0xc0, !PT ;  /* 0x00000380b3167812 */ /* 0x000fe400078ec0ff */
[----:B------:R-:W-:-:S02]  /*6e60*/  LOP3.LUT R169, R46, 0x380, RZ, 0xc0, !PT ;  /* 0x000003802ea97812 */ /* 0x000fc400078ec0ff */
[----:B------:R-:W-:Y:S02]  /*6e70*/  SHF.R.U64 R18, R18, 0x3, RZ ;  /* 0x0000000312127819 */ /* 0x000fe400000012ff */
[----:B------:R-:W-:Y:S02]  /*6e80*/  LOP3.LUT R30, R181, 0x380, RZ, 0xc0, !PT ;  /* 0x00000380b51e7812 */ /* 0x000fe400078ec0ff */
[----:B------:R-:W-:Y:S01]  /*6e90*/  MOV R102, R102 ;  /* 0x0000006600667202 */ /* 0x000fe20000000f00 */
[----:B------:R-:W-:Y:S01]  /*6ea0*/  BAR.SYNC.DEFER_BLOCKING 0x1, 0x100 ;  /* 0x0044000000007b1d */ /* 0x000fe20000010000 */
[----:B------:R-:W-:Y:S02]  /*6eb0*/  LOP3.LUT R38, R183, 0x380, RZ, 0xc0, !PT ;  /* 0x00000380b7267812 */ /* 0x000fe400078ec0ff */
[----:B------:R-:W-:Y:S02]  /*6ec0*/  LOP3.LUT R103, R98, 0x380, RZ, 0xc0, !PT ;  /* 0x0000038062677812 */ /* 0x000fe400078ec0ff */
[----:B------:R-:W-:-:S02]  /*6ed0*/  LOP3.LUT R14, R14, R171, RZ, 0x3c, !PT ;  /* 0x000000ab0e0e7212 */ /* 0x000fc400078e3cff */
[----:B------:R-:W-:Y:S02]  /*6ee0*/  SHF.R.U64 R20, R20, 0x3, RZ ;  /* 0x0000000314147819 */ /* 0x000fe400000012ff */
[----:B------:R-:W-:Y:S02]  /*6ef0*/  LOP3.LUT R16, R16, R173, RZ, 0x3c, !PT ;  /* 0x000000ad10107212 */ /* 0x000fe400078e3cff */
[----:B------:R-:W-:Y:S02]  /*6f00*/  SHF.R.U64 R22, R22, 0x3, RZ ;  /* 0x0000000316167819 */ /* 0x000fe400000012ff */
[----:B------:R-:W-:Y:S02]  /*6f10*/  LOP3.LUT R171, R54, 0x380, RZ, 0xc0, !PT ;  /* 0x0000038036ab7812 */ /* 0x000fe400078ec0ff */
[----:B------:R-:W-:Y:S02]  /*6f20*/  SHF.R.U64 R169, R169, 0x3, RZ ;  /* 0x00000003a9a97819 */ /* 0x000fe400000012ff */
[----:B------:R-:W-:-:S02]  /*6f30*/  LOP3.LUT R18, R18, R175, RZ, 0x3c, !PT ;  /* 0x000000af12127212 */ /* 0x000fc400078e3cff */
[----:B------:R-:W-:Y:S02]  /*6f40*/  SHF.R.U64 R30, R30, 0x3, RZ ;  /* 0x000000031e1e7819 */ /* 0x000fe400000012ff */
[----:B------:R-:W-:Y:S02]  /*6f50*/  LOP3.LUT R173, R62, 0x380, RZ, 0xc0, !PT ;  /* 0x000003803ead7812 */ /* 0x000fe400078ec0ff */
[----:B------:R-:W-:Y:S01]  /*6f60*/  LOP3.LUT R94, R6, 0x380, RZ, 0xc0, !PT ;  /* 0x00000380065e7812 */ /* 0x000fe200078ec0ff */
[----:B------:R-:W-:Y:S01]  /*6f70*/  STSM.16.M88.4 [R102], R24 ;  /* 0x0000001866007844 */ /* 0x000fe20000000200 */
[----:B------:R-:W-:Y:S02]  /*6f80*/  SHF.R.U64 R38, R38, 0x3, RZ ;  /* 0x0000000326267819 */ /* 0x000fe400000012ff */
[----:B------:R-:W-:Y:S02]  /*6f90*/  LOP3.LUT R175, R70, 0x380, RZ, 0xc0, !PT ;  /* 0x0000038046af7812 */ /* 0x000fe400078ec0ff */
[----:B------:R-:W-:-:S02]  /*6fa0*/  SHF.R.U64 R103, R103, 0x3, RZ ;  /* 0x0000000367677819 */ /* 0x000fc400000012ff */
[----:B------:R-:W-:Y:S02]  /*6fb0*/  LOP3.LUT R20, R20, R177, RZ, 0x3c, !PT ;  /* 0x000000b114147212 */ /* 0x000fe400078e3cff */
[----:B------:R-:W-:Y:S02]  /*6fc0*/  MOV R13, R12 ;  /* 0x0000000c000d7202 */ /* 0x000fe40000000f00 */
[----:B------:R-:W-:Y:S02]  /*6fd0*/  LOP3.LUT R22, R22, R179, RZ, 0x3c, !PT ;  /* 0x000000b316167212 */ /* 0x000fe400078e3cff */
[----:B------:R-:W-:Y:S01]  /*6fe0*/  SHF.R.U64 R171, R171, 0x3, RZ ;  /* 0x00000003abab7819 */ /* 0x000fe200000012ff */
[----:B------:R-:W-:Y:S01]  /*6ff0*/  STSM.16.M88.4 [R13], R32 ;  /* 0x000000200d007844 */ /* 0x000fe20000000200 */
[----:B------:R-:W-:Y:S02]  /*7000*/  LOP3.LUT R46, R169, R46, RZ, 0x3c, !PT ;  /* 0x0000002ea92e7212 */ /* 0x000fe400078e3cff */
[----:B------:R-:W-:-:S02]  /*7010*/  MOV R14, R14 ;  /* 0x0000000e000e7202 */ /* 0x000fc40000000f00 */
[----:B------:R-:W-:Y:S02]  /*7020*/  LOP3.LUT R30, R30, R181, RZ, 0x3c, !PT ;  /* 0x000000b51e1e7212 */ /* 0x000fe400078e3cff */
[----:B------:R-:W-:Y:S01]  /*7030*/  SHF.R.U64 R173, R173, 0x3, RZ ;  /* 0x00000003adad7819 */ /* 0x000fe200000012ff */
[----:B------:R-:W-:Y:S01]  /*7040*/  STSM.16.M88.4 [R14], R40 ;  /* 0x000000280e007844 */ /* 0x000fe20000000200 */
[----:B------:R-:W-:Y:S02]  /*7050*/  LOP3.LUT R169, R168, 0x380, RZ, 0xc0, !PT ;  /* 0x00000380a8a97812 */ /* 0x000fe400078ec0ff */
[----:B------:R-:W-:Y:S02]  /*7060*/  SHF.R.U64 R29, R94, 0x3, RZ ;  /* 0x000000035e1d7819 */ /* 0x000fe400000012ff */
[----:B------:R-:W-:Y:S02]  /*7070*/  MOV R16, R16 ;  /* 0x0000001000107202 */ /* 0x000fe40000000f00 */
[----:B------:R-:W-:-:S02]  /*7080*/  LOP3.LUT R38, R38, R183, RZ, 0x3c, !PT ;  /* 0x000000b726267212 */ /* 0x000fc400078e3cff */
[----:B------:R-:W-:Y:S01]  /*7090*/  SHF.R.U64 R175, R175, 0x3, RZ ;  /* 0x00000003afaf7819 */ /* 0x000fe200000012ff */
[----:B------:R-:W-:Y:S01]  /*70a0*/  STSM.16.M88.4 [R16], R48 ;  /* 0x0000003010007844 */ /* 0x000fe20000000200 */
[----:B------:R-:W-:Y:S02]  /*70b0*/  LOP3.LUT R98, R103, R98, RZ, 0x3c, !PT ;  /* 0x0000006267627212 */ /* 0x000fe400078e3cff */
[----:B------:R-:W-:Y:S02]  /*70c0*/  MOV R18, R18 ;  /* 0x0000001200127202 */ /* 0x000fe40000000f00 */
[----:B------:R-:W-:Y:S02]  /*70d0*/  F2FP.F16.F32.PACK_AB R59, R153, R59 ;  /* 0x0000003b993b723e */ /* 0x000fe400000000ff */
[----:B------:R-:W-:Y:S02]  /*70e0*/  F2FP.F16.F32.PACK_AB R65, R152, R66 ;  /* 0x000000429841723e */ /* 0x000fe400000000ff */
[----:B------:R-:W-:Y:S01]  /*70f0*/  F2FP.F16.F32.PACK_AB R72, R73, R72 ;  /* 0x000000484948723e */ /* 0x000fe200000000ff */
[----:B------:R-:W-:Y:S01]  /*7100*/  STSM.16.M88.4 [R18], R56 ;  /* 0x0000003812007844 */ /* 0x000fe20000000200 */
[----:B------:R-:W-:-:S02]  /*7110*/  MOV R20, R20 ;  /* 0x0000001400147202 */ /* 0x000fc40000000f00 */
[----:B------:R-:W-:Y:S02]  /*7120*/  F2FP.F16.F32.PACK_AB R66, R69, R68 ;  /* 0x000000444542723e */ /* 0x000fe400000000ff */
[----:B------:R-:W-:Y:S02]  /*7130*/  F2FP.F16.F32.PACK_AB R67, R9, R67 ;  /* 0x000000430943723e */ /* 0x000fe400000000ff */
[----:B------:R-:W-:Y:S02]  /*7140*/  F2FP.F16.F32.PACK_AB R73, R3, R74 ;  /* 0x0000004a0349723e */ /* 0x000fe400000000ff */
[----:B------:R-:W-:Y:S01]  /*7150*/  F2FP.F16.F32.PACK_AB R80, R81, R80 ;  /* 0x000000505150723e */ /* 0x000fe200000000ff */
[----:B------:R-:W-:Y:S01]  /*7160*/  STSM.16.M88.4 [R20], R64 ;  /* 0x0000004014007844 */ /* 0x000fe20000000200 */
[----:B------:R-:W-:Y:S02]  /*7170*/  LOP3.LUT R54, R171, R54, RZ, 0x3c, !PT ;  /* 0x00000036ab367212 */ /* 0x000fe400078e3cff */
[----:B------:R-:W-:-:S02]  /*7180*/  MOV R22, R22 ;  /* 0x0000001600167202 */ /* 0x000fc40000000f00 */
[----:B------:R-:W-:Y:S02]  /*7190*/  F2FP.F16.F32.PACK_AB R74, R77, R76 ;  /* 0x0000004c4d4a723e */ /* 0x000fe400000000ff */
[----:B------:R-:W-:Y:S02]  /*71a0*/  F2FP.F16.F32.PACK_AB R75, R75, R78 ;  /* 0x0000004e4b4b723e */ /* 0x000fe400000000ff */
[----:B------:R-:W-:Y:S02]  /*71b0*/  F2FP.F16.F32.PACK_AB R81, R83, R82 ;  /* 0x000000525351723e */ /* 0x000fe400000000ff */
[----:B------:R-:W-:Y:S01]  /*71c0*/  LOP3.LUT R62, R173, R62, RZ, 0x3c, !PT ;  /* 0x0000003ead3e7212 */ /* 0x000fe200078e3cff */
[----:B------:R0:W-:Y:S01]  /*71d0*/  STSM.16.M88.4 [R22], R72 ;  /* 0x0000004816007844 */ /* 0x0001e20000000200 */
[----:B------:R-:W-:Y:S02]  /*71e0*/  SHF.R.U64 R169, R169, 0x3, RZ ;  /* 0x00000003a9a97819 */ /* 0x000fe400000012ff */
[----:B------:R-:W-:-:S02]  /*71f0*/  LOP3.LUT R94, R29, R6, RZ, 0x3c, !PT ;  /* 0x000000061d5e7212 */ /* 0x000fc400078e3cff */
[----:B------:R-:W-:Y:S02]  /*7200*/  MOV R30, R30 ;  /* 0x0000001e001e7202 */ /* 0x000fe40000000f00 */
[----:B------:R-:W-:Y:S02]  /*7210*/  F2FP.F16.F32.PACK_AB R82, R85, R84 ;  /* 0x000000545552723e */ /* 0x000fe400000000ff */
[----:B------:R-:W-:Y:S02]  /*7220*/  F2FP.F16.F32.PACK_AB R83, R87, R86 ;  /* 0x000000565753723e */ /* 0x000fe400000000ff */
[----:B------:R-:W-:Y:S02]  /*7230*/  LOP3.LUT R70, R175, R70, RZ, 0x3c, !PT ;  /* 0x00000046af467212 */ /* 0x000fe400078e3cff */
[----:B------:R-:W-:Y:S01]  /*7240*/  MOV R38, R38 ;  /* 0x0000002600267202 */ /* 0x000fe20000000f00 */
[----:B------:R1:W-:Y:S01]  /*7250*/  STSM.16.M88.4 [R30], R80 ;  /* 0x000000501e007844 */ /* 0x0003e20000000200 */
[----:B------:R-:W-:Y:S01]  /*7260*/  MOV R6, R98 ;  /* 0x0000006200067202 */ /* 0x000fe20000000f00 */
[----:B0-----:R-:W0:Y:S01]  /*7270*/  LDC R72, c[0x0][0xce8] ;  /* 0x00033a00ff487b82 */ /* 0x001e220000000800 */
[----:B------:R-:W-:-:S02]  /*7280*/  F2FP.F16.F32.PACK_AB R76, R89, R88 ;  /* 0x00000058594c723e */ /* 0x000fc400000000ff */
[----:B------:R-:W-:Y:S02]  /*7290*/  F2FP.F16.F32.PACK_AB R77, R91, R90 ;  /* 0x0000005a5b4d723e */ /* 0x000fe400000000ff */
[----:B------:R-:W-:Y:S02]  /*72a0*/  F2FP.F16.F32.PACK_AB R78, R93, R92 ;  /* 0x0000005c5d4e723e */ /* 0x000fe400000000ff */
[----:B------:R-:W-:Y:S02]  /*72b0*/  F2FP.F16.F32.PACK_AB R79, R163, R79 ;  /* 0x0000004fa34f723e */ /* 0x000fe400000000ff */
[----:B------:R-:W-:Y:S02]  /*72c0*/  F2FP.F16.F32.PACK_AB R96, R97, R96 ;  /* 0x000000606160723e */ /* 0x000fe400000000ff */
[----:B------:R-:W-:Y:S01]  /*72d0*/  F2FP.F16.F32.PACK_AB R104, R105, R104 ;  /* 0x000000686968723e */ /* 0x000fe200000000ff */
[----:B------:R1:W-:Y:S01]  /*72e0*/  STSM.16.M88.4 [R38], R76 ;  /* 0x0000004c26007844 */ /* 0x0003e20000000200 */
[----:B------:R-:W-:-:S02]  /*72f0*/  MOV R46, R46 ;  /* 0x0000002e002e7202 */ /* 0x000fc40000000f00 */
        /* <DEDUP_REMOVED lines=10> */
[----:B------:R-:W-:Y:S01]  /*73a0*/  F2FP.F16.F32.PACK_AB R120, R121, R120 ;  /* 0x000000787978723e */ /* 0x000fe200000000ff */
[----:B------:R1:W-:Y:S01]  /*73b0*/  STSM.16.M88.4 [R54], R104 ;  /* 0x0000006836007844 */ /* 0x0003e20000000200 */
[----:B------:R-:W-:Y:S02]  /*73c0*/  LOP3.LUT R10, R169, R168, RZ, 0x3c, !PT ;  /* 0x000000a8a90a7212 */ /* 0x000fe400078e3cff */
        /* <DEDUP_REMOVED lines=8> */
[----:B------:R-:W-:Y:S02]  /*7450*/  F2FP.F16.F32.PACK_AB R123, R127, R126 ;  /* 0x0000007e7f7b723e */ /* 0x000fe400000000ff */
[----:B------:R-:W-:Y:S02]  /*7460*/  F2FP.F16.F32.PACK_AB R129, R131, R130 ;  /* 0x000000828381723e */ /* 0x000fe400000000ff */
[----:B------:R-:W-:Y:S01]  /*7470*/  F2FP.F16.F32.PACK_AB R136, R137, R136 ;  /* 0x000000888988723e */ /* 0x000fe200000000ff */
[----:B------:R1:W-:Y:S01]  /*7480*/  STSM.16.M88.4 [R70], R120 ;  /* 0x0000007846007844 */ /* 0x0003e20000000200 */
[----:B------:R-:W-:Y:S02]  /*7490*/  MOV R94, R94 ;  /* 0x0000005e005e7202 */ /* 0x000fe40000000f00 */
[----:B------:R-:W-:Y:S02]  /*74a0*/  F2FP.F16.F32.PACK_AB R130, R133, R132 ;  /* 0x000000848582723e */ /* 0x000fe400000000ff */
[----:B------:R-:W-:-:S02]  /*74b0*/  F2FP.F16.F32.PACK_AB R131, R135, R134 ;  /* 0x000000868783723e */ /* 0x000fc400000000ff */
[----:B------:R-:W-:Y:S02]  /*74c0*/  F2FP.F16.F32.PACK_AB R137, R139, R138 ;  /* 0x0000008a8b89723e */ /* 0x000fe400000000ff */
[----:B------:R-:W-:Y:S01]  /*74d0*/  F2FP.F16.F32.PACK_AB R144, R145, R144 ;  /* 0x000000909190723e */ /* 0x000fe200000000ff */
[----:B------:R1:W-:Y:S01]  /*74e0*/  STSM.16.M88.4 [R94], R128 ;  /* 0x000000805e007844 */ /* 0x0003e20000000200 */
[----:B------:R-:W-:Y:S02]  /*74f0*/  F2FP.F16.F32.PACK_AB R138, R141, R140 ;  /* 0x0000008c8d8a723e */ /* 0x000fe400000000ff */
[----:B------:R-:W-:Y:S02]  /*7500*/  F2FP.F16.F32.PACK_AB R139, R143, R142 ;  /* 0x0000008e8f8b723e */ /* 0x000fe400000000ff */
[----:B------:R-:W-:Y:S02]  /*7510*/  F2FP.F16.F32.PACK_AB R145, R147, R146 ;  /* 0x000000929391723e */ /* 0x000fe400000000ff */
[----:B------:R-:W-:Y:S01]  /*7520*/  MOV R12, R10 ;  /* 0x0000000a000c7202 */ /* 0x000fe20000000f00 */
[----:B------:R1:W-:Y:S01]  /*7530*/  STSM.16.M88.4 [R6], R136 ;  /* 0x0000008806007844 */ /* 0x0003e20000000200 */
[----:B------:R-:W-:-:S02]  /*7540*/  F2FP.F16.F32.PACK_AB R146, R149, R148 ;  /* 0x000000949592723e */ /* 0x000fc400000000ff */
[----:B------:R-:W-:Y:S02]  /*7550*/  F2FP.F16.F32.PACK_AB R147, R151, R150 ;  /* 0x000000969793723e */ /* 0x000fe400000000ff */
[----:B------:R-:W-:Y:S02]  /*7560*/  R2UR UR4, R218 ;  /* 0x00000000da0472ca */ /* 0x000fe400000e0000 */
[----:B------:R-:W-:Y:S01]  /*7570*/  PLOP3.LUT P0, PT, PT, PT, UP0, 0x80, 0x0 ;  /* 0x000000000000781c */ /* 0x000fe20003f0f008 */
[----:B------:R1:W-:Y:S01]  /*7580*/  STSM.16.M88.4 [R12], R144 ;  /* 0x000000900c007844 */ /* 0x0003e20000000200 */
[----:B------:R-:W-:-:S09]  /*7590*/  R2UR UR12, R216 ;  /* 0x00000000d80c72ca */ /* 0x000fd200000e0000 */
[----:B------:R-:W-:Y:S02]  /*75a0*/  USHF.L.U64.HI UR11, UR61, 0x2, UR4 ;  /* 0x000000023d0b7899 */ /* 0x000fe40008010204 */
[----:B------:R-:W-:-:S04]  /*75b0*/  UIADD3 UR4, UP1, UR10, UR8, URZ ;  /* 0x000000080a047290 */ /* 0x000fc8000ff3e03f */
[----:B------:R-:W-:Y:S02]  /*75c0*/  UIADD3.X UR7, UR11, UR9, URZ, UP1, !UPT ;  /* 0x000000090b077290 */ /* 0x000fe40008ffe43f */
[----:B------:R-:W-:Y:S01]  /*75d0*/  IMAD.U32 R10, RZ, RZ, UR4 ;  /* 0x00000004ff0a7e24 */ /* 0x000fe2000f8e00ff */
[----:B------:R-:W-:-:S03]  /*75e0*/  ULDC.64 UR8, c[0x0][0xd08] ;  /* 0x0003420000087ab9 */ /* 0x000fc60000000a00 */
[----:B------:R-:W-:Y:S01]  /*75f0*/  IMAD.U32 R11, RZ, RZ, UR7 ;  /* 0x00000007ff0b7e24 */ /* 0x000fe2000f8e00ff */
[----:B------:R-:W-:Y:S06]  /*7600*/  BAR.SYNC.DEFER_BLOCKING 0x1, 0x100 ;  /* 0x0044000000007b1d */ /* 0x000fec0000010000 */
[----:B------:R-:W2:Y:S01]  /*7610*/  @P0 LDG.E R3, desc[UR36][R10.64] ;  /* 0x000000240a030981 */ /* 0x000ea2000c1e1900 */
[----:B------:R-:W-:Y:S01]  /*7620*/  UISETP.NE.U32.AND UP1, UPT, UR8, URZ, UPT ;  /* 0x0000003f0800728c */ /* 0x000fe2000bf25070 */
[----:B0-----:R-:W-:Y:S01]  /*7630*/  ISETP.NE.AND P1, PT, R72, 0x1, PT ;  /* 0x000000014800780c */ /* 0x001fe20003f25270 */
[----:B------:R-:W-:Y:S01]  /*7640*/  ULDC UR7, c[0x0][0xb88] ;  /* 0x0002e20000077ab9 */ /* 0x000fe20000000800 */
[----:B------:R-:W-:Y:S01]  /*7650*/  UMOV UR4, URZ ;  /* 0x0000003f00047c82 */ /* 0x000fe20008000000 */
[----:B------:R-:W-:Y:S01]  /*7660*/  UISETP.NE.AND.EX UP1, UPT, UR9, URZ, UPT, UP1 ;  /* 0x0000003f0900728c */ /* 0x000fe2000bf25310 */
[----:B------:R-:W-:-:S05]  /*7670*/  IMAD.U32 R15, RZ, RZ, UR12 ;  /* 0x0000000cff0f7e24 */ /* 0x000fca000f8e00ff */
[----:B------:R-:W-:-:S04]  /*7680*/  PLOP3.LUT P2, PT, PT, PT, UP1, 0x80, 0x0 ;  /* 0x000000000000781c */ /* 0x000fc80003f4f018 */
[----:B------:R-:W0:Y:S01]  /*7690*/  @P1 LDC R9, c[0x0][0xcec] ;  /* 0x00033b00ff091b82 */ /* 0x000e220000000800 */
[----:B------:R-:W-:-:S04]  /*76a0*/  @UP1 UIADD3 UR8, UP2, UR10, UR8, URZ ;  /* 0x000000080a081290 */ /* 0x000fc8000ff5e03f */
[----:B------:R-:W-:Y:S02]  /*76b0*/  @UP1 UIADD3.X UR9, UR11, UR9, URZ, UP2, !UPT ;  /* 0x000000090b091290 */ /* 0x000fe400097fe43f */
[----:B------:R-:W-:Y:S01]  /*76c0*/  MOV R16, UR8 ;  /* 0x0000000800107c02 */ /* 0x000fe20008000f00 */
[----:B------:R-:W3:Y:S03]  /*76d0*/  @P1 LDC R13, c[0x0][0xcf0] ;  /* 0x00033c00ff0d1b82 */ /* 0x000ee60000000800 */
[----:B------:R-:W-:Y:S01]  /*76e0*/  IMAD.U32 R17, RZ, RZ, UR9 ;  /* 0x00000009ff117e24 */ /* 0x000fe2000f8e00ff */
[----:B--2---:R-:W-:Y:S01]  /*76f0*/  @P0 R2UR UR4, R3 ;  /* 0x00000000030402ca */ /* 0x004fe200000e0000 */
[----:B------:R-:W-:-:S06]  /*7700*/  IMAD.U32 R3, RZ, RZ, UR7 ;  /* 0x00000007ff037e24 */ /* 0x000fcc000f8e00ff */
[----:B------:R1:W5:Y:S01]  /*7710*/  @P2 LDG.E R3, desc[UR36][R16.64] ;  /* 0x0000002410032981 */ /* 0x000362000c1e1900 */
[----:B0--3--:R-:W-:Y:S07]  /*7720*/  @P2 BRA `(.L_x_1136) ;  /* 0x0000000000102947 */ /* 0x009fee0003800000 */
[----:B------:R-:W-:Y:S05]  /*7730*/  @!P0 BRA `(.L_x_1136) ;  /* 0x00000000000c8947 */ /* 0x000fea0003800000 */
[----:B-1----:R-:W2:Y:S04]  /*7740*/  LDG.E R6, desc[UR36][R10.64] ;  /* 0x000000240a067981 */ /* 0x002ea8000c1e1900 */
[----:B-----5:R-:W2:Y:S02]  /*7750*/  LDG.E R3, desc[UR36][R10.64+0x4] ;  /* 0x000004240a037981 */ /* 0x020ea4000c1e1900 */
[----:B--2---:R-:W-:-:S07]  /*7760*/  IMAD.IADD R3, R3, 0x1, -R6 ;  /* 0x0000000103037824 */ /* 0x004fce00078e0a06 */
.L_x_1136:
[----:B------:R-:W-:Y:S01]  /*7770*/  R2UR UR17, R215 ;  /* 0x00000000d71172ca */ /* 0x000fe200000e0000 */
[----:B------:R-:W-:Y:S01]  /*7780*/  ULDC.64 UR12, c[0x0][0xc90] ;  /* 0x00032400000c7ab9 */ /* 0x000fe20000000a00 */
[----:B------:R-:W-:Y:S01]  /*7790*/  R2UR UR15, R218 ;  /* 0x00000000da0f72ca */ /* 0x000fe200000e0000 */
[----:B------:R-:W-:Y:S01]  /*77a0*/  USHF.R.S32.HI UR11, URZ, 0x1f, UR4 ;  /* 0x0000001f3f0b7899 */ /* 0x000fe20008011404 */
[----:B-1----:R-:W-:Y:S01]  /*77b0*/  IMAD R12, R15, 0x80, R224 ;  /* 0x000000800f0c7824 */ /* 0x002fe200078e02e0 */
[----:B------:R-:W-:Y:S01]  /*77c0*/  UMOV UR10, UR4 ;  /* 0x00000004000a7c82 */ /* 0x000fe20008000000 */
[----:B------:R-:W-:Y:S01]  /*77d0*/  USEL UR61, UR61, URZ, !UP0 ;  /* 0x0000003f3d3d7287 */ /* 0x000fe2000c000000 */
[----:B------:R-:W-:Y:S01]  /*77e0*/  R2UR UR16, R216 ;  /* 0x00000000d81072ca */ /* 0x000fe200000e0000 */
[----:B------:R-:W-:Y:S01]  /*77f0*/  @P1 IMAD.HI.U32 R6, R12, R9, RZ ;  /* 0x000000090c061227 */ /* 0x000fe200078e00ff */
[----:B------:R-:W0:Y:S03]  /*7800*/  @P1 LDC R73, c[0x0][0xcf0] ;  /* 0x00033c00ff491b82 */ /* 0x000e260000000800 */
[----:B------:R-:W-:Y:S01]  /*7810*/  IMAD.MOV.U32 R10, RZ, RZ, R12 ;  /* 0x000000ffff0a7224 */ /* 0x000fe200078e000c */
[----:B------:R-:W-:Y:S01]  /*7820*/  USHF.R.S32.HI UR14, URZ, 0x1f, UR17 ;  /* 0x0000001f3f0e7899 */ /* 0x000fe20008011411 */
[----:B------:R-:W-:Y:S01]  /*7830*/  @P1 SHF.R.U32.HI R10, RZ, R13, R6 ;  /* 0x0000000dff0a1219 */ /* 0x000fe20000011606 */
[----:B------:R-:W-:Y:S01]  /*7840*/  UIMAD.WIDE.U32 UR8, UR17, UR12, UR10 ;  /* 0x0000000c110872a5 */ /* 0x000fe2000f8e000a */
[----:B------:R-:W-:Y:S01]  /*7850*/  IMAD R9, R217, 0x40, R2 ;  /* 0x00000040d9097824 */ /* 0x000fe200078e0202 */
[----:B------:R-:W-:Y:S01]  /*7860*/  UIMAD UR7, UR14, UR12, URZ ;  /* 0x0000000c0e0772a4 */ /* 0x000fe2000f8e023f */
[--C-:B------:R-:W-:Y:S01]  /*7870*/  SHF.R.S32.HI R6, RZ, 0x1f, R10.reuse ;  /* 0x0000001fff067819 */ /* 0x100fe2000001140a */
[----:B------:R-:W-:Y:S01]  /*7880*/  USEL UR15, UR15, URZ, !UP0 ;  /* 0x0000003f0f0f7287 */ /* 0x000fe2000c000000 */
[----:B------:R-:W-:Y:S01]  /*7890*/  IMAD.MOV R11, RZ, RZ, -R10 ;  /* 0x000000ffff0b7224 */ /* 0x000fe200078e0a0a */
[----:B------:R-:W-:Y:S01]  /*78a0*/  UIMAD UR7, UR17, UR13, UR7 ;  /* 0x0000000d110772a4 */ /* 0x000fe2000f8e0207 */
[----:B------:R-:W-:-:S02]  /*78b0*/  IMAD.WIDE R4, R9, 0x2, R4 ;  /* 0x0000000209047825 */ /* 0x000fc400078e0204 */
[----:B------:R-:W-:Y:S01]  /*78c0*/  ULDC.64 UR12, c[0x0][0xc98] ;  /* 0x00032600000c7ab9 */ /* 0x000fe20000000a00 */
[----:B------:R-:W-:Y:S01]  /*78d0*/  UIADD3 UR9, UR9, UR7, URZ ;  /* 0x0000000709097290 */ /* 0x000fe2000fffe03f */
[----:B------:R-:W-:Y:S01]  /*78e0*/  IMAD R9, R72, R11, R12 ;  /* 0x0000000b48097224 */ /* 0x000fe200078e020c */
[----:B------:R-:W-:Y:S01]  /*78f0*/  UIMAD UR7, UR15, UR12, URZ ;  /* 0x0000000c0f0772a4 */ /* 0x000fe2000f8e023f */
[C---:B------:R-:W-:Y:S01]  /*7900*/  IADD3 R33, P2, R4.reuse, 0x5000, RZ ;  /* 0x0000500004217810 */ /* 0x040fe20007f5e0ff */
[----:B------:R-:W-:Y:S01]  /*7910*/  UIMAD.WIDE.U32 UR8, UR61, UR12, UR8 ;  /* 0x0000000c3d0872a5 */ /* 0x000fe2000f8e0008 */
[C---:B------:R-:W-:Y:S01]  /*7920*/  IADD3 R17, P5, R4.reuse, 0x1000, RZ ;  /* 0x0000100004117810 */ /* 0x040fe20007fbe0ff */
[----:B------:R-:W-:Y:S01]  /*7930*/  UIMAD UR7, UR61, UR13, UR7 ;  /* 0x0000000d3d0772a4 */ /* 0x000fe2000f8e0207 */
[C---:B------:R-:W-:Y:S01]  /*7940*/  IADD3 R21, P4, R4.reuse, 0x2000, RZ ;  /* 0x0000200004157810 */ /* 0x040fe20007f9e0ff */
[----:B-----5:R-:W-:Y:S01]  /*7950*/  IMAD R79, R3, R72, RZ ;  /* 0x00000048034f7224 */ /* 0x020fe200078e02ff */
[----:B------:R-:W-:Y:S01]  /*7960*/  IADD3 R29, P3, R4, 0x4000, RZ ;  /* 0x00004000041d7810 */ /* 0x000fe20007f7e0ff */
[----:B------:R-:W-:Y:S01]  /*7970*/  ULDC.64 UR12, c[0x0][0xba0] ;  /* 0x0002e800000c7ab9 */ /* 0x000fe20000000a00 */
[----:B------:R-:W-:Y:S01]  /*7980*/  IADD3 R10, P0, R10, UR8, RZ ;  /* 0x000000080a0a7c10 */ /* 0x000fe2000ff1e0ff */
[----:B------:R-:W-:Y:S01]  /*7990*/  IMAD.U32 R11, RZ, RZ, UR7 ;  /* 0x00000007ff0b7e24 */ /* 0x000fe2000f8e00ff */
[----:B------:R-:W-:-:S02]  /*79a0*/  LOP3.LUT R32, R33, 0x380, RZ, 0xc0, !PT ;  /* 0x0000038021207812 */ /* 0x000fc400078ec0ff */
[----:B------:R-:W-:Y:S02]  /*79b0*/  LOP3.LUT R16, R17, 0x380, RZ, 0xc0, !PT ;  /* 0x0000038011107812 */ /* 0x000fe400078ec0ff */
[----:B------:R-:W-:Y:S01]  /*79c0*/  IADD3.X R11, R6, UR9, R11, P0, !PT ;  /* 0x00000009060b7c10 */ /* 0x000fe200087fe40b */
[----:B------:R-:W-:Y:S01]  /*79d0*/  ULDC.64 UR8, c[0x0][0xc88] ;  /* 0x0003220000087ab9 */ /* 0x000fe20000000a00 */
[----:B------:R-:W-:Y:S02]  /*79e0*/  SHF.R.S32.HI R6, RZ, 0x1f, R9 ;  /* 0x0000001fff067819 */ /* 0x000fe40000011409 */
[----:B------:R-:W-:Y:S01]  /*79f0*/  IADD3 R25, P0, R4, 0x3000, RZ ;  /* 0x0000300004197810 */ /* 0x000fe20007f1e0ff */
[----:B------:R-:W-:Y:S01]  /*7a00*/  IMAD.WIDE.U32 R10, R9, UR8, R10 ;  /* 0x00000008090a7c25 */ /* 0x000fe2000f8e000a */
[----:B------:R-:W-:Y:S02]  /*7a10*/  LOP3.LUT R20, R21, 0x380, RZ, 0xc0, !PT ;  /* 0x0000038015147812 */ /* 0x000fe400078ec0ff */
[----:B------:R-:W-:Y:S01]  /*7a20*/  LOP3.LUT R24, R25, 0x380, RZ, 0xc0, !PT ;  /* 0x0000038019187812 */ /* 0x000fe200078ec0ff */
[----:B------:R-:W-:Y:S01]  /*7a30*/  IMAD R6, R6, UR8, RZ ;  /* 0x0000000806067c24 */ /* 0x000fe2000f8e02ff */
[----:B------:R-:W-:-:S02]  /*7a40*/  LOP3.LUT R28, R29, 0x380, RZ, 0xc0, !PT ;  /* 0x000003801d1c7812 */ /* 0x000fc400078ec0ff */
[----:B------:R-:W-:Y:S01]  /*7a50*/  SHF.R.U64 R24, R24, 0x3, RZ ;  /* 0x0000000318187819 */ /* 0x000fe200000012ff */
[----:B------:R-:W-:Y:S01]  /*7a60*/  IMAD R13, R9, UR9, R6 ;  /* 0x00000009090d7c24 */ /* 0x000fe2000f8e0206 */
[----:B------:R-:W-:Y:S01]  /*7a70*/  ULDC.64 UR8, c[0x0][0xc50] ;  /* 0x0003140000087ab9 */ /* 0x000fe20000000a00 */
[----:B------:R-:W-:Y:S02]  /*7a80*/  SHF.R.U64 R32, R32, 0x3, RZ ;  /* 0x0000000320207819 */ /* 0x000fe400000012ff */
[----:B------:R-:W-:Y:S01]  /*7a90*/  IMAD.IADD R9, R11, 0x1, R13 ;  /* 0x000000010b097824 */ /* 0x000fe200078e020d */
[----:B------:R-:W-:Y:S02]  /*7aa0*/  LEA R13, P6, R10, UR8, 0x2 ;  /* 0x000000080a0d7c11 */ /* 0x000fe4000f8c10ff */
[----:B------:R-:W-:Y:S01]  /*7ab0*/  LOP3.LUT R24, R24, R25, RZ, 0x3c, !PT ;  /* 0x0000001918187212 */ /* 0x000fe200078e3cff */
[----:B------:R-:W-:Y:S01]  /*7ac0*/  IMAD.X R25, RZ, RZ, R5, P0 ;  /* 0x000000ffff197224 */ /* 0x000fe200000e0605 */
[----:B------:R-:W-:Y:S01]  /*7ad0*/  SHF.R.U64 R16, R16, 0x3, RZ ;  /* 0x0000000310107819 */ /* 0x000fe200000012ff */
[----:B------:R-:W-:Y:S01]  /*7ae0*/  SHFL.IDX PT, R46, R13, RZ, 0x1c1f ;  /* 0x001c1fff0d2e7589 */ /* 0x000fe200000e0000 */
[----:B------:R-:W-:-:S02]  /*7af0*/  SHF.R.U64 R20, R20, 0x3, RZ ;  /* 0x0000000314147819 */ /* 0x000fc400000012ff */
[----:B------:R-:W-:Y:S01]  /*7b00*/  SHF.R.U64 R28, R28, 0x3, RZ ;  /* 0x000000031c1c7819 */ /* 0x000fe200000012ff */
[----:B------:R-:W-:Y:S01]  /*7b10*/  SHFL.IDX PT, R50, R13, 0x1, 0x1c1f ;  /* 0x003c1f000d327f89 */ /* 0x000fe200000e0000 */
[----:B------:R-:W-:Y:S02]  /*7b20*/  IADD3 R11, P0, R4, 0x9000, RZ ;  /* 0x00009000040b7810 */ /* 0x000fe40007f1e0ff */
[----:B------:R-:W-:Y:S01]  /*7b30*/  LEA.HI.X R14, R10, UR9, R9, 0x2, P6 ;  /* 0x000000090a0e7c11 */ /* 0x000fe2000b0f1409 */
[----:B------:R-:W-:Y:S01]  /*7b40*/  IMAD.U32 R9, RZ, RZ, UR16 ;  /* 0x00000010ff097e24 */ /* 0x000fe2000f8e00ff */
        /* <DEDUP_REMOVED lines=10> */
[C---:B------:R-:W-:Y:S01]  /*7bf0*/  IADD3 R49, P2, R4.reuse, 0xb000, RZ ;  /* 0x0000b00004317810 */ /* 0x040fe20007f5e0ff */
[----:B------:R-:W-:Y:S01]  /*7c00*/  IMAD R18, R9, 0x80, R222 ;  /* 0x0000008009127824 */ /* 0x000fe200078e02de */
[C---:B------:R-:W-:Y:S01]  /*7c10*/  IADD3 R37, P6, R4.reuse, 0x6000, RZ ;  /* 0x0000600004257810 */ /* 0x040fe20007fde0ff */
[----:B------:R-:W2:Y:S01]  /*7c20*/  SHFL.IDX PT, R51, R14, 0x1, 0x1c1f ;  /* 0x003c1f000e337f89 */ /* 0x000ea200000e0000 */
[----:B------:R-:W-:Y:S01]  /*7c30*/  IADD3 R41, P5, R4, 0x7000, RZ ;  /* 0x0000700004297810 */ /* 0x000fe20007fbe0ff */
[----:B------:R-:W-:Y:S01]  /*7c40*/  VIADD R6, R18, 0x8 ;  /* 0x0000000812067836 */ /* 0x000fe20000000000 */
[----:B------:R-:W-:-:S02]  /*7c50*/  IADD3 R61, P4, R4, 0x8000, RZ ;  /* 0x00008000043d7810 */ /* 0x000fc40007f9e0ff */
[----:B------:R-:W-:Y:S02]  /*7c60*/  IADD3 R45, P3, R4, 0xa000, RZ ;  /* 0x0000a000042d7810 */ /* 0x000fe40007f7e0ff */
[----:B------:R-:W-:Y:S02]  /*7c70*/  SHF.R.U64 R10, R10, 0x3, RZ ;  /* 0x000000030a0a7819 */ /* 0x000fe400000012ff */
[----:B------:R-:W-:Y:S02]  /*7c80*/  LOP3.LUT R48, R49, 0x380, RZ, 0xc0, !PT ;  /* 0x0000038031307812 */ /* 0x000fe400078ec0ff */
[----:B------:R-:W-:Y:S02]  /*7c90*/  LOP3.LUT R36, R37, 0x380, RZ, 0xc0, !PT ;  /* 0x0000038025247812 */ /* 0x000fe400078ec0ff */
[----:B------:R-:W-:Y:S02]  /*7ca0*/  LOP3.LUT R40, R41, 0x380, RZ, 0xc0, !PT ;  /* 0x0000038029287812 */ /* 0x000fe400078ec0ff */
[----:B------:R-:W-:-:S02]  /*7cb0*/  LOP3.LUT R60, R61, 0x380, RZ, 0xc0, !PT ;  /* 0x000003803d3c7812 */ /* 0x000fc400078ec0ff */
[----:B------:R-:W-:Y:S02]  /*7cc0*/  LOP3.LUT R44, R45, 0x380, RZ, 0xc0, !PT ;  /* 0x000003802d2c7812 */ /* 0x000fe400078ec0ff */
[----:B------:R-:W-:Y:S01]  /*7cd0*/  LOP3.LUT R10, R10, R11, RZ, 0x3c, !PT ;  /* 0x0000000b0a0a7212 */ /* 0x000fe200078e3cff */
[----:B------:R-:W-:Y:S01]  /*7ce0*/  IMAD.X R11, RZ, RZ, R5, P0 ;  /* 0x000000ffff0b7224 */ /* 0x000fe200000e0605 */
[----:B------:R-:W-:Y:S02]  /*7cf0*/  SHF.R.U64 R48, R48, 0x3, RZ ;  /* 0x0000000330307819 */ /* 0x000fe400000012ff */
[----:B------:R-:W-:Y:S02]  /*7d00*/  SHF.R.U64 R36, R36, 0x3, RZ ;  /* 0x0000000324247819 */ /* 0x000fe400000012ff */
[----:B------:R-:W-:Y:S02]  /*7d10*/  SHF.R.U64 R40, R40, 0x3, RZ ;  /* 0x0000000328287819 */ /* 0x000fe400000012ff */
[----:B------:R-:W-:-:S02]  /*7d20*/  SHF.R.U64 R60, R60, 0x3, RZ ;  /* 0x000000033c3c7819 */ /* 0x000fc400000012ff */
[----:B------:R-:W-:Y:S02]  /*7d30*/  SHF.R.U64 R44, R44, 0x3, RZ ;  /* 0x000000032c2c7819 */ /* 0x000fe400000012ff */
[----:B------:R-:W-:Y:S02]  /*7d40*/  LOP3.LUT P0, RZ, R220, 0x3, RZ, 0xc0, !PT ;  /* 0x00000003dcff7812 */ /* 0x000fe4000780c0ff */
[----:B------:R-:W-:Y:S01]  /*7d50*/  LOP3.LUT R48, R48, R49, RZ, 0x3c, !PT ;  /* 0x0000003130307212 */ /* 0x000fe200078e3cff */
[--C-:B------:R-:W-:Y:S01]  /*7d60*/  IMAD.X R49, RZ, RZ, R5.reuse, P2 ;  /* 0x000000ffff317224 */ /* 0x100fe200010e0605 */
[----:B------:R-:W-:Y:S01]  /*7d70*/  LOP3.LUT R36, R36, R37, RZ, 0x3c, !PT ;  /* 0x0000002524247212 */ /* 0x000fe200078e3cff */
[--C-:B------:R-:W-:Y:S01]  /*7d80*/  IMAD.X R37, RZ, RZ, R5.reuse, P6 ;  /* 0x000000ffff257224 */ /* 0x100fe200030e0605 */
[----:B------:R-:W-:Y:S01]  /*7d90*/  LOP3.LUT R40, R40, R41, RZ, 0x3c, !PT ;  /* 0x0000002928287212 */ /* 0x000fe200078e3cff */
[----:B------:R-:W-:Y:S01]  /*7da0*/  IMAD.X R41, RZ, RZ, R5, P5 ;  /* 0x000000ffff297224 */ /* 0x000fe200028e0605 */
[----:B------:R-:W-:-:S02]  /*7db0*/  LOP3.LUT R60, R60, R61, RZ, 0x3c, !PT ;  /* 0x0000003d3c3c7212 */ /* 0x000fc400078e3cff */
[----:B------:R-:W-:Y:S01]  /*7dc0*/  LOP3.LUT R44, R44, R45, RZ, 0x3c, !PT ;  /* 0x0000002d2c2c7212 */ /* 0x000fe200078e3cff */
[----:B------:R-:W-:Y:S01]  /*7dd0*/  IMAD.X R45, RZ, RZ, R5, P3 ;  /* 0x000000ffff2d7224 */ /* 0x000fe200018e0605 */
[----:B------:R-:W-:Y:S02]  /*7de0*/  ISETP.GE.OR P2, PT, R18, R79, P0 ;  /* 0x0000004f1200720c */ /* 0x000fe40000746670 */
[----:B------:R-:W-:Y:S02]  /*7df0*/  IADD3.X R61, RZ, R5, RZ, P4, !PT ;  /* 0x00000005ff3d7210 */ /* 0x000fe400027fe4ff */
[----:B------:R-:W-:Y:S02]  /*7e00*/  ISETP.GE.OR P0, PT, R6, R79, P0 ;  /* 0x0000004f0600720c */ /* 0x000fe40000706670 */
[C---:B------:R-:W-:Y:S02]  /*7e10*/  IADD3 R69, P6, R4.reuse, 0xc000, RZ ;  /* 0x0000c00004457810 */ /* 0x040fe40007fde0ff */
[----:B------:R-:W-:-:S02]  /*7e20*/  IADD3 R65, P5, R4, 0xd000, RZ ;  /* 0x0000d00004417810 */ /* 0x000fc40007fbe0ff */
[C---:B------:R-:W-:Y:S02]  /*7e30*/  IADD3 R53, P4, R4.reuse, 0xe000, RZ ;  /* 0x0000e00004357810 */ /* 0x040fe40007f9e0ff */
[C---:B------:R-:W-:Y:S01]  /*7e40*/  LOP3.LUT R9, R4.reuse, 0x380, RZ, 0xc0, !PT ;  /* 0x0000038004097812 */ /* 0x040fe200078ec0ff */
[----:B-1----:R-:W-:Y:S01]  /*7e50*/  @!P2 ST.E desc[UR36][R46.64], R8 ;  /* 0x000000082e00a985 */ /* 0x002fe2000c101924 */
[----:B------:R-:W-:Y:S02]  /*7e60*/  IADD3 R12, P3, R4, 0xf000, RZ ;  /* 0x0000f000040c7810 */ /* 0x000fe40007f7e0ff */
[----:B------:R-:W-:Y:S01]  /*7e70*/  LOP3.LUT R68, R69, 0x380, RZ, 0xc0, !PT ;  /* 0x0000038045447812 */ /* 0x000fe200078ec0ff */
[----:B--2---:R1:W-:Y:S01]  /*7e80*/  @!P0 ST.E desc[UR36][R50.64], R0 ;  /* 0x0000000032008985 */ /* 0x0043e2000c101924 */
[----:B------:R-:W-:Y:S01]  /*7e90*/  LOP3.LUT R64, R65, 0x380, RZ, 0xc0, !PT ;  /* 0x0000038041407812 */ /* 0x000fe200078ec0ff */
[----:B------:R-:W-:Y:S01]  /*7ea0*/  IMAD.X R57, RZ, RZ, R5, P3 ;  /* 0x000000ffff397224 */ /* 0x000fe200018e0605 */
[----:B------:R-:W-:Y:S01]  /*7eb0*/  LOP3.LUT R52, R53, 0x380, RZ, 0xc0, !PT ;  /* 0x0000038035347812 */ /* 0x000fe200078ec0ff */
[----:B------:R-:W-:Y:S01]  /*7ec0*/  UIMAD UR7, UR11, UR12, URZ ;  /* 0x0000000c0b0772a4 */ /* 0x000fe2000f8e023f */
[----:B------:R-:W-:Y:S01]  /*7ed0*/  SHF.R.U64 R9, R9, 0x3, RZ ;  /* 0x0000000309097819 */ /* 0x000fe200000012ff */
[----:B------:R-:W-:Y:S01]  /*7ee0*/  UIMAD.WIDE.U32 UR8, UR4, UR12, URZ ;  /* 0x0000000c040872a5 */ /* 0x000fe2000f8e003f */
[----:B------:R-:W-:Y:S01]  /*7ef0*/  LOP3.LUT R3, R12, 0x380, RZ, 0xc0, !PT ;  /* 0x000003800c037812 */ /* 0x000fe200078ec0ff */
[----:B------:R-:W-:Y:S01]  /*7f00*/  ULDC.64 UR10, c[0x0][0xbe8] ;  /* 0x0002fa00000a7ab9 */ /* 0x000fe20000000a00 */
[----:B------:R-:W-:Y:S01]  /*7f10*/  SHF.R.U64 R68, R68, 0x3, RZ ;  /* 0x0000000344447819 */ /* 0x000fe200000012ff */
[----:B------:R-:W5:Y:S01]  /*7f20*/  LD.E.128 R16, desc[UR36][R16.64] ;  /* 0x0000002410107980 */ /* 0x000f62000c101d00 */
[----:B------:R-:W-:-:S02]  /*7f30*/  SHF.R.U64 R64, R64, 0x3, RZ ;  /* 0x0000000340407819 */ /* 0x000fc400000012ff */
[----:B------:R-:W-:Y:S01]  /*7f40*/  SHF.R.U64 R52, R52, 0x3, RZ ;  /* 0x0000000334347819 */ /* 0x000fe200000012ff */
[----:B-1----:R-:W-:Y:S01]  /*7f50*/  IMAD R0, R214, 0x20, R217 ;  /* 0x00000020d6007824 */ /* 0x002fe200078e02d9 */
[----:B------:R-:W-:Y:S01]  /*7f60*/  LOP3.LUT R4, R9, R4, RZ, 0x3c, !PT ;  /* 0x0000000409047212 */ /* 0x000fe200078e3cff */
[----:B------:R-:W5:Y:S01]  /*7f70*/  LD.E.128 R20, desc[UR36][R20.64] ;  /* 0x0000002414147980 */ /* 0x000f62000c101d00 */
[----:B------:R-:W-:Y:S02]  /*7f80*/  SHF.R.U64 R3, R3, 0x3, RZ ;  /* 0x0000000303037819 */ /* 0x000fe400000012ff */
[----:B------:R-:W-:Y:S01]  /*7f90*/  LOP3.LUT R68, R68, R69, RZ, 0x3c, !PT ;  /* 0x0000004544447212 */ /* 0x000fe200078e3cff */
[--C-:B------:R-:W-:Y:S01]  /*7fa0*/  IMAD.X R69, RZ, RZ, R5.reuse, P6 ;  /* 0x000000ffff457224 */ /* 0x100fe200030e0605 */
[----:B------:R-:W-:Y:S01]  /*7fb0*/  LOP3.LUT R64, R64, R65, RZ, 0x3c, !PT ;  /* 0x0000004140407212 */ /* 0x000fe200078e3cff */
[--C-:B------:R-:W-:Y:S01]  /*7fc0*/  IMAD.X R65, RZ, RZ, R5.reuse, P5 ;  /* 0x000000ffff417224 */ /* 0x100fe200028e0605 */
[----:B------:R-:W-:Y:S01]  /*7fd0*/  LOP3.LUT R52, R52, R53, RZ, 0x3c, !PT ;  /* 0x0000003534347212 */ /* 0x000fe200078e3cff */
[----:B------:R-:W-:Y:S01]  /*7fe0*/  IMAD.X R53, RZ, RZ, R5, P4 ;  /* 0x000000ffff357224 */ /* 0x000fe200020e0605 */
[----:B------:R-:W-:Y:S01]  /*7ff0*/  LOP3.LUT R56, R3, R12, RZ, 0x3c, !PT ;  /* 0x0000000c03387212 */ /* 0x000fe200078e3cff */
[----:B------:R-:W-:Y:S01]  /*8000*/  UIMAD UR7, UR4, UR13, UR7 ;  /* 0x0000000d040772a4 */ /* 0x000fe2000f8e0207 */
[----:B------:R1:W5:Y:S01]  /*8010*/  LD.E.128 R12, desc[UR36][R4.64] ;  /* 0x00000024040c7980 */ /* 0x000362000c101d00 */
[----:B------:R-:W-:-:S03]  /*8020*/  IMAD.U32 R3, RZ, RZ, UR16 ;  /* 0x00000010ff037e24 */ /* 0x000fc6000f8e00ff */
[----:B------:R-:W5:Y:S04]  /*8030*/  LD.E.128 R24, desc[UR36][R24.64] ;  /* 0x0000002418187980 */ /* 0x000f68000c101d00 */
[----:B------:R-:W5:Y:S01]  /*8040*/  LD.E.128 R28, desc[UR36][R28.64] ;  /* 0x000000241c1c7980 */ /* 0x000f62000c101d00 */
[----:B-1----:R-:W1:Y:S01]  /*8050*/  @P1 LDC R5, c[0x0][0xcec] ;  /* 0x00033b00ff051b82 */ /* 0x002e620000000800 */
[----:B------:R-:W-:Y:S02]  /*8060*/  UIADD3 UR9, UR9, UR7, URZ ;  /* 0x0000000709097290 */ /* 0x000fe4000fffe03f */
[----:B------:R-:W5:Y:S01]  /*8070*/  LD.E.128 R32, desc[UR36][R32.64] ;  /* 0x0000002420207980 */ /* 0x000f62000c101d00 */
[----:B------:R-:W-:Y:S01]  /*8080*/  UIMAD UR4, UR14, UR10, URZ ;  /* 0x0000000a0e0472a4 */ /* 0x000fe2000f8e023f */
[----:B------:R-:W-:Y:S01]  /*8090*/  IMAD R6, R3, 0x80, R0 ;  /* 0x0000008003067824 */ /* 0x000fe200078e0200 */
[----:B------:R-:W-:Y:S01]  /*80a0*/  UIMAD.WIDE.U32 UR8, UR17, UR10, UR8 ;  /* 0x0000000a110872a5 */ /* 0x000fe2000f8e0008 */
[----:B------:R-:W5:Y:S01]  /*80b0*/  LD.E.128 R36, desc[UR36][R36.64] ;  /* 0x0000002424247980 */ /* 0x000f62000c101d00 */
[----:B------:R-:W-:-:S03]  /*80c0*/  UIMAD UR4, UR17, UR11, UR4 ;  /* 0x0000000b110472a4 */ /* 0x000fc6000f8e0204 */
        /* <DEDUP_REMOVED lines=8> */
[----:B------:R-:W5:Y:S01]  /*8150*/  LD.E.128 R8, desc[UR36][R10.64] ;  /* 0x000000240a087980 */ /* 0x000f62000c101d00 */
[----:B-1----:R-:W-:Y:S01]  /*8160*/  @P1 IMAD.HI.U32 R0, R6, R5, RZ ;  /* 0x0000000506001227 */ /* 0x002fe200078e00ff */
[----:B------:R-:W-:Y:S02]  /*8170*/  UIADD3 UR4, UR9, UR4, URZ ;  /* 0x0000000409047290 */ /* 0x000fe4000fffe03f */
[----:B------:R-:W5:Y:S02]  /*8180*/  LD.E.128 R44, desc[UR36][R44.64] ;  /* 0x000000242c2c7980 */ /* 0x000f64000c101d00 */
[----:B0-----:R-:W-:Y:S01]  /*8190*/  @P1 SHF.R.U32.HI R3, RZ, R73, R0 ;  /* 0x00000049ff031219 */ /* 0x001fe20000011600 */
[----:B------:R-:W-:Y:S01]  /*81a0*/  IMAD.U32 R4, RZ, RZ, UR8 ;  /* 0x00000008ff047e24 */ /* 0x000fe2000f8e00ff */
[----:B------:R-:W5:Y:S02]  /*81b0*/  LD.E.128 R48, desc[UR36][R48.64] ;  /* 0x0000002430307980 */ /* 0x000f64000c101d00 */
[--C-:B------:R-:W-:Y:S01]  /*81c0*/  SHF.R.S32.HI R0, RZ, 0x1f, R3.reuse ;  /* 0x0000001fff007819 */ /* 0x100fe20000011403 */
[----:B------:R-:W-:Y:S01]  /*81d0*/  IMAD.MOV R73, RZ, RZ, -R3 ;  /* 0x000000ffff497224 */ /* 0x000fe200078e0a03 */
[----:B------:R-:W5:Y:S01]  /*81e0*/  LD.E.128 R68, desc[UR36][R68.64] ;  /* 0x0000002444447980 */ /* 0x000f62000c101d00 */
[----:B------:R-:W-:Y:S01]  /*81f0*/  IMAD.U32 R5, RZ, RZ, UR9 ;  /* 0x00000009ff057e24 */ /* 0x000fe2000f8e00ff */
[----:B------:R-:W-:Y:S01]  /*8200*/  ULDC.64 UR8, c[0x0][0xbe0] ;  /* 0x0002f80000087ab9 */ /* 0x000fe20000000a00 */
[----:B------:R-:W-:Y:S01]  /*8210*/  IMAD R73, R72, R73, R6 ;  /* 0x0000004948497224 */ /* 0x000fe200078e0206 */
[----:B------:R-:W-:Y:S01]  /*8220*/  MOV R5, UR4 ;  /* 0x0000000400057c02 */ /* 0x000fe20008000f00 */
[----:B------:R-:W-:Y:S01]  /*8230*/  IMAD R0, R0, UR8, RZ ;  /* 0x0000000800007c24 */ /* 0x000fe2000f8e02ff */
[----:B------:R-:W5:Y:S03]  /*8240*/  LD.E.128 R64, desc[UR36][R64.64] ;  /* 0x0000002440407980 */ /* 0x000f66000c101d00 */
[----:B------:R-:W-:Y:S01]  /*8250*/  IMAD R75, R3, UR9, R0 ;  /* 0x00000009034b7c24 */ /* 0x000fe2000f8e0200 */
[----:B------:R-:W5:Y:S01]  /*8260*/  LD.E.128 R52, desc[UR36][R52.64] ;  /* 0x0000002434347980 */ /* 0x000f62000c101d00 */
[----:B------:R-:W-:-:S03]  /*8270*/  SHF.R.S32.HI R0, RZ, 0x1f, R73 ;  /* 0x0000001fff007819 */ /* 0x000fc60000011449 */
[----:B------:R-:W5:Y:S01]  /*8280*/  LD.E.128 R56, desc[UR36][R56.64] ;  /* 0x0000002438387980 */ /* 0x000f62000c101d00 */
[----:B------:R-:W-:Y:S01]  /*8290*/  IMAD.WIDE.U32 R4, R3, UR8, R4 ;  /* 0x0000000803047c25 */ /* 0x000fe2000f8e0004 */
[----:B------:R-:W-:Y:S01]  /*82a0*/  ULDC.64 UR8, c[0x0][0xbd8] ;  /* 0x0002f60000087ab9 */ /* 0x000fe20000000a00 */
[----:B------:R-:W-:Y:S01]  /*82b0*/  @!PT LDS RZ, [RZ] ;  /* 0x00000000fffff984 */ /* 0x000fe20000000800 */
[----:B------:R-:W-:Y:S01]  /*82c0*/  @!PT LDS RZ, [RZ] ;  /* 0x00000000fffff984 */ /* 0x000fe20000000800 */
[----:B------:R-:W-:Y:S01]  /*82d0*/  @!PT LDS RZ, [RZ] ;  /* 0x00000000fffff984 */ /* 0x000fe20000000800 */
[----:B------:R-:W-:Y:S01]  /*82e0*/  @!PT LDS RZ, [RZ] ;  /* 0x00000000fffff984 */ /* 0x000fe20000000800 */
[----:B------:R0:W-:Y:S06]  /*82f0*/  MEMBAR.ALL.CTA ;  /* 0x0000000000007992 */ /* 0x0001ec0000008000 */
[----:B0-----:R-:W0:Y:S01]  /*8300*/  FENCE.VIEW.ASYNC.S ;  /* 0x00000000000073c6 */ /* 0x001e220000000000 */
[----:B------:R-:W-:-:S02]  /*8310*/  IMAD.U32 R78, RZ, RZ, UR16 ;  /* 0x00000010ff4e7e24 */ /* 0x000fc4000f8e00ff */
        /* <DEDUP_REMOVED lines=11> */
[-C--:B------:R-:W-:Y:S01]  /*83d0*/  ISETP.GE.AND P1, PT, R0, R79.reuse, PT ;  /* 0x0000004f0000720c */ /* 0x080fe20003f26270 */
[----:B------:R-:W-:Y:S01]  /*83e0*/  VIADD R0, R78, 0x40 ;  /* 0x000000404e007836 */ /* 0x000fe20000000000 */
[----:B------:R-:W-:Y:S02]  /*83f0*/  LEA.HI.X R3, R4, UR9, R3, 0x1, P3 ;  /* 0x0000000904037c11 */ /* 0x000fe400098f0c03 */
[----:B------:R-:W-:Y:S01]  /*8400*/  PRMT R156, RZ, 0x654, R156 ;  /* 0x00000654ff9c7816 */ /* 0x000fe2000000009c */
[----:B0-----:R0:W1:Y:S01]  /*8410*/  SHFL.IDX PT, R76, R6, RZ, 0x181f ;  /* 0x00181fff064c7589 */ /* 0x00106200000e0000 */
[----:B------:R-:W-:Y:S01]  /*8420*/  ISETP.GE.AND P0, PT, R0, R79, PT ;  /* 0x0000004f0000720c */ /* 0x000fe20003f06270 */
[----:B------:R-:W-:Y:S01]  /*8430*/  BSSY B1, `(.L_x_1137) ;  /* 0x0000016000017945 */ /* 0x000fe20003800000 */
[----:B------:R0:W-:Y:S01]  /*8440*/  SYNCS.ARRIVE.TRANS64.RED.A1T0 RZ, [R156+URZ], RZ ;  /* 0x000000ff9cff79a7 */ /* 0x0001e2000810043f */
[----:B------:R0:W2:Y:S01]  /*8450*/  SHFL.IDX PT, R0, R3, RZ, 0x181f ;  /* 0x00181fff03007589 */ /* 0x0000a200000e0000 */
[----:B------:R-:W-:Y:S01]  /*8460*/  SHF.R.S32.HI R80, RZ, 0x1f, R2 ;  /* 0x0000001fff507819 */ /* 0x000fe20000011402 */
[----:B------:R-:W-:Y:S08]  /*8470*/  @P2 BRA `(.L_x_1138) ;  /* 0x0000000000442947 */ /* 0x000ff00003800000 */
        /* <DEDUP_REMOVED lines=17> */
.L_x_1138:
[----:B------:R-:W-:Y:S05]  /*8590*/  BSYNC B1 ;  /* 0x0000000000017941 */ /* 0x000fea0003800000 */
.L_x_1137:
[----:B--2---:R2:W4:Y:S01]  /*85a0*/  SHFL.IDX PT, R0, R3, 0x1, 0x181f ;  /* 0x00381f0003007f89 */ /* 0x00452200000e0000 */
[----:B------:R-:W-:Y:S03]  /*85b0*/  BSSY B1, `(.L_x_1139) ;  /* 0x0000014000017945 */ /* 0x000fe60003800000 */
[----:B---3-5:R2:W3:Y:S01]  /*85c0*/  SHFL.IDX PT, R28, R6, 0x1, 0x181f ;  /* 0x00381f00061c7f89 */ /* 0x0284e200000e0000 */
[----:B------:R-:W-:Y:S05]  /*85d0*/  @P1 BRA `(.L_x_1140) ;  /* 0x0000000000441947 */ /* 0x000fea0003800000 */
[----:B------:R-:W-:Y:S02]  /*85e0*/  ULDC UR4, c[0x0][0xbc8] ;  /* 0x0002f20000047ab9 */ /* 0x000fe40000000800 */
[----:B------:R-:W-:Y:S02]  /*85f0*/  ISETP.GE.AND P4, PT, R2, UR4, PT ;  /* 0x0000000402007c0c */ /* 0x000fe4000bf86270 */
[----:B------:R-:W-:Y:S02]  /*8600*/  ISETP.GE.AND P3, PT, R212, UR4, PT ;  /* 0x00000004d4007c0c */ /* 0x000fe4000bf66270 */
[----:B------:R-:W-:Y:S02]  /*8610*/  ISETP.GE.AND P2, PT, R211, UR4, PT ;  /* 0x00000004d3007c0c */ /* 0x000fe4000bf46270 */
[----:B------:R-:W-:-:S07]  /*8620*/  ISETP.GE.AND P1, PT, R213, UR4, PT ;  /* 0x00000004d5007c0c */ /* 0x000fce000bf26270 */
[-C--:B---3--:R-:W-:Y:S02]  /*8630*/  @!P4 LEA R4, P6, R2, R28.reuse, 0x1 ;  /* 0x0000001c0204c211 */ /* 0x088fe400078c08ff */
[----:B------:R-:W-:Y:S02]  /*8640*/  @!P3 LEA R12, P5, R212, R28, 0x1 ;  /* 0x0000001cd40cb211 */ /* 0x000fe400078a08ff */
        /* <DEDUP_REMOVED lines=10> */
.L_x_1140:
[----:B------:R-:W-:Y:S05]  /*86f0*/  BSYNC B1 ;  /* 0x0000000000017941 */ /* 0x000fea0003800000 */
.L_x_1139:
        /* <DEDUP_REMOVED lines=10> */
[-C--:B------:R-:W-:Y:S02]  /*87a0*/  @!P2 LEA R8, P5, R212, R12.reuse, 0x1 ;  /* 0x0000000cd408a211 */ /* 0x080fe400078a08ff */
        /* <DEDUP_REMOVED lines=10> */
.L_x_1142:
[----:B------:R-:W-:Y:S05]  /*8850*/  BSYNC B1 ;  /* 0x0000000000017941 */ /* 0x000fea0003800000 */
.L_x_1141:
[----:B0-----:R-:W-:Y:S01]  /*8860*/  VIADD R0, R78, 0x60 ;  /* 0x000000604e007836 */ /* 0x001fe20000000000 */
[----:B---3--:R0:W3:Y:S04]  /*8870*/  SHFL.IDX PT, R12, R3, 0x3, 0x181f ;  /* 0x00781f00030c7f89 */ /* 0x0080e800000e0000 */
[----:B------:R-:W-:Y:S01]  /*8880*/  ISETP.GE.AND P0, PT, R0, R79, PT ;  /* 0x0000004f0000720c */ /* 0x000fe20003f06270 */
[----:B--2-4-:R-:W2:-:S12]  /*8890*/  SHFL.IDX PT, R6, R6, 0x3, 0x181f ;  /* 0x00781f0006067f89 */ /* 0x014e9800000e0000 */
[----:B0-----:R-:W-:Y:S05]  /*88a0*/  @P0 BRA `(.L_x_1143) ;  /* 0x0000000c00d80947 */ /* 0x001fea0003800000 */
[----:B------:R-:W-:Y:S02]  /*88b0*/  ULDC UR4, c[0x0][0xbc8] ;  /* 0x0002f20000047ab9 */ /* 0x000fe40000000800 */
[----:B------:R-:W-:Y:S02]  /*88c0*/  ISETP.GE.AND P3, PT, R2, UR4, PT ;  /* 0x0000000402007c0c */ /* 0x000fe4000bf66270 */
[----:B------:R-:W-:Y:S02]  /*88d0*/  ISETP.GE.AND P4, PT, R212, UR4, PT ;  /* 0x00000004d4007c0c */ /* 0x000fe4000bf86270 */
[----:B------:R-:W-:-:S09]  /*88e0*/  ISETP.GE.AND P5, PT, R211, UR4, PT ;  /* 0x00000004d3007c0c */ /* 0x000fd2000bfa6270 */
[-C--:B--2---:R-:W-:Y:S02]  /*88f0*/  @!P3 LEA R4, P0, R2, R6.reuse, 0x1 ;  /* 0x000000060204b211 */ /* 0x084fe400078008ff */
[-C--:B------:R-:W-:Y:S02]  /*8900*/  @!P4 LEA R8, P1, R212, R6.reuse, 0x1 ;  /* 0x00000006d408c211 */ /* 0x080fe400078208ff */
[C---:B------:R-:W-:Y:S02]  /*8910*/  @!P5 LEA R10, P2, R211.reuse, R6, 0x1 ;  /* 0x00000006d30ad211 */ /* 0x040fe400078408ff */
        /* <DEDUP_REMOVED lines=12> */
.L_x_1135:
[----:B------:R-:W-:Y:S01]  /*89e0*/  ULDC.64 UR8, c[0x0][0xd00] ;  /* 0x0003400000087ab9 */ /* 0x000fe20000000a00 */
[----:B------:R-:W-:Y:S01]  /*89f0*/  ULDC UR4, c[0x0][0xb88] ;  /* 0x0002e20000047ab9 */ /* 0x000fe20000000800 */
[----:B------:R-:W-:Y:S01]  /*8a00*/  UISETP.NE.U32.AND UP0, UPT, UR8, URZ, UPT ;  /* 0x0000003f0800728c */ /* 0x000fe2000bf05070 */
[----:B------:R-:W0:Y:S01]  /*8a10*/  LDC R13, c[0x0][0xce8] ;  /* 0x00033a00ff0d7b82 */ /* 0x000e220000000800 */
[----:B------:R-:W-:Y:S02]  /*8a20*/  R2UR UR7, R215 ;  /* 0x00000000d70772ca */ /* 0x000fe400000e0000 */
        /* <DEDUP_REMOVED lines=20> */
[----:B------:R-:W0:Y:S10]  /*8b70*/  S2R R6, SR_TID.X ;  /* 0x0000000000067919 */ /* 0x000e340000002100 */
[----:B------:R-:W3:Y:S01]  /*8b80*/  @P0 LDC R11, c[0x0][0xcec] ;  /* 0x00033b00ff0b0b82 */ /* 0x000ee20000000800 */
[----:B0-----:R-:W-:-:S05]  /*8b90*/  VIADD R6, R6, 0xffffff80 ;  /* 0xffffff8006067836 */ /* 0x001fca0000000000 */
[----:B------:R-:W-:Y:S02]  /*8ba0*/  ISETP.GE.AND P1, PT, R6, 0x80, PT ;  /* 0x000000800600780c */ /* 0x000fe40003f26270 */
[----:B--2---:R-:W-:-:S13]  /*8bb0*/  @P2 R2UR UR4, R3 ;  /* 0x00000000030422ca */ /* 0x004fda00000e0000 */
[----:B------:R-:W-:Y:S01]  /*8bc0*/  USHF.R.S32.HI UR10, URZ, 0x1f, UR4 ;  /* 0x0000001f3f0a7899 */ /* 0x000fe20008011404 */
[----:B-1-3--:R-:W-:Y:S11]  /*8bd0*/  @P3 BRA `(.L_x_1144) ;  /* 0x0000000000103947 */ /* 0x00aff60003800000 */
[----:B------:R-:W-:Y:S05]  /*8be0*/  @!P2 BRA `(.L_x_1144) ;  /* 0x00000000000ca947 */ /* 0x000fea0003800000 */
[----:B------:R-:W2:Y:S04]  /*8bf0*/  LDG.E R3, desc[UR36][R4.64] ;  /* 0x0000002404037981 */ /* 0x000ea8000c1e1900 */
[----:B-----5:R-:W2:Y:S02]  /*8c00*/  LDG.E R0, desc[UR36][R4.64+0x4] ;  /* 0x0000042404007981 */ /* 0x020ea4000c1e1900 */
[----:B--2---:R-:W-:-:S07]  /*8c10*/  IMAD.IADD R0, R0, 0x1, -R3 ;  /* 0x0000000100007824 */ /* 0x004fce00078e0a03 */
.L_x_1144:
[----:B------:R-:W-:Y:S01]  /*8c20*/  R2UR UR7, R218 ;  /* 0x00000000da0772ca */ /* 0x000fe200000e0000 */
[----:B------:R-:W-:Y:S01]  /*8c30*/  USEL UR61, UR61, URZ, !UP0 ;  /* 0x0000003f3d3d7287 */ /* 0x000fe2000c000000 */
[----:B------:R-:W-:Y:S11]  /*8c40*/  BSSY B1, `(.L_x_1145) ;  /* 0x000002f000017945 */ /* 0x000ff60003800000 */
[----:B------:R-:W-:Y:S01]  /*8c50*/  USEL UR12, UR7, URZ, !UP0 ;  /* 0x0000003f070c7287 */ /* 0x000fe2000c000000 */
[----:B------:R-:W-:Y:S11]  /*8c60*/  @P1 BRA `(.L_x_1146) ;  /* 0x0000000000b01947 */ /* 0x000ff60003800000 */
[----:B------:R-:W0:Y:S01]  /*8c70*/  S2R R4, SR_TID.X ;  /* 0x0000000000047919 */ /* 0x000e220000002100 */
[----:B------:R-:W1:Y:S01]  /*8c80*/  LDC R6, c[0x0][0xce8] ;  /* 0x00033a00ff067b82 */ /* 0x000e620000000800 */
[----:B------:R-:W-:-:S13]  /*8c90*/  R2UR UR7, R216 ;  /* 0x00000000d80772ca */ /* 0x000fda00000e0000 */
[----:B------:R-:W-:-:S05]  /*8ca0*/  MOV R3, UR7 ;  /* 0x0000000700037c02 */ /* 0x000fca0008000f00 */
[----:B0-----:R-:W-:Y:S02]  /*8cb0*/  IMAD R3, R3, 0x80, R4 ;  /* 0x0000008003037824 */ /* 0x001fe400078e0204 */
[----:B-1---5:R-:W-:Y:S02]  /*8cc0*/  IMAD R4, R0, R6, RZ ;  /* 0x0000000600047224 */ /* 0x022fe400078e02ff */
[----:B------:R-:W-:-:S05]  /*8cd0*/  VIADD R5, R3, 0xffffff80 ;  /* 0xffffff8003057836 */ /* 0x000fca0000000000 */
[----:B------:R-:W-:-:S13]  /*8ce0*/  ISETP.GE.AND P1, PT, R5, R4, PT ;  /* 0x000000040500720c */ /* 0x000fda0003f26270 */
[----:B------:R-:W-:Y:S05]  /*8cf0*/  @P1 BRA `(.L_x_1146) ;  /* 0x00000000008c1947 */ /* 0x000fea0003800000 */
[----:B------:R-:W-:Y:S01]  /*8d00*/  ISETP.NE.AND P1, PT, R6, 0x1, PT ;  /* 0x000000010600780c */ /* 0x000fe20003f25270 */
[----:B------:R-:W-:Y:S01]  /*8d10*/  ULDC.64 UR14, c[0x0][0xc90] ;  /* 0x00032400000e7ab9 */ /* 0x000fe20000000a00 */
[----:B------:R-:W-:Y:S01]  /*8d20*/  R2UR UR13, R215 ;  /* 0x00000000d70d72ca */ /* 0x000fe200000e0000 */
[----:B------:R-:W-:Y:S01]  /*8d30*/  UIMAD UR7, UR11, UR14, URZ ;  /* 0x0000000e0b0772a4 */ /* 0x000fe2000f8e023f */
[----:B------:R-:W-:Y:S01]  /*8d40*/  UMOV UR8, UR4 ;  /* 0x0000000400087c82 */ /* 0x000fe20008000000 */
[----:B------:R-:W-:-:S08]  /*8d50*/  UMOV UR9, UR10 ;  /* 0x0000000a00097c82 */ /* 0x000fd00008000000 */
[----:B------:R-:W0:Y:S02]  /*8d60*/  @P1 LDC R4, c[0x0][0xcec] ;  /* 0x00033b00ff041b82 */ /* 0x000e240000000800 */
[----:B------:R-:W-:Y:S02]  /*8d70*/  UIMAD.WIDE.U32 UR8, UR13, UR14, UR8 ;  /* 0x0000000e0d0872a5 */ /* 0x000fe4000f8e0008 */
[----:B------:R-:W-:-:S03]  /*8d80*/  UIMAD UR7, UR13, UR15, UR7 ;  /* 0x0000000f0d0772a4 */ /* 0x000fc6000f8e0207 */
[----:B------:R-:W-:Y:S01]  /*8d90*/  ULDC.64 UR14, c[0x0][0xc98] ;  /* 0x00032600000e7ab9 */ /* 0x000fe20000000a00 */
[----:B------:R-:W1:Y:S01]  /*8da0*/  @P1 LDC R8, c[0x0][0xcf0] ;  /* 0x00033c00ff081b82 */ /* 0x000e620000000800 */
[----:B------:R-:W-:Y:S02]  /*8db0*/  UIADD3 UR9, UR9, UR7, URZ ;  /* 0x0000000709097290 */ /* 0x000fe4000fffe03f */
[----:B------:R-:W-:Y:S02]  /*8dc0*/  UIMAD UR7, UR12, UR14, URZ ;  /* 0x0000000e0c0772a4 */ /* 0x000fe4000f8e023f */
[----:B------:R-:W-:Y:S02]  /*8dd0*/  UIMAD.WIDE.U32 UR8, UR61, UR14, UR8 ;  /* 0x0000000e3d0872a5 */ /* 0x000fe4000f8e0008 */
[----:B------:R-:W-:-:S03]  /*8de0*/  UIMAD UR7, UR61, UR15, UR7 ;  /* 0x0000000f3d0772a4 */ /* 0x000fc6000f8e0207 */
        /* <DEDUP_REMOVED lines=20> */
.L_x_1146:
[----:B------:R-:W-:Y:S05]  /*8f30*/  BSYNC B1 ;  /* 0x0000000000017941 */ /* 0x000fea0003800000 */
.L_x_1145:
[----:B------:R-:W-:Y:S01]  /*8f40*/  R2UR UR13, R216 ;  /* 0x00000000d80d72ca */ /* 0x000fe200000e0000 */
[----:B------:R-:W1:Y:S01]  /*8f50*/  @P0 LDC R5, c[0x0][0xcf0] ;  /* 0x00033c00ff050b82 */ /* 0x000e620000000800 */
[----:B------:R-:W-:Y:S01]  /*8f60*/  ULDC.64 UR14, c[0x0][0xba0] ;  /* 0x0002e800000e7ab9 */ /* 0x000fe20000000a00 */
[----:B------:R-:W-:Y:S01]  /*8f70*/  R2UR UR16, R215 ;  /* 0x00000000d71072ca */ /* 0x000fe200000e0000 */
[----:B------:R-:W-:Y:S01]  /*8f80*/  UIMAD UR7, UR10, UR14, URZ ;  /* 0x0000000e0a0772a4 */ /* 0x000fe2000f8e023f */
[----:B0-----:R-:W-:Y:S01]  /*8f90*/  IMAD R3, R214, 0x20, R217 ;  /* 0x00000020d6037824 */ /* 0x001fe200078e02d9 */
[----:B------:R-:W-:Y:S01]  /*8fa0*/  UIMAD.WIDE.U32 UR8, UR4, UR14, URZ ;  /* 0x0000000e040872a5 */ /* 0x000fe2000f8e003f */
[----:B------:R-:W-:Y:S01]  /*8fb0*/  BSSY B1, `(.L_x_1147) ;  /* 0x0000043000017945 */ /* 0x000fe20003800000 */
[----:B------:R-:W-:Y:S01]  /*8fc0*/  UIMAD UR7, UR4, UR15, UR7 ;  /* 0x0000000f040772a4 */ /* 0x000fe2000f8e0207 */
[----:B------:R-:W-:Y:S02]  /*8fd0*/  SHF.R.S32.HI R18, RZ, 0x1f, R2 ;  /* 0x0000001fff127819 */ /* 0x000fe40000011402 */
[----:B------:R-:W-:Y:S01]  /*8fe0*/  ULDC.64 UR14, c[0x0][0xbe8] ;  /* 0x0002fa00000e7ab9 */ /* 0x000fe20000000a00 */
[----:B------:R-:W-:Y:S01]  /*8ff0*/  UIADD3 UR9, UR9, UR7, URZ ;  /* 0x0000000709097290 */ /* 0x000fe2000fffe03f */
[----:B------:R-:W-:Y:S01]  /*9000*/  IMAD.U32 R8, RZ, RZ, UR13 ;  /* 0x0000000dff087e24 */ /* 0x000fe2000f8e00ff */
[----:B------:R-:W-:Y:S01]  /*9010*/  UIMAD UR4, UR11, UR14, URZ ;  /* 0x0000000e0b0472a4 */ /* 0x000fe2000f8e023f */
[----:B------:R-:W-:Y:S01]  /*9020*/  IMAD.U32 R10, RZ, RZ, UR13 ;  /* 0x0000000dff0a7e24 */ /* 0x000fe2000f8e00ff */
[----:B------:R-:W-:Y:S01]  /*9030*/  UIMAD.WIDE.U32 UR8, UR16, UR14, UR8 ;  /* 0x0000000e100872a5 */ /* 0x000fe2000f8e0008 */
[----:B------:R-:W-:Y:S01]  /*9040*/  IMAD R8, R8, 0x80, R3 ;  /* 0x0000008008087824 */ /* 0x000fe200078e0203 */
[----:B------:R-:W-:Y:S01]  /*9050*/  UIMAD UR4, UR16, UR15, UR4 ;  /* 0x0000000f100472a4 */ /* 0x000fe2000f8e0204 */
[----:B------:R-:W-:Y:S01]  /*9060*/  IMAD R10, R10, 0x80, R217 ;  /* 0x000000800a0a7824 */ /* 0x000fe200078e02d9 */
[----:B------:R-:W-:Y:S01]  /*9070*/  ULDC.64 UR10, c[0x0][0xbf0] ;  /* 0x0002fc00000a7ab9 */ /* 0x000fe20000000a00 */
[----:B------:R-:W-:Y:S01]  /*9080*/  @P0 IMAD.HI.U32 R4, R8, R11, RZ ;  /* 0x0000000b08040227 */ /* 0x000fe200078e00ff */
[----:B------:R-:W-:-:S02]  /*9090*/  UIADD3 UR9, UR9, UR4, URZ ;  /* 0x0000000409097290 */ /* 0x000fc4000fffe03f */
[----:B------:R-:W-:Y:S01]  /*90a0*/  UIMAD UR4, UR12, UR10, URZ ;  /* 0x0000000a0c0472a4 */ /* 0x000fe2000f8e023f */
[----:B------:R-:W-:Y:S01]  /*90b0*/  IMAD.MOV.U32 R3, RZ, RZ, R8 ;  /* 0x000000ffff037224 */ /* 0x000fe200078e0008 */
[----:B-1----:R-:W-:Y:S01]  /*90c0*/  @P0 SHF.R.U32.HI R3, RZ, R5, R4 ;  /* 0x00000005ff030219 */ /* 0x002fe20000011604 */
[----:B------:R-:W-:Y:S02]  /*90d0*/  UIMAD.WIDE.U32 UR8, UR61, UR10, UR8 ;  /* 0x0000000a3d0872a5 */ /* 0x000fe4000f8e0008 */
[----:B------:R-:W-:Y:S01]  /*90e0*/  UIMAD UR4, UR61, UR11, UR4 ;  /* 0x0000000b3d0472a4 */ /* 0x000fe2000f8e0204 */
[--C-:B------:R-:W-:Y:S01]  /*90f0*/  SHF.R.S32.HI R4, RZ, 0x1f, R3.reuse ;  /* 0x0000001fff047819 */ /* 0x100fe20000011403 */
[----:B------:R-:W-:Y:S01]  /*9100*/  IMAD.MOV R9, RZ, RZ, -R3 ;  /* 0x000000ffff097224 */ /* 0x000fe200078e0a03 */
[----:B------:R-:W-:Y:S01]  /*9110*/  ULDC.64 UR10, c[0x0][0xbe0] ;  /* 0x0002f800000a7ab9 */ /* 0x000fe20000000a00 */
[----:B------:R-:W-:Y:S02]  /*9120*/  UIADD3 UR4, UR9, UR4, URZ ;  /* 0x0000000409047290 */ /* 0x000fe4000fffe03f */
[----:B------:R-:W-:-:S02]  /*9130*/  IMAD.U32 R5, RZ, RZ, UR9 ;  /* 0x00000009ff057e24 */ /* 0x000fc4000f8e00ff */
[----:B------:R-:W-:Y:S02]  /*9140*/  IMAD R6, R4, UR10, RZ ;  /* 0x0000000a04067c24 */ /* 0x000fe4000f8e02ff */
[----:B------:R-:W-:Y:S01]  /*9150*/  IMAD.U32 R4, RZ, RZ, UR8 ;  /* 0x00000008ff047e24 */ /* 0x000fe2000f8e00ff */
[----:B------:R-:W-:Y:S01]  /*9160*/  ULDC.64 UR8, c[0x0][0xbd8] ;  /* 0x0002f60000087ab9 */ /* 0x000fe20000000a00 */
[----:B------:R-:W-:Y:S02]  /*9170*/  IMAD.U32 R5, RZ, RZ, UR4 ;  /* 0x00000004ff057e24 */ /* 0x000fe4000f8e00ff */
[----:B------:R-:W-:Y:S02]  /*9180*/  IMAD R9, R13, R9, R8 ;  /* 0x000000090d097224 */ /* 0x000fe400078e0208 */
[C---:B------:R-:W-:Y:S02]  /*9190*/  IMAD R11, R3.reuse, UR11, R6 ;  /* 0x0000000b030b7c24 */ /* 0x040fe4000f8e0206 */
[----:B------:R-:W-:Y:S01]  /*91a0*/  IMAD.WIDE.U32 R4, R3, UR10, R4 ;  /* 0x0000000a03047c25 */ /* 0x000fe2000f8e0004 */
[----:B------:R-:W-:-:S03]  /*91b0*/  SHF.R.S32.HI R3, RZ, 0x1f, R9 ;  /* 0x0000001fff037819 */ /* 0x000fc60000011409 */
[----:B-----5:R-:W-:Y:S01]  /*91c0*/  IMAD R13, R0, R13, RZ ;  /* 0x0000000d000d7224 */ /* 0x020fe200078e02ff */
[----:B------:R-:W-:Y:S01]  /*91d0*/  IADD3 R5, R5, R11, RZ ;  /* 0x0000000b05057210 */ /* 0x000fe20007ffe0ff */
[----:B------:R-:W-:Y:S02]  /*91e0*/  IMAD R6, R3, UR8, RZ ;  /* 0x0000000803067c24 */ /* 0x000fe4000f8e02ff */
[C---:B------:R-:W-:Y:S01]  /*91f0*/  VIADD R0, R10.reuse, 0x20 ;  /* 0x000000200a007836 */ /* 0x040fe20000000000 */
[-C--:B------:R-:W-:Y:S01]  /*9200*/  ISETP.GE.AND P2, PT, R10, R13.reuse, PT ;  /* 0x0000000d0a00720c */ /* 0x080fe20003f46270 */
[C---:B------:R-:W-:Y:S02]  /*9210*/  IMAD R3, R9.reuse, UR9, R6 ;  /* 0x0000000909037c24 */ /* 0x040fe4000f8e0206 */
[----:B------:R-:W-:Y:S01]  /*9220*/  IMAD.WIDE.U32 R4, R9, UR8, R4 ;  /* 0x0000000809047c25 */ /* 0x000fe2000f8e0004 */
[----:B------:R-:W-:Y:S01]  /*9230*/  ULDC.64 UR8, c[0x0][0xb80] ;  /* 0x0002e00000087ab9 */ /* 0x000fe20000000a00 */
[----:B------:R-:W-:-:S02]  /*9240*/  ISETP.GE.AND P1, PT, R0, R13, PT ;  /* 0x0000000d0000720c */ /* 0x000fc40003f26270 */
[----:B------:R-:W-:Y:S01]  /*9250*/  IMAD.IADD R3, R5, 0x1, R3 ;  /* 0x0000000105037824 */ /* 0x000fe200078e0203 */
[----:B------:R-:W-:Y:S01]  /*9260*/  LEA R6, P3, R4, UR8, 0x1 ;  /* 0x0000000804067c11 */ /* 0x000fe2000f8608ff */
[----:B------:R-:W-:-:S03]  /*9270*/  VIADD R0, R10, 0x40 ;  /* 0x000000400a007836 */ /* 0x000fc60000000000 */
[----:B------:R-:W-:Y:S02]  /*9280*/  LEA.HI.X R3, R4, UR9, R3, 0x1, P3 ;  /* 0x0000000904037c11 */ /* 0x000fe400098f0c03 */
[----:B------:R-:W-:Y:S01]  /*9290*/  ISETP.GE.AND P0, PT, R0, R13, PT ;  /* 0x0000000d0000720c */ /* 0x000fe20003f06270 */
[----:B------:R0:W1:Y:S04]  /*92a0*/  SHFL.IDX PT, R4, R6, RZ, 0x181f ;  /* 0x00181fff06047589 */ /* 0x00006800000e0000 */
[----:B------:R0:W2:Y:S01]  /*92b0*/  SHFL.IDX PT, R0, R3, RZ, 0x181f ;  /* 0x00181fff03007589 */ /* 0x0000a200000e0000 */
[----:B------:R-:W-:Y:S07]  /*92c0*/  @P2 BRA `(.L_x_1148) ;  /* 0x0000000000442947 */ /* 0x000fee0003800000 */
        /* <DEDUP_REMOVED lines=17> */
.L_x_1148:
[----:B------:R-:W-:Y:S05]  /*93e0*/  BSYNC B1 ;  /* 0x0000000000017941 */ /* 0x000fea0003800000 */
.L_x_1147:
[----:B--2---:R2:W4:Y:S01]  /*93f0*/  SHFL.IDX PT, R0, R3, 0x1, 0x181f ;  /* 0x00381f0003007f89 */ /* 0x00452200000e0000 */
[----:B------:R-:W-:Y:S03]  /*9400*/  BSSY B1, `(.L_x_1149) ;  /* 0x0000014000017945 */ /* 0x000fe60003800000 */
[----:B-1-3--:R2:W1:Y:S01]  /*9410*/  SHFL.IDX PT, R4, R6, 0x1, 0x181f ;  /* 0x00381f0006047f89 */ /* 0x00a46200000e0000 */
[----:B------:R-:W-:Y:S05]  /*9420*/  @P1 BRA `(.L_x_1150) ;  /* 0x0000000000441947 */ /* 0x000fea0003800000 */
[----:B------:R-:W-:Y:S02]  /*9430*/  ULDC UR4, c[0x0][0xbc8] ;  /* 0x0002f20000047ab9 */ /* 0x000fe40000000800 */
[----:B------:R-:W-:Y:S02]  /*9440*/  ISETP.GE.AND P4, PT, R2, UR4, PT ;  /* 0x0000000402007c0c */ /* 0x000fe4000bf86270 */
[----:B------:R-:W-:Y:S02]  /*9450*/  ISETP.GE.AND P3, PT, R212, UR4, PT ;  /* 0x00000004d4007c0c */ /* 0x000fe4000bf66270 */
[----:B------:R-:W-:Y:S02]  /*9460*/  ISETP.GE.AND P2, PT, R211, UR4, PT ;  /* 0x00000004d3007c0c */ /* 0x000fe4000bf46270 */
[----:B------:R-:W-:-:S07]  /*9470*/  ISETP.GE.AND P1, PT, R213, UR4, PT ;  /* 0x00000004d5007c0c */ /* 0x000fce000bf26270 */
[-C--:B-1----:R-:W-:Y:S02]  /*9480*/  @!P4 LEA R8, P6, R2, R4.reuse, 0x1 ;  /* 0x000000040208c211 */ /* 0x082fe400078c08ff */
[----:B------:R-:W-:Y:S02]  /*9490*/  @!P3 LEA R14, P5, R212, R4, 0x1 ;  /* 0x00000004d40eb211 */ /* 0x000fe400078a08ff */
[----:B----4-:R-:W-:Y:S02]  /*94a0*/  @!P4 LEA.HI.X R9, R2, R0, R18, 0x1, P6 ;  /* 0x000000000209c211 */ /* 0x010fe400030f0c12 */
        /* <DEDUP_REMOVED lines=9> */
.L_x_1150:
[----:B------:R-:W-:Y:S05]  /*9540*/  BSYNC B1 ;  /* 0x0000000000017941 */ /* 0x000fea0003800000 */
.L_x_1149:
[----:B----4-:R4:W0:Y:S01]  /*9550*/  SHFL.IDX PT, R0, R3, 0x2, 0x181f ;  /* 0x00581f0003007f89 */ /* 0x01082200000e0000 */
        /* <DEDUP_REMOVED lines=9> */
[-C--:B------:R-:W-:Y:S02]  /*95f0*/  @!P2 LEA R14, P5, R212, R4.reuse, 0x1 ;  /* 0x00000004d40ea211 */ /* 0x080fe400078a08ff */
        /* <DEDUP_REMOVED lines=10> */
.L_x_1152:
[----:B------:R-:W-:Y:S05]  /*96a0*/  BSYNC B1 ;  /* 0x0000000000017941 */ /* 0x000fea0003800000 */
.L_x_1151:
[----:B0-----:R-:W-:Y:S01]  /*96b0*/  VIADD R0, R10, 0x60 ;  /* 0x000000600a007836 */ /* 0x001fe20000000000 */
[----:B---3--:R0:W3:Y:S04]  /*96c0*/  SHFL.IDX PT, R8, R3, 0x3, 0x181f ;  /* 0x00781f0003087f89 */ /* 0x0080e800000e0000 */
[----:B------:R-:W-:Y:S01]  /*96d0*/  ISETP.GE.AND P0, PT, R0, R13, PT ;  /* 0x0000000d0000720c */ /* 0x000fe20003f06270 */
[----:B-1----:R0:W1:-:S12]  /*96e0*/  SHFL.IDX PT, R4, R6, 0x3, 0x181f ;  /* 0x00781f0006047f89 */ /* 0x00205800000e0000 */
[----:B0-----:R-:W-:Y:S05]  /*96f0*/  @P0 BRA `(.L_x_1143) ;  /* 0x0000000000440947 */ /* 0x001fea0003800000 */
        /* <DEDUP_REMOVED lines=8> */
[----:B---3--:R-:W-:Y:S02]  /*9780*/  @!P3 LEA.HI.X R11, R2, R8, R18, 0x1, P6 ;  /* 0x00000008020bb211 */ /* 0x008fe400030f0c12 */
        /* <DEDUP_REMOVED lines=8> */
.L_x_1143:
[----:B------:R-:W-:Y:S05]  /*9810*/  BSYNC B0 ;  /* 0x0000000000007941 */ /* 0x000fea0003800000 */
.L_x_1134:
[----:B------:R-:W-:Y:S02]  /*9820*/  ULDC UR4, c[0x0][0xd3c] ;  /* 0x00034f0000047ab9 */ /* 0x000fe40000000800 */
[----:B------:R-:W-:-:S13]  /*9830*/  ISETP.GE.AND P0, PT, R7, UR4, PT ;  /* 0x0000000407007c0c */ /* 0x000fda000bf06270 */
[----:B------:R-:W-:Y:S05]  /*9840*/  @!P0 BRA `(.L_x_1153) ;  /* 0xffffff7400708947 */ /* 0x000fea000383ffff */
[----:B------:R-:W-:Y:S05]  /*9850*/  EXIT ;  /* 0x000000000000794d */ /* 0x000fea0003800000 */
.L_x_1105:
[----:B------:R-:W-:-:S08]  /*9860*/  NOP ;  /* 0x0000000000007918 */ /* 0x000fd00000000000 */
[----:B0-----:R-:W0:-:S00]  /*9870*/  USETMAXREG.DEALLOC.CTAPOOL 0x28 ;  /* 0x00000028000079c8 */ /* 0x001e0000080e0500 */
        /* <DEDUP_REMOVED lines=14> */
.L_x_1154:
        /* <DEDUP_REMOVED lines=40> */
.L_x_1160:
        /* <DEDUP_REMOVED lines=12> */
.L_x_1159:
[----:B------:R-:W-:Y:S05]  /*9ca0*/  BSYNC B0 ;  /* 0x0000000000007941 */ /* 0x000fea0003800000 */
.L_x_1158:
[----:B0----5:R-:W0:Y:S02]  /*9cb0*/  SHFL.UP PT, R2, R0, 0x1, RZ ;  /* 0x0420000000027989 */ /* 0x021e2400000e00ff */
[----:B0-----:R-:W-:-:S04]  /*9cc0*/  SEL R3, R2, RZ, P1 ;  /* 0x000000ff02037207 */ /* 0x001fc80000800000 */
[----:B------:R-:W-:-:S05]  /*9cd0*/  IADD3 R3, R0, R3, RZ ;  /* 0x0000000300037210 */ /* 0x000fca0007ffe0ff */
        /* <DEDUP_REMOVED lines=18> */
.L_x_1156:
        /* <DEDUP_REMOVED lines=15> */
.L_x_1161:
[----:B---3--:R-:W-:Y:S01]  /*9ef0*/  IMAD R16, R16, UR5, R8 ;  /* 0x0000000510107c24 */ /* 0x008fe2000f8e0208 */
[----:B0-----:R-:W-:Y:S01]  /*9f00*/  IABS R2, R10 ;  /* 0x0000000a00027213 */ /* 0x001fe20000000000 */
[----:B-1----:R-:W-:Y:S02]  /*9f10*/  IMAD.MOV R0, RZ, RZ, -R3 ;  /* 0x000000ffff007224 */ /* 0x002fe400078e0a03 */
[----:B------:R-:W-:Y:S01]  /*9f20*/  VIADD R19, R19, UR4 ;  /* 0x0000000413137c36 */ /* 0x000fe20008000000 */
[----:B------:R-:W-:Y:S01]  /*9f30*/  IADD3 R11, -R16, UR6, RZ ;  /* 0x00000006100b7c10 */ /* 0x000fe2000fffe1ff */
[----:B------:R-:W-:Y:S02]  /*9f40*/  IMAD.MOV R4, RZ, RZ, -R2 ;  /* 0x000000ffff047224 */ /* 0x000fe400078e0a02 */
[----:B--2---:R-:W-:Y:S01]  /*9f50*/  IMAD R7, R0, R9, RZ ;  /* 0x0000000900077224 */ /* 0x004fe200078e02ff */
[----:B------:R-:W-:Y:S01]  /*9f60*/  IABS R0, R11 ;  /* 0x0000000b00007213 */ /* 0x000fe20000000000 */
[----:B------:R-:W-:-:S04]  /*9f70*/  IMAD.MOV.U32 R2, RZ, RZ, RZ ;  /* 0x000000ffff027224 */ /* 0x000fc800078e00ff */
        /* <DEDUP_REMOVED lines=12> */
[----:B------:R-:W-:-:S06]  /*a040*/  @P0 IADD3 R2, R2, 0x1, RZ ;  /* 0x0000000102020810 */ /* 0x000fcc0007ffe0ff */
[----:B------:R-:W-:Y:S01]  /*a050*/  @!P2 IMAD.MOV R2, RZ, RZ, -R2 ;  /* 0x000000ffff02a224 */ /* 0x000fe200078e0a02 */
[----:B------:R-:W-:-:S05]  /*a060*/  @!P1 LOP3.LUT R2, RZ, R10, RZ, 0x33, !PT ;  /* 0x0000000aff029212 */ /* 0x000fca00078e33ff */
[--C-:B------:R-:W-:Y:S02]  /*a070*/  IMAD.MOV R17, RZ, RZ, -R2.reuse ;  /* 0x000000ffff117224 */ /* 0x100fe400078e0a02 */
[----:B------:R-:W-:Y:S02]  /*a080*/  IMAD.MOV.U32 R18, RZ, RZ, R2 ;  /* 0x000000ffff127224 */ /* 0x000fe400078e0002 */
[----:B------:R-:W-:Y:S01]  /*a090*/  IMAD R17, R10, R17, R11 ;  /* 0x000000110a117224 */ /* 0x000fe200078e020b */
[----:B------:R-:W-:Y:S06]  /*a0a0*/  BRA `(.L_x_1162) ;  /* 0x0000000000147947 */ /* 0x000fec0003800000 */
.L_x_1157:
[----:B------:R-:W-:Y:S01]  /*a0b0*/  ULDC UR4, c[0x0][0xd3c] ;  /* 0x00034f0000047ab9 */ /* 0x000fe20000000800 */
[----:B------:R-:W-:Y:S02]  /*a0c0*/  IMAD.MOV.U32 R17, RZ, RZ, RZ ;  /* 0x000000ffff117224 */ /* 0x000fe400078e00ff */
[----:B------:R-:W-:Y:S02]  /*a0d0*/  IMAD.U32 R16, RZ, RZ, UR6 ;  /* 0x00000006ff107e24 */ /* 0x000fe4000f8e00ff */
[----:B------:R-:W-:Y:S02]  /*a0e0*/  IMAD.MOV.U32 R18, RZ, RZ, RZ ;  /* 0x000000ffff127224 */ /* 0x000fe400078e00ff */
[----:B------:R-:W-:-:S07]  /*a0f0*/  IMAD.U32 R19, RZ, RZ, UR4 ;  /* 0x00000004ff137e24 */ /* 0x000fce000f8e00ff */
.L_x_1162:
[----:B------:R-:W-:-:S13]  /*a100*/  ISETP.NE.AND P0, PT, R5, RZ, PT ;  /* 0x000000ff0500720c */ /* 0x000fda0003f05270 */
[----:B------:R-:W0:Y:S01]  /*a110*/  @!P0 S2R R3, SR_CgaCtaId ;  /* 0x0000000000038919 */ /* 0x000e220000008800 */
[----:B------:R-:W-:-:S04]  /*a120*/  @!P0 MOV R0, 0x400 ;  /* 0x0000040000008802 */ /* 0x000fc80000000f00 */
[----:B0-----:R-:W-:-:S05]  /*a130*/  @!P0 LEA R0, R3, R0, 0x18 ;  /* 0x0000000003008211 */ /* 0x001fca00078ec0ff */
[----:B------:R1:W-:Y:S01]  /*a140*/  @!P0 STS.128 [R0+0x324d0], R16 ;  /* 0x0324d01000008388 */ /* 0x0003e20000000c00 */
[----:B------:R-:W-:Y:S06]  /*a150*/  BAR.ARV 0x5, 0x180 ;  /* 0x0146000000007b1d */ /* 0x000fec0000002000 */
.L_x_1155:
[----:B------:R2:W-:Y:S01]  /*a160*/  STL [R1+0x18], RZ ;  /* 0x000018ff01007387 */ /* 0x0005e20000100800 */
[----:B------:R-:W-:Y:S01]  /*a170*/  ULDC UR4, c[0x0][0xd3c] ;  /* 0x00034f0000047ab9 */ /* 0x000fe20000000800 */
[----:B------:R-:W-:Y:S01]  /*a180*/  IMAD.MOV.U32 R27, RZ, RZ, 0x1 ;  /* 0x00000001ff1b7424 */ /* 0x000fe200078e00ff */
[----:B0-----:R-:W-:Y:S01]  /*a190*/  ISETP.GE.AND P0, PT, R19, UR4, PT ;  /* 0x0000000413007c0c */ /* 0x001fe2000bf06270 */
[----:B------:R-:W-:-:S12]  /*a1a0*/  IMAD.MOV.U32 R24, RZ, RZ, RZ ;  /* 0x000000ffff187224 */ /* 0x000fd800078e00ff */
[----:B--2---:R-:W-:Y:S05]  /*a1b0*/  @P0 BRA `(.L_x_1163) ;  /* 0x0000005000300947 */ /* 0x004fea0003800000 */
[----:B-1----:R-:W2:Y:S01]  /*a1c0*/  LDL R0, [R1+0x24] ;  /* 0x0000240001007983 */ /* 0x002ea20000100800 */
[----:B------:R-:W0:Y:S01]  /*a1d0*/  S2UR UR5, SR_CgaCtaId ;  /* 0x00000000000579c3 */ /* 0x000e220000008800 */
[----:B------:R-:W-:Y:S01]  /*a1e0*/  BSSY B8, `(.L_x_1163) ;  /* 0x0000509000087945 */ /* 0x000fe20003800000 */
[----:B------:R-:W-:Y:S01]  /*a1f0*/  IMAD.MOV.U32 R27, RZ, RZ, 0x1 ;  /* 0x00000001ff1b7424 */ /* 0x000fe200078e00ff */
[----:B------:R-:W1:Y:S01]  /*a200*/  S2R R5, SR_TID.X ;  /* 0x0000000000057919 */ /* 0x000e620000002100 */
[----:B------:R-:W-:Y:S01]  /*a210*/  IMAD.MOV.U32 R24, RZ, RZ, RZ ;  /* 0x000000ffff187224 */ /* 0x000fe200078e00ff */
[----:B------:R-:W-:Y:S01]  /*a220*/  ULDC UR39, c[0x0][0xc] ;  /* 0x0000030000277ab9 */ /* 0x000fe20000000800 */
[----:B------:R3:W-:Y:S01]  /*a230*/  STL [R1+0x18], RZ ;  /* 0x000018ff01007387 */ /* 0x0007e20000100800 */
[C---:B-1----:R-:W-:Y:S02]  /*a240*/  LOP3.LUT R4, R5.reuse, 0x7f, RZ, 0xc0, !PT ;  /* 0x0000007f05047812 */ /* 0x042fe400078ec0ff */
[----:B--2---:R-:W-:Y:S01]  /*a250*/  R2UR UR4, R0 ;  /* 0x00000000000472ca */ /* 0x004fe200000e0000 */
[----:B------:R-:W-:-:S05]  /*a260*/  IMAD.SHL.U32 R0, R5, 0x8, RZ ;  /* 0x0000000805007824 */ /* 0x000fca00078e00ff */
[----:B------:R-:W-:-:S04]  /*a270*/  LOP3.LUT R2, R0, 0x1f8, RZ, 0xc0, !PT ;  /* 0x000001f800027812 */ /* 0x000fc800078ec0ff */
[----:B------:R-:W-:Y:S01]  /*a280*/  LOP3.LUT R3, R2, 0x38, R5, 0x78, !PT ;  /* 0x0000003802037812 */ /* 0x000fe200078e7805 */
[----:B------:R-:W-:Y:S01]  /*a290*/  IMAD.SHL.U32 R2, R5, 0x10, RZ ;  /* 0x0000001005027824 */ /* 0x000fe200078e00ff */
[----:B------:R-:W-:Y:S01]  /*a2a0*/  SHF.R.U32.HI R5, RZ, 0x3, R4 ;  /* 0x00000003ff057819 */ /* 0x000fe20000011604 */
[----:B------:R-:W-:Y:S01]  /*a2b0*/  ULOP3.LUT UR38, UR4, 0x2, URZ, 0xfc, !UPT ;  /* 0x0000000204267892 */ /* 0x000fe2000f8efc3f */
[----:B------:R-:W-:Y:S02]  /*a2c0*/  LOP3.LUT R30, R3, 0x200, R0, 0xf8, !PT ;  /* 0x00000200031e7812 */ /* 0x000fe400078ef800 */
[----:B------:R-:W-:Y:S01]  /*a2d0*/  UMOV UR4, 0x400 ;  /* 0x0000040000047882 */ /* 0x000fe20000000000 */
[----:B------:R-:W-:Y:S01]  /*a2e0*/  LOP3.LUT R4, R0, 0x38, RZ, 0xc0, !PT ;  /* 0x0000003800047812 */ /* 0x000fe200078ec0ff */
[----:B0-----:R-:W-:Y:S01]  /*a2f0*/  ULEA UR4, UR5, UR4, 0x18 ;  /* 0x0000000405047291 */ /* 0x001fe2000f8ec03f */
[----:B------:R-:W-:Y:S02]  /*a300*/  LOP3.LUT R0, R5, 0x70, R2, 0xf8, !PT ;  /* 0x0000007005007812 */ /* 0x000fe400078ef802 */
[----:B------:R-:W-:-:S02]  /*a310*/  LOP3.LUT R3, R4, 0x40, RZ, 0xfc, !PT ;  /* 0x0000004004037812 */ /* 0x000fc400078efcff */
[C---:B------:R-:W-:Y:S01]  /*a320*/  LOP3.LUT R2, R4.reuse, 0x80, RZ, 0xfc, !PT ;  /* 0x0000008004027812 */ /* 0x040fe200078efcff */
[----:B------:R-:W-:Y:S01]  /*a330*/  IMAD.U32 R22, RZ, RZ, UR4 ;  /* 0x00000004ff167e24 */ /* 0x000fe2000f8e00ff */
[----:B------:R-:W-:-:S03]  /*a340*/  LOP3.LUT R0, R4, 0xc0, RZ, 0xfc, !PT ;  /* 0x000000c004007812 */ /* 0x000fc600078efcff */
[----:B---3--:R-:W-:-:S07]  /*a350*/  IMAD R26, R30, 0x2, R22 ;  /* 0x000000021e1a7824 */ /* 0x008fce00078e0216 */
.L_x_1230:
[----:B0-----:R-:W0:Y:S02]  /*a360*/  LDC.64 R34, c[0x0][0xd88] ;  /* 0x00036200ff227b82 */ /* 0x001e240000000a00 */
[----:B0-----:R-:W-:-:S06]  /*a370*/  IMAD.WIDE R34, R19, 0x4, R34 ;  /* 0x0000000413227825 */ /* 0x001fcc00078e0222 */
[----:B--2---:R0:W2:Y:S01]  /*a380*/  LDG.E R34, desc[UR36][R34.64] ;  /* 0x0000002422227981 */ /* 0x0040a2000c1e1900 */
[----:B------:R-:W-:Y:S05]  /*a390*/  YIELD ;  /* 0x0000000000007946 */ /* 0x000fea0003800000 */
[----:B------:R-:W-:Y:S01]  /*a3a0*/  ULDC.64 UR4, c[0x0][0xb20] ;  /* 0x0002c80000047ab9 */ /* 0x000fe20000000a00 */
[----:B------:R-:W-:Y:S01]  /*a3b0*/  MOV R32, RZ ;  /* 0x000000ff00207202 */ /* 0x000fe20000000f00 */
[----:B------:R-:W-:Y:S01]  /*a3c0*/  ULDC.64 UR6, c[0x0][0xb10] ;  /* 0x0002c40000067ab9 */ /* 0x000fe20000000a00 */
[----:B------:R-:W-:-:S04]  /*a3d0*/  ISETP.NE.U32.AND P0, PT, RZ, UR4, PT ;  /* 0x00000004ff007c0c */ /* 0x000fc8000bf05070 */
[----:B------:R-:W-:Y:S01]  /*a3e0*/  ISETP.NE.AND.EX P0, PT, RZ, UR5, PT, P0 ;  /* 0x00000005ff007c0c */ /* 0x000fe2000bf05300 */
[----:B0-----:R-:W-:Y:S01]  /*a3f0*/  IMAD.MOV.U32 R35, RZ, RZ, RZ ;  /* 0x000000ffff237224 */ /* 0x001fe200078e00ff */
        /* <DEDUP_REMOVED lines=9> */
[----:B------:R-:W-:Y:S02]  /*a490*/  LOP3.LUT R23, R23, 0xffffffbf, RZ, 0xc0, !PT ;  /* 0xffffffbf17177812 */ /* 0x000fe400078ec0ff */
[----:B------:R-:W-:Y:S02]  /*a4a0*/  ISETP.NE.AND.EX P2, PT, RZ, UR5, PT, P0 ;  /* 0x00000005ff007c0c */ /* 0x000fe4000bf45300 */
[----:B------:R-:W-:Y:S02]  /*a4b0*/  ISETP.NE.U32.AND P0, PT, RZ, UR6, PT ;  /* 0x00000006ff007c0c */ /* 0x000fe4000bf05070 */
[----:B-1----:R-:W-:Y:S02]  /*a4c0*/  IADD3 R2, P1, R25, UR4, RZ ;  /* 0x0000000419027c10 */ /* 0x002fe4000ff3e0ff */
[----:B------:R-:W-:-:S02]  /*a4d0*/  ISETP.NE.AND.EX P0, PT, RZ, UR7, PT, P0 ;  /* 0x00000007ff007c0c */ /* 0x000fc4000bf05300 */
[----:B------:R-:W-:Y:S01]  /*a4e0*/  IADD3.X R3, R28, UR5, RZ, P1, !PT ;  /* 0x000000051c037c10 */ /* 0x000fe20008ffe4ff */
[----:B------:R-:W-:-:S04]  /*a4f0*/  ULDC.64 UR4, c[0x0][0x418] ;  /* 0x0001060000047ab9 */ /* 0x000fc80000000a00 */
[----:B------:R-:W-:Y:S01]  /*a500*/  @P2 LOP3.LUT R23, R23, 0x40, RZ, 0xfc, !PT ;  /* 0x0000004017172812 */ /* 0x000fe200078efcff */
[----:B------:R1:W5:Y:S05]  /*a510*/  @P2 LDG.E R35, desc[UR36][R2.64] ;  /* 0x0000002402232981 */ /* 0x00036a000c1e1900 */
[----:B------:R-:W-:-:S04]  /*a520*/  @P0 IADD3 R4, P1, R25, UR6, RZ ;  /* 0x0000000619040c10 */ /* 0x000fc8000ff3e0ff */
[----:B------:R-:W-:-:S05]  /*a530*/  @P0 IADD3.X R5, R28, UR7, RZ, P1, !PT ;  /* 0x000000071c050c10 */ /* 0x000fca0008ffe4ff */
        /* <DEDUP_REMOVED lines=11> */
[----:B-1----:R-:W-:-:S05]  /*a5f0*/  IMAD.U32 R0, RZ, RZ, UR4 ;  /* 0x00000004ff007e24 */ /* 0x002fca000f8e00ff */
[----:B------:R0:W-:Y:S01]  /*a600*/  STL [R1+0x8], R0 ;  /* 0x0000080001007387 */ /* 0x0001e20000100800 */
[----:B------:R-:W-:Y:S05]  /*a610*/  @!P2 BRA `(.L_x_1164) ;  /* 0x000000000010a947 */ /* 0x000fea0003800000 */
[----:B------:R-:W2:Y:S04]  /*a620*/  LDG.E R5, desc[UR36][R2.64] ;  /* 0x0000002402057981 */ /* 0x000ea8000c1e1900 */
[----:B0-----:R-:W2:Y:S02]  /*a630*/  LDG.E R0, desc[UR36][R2.64+0x4] ;  /* 0x0000042402007981 */ /* 0x001ea4000c1e1900 */
[----:B--2---:R-:W-:-:S05]  /*a640*/  IMAD.IADD R0, R0, 0x1, -R5 ;  /* 0x0000000100007824 */ /* 0x004fca00078e0a05 */
[----:B------:R2:W-:Y:S02]  /*a650*/  STL [R1+0x8], R0 ;  /* 0x0000080001007387 */ /* 0x0005e40000100800 */
.L_x_1164:
        /* <DEDUP_REMOVED lines=9> */
.L_x_1165:
[----:B------:R-:W-:Y:S02]  /*a6f0*/  ULDC.64 UR4, c[0x0][0xb00] ;  /* 0x0002c00000047ab9 */ /* 0x000fe40000000a00 */
[----:B------:R-:W-:-:S04]  /*a700*/  ISETP.NE.U32.AND P0, PT, RZ, UR4, PT ;  /* 0x00000004ff007c0c */ /* 0x000fc8000bf05070 */
[----:B------:R-:W-:-:S13]  /*a710*/  ISETP.NE.AND.EX P0, PT, RZ, UR5, PT, P0 ;  /* 0x00000005ff007c0c */ /* 0x000fda000bf05300 */
[----:B------:R-:W-:Y:S05]  /*a720*/  @!P0 BRA `(.L_x_1166) ;  /* 0x0000000000148947 */ /* 0x000fea0003800000 */
[----:B-1----:R-:W1:Y:S02]  /*a730*/  LDC.64 R2, c[0x0][0xb00] ;  /* 0x0002c000ff027b82 */ /* 0x002e640000000a00 */
[----:B-1----:R-:W-:-:S05]  /*a740*/  IMAD.WIDE R2, R29, 0x4, R2 ;  /* 0x000000041d027825 */ /* 0x002fca00078e0202 */
[----:B------:R-:W3:Y:S04]  /*a750*/  LDG.E R7, desc[UR36][R2.64] ;  /* 0x0000002402077981 */ /* 0x000ee8000c1e1900 */
[----:B0-2---:R-:W3:Y:S02]  /*a760*/  LDG.E R0, desc[UR36][R2.64+0x4] ;  /* 0x0000042402007981 */ /* 0x005ee4000c1e1900 */
[----:B---3--:R-:W-:-:S07]  /*a770*/  IMAD.IADD R7, R0, 0x1, -R7 ;  /* 0x0000000100077824 */ /* 0x008fce00078e0a07 */
.L_x_1166:
[----:B-----5:R-:W-:Y:S01]  /*a780*/  IMAD.IADD R33, R7, 0x1, -R32 ;  /* 0x0000000107217824 */ /* 0x020fe200078e0a20 */
[----:B------:R-:W-:Y:S03]  /*a790*/  BSSY B7, `(.L_x_1167) ;  /* 0x000040f000077945 */ /* 0x000fe60003800000 */
[C---:B012---:R-:W-:Y:S01]  /*a7a0*/  VIADD R0, R33.reuse, 0x5f ;  /* 0x0000005f21007836 */ /* 0x047fe20000000000 */
[----:B------:R0:W-:Y:S01]  /*a7b0*/  STL [R1], R33 ;  /* 0x0000002101007387 */ /* 0x0001e20000100800 */
[----:B------:R-:W-:Y:S02]  /*a7c0*/  ISETP.GT.AND P0, PT, R33, RZ, PT ;  /* 0x000000ff2100720c */ /* 0x000fe40003f04270 */
[----:B------:R-:W-:-:S05]  /*a7d0*/  IMAD.HI R0, R0, 0x2aaaaaab, RZ ;  /* 0x2aaaaaab00007827 */ /* 0x000fca00078e02ff */
[----:B------:R-:W-:-:S04]  /*a7e0*/  SHF.R.U32.HI R3, RZ, 0x1f, R0 ;  /* 0x0000001fff037819 */ /* 0x000fc80000011600 */
        /* <DEDUP_REMOVED lines=10> */
[----:B0-----:R-:W1:Y:S02]  /*a890*/  FLO.U32 R0, UR4 ;  /* 0x0000000400007d00 */ /* 0x001e6400080e0000 */
[----:B-1----:R-:W-:-:S06]  /*a8a0*/  ISETP.EQ.U32.AND P0, PT, R0, R5, PT ;  /* 0x000000050000720c */ /* 0x002fcc0003f02070 */
[----:B------:R-:W2:Y:S07]  /*a8b0*/  POPC R5, UR4 ;  /* 0x0000000400057d09 */ /* 0x000eae0008000000 */
[----:B--2---:R-:W2:Y:S01]  /*a8c0*/  @P0 ATOMG.E.ADD.STRONG.GPU PT, R3, desc[UR36][R2.64], R5 ;  /* 0x00000005020309a8 */ /* 0x004ea200081ee1e4 */
[----:B------:R-:W0:Y:S02]  /*a8d0*/  S2R R4, SR_LTMASK ;  /* 0x0000000000047919 */ /* 0x000e240000003900 */
[----:B0-----:R-:W-:-:S04]  /*a8e0*/  LOP3.LUT R4, R4, UR4, RZ, 0xc0, !PT ;  /* 0x0000000404047c12 */ /* 0x001fc8000f8ec0ff */
[----:B------:R-:W0:Y:S01]  /*a8f0*/  POPC R7, R4 ;  /* 0x0000000400077309 */ /* 0x000e220000000000 */
[----:B--2---:R-:W0:Y:S02]  /*a900*/  SHFL.IDX PT, R0, R3, R0, 0x1f ;  /* 0x00001f0003007589 */ /* 0x004e2400000e0000 */
[----:B0-----:R-:W-:Y:S01]  /*a910*/  IADD3 R16, R0, UR39, R7 ;  /* 0x0000002700107c10 */ /* 0x001fe2000fffe007 */
[----:B------:R-:W-:Y:S06]  /*a920*/  BRA `(.L_x_1169) ;  /* 0x0000003c00d47947 */ /* 0x000fec0003800000 */
.L_x_1168:
[----:B0-----:R-:W-:Y:S01]  /*a930*/  VIADD R0, R22, 0x1c400 ;  /* 0x0001c40016007836 */ /* 0x001fe20000000000 */
        /* <DEDUP_REMOVED lines=8> */
[----:B------:R-:W-:Y:S01]  /*a9c0*/  MOV R8, 0x70 ;  /* 0x0000007000087802 */ /* 0x000fe20000000f00 */
[----:B------:R-:W0:Y:S01]  /*a9d0*/  LDC.64 R2, c[0x4][R2] ;  /* 0x0100000002027b82 */ /* 0x000e220000000a00 */
[----:B------:R-:W-:Y:S02]  /*a9e0*/  IMAD.U32 R5, RZ, RZ, UR7 ;  /* 0x00000007ff057e24 */ /* 0x000fe4000f8e00ff */
[----:B------:R-:W-:Y:S02]  /*a9f0*/  IMAD.U32 R6, RZ, RZ, UR8 ;  /* 0x00000008ff067e24 */ /* 0x000fe4000f8e00ff */
[----:B------:R-:W-:-:S02]  /*aa00*/  IMAD.U32 R7, RZ, RZ, UR9 ;  /* 0x00000009ff077e24 */ /* 0x000fc4000f8e00ff */
[----:B------:R-:W-:Y:S02]  /*aa10*/  IMAD.U32 R10, RZ, RZ, UR4 ;  /* 0x00000004ff0a7e24 */ /* 0x000fe4000f8e00ff */
[----:B------:R-:W-:Y:S02]  /*aa20*/  IMAD.U32 R11, RZ, RZ, UR5 ;  /* 0x00000005ff0b7e24 */ /* 0x000fe4000f8e00ff */
[----:B------:R-:W-:Y:S02]  /*aa30*/  IMAD.MOV.U32 R12, RZ, RZ, 0x1 ;  /* 0x00000001ff0c7424 */ /* 0x000fe400078e00ff */
[----:B------:R-:W-:-:S07]  /*aa40*/  IMAD.MOV.U32 R13, RZ, RZ, RZ ;  /* 0x000000ffff0d7224 */ /* 0x000fce00078e00ff */
[----:B------:R-:W-:-:S07]  /*aa50*/  LEPC R20, `(.L_x_1171) ;  /* 0x000000001014794e */ /* 0x000fce0000000000 */
[----:B0-----:R-:W-:Y:S05]  /*aa60*/  CALL.ABS.NOINC R2 ;  /* 0x0000000002007343 */ /* 0x001fea0003c00000 */
.L_x_1171:
[----:B------:R-:W-:Y:S05]  /*aa70*/  BSYNC B6 ;  /* 0x0000000000067941 */ /* 0x000fea0003800000 */
.L_x_1170:
        /* <DEDUP_REMOVED lines=8> */
[----:B------:R0:W1:Y:S01]  /*ab00*/  LDC.64 R2, c[0x4][R31] ;  /* 0x010000001f027b82 */ /* 0x0000620000000a00 */
        /* <DEDUP_REMOVED lines=11> */
.L_x_1174:
        /* <DEDUP_REMOVED lines=15> */
.L_x_1173:
[----:B------:R-:W-:Y:S05]  /*acb0*/  BSYNC B6 ;  /* 0x0000000000067941 */ /* 0x000fea0003800000 */
.L_x_1172:
[----:B------:R-:W2:Y:S01]  /*acc0*/  LDL R31, [R1+0x1c] ;  /* 0x00001c00011f7983 */ /* 0x000ea20000100800 */
[----:B------:R-:W-:Y:S01]  /*acd0*/  ULDC.64 UR4, c[0x0][0xaf0] ;  /* 0x0002bc0000047ab9 */ /* 0x000fe20000000a00 */
[----:B------:R-:W0:Y:S01]  /*ace0*/  LDC R9, c[0x0][0x430] ;  /* 0x00010c00ff097b82 */ /* 0x000e220000000800 */
[----:B------:R-:W-:Y:S01]  /*acf0*/  ISETP.NE.U32.AND P0, PT, RZ, UR4, PT ;  /* 0x00000004ff007c0c */ /* 0x000fe2000bf05070 */
[----:B------:R-:W1:Y:S03]  /*ad00*/  S2R R20, SR_TID.X ;  /* 0x0000000000147919 */ /* 0x000e660000002100 */
[----:B------:R-:W-:-:S13]  /*ad10*/  ISETP.NE.AND.EX P0, PT, RZ, UR5, PT, P0 ;  /* 0x00000005ff007c0c */ /* 0x000fda000bf05300 */
[----:B------:R-:W-:Y:S01]  /*ad20*/  @P0 IADD3 R2, P1, R25, UR4, RZ ;  /* 0x0000000419020c10 */ /* 0x000fe2000ff3e0ff */
[----:B------:R-:W3:Y:S01]  /*ad30*/  S2R R21, SR_TID.X ;  /* 0x0000000000157919 */ /* 0x000ee20000002100 */
[----:B------:R-:W-:Y:S02]  /*ad40*/  ULDC UR4, c[0x0][0x320] ;  /* 0x0000c80000047ab9 */ /* 0x000fe40000000800 */
[----:B------:R-:W-:-:S05]  /*ad50*/  @P0 IADD3.X R3, R28, UR5, RZ, P1, !PT ;  /* 0x000000051c030c10 */ /* 0x000fca0008ffe4ff */
[----:B------:R4:W4:Y:S01]  /*ad60*/  @P0 LDG.E R29, desc[UR36][R2.64] ;  /* 0x00000024021d0981 */ /* 0x000922000c1e1900 */
[----:B0-----:R-:W-:Y:S01]  /*ad70*/  ISETP.NE.AND P2, PT, R9, 0x1, PT ;  /* 0x000000010900780c */ /* 0x001fe20003f45270 */
[----:B------:R-:W-:Y:S01]  /*ad80*/  IMAD.MOV.U32 R36, RZ, RZ, RZ ;  /* 0x000000ffff247224 */ /* 0x000fe200078e00ff */
[----:B------:R-:W-:Y:S02]  /*ad90*/  LOP3.LUT R23, R23, 0xffff7fff, RZ, 0xc0, !PT ;  /* 0xffff7fff17177812 */ /* 0x000fe400078ec0ff */
[----:B-1----:R-:W-:-:S04]  /*ada0*/  LOP3.LUT R20, R20, 0x7f, RZ, 0xc0, !PT ;  /* 0x0000007f14147812 */ /* 0x002fc800078ec0ff */
[----:B------:R-:W-:-:S05]  /*adb0*/  SHF.R.U32.HI R0, RZ, 0x3, R20 ;  /* 0x00000003ff007819 */ /* 0x000fca0000011614 */
[----:B------:R-:W0:Y:S01]  /*adc0*/  @P2 LDC R4, c[0x0][0x434] ;  /* 0x00010d00ff042b82 */ /* 0x000e220000000800 */
[----:B------:R-:W-:-:S07]  /*add0*/  @P2 LOP3.LUT R23, R23, 0x8000, RZ, 0xfc, !PT ;  /* 0x0000800017172812 */ /* 0x000fce00078efcff */
[----:B------:R-:W1:Y:S01]  /*ade0*/  @P2 LDC R5, c[0x0][0x438] ;  /* 0x00010e00ff052b82 */ /* 0x000e620000000800 */
[----:B---3--:R-:W-:-:S05]  /*adf0*/  IMAD.SHL.U32 R20, R21, 0x10, RZ ;  /* 0x0000001015147824 */ /* 0x008fca00078e00ff */
[----:B------:R-:W-:Y:S02]  /*ae00*/  LOP3.LUT R20, R0, 0x70, R20, 0xf8, !PT ;  /* 0x0000007000147812 */ /* 0x000fe400078ef814 */
[----:B------:R-:W-:Y:S01]  /*ae10*/  LOP3.LUT R23, R23, 0xffffffef, RZ, 0xc0, !PT ;  /* 0xffffffef17177812 */ /* 0x000fe200078ec0ff */
[----:B------:R-:W-:Y:S01]  /*ae20*/  UMOV UR5, 0xffffffff ;  /* 0xffffffff00057882 */ /* 0x000fe20000000000 */
[----:B--2---:R-:W-:Y:S02]  /*ae30*/  VIADD R8, R31, 0xffffffff ;  /* 0xffffffff1f087836 */ /* 0x004fe40000000000 */
[----:B------:R-:W2:Y:S02]  /*ae40*/  S2R R31, SR_TID.X ;  /* 0x00000000001f7919 */ /* 0x000ea40000002100 */
[----:B------:R-:W-:-:S05]  /*ae50*/  IMAD R37, R8, 0x60, R20 ;  /* 0x0000006008257824 */ /* 0x000fca00078e0214 */
[C---:B------:R-:W-:Y:S01]  /*ae60*/  ISETP.GE.AND P0, PT, R37.reuse, R33, PT ;  /* 0x000000212500720c */ /* 0x040fe20003f06270 */
[----:B------:R-:W-:-:S03]  /*ae70*/  IMAD.IADD R37, R37, 0x1, R32 ;  /* 0x0000000125257824 */ /* 0x000fc600078e0220 */
[----:B------:R-:W-:Y:S01]  /*ae80*/  ISETP.GT.U32.OR P0, PT, R20, 0x5f, P0 ;  /* 0x0000005f1400780c */ /* 0x000fe20000704470 */
[----:B0-----:R-:W-:-:S04]  /*ae90*/  @P2 IMAD.HI.U32 R4, R37, R4, RZ ;  /* 0x0000000425042227 */ /* 0x001fc800078e00ff */
[----:B------:R-:W-:Y:S01]  /*aea0*/  IMAD.MOV.U32 R0, RZ, RZ, R37 ;  /* 0x000000ffff007224 */ /* 0x000fe200078e0025 */
[----:B-1----:R-:W-:-:S07]  /*aeb0*/  @P2 SHF.R.U32.HI R0, RZ, R5, R4 ;  /* 0x00000005ff002219 */ /* 0x002fce0000011604 */
[----:B------:R-:W0:Y:S01]  /*aec0*/  @!P0 LDC.64 R4, c[0x0][0x428] ;  /* 0x00010a00ff048b82 */ /* 0x000e220000000a00 */
[--C-:B----4-:R-:W-:Y:S01]  /*aed0*/  @!P0 SHF.R.S32.HI R3, RZ, 0x1f, R0.reuse ;  /* 0x0000001fff038819 */ /* 0x110fe20000011400 */
[----:B------:R-:W-:Y:S01]  /*aee0*/  @!P0 IMAD.MOV.U32 R2, RZ, RZ, R0 ;  /* 0x000000ffff028224 */ /* 0x000fe200078e0000 */
[----:B------:R-:W-:-:S05]  /*aef0*/  SHF.R.S32.HI R33, RZ, 0x1f, R29 ;  /* 0x0000001fff217819 */ /* 0x000fca000001141d */
[----:B------:R-:W1:Y:S01]  /*af00*/  @!P0 LDC.64 R6, c[0x0][0x418] ;  /* 0x00010600ff068b82 */ /* 0x000e620000000a00 */
[----:B--2---:R-:W-:-:S05]  /*af10*/  IMAD.SHL.U32 R31, R31, 0x8, RZ ;  /* 0x000000081f1f7824 */ /* 0x004fca00078e00ff */
[----:B------:R-:W-:-:S04]  /*af20*/  LOP3.LUT R31, R31, 0x38, RZ, 0xc0, !PT ;  /* 0x000000381f1f7812 */ /* 0x000fc800078ec0ff */
[----:B------:R-:W-:Y:S01]  /*af30*/  LOP3.LUT R11, R31, 0x40, RZ, 0xfc, !PT ;  /* 0x000000401f0b7812 */ /* 0x000fe200078efcff */
[----:B0-----:R-:W-:-:S03]  /*af40*/  @!P0 IMAD.WIDE.U32 R2, R29, R4, R2 ;  /* 0x000000041d028225 */ /* 0x001fc600078e0002 */
[----:B------:R-:W-:Y:S01]  /*af50*/  ISETP.GE.AND P3, PT, R11, UR4, PT ;  /* 0x000000040b007c0c */ /* 0x000fe2000bf66270 */
[----:B------:R-:W-:-:S04]  /*af60*/  @!P0 IMAD R4, R33, R4, RZ ;  /* 0x0000000421048224 */ /* 0x000fc800078e02ff */
[----:B------:R-:W-:Y:S01]  /*af70*/  @!P0 IMAD R5, R29, R5, R4 ;  /* 0x000000051d058224 */ /* 0x000fe200078e0204 */
[----:B-1----:R-:W-:-:S03]  /*af80*/  @!P0 LEA R6, P1, R2, R6, 0x2 ;  /* 0x0000000602068211 */ /* 0x002fc600078210ff */
[----:B------:R-:W-:Y:S01]  /*af90*/  @!P0 IMAD.IADD R5, R3, 0x1, R5 ;  /* 0x0000000103058824 */ /* 0x000fe200078e0205 */
[----:B------:R-:W-:-:S03]  /*afa0*/  LOP3.LUT R10, R31, 0x80, RZ, 0xfc, !PT ;  /* 0x000000801f0a7812 */ /* 0x000fc600078efcff */
[----:B------:R-:W-:Y:S02]  /*afb0*/  @P3 LOP3.LUT R23, R23, 0x10, RZ, 0xfc, !PT ;  /* 0x0000001017173812 */ /* 0x000fe400078efcff */
[----:B------:R-:W-:Y:S02]  /*afc0*/  @!P0 LEA.HI.X R7, R2, R7, R5, 0x2, P1 ;  /* 0x0000000702078211 */ /* 0x000fe400008f1405 */
[----:B------:R-:W-:Y:S01]  /*afd0*/  ISETP.GE.AND P1, PT, R10, UR4, PT ;  /* 0x000000040a007c0c */ /* 0x000fe2000bf26270 */
[----:B------:R-:W-:Y:S01]  /*afe0*/  IMAD.MOV R0, RZ, RZ, -R0 ;  /* 0x000000ffff007224 */ /* 0x000fe200078e0a00 */
[----:B------:R-:W-:Y:S01]  /*aff0*/  ISETP.GE.AND P2, PT, R31, UR4, PT ;  /* 0x000000041f007c0c */ /* 0x000fe2000bf46270 */
[----:B------:R0:W5:Y:S01]  /*b000*/  @!P0 LDG.E R36, desc[UR36][R6.64] ;  /* 0x0000002406248981 */ /* 0x000162000c1e1900 */
[----:B------:R-:W-:Y:S01]  /*b010*/  LOP3.LUT R23, R23, 0xfffffffe, RZ, 0xc0, !PT ;  /* 0xfffffffe17177812 */ /* 0x000fe200078ec0ff */
[----:B------:R-:W-:Y:S01]  /*b020*/  IMAD R37, R9, R0, R37 ;  /* 0x0000000009257224 */ /* 0x000fe200078e0225 */
[----:B------:R-:W-:-:S02]  /*b030*/  LOP3.LUT R9, R31, 0xc0, RZ, 0xfc, !PT ;  /* 0x000000c01f097812 */ /* 0x000fc400078efcff */
[----:B------:R-:W-:Y:S02]  /*b040*/  LOP3.LUT R23, R23, 0xfffffff7, RZ, 0xc0, !PT ;  /* 0xfffffff717177812 */ /* 0x000fe400078ec0ff */
[----:B------:R-:W-:-:S03]  /*b050*/  ISETP.GE.AND P0, PT, R9, UR4, PT ;  /* 0x0000000409007c0c */ /* 0x000fc6000bf06270 */
[----:B------:R-:W-:-:S04]  /*b060*/  @P1 LOP3.LUT R23, R23, 0x8, RZ, 0xfc, !PT ;  /* 0x0000000817171812 */ /* 0x000fc800078efcff */
[----:B------:R-:W-:-:S04]  /*b070*/  @P2 LOP3.LUT R23, R23, 0x1, RZ, 0xfc, !PT ;  /* 0x0000000117172812 */ /* 0x000fc800078efcff */
[----:B------:R-:W-:-:S04]  /*b080*/  LOP3.LUT R23, R23, 0xfffffffb, RZ, 0xc0, !PT ;  /* 0xfffffffb17177812 */ /* 0x000fc800078ec0ff */
[----:B------:R-:W-:Y:S01]  /*b090*/  @P0 LOP3.LUT R23, R23, 0x4, RZ, 0xfc, !PT ;  /* 0x0000000417170812 */ /* 0x000fe200078efcff */
[----:B0-----:R-:W-:Y:S06]  /*b0a0*/  BRA.DIV UR5, `(.L_x_1175) ;  /* 0x0000004605f47947 */ /* 0x001fec000b800000 */
.L_x_1248:
[----:B------:R-:W-:Y:S01]  /*b0b0*/  IMAD.U32 R0, RZ, RZ, UR38 ;  /* 0x00000026ff007e24 */ /* 0x000fe2000f8e00ff */
[----:B------:R-:W-:Y:S02]  /*b0c0*/  SEL R2, RZ, 0x1, P2 ;  /* 0x00000001ff027807 */ /* 0x000fe40001000000 */
[----:B------:R-:W-:Y:S02]  /*b0d0*/  ISETP.GT.U32.AND P1, PT, R20, 0x5f, PT ;  /* 0x0000005f1400780c */ /* 0x000fe40003f24070 */
[----:B------:R-:W-:Y:S01]  /*b0e0*/  ISETP.NE.AND P0, PT, R0, 0x3, PT ;  /* 0x000000030000780c */ /* 0x000fe20003f05270 */
[----:B------:R0:W-:Y:S01]  /*b0f0*/  STL [R1+0x20], R2 ;  /* 0x0000200201007387 */ /* 0x0001e20000100800 */
[----:B------:R-:W-:Y:S02]  /*b100*/  LOP3.LUT R23, R23, 0xfffffbff, RZ, 0xc0, !PT ;  /* 0xfffffbff17177812 */ /* 0x000fe400078ec0ff */
[----:B------:R-:W-:-:S09]  /*b110*/  SHF.R.S32.HI R28, RZ, 0x1f, R18 ;  /* 0x0000001fff1c7819 */ /* 0x000fd20000011412 */
[----:B------:R-:W-:-:S04]  /*b120*/  @P0 LOP3.LUT R23, R23, 0x400, RZ, 0xfc, !PT ;  /* 0x0000040017170812 */ /* 0x000fc800078efcff */
[----:B------:R-:W-:-:S04]  /*b130*/  LOP3.LUT R23, R23, 0xffffffdf, RZ, 0xc0, !PT ;  /* 0xffffffdf17177812 */ /* 0x000fc800078ec0ff */
[----:B------:R-:W-:Y:S01]  /*b140*/  @P1 LOP3.LUT R23, R23, 0x20, RZ, 0xfc, !PT ;  /* 0x0000002017171812 */ /* 0x000fe200078efcff */
[----:B0-----:R-:W-:Y:S06]  /*b150*/  @!P0 BRA `(.L_x_1176) ;  /* 0x0000000000048947 */ /* 0x001fec0003800000 */
[----:B------:R-:W-:Y:S01]  /*b160*/  BPT.TRAP 0x1 ;  /* 0x000000040000795c */ /* 0x000fe20000300000 */
.L_x_1176:
[----:B------:R-:W-:Y:S01]  /*b170*/  IMAD R25, R24, 0x8, R22 ;  /* 0x0000000818197824 */ /* 0x000fe200078e0216 */
[----:B------:R-:W-:Y:S01]  /*b180*/  SHF.L.U32 R0, R27, 0x1f, RZ ;  /* 0x0000001f1b007819 */ /* 0x000fe200000006ff */
[----:B------:R-:W-:Y:S03]  /*b190*/  BSSY B0, `(.L_x_1177) ;  /* 0x0000003000007945 */ /* 0x000fe60003800000 */
[----:B------:R-:W0:Y:S02]  /*b1a0*/  SYNCS.PHASECHK.TRANS64.TRYWAIT P0, [R25+URZ+0x32440], R0 ;  /* 0x03244000190075a7 */ /* 0x000e24000800017f */
[----:B0-----:R-:W-:Y:S05]  /*b1b0*/  @!P0 BRA `(.L_x_1178) ;  /* 0x0000004400e08947 */ /* 0x001fea0003800000 */
.L_x_1249:
[----:B------:R-:W-:Y:S05]  /*b1c0*/  BSYNC B0 ;  /* 0x0000000000007941 */ /* 0x000fea0003800000 */
.L_x_1177:
[----:B------:R-:W2:Y:S01]  /*b1d0*/  LDL R7, [R1] ;  /* 0x0000000001077983 */ /* 0x000ea20000100800 */
[----:B0-----:R-:W-:Y:S01]  /*b1e0*/  SHF.R.S32.HI R0, RZ, 0x1f, R37 ;  /* 0x0000001fff007819 */ /* 0x001fe20000011425 */
[----:B------:R-:W-:Y:S01]  /*b1f0*/  ULDC.64 UR4, c[0x0][0x300] ;  /* 0x0000c00000047ab9 */ /* 0x000fe20000000a00 */
[----:B-----5:R-:W-:Y:S01]  /*b200*/  SHF.R.S32.HI R4, RZ, 0x1f, R36 ;  /* 0x0000001fff047819 */ /* 0x020fe20000011424 */
[----:B------:R-:W-:Y:S01]  /*b210*/  IMAD.WIDE.U32 R2, R37, UR4, RZ ;  /* 0x0000000425027c25 */ /* 0x000fe2000f8e00ff */
[----:B------:R-:W-:Y:S01]  /*b220*/  LOP3.LUT R23, R23, 0xfffffffd, RZ, 0xc0, !PT ;  /* 0xfffffffd17177812 */ /* 0x000fe200078ec0ff */
[----:B------:R0:W-:Y:S04]  /*b230*/  STL [R1+0x10], R0 ;  /* 0x0000100001007387 */ /* 0x0001e80000100800 */
        /* <DEDUP_REMOVED lines=9> */
[----:B------:R-:W-:-:S04]  /*b2d0*/  ULDC.64 UR4, c[0x0][0x308] ;  /* 0x0000c20000047ab9 */ /* 0x000fc80000000a00 */
[----:B------:R-:W-:Y:S01]  /*b2e0*/  IADD3 R3, R3, R0, RZ ;  /* 0x0000000003037210 */ /* 0x000fe20007ffe0ff */
[----:B------:R-:W-:-:S04]  /*b2f0*/  IMAD R0, R28, UR4, RZ ;  /* 0x000000041c007c24 */ /* 0x000fc8000f8e02ff */
[C---:B------:R-:W-:Y:S02]  /*b300*/  IMAD R0, R18.reuse, UR5, R0 ;  /* 0x0000000512007c24 */ /* 0x040fe4000f8e0200 */
[----:B------:R-:W-:Y:S01]  /*b310*/  IMAD.WIDE.U32 R2, R18, UR4, R2 ;  /* 0x0000000412027c25 */ /* 0x000fe2000f8e0002 */
        /* <DEDUP_REMOVED lines=9> */
[----:B--2---:R-:W-:-:S02]  /*b3b0*/  IMAD R31, R8, -0x60, R7 ;  /* 0xffffffa0081f7824 */ /* 0x004fc400078e0207 */
[----:B0-----:R-:W-:Y:S02]  /*b3c0*/  IMAD.SHL.U32 R7, R5, 0x8, RZ ;  /* 0x0000000805077824 */ /* 0x001fe400078e00ff */
[----:B------:R-:W-:Y:S02]  /*b3d0*/  IMAD.IADD R31, R31, 0x1, -R6 ;  /* 0x000000011f1f7824 */ /* 0x000fe400078e0a06 */
[----:B------:R-:W-:Y:S01]  /*b3e0*/  IMAD R5, R24, 0x1800, R30 ;  /* 0x0000180018057824 */ /* 0x000fe200078e021e */
[----:B------:R-:W-:Y:S02]  /*b3f0*/  LOP3.LUT R7, R7, 0x38, RZ, 0xc0, !PT ;  /* 0x0000003807077812 */ /* 0x000fe400078ec0ff */
[----:B------:R-:W-:Y:S02]  /*b400*/  ISETP.GE.AND P0, PT, R31, 0x1, PT ;  /* 0x000000011f00780c */ /* 0x000fe40003f06270 */
        /* <DEDUP_REMOVED lines=55> */
.L_x_1263:
        /* <DEDUP_REMOVED lines=10> */
.L_x_1180:
[----:B------:R-:W-:Y:S02]  /*b820*/  PLOP3.LUT P1, PT, P1, P0, PT, 0xa2, 0x0 ;  /* 0x000000000000781c */ /* 0x000fe40000f21472 */
[----:B------:R-:W-:-:S08]  /*b830*/  @P0 R2UR P1, UR4, R25 ;  /* 0x00000000190402ca */ /* 0x000fd00000020000 */
[----:B------:R-:W-:-:S05]  /*b840*/  @P0 PLOP3.LUT P0, PT, P1, PT, PT, 0x80, 0x0 ;  /* 0x000000000000081c */ /* 0x000fca0000f0f070 */
[----:B------:R-:W-:Y:S01]  /*b850*/  @!P1 SYNCS.ARRIVE.TRANS64.RED.A0T1 RZ, [UR4+0x32430], RZ ;  /* 0x032430ffffff99a7 */ /* 0x000fe20008200404 */
[----:B------:R-:W-:Y:S07]  /*b860*/  @!P1 ARRIVES.LDGSTSBAR.64.TRANSCNT [UR4+0x32430] ;  /* 0x03243000ff0099b0 */ /* 0x000fee0008000a84 */
[----:B------:R-:W-:Y:S05]  /*b870*/  @P0 BRA.U.ANY `(.L_x_1180) ;  /* 0xfffffffd00e80947 */ /* 0x000fea000393ffff */
[----:B------:R-:W-:Y:S01]  /*b880*/  NOP ;  /* 0x0000000000007918 */ /* 0x000fe20000000000 */
[----:B------:R-:W-:-:S13]  /*b890*/  LOP3.LUT P2, RZ, R23, 0x400, RZ, 0xc0, !PT ;  /* 0x0000040017ff7812 */ /* 0x000fda000784c0ff */
[----:B------:R-:W-:Y:S05]  /*b8a0*/  @!P2 BRA `(.L_x_1181) ;  /* 0x000000000004a947 */ /* 0x000fea0003800000 */
[----:B------:R-:W-:Y:S01]  /*b8b0*/  BPT.TRAP 0x1 ;  /* 0x000000040000795c */ /* 0x000fe20000300000 */
.L_x_1181:
[----:B------:R1:W5:Y:S01]  /*b8c0*/  LDL.LU R0, [R1+0x4] ;  /* 0x0000040001007983 */ /* 0x0003620000300800 */
[----:B------:R-:W-:Y:S01]  /*b8d0*/  LOP3.LUT P0, RZ, R23, 0x40, RZ, 0xc0, !PT ;  /* 0x0000004017ff7812 */ /* 0x000fe2000780c0ff */
[----:B------:R1:W-:-:S12]  /*b8e0*/  SYNCS.ARRIVE.TRANS64.A1T0 RZ, [R25+URZ+0x32430], RZ ;  /* 0x032430ff19ff79a7 */ /* 0x0003d8000810003f */
[----:B------:R-:W-:Y:S05]  /*b8f0*/  WARPSYNC.ALL ;  /* 0x0000000000007948 */ /* 0x000fea0003800000 */
[----:B------:R-:W-:Y:S01]  /*b900*/  SEL R34, R34, RZ, !P0 ;  /* 0x000000ff22227207 */ /* 0x000fe20004000000 */
[----:B------:R-:W-:Y:S01]  /*b910*/  BSSY B6, `(.L_x_1182) ;  /* 0x0000019000067945 */ /* 0x000fe20003800000 */
[----:B------:R-:W-:Y:S01]  /*b920*/  BAR.SYNC.DEFER_BLOCKING 0x8, 0x180 ;  /* 0x0206000000007b1d */ /* 0x000fe20000010000 */
[----:B-----5:R-:W-:-:S05]  /*b930*/  SEL R0, R0, RZ, !P0 ;  /* 0x000000ff00007207 */ /* 0x020fca0004000000 */
[----:B------:R2:W-:Y:S02]  /*b940*/  STL [R1+0xc], R0 ;  /* 0x00000c0001007387 */ /* 0x0005e40000100800 */
[----:B--2---:R-:W-:-:S05]  /*b950*/  VIADD R0, R22, 0x18400 ;  /* 0x0001840016007836 */ /* 0x004fca0000000000 */
[----:B------:R-:W-:Y:S02]  /*b960*/  LOP3.LUT P0, RZ, R0, 0x3ff, RZ, 0xc0, !PT ;  /* 0x000003ff00ff7812 */ /* 0x000fe4000780c0ff */
[----:B------:R-:W-:-:S05]  /*b970*/  SHF.R.S32.HI R0, RZ, 0x1f, R35 ;  /* 0x0000001fff007819 */ /* 0x000fca0000011423 */
[----:B------:R2:W-:Y:S06]  /*b980*/  STL [R1+0x4], R0 ;  /* 0x0000040001007387 */ /* 0x0005ec0000100800 */
[----:B------:R-:W-:Y:S05]  /*b990*/  @!P0 BRA `(.L_x_1183) ;  /* 0x0000000000408947 */ /* 0x000fea0003800000 */
[----:B0-----:R-:W-:Y:S01]  /*b9a0*/  MOV R2, 0x0 ;  /* 0x0000000000027802 */ /* 0x001fe20000000f00 */
[----:B------:R-:W-:Y:S01]  /*b9b0*/  ULDC.64 UR6, c[0x4][0x98] ;  /* 0x0100260000067ab9 */ /* 0x000fe20000000a00 */
[----:B------:R-:W-:Y:S01]  /*b9c0*/  ULDC.64 UR8, c[0x4][0xa0] ;  /* 0x0100280000087ab9 */ /* 0x000fe20000000a00 */
[----:B------:R-:W-:Y:S01]  /*b9d0*/  ULDC.64 UR4, c[0x4][0x20] ;  /* 0x0100080000047ab9 */ /* 0x000fe20000000a00 */
[----:B------:R-:W-:Y:S01]  /*b9e0*/  MOV R4, UR6 ;  /* 0x0000000600047c02 */ /* 0x000fe20008000f00 */
[----:B------:R-:W-:Y:S01]  /*b9f0*/  IMAD.U32 R5, RZ, RZ, UR7 ;  /* 0x00000007ff057e24 */ /* 0x000fe2000f8e00ff */
        /* <DEDUP_REMOVED lines=9> */
[----:B012---:R-:W-:Y:S05]  /*ba90*/  CALL.ABS.NOINC R2 ;  /* 0x0000000002007343 */ /* 0x007fea0003c00000 */
.L_x_1183:
[----:B------:R-:W-:Y:S05]  /*baa0*/  BSYNC B6 ;  /* 0x0000000000067941 */ /* 0x000fea0003800000 */
.L_x_1182:
[----:B------:R-:W3:Y:S01]  /*bab0*/  LDL R21, [R1+0x4] ;  /* 0x0000040001157983 */ /* 0x000ee20000100800 */
[----:B------:R-:W4:Y:S03]  /*bac0*/  LDC R7, c[0x0][0x448] ;  /* 0x00011200ff077b82 */ /* 0x000f260000000800 */
[----:B------:R-:W5:Y:S01]  /*bad0*/  LDL R20, [R1+0xc] ;  /* 0x00000c0001147983 */ /* 0x000f620000100800 */
[----:B------:R-:W-:Y:S01]  /*bae0*/  IMAD.SHL.U32 R4, R17, 0x80, RZ ;  /* 0x0000008011047824 */ /* 0x000fe200078e00ff */
[----:B------:R-:W-:Y:S01]  /*baf0*/  ULDC.64 UR4, c[0x0][0x298] ;  /* 0x0000a60000047ab9 */ /* 0x000fe20000000a00 */
[----:B------:R-:W-:Y:S01]  /*bb00*/  LOP3.LUT R23, R23, 0xfffeffff, RZ, 0xc0, !PT ;  /* 0xfffeffff17177812 */ /* 0x000fe200078ec0ff */
[----:B0-----:R-:W0:Y:S01]  /*bb10*/  S2R R2, SR_TID.X ;  /* 0x0000000000027919 */ /* 0x001e220000002100 */
[----:B--2---:R-:W2:Y:S01]  /*bb20*/  S2R R0, SR_TID.X ;  /* 0x0000000000007919 */ /* 0x004ea20000002100 */
[----:B------:R-:W1:Y:S01]  /*bb30*/  S2R R6, SR_TID.X ;  /* 0x0000000000067919 */ /* 0x000e620000002100 */
[----:B----4-:R-:W-:-:S13]  /*bb40*/  ISETP.NE.AND P0, PT, R7, 0x1, PT ;  /* 0x000000010700780c */ /* 0x010fda0003f05270 */
[----:B------:R-:W-:Y:S02]  /*bb50*/  @P0 LOP3.LUT R23, R23, 0x10000, RZ, 0xfc, !PT ;  /* 0x0001000017170812 */ /* 0x000fe400078efcff */
[----:B0-----:R-:W-:-:S04]  /*bb60*/  LOP3.LUT R2, R2, 0x7f, RZ, 0xc0, !PT ;  /* 0x0000007f02027812 */ /* 0x001fc800078ec0ff */
[----:B------:R-:W-:Y:S01]  /*bb70*/  SHF.R.U32.HI R2, RZ, 0x3, R2 ;  /* 0x00000003ff027819 */ /* 0x000fe20000011602 */
[----:B--2---:R-:W-:Y:S02]  /*bb80*/  IMAD.SHL.U32 R3, R0, 0x10, RZ ;  /* 0x0000001000037824 */ /* 0x004fe400078e00ff */
[----:B------:R-:W0:Y:S03]  /*bb90*/  @P0 LDC R0, c[0x0][0x44c] ;  /* 0x00011300ff000b82 */ /* 0x000e260000000800 */
[----:B------:R-:W-:-:S04]  /*bba0*/  LOP3.LUT R3, R2, 0x70, R3, 0xf8, !PT ;  /* 0x0000007002037812 */ /* 0x000fc800078ef803 */
[----:B------:R-:W-:Y:S01]  /*bbb0*/  LOP3.LUT R17, R3, R4, RZ, 0xfc, !PT ;  /* 0x0000000403117212 */ /* 0x000fe200078efcff */
[----:B------:R-:W2:Y:S04]  /*bbc0*/  @P0 LDC R2, c[0x0][0x450] ;  /* 0x00011400ff020b82 */ /* 0x000ea80000000800 */
[----:B0-----:R-:W-:-:S04]  /*bbd0*/  @P0 IMAD.HI.U32 R3, R17, R0, RZ ;  /* 0x0000000011030227 */ /* 0x001fc800078e00ff */
[----:B------:R-:W-:Y:S01]  /*bbe0*/  IMAD.MOV.U32 R0, RZ, RZ, R17 ;  /* 0x000000ffff007224 */ /* 0x000fe200078e0011 */
[----:B--2---:R-:W-:Y:S01]  /*bbf0*/  @P0 SHF.R.U32.HI R0, RZ, R2, R3 ;  /* 0x00000002ff000219 */ /* 0x004fe20000011603 */
[----:B------:R-:W-:-:S04]  /*bc00*/  IMAD.WIDE.U32 R2, R35, UR4, RZ ;  /* 0x0000000423027c25 */ /* 0x000fc8000f8e00ff */
[----:B---3--:R-:W-:Y:S01]  /*bc10*/  IMAD R5, R21, UR4, RZ ;  /* 0x0000000415057c24 */ /* 0x008fe2000f8e02ff */
[----:B-1----:R-:W-:-:S03]  /*bc20*/  LOP3.LUT R21, R6, 0x7f, RZ, 0xc0, !PT ;  /* 0x0000007f06157812 */ /* 0x002fc600078ec0ff */
[----:B------:R-:W-:Y:S01]  /*bc30*/  IMAD R5, R35, UR5, R5 ;  /* 0x0000000523057c24 */ /* 0x000fe2000f8e0205 */
[----:B------:R-:W-:Y:S01]  /*bc40*/  ULDC.64 UR4, c[0x0][0x2d8] ;  /* 0x0000b60000047ab9 */ /* 0x000fe20000000a00 */
[----:B------:R-:W-:Y:S02]  /*bc50*/  SHF.R.U32.HI R21, RZ, 0x3, R21 ;  /* 0x00000003ff157819 */ /* 0x000fe40000011615 */
[----:B------:R-:W-:Y:S02]  /*bc60*/  IMAD.IADD R3, R3, 0x1, R5 ;  /* 0x0000000103037824 */ /* 0x000fe400078e0205 */
[----:B------:R-:W-:Y:S02]  /*bc70*/  IMAD R5, R28, UR4, RZ ;  /* 0x000000041c057c24 */ /* 0x000fe4000f8e02ff */
[----:B------:R-:W-:-:S04]  /*bc80*/  IMAD.WIDE.U32 R2, R18, UR4, R2 ;  /* 0x0000000412027c25 */ /* 0x000fc8000f8e0002 */
[----:B------:R-:W-:Y:S01]  /*bc90*/  IMAD R5, R18, UR5, R5 ;  /* 0x0000000512057c24 */ /* 0x000fe2000f8e0205 */
[----:B------:R-:W-:-:S03]  /*bca0*/  ULDC.64 UR4, c[0x0][0x2e0] ;  /* 0x0000b80000047ab9 */ /* 0x000fc60000000a00 */
[----:B------:R-:W-:Y:S02]  /*bcb0*/  IMAD.IADD R3, R3, 0x1, R5 ;  /* 0x0000000103037824 */ /* 0x000fe400078e0205 */
[----:B-----5:R-:W-:Y:S02]  /*bcc0*/  IMAD R5, R20, UR4, RZ ;  /* 0x0000000414057c24 */ /* 0x020fe4000f8e02ff */
[----:B------:R-:W-:-:S04]  /*bcd0*/  IMAD.WIDE.U32 R2, R34, UR4, R2 ;  /* 0x0000000422027c25 */ /* 0x000fc8000f8e0002 */
[----:B------:R-:W-:Y:S01]  /*bce0*/  IMAD R5, R34, UR5, R5 ;  /* 0x0000000522057c24 */ /* 0x000fe2000f8e0205 */
[----:B------:R-:W-:Y:S01]  /*bcf0*/  ULDC.64 UR4, c[0x0][0x2d0] ;  /* 0x0000b40000047ab9 */ /* 0x000fe20000000a00 */
[----:B------:R-:W-:Y:S02]  /*bd00*/  IMAD.SHL.U32 R20, R6, 0x8, RZ ;  /* 0x0000000806147824 */ /* 0x000fe400078e00ff */
[----:B------:R-:W-:Y:S01]  /*bd10*/  IMAD.IADD R3, R3, 0x1, R5 ;  /* 0x0000000103037824 */ /* 0x000fe200078e0205 */
[----:B------:R-:W-:Y:S02]  /*bd20*/  SHF.R.S32.HI R5, RZ, 0x1f, R0 ;  /* 0x0000001fff057819 */ /* 0x000fe40000011400 */
[----:B------:R-:W-:Y:S01]  /*bd30*/  LOP3.LUT R20, R20, 0x38, RZ, 0xc0, !PT ;  /* 0x0000003814147812 */ /* 0x000fe200078ec0ff */
[----:B------:R-:W-:-:S04]  /*bd40*/  IMAD.WIDE.U32 R2, R0, UR4, R2 ;  /* 0x0000000400027c25 */ /* 0x000fc8000f8e0002 */
[----:B------:R-:W-:-:S04]  /*bd50*/  IMAD R5, R5, UR4, RZ ;  /* 0x0000000405057c24 */ /* 0x000fc8000f8e02ff */
[----:B------:R-:W-:Y:S01]  /*bd60*/  IMAD R5, R0, UR5, R5 ;  /* 0x0000000500057c24 */ /* 0x000fe2000f8e0205 */
[----:B------:R-:W-:Y:S01]  /*bd70*/  ULDC.64 UR4, c[0x0][0x2c8] ;  /* 0x0000b20000047ab9 */ /* 0x000fe20000000a00 */
[----:B------:R-:W-:Y:S02]  /*bd80*/  IMAD.MOV R0, RZ, RZ, -R0 ;  /* 0x000000ffff007224 */ /* 0x000fe400078e0a00 */
[----:B------:R-:W-:Y:S02]  /*bd90*/  IMAD.IADD R3, R3, 0x1, R5 ;  /* 0x0000000103037824 */ /* 0x000fe400078e0205 */
[----:B------:R-:W-:-:S04]  /*bda0*/  IMAD R0, R7, R0, R17 ;  /* 0x0000000007007224 */ /* 0x000fc800078e0211 */
[----:B------:R-:W-:Y:S01]  /*bdb0*/  IMAD.WIDE.U32 R2, R0, UR4, R2 ;  /* 0x0000000400027c25 */ /* 0x000fe2000f8e0002 */
[----:B------:R-:W-:-:S05]  /*bdc0*/  SHF.R.S32.HI R5, RZ, 0x1f, R0 ;  /* 0x0000001fff057819 */ /* 0x000fca0000011400 */
[----:B------:R-:W-:-:S04]  /*bdd0*/  IMAD R5, R5, UR4, RZ ;  /* 0x0000000405057c24 */ /* 0x000fc8000f8e02ff */
[----:B------:R-:W-:Y:S01]  /*bde0*/  IMAD R5, R0, UR5, R5 ;  /* 0x0000000500057c24 */ /* 0x000fe2000f8e0205 */
[----:B------:R-:W-:Y:S02]  /*bdf0*/  ULDC.64 UR4, c[0x0][0x280] ;  /* 0x0000a00000047ab9 */ /* 0x000fe40000000a00 */
[----:B------:R-:W-:Y:S01]  /*be00*/  LEA R0, P0, R2, UR4, 0x1 ;  /* 0x0000000402007c11 */ /* 0x000fe2000f8008ff */
[----:B------:R-:W-:Y:S01]  /*be10*/  ULDC UR4, c[0x0][0x2b8] ;  /* 0x0000ae0000047ab9 */ /* 0x000fe20000000800 */
[----:B------:R-:W-:-:S04]  /*be20*/  IADD3 R5, R3, R5, RZ ;  /* 0x0000000503057210 */ /* 0x000fc80007ffe0ff */
[----:B------:R-:W-:Y:S01]  /*be30*/  LEA.HI.X R5, R2, UR5, R5, 0x1, P0 ;  /* 0x0000000502057c11 */ /* 0x000fe200080f0c05 */
[----:B------:R-:W-:Y:S01]  /*be40*/  UMOV UR5, 0xffffffff ;  /* 0xffffffff00057882 */ /* 0x000fe20000000000 */
[----:B------:R-:W-:Y:S02]  /*be50*/  ISETP.GE.AND P0, PT, R20, UR4, PT ;  /* 0x0000000414007c0c */ /* 0x000fe4000bf06270 */
[----:B------:R-:W-:Y:S11]  /*be60*/  BRA.DIV UR5, `(.L_x_1184) ;  /* 0x0000004205c87947 */ /* 0x000ff6000b800000 */
[----:B------:R-:W2:Y:S01]  /*be70*/  LDL.LU R2, [R1+0x8] ;  /* 0x0000080001027983 */ /* 0x000ea20000300800 */
[----:B------:R-:W2:Y:S03]  /*be80*/  LDC R3, c[0x0][0x448] ;  /* 0x00011200ff037b82 */ /* 0x000ea60000000800 */
[----:B------:R-:W0:Y:S01]  /*be90*/  SHFL.IDX PT, R10, R0, RZ, 0x181f ;  /* 0x00181fff000a7589 */ /* 0x000e2200000e0000 */
[----:B------:R-:W-:-:S03]  /*bea0*/  IMAD.IADD R4, R21, 0x1, R4 ;  /* 0x0000000115047824 */ /* 0x000fc600078e0204 */
[----:B------:R-:W-:Y:S01]  /*beb0*/  SHFL.IDX PT, R7, R0, 0x1, 0x181f ;  /* 0x00381f0000077f89 */ /* 0x000fe200000e0000 */
[----:B------:R-:W-:-:S03]  /*bec0*/  VIADD R8, R4, 0x10 ;  /* 0x0000001004087836 */ /* 0x000fc60000000000 */
[----:B------:R-:W-:Y:S04]  /*bed0*/  SHFL.IDX PT, R11, R0, 0x2, 0x181f ;  /* 0x00581f00000b7f89 */ /* 0x000fe800000e0000 */
[----:B------:R-:W-:Y:S01]  /*bee0*/  SHFL.IDX PT, R12, R0, 0x3, 0x181f ;  /* 0x00781f00000c7f89 */ /* 0x000fe200000e0000 */
[----:B------:R-:W-:Y:S01]  /*bef0*/  LOP3.LUT R23, R23, 0xffffdfff, RZ, 0xc0, !PT ;  /* 0xffffdfff17177812 */ /* 0x000fe200078ec0ff */
[----:B--2---:R-:W-:Y:S02]  /*bf00*/  IMAD R6, R2, R3, RZ ;  /* 0x0000000302067224 */ /* 0x004fe400078e02ff */
[----:B------:R-:W1:Y:S03]  /*bf10*/  SHFL.IDX PT, R3, R5, RZ, 0x181f ;  /* 0x00181fff05037589 */ /* 0x000e6600000e0000 */
[-C--:B------:R-:W-:Y:S01]  /*bf20*/  ISETP.GE.AND P6, PT, R4, R6.reuse, PT ;  /* 0x000000060400720c */ /* 0x080fe20003fc6270 */
[----:B------:R-:W2:Y:S01]  /*bf30*/  SHFL.IDX PT, R2, R5, 0x1, 0x181f ;  /* 0x00381f0005027f89 */ /* 0x000ea200000e0000 */
[----:B------:R-:W-:-:S11]  /*bf40*/  ISETP.GE.AND P5, PT, R8, R6, PT ;  /* 0x000000060800720c */ /* 0x000fd60003fa6270 */
[----:B0-----:R-:W-:-:S05]  /*bf50*/  @!P6 LEA R10, P1, R20, R10, 0x1 ;  /* 0x0000000a140ae211 */ /* 0x001fca00078208ff */
[----:B-1----:R-:W-:Y:S01]  /*bf60*/  @!P6 IMAD.X R3, RZ, RZ, R3, P1 ;  /* 0x000000ffff03e224 */ /* 0x002fe200008e0603 */
[----:B------:R-:W-:Y:S01]  /*bf70*/  @!P5 LEA R7, P1, R20, R7, 0x1 ;  /* 0x000000071407d211 */ /* 0x000fe200078208ff */
[----:B------:R-:W-:-:S04]  /*bf80*/  VIADD R8, R4, 0x20 ;  /* 0x0000002004087836 */ /* 0x000fc80000000000 */
[----:B--2---:R-:W-:Y:S02]  /*bf90*/  @!P5 IMAD.X R9, RZ, RZ, R2, P1 ;  /* 0x000000ffff09d224 */ /* 0x004fe400008e0602 */
[----:B------:R-:W0:Y:S01]  /*bfa0*/  SHFL.IDX PT, R2, R5, 0x2, 0x181f ;  /* 0x00581f0005027f89 */ /* 0x000e2200000e0000 */
[----:B------:R-:W-:-:S13]  /*bfb0*/  ISETP.GE.AND P3, PT, R8, R6, PT ;  /* 0x000000060800720c */ /* 0x000fda0003f66270 */
[----:B------:R-:W-:-:S05]  /*bfc0*/  @!P3 LEA R11, P1, R20, R11, 0x1 ;  /* 0x0000000b140bb211 */ /* 0x000fca00078208ff */
[----:B0-----:R-:W-:Y:S02]  /*bfd0*/  @!P3 IMAD.X R8, RZ, RZ, R2, P1 ;  /* 0x000000ffff08b224 */ /* 0x001fe400008e0602 */
[----:B------:R-:W-:-:S05]  /*bfe0*/  VIADD R2, R4, 0x30 ;  /* 0x0000003004027836 */ /* 0x000fca0000000000 */
[----:B------:R-:W-:Y:S01]  /*bff0*/  ISETP.GE.AND P2, PT, R2, R6, PT ;  /* 0x000000060200720c */ /* 0x000fe20003f46270 */
[----:B------:R-:W-:-:S05]  /*c000*/  VIADD R2, R4, 0x40 ;  /* 0x0000004004027836 */ /* 0x000fca0000000000 */
[----:B------:R-:W-:Y:S02]  /*c010*/  ISETP.GE.AND P4, PT, R2, R6, PT ;  /* 0x000000060200720c */ /* 0x000fe40003f86270 */
[----:B------:R-:W0:Y:S05]  /*c020*/  SHFL.IDX PT, R2, R5, 0x3, 0x181f ;  /* 0x00781f0005027f89 */ /* 0x000e2a00000e0000 */
[----:B------:R-:W-:Y:S02]  /*c030*/  @!P2 LEA R14, P1, R20, R12, 0x1 ;  /* 0x0000000c140ea211 */ /* 0x000fe400078208ff */
[----:B------:R-:W1:Y:S03]  /*c040*/  SHFL.IDX PT, R12, R0, 0x4, 0x181f ;  /* 0x00981f00000c7f89 */ /* 0x000e6600000e0000 */
[----:B0-----:R-:W-:-:S02]  /*c050*/  @!P2 IMAD.X R13, RZ, RZ, R2, P1 ;  /* 0x000000ffff0da224 */ /* 0x001fc400008e0602 */
[----:B------:R-:W0:Y:S01]  /*c060*/  SHFL.IDX PT, R2, R5, 0x4, 0x181f ;  /* 0x00981f0005027f89 */ /* 0x000e2200000e0000 */
[----:B-1----:R-:W-:Y:S02]  /*c070*/  @!P4 LEA R15, P1, R20, R12, 0x1 ;  /* 0x0000000c140fc211 */ /* 0x002fe400078208ff */
[----:B------:R-:W-:-:S04]  /*c080*/  @P6 LOP3.LUT R23, R23, 0x2000, RZ, 0xfc, !PT ;  /* 0x0000200017176812 */ /* 0x000fc800078efcff */
[----:B------:R-:W-:Y:S01]  /*c090*/  LOP3.LUT R23, R23, 0xffffefff, RZ, 0xc0, !PT ;  /* 0xffffefff17177812 */ /* 0x000fe200078ec0ff */
[----:B0-----:R-:W-:Y:S02]  /*c0a0*/  @!P4 IMAD.X R12, RZ, RZ, R2, P1 ;  /* 0x000000ffff0cc224 */ /* 0x001fe400008e0602 */
[----:B------:R-:W-:-:S05]  /*c0b0*/  @!P6 IMAD.MOV.U32 R2, RZ, RZ, R10 ;  /* 0x000000ffff02e224 */ /* 0x000fca00078e000a */
[----:B------:R0:W-:Y:S01]  /*c0c0*/  @!P6 LDGSTS.E.BYPASS.LTC128B.128 [R26+0x18400], desc[UR36][R2.64], !P0 ;  /* 0x18400000021aefae */ /* 0x0001e2000c101d64 */
[----:B------:R-:W-:Y:S01]  /*c0d0*/  @P5 LOP3.LUT R23, R23, 0x1000, RZ, 0xfc, !PT ;  /* 0x0000100017175812 */ /* 0x000fe200078efcff */
[----:B0-----:R-:W-:Y:S02]  /*c0e0*/  @!P5 IMAD.MOV.U32 R2, RZ, RZ, R7 ;  /* 0x000000ffff02d224 */ /* 0x001fe400078e0007 */
[----:B------:R-:W-:-:S05]  /*c0f0*/  @!P5 IMAD.MOV.U32 R3, RZ, RZ, R9 ;  /* 0x000000ffff03d224 */ /* 0x000fca00078e0009 */
[----:B------:R0:W-:Y:S01]  /*c100*/  @!P5 LDGSTS.E.BYPASS.LTC128B.128 [R26+0x18c00], desc[UR36][R2.64], !P0 ;  /* 0x18c00000021adfae */ /* 0x0001e2000c101d64 */
[----:B------:R-:W-:-:S03]  /*c110*/  LOP3.LUT R23, R23, 0xfffff7ff, RZ, 0xc0, !PT ;  /* 0xfffff7ff17177812 */ /* 0x000fc600078ec0ff */
[----:B------:R-:W1:Y:S01]  /*c120*/  SHFL.IDX PT, R9, R0, 0x5, 0x181f ;  /* 0x00b81f0000097f89 */ /* 0x000e6200000e0000 */
[----:B0-----:R-:W-:Y:S02]  /*c130*/  @!P3 IMAD.MOV.U32 R2, RZ, RZ, R11 ;  /* 0x000000ffff02b224 */ /* 0x001fe400078e000b */
[----:B------:R-:W-:Y:S01]  /*c140*/  @!P3 IMAD.MOV.U32 R3, RZ, RZ, R8 ;  /* 0x000000ffff03b224 */ /* 0x000fe200078e0008 */
[----:B------:R-:W-:-:S04]  /*c150*/  @P3 LOP3.LUT R23, R23, 0x800, RZ, 0xfc, !PT ;  /* 0x0000080017173812 */ /* 0x000fc800078efcff */
[----:B------:R0:W-:Y:S04]  /*c160*/  @!P3 LDGSTS.E.BYPASS.LTC128B.128 [R26+0x19400], desc[UR36][R2.64], !P0 ;  /* 0x19400000021abfae */ /* 0x0001e8000c101d64 */
[----:B------:R-:W2:Y:S01]  /*c170*/  SHFL.IDX PT, R8, R5, 0x5, 0x181f ;  /* 0x00b81f0005087f89 */ /* 0x000ea200000e0000 */
[----:B0-----:R-:W-:Y:S01]  /*c180*/  IADD3 R2, R4, 0x50, RZ ;  /* 0x0000005004027810 */ /* 0x001fe20007ffe0ff */
[----:B------:R-:W-:Y:S02]  /*c190*/  @!P2 IMAD.MOV.U32 R3, RZ, RZ, R13 ;  /* 0x000000ffff03a224 */ /* 0x000fe400078e000d */
[----:B------:R-:W0:Y:S01]  /*c1a0*/  SHFL.IDX PT, R7, R0, 0x6, 0x181f ;  /* 0x00d81f0000077f89 */ /* 0x000e2200000e0000 */
[----:B------:R-:W-:Y:S01]  /*c1b0*/  ISETP.GE.AND P3, PT, R2, R6, PT ;  /* 0x000000060200720c */ /* 0x000fe20003f66270 */
[----:B------:R-:W-:Y:S01]  /*c1c0*/  @!P2 IMAD.MOV.U32 R2, RZ, RZ, R14 ;  /* 0x000000ffff02a224 */ /* 0x000fe200078e000e */
[----:B------:R-:W-:-:S04]  /*c1d0*/  LOP3.LUT R23, R23, 0xfffffdff, RZ, 0xc0, !PT ;  /* 0xfffffdff17177812 */ /* 0x000fc800078ec0ff */
[----:B------:R3:W-:Y:S01]  /*c1e0*/  @!P2 LDGSTS.E.BYPASS.LTC128B.128 [R26+0x19c00], desc[UR36][R2.64], !P0 ;  /* 0x19c00000021aafae */ /* 0x0007e2000c101d64 */
[----:B------:R-:W-:-:S03]  /*c1f0*/  @P2 LOP3.LUT R23, R23, 0x200, RZ, 0xfc, !PT ;  /* 0x0000020017172812 */ /* 0x000fc600078efcff */
[----:B---3--:R-:W3:Y:S01]  /*c200*/  SHFL.IDX PT, R2, R5, 0x6, 0x181f ;  /* 0x00d81f0005027f89 */ /* 0x008ee200000e0000 */
[----:B------:R-:W-:-:S05]  /*c210*/  VIADD R3, R4, 0x60 ;  /* 0x0000006004037836 */ /* 0x000fca0000000000 */
[----:B------:R-:W-:Y:S02]  /*c220*/  ISETP.GE.AND P2, PT, R3, R6, PT ;  /* 0x000000060300720c */ /* 0x000fe40003f46270 */
[----:B-1----:R-:W-:-:S05]  /*c230*/  @!P3 LEA R9, P1, R20, R9, 0x1 ;  /* 0x000000091409b211 */ /* 0x002fca00078208ff */
[----:B--2---:R-:W-:-:S06]  /*c240*/  @!P3 IMAD.X R8, RZ, RZ, R8, P1 ;  /* 0x000000ffff08b224 */ /* 0x004fcc00008e0608 */
[----:B0-----:R-:W-:Y:S01]  /*c250*/  @!P2 LEA R7, P1, R20, R7, 0x1 ;  /* 0x000000071407a211 */ /* 0x001fe200078208ff */
[----:B------:R-:W-:-:S04]  /*c260*/  @!P4 IMAD.MOV.U32 R3, RZ, RZ, R12 ;  /* 0x000000ffff03c224 */ /* 0x000fc800078e000c */
[----:B---3--:R-:W-:Y:S02]  /*c270*/  @!P2 IMAD.X R10, RZ, RZ, R2, P1 ;  /* 0x000000ffff0aa224 */ /* 0x008fe400008e0602 */
[----:B------:R-:W-:-:S05]  /*c280*/  @!P4 IMAD.MOV.U32 R2, RZ, RZ, R15 ;  /* 0x000000ffff02c224 */ /* 0x000fca00078e000f */
[----:B------:R0:W-:Y:S01]  /*c290*/  @!P4 LDGSTS.E.BYPASS.LTC128B.128 [R26+0x1a400], desc[UR36][R2.64], !P0 ;  /* 0x1a400000021acfae */ /* 0x0001e2000c101d64 */
[----:B------:R-:W-:Y:S01]  /*c2a0*/  LOP3.LUT R23, R23, 0xfffffeff, RZ, 0xc0, !PT ;  /* 0xfffffeff17177812 */ /* 0x000fe200078ec0ff */
[----:B0-----:R-:W-:Y:S02]  /*c2b0*/  @!P3 IMAD.MOV.U32 R2, RZ, RZ, R9 ;  /* 0x000000ffff02b224 */ /* 0x001fe400078e0009 */
[----:B------:R-:W-:-:S05]  /*c2c0*/  @!P3 IMAD.MOV.U32 R3, RZ, RZ, R8 ;  /* 0x000000ffff03b224 */ /* 0x000fca00078e0008 */
[----:B------:R0:W-:Y:S04]  /*c2d0*/  @!P3 LDGSTS.E.BYPASS.LTC128B.128 [R26+0x1ac00], desc[UR36][R2.64], !P0 ;  /* 0x1ac00000021abfae */ /* 0x0001e8000c101d64 */
[----:B------:R-:W1:Y:S01]  /*c2e0*/  SHFL.IDX PT, R5, R5, 0x7, 0x181f ;  /* 0x00f81f0005057f89 */ /* 0x000e6200000e0000 */
[----:B0-----:R-:W-:Y:S02]  /*c2f0*/  @!P2 IMAD.MOV.U32 R2, RZ, RZ, R7 ;  /* 0x000000ffff02a224 */ /* 0x001fe400078e0007 */
[----:B------:R-:W-:Y:S01]  /*c300*/  @!P2 IMAD.MOV.U32 R3, RZ, RZ, R10 ;  /* 0x000000ffff03a224 */ /* 0x000fe200078e000a */
[----:B------:R-:W0:Y:S04]  /*c310*/  SHFL.IDX PT, R0, R0, 0x7, 0x181f ;  /* 0x00f81f0000007f89 */ /* 0x000e2800000e0000 */
[----:B------:R2:W-:Y:S01]  /*c320*/  @!P2 LDGSTS.E.BYPASS.LTC128B.128 [R26+0x1b400], desc[UR36][R2.64], !P0 ;  /* 0x1b400000021aafae */ /* 0x0005e2000c101d64 */
[----:B------:R-:W-:-:S04]  /*c330*/  @P4 LOP3.LUT R23, R23, 0x100, RZ, 0xfc, !PT ;  /* 0x0000010017174812 */ /* 0x000fc800078efcff */
[----:B------:R-:W-:-:S04]  /*c340*/  LOP3.LUT R23, R23, 0xffffff7f, RZ, 0xc0, !PT ;  /* 0xffffff7f17177812 */ /* 0x000fc800078ec0ff */
[----:B------:R-:W-:-:S04]  /*c350*/  @P3 LOP3.LUT R23, R23, 0x80, RZ, 0xfc, !PT ;  /* 0x0000008017173812 */ /* 0x000fc800078efcff */
[----:B------:R-:W-:-:S04]  /*c360*/  LOP3.LUT R23, R23, 0xffffffbf, RZ, 0xc0, !PT ;  /* 0xffffffbf17177812 */ /* 0x000fc800078ec0ff */
[----:B-12---:R-:W-:-:S07]  /*c370*/  @P2 LOP3.LUT R23, R23, 0x40, RZ, 0xfc, !PT ;  /* 0x0000004017172812 */ /* 0x006fce00078efcff */
.L_x_1280:
[----:B------:R-:W-:Y:S01]  /*c380*/  VIADD R4, R4, 0x70 ;  /* 0x0000007004047836 */ /* 0x000fe20000000000 */
[----:B------:R-:W-:-:S04]  /*c390*/  LOP3.LUT R23, R23, 0xffffbfff, RZ, 0xc0, !PT ;  /* 0xffffbfff17177812 */ /* 0x000fc800078ec0ff */
[----:B------:R-:W-:-:S13]  /*c3a0*/  ISETP.GE.AND P2, PT, R4, R6, PT ;  /* 0x000000060400720c */ /* 0x000fda0003f46270 */
[----:B0-----:R-:W-:Y:S02]  /*c3b0*/  @!P2 LEA R2, P1, R20, R0, 0x1 ;  /* 0x000000001402a211 */ /* 0x001fe400078208ff */
[----:B------:R-:W-:-:S03]  /*c3c0*/  @P2 LOP3.LUT R23, R23, 0x4000, RZ, 0xfc, !PT ;  /* 0x0000400017172812 */ /* 0x000fc600078efcff */
[----:B------:R-:W-:-:S05]  /*c3d0*/  @!P2 IMAD.X R3, RZ, RZ, R5, P1 ;  /* 0x000000ffff03a224 */ /* 0x000fca00008e0605 */
[----:B------:R-:W-:Y:S01]  /*c3e0*/  @!PT LDS RZ, [RZ] ;  /* 0x00000000fffff984 */ /* 0x000fe20000000800 */
[----:B------:R-:W-:Y:S01]  /*c3f0*/  @!PT LDS RZ, [RZ] ;  /* 0x00000000fffff984 */ /* 0x000fe20000000800 */
[----:B------:R-:W-:Y:S01]  /*c400*/  @!PT LDS RZ, [RZ] ;  /* 0x00000000fffff984 */ /* 0x000fe20000000800 */
[----:B------:R0:W-:Y:S01]  /*c410*/  @!P2 LDGSTS.E.BYPASS.LTC128B.128 [R26+0x1bc00], desc[UR36][R2.64], !P0 ;  /* 0x1bc00000021aafae */ /* 0x0001e2000c101d64 */
[----:B------:R-:W-:Y:S01]  /*c420*/  PLOP3.LUT P0, PT, PT, PT, PT, 0x80, 0x0 ;  /* 0x000000000000781c */ /* 0x000fe20003f0f070 */
[----:B------:R-:W-:-:S12]  /*c430*/  NOP ;  /* 0x0000000000007918 */ /* 0x000fd80000000000 */
.L_x_1185:
[----:B------:R-:W-:Y:S02]  /*c440*/  PLOP3.LUT P1, PT, P1, P0, PT, 0xa2, 0x0 ;  /* 0x000000000000781c */ /* 0x000fe40000f21472 */
[----:B------:R-:W-:-:S08]  /*c450*/  @P0 R2UR P1, UR4, R22 ;  /* 0x00000000160402ca */ /* 0x000fd00000020000 */
[----:B------:R-:W-:-:S05]  /*c460*/  @P0 PLOP3.LUT P0, PT, P1, PT, PT, 0x80, 0x0 ;  /* 0x000000000000081c */ /* 0x000fca0000f0f070 */
[----:B------:R-:W-:Y:S01]  /*c470*/  @!P1 SYNCS.ARRIVE.TRANS64.RED.A0T1 RZ, [UR4+0x32400], RZ ;  /* 0x032400ffffff99a7 */ /* 0x000fe20008200404 */
[----:B------:R-:W-:Y:S07]  /*c480*/  @!P1 ARRIVES.LDGSTSBAR.64.TRANSCNT [UR4+0x32400] ;  /* 0x03240000ff0099b0 */ /* 0x000fee0008000a84 */
[----:B------:R-:W-:Y:S05]  /*c490*/  @P0 BRA.U.ANY `(.L_x_1185) ;  /* 0xfffffffd00e80947 */ /* 0x000fea000393ffff */
[----:B------:R-:W-:Y:S01]  /*c4a0*/  NOP ;  /* 0x0000000000007918 */ /* 0x000fe20000000000 */
[----:B------:R-:W-:Y:S01]  /*c4b0*/  VIADD R0, R22, 0x22400 ;  /* 0x0002240016007836 */ /* 0x000fe20000000000 */
[----:B------:R1:W-:Y:S01]  /*c4c0*/  SYNCS.ARRIVE.TRANS64.A1T0 RZ, [R22+URZ+0x32400], RZ ;  /* 0x032400ff16ff79a7 */ /* 0x0003e2000810003f */
[----:B------:R-:W-:Y:S03]  /*c4d0*/  BSSY B6, `(.L_x_1186) ;  /* 0x0000013000067945 */ /* 0x000fe60003800000 */
[----:B------:R-:W-:-:S13]  /*c4e0*/  LOP3.LUT P0, RZ, R0, 0x3ff, RZ, 0xc0, !PT ;  /* 0x000003ff00ff7812 */ /* 0x000fda000780c0ff */
[----:B-1----:R-:W-:Y:S05]  /*c4f0*/  @!P0 BRA `(.L_x_1187) ;  /* 0x0000000000408947 */ /* 0x002fea0003800000 */
[----:B0-----:R-:W-:Y:S01]  /*c500*/  MOV R2, 0x0 ;  /* 0x0000000000027802 */ /* 0x001fe20000000f00 */
        /* <DEDUP_REMOVED lines=14> */
[----:B0-----:R-:W-:Y:S05]  /*c5f0*/  CALL.ABS.NOINC R2 ;  /* 0x0000000002007343 */ /* 0x001fea0003c00000 */
.L_x_1187:
[----:B------:R-:W-:Y:S05]  /*c600*/  BSYNC B6 ;  /* 0x0000000000067941 */ /* 0x000fea0003800000 */
.L_x_1186:
[----:B------:R-:W2:Y:S01]  /*c610*/  LDL.LU R21, [R1+0x4] ;  /* 0x0000040001157983 */ /* 0x000ea20000300800 */
[----:B0-----:R-:W0:Y:S01]  /*c620*/  LDC R2, c[0x0][0x448] ;  /* 0x00011200ff027b82 */ /* 0x001e220000000800 */
[----:B------:R-:W-:Y:S02]  /*c630*/  ULDC.64 UR4, c[0x0][0x398] ;  /* 0x0000e60000047ab9 */ /* 0x000fe40000000a00 */
[----:B------:R-:W3:Y:S01]  /*c640*/  LDL.LU R20, [R1+0xc] ;  /* 0x00000c0001147983 */ /* 0x000ee20000300800 */
[----:B0-----:R-:W-:-:S13]  /*c650*/  ISETP.NE.AND P6, PT, R2, 0x1, PT ;  /* 0x000000010200780c */ /* 0x001fda0003fc5270 */
[----:B------:R-:W0:Y:S08]  /*c660*/  @P6 LDC R3, c[0x0][0x44c] ;  /* 0x00011300ff036b82 */ /* 0x000e300000000800 */
[----:B------:R-:W1:Y:S01]  /*c670*/  @P6 LDC R2, c[0x0][0x450] ;  /* 0x00011400ff026b82 */ /* 0x000e620000000800 */
[----:B------:R-:W-:Y:S02]  /*c680*/  IMAD.MOV.U32 R0, RZ, RZ, R17 ;  /* 0x000000ffff007224 */ /* 0x000fe400078e0011 */
[----:B0-----:R-:W-:-:S05]  /*c690*/  @P6 IMAD.HI.U32 R3, R17, R3, RZ ;  /* 0x0000000311036227 */ /* 0x001fca00078e00ff */
[----:B-1----:R-:W-:Y:S01]  /*c6a0*/  @P6 SHF.R.U32.HI R0, RZ, R2, R3 ;  /* 0x00000002ff006219 */ /* 0x002fe20000011603 */
[----:B------:R-:W-:Y:S01]  /*c6b0*/  IMAD.WIDE.U32 R2, R35, UR4, RZ ;  /* 0x0000000423027c25 */ /* 0x000fe2000f8e00ff */
[----:B------:R-:W0:Y:S02]  /*c6c0*/  S2R R7, SR_TID.X ;  /* 0x0000000000077919 */ /* 0x000e240000002100 */
[----:B------:R-:W-:Y:S01]  /*c6d0*/  SHF.R.S32.HI R5, RZ, 0x1f, R0 ;  /* 0x0000001fff057819 */ /* 0x000fe20000011400 */
[----:B0-----:R-:W-:-:S05]  /*c6e0*/  IMAD.SHL.U32 R6, R7, 0x8, RZ ;  /* 0x0000000807067824 */ /* 0x001fca00078e00ff */
[----:B------:R-:W-:Y:S01]  /*c6f0*/  LOP3.LUT R6, R6, 0x38, RZ, 0xc0, !PT ;  /* 0x0000003806067812 */ /* 0x000fe200078ec0ff */
[----:B--2---:R-:W-:-:S04]  /*c700*/  IMAD R4, R21, UR4, RZ ;  /* 0x0000000415047c24 */ /* 0x004fc8000f8e02ff */
[----:B------:R-:W-:Y:S01]  /*c710*/  IMAD R4, R35, UR5, R4 ;  /* 0x0000000523047c24 */ /* 0x000fe2000f8e0204 */
[----:B------:R-:W-:-:S03]  /*c720*/  ULDC.64 UR4, c[0x0][0x3d8] ;  /* 0x0000f60000047ab9 */ /* 0x000fc60000000a00 */
[----:B------:R-:W-:Y:S02]  /*c730*/  IMAD.IADD R3, R3, 0x1, R4 ;  /* 0x0000000103037824 */ /* 0x000fe400078e0204 */
[----:B------:R-:W-:Y:S02]  /*c740*/  IMAD R4, R28, UR4, RZ ;  /* 0x000000041c047c24 */ /* 0x000fe4000f8e02ff */
[----:B------:R-:W-:-:S04]  /*c750*/  IMAD.WIDE.U32 R2, R18, UR4, R2 ;  /* 0x0000000412027c25 */ /* 0x000fc8000f8e0002 */
[----:B------:R-:W-:Y:S01]  /*c760*/  IMAD R4, R18, UR5, R4 ;  /* 0x0000000512047c24 */ /* 0x000fe2000f8e0204 */
[----:B------:R-:W-:-:S03]  /*c770*/  ULDC.64 UR4, c[0x0][0x3e0] ;  /* 0x0000f80000047ab9 */ /* 0x000fc60000000a00 */
[----:B------:R-:W-:Y:S02]  /*c780*/  IMAD.IADD R3, R3, 0x1, R4 ;  /* 0x0000000103037824 */ /* 0x000fe400078e0204 */
[----:B---3--:R-:W-:Y:S02]  /*c790*/  IMAD R4, R20, UR4, RZ ;  /* 0x0000000414047c24 */ /* 0x008fe4000f8e02ff */
[----:B------:R-:W-:Y:S01]  /*c7a0*/  IMAD.WIDE.U32 R2, R34, UR4, R2 ;  /* 0x0000000422027c25 */ /* 0x000fe2000f8e0002 */
[----:B------:R-:W-:-:S03]  /*c7b0*/  ULDC UR4, c[0x0][0x448] ;  /* 0x0001120000047ab9 */ /* 0x000fc60000000800 */
[----:B------:R-:W-:-:S04]  /*c7c0*/  IMAD R4, R34, UR5, R4 ;  /* 0x0000000522047c24 */ /* 0x000fc8000f8e0204 */
[----:B------:R-:W-:Y:S02]  /*c7d0*/  IMAD.IADD R3, R3, 0x1, R4 ;  /* 0x0000000103037824 */ /* 0x000fe400078e0204 */
[----:B------:R-:W-:-:S04]  /*c7e0*/  IMAD.MOV R4, RZ, RZ, -R0 ;  /* 0x000000ffff047224 */ /* 0x000fc800078e0a00 */
[----:B------:R-:W-:Y:S01]  /*c7f0*/  IMAD R4, R4, UR4, R17 ;  /* 0x0000000404047c24 */ /* 0x000fe2000f8e0211 */
[----:B------:R-:W-:Y:S02]  /*c800*/  ULDC.64 UR4, c[0x0][0x3d0] ;  /* 0x0000f40000047ab9 */ /* 0x000fe40000000a00 */
[----:B------:R-:W-:Y:S02]  /*c810*/  IMAD R5, R5, UR4, RZ ;  /* 0x0000000405057c24 */ /* 0x000fe4000f8e02ff */
[----:B------:R-:W-:-:S04]  /*c820*/  IMAD.WIDE.U32 R2, R0, UR4, R2 ;  /* 0x0000000400027c25 */ /* 0x000fc8000f8e0002 */
[----:B------:R-:W-:Y:S01]  /*c830*/  IMAD R5, R0, UR5, R5 ;  /* 0x0000000500057c24 */ /* 0x000fe2000f8e0205 */
[----:B------:R-:W-:Y:S01]  /*c840*/  SHF.R.S32.HI R0, RZ, 0x1f, R4 ;  /* 0x0000001fff007819 */ /* 0x000fe20000011404 */
[----:B------:R-:W-:Y:S02]  /*c850*/  ULDC.64 UR4, c[0x0][0x3c8] ;  /* 0x0000f20000047ab9 */ /* 0x000fe40000000a00 */
[----:B------:R-:W-:Y:S02]  /*c860*/  IMAD.IADD R3, R3, 0x1, R5 ;  /* 0x0000000103037824 */ /* 0x000fe400078e0205 */
[----:B------:R-:W-:Y:S02]  /*c870*/  IMAD R0, R0, UR4, RZ ;  /* 0x0000000400007c24 */ /* 0x000fe4000f8e02ff */
[----:B------:R-:W-:Y:S02]  /*c880*/  IMAD.SHL.U32 R20, R7, 0x8, RZ ;  /* 0x0000000807147824 */ /* 0x000fe400078e00ff */
[----:B------:R-:W-:-:S02]  /*c890*/  IMAD R0, R4, UR5, R0 ;  /* 0x0000000504007c24 */ /* 0x000fc4000f8e0200 */
[----:B------:R-:W-:Y:S01]  /*c8a0*/  IMAD.WIDE.U32 R2, R4, UR4, R2 ;  /* 0x0000000404027c25 */ /* 0x000fe2000f8e0002 */
[----:B------:R-:W-:Y:S01]  /*c8b0*/  ULDC.64 UR4, c[0x0][0x390] ;  /* 0x0000e40000047ab9 */ /* 0x000fe20000000a00 */
[----:B------:R-:W-:Y:S02]  /*c8c0*/  LOP3.LUT R20, R20, 0x38, RZ, 0xc0, !PT ;  /* 0x0000003814147812 */ /* 0x000fe400078ec0ff */
[----:B------:R-:W-:Y:S01]  /*c8d0*/  IMAD.IADD R4, R3, 0x1, R0 ;  /* 0x0000000103047824 */ /* 0x000fe200078e0200 */
[----:B------:R-:W-:Y:S01]  /*c8e0*/  LEA R0, P0, R2, UR4, 0x1 ;  /* 0x0000000402007c11 */ /* 0x000fe2000f8008ff */
[----:B------:R-:W-:Y:S01]  /*c8f0*/  ULDC UR4, c[0x0][0x3b8] ;  /* 0x0000ee0000047ab9 */ /* 0x000fe20000000800 */
[C---:B------:R-:W-:Y:S02]  /*c900*/  LOP3.LUT R9, R20.reuse, 0x40, RZ, 0xfc, !PT ;  /* 0x0000004014097812 */ /* 0x040fe400078efcff */
[C---:B------:R-:W-:Y:S02]  /*c910*/  LOP3.LUT R8, R20.reuse, 0x80, RZ, 0xfc, !PT ;  /* 0x0000008014087812 */ /* 0x040fe400078efcff */
[----:B------:R-:W-:-:S02]  /*c920*/  LOP3.LUT R7, R20, 0xc0, RZ, 0xfc, !PT ;  /* 0x000000c014077812 */ /* 0x000fc400078efcff */
[----:B------:R-:W-:Y:S01]  /*c930*/  LEA.HI.X R4, R2, UR5, R4, 0x1, P0 ;  /* 0x0000000502047c11 */ /* 0x000fe200080f0c04 */
[----:B------:R-:W-:Y:S01]  /*c940*/  UMOV UR5, 0xffffffff ;  /* 0xffffffff00057882 */ /* 0x000fe20000000000 */
[----:B------:R-:W-:Y:S02]  /*c950*/  ISETP.GE.AND P4, PT, R6, UR4, PT ;  /* 0x0000000406007c0c */ /* 0x000fe4000bf86270 */
[----:B------:R-:W-:Y:S02]  /*c960*/  ISETP.GE.AND P3, PT, R9, UR4, PT ;  /* 0x0000000409007c0c */ /* 0x000fe4000bf66270 */
[----:B------:R-:W-:Y:S02]  /*c970*/  ISETP.GE.AND P2, PT, R8, UR4, PT ;  /* 0x0000000408007c0c */ /* 0x000fe4000bf46270 */
[----:B------:R-:W-:Y:S01]  /*c980*/  ISETP.GE.AND P1, PT, R7, UR4, PT ;  /* 0x0000000407007c0c */ /* 0x000fe2000bf26270 */
[----:B------:R-:W-:-:S12]  /*c990*/  BRA.DIV UR5, `(.L_x_1188) ;  /* 0x0000004205c47947 */ /* 0x000fd8000b800000 */
[----:B------:R-:W0:Y:S01]  /*c9a0*/  SHFL.IDX PT, R3, R0, RZ, 0x181f ;  /* 0x00181fff00037589 */ /* 0x000e2200000e0000 */
[C---:B------:R-:W-:Y:S02]  /*c9b0*/  LOP3.LUT P6, RZ, R23.reuse, 0x2000, RZ, 0xc0, !PT ;  /* 0x0000200017ff7812 */ /* 0x040fe400078cc0ff */
[----:B------:R-:W-:Y:S01]  /*c9c0*/  LOP3.LUT P5, RZ, R23, 0x1000, RZ, 0xc0, !PT ;  /* 0x0000100017ff7812 */ /* 0x000fe200078ac0ff */
[----:B------:R-:W1:Y:S04]  /*c9d0*/  SHFL.IDX PT, R2, R4, RZ, 0x181f ;  /* 0x00181fff04027589 */ /* 0x000e6800000e0000 */
[----:B------:R-:W-:Y:S04]  /*c9e0*/  SHFL.IDX PT, R5, R4, 0x1, 0x181f ;  /* 0x00381f0004057f89 */ /* 0x000fe800000e0000 */
[----:B------:R-:W-:Y:S02]  /*c9f0*/  SHFL.IDX PT, R14, R0, 0x7, 0x181f ;  /* 0x00f81f00000e7f89 */ /* 0x000fe400000e0000 */
[----:B0-----:R-:W-:-:S05]  /*ca00*/  @!P6 LEA R3, P0, R6, R3, 0x1 ;  /* 0x000000030603e211 */ /* 0x001fca00078008ff */
[----:B-1----:R-:W-:-:S05]  /*ca10*/  @!P6 IMAD.X R2, RZ, RZ, R2, P0 ;  /* 0x000000ffff02e224 */ /* 0x002fca00000e0602 */
[----:B------:R-:W-:-:S04]  /*ca20*/  @!P6 LOP3.LUT R3, R3, R2, RZ, 0x3c, !PT ;  /* 0x000000020303e212 */ /* 0x000fc800078e3cff */
[----:B------:R-:W-:-:S04]  /*ca30*/  @!P6 LOP3.LUT R2, R3, R2, RZ, 0x3c, !PT ;  /* 0x000000020302e212 */ /* 0x000fc800078e3cff */
[----:B------:R-:W-:-:S05]  /*ca40*/  @!P6 LOP3.LUT R3, R3, R2, RZ, 0x3c, !PT ;  /* 0x000000020303e212 */ /* 0x000fca00078e3cff */
[----:B------:R-:W-:Y:S04]  /*ca50*/  @!P6 LDGSTS.E.BYPASS.LTC128B.128 [R26+0x22400], desc[UR36][R2.64], !P4 ;  /* 0x22400000021aefae */ /* 0x000fe8000e101d64 */
[----:B------:R-:W-:Y:S04]  /*ca60*/  @!P6 LDGSTS.E.BYPASS.LTC128B.128 [R26+0x26400], desc[UR36][R2.64+0x80], !P3 ;  /* 0x26400080021aefae */ /* 0x000fe8000d901d64 */
[----:B------:R-:W-:Y:S04]  /*ca70*/  @!P6 LDGSTS.E.BYPASS.LTC128B.128 [R26+0x2a400], desc[UR36][R2.64+0x100], !P2 ;  /* 0x2a400100021aefae */ /* 0x000fe8000d101d64 */
[----:B------:R0:W-:Y:S01]  /*ca80*/  @!P6 LDGSTS.E.BYPASS.LTC128B.128 [R26+0x2e400], desc[UR36][R2.64+0x180], !P1 ;  /* 0x2e400180021aefae */ /* 0x0001e2000c901d64 */
[----:B------:R-:W-:-:S02]  /*ca90*/  LOP3.LUT P6, RZ, R23, 0x80, RZ, 0xc0, !PT ;  /* 0x0000008017ff7812 */ /* 0x000fc400078cc0ff */
[----:B------:R-:W-:Y:S01]  /*caa0*/  LOP3.LUT R23, R23, 0xfff7ffff, RZ, 0xc0, !PT ;  /* 0xfff7ffff17177812 */ /* 0x000fe200078ec0ff */
[----:B0-----:R-:W0:Y:S10]  /*cab0*/  SHFL.IDX PT, R2, R0, 0x1, 0x181f ;  /* 0x00381f0000027f89 */ /* 0x001e3400000e0000 */
[----:B------:R-:W-:-:S04]  /*cac0*/  @P6 LOP3.LUT R23, R23, 0x80000, RZ, 0xfc, !PT ;  /* 0x0008000017176812 */ /* 0x000fc800078efcff */
[----:B------:R-:W-:Y:S02]  /*cad0*/  LOP3.LUT P6, RZ, R23, 0x200, RZ, 0xc0, !PT ;  /* 0x0000020017ff7812 */ /* 0x000fe400078cc0ff */
[----:B0-----:R-:W-:-:S04]  /*cae0*/  @!P5 LEA R2, P0, R6, R2, 0x1 ;  /* 0x000000020602d211 */ /* 0x001fc800078008ff */
[----:B------:R-:W-:Y:S02]  /*caf0*/  @!P5 IADD3.X R3, RZ, R5, RZ, P0, !PT ;  /* 0x00000005ff03d210 */ /* 0x000fe400007fe4ff */
[----:B------:R-:W-:Y:S04]  /*cb00*/  SHFL.IDX PT, R5, R4, 0x2, 0x181f ;  /* 0x00581f0004057f89 */ /* 0x000fe800000e0000 */
        /* <DEDUP_REMOVED lines=8> */
[C---:B------:R-:W-:Y:S02]  /*cb90*/  LOP3.LUT P5, RZ, R23.reuse, 0x100, RZ, 0xc0, !PT ;  /* 0x0000010017ff7812 */ /* 0x040fe400078ac0ff */
[----:B------:R-:W-:-:S11]  /*cba0*/  LOP3.LUT R23, R23, 0xffefffff, RZ, 0xc0, !PT ;  /* 0xffefffff17177812 */ /* 0x000fd600078ec0ff */
[----:B------:R-:W-:-:S04]  /*cbb0*/  @P5 LOP3.LUT R23, R23, 0x100000, RZ, 0xfc, !PT ;  /* 0x0010000017175812 */ /* 0x000fc800078efcff */
[----:B------:R-:W-:-:S13]  /*cbc0*/  LOP3.LUT P5, RZ, R23, 0x800, RZ, 0xc0, !PT ;  /* 0x0000080017ff7812 */ /* 0x000fda00078ac0ff */
[----:B0-----:R-:W-:-:S05]  /*cbd0*/  @!P5 LEA R2, P0, R6, R2, 0x1 ;  /* 0x000000020602d211 */ /* 0x001fca00078008ff */
[----:B------:R-:W-:Y:S02]  /*cbe0*/  @!P5 IMAD.X R3, RZ, RZ, R5, P0 ;  /* 0x000000ffff03d224 */ /* 0x000fe400000e0605 */
[----:B------:R-:W-:Y:S04]  /*cbf0*/  SHFL.IDX PT, R5, R4, 0x3, 0x181f ;  /* 0x00781f0004057f89 */ /* 0x000fe800000e0000 */
[----:B------:R-:W-:Y:S04]  /*cc00*/  @!P5 LDGSTS.E.BYPASS.LTC128B.128 [R26+0x23400], desc[UR36][R2.64], !P4 ;  /* 0x23400000021adfae */ /* 0x000fe8000e101d64 */
[----:B------:R-:W-:Y:S04]  /*cc10*/  @!P5 LDGSTS.E.BYPASS.LTC128B.128 [R26+0x27400], desc[UR36][R2.64+0x80], !P3 ;  /* 0x27400080021adfae */ /* 0x000fe8000d901d64 */
[----:B------:R-:W-:Y:S04]  /*cc20*/  @!P5 LDGSTS.E.BYPASS.LTC128B.128 [R26+0x2b400], desc[UR36][R2.64+0x100], !P2 ;  /* 0x2b400100021adfae */ /* 0x000fe8000d101d64 */
[----:B------:R0:W-:Y:S01]  /*cc30*/  @!P5 LDGSTS.E.BYPASS.LTC128B.128 [R26+0x2f400], desc[UR36][R2.64+0x180], !P1 ;  /* 0x2f400180021adfae */ /* 0x0001e2000c901d64 */
[----:B------:R-:W-:-:S03]  /*cc40*/  LOP3.LUT P5, RZ, R23, 0x100000, RZ, 0xc0, !PT ;  /* 0x0010000017ff7812 */ /* 0x000fc600078ac0ff */
[----:B0-----:R-:W0:Y:S02]  /*cc50*/  SHFL.IDX PT, R2, R0, 0x3, 0x181f ;  /* 0x00781f0000027f89 */ /* 0x001e2400000e0000 */
        /* <DEDUP_REMOVED lines=24> */
[----:B------:R0:W-:Y:S04]  /*cde0*/  @!P6 LDGSTS.E.BYPASS.LTC128B.128 [R26+0x30c00], desc[UR36][R2.64+0x180], !P1 ;  /* 0x30c00180021aefae */ /* 0x0001e8000c901d64 */
[----:B0-----:R-:W0:Y:S02]  /*cdf0*/  SHFL.IDX PT, R2, R0, 0x6, 0x181f ;  /* 0x00d81f0000027f89 */ /* 0x001e2400000e0000 */
[----:B0-----:R-:W-:-:S05]  /*ce00*/  @!P5 LEA R2, P0, R6, R2, 0x1 ;  /* 0x000000020602d211 */ /* 0x001fca00078008ff */
[----:B------:R-:W-:Y:S02]  /*ce10*/  @!P5 IMAD.X R3, RZ, RZ, R5, P0 ;  /* 0x000000ffff03d224 */ /* 0x000fe400000e0605 */
[----:B------:R0:W1:Y:S04]  /*ce20*/  SHFL.IDX PT, R5, R4, 0x7, 0x181f ;  /* 0x00f81f0004057f89 */ /* 0x00006800000e0000 */
[----:B------:R0:W-:Y:S04]  /*ce30*/  @!P5 LDGSTS.E.BYPASS.LTC128B.128 [R26+0x25400], desc[UR36][R2.64], !P4 ;  /* 0x25400000021adfae */ /* 0x0001e8000e101d64 */
[----:B------:R0:W-:Y:S04]  /*ce40*/  @!P5 LDGSTS.E.BYPASS.LTC128B.128 [R26+0x29400], desc[UR36][R2.64+0x80], !P3 ;  /* 0x29400080021adfae */ /* 0x0001e8000d901d64 */
[----:B------:R0:W-:Y:S04]  /*ce50*/  @!P5 LDGSTS.E.BYPASS.LTC128B.128 [R26+0x2d400], desc[UR36][R2.64+0x100], !P2 ;  /* 0x2d400100021adfae */ /* 0x0001e8000d101d64 */
[----:B------:R0:W-:Y:S02]  /*ce60*/  @!P5 LDGSTS.E.BYPASS.LTC128B.128 [R26+0x31400], desc[UR36][R2.64+0x180], !P1 ;  /* 0x31400180021adfae */ /* 0x0001e4000c901d64 */
.L_x_1298:
[----:B------:R-:W-:Y:S01]  /*ce70*/  LOP3.LUT P0, RZ, R23, 0x4000, RZ, 0xc0, !PT ;  /* 0x0000400017ff7812 */ /* 0x000fe2000780c0ff */
[----:B------:R-:W-:-:S12]  /*ce80*/  BSSY B0, `(.L_x_1189) ;  /* 0x000000b000007945 */ /* 0x000fd80003800000 */
[----:B------:R-:W-:Y:S05]  /*ce90*/  @P0 BRA `(.L_x_1190) ;  /* 0x0000000000240947 */ /* 0x000fea0003800000 */
[----:B0-----:R-:W-:-:S05]  /*cea0*/  LEA R2, P0, R6, R14, 0x1 ;  /* 0x0000000e06027211 */ /* 0x001fca00078008ff */
[----:B-1----:R-:W-:-:S05]  /*ceb0*/  IMAD.X R3, RZ, RZ, R5, P0 ;  /* 0x000000ffff037224 */ /* 0x002fca00000e0605 */
[----:B------:R-:W-:Y:S01]  /*cec0*/  @!PT LDS RZ, [RZ] ;  /* 0x00000000fffff984 */ /* 0x000fe20000000800 */
[----:B------:R-:W-:Y:S01]  /*ced0*/  @!PT LDS RZ, [RZ] ;  /* 0x00000000fffff984 */ /* 0x000fe20000000800 */
[----:B------:R-:W-:Y:S01]  /*cee0*/  @!PT LDS RZ, [RZ] ;  /* 0x00000000fffff984 */ /* 0x000fe20000000800 */
[----:B------:R2:W-:Y:S04]  /*cef0*/  LDGSTS.E.BYPASS.LTC128B.128 [R26+0x25c00], desc[UR36][R2.64], !P4 ;  /* 0x25c00000021a7fae */ /* 0x0005e8000e101d64 */
[----:B------:R2:W-:Y:S04]  /*cf00*/  LDGSTS.E.BYPASS.LTC128B.128 [R26+0x29c00], desc[UR36][R2.64+0x80], !P3 ;  /* 0x29c00080021a7fae */ /* 0x0005e8000d901d64 */
[----:B------:R2:W-:Y:S04]  /*cf10*/  LDGSTS.E.BYPASS.LTC128B.128 [R26+0x2dc00], desc[UR36][R2.64+0x100], !P2 ;  /* 0x2dc00100021a7fae */ /* 0x0005e8000d101d64 */
[----:B------:R2:W-:Y:S02]  /*cf20*/  LDGSTS.E.BYPASS.LTC128B.128 [R26+0x31c00], desc[UR36][R2.64+0x180], !P1 ;  /* 0x31c00180021a7fae */ /* 0x0005e4000c901d64 */
.L_x_1190:
[----:B------:R-:W-:Y:S05]  /*cf30*/  BSYNC B0 ;  /* 0x0000000000007941 */ /* 0x000fea0003800000 */
.L_x_1189:
[----:B------:R-:W-:Y:S01]  /*cf40*/  NOP ;  /* 0x0000000000007918 */ /* 0x000fe20000000000 */
[----:B------:R-:W-:-:S13]  /*cf50*/  PLOP3.LUT P0, PT, PT, PT, PT, 0x80, 0x0 ;  /* 0x000000000000781c */ /* 0x000fda0003f0f070 */
.L_x_1191:
[----:B------:R-:W-:Y:S02]  /*cf60*/  PLOP3.LUT P1, PT, P1, P0, PT, 0xa2, 0x0 ;  /* 0x000000000000781c */ /* 0x000fe40000f21472 */
[----:B------:R-:W-:-:S08]  /*cf70*/  @P0 R2UR P1, UR4, R22 ;  /* 0x00000000160402ca */ /* 0x000fd00000020000 */
[----:B------:R-:W-:-:S05]  /*cf80*/  @P0 PLOP3.LUT P0, PT, P1, PT, PT, 0x80, 0x0 ;  /* 0x000000000000081c */ /* 0x000fca0000f0f070 */
[----:B------:R-:W-:Y:S01]  /*cf90*/  @!P1 SYNCS.ARRIVE.TRANS64.RED.A0T1 RZ, [UR4+0x32410], RZ ;  /* 0x032410ffffff99a7 */ /* 0x000fe20008200404 */
[----:B------:R-:W-:Y:S07]  /*cfa0*/  @!P1 ARRIVES.LDGSTSBAR.64.TRANSCNT [UR4+0x32410] ;  /* 0x03241000ff0099b0 */ /* 0x000fee0008000a84 */
[----:B------:R-:W-:Y:S05]  /*cfb0*/  @P0 BRA.U.ANY `(.L_x_1191) ;  /* 0xfffffffd00e80947 */ /* 0x000fea000393ffff */
[----:B0-2---:R-:W2:Y:S02]  /*cfc0*/  LDL.LU R2, [R1+0x18] ;  /* 0x0000180001027983 */ /* 0x005ea40000300800 */
        /* <DEDUP_REMOVED lines=11> */
.L_x_1299:
[----:B------:R-:W-:Y:S05]  /*d080*/  BSYNC B0 ;  /* 0x0000000000007941 */ /* 0x000fea0003800000 */
.L_x_1192:
[----:B------:R-:W-:-:S13]  /*d090*/  LOP3.LUT P0, RZ, R23, 0x400, RZ, 0xc0, !PT ;  /* 0x0000040017ff7812 */ /* 0x000fda000780c0ff */
[----:B------:R-:W-:Y:S05]  /*d0a0*/  @!P0 BRA `(.L_x_1194) ;  /* 0x0000000000048947 */ /* 0x000fea0003800000 */
[----:B------:R-:W-:Y:S01]  /*d0b0*/  BPT.TRAP 0x1 ;  /* 0x000000040000795c */ /* 0x000fe20000300000 */
.L_x_1194:
[----:B------:R-:W-:Y:S01]  /*d0c0*/  SHF.L.U32 R0, R27, 0x1f, RZ ;  /* 0x0000001f1b007819 */ /* 0x000fe200000006ff */
[----:B------:R-:W-:Y:S03]  /*d0d0*/  BSSY B0, `(.L_x_1195) ;  /* 0x0000003000007945 */ /* 0x000fe60003800000 */
[----:B------:R-:W2:Y:S02]  /*d0e0*/  SYNCS.PHASECHK.TRANS64.TRYWAIT P0, [R25+URZ+0x32460], R0 ;  /* 0x03246000190075a7 */ /* 0x000ea4000800017f */
[----:B--2---:R-:W-:Y:S05]  /*d0f0*/  @!P0 BRA `(.L_x_1196) ;  /* 0x0000004400948947 */ /* 0x004fea0003800000 */
.L_x_1300:
[----:B------:R-:W-:Y:S05]  /*d100*/  BSYNC B0 ;  /* 0x0000000000007941 */ /* 0x000fea0003800000 */
.L_x_1195:
[----:B------:R-:W2:Y:S01]  /*d110*/  LDL.LU R2, [R1+0x10] ;  /* 0x0000100001027983 */ /* 0x000ea20000300800 */
[----:B------:R-:W-:-:S03]  /*d120*/  ULDC.64 UR4, c[0x0][0x328] ;  /* 0x0000ca0000047ab9 */ /* 0x000fc60000000a00 */
[----:B------:R-:W3:Y:S04]  /*d130*/  LDL.LU R6, [R1+0x14] ;  /* 0x0000140001067983 */ /* 0x000ee80000300800 */
[----:B------:R-:W4:Y:S01]  /*d140*/  LDL.LU R4, [R1+0x20] ;  /* 0x0000200001047983 */ /* 0x000f220000300800 */
[C---:B------:R-:W-:Y:S02]  /*d150*/  LOP3.LUT P3, RZ, R23.reuse, 0x10, RZ, 0xc0, !PT ;  /* 0x0000001017ff7812 */ /* 0x040fe4000786c0ff */
[C---:B------:R-:W-:Y:S02]  /*d160*/  LOP3.LUT P2, RZ, R23.reuse, 0x8, RZ, 0xc0, !PT ;  /* 0x0000000817ff7812 */ /* 0x040fe4000784c0ff */
[C---:B------:R-:W-:Y:S02]  /*d170*/  LOP3.LUT P1, RZ, R23.reuse, 0x4, RZ, 0xc0, !PT ;  /* 0x0000000417ff7812 */ /* 0x040fe4000782c0ff */
[----:B------:R-:W-:-:S02]  /*d180*/  LOP3.LUT P4, RZ, R23, 0x1, RZ, 0xc0, !PT ;  /* 0x0000000117ff7812 */ /* 0x000fc4000788c0ff */
[----:B------:R-:W-:Y:S01]  /*d190*/  SEL R7, RZ, 0x8, P1 ;  /* 0x00000008ff077807 */ /* 0x000fe20000800000 */
[----:B--2---:R-:W-:Y:S02]  /*d1a0*/  IMAD R0, R2, UR4, RZ ;  /* 0x0000000402007c24 */ /* 0x004fe4000f8e02ff */
[----:B0-----:R-:W-:-:S04]  /*d1b0*/  IMAD.WIDE.U32 R2, R37, UR4, RZ ;  /* 0x0000000425027c25 */ /* 0x001fc8000f8e00ff */
[----:B-1----:R-:W-:Y:S01]  /*d1c0*/  IMAD R5, R37, UR5, R0 ;  /* 0x0000000525057c24 */ /* 0x002fe2000f8e0200 */
[----:B------:R-:W-:Y:S01]  /*d1d0*/  ULDC.64 UR4, c[0x0][0x338] ;  /* 0x0000ce0000047ab9 */ /* 0x000fe20000000a00 */
[----:B------:R-:W-:Y:S02]  /*d1e0*/  SEL R0, RZ, 0x2, P3 ;  /* 0x00000002ff007807 */ /* 0x000fe40001800000 */
[----:B------:R-:W-:Y:S02]  /*d1f0*/  IMAD.IADD R3, R3, 0x1, R5 ;  /* 0x0000000103037824 */ /* 0x000fe400078e0205 */
[----:B---3--:R-:W-:Y:S02]  /*d200*/  IMAD R5, R6, UR4, RZ ;  /* 0x0000000406057c24 */ /* 0x008fe4000f8e02ff */
        /* <DEDUP_REMOVED lines=11> */
[----:B------:R-:W-:Y:S02]  /*d2c0*/  LEA.HI.X R6, R2, UR5, R3, 0x1, P0 ;  /* 0x0000000502067c11 */ /* 0x000fe400080f0c03 */
[----:B------:R-:W-:-:S04]  /*d2d0*/  SEL R3, RZ, 0x4, P2 ;  /* 0x00000004ff037807 */ /* 0x000fc80001000000 */
[----:B----4-:R-:W-:Y:S01]  /*d2e0*/  IADD3 R0, R3, R0, R4 ;  /* 0x0000000003007210 */ /* 0x010fe20007ffe004 */
[----:B------:R-:W-:-:S04]  /*d2f0*/  IMAD R4, R24, 0x6000, R30 ;  /* 0x0000600018047824 */ /* 0x000fc800078e021e */
[----:B------:R-:W-:Y:S01]  /*d300*/  IMAD.IADD R7, R0, 0x1, R7 ;  /* 0x0000000100077824 */ /* 0x000fe200078e0207 */
[----:B------:R-:W-:Y:S06]  /*d310*/  BRA.DIV UR4, `(.L_x_1197) ;  /* 0x0000004604207947 */ /* 0x000fec000b800000 */
[----:B------:R-:W0:Y:S01]  /*d320*/  S2R R2, SR_TID.X ;  /* 0x0000000000027919 */ /* 0x000e220000002100 */
[----:B------:R-:W-:Y:S01]  /*d330*/  IMAD R4, R4, 0x2, R22 ;  /* 0x0000000204047824 */ /* 0x000fe200078e0216 */
[C---:B------:R-:W-:Y:S01]  /*d340*/  LOP3.LUT P2, RZ, R7.reuse, 0x2, RZ, 0xc0, !PT ;  /* 0x0000000207ff7812 */ /* 0x040fe2000784c0ff */
[----:B------:R-:W1:Y:S01]  /*d350*/  SHFL.IDX PT, R14, R5, RZ, 0x181f ;  /* 0x00181fff050e7589 */ /* 0x000e6200000e0000 */
[----:B------:R-:W-:-:S03]  /*d360*/  LOP3.LUT P1, RZ, R7, 0x4, RZ, 0xc0, !PT ;  /* 0x0000000407ff7812 */ /* 0x000fc6000782c0ff */
[----:B------:R-:W2:Y:S01]  /*d370*/  SHFL.IDX PT, R3, R6, RZ, 0x181f ;  /* 0x00181fff06037589 */ /* 0x000ea200000e0000 */
[----:B0-----:R-:W-:-:S05]  /*d380*/  IMAD.SHL.U32 R2, R2, 0x8, RZ ;  /* 0x0000000802027824 */ /* 0x001fca00078e00ff */
[----:B------:R-:W-:-:S05]  /*d390*/  LOP3.LUT R2, R2, 0x38, RZ, 0xc0, !PT ;  /* 0x0000003802027812 */ /* 0x000fca00078ec0ff */
[----:B------:R-:W-:-:S05]  /*d3a0*/  IMAD.SHL.U32 R0, R2, 0x2, RZ ;  /* 0x0000000202007824 */ /* 0x000fca00078e00ff */
[----:B-1----:R-:W-:Y:S02]  /*d3b0*/  IADD3 R2, P0, R14, R0, RZ ;  /* 0x000000000e027210 */ /* 0x002fe40007f1e0ff */
[----:B------:R-:W0:Y:S03]  /*d3c0*/  SHFL.IDX PT, R14, R5, 0x1, 0x181f ;  /* 0x00381f00050e7f89 */ /* 0x000e2600000e0000 */
[----:B--2---:R-:W-:Y:S01]  /*d3d0*/  IMAD.X R3, RZ, RZ, R3, P0 ;  /* 0x000000ffff037224 */ /* 0x004fe200000e0603 */
        /* <DEDUP_REMOVED lines=8> */
[----:B------:R1:W-:Y:S01]  /*d460*/  LDGSTS.E.BYPASS.LTC128B.128 [R4+0x9400], desc[UR36][R2.64+0x180], !P3 ;  /* 0x0940018002047fae */ /* 0x0003e2000d901d64 */
[----:B0-----:R-:W-:-:S03]  /*d470*/  IADD3 R8, P3, R14, R0, RZ ;  /* 0x000000000e087210 */ /* 0x001fc60007f7e0ff */
[----:B------:R-:W-:Y:S04]  /*d480*/  SHFL.IDX PT, R14, R5, 0x2, 0x181f ;  /* 0x00581f00050e7f89 */ /* 0x000fe800000e0000 */
[----:B-1----:R-:W0:Y:S02]  /*d490*/  SHFL.IDX PT, R3, R6, 0x1, 0x181f ;  /* 0x00381f0006037f89 */ /* 0x002e2400000e0000 */
        /* <DEDUP_REMOVED lines=11> */
[----:B------:R-:W1:Y:S02]  /*d550*/  SHFL.IDX PT, R14, R5, 0x3, 0x181f ;  /* 0x00781f00050e7f89 */ /* 0x000e6400000e0000 */
        /* <DEDUP_REMOVED lines=34> */
.L_x_1314:
[----:B0-2---:R-:W-:Y:S02]  /*d780*/  IADD3 R2, P3, R14, R0, RZ ;  /* 0x000000000e027210 */ /* 0x005fe40007f7e0ff */
[C---:B------:R-:W-:Y:S02]  /*d790*/  ISETP.LT.OR P2, PT, R31.reuse, 0x51, !P2 ;  /* 0x000000511f00780c */ /* 0x040fe40005741670 */
[C---:B------:R-:W-:Y:S01]  /*d7a0*/  ISETP.LT.OR P1, PT, R31.reuse, 0x51, !P1 ;  /* 0x000000511f00780c */ /* 0x040fe20004f21670 */
[----:B------:R-:W-:Y:S01]  /*d7b0*/  IMAD.X R3, RZ, RZ, R6, P3 ;  /* 0x000000ffff037224 */ /* 0x000fe200018e0606 */
[C---:B------:R-:W-:Y:S02]  /*d7c0*/  ISETP.LT.OR P3, PT, R31.reuse, 0x51, P4 ;  /* 0x000000511f00780c */ /* 0x040fe40002761670 */
[----:B------:R-:W-:-:S11]  /*d7d0*/  ISETP.LT.OR P0, PT, R31, 0x51, !P0 ;  /* 0x000000511f00780c */ /* 0x000fd60004701670 */
        /* <DEDUP_REMOVED lines=9> */
.L_x_1198:
        /* <DEDUP_REMOVED lines=10> */
.L_x_1199:
[----:B0-----:R-:W2:Y:S01]  /*d910*/  LDL.LU R2, [R1] ;  /* 0x0000000001027983 */ /* 0x001ea20000300800 */
[----:B------:R0:W-:Y:S01]  /*d920*/  SYNCS.ARRIVE.TRANS64.A1T0 RZ, [R25+URZ+0x32450], RZ ;  /* 0x032450ff19ff79a7 */ /* 0x0001e2000810003f */
[----:B------:R-:W-:Y:S01]  /*d930*/  BSSY B0, `(.L_x_1200) ;  /* 0x00000dd000007945 */ /* 0x000fe20003800000 */
[----:B--2---:R-:W-:-:S13]  /*d940*/  ISETP.GE.AND P0, PT, R2, 0x61, PT ;  /* 0x000000610200780c */ /* 0x004fda0003f06270 */
[----:B0-----:R-:W-:Y:S05]  /*d950*/  @!P0 BRA `(.L_x_1201) ;  /* 0x0000000c00688947 */ /* 0x001fea0003800000 */
[----:B------:R-:W2:Y:S02]  /*d960*/  LDL.LU R2, [R1+0x1c] ;  /* 0x00001c0001027983 */ /* 0x000ea40000300800 */
[----:B--2---:R-:W-:-:S07]  /*d970*/  VIADD R21, R2, 0xfffffffe ;  /* 0xfffffffe02157836 */ /* 0x004fce0000000000 */
.L_x_1214:
[----:B0-----:R-:W0:Y:S01]  /*d980*/  S2R R2, SR_TID.X ;  /* 0x0000000000027919 */ /* 0x001e220000002100 */
[----:B------:R-:W-:Y:S01]  /*d990*/  IMAD R8, R21, 0x60, R32 ;  /* 0x0000006015087824 */ /* 0x000fe200078e0220 */
[----:B------:R-:W-:Y:S01]  /*d9a0*/  LOP3.LUT P1, RZ, R23, 0x400, RZ, 0xc0, !PT ;  /* 0x0000040017ff7812 */ /* 0x000fe2000782c0ff */
        /* <DEDUP_REMOVED lines=9> */
[----:B-1----:R-:W1:Y:S01]  /*da40*/  @!P2 LDC.64 R4, c[0x0][0x428] ;  /* 0x00010a00ff04ab82 */ /* 0x002e620000000a00 */
[----:B0-----:R-:W-:-:S13]  /*da50*/  ISETP.NE.AND P0, PT, R3, 0x1, PT ;  /* 0x000000010300780c */ /* 0x001fda0003f05270 */
[----:B------:R-:W0:Y:S08]  /*da60*/  @P0 LDC R3, c[0x0][0x434] ;  /* 0x00010d00ff030b82 */ /* 0x000e300000000800 */
[----:B--2---:R-:W2:Y:S01]  /*da70*/  @P0 LDC R7, c[0x0][0x438] ;  /* 0x00010e00ff070b82 */ /* 0x004ea20000000800 */
[----:B0-----:R-:W-:-:S05]  /*da80*/  @P0 IMAD.HI.U32 R2, R8, R3, RZ ;  /* 0x0000000308020227 */ /* 0x001fca00078e00ff */
[----:B--2---:R-:W-:Y:S01]  /*da90*/  @P0 SHF.R.U32.HI R9, RZ, R7, R2 ;  /* 0x00000007ff090219 */ /* 0x004fe20000011602 */
[----:B-1----:R-:W-:Y:S01]  /*daa0*/  @!P2 IMAD R2, R33, R4, RZ ;  /* 0x000000042102a224 */ /* 0x002fe200078e02ff */
[----:B------:R-:W0:Y:S02]  /*dab0*/  @!P2 LDC.64 R6, c[0x0][0x418] ;  /* 0x00010600ff06ab82 */ /* 0x000e240000000a00 */
[--C-:B------:R-:W-:Y:S01]  /*dac0*/  @!P2 SHF.R.S32.HI R3, RZ, 0x1f, R9.reuse ;  /* 0x0000001fff03a819 */ /* 0x100fe20000011409 */
[----:B------:R-:W-:Y:S02]  /*dad0*/  @!P2 IMAD R5, R29, R5, R2 ;  /* 0x000000051d05a224 */ /* 0x000fe400078e0202 */
[----:B------:R-:W-:-:S04]  /*dae0*/  @!P2 IMAD.MOV.U32 R2, RZ, RZ, R9 ;  /* 0x000000ffff02a224 */ /* 0x000fc800078e0009 */
[----:B------:R-:W-:-:S04]  /*daf0*/  @!P2 IMAD.WIDE.U32 R2, R29, R4, R2 ;  /* 0x000000041d02a225 */ /* 0x000fc800078e0002 */
[----:B------:R-:W-:Y:S01]  /*db00*/  @!P2 IMAD.IADD R3, R5, 0x1, R3 ;  /* 0x000000010503a824 */ /* 0x000fe200078e0203 */
[----:B------:R-:W-:Y:S05]  /*db10*/  YIELD ;  /* 0x0000000000007946 */ /* 0x000fea0003800000 */
[----:B------:R-:W-:Y:S01]  /*db20*/  IMAD.MOV.U32 R4, RZ, RZ, RZ ;  /* 0x000000ffff047224 */ /* 0x000fe200078e00ff */
[----:B------:R-:W-:Y:S01]  /*db30*/  ULDC UR4, c[0x0][0x430] ;  /* 0x00010c0000047ab9 */ /* 0x000fe20000000800 */
[----:B0-----:R-:W-:-:S04]  /*db40*/  @!P2 LEA R6, P0, R2, R6, 0x2 ;  /* 0x000000060206a211 */ /* 0x001fc800078010ff */
[----:B------:R-:W-:Y:S02]  /*db50*/  @!P2 LEA.HI.X R7, R2, R7, R3, 0x2, P0 ;  /* 0x000000070207a211 */ /* 0x000fe400000f1403 */
[C---:B------:R-:W-:Y:S01]  /*db60*/  ISETP.NE.AND P0, PT, R24.reuse, 0x2, PT ;  /* 0x000000021800780c */ /* 0x040fe20003f05270 */
[----:B------:R-:W-:Y:S02]  /*db70*/  IMAD.MOV R5, RZ, RZ, -R9 ;  /* 0x000000ffff057224 */ /* 0x000fe400078e0a09 */
[----:B------:R0:W5:Y:S01]  /*db80*/  @!P2 LDG.E R4, desc[UR36][R6.64] ;  /* 0x000000240604a981 */ /* 0x000162000c1e1900 */
[----:B------:R-:W-:Y:S01]  /*db90*/  SEL R2, RZ, 0x1, P0 ;  /* 0x00000001ff027807 */ /* 0x000fe20000000000 */
[----:B------:R-:W-:Y:S01]  /*dba0*/  IMAD R5, R5, UR4, R8 ;  /* 0x0000000405057c24 */ /* 0x000fe2000f8e0208 */
[----:B------:R-:W-:Y:S02]  /*dbb0*/  SEL R24, R24, RZ, P0 ;  /* 0x000000ff18187207 */ /* 0x000fe40000000000 */
[----:B------:R-:W-:Y:S01]  /*dbc0*/  LOP3.LUT R27, R27, R2, RZ, 0x3c, !PT ;  /* 0x000000021b1b7212 */ /* 0x000fe200078e3cff */
[----:B------:R-:W-:-:S02]  /*dbd0*/  IMAD.MOV.U32 R2, RZ, RZ, R21 ;  /* 0x000000ffff027224 */ /* 0x000fc400078e0015 */
[----:B------:R-:W-:-:S03]  /*dbe0*/  VIADD R21, R21, 0xffffffff ;  /* 0xffffffff15157836 */ /* 0x000fc60000000000 */
[----:B------:R-:W-:Y:S01]  /*dbf0*/  ISETP.GT.AND P2, PT, R2, RZ, PT ;  /* 0x000000ff0200720c */ /* 0x000fe20003f44270 */
[----:B0-----:R-:W-:-:S12]  /*dc00*/  @!P1 BRA `(.L_x_1202) ;  /* 0x0000000000049947 */ /* 0x001fd80003800000 */
[----:B------:R-:W-:Y:S01]  /*dc10*/  BPT.TRAP 0x1 ;  /* 0x000000040000795c */ /* 0x000fe20000300000 */
.L_x_1202:
[----:B------:R-:W-:Y:S01]  /*dc20*/  IMAD R10, R24, 0x8, R22 ;  /* 0x00000008180a7824 */ /* 0x000fe200078e0216 */
[----:B------:R-:W-:Y:S01]  /*dc30*/  SHF.L.U32 R20, R27, 0x1f, RZ ;  /* 0x0000001f1b147819 */ /* 0x000fe200000006ff */
[----:B------:R-:W-:Y:S01]  /*dc40*/  BSSY B1, `(.L_x_1203) ;  /* 0x0000004000017945 */ /* 0x000fe20003800000 */
[----:B------:R-:W-:Y:S02]  /*dc50*/  SHF.R.S32.HI R9, RZ, 0x1f, R5 ;  /* 0x0000001fff097819 */ /* 0x000fe40000011405 */
[----:B------:R-:W0:Y:S02]  /*dc60*/  SYNCS.PHASECHK.TRANS64.TRYWAIT P0, [R10+URZ+0x32440], R20 ;  /* 0x032440140a0075a7 */ /* 0x000e24000800017f */
[----:B0-----:R-:W-:Y:S05]  /*dc70*/  @!P0 BRA `(.L_x_1204) ;  /* 0x0000004400088947 */ /* 0x001fea0003800000 */
.L_x_1315:
[----:B------:R-:W-:Y:S05]  /*dc80*/  BSYNC B1 ;  /* 0x0000000000017941 */ /* 0x000fea0003800000 */
.L_x_1203:
        /* <DEDUP_REMOVED lines=17> */
[----:B------:R-:W-:Y:S02]  /*dda0*/  IMAD R7, R24, 0x1800, R30 ;  /* 0x0000180018077824 */ /* 0x000fe400078e021e */
[----:B------:R-:W-:Y:S01]  /*ddb0*/  IMAD.IADD R3, R6, 0x1, R3 ;  /* 0x0000000106037824 */ /* 0x000fe200078e0203 */
[----:B------:R-:W-:Y:S01]  /*ddc0*/  LEA R6, P0, R2, UR4, 0x1 ;  /* 0x0000000402067c11 */ /* 0x000fe2000f8008ff */
[----:B------:R-:W-:-:S03]  /*ddd0*/  UMOV UR4, 0xffffffff ;  /* 0xffffffff00047882 */ /* 0x000fc60000000000 */
[----:B------:R-:W-:Y:S01]  /*dde0*/  LEA.HI.X R8, R2, UR5, R3, 0x1, P0 ;  /* 0x0000000502087c11 */ /* 0x000fe200080f0c03 */
[----:B------:R-:W-:Y:S08]  /*ddf0*/  BRA.DIV UR4, `(.L_x_1205) ;  /* 0x0000004204bc7947 */ /* 0x000ff0000b800000 */
[----:B------:R-:W1:Y:S01]  /*de00*/  SHFL.IDX PT, R2, R6, RZ, 0x181f ;  /* 0x00181fff06027589 */ /* 0x000e6200000e0000 */
[----:B------:R-:W-:-:S03]  /*de10*/  IMAD R7, R7, 0x2, R22 ;  /* 0x0000000207077824 */ /* 0x000fc600078e0216 */
[----:B------:R-:W2:Y:S04]  /*de20*/  SHFL.IDX PT, R3, R8, RZ, 0x181f ;  /* 0x00181fff08037589 */ /* 0x000ea800000e0000 */
[----:B------:R-:W-:Y:S01]  /*de30*/  SHFL.IDX PT, R14, R6, 0x5, 0x181f ;  /* 0x00b81f00060e7f89 */ /* 0x000fe200000e0000 */
        /* <DEDUP_REMOVED lines=21> */
[----:B-1----:R-:W-:-:S05]  /*df90*/  IADD3 R2, P0, R2, R0, RZ ;  /* 0x0000000002027210 */ /* 0x002fca0007f1e0ff */
[----:B--2---:R-:W-:-:S05]  /*dfa0*/  IMAD.X R3, RZ, RZ, R3, P0 ;  /* 0x000000ffff037224 */ /* 0x004fca00000e0603 */
[----:B---3--:R1:W-:Y:S03]  /*dfb0*/  LDGSTS.E.BYPASS.LTC128B.128 [R7+0x1e400], desc[UR36][R2.64], !P1 ;  /* 0x1e40000002077fae */ /* 0x0083e6000c901d64 */
.L_x_1329:
[----:B-1----:R-:W-:-:S05]  /*dfc0*/  IADD3 R2, P0, R14, R0, RZ ;  /* 0x000000000e027210 */ /* 0x002fca0007f1e0ff */
[----:B------:R-:W-:Y:S01]  /*dfd0*/  IMAD.X R3, RZ, RZ, R8, P0 ;  /* 0x000000ffff037224 */ /* 0x000fe200000e0608 */
[----:B------:R-:W-:-:S04]  /*dfe0*/  PLOP3.LUT P0, PT, PT, PT, PT, 0x80, 0x0 ;  /* 0x000000000000781c */ /* 0x000fc80003f0f070 */
[----:B------:R-:W-:Y:S01]  /*dff0*/  @!PT LDS RZ, [RZ] ;  /* 0x00000000fffff984 */ /* 0x000fe20000000800 */
[----:B------:R-:W-:Y:S01]  /*e000*/  @!PT LDS RZ, [RZ] ;  /* 0x00000000fffff984 */ /* 0x000fe20000000800 */
[----:B------:R-:W-:Y:S01]  /*e010*/  @!PT LDS RZ, [RZ] ;  /* 0x00000000fffff984 */ /* 0x000fe20000000800 */
[----:B------:R1:W-:Y:S01]  /*e020*/  LDGSTS.E.BYPASS.LTC128B.128 [R7+0x1ec00], desc[UR36][R2.64], !P1 ;  /* 0x1ec0000002077fae */ /* 0x0003e2000c901d64 */
[----:B------:R-:W-:-:S08]  /*e030*/  NOP ;  /* 0x0000000000007918 */ /* 0x000fd00000000000 */
.L_x_1206:
        /* <DEDUP_REMOVED lines=10> */
.L_x_1207:
[----:B------:R2:W-:Y:S01]  /*e0e0*/  SYNCS.ARRIVE.TRANS64.A1T0 RZ, [R10+URZ+0x32430], RZ ;  /* 0x032430ff0aff79a7 */ /* 0x0005e2000810003f */
[----:B------:R-:W-:Y:S05]  /*e0f0*/  @!P3 BRA `(.L_x_1208) ;  /* 0x000000000004b947 */ /* 0x000fea0003800000 */
[----:B------:R-:W-:Y:S01]  /*e100*/  BPT.TRAP 0x1 ;  /* 0x000000040000795c */ /* 0x000fe20000300000 */
.L_x_1208:
[----:B------:R-:W3:Y:S01]  /*e110*/  SYNCS.PHASECHK.TRANS64.TRYWAIT P0, [R10+URZ+0x32460], R20 ;  /* 0x032460140a0075a7 */ /* 0x000ee2000800017f */
[----:B------:R-:W-:Y:S04]  /*e120*/  BSSY B1, `(.L_x_1209) ;  /* 0x0000002000017945 */ /* 0x000fe80003800000 */
[----:B---3--:R-:W-:Y:S05]  /*e130*/  @!P0 BRA `(.L_x_1210) ;  /* 0x00000044008c8947 */ /* 0x008fea0003800000 */
.L_x_1330:
[----:B------:R-:W-:Y:S05]  /*e140*/  BSYNC B1 ;  /* 0x0000000000017941 */ /* 0x000fea0003800000 */
.L_x_1209:
[----:B------:R-:W-:Y:S01]  /*e150*/  ULDC.64 UR4, c[0x0][0x328] ;  /* 0x0000ca0000047ab9 */ /* 0x000fe20000000a00 */
[----:B------:R-:W-:Y:S01]  /*e160*/  LOP3.LUT P5, RZ, R23, 0x1, RZ, 0xc0, !PT ;  /* 0x0000000117ff7812 */ /* 0x000fe200078ac0ff */
[----:B-1----:R-:W-:Y:S01]  /*e170*/  IMAD R2, R9, UR4, RZ ;  /* 0x0000000409027c24 */ /* 0x002fe2000f8e02ff */
        /* <DEDUP_REMOVED lines=23> */
[----:B------:R-:W-:-:S03]  /*e2f0*/  IMAD R20, R20, 0x2, R22 ;  /* 0x0000000214147824 */ /* 0x000fc600078e0216 */
[----:B------:R-:W1:Y:S04]  /*e300*/  SHFL.IDX PT, R3, R25, RZ, 0x181f ;  /* 0x00181fff19037589 */ /* 0x000e6800000e0000 */
[----:B------:R-:W-:Y:S04]  /*e310*/  SHFL.IDX PT, R4, R25, 0x1, 0x181f ;  /* 0x00381f0019047f89 */ /* 0x000fe800000e0000 */
[----:B------:R-:W-:Y:S04]  /*e320*/  SHFL.IDX PT, R8, R17, 0x2, 0x181f ;  /* 0x00581f0011087f89 */ /* 0x000fe800000e0000 */
[----:B------:R-:W-:Y:S01]  /*e330*/  SHFL.IDX PT, R5, R25, 0x3, 0x181f ;  /* 0x00781f0019057f89 */ /* 0x000fe200000e0000 */
[----:B0-----:R-:W-:-:S03]  /*e340*/  IADD3 R2, P0, R14, R0, RZ ;  /* 0x000000000e027210 */ /* 0x001fc60007f1e0ff */
[----:B------:R-:W0:Y:S02]  /*e350*/  SHFL.IDX PT, R14, R17, 0x1, 0x181f ;  /* 0x00381f00110e7f89 */ /* 0x000e2400000e0000 */
[----:B-1----:R-:W-:-:S05]  /*e360*/  IMAD.X R3, RZ, RZ, R3, P0 ;  /* 0x000000ffff037224 */ /* 0x002fca00000e0603 */
        /* <DEDUP_REMOVED lines=9> */
[----:B-1----:R-:W-:Y:S04]  /*e400*/  SHFL.IDX PT, R3, R25, 0x4, 0x181f ;  /* 0x00981f0019037f89 */ /* 0x002fe800000e0000 */
[----:B------:R1:W-:Y:S04]  /*e410*/  LDGSTS.E.BYPASS.LTC128B.128 [R20+0xc00], desc[UR36][R6.64], !P5 ;  /* 0x00c0000006147fae */ /* 0x0003e8000e901d64 */
[----:B------:R1:W-:Y:S04]  /*e420*/  LDGSTS.E.BYPASS.LTC128B.128 [R20+0x3c00], desc[UR36][R6.64+0x80], !P4 ;  /* 0x03c0008006147fae */ /* 0x0003e8000e101d64 */
[----:B------:R1:W-:Y:S04]  /*e430*/  LDGSTS.E.BYPASS.LTC128B.128 [R20+0x6c00], desc[UR36][R6.64+0x100], !P3 ;  /* 0x06c0010006147fae */ /* 0x0003e8000d901d64 */
[----:B------:R1:W-:Y:S01]  /*e440*/  LDGSTS.E.BYPASS.LTC128B.128 [R20+0x9c00], desc[UR36][R6.64+0x180], !P1 ;  /* 0x09c0018006147fae */ /* 0x0003e2000c901d64 */
[----:B0-----:R-:W-:Y:S01]  /*e450*/  IMAD.X R9, RZ, RZ, R4, P0 ;  /* 0x000000ffff097224 */ /* 0x001fe200000e0604 */
[----:B------:R-:W-:-:S02]  /*e460*/  IADD3 R4, P0, R14, R0, RZ ;  /* 0x000000000e047210 */ /* 0x000fc40007f1e0ff */
[----:B------:R-:W-:Y:S02]  /*e470*/  SHFL.IDX PT, R25, R25, 0x5, 0x181f ;  /* 0x00b81f0019197f89 */ /* 0x000fe400000e0000 */
[----:B------:R-:W-:Y:S02]  /*e480*/  IADD3.X R5, RZ, R5, RZ, P0, !PT ;  /* 0x00000005ff057210 */ /* 0x000fe400007fe4ff */
[----:B------:R-:W0:Y:S04]  /*e490*/  SHFL.IDX PT, R14, R17, 0x4, 0x181f ;  /* 0x00981f00110e7f89 */ /* 0x000e2800000e0000 */
        /* <DEDUP_REMOVED lines=15> */
.L_x_1344:
[----:B01----:R-:W-:-:S05]  /*e590*/  IADD3 R2, P0, R14, R0, RZ ;  /* 0x000000000e027210 */ /* 0x003fca0007f1e0ff */
        /* <DEDUP_REMOVED lines=10> */
.L_x_1212:
        /* <DEDUP_REMOVED lines=10> */
.L_x_1213:
[----:B------:R1:W-:Y:S01]  /*e6e0*/  SYNCS.ARRIVE.TRANS64.A1T0 RZ, [R10+URZ+0x32450], RZ ;  /* 0x032450ff0aff79a7 */ /* 0x0003e2000810003f */
[----:B------:R-:W-:Y:S05]  /*e6f0*/  @P2 BRA `(.L_x_1214) ;  /* 0xfffffff000a02947 */ /* 0x000fea000383ffff */
.L_x_1201:
[----:B------:R-:W-:Y:S05]  /*e700*/  BSYNC B0 ;  /* 0x0000000000007941 */ /* 0x000fea0003800000 */
.L_x_1200:
[----:B0-----:R-:W0:Y:S01]  /*e710*/  S2R R2, SR_TID.X ;  /* 0x0000000000027919 */ /* 0x001e220000002100 */
[----:B------:R-:W-:Y:S01]  /*e720*/  VIADD R24, R24, 0x1 ;  /* 0x0000000118187836 */ /* 0x000fe20000000000 */
[----:B------:R-:W-:Y:S04]  /*e730*/  BSSY B0, `(.L_x_1215) ;  /* 0x0000012000007945 */ /* 0x000fe80003800000 */
[----:B------:R-:W-:-:S04]  /*e740*/  ISETP.NE.AND P0, PT, R24, 0x2, PT ;  /* 0x000000021800780c */ /* 0x000fc80003f05270 */
[----:B------:R-:W-:Y:S02]  /*e750*/  SEL R0, RZ, 0x1, P0 ;  /* 0x00000001ff007807 */ /* 0x000fe40000000000 */
[----:B0-----:R-:W-:-:S04]  /*e760*/  LOP3.LUT R2, R2, 0x7f, RZ, 0xc0, !PT ;  /* 0x0000007f02027812 */ /* 0x001fc800078ec0ff */
[----:B------:R-:W-:-:S13]  /*e770*/  ISETP.NE.AND P1, PT, R2, RZ, PT ;  /* 0x000000ff0200720c */ /* 0x000fda0003f25270 */
[----:B------:R-:W-:Y:S05]  /*e780*/  @P1 BRA `(.L_x_1216) ;  /* 0x0000000000301947 */ /* 0x000fea0003800000 */
[----:B------:R-:W0:Y:S01]  /*e790*/  S2R R5, SR_LANEID ;  /* 0x0000000000057919 */ /* 0x000e220000000000 */
[----:B------:R-:W-:Y:S01]  /*e7a0*/  VOTEU.ANY UR4, UPT, PT ;  /* 0x0000000000047886 */ /* 0x000fe200038e0100 */
[----:B------:R-:W3:Y:S01]  /*e7b0*/  LDC.64 R2, c[0x0][0xd60] ;  /* 0x00035800ff027b82 */ /* 0x000ee20000000a00 */
[----:B------:R-:W0:Y:S02]  /*e7c0*/  FLO.U32 R4, UR4 ;  /* 0x0000000400047d00 */ /* 0x000e2400080e0000 */
[----:B0-----:R-:W-:-:S06]  /*e7d0*/  ISETP.EQ.U32.AND P1, PT, R4, R5, PT ;  /* 0x000000050400720c */ /* 0x001fcc0003f22070 */
[----:B------:R-:W3:Y:S07]  /*e7e0*/  POPC R5, UR4 ;  /* 0x0000000400057d09 */ /* 0x000eee0008000000 */
[----:B---3--:R-:W3:Y:S01]  /*e7f0*/  @P1 ATOMG.E.ADD.STRONG.GPU PT, R3, desc[UR36][R2.64], R5 ;  /* 0x00000005020319a8 */ /* 0x008ee200081ee1e4 */
[----:B------:R-:W0:Y:S02]  /*e800*/  S2R R6, SR_LTMASK ;  /* 0x0000000000067919 */ /* 0x000e240000003900 */
[----:B0-----:R-:W-:-:S04]  /*e810*/  LOP3.LUT R6, R6, UR4, RZ, 0xc0, !PT ;  /* 0x0000000406067c12 */ /* 0x001fc8000f8ec0ff */
[----:B------:R-:W0:Y:S01]  /*e820*/  POPC R7, R6 ;  /* 0x0000000600077309 */ /* 0x000e220000000000 */
[----:B---3--:R-:W0:Y:S02]  /*e830*/  SHFL.IDX PT, R4, R3, R4, 0x1f ;  /* 0x00001f0403047589 */ /* 0x008e2400000e0000 */
[----:B0-----:R-:W-:-:S07]  /*e840*/  IADD3 R16, R4, UR39, R7 ;  /* 0x0000002704107c10 */ /* 0x001fce000fffe007 */
.L_x_1216:
[----:B------:R-:W-:Y:S05]  /*e850*/  BSYNC B0 ;  /* 0x0000000000007941 */ /* 0x000fea0003800000 */
.L_x_1215:
[----:B------:R-:W-:Y:S02]  /*e860*/  SEL R24, R24, RZ, P0 ;  /* 0x000000ff18187207 */ /* 0x000fe40000000000 */
[----:B------:R-:W-:-:S07]  /*e870*/  LOP3.LUT R27, R27, R0, RZ, 0x3c, !PT ;  /* 0x000000001b1b7212 */ /* 0x000fce00078e3cff */
.L_x_1169:
[----:B------:R-:W-:Y:S05]  /*e880*/  BSYNC B7 ;  /* 0x0000000000077941 */ /* 0x000fea0003800000 */
.L_x_1167:
        /* <DEDUP_REMOVED lines=11> */
.L_x_1217:
[----:B0-----:R-:W0:Y:S01]  /*e940*/  S2R R0, SR_TID.X ;  /* 0x0000000000007919 */ /* 0x001e220000002100 */
[----:B------:R-:W-:Y:S01]  /*e950*/  UMOV UR4, 0xffffffff ;  /* 0xffffffff00047882 */ /* 0x000fe20000000000 */
[----:B0-----:R-:W-:-:S04]  /*e960*/  LOP3.LUT R8, R0, 0x1f, RZ, 0xc0, !PT ;  /* 0x0000001f00087812 */ /* 0x001fc800078ec0ff */
[----:B------:R-:W-:Y:S01]  /*e970*/  ISETP.NE.AND P0, PT, R8, 0x1f, PT ;  /* 0x0000001f0800780c */ /* 0x000fe20003f05270 */
[----:B------:R-:W-:-:S12]  /*e980*/  BRA.DIV UR4, `(.L_x_1219) ;  /* 0x0000004604587947 */ /* 0x000fd8000b800000 */
[----:B------:R-:W-:Y:S01]  /*e990*/  IMAD.IADD R5, R19, 0x1, R8 ;  /* 0x0000000113057824 */ /* 0x000fe200078e0208 */
[----:B------:R-:W-:-:S04]  /*e9a0*/  ULDC UR4, c[0x0][0xd3c] ;  /* 0x00034f0000047ab9 */ /* 0x000fc80000000800 */
[----:B------:R-:W-:-:S13]  /*e9b0*/  ISETP.GE.OR P1, PT, R5, UR4, !P0 ;  /* 0x0000000405007c0c */ /* 0x000fda000c726670 */
[----:B------:R-:W0:Y:S02]  /*e9c0*/  @!P1 LDC.64 R2, c[0x0][0xd80] ;  /* 0x00036000ff029b82 */ /* 0x000e240000000a00 */
[----:B0-----:R-:W-:-:S06]  /*e9d0*/  @!P1 IMAD.WIDE R2, R5, 0x4, R2 ;  /* 0x0000000405029825 */ /* 0x001fcc00078e0202 */
        /* <DEDUP_REMOVED lines=9> */
[----:B------:R-:W0:Y:S02]  /*ea70*/  SHFL.UP PT, R14, R4, 0x1, RZ ;  /* 0x04200000040e7989 */ /* 0x000e2400000e00ff */
[----:B0-----:R-:W-:-:S05]  /*ea80*/  SEL R5, R14, RZ, P1 ;  /* 0x000000ff0e057207 */ /* 0x001fca0000800000 */
[----:B------:R-:W-:Y:S02]  /*ea90*/  IMAD.IADD R6, R4, 0x1, R5 ;  /* 0x0000000104067824 */ /* 0x000fe400078e0205 */
[----:B------:R-:W-:Y:S04]  /*eaa0*/  SHFL.IDX PT, R5, R16, RZ, 0x1f ;  /* 0x00001fff10057589 */ /* 0x000fe800000e0000 */
        /* <DEDUP_REMOVED lines=12> */
[----:B------:R0:W3:Y:S02]  /*eb70*/  SHFL.IDX PT, R14, R6, 0x1f, 0x1f ;  /* 0x03e01f00060e7f89 */ /* 0x0000e400000e0000 */
.L_x_1354:
[----:B------:R-:W-:Y:S02]  /*eb80*/  ULDC UR4, c[0x0][0xd38] ;  /* 0x00034e0000047ab9 */ /* 0x000fe40000000800 */
[----:B------:R-:W-:-:S04]  /*eb90*/  IMAD.U32 R7, RZ, RZ, UR4 ;  /* 0x00000004ff077e24 */ /* 0x000fc8000f8e00ff */
[----:B---3--:R-:W-:-:S04]  /*eba0*/  IMAD R3, R14, R7, RZ ;  /* 0x000000070e037224 */ /* 0x008fc800078e02ff */
[----:B------:R-:W-:-:S05]  /*ebb0*/  IMAD.IADD R8, R0, 0x1, R3 ;  /* 0x0000000100087824 */ /* 0x000fca00078e0203 */
[----:B------:R-:W-:-:S13]  /*ebc0*/  ISETP.GT.AND P6, PT, R8, R5, PT ;  /* 0x000000050800720c */ /* 0x000fda0003fc4270 */
[----:B------:R-:W-:Y:S05]  /*ebd0*/  @P6 BRA `(.L_x_1220) ;  /* 0x00000000009c6947 */ /* 0x000fea0003800000 */
.L_x_1225:
[----:B------:R-:W3:Y:S01]  /*ebe0*/  LDC R0, c[0x0][0xd3c] ;  /* 0x00034f00ff007b82 */ /* 0x000ee20000000800 */
[----:B------:R-:W-:-:S05]  /*ebf0*/  VIADD R19, R19, 0x1f ;  /* 0x0000001f13137836 */ /* 0x000fca0000000000 */
[----:B---3--:R-:W-:-:S13]  /*ec00*/  ISETP.GE.AND P6, PT, R19, R0, PT ;  /* 0x000000001300720c */ /* 0x008fda0003fc6270 */
[----:B------:R-:W-:Y:S05]  /*ec10*/  @P6 BRA `(.L_x_1221) ;  /* 0x0000000400446947 */ /* 0x000fea0003800000 */
[----:B------:R-:W3:Y:S01]  /*ec20*/  S2R R2, SR_TID.X ;  /* 0x0000000000027919 */ /* 0x000ee20000002100 */
[----:B------:R-:W-:Y:S01]  /*ec30*/  BSSY B0, `(.L_x_1222) ;  /* 0x0000009000007945 */ /* 0x000fe20003800000 */
[----:B------:R-:W-:Y:S02]  /*ec40*/  MOV R4, RZ ;  /* 0x000000ff00047202 */ /* 0x000fe40000000f00 */
[----:B---3--:R-:W-:-:S05]  /*ec50*/  LOP3.LUT R2, R2, 0x1f, RZ, 0xc0, !PT ;  /* 0x0000001f02027812 */ /* 0x008fca00078ec0ff */
[----:B------:R-:W-:-:S05]  /*ec60*/  IMAD.IADD R7, R19, 0x1, R2 ;  /* 0x0000000113077824 */ /* 0x000fca00078e0202 */
[----:B------:R-:W-:-:S13]  /*ec70*/  ISETP.GE.OR P6, PT, R7, R0, !P0 ;  /* 0x000000000700720c */ /* 0x000fda00047c6670 */
[----:B------:R-:W-:Y:S05]  /*ec80*/  @P6 BRA `(.L_x_1223) ;  /* 0x00000000000c6947 */ /* 0x000fea0003800000 */
[----:B------:R-:W3:Y:S02]  /*ec90*/  LDC.64 R2, c[0x0][0xd80] ;  /* 0x00036000ff027b82 */ /* 0x000ee40000000a00 */
[----:B---3--:R-:W-:-:S05]  /*eca0*/  IMAD.WIDE R2, R7, 0x4, R2 ;  /* 0x0000000407027825 */ /* 0x008fca00078e0202 */
[----:B------:R3:W5:Y:S02]  /*ecb0*/  LDG.E R4, desc[UR36][R2.64] ;  /* 0x0000002402047981 */ /* 0x000764000c1e1900 */
.L_x_1223:
[----:B------:R-:W-:Y:S05]  /*ecc0*/  BSYNC B0 ;  /* 0x0000000000007941 */ /* 0x000fea0003800000 */
.L_x_1222:
[----:B------:R-:W-:-:S03]  /*ecd0*/  UMOV UR4, 0xffffffff ;  /* 0xffffffff00047882 */ /* 0x000fc60000000000 */
[----:B------:R-:W-:Y:S05]  /*ece0*/  BRA.DIV UR4, `(.L_x_1224) ;  /* 0x0000004604a47947 */ /* 0x000fea000b800000 */
[----:B-----5:R-:W4:Y:S02]  /*ecf0*/  SHFL.UP PT, R14, R4, 0x1, RZ ;  /* 0x04200000040e7989 */ /* 0x020f2400000e00ff */
[----:B----4-:R-:W-:-:S05]  /*ed00*/  SEL R13, R14, RZ, P1 ;  /* 0x000000ff0e0d7207 */ /* 0x010fca0000800000 */
[----:B------:R-:W-:-:S05]  /*ed10*/  IMAD.IADD R13, R4, 0x1, R13 ;  /* 0x00000001040d7824 */ /* 0x000fca00078e020d */
[----:B------:R-:W4:Y:S02]  /*ed20*/  SHFL.UP PT, R14, R13, 0x2, RZ ;  /* 0x044000000d0e7989 */ /* 0x000f2400000e00ff */
[----:B----4-:R-:W-:-:S05]  /*ed30*/  SEL R0, R14, RZ, P2 ;  /* 0x000000ff0e007207 */ /* 0x010fca0001000000 */
[----:B------:R-:W-:-:S05]  /*ed40*/  IMAD.IADD R0, R13, 0x1, R0 ;  /* 0x000000010d007824 */ /* 0x000fca00078e0200 */
[----:B------:R-:W3:Y:S02]  /*ed50*/  SHFL.UP PT, R14, R0, 0x4, RZ ;  /* 0x04800000000e7989 */ /* 0x000ee400000e00ff */
[----:B---3--:R-:W-:-:S05]  /*ed60*/  SEL R3, R14, RZ, P3 ;  /* 0x000000ff0e037207 */ /* 0x008fca0001800000 */
[----:B------:R-:W-:-:S05]  /*ed70*/  IMAD.IADD R2, R0, 0x1, R3 ;  /* 0x0000000100027824 */ /* 0x000fca00078e0203 */
[----:B------:R-:W3:Y:S02]  /*ed80*/  SHFL.UP PT, R14, R2, 0x8, RZ ;  /* 0x05000000020e7989 */ /* 0x000ee400000e00ff */
[----:B---3--:R-:W-:-:S05]  /*ed90*/  SEL R3, R14, RZ, P4 ;  /* 0x000000ff0e037207 */ /* 0x008fca0002000000 */
[----:B------:R-:W-:-:S05]  /*eda0*/  IMAD.IADD R3, R2, 0x1, R3 ;  /* 0x0000000102037824 */ /* 0x000fca00078e0203 */
[----:B------:R-:W0:Y:S02]  /*edb0*/  SHFL.UP PT, R14, R3, 0x10, RZ ;  /* 0x06000000030e7989 */ /* 0x000e2400000e00ff */
[----:B0-----:R-:W-:-:S05]  /*edc0*/  SEL R6, R14, RZ, P5 ;  /* 0x000000ff0e067207 */ /* 0x001fca0002800000 */
[----:B------:R-:W-:-:S05]  /*edd0*/  IMAD.IADD R6, R3, 0x1, R6 ;  /* 0x0000000103067824 */ /* 0x000fca00078e0206 */
[----:B------:R0:W3:Y:S02]  /*ede0*/  SHFL.IDX PT, R14, R6, 0x1f, 0x1f ;  /* 0x03e01f00060e7f89 */ /* 0x0000e400000e0000 */
.L_x_1362:
[----:B------:R-:W-:Y:S02]  /*edf0*/  ULDC UR4, c[0x0][0xd38] ;  /* 0x00034e0000047ab9 */ /* 0x000fe40000000800 */
[----:B------:R-:W-:-:S04]  /*ee00*/  IMAD.U32 R7, RZ, RZ, UR4 ;  /* 0x00000004ff077e24 */ /* 0x000fc8000f8e00ff */
[----:B---3--:R-:W-:-:S04]  /*ee10*/  IMAD R3, R14, R7, RZ ;  /* 0x000000070e037224 */ /* 0x008fc800078e02ff */
[----:B------:R-:W-:-:S05]  /*ee20*/  IMAD.IADD R8, R3, 0x1, R8 ;  /* 0x0000000103087824 */ /* 0x000fca00078e0208 */
[----:B------:R-:W-:-:S13]  /*ee30*/  ISETP.GT.AND P6, PT, R8, R5, PT ;  /* 0x000000050800720c */ /* 0x000fda0003fc4270 */
[----:B------:R-:W-:Y:S05]  /*ee40*/  @!P6 BRA `(.L_x_1225) ;  /* 0xfffffffc0064e947 */ /* 0x000fea000383ffff */
.L_x_1220:
[----:B------:R-:W-:Y:S01]  /*ee50*/  IMAD.IADD R8, R8, 0x1, -R3 ;  /* 0x0000000108087824 */ /* 0x000fe200078e0a03 */
[----:B------:R-:W-:-:S03]  /*ee60*/  UMOV UR4, 0xffffffff ;  /* 0xffffffff00047882 */ /* 0x000fc60000000000 */
[----:B------:R-:W-:-:S05]  /*ee70*/  IMAD R0, R6, R7, R8 ;  /* 0x0000000706007224 */ /* 0x000fca00078e0208 */
[----:B------:R-:W-:Y:S01]  /*ee80*/  ISETP.GT.AND P6, PT, R0, R5, PT ;  /* 0x000000050000720c */ /* 0x000fe20003fc4270 */
[----:B------:R-:W-:-:S12]  /*ee90*/  BRA.DIV UR4, `(.L_x_1226) ;  /* 0x0000004604f47947 */ /* 0x000fd8000b800000 */
[----:B------:R-:W-:-:S04]  /*eea0*/  VOTE.ANY R2, PT, !P6 ;  /* 0x0000000000027806 */ /* 0x000fc800070e0100 */
[----:B------:R-:W3:Y:S02]  /*eeb0*/  POPC R0, R2 ;  /* 0x0000000200007309 */ /* 0x000ee40000000000 */
[----:B---3--:R3:W4:Y:S02]  /*eec0*/  SHFL.IDX PT, R4, R4, R0, 0x1f ;  /* 0x00001f0004047589 */ /* 0x00872400000e0000 */
.L_x_1366:
[----:B------:R-:W-:Y:S01]  /*eed0*/  ISETP.NE.AND P0, PT, R2, RZ, PT ;  /* 0x000000ff0200720c */ /* 0x000fe20003f05270 */
[----:B------:R-:W-:-:S12]  /*eee0*/  IMAD.MOV.U32 R14, RZ, RZ, RZ ;  /* 0x000000ffff0e7224 */ /* 0x000fd800078e00ff */
[----:B------:R-:W-:Y:S05]  /*eef0*/  @!P0 BRA `(.L_x_1227) ;  /* 0x0000000000108947 */ /* 0x000fea0003800000 */
[----:B------:R-:W-:Y:S01]  /*ef00*/  UMOV UR4, 0xffffffff ;  /* 0xffffffff00047882 */ /* 0x000fe20000000000 */
[----:B------:R-:W-:Y:S02]  /*ef10*/  VIADD R12, R0, 0xffffffff ;  /* 0xffffffff000c7836 */ /* 0x000fe40000000000 */
[----:B------:R-:W-:Y:S05]  /*ef20*/  BRA.DIV UR4, `(.L_x_1228) ;  /* 0x0000004a04187947 */ /* 0x000fea000b800000 */
[----:B------:R0:W0:Y:S02]  /*ef30*/  SHFL.IDX PT, R14, R6, R12, 0x1f ;  /* 0x00001f0c060e7589 */ /* 0x00002400000e0000 */
.L_x_1227:
[----:B0---4-:R-:W-:Y:S01]  /*ef40*/  IABS R6, R4 ;  /* 0x0000000400067213 */ /* 0x011fe20000000000 */
[----:B------:R-:W-:Y:S02]  /*ef50*/  IMAD R16, R14, R7, R8 ;  /* 0x000000070e107224 */ /* 0x000fe400078e0208 */
[----:B------:R-:W-:Y:S01]  /*ef60*/  IMAD.IADD R19, R0, 0x1, R19 ;  /* 0x0000000100137824 */ /* 0x000fe200078e0213 */
[----:B------:R-:W0:Y:S08]  /*ef70*/  I2F.RP R9, R6 ;  /* 0x0000000600097306 */ /* 0x000e300000209400 */
[----:B0-----:R-:W0:Y:S02]  /*ef80*/  MUFU.RCP R9, R9 ;  /* 0x0000000900097308 */ /* 0x001e240000001000 */
[----:B0-----:R-:W-:-:S06]  /*ef90*/  VIADD R2, R9, 0xffffffe ;  /* 0x0ffffffe09027836 */ /* 0x001fcc0000000000 */
[----:B------:R0:W4:Y:S02]  /*efa0*/  F2I.FTZ.U32.TRUNC.NTZ R3, R2 ;  /* 0x0000000200037305 */ /* 0x000124000021f000 */
[----:B0-----:R-:W-:Y:S02]  /*efb0*/  IMAD.MOV.U32 R2, RZ, RZ, RZ ;  /* 0x000000ffff027224 */ /* 0x001fe400078e00ff */
[----:B----4-:R-:W-:-:S04]  /*efc0*/  IMAD.MOV R7, RZ, RZ, -R3 ;  /* 0x000000ffff077224 */ /* 0x010fc800078e0a03 */
        /* <DEDUP_REMOVED lines=11> */
[----:B------:R-:W-:Y:S01]  /*f080*/  @!P1 IMAD.IADD R5, R5, 0x1, -R6 ;  /* 0x0000000105059824 */ /* 0x000fe200078e0a06 */
[----:B------:R-:W-:Y:S02]  /*f090*/  @!P1 IADD3 R3, R3, 0x1, RZ ;  /* 0x0000000103039810 */ /* 0x000fe40007ffe0ff */
        /* <DEDUP_REMOVED lines=9> */
.L_x_1221:
[----:B------:R-:W-:Y:S01]  /*f130*/  UMOV UR4, URZ ;  /* 0x0000003f00047c82 */ /* 0x000fe20008000000 */
[----:B------:R-:W-:Y:S01]  /*f140*/  UMOV UR5, URZ ;  /* 0x0000003f00057c82 */ /* 0x000fe20008000000 */
[----:B------:R-:W-:Y:S01]  /*f150*/  ULDC UR6, c[0x0][0xd3c] ;  /* 0x00034f0000067ab9 */ /* 0x000fe20000000800 */
[----:B------:R-:W-:Y:S02]  /*f160*/  IMAD.MOV.U32 R16, RZ, RZ, R5 ;  /* 0x000000ffff107224 */ /* 0x000fe400078e0005 */
[----:B------:R-:W-:Y:S02]  /*f170*/  IMAD.U32 R17, RZ, RZ, UR4 ;  /* 0x00000004ff117e24 */ /* 0x000fe4000f8e00ff */
[----:B------:R-:W-:Y:S02]  /*f180*/  IMAD.U32 R18, RZ, RZ, UR5 ;  /* 0x00000005ff127e24 */ /* 0x000fe4000f8e00ff */
[----:B------:R-:W-:-:S07]  /*f190*/  IMAD.U32 R19, RZ, RZ, UR6 ;  /* 0x00000006ff137e24 */ /* 0x000fce000f8e00ff */
.L_x_1229:
[----:B---3--:R-:W3:Y:S01]  /*f1a0*/  S2R R0, SR_TID.X ;  /* 0x0000000000007919 */ /* 0x008ee20000002100 */
[----:B------:R-:W-:Y:S05]  /*f1b0*/  WARPSYNC.ALL ;  /* 0x0000000000007948 */ /* 0x000fea0003800000 */
[----:B------:R-:W-:Y:S01]  /*f1c0*/  BAR.SYNC.DEFER_BLOCKING 0x4, 0x180 ;  /* 0x0106000000007b1d */ /* 0x000fe20000010000 */
[----:B---3--:R-:W-:-:S04]  /*f1d0*/  LOP3.LUT R0, R0, 0x1f, RZ, 0xc0, !PT ;  /* 0x0000001f00007812 */ /* 0x008fc800078ec0ff */
[----:B------:R-:W-:-:S13]  /*f1e0*/  ISETP.NE.AND P0, PT, R0, RZ, PT ;  /* 0x000000ff0000720c */ /* 0x000fda0003f05270 */
[----:B------:R-:W3:Y:S01]  /*f1f0*/  @!P0 S2R R3, SR_CgaCtaId ;  /* 0x0000000000038919 */ /* 0x000ee20000008800 */
[----:B------:R-:W-:-:S04]  /*f200*/  @!P0 MOV R0, 0x400 ;  /* 0x0000040000008802 */ /* 0x000fc80000000f00 */
[----:B---3--:R-:W-:-:S05]  /*f210*/  @!P0 LEA R22, R3, R0, 0x18 ;  /* 0x0000000003168211 */ /* 0x008fca00078ec0ff */
[----:B------:R3:W-:Y:S01]  /*f220*/  @!P0 STS.128 [R22+0x324d0], R16 ;  /* 0x0324d01016008388 */ /* 0x0007e20000000c00 */
[----:B------:R-:W-:Y:S06]  /*f230*/  BAR.ARV 0x5, 0x180 ;  /* 0x0146000000007b1d */ /* 0x000fec0000002000 */
.L_x_1218:
[----:B------:R-:W-:Y:S02]  /*f240*/  ULDC UR4, c[0x0][0xd3c] ;  /* 0x00034f0000047ab9 */ /* 0x000fe40000000800 */
[----:B----4-:R-:W-:-:S13]  /*f250*/  ISETP.GE.AND P0, PT, R19, UR4, PT ;  /* 0x0000000413007c0c */ /* 0x010fda000bf06270 */
[----:B------:R-:W-:Y:S05]  /*f260*/  @!P0 BRA `(.L_x_1230) ;  /* 0xffffffb0003c8947 */ /* 0x000fea000383ffff */
[----:B------:R-:W-:Y:S05]  /*f270*/  BSYNC B8 ;  /* 0x0000000000087941 */ /* 0x000fea0003800000 */
.L_x_1163:
[----:B01----:R-:W4:Y:S01]  /*f280*/  LDL.LU R0, [R1+0x18] ;  /* 0x0000180001007983 */ /* 0x003f220000300800 */
        /* <DEDUP_REMOVED lines=11> */
.L_x_1369:
[----:B------:R-:W-:Y:S05]  /*f340*/  BSYNC B0 ;  /* 0x0000000000007941 */ /* 0x000fea0003800000 */
.L_x_1231:
[----:B------:R-:W-:-:S03]  /*f350*/  UMOV UR4, 0xffffffff ;  /* 0xffffffff00047882 */ /* 0x000fc60000000000 */
[----:B------:R-:W-:Y:S05]  /*f360*/  BRA.DIV UR4, `(.L_x_1233) ;  /* 0x0000004604407947 */ /* 0x000fea000b800000 */
[----:B0-----:R-:W0:Y:S02]  /*f370*/  S2R R0, SR_TID.X ;  /* 0x0000000000007919 */ /* 0x001e240000002100 */
[----:B0-----:R-:W-:-:S04]  /*f380*/  SHF.R.U32.HI R0, RZ, 0x5, R0 ;  /* 0x00000005ff007819 */ /* 0x001fc80000011600 */
[----:B------:R-:W-:-:S05]  /*f390*/  LOP3.LUT R0, R0, 0x3, RZ, 0xc0, !PT ;  /* 0x0000000300007812 */ /* 0x000fca00078ec0ff */
[----:B------:R0:W1:Y:S02]  /*f3a0*/  SHFL.IDX PT, R14, R0, RZ, 0x1f ;  /* 0x00001fff000e7589 */ /* 0x00006400000e0000 */
.L_x_1372:
[----:B-1----:R-:W-:Y:S01]  /*f3b0*/  ISETP.NE.AND P0, PT, R14, RZ, PT ;  /* 0x000000ff0e00720c */ /* 0x002fe20003f05270 */
[----:B------:R-:W-:-:S12]  /*f3c0*/  BSSY B0, `(.L_x_1234) ;  /* 0x0000026000007945 */ /* 0x000fd80003800000 */
[----:B------:R-:W-:Y:S05]  /*f3d0*/  @P0 BRA `(.L_x_1235) ;  /* 0x0000000000900947 */ /* 0x000fea0003800000 */
[----:B------:R-:W-:-:S03]  /*f3e0*/  UMOV UR4, 0xffffffff ;  /* 0xffffffff00047882 */ /* 0x000fc60000000000 */
[----:B------:R-:W-:Y:S05]  /*f3f0*/  BRA.DIV UR4, `(.L_x_1236) ;  /* 0x0000004604507947 */ /* 0x000fea000b800000 */
[----:B------:R-:W-:-:S13]  /*f400*/  ELECT P6, URZ, PT ;  /* 0x00000000003f782f */ /* 0x000fda00038c0000 */
.L_x_1375:
[----:B------:R-:W-:Y:S05]  /*f410*/  @!P6 BRA `(.L_x_1235) ;  /* 0x000000000080e947 */ /* 0x000fea0003800000 */
[----:B0-----:R-:W4:Y:S02]  /*f420*/  LDL R0, [R1+0x24] ;  /* 0x0000240001007983 */ /* 0x001f240000100800 */
[----:B----4-:R-:W-:-:S13]  /*f430*/  R2UR UR4, R0 ;  /* 0x00000000000472ca */ /* 0x010fda00000e0000 */
[----:B------:R-:W-:-:S06]  /*f440*/  ULOP3.LUT UR4, UR4, 0x2, URZ, 0xfc, !UPT ;  /* 0x0000000204047892 */ /* 0x000fcc000f8efc3f */
[----:B------:R-:W-:-:S05]  /*f450*/  IMAD.U32 R0, RZ, RZ, UR4 ;  /* 0x00000004ff007e24 */ /* 0x000fca000f8e00ff */
[----:B------:R-:W-:-:S13]  /*f460*/  ISETP.NE.AND P0, PT, R0, 0x3, PT ;  /* 0x000000030000780c */ /* 0x000fda0003f05270 */
[----:B------:R-:W-:Y:S05]  /*f470*/  @!P0 BRA `(.L_x_1237) ;  /* 0x0000000000048947 */ /* 0x000fea0003800000 */
[----:B------:R-:W-:Y:S01]  /*f480*/  BPT.TRAP 0x1 ;  /* 0x000000040000795c */ /* 0x000fe20000300000 */
.L_x_1237:
[C---:B------:R-:W-:Y:S01]  /*f490*/  IMAD R3, R24.reuse, 0x8, R5 ;  /* 0x0000000818037824 */ /* 0x040fe200078e0205 */
[----:B------:R-:W-:Y:S01]  /*f4a0*/  SHF.L.U32 R2, R27, 0x1f, RZ ;  /* 0x0000001f1b027819 */ /* 0x000fe200000006ff */
[----:B------:R-:W-:-:S03]  /*f4b0*/  VIADD R24, R24, 0x1 ;  /* 0x0000000118187836 */ /* 0x000fc60000000000 */
[----:B------:R-:W0:Y:S02]  /*f4c0*/  SYNCS.PHASECHK.TRANS64.TRYWAIT P1, [R3+URZ+0x32440], R2 ;  /* 0x03244002030075a7 */ /* 0x000e24000802017f */
[----:B------:R-:W-:-:S04]  /*f4d0*/  ISETP.NE.AND P2, PT, R24, 0x2, PT ;  /* 0x000000021800780c */ /* 0x000fc80003f45270 */
[----:B------:R-:W-:Y:S01]  /*f4e0*/  SEL R0, RZ, 0x1, P2 ;  /* 0x00000001ff007807 */ /* 0x000fe20001000000 */
[----:B0-----:R-:W-:Y:S08]  /*f4f0*/  @!P1 BRA `(.L_x_1238) ;  /* 0x0000004400309947 */ /* 0x001ff00003800000 */
.L_x_1376:
[----:B------:R-:W-:Y:S02]  /*f500*/  SEL R24, R24, RZ, P2 ;  /* 0x000000ff18187207 */ /* 0x000fe40001000000 */
[----:B------:R-:W-:Y:S01]  /*f510*/  LOP3.LUT R0, R27, R0, RZ, 0x3c, !PT ;  /* 0x000000001b007212 */ /* 0x000fe200078e3cff */
[----:B------:R-:W-:Y:S06]  /*f520*/  @!P0 BRA `(.L_x_1239) ;  /* 0x0000000000048947 */ /* 0x000fec0003800000 */
[----:B------:R-:W-:Y:S01]  /*f530*/  BPT.TRAP 0x1 ;  /* 0x000000040000795c */ /* 0x000fe20000300000 */
.L_x_1239:
[----:B------:R-:W-:Y:S01]  /*f540*/  IMAD R5, R24, 0x8, R5 ;  /* 0x0000000818057824 */ /* 0x000fe200078e0205 */
[----:B------:R-:W-:-:S04]  /*f550*/  SHF.L.U32 R0, R0, 0x1f, RZ ;  /* 0x0000001f00007819 */ /* 0x000fc800000006ff */
[----:B------:R-:W1:Y:S02]  /*f560*/  SYNCS.PHASECHK.TRANS64.TRYWAIT P1, [R5+URZ+0x32440], R0 ;  /* 0x03244000050075a7 */ /* 0x000e64000802017f */
[----:B-1----:R-:W-:Y:S05]  /*f570*/  @!P1 BRA `(.L_x_1240) ;  /* 0x0000004400249947 */ /* 0x002fea0003800000 */
.L_x_1377:
[----:B------:R-:W-:Y:S05]  /*f580*/  @!P0 BRA `(.L_x_1241) ;  /* 0x0000000000048947 */ /* 0x000fea0003800000 */
[----:B------:R-:W-:Y:S01]  /*f590*/  BPT.TRAP 0x1 ;  /* 0x000000040000795c */ /* 0x000fe20000300000 */
.L_x_1241:
[----:B------:R-:W4:Y:S02]  /*f5a0*/  SYNCS.PHASECHK.TRANS64.TRYWAIT P1, [R3+URZ+0x32460], R2 ;  /* 0x03246002030075a7 */ /* 0x000f24000802017f */
[----:B----4-:R-:W-:Y:S05]  /*f5b0*/  @!P1 BRA `(.L_x_1242) ;  /* 0x0000004400289947 */ /* 0x010fea0003800000 */
.L_x_1378:
[----:B------:R-:W-:Y:S05]  /*f5c0*/  @!P0 BRA `(.L_x_1243) ;  /* 0x0000000000048947 */ /* 0x000fea0003800000 */
[----:B------:R-:W-:Y:S01]  /*f5d0*/  BPT.TRAP 0x1 ;  /* 0x000000040000795c */ /* 0x000fe20000300000 */
.L_x_1243:
[----:B------:R0:W0:Y:S02]  /*f5e0*/  SYNCS.PHASECHK.TRANS64.TRYWAIT P0, [R5+URZ+0x32460], R0 ;  /* 0x03246000050075a7 */ /* 0x000024000800017f */
[----:B0-----:R-:W-:Y:S05]  /*f5f0*/  @!P0 NANOSLEEP.SYNCS 0x989680 ;  /* 0x009896800000895d */ /* 0x001fea0003900000 */
[----:B------:R-:W0:Y:S02]  /*f600*/  @!P0 SYNCS.PHASECHK.TRANS64 P0, [R5+URZ+0x32460], R0 ;  /* 0x03246000050085a7 */ /* 0x000e24000800007f */
[----:B0-----:R-:W-:Y:S05]  /*f610*/  @!P0 BRA `(.L_x_1243) ;  /* 0xfffffffc00f08947 */ /* 0x001fea000383ffff */
.L_x_1235:
[----:B------:R-:W-:Y:S05]  /*f620*/  BSYNC B0 ;  /* 0x0000000000007941 */ /* 0x000fea0003800000 */
.L_x_1234:
[----:B------:R-:W-:Y:S05]  /*f630*/  EXIT ;  /* 0x000000000000794d */ /* 0x000fea0003800000 */
.L_x_1110:
[----:B0-----:R-:W-:-:S04]  /*f640*/  IMAD.U32 R3, RZ, RZ, UR40 ;  /* 0x00000028ff037e24 */ /* 0x001fc8000f8e00ff */
[----:B------:R0:W1:Y:S03]  /*f650*/  SYNCS.PHASECHK.TRANS64.TRYWAIT P0, [R3+URZ+0x32400], R0 ;  /* 0x03240000030075a7 */ /* 0x000066000800017f */
[----:B-1----:R-:W-:Y:S05]  /*f660*/  @!P0 NANOSLEEP.SYNCS 0x989680 ;  /* 0x009896800000895d */ /* 0x002fea0003900000 */
[----:B------:R-:W1:Y:S02]  /*f670*/  @!P0 SYNCS.PHASECHK.TRANS64 P0, [R3+URZ+0x32400], R0 ;  /* 0x03240000030085a7 */ /* 0x000e64000800007f */
[----:B-1----:R-:W-:Y:S05]  /*f680*/  @!P0 BRA `(.L_x_1110) ;  /* 0xfffffffc00ec8947 */ /* 0x002fea000383ffff */
[----:B------:R-:W-:Y:S05]  /*f690*/  BRA `(.L_x_1244) ;  /* 0xffffff2000607947 */ /* 0x000fea000383ffff */
.L_x_1114:
[----:B-1----:R-:W-:-:S04]  /*f6a0*/  MOV R4, UR52 ;  /* 0x0000003400047c02 */ /* 0x002fc80008000f00 */
[----:B------:R1:W2:Y:S03]  /*f6b0*/  SYNCS.PHASECHK.TRANS64.TRYWAIT P1, [R4+URZ+0x32430], R3 ;  /* 0x03243003040075a7 */ /* 0x0002a6000802017f */
[----:B--2---:R-:W-:Y:S05]  /*f6c0*/  @!P1 NANOSLEEP.SYNCS 0x989680 ;  /* 0x009896800000995d */ /* 0x004fea0003900000 */
[----:B------:R-:W2:Y:S02]  /*f6d0*/  @!P1 SYNCS.PHASECHK.TRANS64 P1, [R4+URZ+0x32430], R3 ;  /* 0x03243003040095a7 */ /* 0x000ea4000802007f */
[----:B--2---:R-:W-:Y:S05]  /*f6e0*/  @!P1 BRA `(.L_x_1114) ;  /* 0xfffffffc00ec9947 */ /* 0x004fea000383ffff */
[----:B------:R-:W-:Y:S05]  /*f6f0*/  BRA `(.L_x_1113) ;  /* 0xffffff2000887947 */ /* 0x000fea000383ffff */
.L_x_1115:
[----:B--2---:R-:W-:-:S04]  /*f700*/  IMAD.U32 R5, RZ, RZ, UR40 ;  /* 0x00000028ff057e24 */ /* 0x004fc8000f8e00ff */
[----:B------:R2:W3:Y:S03]  /*f710*/  SYNCS.PHASECHK.TRANS64.TRYWAIT P1, [R5+URZ+0x32410], R0 ;  /* 0x03241000050075a7 */ /* 0x0004e6000802017f */
[----:B---3--:R-:W-:Y:S05]  /*f720*/  @!P1 NANOSLEEP.SYNCS 0x989680 ;  /* 0x009896800000995d */ /* 0x008fea0003900000 */
[----:B------:R-:W3:Y:S02]  /*f730*/  @!P1 SYNCS.PHASECHK.TRANS64 P1, [R5+URZ+0x32410], R0 ;  /* 0x03241000050095a7 */ /* 0x000ee4000802007f */
[----:B---3--:R-:W-:Y:S05]  /*f740*/  @!P1 BRA `(.L_x_1115) ;  /* 0xfffffffc00ec9947 */ /* 0x008fea000383ffff */
[----:B------:R-:W-:Y:S05]  /*f750*/  BRA `(.L_x_1245) ;  /* 0xffffff2400487947 */ /* 0x000fea000383ffff */
.L_x_1119:
[----:B--2---:R-:W-:-:S04]  /*f760*/  IMAD.U32 R0, RZ, RZ, UR52 ;  /* 0x00000034ff007e24 */ /* 0x004fc8000f8e00ff */
[----:B------:R2:W4:Y:S03]  /*f770*/  SYNCS.PHASECHK.TRANS64.TRYWAIT P1, [R0+URZ+0x32450], R3 ;  /* 0x03245003000075a7 */ /* 0x000526000802017f */
[----:B----4-:R-:W-:Y:S05]  /*f780*/  @!P1 NANOSLEEP.SYNCS 0x989680 ;  /* 0x009896800000995d */ /* 0x010fea0003900000 */
[----:B------:R-:W4:Y:S02]  /*f790*/  @!P1 SYNCS.PHASECHK.TRANS64 P1, [R0+URZ+0x32450], R3 ;  /* 0x03245003000095a7 */ /* 0x000f24000802007f */
[----:B----4-:R-:W-:Y:S05]  /*f7a0*/  @!P1 BRA `(.L_x_1119) ;  /* 0xfffffffc00ec9947 */ /* 0x010fea000383ffff */
[----:B------:R-:W-:Y:S05]  /*f7b0*/  BRA `(.L_x_1118) ;  /* 0xffffff2400507947 */ /* 0x000fea000383ffff */
.L_x_1126:
[----:B-1----:R-:W-:-:S04]  /*f7c0*/  IMAD.U32 R3, RZ, RZ, UR4 ;  /* 0x00000004ff037e24 */ /* 0x002fc8000f8e00ff */
[----:B------:R1:W2:Y:S03]  /*f7d0*/  SYNCS.PHASECHK.TRANS64.TRYWAIT P2, [R3+URZ+0x32430], R0 ;  /* 0x03243000030075a7 */ /* 0x0002a6000804017f */
[----:B--2---:R-:W-:Y:S05]  /*f7e0*/  @!P2 NANOSLEEP.SYNCS 0x989680 ;  /* 0x009896800000a95d */ /* 0x004fea0003900000 */
[----:B------:R-:W2:Y:S02]  /*f7f0*/  @!P2 SYNCS.PHASECHK.TRANS64 P2, [R3+URZ+0x32430], R0 ;  /* 0x032430000300a5a7 */ /* 0x000ea4000804007f */
[----:B--2---:R-:W-:Y:S05]  /*f800*/  @!P2 BRA `(.L_x_1126) ;  /* 0xfffffffc00eca947 */ /* 0x004fea000383ffff */
[----:B------:R-:W-:Y:S05]  /*f810*/  BRA `(.L_x_1125) ;  /* 0xffffff4400447947 */ /* 0x000fea000383ffff */
.L_x_1130:
[----:B-1----:R-:W-:-:S04]  /*f820*/  IMAD.U32 R3, RZ, RZ, UR4 ;  /* 0x00000004ff037e24 */ /* 0x002fc8000f8e00ff */
[----:B------:R1:W3:Y:S03]  /*f830*/  SYNCS.PHASECHK.TRANS64.TRYWAIT P2, [R3+URZ+0x32450], R0 ;  /* 0x03245000030075a7 */ /* 0x0002e6000804017f */
[----:B---3--:R-:W-:Y:S05]  /*f840*/  @!P2 NANOSLEEP.SYNCS 0x989680 ;  /* 0x009896800000a95d */ /* 0x008fea0003900000 */
[----:B------:R-:W3:Y:S02]  /*f850*/  @!P2 SYNCS.PHASECHK.TRANS64 P2, [R3+URZ+0x32450], R0 ;  /* 0x032450000300a5a7 */ /* 0x000ee4000804007f */
[----:B---3--:R-:W-:Y:S05]  /*f860*/  @!P2 BRA `(.L_x_1130) ;  /* 0xfffffffc00eca947 */ /* 0x008fea000383ffff */
[----:B------:R-:W-:Y:S05]  /*f870*/  BRA `(.L_x_1129) ;  /* 0xffffff4400c07947 */ /* 0x000fea000383ffff */
.L_x_1175:
[----:B------:R-:W-:Y:S01]  /*f880*/  SHF.R.U32.HI R9, RZ, 0x5, R21 ;  /* 0x00000005ff097819 */ /* 0x000fe20000011615 */
[----:B------:R-:W-:Y:S01]  /*f890*/  BSSY B0, `(.L_x_1246) ;  /* 0x0000009000007945 */ /* 0x000fe20003800000 */
[----:B------:R-:W-:Y:S02]  /*f8a0*/  IMAD.MOV.U32 R12, RZ, RZ, RZ ;  /* 0x000000ffff0c7224 */ /* 0x000fe400078e00ff */
[----:B------:R-:W-:Y:S01]  /*f8b0*/  LOP3.LUT R9, R9, 0x3, RZ, 0xc0, !PT ;  /* 0x0000000309097812 */ /* 0x000fe200078ec0ff */
[----:B------:R-:W-:Y:S02]  /*f8c0*/  IMAD.MOV.U32 R11, RZ, RZ, 0x1f ;  /* 0x0000001fff0b7424 */ /* 0x000fe400078e00ff */
[----:B------:R-:W-:Y:S02]  /*f8d0*/  IMAD.MOV.U32 R15, RZ, RZ, -0x1 ;  /* 0xffffffffff0f7424 */ /* 0x000fe400078e00ff */
[----:B------:R-:W-:-:S07]  /*f8e0*/  IMAD.MOV.U32 R13, RZ, RZ, R9 ;  /* 0x000000ffff0d7224 */ /* 0x000fce00078e0009 */
[----:B-----5:R-:W-:Y:S05]  /*f8f0*/  WARPSYNC.COLLECTIVE R15, `(.L_x_1247) ;  /* 0x000000000f087348 */ /* 0x020fea0003c00000 */
[----:B------:R0:W1:Y:S02]  /*f900*/  SHFL.IDX P6, R14, R13, R12, R11 ;  /* 0x0000000c0d0e7389 */ /* 0x00006400000c000b */
[----:B01---5:R-:W-:Y:S01]  /*f910*/  ENDCOLLECTIVE ;  /* 0x000000000000791b */ /* 0x023fe20003800000 */
.L_x_1247:
[----:B------:R-:W-:Y:S05]  /*f920*/  BSYNC B0 ;  /* 0x0000000000007941 */ /* 0x000fea0003800000 */
.L_x_1246:
[----:B------:R-:W-:Y:S05]  /*f930*/  BRA `(.L_x_1248) ;  /* 0xffffffb400dc7947 */ /* 0x000fea000383ffff */
.L_x_1178:
[----:B0-----:R0:W1:Y:S02]  /*f940*/  SYNCS.PHASECHK.TRANS64.TRYWAIT P0, [R25+URZ+0x32440], R0 ;  /* 0x03244000190075a7 */ /* 0x001064000800017f */
[----:B-1----:R-:W-:Y:S05]  /*f950*/  @!P0 NANOSLEEP.SYNCS 0x989680 ;  /* 0x009896800000895d */ /* 0x002fea0003900000 */
[----:B------:R-:W1:Y:S02]  /*f960*/  @!P0 SYNCS.PHASECHK.TRANS64 P0, [R25+URZ+0x32440], R0 ;  /* 0x03244000190085a7 */ /* 0x000e64000800007f */
[----:B-1----:R-:W-:Y:S05]  /*f970*/  @!P0 BRA `(.L_x_1178) ;  /* 0xfffffffc00f08947 */ /* 0x002fea000383ffff */
[----:B------:R-:W-:Y:S05]  /*f980*/  BRA `(.L_x_1249) ;  /* 0xffffffb8000c7947 */ /* 0x000fea000383ffff */
.L_x_1179:
        /* <DEDUP_REMOVED lines=8> */
.L_x_1251:
[----:B------:R-:W-:Y:S05]  /*fa10*/  BSYNC B0 ;  /* 0x0000000000007941 */ /* 0x000fea0003800000 */
.L_x_1250:
[----:B------:R-:W-:Y:S01]  /*fa20*/  IMAD.MOV.U32 R13, RZ, RZ, R0 ;  /* 0x000000ffff0d7224 */ /* 0x000fe200078e0000 */
[----:B------:R-:W-:Y:S01]  /*fa30*/  MOV R15, 0xffffffff ;  /* 0xffffffff000f7802 */ /* 0x000fe20000000f00 */
[----:B------:R-:W-:Y:S02]  /*fa40*/  IMAD.MOV.U32 R12, RZ, RZ, RZ ;  /* 0x000000ffff0c7224 */ /* 0x000fe400078e00ff */
[----:B------:R-:W-:Y:S02]  /*fa50*/  IMAD.MOV.U32 R11, RZ, RZ, 0x181f ;  /* 0x0000181fff0b7424 */ /* 0x000fe400078e00ff */
[----:B------:R-:W-:Y:S02]  /*fa60*/  IMAD.MOV.U32 R2, RZ, RZ, R14 ;  /* 0x000000ffff027224 */ /* 0x000fe400078e000e */
[----:B------:R-:W-:-:S07]  /*fa70*/  @P0 IMAD R6, R5, 0x2, R22 ;  /* 0x0000000205060824 */ /* 0x000fce00078e0216 */
[----:B------:R-:W-:Y:S05]  /*fa80*/  WARPSYNC.COLLECTIVE R15, `(.L_x_1252) ;  /* 0x000000000f087348 */ /* 0x000fea0003c00000 */
[----:B------:R0:W1:Y:S02]  /*fa90*/  SHFL.IDX P6, R14, R13, R12, R11 ;  /* 0x0000000c0d0e7389 */ /* 0x00006400000c000b */
[----:B01----:R-:W-:Y:S01]  /*faa0*/  ENDCOLLECTIVE ;  /* 0x000000000000791b */ /* 0x003fe20003800000 */
.L_x_1252:
[----:B------:R-:W-:Y:S02]  /*fab0*/  IMAD.MOV.U32 R13, RZ, RZ, R4 ;  /* 0x000000ffff0d7224 */ /* 0x000fe400078e0004 */
[----:B------:R-:W-:Y:S02]  /*fac0*/  IMAD.MOV.U32 R12, RZ, RZ, 0x1 ;  /* 0x00000001ff0c7424 */ /* 0x000fe400078e00ff */
[----:B------:R-:W-:-:S07]  /*fad0*/  IMAD.MOV.U32 R3, RZ, RZ, R14 ;  /* 0x000000ffff037224 */ /* 0x000fce00078e000e */
[----:B------:R-:W-:Y:S05]  /*fae0*/  WARPSYNC.COLLECTIVE R15, `(.L_x_1253) ;  /* 0x000000000f087348 */ /* 0x000fea0003c00000 */
[----:B------:R0:W1:Y:S02]  /*faf0*/  SHFL.IDX P6, R14, R13, R12, R11 ;  /* 0x0000000c0d0e7389 */ /* 0x00006400000c000b */
[----:B01----:R-:W-:Y:S01]  /*fb00*/  ENDCOLLECTIVE ;  /* 0x000000000000791b */ /* 0x003fe20003800000 */
.L_x_1253:
        /* <DEDUP_REMOVED lines=15> */
.L_x_1254:
[----:B------:R-:W-:Y:S02]  /*fc00*/  @P0 IMAD R6, R5, 0x2, R22 ;  /* 0x0000000205060824 */ /* 0x000fe400078e0216 */
[----:B------:R-:W-:Y:S02]  /*fc10*/  IMAD.MOV.U32 R13, RZ, RZ, R4 ;  /* 0x000000ffff0d7224 */ /* 0x000fe400078e0004 */
[----:B------:R-:W-:Y:S02]  /*fc20*/  IMAD.MOV.U32 R12, RZ, RZ, 0x2 ;  /* 0x00000002ff0c7424 */ /* 0x000fe400078e00ff */
[----:B------:R-:W-:-:S07]  /*fc30*/  IMAD.MOV.U32 R3, RZ, RZ, R14 ;  /* 0x000000ffff037224 */ /* 0x000fce00078e000e */
[----:B------:R-:W-:Y:S05]  /*fc40*/  WARPSYNC.COLLECTIVE R15, `(.L_x_1255) ;  /* 0x000000000f087348 */ /* 0x000fea0003c00000 */
[----:B------:R0:W1:Y:S02]  /*fc50*/  SHFL.IDX P6, R14, R13, R12, R11 ;  /* 0x0000000c0d0e7389 */ /* 0x00006400000c000b */
[----:B01----:R-:W-:Y:S01]  /*fc60*/  ENDCOLLECTIVE ;  /* 0x000000000000791b */ /* 0x003fe20003800000 */
.L_x_1255:
        /* <DEDUP_REMOVED lines=15> */
.L_x_1256:
[----:B------:R-:W-:Y:S01]  /*fd60*/  @P0 LEA R6, R5, R22, 0x1 ;  /* 0x0000001605060211 */ /* 0x000fe200078e08ff */
[----:B------:R-:W-:Y:S02]  /*fd70*/  IMAD.MOV.U32 R13, RZ, RZ, R4 ;  /* 0x000000ffff0d7224 */ /* 0x000fe400078e0004 */
[----:B------:R-:W-:Y:S02]  /*fd80*/  IMAD.MOV.U32 R12, RZ, RZ, 0x3 ;  /* 0x00000003ff0c7424 */ /* 0x000fe400078e00ff */
[----:B------:R-:W-:-:S07]  /*fd90*/  IMAD.MOV.U32 R3, RZ, RZ, R14 ;  /* 0x000000ffff037224 */ /* 0x000fce00078e000e */
[----:B------:R-:W-:Y:S05]  /*fda0*/  WARPSYNC.COLLECTIVE R15, `(.L_x_1257) ;  /* 0x000000000f087348 */ /* 0x000fea0003c00000 */
[----:B------:R0:W1:Y:S02]  /*fdb0*/  SHFL.IDX P6, R14, R13, R12, R11 ;  /* 0x0000000c0d0e7389 */ /* 0x00006400000c000b */
[----:B01----:R-:W-:Y:S01]  /*fdc0*/  ENDCOLLECTIVE ;  /* 0x000000000000791b */ /* 0x003fe20003800000 */
.L_x_1257:
        /* <DEDUP_REMOVED lines=15> */
.L_x_1258:
[----:B------:R-:W-:Y:S02]  /*fec0*/  @P0 IMAD R6, R5, 0x2, R22 ;  /* 0x0000000205060824 */ /* 0x000fe400078e0216 */
[----:B------:R-:W-:Y:S02]  /*fed0*/  IMAD.MOV.U32 R13, RZ, RZ, R4 ;  /* 0x000000ffff0d7224 */ /* 0x000fe400078e0004 */
[----:B------:R-:W-:Y:S02]  /*fee0*/  IMAD.MOV.U32 R12, RZ, RZ, 0x4 ;  /* 0x00000004ff0c7424 */ /* 0x000fe400078e00ff */
[----:B------:R-:W-:-:S07]  /*fef0*/  IMAD.MOV.U32 R3, RZ, RZ, R14 ;  /* 0x000000ffff037224 */ /* 0x000fce00078e000e */
[----:B------:R-:W-:Y:S05]  /*ff00*/  WARPSYNC.COLLECTIVE R15, `(.L_x_1259) ;  /* 0x000000000f087348 */ /* 0x000fea0003c00000 */
[----:B------:R0:W1:Y:S02]  /*ff10*/  SHFL.IDX P6, R14, R13, R12, R11 ;  /* 0x0000000c0d0e7389 */ /* 0x00006400000c000b */
[----:B01----:R-:W-:Y:S01]  /*ff20*/  ENDCOLLECTIVE ;  /* 0x000000000000791b */ /* 0x003fe20003800000 */
.L_x_1259:
        /* <DEDUP_REMOVED lines=15> */
.L_x_1260:
[----:B------:R-:W-:Y:S02]  /*10020*/  @P0 IMAD R6, R5, 0x2, R22 ;  /* 0x0000000205060824 */ /* 0x000fe400078e0216 */
[----:B------:R-:W-:Y:S02]  /*10030*/  IMAD.MOV.U32 R13, RZ, RZ, R4 ;  /* 0x000000ffff0d7224 */ /* 0x000fe400078e0004 */
[----:B------:R-:W-:Y:S02]  /*10040*/  IMAD.MOV.U32 R12, RZ, RZ, 0x5 ;  /* 0x00000005ff0c7424 */ /* 0x000fe400078e00ff */
[----:B------:R-:W-:-:S07]  /*10050*/  IMAD.MOV.U32 R3, RZ, RZ, R14 ;  /* 0x000000ffff037224 */ /* 0x000fce00078e000e */
[----:B------:R-:W-:Y:S05]  /*10060*/  WARPSYNC.COLLECTIVE R15, `(.L_x_1261) ;  /* 0x000000000f087348 */ /* 0x000fea0003c00000 */
[----:B------:R0:W1:Y:S02]  /*10070*/  SHFL.IDX P6, R14, R13, R12, R11 ;  /* 0x0000000c0d0e7389 */ /* 0x00006400000c000b */
[----:B01----:R-:W-:Y:S01]  /*10080*/  ENDCOLLECTIVE ;  /* 0x000000000000791b */ /* 0x003fe20003800000 */
.L_x_1261:
[----:B------:R-:W-:-:S05]  /*10090*/  @P0 LEA R3, P1, R7, R3, 0x1 ;  /* 0x0000000307030211 */ /* 0x000fca00078208ff */
[----:B------:R-:W-:-:S05]  /*100a0*/  @P0 IMAD.X R2, RZ, RZ, R2, P1 ;  /* 0x000000ffff020224 */ /* 0x000fca00008e0602 */
[----:B------:R-:W-:Y:S01]  /*100b0*/  @P0 LOP3.LUT R3, R3, R2, RZ, 0x3c, !PT ;  /* 0x0000000203030212 */ /* 0x000fe200078e3cff */
[----:B------:R-:W-:-:S03]  /*100c0*/  IMAD.MOV.U32 R13, RZ, RZ, R0 ;  /* 0x000000ffff0d7224 */ /* 0x000fc600078e0000 */
[----:B------:R-:W-:-:S04]  /*100d0*/  @P0 LOP3.LUT R2, R3, R2, RZ, 0x3c, !PT ;  /* 0x0000000203020212 */ /* 0x000fc800078e3cff */
[----:B------:R-:W-:Y:S02]  /*100e0*/  @P0 LOP3.LUT R3, R3, R2, RZ, 0x3c, !PT ;  /* 0x0000000203030212 */ /* 0x000fe400078e3cff */
[----:B------:R-:W-:-:S07]  /*100f0*/  MOV R4, R14 ;  /* 0x0000000e00047202 */ /* 0x000fce0000000f00 */
[----:B------:R-:W-:Y:S05]  /*10100*/  WARPSYNC.COLLECTIVE R15, `(.L_x_1262) ;  /* 0x000000000f087348 */ /* 0x000fea0003c00000 */
[----:B------:R0:W1:Y:S02]  /*10110*/  SHFL.IDX P6, R14, R13, R12, R11 ;  /* 0x0000000c0d0e7389 */ /* 0x00006400000c000b */
[----:B01----:R-:W-:Y:S01]  /*10120*/  ENDCOLLECTIVE ;  /* 0x000000000000791b */ /* 0x003fe20003800000 */
.L_x_1262:
[----:B------:R-:W-:Y:S01]  /*10130*/  @!PT LDS RZ, [RZ] ;  /* 0x00000000fffff984 */ /* 0x000fe20000000800 */
[----:B------:R-:W-:Y:S01]  /*10140*/  @!PT LDS RZ, [RZ] ;  /* 0x00000000fffff984 */ /* 0x000fe20000000800 */
[----:B------:R-:W-:Y:S01]  /*10150*/  @!PT LDS RZ, [RZ] ;  /* 0x00000000fffff984 */ /* 0x000fe20000000800 */
[----:B------:R0:W-:Y:S01]  /*10160*/  @P0 LDGSTS.E.BYPASS.LTC128B.128 [R6+0x1e400], desc[UR36][R2.64], !P2 ;  /* 0x1e40000002060fae */ /* 0x0001e2000d101d64 */
[----:B------:R-:W-:Y:S01]  /*10170*/  IMAD.MOV.U32 R0, RZ, RZ, R14 ;  /* 0x000000ffff007224 */ /* 0x000fe200078e000e */
[----:B------:R-:W-:Y:S06]  /*10180*/  BRA `(.L_x_1263) ;  /* 0xffffffb4007c7947 */ /* 0x000fec000383ffff */
.L_x_1184:
[----:B------:R0:W5:Y:S01]  /*10190*/  LDL.LU R6, [R1+0x8] ;  /* 0x0000080001067983 */ /* 0x0001620000300800 */
[----:B------:R-:W-:Y:S01]  /*101a0*/  IMAD.MOV.U32 R13, RZ, RZ, R5 ;  /* 0x000000ffff0d7224 */ /* 0x000fe200078e0005 */
[----:B------:R-:W-:Y:S01]  /*101b0*/  LOP3.LUT R23, R23, 0xffffdfff, RZ, 0xc0, !PT ;  /* 0xffffdfff17177812 */ /* 0x000fe200078ec0ff */
[----:B------:R-:W-:Y:S02]  /*101c0*/  IMAD.MOV.U32 R12, RZ, RZ, RZ ;  /* 0x000000ffff0c7224 */ /* 0x000fe400078e00ff */
[----:B------:R-:W-:Y:S02]  /*101d0*/  IMAD.MOV.U32 R11, RZ, RZ, 0x181f ;  /* 0x0000181fff0b7424 */ /* 0x000fe400078e00ff */
[----:B------:R-:W-:Y:S02]  /*101e0*/  IMAD.MOV.U32 R15, RZ, RZ, -0x1 ;  /* 0xffffffffff0f7424 */ /* 0x000fe400078e00ff */
[----:B0-----:R-:W-:-:S07]  /*101f0*/  IMAD.IADD R4, R21, 0x1, R4 ;  /* 0x0000000115047824 */ /* 0x001fce00078e0204 */
[----:B-----5:R-:W-:Y:S05]  /*10200*/  WARPSYNC.COLLECTIVE R15, `(.L_x_1264) ;  /* 0x000000000f087348 */ /* 0x020fea0003c00000 */
[----:B------:R0:W1:Y:S02]  /*10210*/  SHFL.IDX P6, R14, R13, R12, R11 ;  /* 0x0000000c0d0e7389 */ /* 0x00006400000c000b */
[----:B01---5:R-:W-:Y:S01]  /*10220*/  ENDCOLLECTIVE ;  /* 0x000000000000791b */ /* 0x023fe20003800000 */
.L_x_1264:
[----:B------:R-:W-:Y:S02]  /*10230*/  IMAD.MOV.U32 R13, RZ, RZ, R0 ;  /* 0x000000ffff0d7224 */ /* 0x000fe400078e0000 */
[----:B------:R-:W-:-:S07]  /*10240*/  IMAD.MOV.U32 R3, RZ, RZ, R14 ;  /* 0x000000ffff037224 */ /* 0x000fce00078e000e */
[----:B------:R-:W-:Y:S05]  /*10250*/  WARPSYNC.COLLECTIVE R15, `(.L_x_1265) ;  /* 0x000000000f087348 */ /* 0x000fea0003c00000 */
[----:B------:R0:W1:Y:S02]  /*10260*/  SHFL.IDX P6, R14, R13, R12, R11 ;  /* 0x0000000c0d0e7389 */ /* 0x00006400000c000b */
[----:B01----:R-:W-:Y:S01]  /*10270*/  ENDCOLLECTIVE ;  /* 0x000000000000791b */ /* 0x003fe20003800000 */
.L_x_1265:
[----:B------:R-:W-:Y:S02]  /*10280*/  IMAD.MOV.U32 R13, RZ, RZ, R5 ;  /* 0x000000ffff0d7224 */ /* 0x000fe400078e0005 */
[----:B------:R-:W-:Y:S02]  /*10290*/  IMAD.MOV.U32 R12, RZ, RZ, 0x1 ;  /* 0x00000001ff0c7424 */ /* 0x000fe400078e00ff */
[----:B------:R-:W-:-:S07]  /*102a0*/  IMAD.MOV.U32 R10, RZ, RZ, R14 ;  /* 0x000000ffff0a7224 */ /* 0x000fce00078e000e */
[----:B------:R-:W-:Y:S05]  /*102b0*/  WARPSYNC.COLLECTIVE R15, `(.L_x_1266) ;  /* 0x000000000f087348 */ /* 0x000fea0003c00000 */
[----:B------:R0:W1:Y:S02]  /*102c0*/  SHFL.IDX P6, R14, R13, R12, R11 ;  /* 0x0000000c0d0e7389 */ /* 0x00006400000c000b */
[----:B01----:R-:W-:Y:S01]  /*102d0*/  ENDCOLLECTIVE ;  /* 0x000000000000791b */ /* 0x003fe20003800000 */
.L_x_1266:
[----:B------:R-:W-:Y:S01]  /*102e0*/  MOV R13, R0 ;  /* 0x00000000000d7202 */ /* 0x000fe20000000f00 */
[----:B------:R-:W-:-:S05]  /*102f0*/  IMAD R6, R6, R7, RZ ;  /* 0x0000000706067224 */ /* 0x000fca00078e02ff */
[----:B------:R-:W-:-:S13]  /*10300*/  ISETP.GE.AND P2, PT, R4, R6, PT ;  /* 0x000000060400720c */ /* 0x000fda0003f46270 */
[----:B------:R-:W-:Y:S02]  /*10310*/  @!P2 LEA R10, P1, R20, R10, 0x1 ;  /* 0x0000000a140aa211 */ /* 0x000fe400078208ff */
[----:B------:R-:W-:-:S03]  /*10320*/  @P2 LOP3.LUT R23, R23, 0x2000, RZ, 0xfc, !PT ;  /* 0x0000200017172812 */ /* 0x000fc600078efcff */
[----:B------:R-:W-:Y:S01]  /*10330*/  @!P2 IMAD.X R3, RZ, RZ, R3, P1 ;  /* 0x000000ffff03a224 */ /* 0x000fe200008e0603 */
[----:B------:R-:W-:Y:S01]  /*10340*/  LOP3.LUT R23, R23, 0xffffefff, RZ, 0xc0, !PT ;  /* 0xffffefff17177812 */ /* 0x000fe200078ec0ff */
[----:B------:R-:W-:-:S05]  /*10350*/  @!P2 IMAD.MOV.U32 R2, RZ, RZ, R10 ;  /* 0x000000ffff02a224 */ /* 0x000fca00078e000a */
        /* <DEDUP_REMOVED lines=10> */
.L_x_1267:
[----:B------:R-:W-:Y:S01]  /*10400*/  @P2 LOP3.LUT R23, R23, 0x1000, RZ, 0xfc, !PT ;  /* 0x0000100017172812 */ /* 0x000fe200078efcff */
[----:B------:R-:W-:-:S03]  /*10410*/  IMAD.MOV.U32 R13, RZ, RZ, R5 ;  /* 0x000000ffff0d7224 */ /* 0x000fc600078e0005 */
[----:B------:R-:W-:Y:S01]  /*10420*/  LOP3.LUT R23, R23, 0xfffff7ff, RZ, 0xc0, !PT ;  /* 0xfffff7ff17177812 */ /* 0x000fe200078ec0ff */
[----:B------:R-:W-:Y:S02]  /*10430*/  IMAD.MOV.U32 R12, RZ, RZ, 0x2 ;  /* 0x00000002ff0c7424 */ /* 0x000fe400078e00ff */
[----:B------:R-:W-:-:S07]  /*10440*/  IMAD.MOV.U32 R7, RZ, RZ, R14 ;  /* 0x000000ffff077224 */ /* 0x000fce00078e000e */
[----:B------:R-:W-:Y:S05]  /*10450*/  WARPSYNC.COLLECTIVE R15, `(.L_x_1268) ;  /* 0x000000000f087348 */ /* 0x000fea0003c00000 */
[----:B------:R0:W1:Y:S02]  /*10460*/  SHFL.IDX P6, R14, R13, R12, R11 ;  /* 0x0000000c0d0e7389 */ /* 0x00006400000c000b */
[----:B01----:R-:W-:Y:S01]  /*10470*/  ENDCOLLECTIVE ;  /* 0x000000000000791b */ /* 0x003fe20003800000 */
.L_x_1268:
        /* <DEDUP_REMOVED lines=15> */
.L_x_1269:
[----:B------:R-:W-:Y:S01]  /*10570*/  @P2 LOP3.LUT R23, R23, 0x800, RZ, 0xfc, !PT ;  /* 0x0000080017172812 */ /* 0x000fe200078efcff */
[----:B------:R-:W-:-:S03]  /*10580*/  IMAD.MOV.U32 R13, RZ, RZ, R5 ;  /* 0x000000ffff0d7224 */ /* 0x000fc600078e0005 */
[----:B------:R-:W-:Y:S01]  /*10590*/  LOP3.LUT R23, R23, 0xfffffdff, RZ, 0xc0, !PT ;  /* 0xfffffdff17177812 */ /* 0x000fe200078ec0ff */
[----:B------:R-:W-:Y:S02]  /*105a0*/  IMAD.MOV.U32 R12, RZ, RZ, 0x3 ;  /* 0x00000003ff0c7424 */ /* 0x000fe400078e00ff */
[----:B------:R-:W-:-:S05]  /*105b0*/  IMAD.MOV.U32 R11, RZ, RZ, R14 ;  /* 0x000000ffff0b7224 */ /* 0x000fca00078e000e */
[----:B------:R-:W-:-:S05]  /*105c0*/  @!P2 LEA R11, P1, R20, R11, 0x1 ;  /* 0x0000000b140ba211 */ /* 0x000fca00078208ff */
[----:B------:R-:W-:Y:S02]  /*105d0*/  @!P2 IMAD.X R8, RZ, RZ, R2, P1 ;  /* 0x000000ffff08a224 */ /* 0x000fe400008e0602 */
[----:B------:R-:W-:Y:S01]  /*105e0*/  @!P2 IMAD.MOV.U32 R2, RZ, RZ, R11 ;  /* 0x000000ffff02a224 */ /* 0x000fe200078e000b */
[----:B------:R-:W-:Y:S01]  /*105f0*/  MOV R11, 0x181f ;  /* 0x0000181f000b7802 */ /* 0x000fe20000000f00 */
[----:B------:R-:W-:-:S07]  /*10600*/  @!P2 IMAD.MOV.U32 R3, RZ, RZ, R8 ;  /* 0x000000ffff03a224 */ /* 0x000fce00078e0008 */
[----:B------:R-:W-:Y:S05]  /*10610*/  WARPSYNC.COLLECTIVE R15, `(.L_x_1270) ;  /* 0x000000000f087348 */ /* 0x000fea0003c00000 */
[----:B------:R0:W1:Y:S02]  /*10620*/  SHFL.IDX P6, R14, R13, R12, R11 ;  /* 0x0000000c0d0e7389 */ /* 0x00006400000c000b */
[----:B01----:R-:W-:Y:S01]  /*10630*/  ENDCOLLECTIVE ;  /* 0x000000000000791b */ /* 0x003fe20003800000 */
.L_x_1270:
[----:B------:R-:W-:Y:S01]  /*10640*/  @!PT LDS RZ, [RZ] ;  /* 0x00000000fffff984 */ /* 0x000fe20000000800 */
[----:B------:R-:W-:Y:S01]  /*10650*/  @!PT LDS RZ, [RZ] ;  /* 0x00000000fffff984 */ /* 0x000fe20000000800 */
[----:B------:R-:W-:Y:S01]  /*10660*/  @!PT LDS RZ, [RZ] ;  /* 0x00000000fffff984 */ /* 0x000fe20000000800 */
[----:B------:R0:W-:Y:S01]  /*10670*/  @!P2 LDGSTS.E.BYPASS.LTC128B.128 [R26+0x19400], desc[UR36][R2.64], !P0 ;  /* 0x19400000021aafae */ /* 0x0001e2000c101d64 */
[----:B------:R-:W-:Y:S02]  /*10680*/  IMAD.MOV.U32 R13, RZ, RZ, R0 ;  /* 0x000000ffff0d7224 */ /* 0x000fe400078e0000 */
[----:B0-----:R-:W-:-:S05]  /*10690*/  VIADD R2, R4, 0x30 ;  /* 0x0000003004027836 */ /* 0x001fca0000000000 */
[----:B------:R-:W-:Y:S01]  /*106a0*/  ISETP.GE.AND P2, PT, R2, R6, PT ;  /* 0x000000060200720c */ /* 0x000fe20003f46270 */
[----:B------:R-:W-:-:S12]  /*106b0*/  IMAD.MOV.U32 R2, RZ, RZ, R14 ;  /* 0x000000ffff027224 */ /* 0x000fd800078e000e */
[----:B------:R-:W-:Y:S05]  /*106c0*/  WARPSYNC.COLLECTIVE R15, `(.L_x_1271) ;  /* 0x000000000f087348 */ /* 0x000fea0003c00000 */
[----:B------:R0:W1:Y:S02]  /*106d0*/  SHFL.IDX P6, R14, R13, R12, R11 ;  /* 0x0000000c0d0e7389 */ /* 0x00006400000c000b */
[----:B01----:R-:W-:Y:S01]  /*106e0*/  ENDCOLLECTIVE ;  /* 0x000000000000791b */ /* 0x003fe20003800000 */
.L_x_1271:
[----:B------:R-:W-:-:S04]  /*106f0*/  @P2 LOP3.LUT R23, R23, 0x200, RZ, 0xfc, !PT ;  /* 0x0000020017172812 */ /* 0x000fc800078efcff */
[----:B------:R-:W-:Y:S01]  /*10700*/  LOP3.LUT R23, R23, 0xfffffeff, RZ, 0xc0, !PT ;  /* 0xfffffeff17177812 */ /* 0x000fe200078ec0ff */
[----:B------:R-:W-:-:S05]  /*10710*/  IMAD.MOV.U32 R12, RZ, RZ, R14 ;  /* 0x000000ffff0c7224 */ /* 0x000fca00078e000e */
[----:B------:R-:W-:Y:S01]  /*10720*/  @!P2 LEA R14, P1, R20, R12, 0x1 ;  /* 0x0000000c140ea211 */ /* 0x000fe200078208ff */
[----:B------:R-:W-:-:S04]  /*10730*/  IMAD.MOV.U32 R12, RZ, RZ, 0x4 ;  /* 0x00000004ff0c7424 */ /* 0x000fc800078e00ff */
[----:B------:R-:W-:Y:S02]  /*10740*/  @!P2 IMAD.X R13, RZ, RZ, R2, P1 ;  /* 0x000000ffff0da224 */ /* 0x000fe400008e0602 */
[----:B------:R-:W-:Y:S02]  /*10750*/  @!P2 IMAD.MOV.U32 R2, RZ, RZ, R14 ;  /* 0x000000ffff02a224 */ /* 0x000fe400078e000e */
[----:B------:R-:W-:Y:S02]  /*10760*/  @!P2 IMAD.MOV.U32 R3, RZ, RZ, R13 ;  /* 0x000000ffff03a224 */ /* 0x000fe400078e000d */
[----:B------:R-:W-:-:S03]  /*10770*/  IMAD.MOV.U32 R13, RZ, RZ, R5 ;  /* 0x000000ffff0d7224 */ /* 0x000fc600078e0005 */
[----:B------:R-:W-:Y:S01]  /*10780*/  @!PT LDS RZ, [RZ] ;  /* 0x00000000fffff984 */ /* 0x000fe20000000800 */
[----:B------:R-:W-:Y:S01]  /*10790*/  @!PT LDS RZ, [RZ] ;  /* 0x00000000fffff984 */ /* 0x000fe20000000800 */
[----:B------:R-:W-:Y:S01]  /*107a0*/  @!PT LDS RZ, [RZ] ;  /* 0x00000000fffff984 */ /* 0x000fe20000000800 */
[----:B------:R0:W-:Y:S04]  /*107b0*/  @!P2 LDGSTS.E.BYPASS.LTC128B.128 [R26+0x19c00], desc[UR36][R2.64], !P0 ;  /* 0x19c00000021aafae */ /* 0x0001e8000c101d64 */
[----:B0-----:R-:W-:Y:S05]  /*107c0*/  WARPSYNC.COLLECTIVE R15, `(.L_x_1272) ;  /* 0x000000000f087348 */ /* 0x001fea0003c00000 */
[----:B------:R1:W2:Y:S02]  /*107d0*/  SHFL.IDX P6, R14, R13, R12, R11 ;  /* 0x0000000c0d0e7389 */ /* 0x0002a400000c000b */
[----:B012---:R-:W-:Y:S01]  /*107e0*/  ENDCOLLECTIVE ;  /* 0x000000000000791b */ /* 0x007fe20003800000 */
.L_x_1272:
[----:B------:R-:W-:-:S05]  /*107f0*/  VIADD R2, R4, 0x40 ;  /* 0x0000004004027836 */ /* 0x000fca0000000000 */
[----:B------:R-:W-:Y:S01]  /*10800*/  ISETP.GE.AND P2, PT, R2, R6, PT ;  /* 0x000000060200720c */ /* 0x000fe20003f46270 */
[----:B------:R-:W-:Y:S02]  /*10810*/  IMAD.MOV.U32 R13, RZ, RZ, R0 ;  /* 0x000000ffff0d7224 */ /* 0x000fe400078e0000 */
[----:B------:R-:W-:-:S10]  /*10820*/  IMAD.MOV.U32 R2, RZ, RZ, R14 ;  /* 0x000000ffff027224 */ /* 0x000fd400078e000e */
[----:B------:R-:W-:Y:S05]  /*10830*/  WARPSYNC.COLLECTIVE R15, `(.L_x_1273) ;  /* 0x000000000f087348 */ /* 0x000fea0003c00000 */
[----:B------:R0:W1:Y:S02]  /*10840*/  SHFL.IDX P6, R14, R13, R12, R11 ;  /* 0x0000000c0d0e7389 */ /* 0x00006400000c000b */
[----:B01----:R-:W-:Y:S01]  /*10850*/  ENDCOLLECTIVE ;  /* 0x000000000000791b */ /* 0x003fe20003800000 */
.L_x_1273:
[----:B------:R-:W-:-:S04]  /*10860*/  @P2 LOP3.LUT R23, R23, 0x100, RZ, 0xfc, !PT ;  /* 0x0000010017172812 */ /* 0x000fc800078efcff */
[----:B------:R-:W-:Y:S02]  /*10870*/  LOP3.LUT R23, R23, 0xffffff7f, RZ, 0xc0, !PT ;  /* 0xffffff7f17177812 */ /* 0x000fe400078ec0ff */
[----:B------:R-:W-:Y:S01]  /*10880*/  MOV R13, R5 ;  /* 0x00000005000d7202 */ /* 0x000fe20000000f00 */
[----:B------:R-:W-:-:S05]  /*10890*/  IMAD.MOV.U32 R12, RZ, RZ, R14 ;  /* 0x000000ffff0c7224 */ /* 0x000fca00078e000e */
[----:B------:R-:W-:-:S05]  /*108a0*/  @!P2 LEA R15, P1, R20, R12, 0x1 ;  /* 0x0000000c140fa211 */ /* 0x000fca00078208ff */
[----:B------:R-:W-:Y:S02]  /*108b0*/  @!P2 IMAD.X R12, RZ, RZ, R2, P1 ;  /* 0x000000ffff0ca224 */ /* 0x000fe400008e0602 */
[----:B------:R-:W-:Y:S02]  /*108c0*/  @!P2 IMAD.MOV.U32 R2, RZ, RZ, R15 ;  /* 0x000000ffff02a224 */ /* 0x000fe400078e000f */
[----:B------:R-:W-:Y:S02]  /*108d0*/  @!P2 IMAD.MOV.U32 R3, RZ, RZ, R12 ;  /* 0x000000ffff03a224 */ /* 0x000fe400078e000c */
[----:B------:R-:W-:Y:S02]  /*108e0*/  IMAD.MOV.U32 R12, RZ, RZ, 0x5 ;  /* 0x00000005ff0c7424 */ /* 0x000fe400078e00ff */
[----:B------:R-:W-:Y:S01]  /*108f0*/  IMAD.MOV.U32 R15, RZ, RZ, -0x1 ;  /* 0xffffffffff0f7424 */ /* 0x000fe200078e00ff */
[----:B------:R-:W-:Y:S01]  /*10900*/  @!PT LDS RZ, [RZ] ;  /* 0x00000000fffff984 */ /* 0x000fe20000000800 */
[----:B------:R-:W-:Y:S01]  /*10910*/  @!PT LDS RZ, [RZ] ;  /* 0x00000000fffff984 */ /* 0x000fe20000000800 */
[----:B------:R-:W-:Y:S01]  /*10920*/  @!PT LDS RZ, [RZ] ;  /* 0x00000000fffff984 */ /* 0x000fe20000000800 */
[----:B------:R0:W-:Y:S06]  /*10930*/  @!P2 LDGSTS.E.BYPASS.LTC128B.128 [R26+0x1a400], desc[UR36][R2.64], !P0 ;  /* 0x1a400000021aafae */ /* 0x0001ec000c101d64 */
[----:B0-----:R-:W-:Y:S05]  /*10940*/  WARPSYNC.COLLECTIVE R15, `(.L_x_1274) ;  /* 0x000000000f087348 */ /* 0x001fea0003c00000 */
[----:B------:R1:W2:Y:S02]  /*10950*/  SHFL.IDX P6, R14, R13, R12, R11 ;  /* 0x0000000c0d0e7389 */ /* 0x0002a400000c000b */
[----:B012---:R-:W-:Y:S01]  /*10960*/  ENDCOLLECTIVE ;  /* 0x000000000000791b */ /* 0x007fe20003800000 */
.L_x_1274:
[----:B------:R-:W-:-:S05]  /*10970*/  VIADD R2, R4, 0x50 ;  /* 0x0000005004027836 */ /* 0x000fca0000000000 */
[----:B------:R-:W-:Y:S01]  /*10980*/  ISETP.GE.AND P2, PT, R2, R6, PT ;  /* 0x000000060200720c */ /* 0x000fe20003f46270 */
[----:B------:R-:W-:Y:S02]  /*10990*/  IMAD.MOV.U32 R13, RZ, RZ, R0 ;  /* 0x000000ffff0d7224 */ /* 0x000fe400078e0000 */
[----:B------:R-:W-:-:S10]  /*109a0*/  IMAD.MOV.U32 R8, RZ, RZ, R14 ;  /* 0x000000ffff087224 */ /* 0x000fd400078e000e */
[----:B------:R-:W-:Y:S05]  /*109b0*/  WARPSYNC.COLLECTIVE R15, `(.L_x_1275) ;  /* 0x000000000f087348 */ /* 0x000fea0003c00000 */
[----:B------:R0:W1:Y:S02]  /*109c0*/  SHFL.IDX P6, R14, R13, R12, R11 ;  /* 0x0000000c0d0e7389 */ /* 0x00006400000c000b */
[----:B01----:R-:W-:Y:S01]  /*109d0*/  ENDCOLLECTIVE ;  /* 0x000000000000791b */ /* 0x003fe20003800000 */
.L_x_1275:
[----:B------:R-:W-:-:S04]  /*109e0*/  @P2 LOP3.LUT R23, R23, 0x80, RZ, 0xfc, !PT ;  /* 0x0000008017172812 */ /* 0x000fc800078efcff */
[----:B------:R-:W-:Y:S01]  /*109f0*/  LOP3.LUT R23, R23, 0xffffffbf, RZ, 0xc0, !PT ;  /* 0xffffffbf17177812 */ /* 0x000fe200078ec0ff */
[----:B------:R-:W-:Y:S02]  /*10a00*/  IMAD.MOV.U32 R13, RZ, RZ, R5 ;  /* 0x000000ffff0d7224 */ /* 0x000fe400078e0005 */
[----:B------:R-:W-:Y:S02]  /*10a10*/  IMAD.MOV.U32 R12, RZ, RZ, 0x6 ;  /* 0x00000006ff0c7424 */ /* 0x000fe400078e00ff */
[----:B------:R-:W-:-:S07]  /*10a20*/  IMAD.MOV.U32 R9, RZ, RZ, R14 ;  /* 0x000000ffff097224 */ /* 0x000fce00078e000e */
[----:B------:R-:W-:Y:S05]  /*10a30*/  WARPSYNC.COLLECTIVE R15, `(.L_x_1276) ;  /* 0x000000000f087348 */ /* 0x000fea0003c00000 */
[----:B------:R0:W1:Y:S02]  /*10a40*/  SHFL.IDX P6, R14, R13, R12, R11 ;  /* 0x0000000c0d0e7389 */ /* 0x00006400000c000b */
[----:B01----:R-:W-:Y:S01]  /*10a50*/  ENDCOLLECTIVE ;  /* 0x000000000000791b */ /* 0x003fe20003800000 */
.L_x_1276:
        /* <DEDUP_REMOVED lines=13> */
.L_x_1277:
[----:B------:R-:W-:-:S05]  /*10b30*/  VIADD R3, R4, 0x60 ;  /* 0x0000006004037836 */ /* 0x000fca0000000000 */
[----:B------:R-:W-:Y:S01]  /*10b40*/  ISETP.GE.AND P2, PT, R3, R6, PT ;  /* 0x000000060300720c */ /* 0x000fe20003f46270 */
[----:B------:R-:W-:Y:S02]  /*10b50*/  IMAD.MOV.U32 R13, RZ, RZ, R5 ;  /* 0x000000ffff0d7224 */ /* 0x000fe400078e0005 */
[----:B------:R-:W-:-:S10]  /*10b60*/  IMAD.MOV.U32 R12, RZ, RZ, 0x7 ;  /* 0x00000007ff0c7424 */ /* 0x000fd400078e00ff */
[----:B------:R-:W-:Y:S01]  /*10b70*/  @P2 LOP3.LUT R23, R23, 0x40, RZ, 0xfc, !PT ;  /* 0x0000004017172812 */ /* 0x000fe200078efcff */
[----:B------:R-:W-:-:S07]  /*10b80*/  IMAD.MOV.U32 R7, RZ, RZ, R14 ;  /* 0x000000ffff077224 */ /* 0x000fce00078e000e */
[----:B------:R-:W-:Y:S05]  /*10b90*/  WARPSYNC.COLLECTIVE R15, `(.L_x_1278) ;  /* 0x000000000f087348 */ /* 0x000fea0003c00000 */
[----:B------:R0:W1:Y:S02]  /*10ba0*/  SHFL.IDX P6, R14, R13, R12, R11 ;  /* 0x0000000c0d0e7389 */ /* 0x00006400000c000b */
[----:B01----:R-:W-:Y:S01]  /*10bb0*/  ENDCOLLECTIVE ;  /* 0x000000000000791b */ /* 0x003fe20003800000 */
.L_x_1278:
        /* <DEDUP_REMOVED lines=9> */
[----:B------:R-:W-:-:S07]  /*10c50*/  IMAD.MOV.U32 R5, RZ, RZ, R14 ;  /* 0x000000ffff057224 */ /* 0x000fce00078e000e */
[----:B0-----:R-:W-:Y:S05]  /*10c60*/  WARPSYNC.COLLECTIVE R15, `(.L_x_1279) ;  /* 0x000000000f087348 */ /* 0x001fea0003c00000 */
[----:B------:R1:W2:Y:S02]  /*10c70*/  SHFL.IDX P6, R14, R13, R12, R11 ;  /* 0x0000000c0d0e7389 */ /* 0x0002a400000c000b */
[----:B012---:R-:W-:Y:S01]  /*10c80*/  ENDCOLLECTIVE ;  /* 0x000000000000791b */ /* 0x007fe20003800000 */
.L_x_1279:
[----:B------:R-:W-:Y:S01]  /*10c90*/  IMAD.MOV.U32 R0, RZ, RZ, R14 ;  /* 0x000000ffff007224 */ /* 0x000fe200078e000e */
[----:B------:R-:W-:Y:S06]  /*10ca0*/  BRA `(.L_x_1280) ;  /* 0xffffffb400b47947 */ /* 0x000fec000383ffff */
.L_x_1188:
        /* <DEDUP_REMOVED lines=8> */
.L_x_1282:
[----:B------:R-:W-:Y:S05]  /*10d30*/  BSYNC B0 ;  /* 0x0000000000007941 */ /* 0x000fea0003800000 */
.L_x_1281:
[----:B------:R-:W-:Y:S01]  /*10d40*/  IMAD.MOV.U32 R13, RZ, RZ, R0 ;  /* 0x000000ffff0d7224 */ /* 0x000fe200078e0000 */
[----:B------:R-:W-:Y:S01]  /*10d50*/  LOP3.LUT P5, RZ, R23, 0x2000, RZ, 0xc0, !PT ;  /* 0x0000200017ff7812 */ /* 0x000fe200078ac0ff */
[----:B------:R-:W-:Y:S02]  /*10d60*/  IMAD.MOV.U32 R12, RZ, RZ, RZ ;  /* 0x000000ffff0c7224 */ /* 0x000fe400078e00ff */
[----:B------:R-:W-:Y:S02]  /*10d70*/  IMAD.MOV.U32 R11, RZ, RZ, 0x181f ;  /* 0x0000181fff0b7424 */ /* 0x000fe400078e00ff */
[----:B------:R-:W-:Y:S02]  /*10d80*/  IMAD.MOV.U32 R15, RZ, RZ, -0x1 ;  /* 0xffffffffff0f7424 */ /* 0x000fe400078e00ff */
[----:B------:R-:W-:-:S07]  /*10d90*/  IMAD.MOV.U32 R2, RZ, RZ, R14 ;  /* 0x000000ffff027224 */ /* 0x000fce00078e000e */
[----:B------:R-:W-:Y:S05]  /*10da0*/  WARPSYNC.COLLECTIVE R15, `(.L_x_1283) ;  /* 0x000000000f087348 */ /* 0x000fea0003c00000 */
[----:B------:R0:W1:Y:S02]  /*10db0*/  SHFL.IDX P6, R14, R13, R12, R11 ;  /* 0x0000000c0d0e7389 */ /* 0x00006400000c000b */
[----:B01----:R-:W-:Y:S01]  /*10dc0*/  ENDCOLLECTIVE ;  /* 0x000000000000791b */ /* 0x003fe20003800000 */
.L_x_1283:
[----:B------:R-:W-:Y:S01]  /*10dd0*/  MOV R13, R4 ;  /* 0x00000004000d7202 */ /* 0x000fe20000000f00 */
[----:B------:R-:W-:Y:S02]  /*10de0*/  IMAD.MOV.U32 R12, RZ, RZ, 0x1 ;  /* 0x00000001ff0c7424 */ /* 0x000fe400078e00ff */
[----:B------:R-:W-:-:S07]  /*10df0*/  IMAD.MOV.U32 R3, RZ, RZ, R14 ;  /* 0x000000ffff037224 */ /* 0x000fce00078e000e */
[----:B------:R-:W-:Y:S05]  /*10e00*/  WARPSYNC.COLLECTIVE R15, `(.L_x_1284) ;  /* 0x000000000f087348 */ /* 0x000fea0003c00000 */
[----:B------:R0:W1:Y:S02]  /*10e10*/  SHFL.IDX P6, R14, R13, R12, R11 ;  /* 0x0000000c0d0e7389 */ /* 0x00006400000c000b */
[----:B01----:R-:W-:Y:S01]  /*10e20*/  ENDCOLLECTIVE ;  /* 0x000000000000791b */ /* 0x003fe20003800000 */
.L_x_1284:
        /* <DEDUP_REMOVED lines=10> */
.L_x_1285:
[----:B------:R-:W-:Y:S01]  /*10ed0*/  @!PT LDS RZ, [RZ] ;  /* 0x00000000fffff984 */ /* 0x000fe20000000800 */
[----:B------:R-:W-:Y:S01]  /*10ee0*/  @!PT LDS RZ, [RZ] ;  /* 0x00000000fffff984 */ /* 0x000fe20000000800 */
[----:B------:R-:W-:Y:S01]  /*10ef0*/  @!PT LDS RZ, [RZ] ;  /* 0x00000000fffff984 */ /* 0x000fe20000000800 */
[----:B------:R-:W-:Y:S04]  /*10f00*/  @!P5 LDGSTS.E.BYPASS.LTC128B.128 [R26+0x22400], desc[UR36][R2.64], !P4 ;  /* 0x22400000021adfae */ /* 0x000fe8000e101d64 */
[----:B------:R-:W-:Y:S04]  /*10f10*/  @!P5 LDGSTS.E.BYPASS.LTC128B.128 [R26+0x26400], desc[UR36][R2.64+0x80], !P3 ;  /* 0x26400080021adfae */ /* 0x000fe8000d901d64 */
[----:B------:R-:W-:Y:S01]  /*10f20*/  @!P5 LDGSTS.E.BYPASS.LTC128B.128 [R26+0x2a400], desc[UR36][R2.64+0x100], !P2 ;  /* 0x2a400100021adfae */ /* 0x000fe2000d101d64 */
[----:B------:R-:W-:-:S03]  /*10f30*/  IMAD.MOV.U32 R13, RZ, RZ, R4 ;  /* 0x000000ffff0d7224 */ /* 0x000fc600078e0004 */
[----:B------:R0:W-:Y:S01]  /*10f40*/  @!P5 LDGSTS.E.BYPASS.LTC128B.128 [R26+0x2e400], desc[UR36][R2.64+0x180], !P1 ;  /* 0x2e400180021adfae */ /* 0x0001e2000c901d64 */
[----:B------:R-:W-:Y:S01]  /*10f50*/  IMAD.MOV.U32 R12, RZ, RZ, 0x2 ;  /* 0x00000002ff0c7424 */ /* 0x000fe200078e00ff */
[C---:B------:R-:W-:Y:S02]  /*10f60*/  LOP3.LUT P5, RZ, R23.reuse, 0x800, RZ, 0xc0, !PT ;  /* 0x0000080017ff7812 */ /* 0x040fe400078ac0ff */
[----:B------:R-:W-:Y:S01]  /*10f70*/  LOP3.LUT P6, RZ, R23, 0x1000, RZ, 0xc0, !PT ;  /* 0x0000100017ff7812 */ /* 0x000fe200078cc0ff */
[----:B0-----:R-:W-:-:S12]  /*10f80*/  IMAD.MOV.U32 R2, RZ, RZ, R14 ;  /* 0x000000ffff027224 */ /* 0x001fd800078e000e */
[----:B------:R-:W-:-:S05]  /*10f90*/  @!P6 LEA R2, P0, R6, R2, 0x1 ;  /* 0x000000020602e211 */ /* 0x000fca00078008ff */
[----:B------:R-:W-:-:S05]  /*10fa0*/  @!P6 IMAD.X R3, RZ, RZ, R5, P0 ;  /* 0x000000ffff03e224 */ /* 0x000fca00000e0605 */
[----:B------:R0:W-:Y:S04]  /*10fb0*/  @!P6 LDGSTS.E.BYPASS.LTC128B.128 [R26+0x22c00], desc[UR36][R2.64], !P4 ;  /* 0x22c00000021aefae */ /* 0x0001e8000e101d64 */
[----:B------:R0:W-:Y:S04]  /*10fc0*/  @!P6 LDGSTS.E.BYPASS.LTC128B.128 [R26+0x26c00], desc[UR36][R2.64+0x80], !P3 ;  /* 0x26c00080021aefae */ /* 0x0001e8000d901d64 */
[----:B------:R0:W-:Y:S04]  /*10fd0*/  @!P6 LDGSTS.E.BYPASS.LTC128B.128 [R26+0x2ac00], desc[UR36][R2.64+0x100], !P2 ;  /* 0x2ac00100021aefae */ /* 0x0001e8000d101d64 */
[----:B------:R0:W-:Y:S02]  /*10fe0*/  @!P6 LDGSTS.E.BYPASS.LTC128B.128 [R26+0x2ec00], desc[UR36][R2.64+0x180], !P1 ;  /* 0x2ec00180021aefae */ /* 0x0001e4000c901d64 */
[----:B0-----:R-:W-:Y:S05]  /*10ff0*/  WARPSYNC.COLLECTIVE R15, `(.L_x_1286) ;  /* 0x000000000f087348 */ /* 0x001fea0003c00000 */
[----:B------:R1:W2:Y:S02]  /*11000*/  SHFL.IDX P6, R14, R13, R12, R11 ;  /* 0x0000000c0d0e7389 */ /* 0x0002a400000c000b */
[----:B012---:R-:W-:Y:S01]  /*11010*/  ENDCOLLECTIVE ;  /* 0x000000000000791b */ /* 0x007fe20003800000 */
.L_x_1286:
[----:B------:R-:W-:Y:S02]  /*11020*/  IMAD.MOV.U32 R13, RZ, RZ, R0 ;  /* 0x000000ffff0d7224 */ /* 0x000fe400078e0000 */
[----:B------:R-:W-:-:S07]  /*11030*/  IMAD.MOV.U32 R5, RZ, RZ, R14 ;  /* 0x000000ffff057224 */ /* 0x000fce00078e000e */
[----:B------:R-:W-:Y:S05]  /*11040*/  WARPSYNC.COLLECTIVE R15, `(.L_x_1287) ;  /* 0x000000000f087348 */ /* 0x000fea0003c00000 */
[----:B------:R0:W1:Y:S02]  /*11050*/  SHFL.IDX P6, R14, R13, R12, R11 ;  /* 0x0000000c0d0e7389 */ /* 0x00006400000c000b */
[----:B01----:R-:W-:Y:S01]  /*11060*/  ENDCOLLECTIVE ;  /* 0x000000000000791b */ /* 0x003fe20003800000 */
.L_x_1287:
[----:B------:R-:W-:Y:S02]  /*11070*/  IMAD.MOV.U32 R13, RZ, RZ, R4 ;  /* 0x000000ffff0d7224 */ /* 0x000fe400078e0004 */
[----:B------:R-:W-:Y:S02]  /*11080*/  IMAD.MOV.U32 R12, RZ, RZ, 0x3 ;  /* 0x00000003ff0c7424 */ /* 0x000fe400078e00ff */
[----:B------:R-:W-:-:S07]  /*11090*/  IMAD.MOV.U32 R2, RZ, RZ, R14 ;  /* 0x000000ffff027224 */ /* 0x000fce00078e000e */
[----:B------:R-:W-:Y:S05]  /*110a0*/  WARPSYNC.COLLECTIVE R15, `(.L_x_1288) ;  /* 0x000000000f087348 */ /* 0x000fea0003c00000 */
[----:B------:R0:W1:Y:S02]  /*110b0*/  SHFL.IDX P6, R14, R13, R12, R11 ;  /* 0x0000000c0d0e7389 */ /* 0x00006400000c000b */
[----:B01----:R-:W-:Y:S01]  /*110c0*/  ENDCOLLECTIVE ;  /* 0x000000000000791b */ /* 0x003fe20003800000 */
.L_x_1288:
[----:B------:R-:W-:-:S05]  /*110d0*/  @!P5 LEA R2, P0, R6, R2, 0x1 ;  /* 0x000000020602d211 */ /* 0x000fca00078008ff */
[----:B------:R-:W-:-:S05]  /*110e0*/  @!P5 IMAD.X R3, RZ, RZ, R5, P0 ;  /* 0x000000ffff03d224 */ /* 0x000fca00000e0605 */
[----:B------:R-:W-:Y:S01]  /*110f0*/  @!PT LDS RZ, [RZ] ;  /* 0x00000000fffff984 */ /* 0x000fe20000000800 */
[----:B------:R-:W-:Y:S01]  /*11100*/  @!PT LDS RZ, [RZ] ;  /* 0x00000000fffff984 */ /* 0x000fe20000000800 */
[----:B------:R-:W-:Y:S01]  /*11110*/  @!PT LDS RZ, [RZ] ;  /* 0x00000000fffff984 */ /* 0x000fe20000000800 */
[----:B------:R0:W-:Y:S01]  /*11120*/  @!P5 LDGSTS.E.BYPASS.LTC128B.128 [R26+0x23400], desc[UR36][R2.64], !P4 ;  /* 0x23400000021adfae */ /* 0x0001e2000e101d64 */
[----:B------:R-:W-:-:S03]  /*11130*/  IMAD.MOV.U32 R13, RZ, RZ, R0 ;  /* 0x000000ffff0d7224 */ /* 0x000fc600078e0000 */
[----:B------:R0:W-:Y:S04]  /*11140*/  @!P5 LDGSTS.E.BYPASS.LTC128B.128 [R26+0x27400], desc[UR36][R2.64+0x80], !P3 ;  /* 0x27400080021adfae */ /* 0x0001e8000d901d64 */
[----:B------:R0:W-:Y:S01]  /*11150*/  @!P5 LDGSTS.E.BYPASS.LTC128B.128 [R26+0x2b400], desc[UR36][R2.64+0x100], !P2 ;  /* 0x2b400100021adfae */ /* 0x0001e2000d101d64 */
[----:B------:R-:W-:-:S03]  /*11160*/  IMAD.MOV.U32 R5, RZ, RZ, R14 ;  /* 0x000000ffff057224 */ /* 0x000fc600078e000e */
[----:B------:R0:W-:Y:S01]  /*11170*/  @!P5 LDGSTS.E.BYPASS.LTC128B.128 [R26+0x2f400], desc[UR36][R2.64+0x180], !P1 ;  /* 0x2f400180021adfae */ /* 0x0001e2000c901d64 */
[----:B------:R-:W-:-:S13]  /*11180*/  LOP3.LUT P5, RZ, R23, 0x100, RZ, 0xc0, !PT ;  /* 0x0000010017ff7812 */ /* 0x000fda00078ac0ff */
[----:B0-----:R-:W-:Y:S05]  /*11190*/  WARPSYNC.COLLECTIVE R15, `(.L_x_1289) ;  /* 0x000000000f087348 */ /* 0x001fea0003c00000 */
[----:B------:R1:W2:Y:S02]  /*111a0*/  SHFL.IDX P6, R14, R13, R12, R11 ;  /* 0x0000000c0d0e7389 */ /* 0x0002a400000c000b */
[----:B012---:R-:W-:Y:S01]  /*111b0*/  ENDCOLLECTIVE ;  /* 0x000000000000791b */ /* 0x007fe20003800000 */
.L_x_1289:
[----:B------:R-:W-:Y:S02]  /*111c0*/  IMAD.MOV.U32 R13, RZ, RZ, R4 ;  /* 0x000000ffff0d7224 */ /* 0x000fe400078e0004 */
[----:B------:R-:W-:Y:S01]  /*111d0*/  IMAD.MOV.U32 R12, RZ, RZ, 0x4 ;  /* 0x00000004ff0c7424 */ /* 0x000fe200078e00ff */
[----:B------:R-:W-:Y:S01]  /*111e0*/  LOP3.LUT P6, RZ, R23, 0x200, RZ, 0xc0, !PT ;  /* 0x0000020017ff7812 */ /* 0x000fe200078cc0ff */
[----:B------:R-:W-:-:S12]  /*111f0*/  IMAD.MOV.U32 R2, RZ, RZ, R14 ;  /* 0x000000ffff027224 */ /* 0x000fd800078e000e */
[----:B------:R-:W-:-:S04]  /*11200*/  @!P6 LEA R2, P0, R6, R2, 0x1 ;  /* 0x000000020602e211 */ /* 0x000fc800078008ff */
[----:B------:R-:W-:-:S05]  /*11210*/  @!P6 IADD3.X R3, RZ, R5, RZ, P0, !PT ;  /* 0x00000005ff03e210 */ /* 0x000fca00007fe4ff */
        /* <DEDUP_REMOVED lines=10> */
.L_x_1290:
[----:B------:R-:W-:Y:S02]  /*112c0*/  IMAD.MOV.U32 R13, RZ, RZ, R0 ;  /* 0x000000ffff0d7224 */ /* 0x000fe400078e0000 */
[----:B------:R-:W-:-:S07]  /*112d0*/  IMAD.MOV.U32 R5, RZ, RZ, R14 ;  /* 0x000000ffff057224 */ /* 0x000fce00078e000e */
[----:B------:R-:W-:Y:S05]  /*112e0*/  WARPSYNC.COLLECTIVE R15, `(.L_x_1291) ;  /* 0x000000000f087348 */ /* 0x000fea0003c00000 */
[----:B------:R0:W1:Y:S02]  /*112f0*/  SHFL.IDX P6, R14, R13, R12, R11 ;  /* 0x0000000c0d0e7389 */ /* 0x00006400000c000b */
[----:B01----:R-:W-:Y:S01]  /*11300*/  ENDCOLLECTIVE ;  /* 0x000000000000791b */ /* 0x003fe20003800000 */
.L_x_1291:
[----:B------:R-:W-:Y:S02]  /*11310*/  IMAD.MOV.U32 R13, RZ, RZ, R4 ;  /* 0x000000ffff0d7224 */ /* 0x000fe400078e0004 */
[----:B------:R-:W-:Y:S02]  /*11320*/  IMAD.MOV.U32 R12, RZ, RZ, 0x5 ;  /* 0x00000005ff0c7424 */ /* 0x000fe400078e00ff */
[----:B------:R-:W-:-:S07]  /*11330*/  IMAD.MOV.U32 R2, RZ, RZ, R14 ;  /* 0x000000ffff027224 */ /* 0x000fce00078e000e */
[----:B------:R-:W-:Y:S05]  /*11340*/  WARPSYNC.COLLECTIVE R15, `(.L_x_1292) ;  /* 0x000000000f087348 */ /* 0x000fea0003c00000 */
[----:B------:R0:W1:Y:S02]  /*11350*/  SHFL.IDX P6, R14, R13, R12, R11 ;  /* 0x0000000c0d0e7389 */ /* 0x00006400000c000b */
[----:B01----:R-:W-:Y:S01]  /*11360*/  ENDCOLLECTIVE ;  /* 0x000000000000791b */ /* 0x003fe20003800000 */
.L_x_1292:
        /* <DEDUP_REMOVED lines=15> */
.L_x_1293:
[----:B------:R-:W-:Y:S02]  /*11460*/  IMAD.MOV.U32 R13, RZ, RZ, R4 ;  /* 0x000000ffff0d7224 */ /* 0x000fe400078e0004 */
[----:B------:R-:W-:Y:S01]  /*11470*/  IMAD.MOV.U32 R12, RZ, RZ, 0x6 ;  /* 0x00000006ff0c7424 */ /* 0x000fe200078e00ff */
[----:B------:R-:W-:Y:S01]  /*11480*/  LOP3.LUT P6, RZ, R23, 0x80, RZ, 0xc0, !PT ;  /* 0x0000008017ff7812 */ /* 0x000fe200078cc0ff */
[----:B------:R-:W-:-:S12]  /*11490*/  IMAD.MOV.U32 R2, RZ, RZ, R14 ;  /* 0x000000ffff027224 */ /* 0x000fd800078e000e */
[----:B------:R-:W-:-:S05]  /*114a0*/  @!P6 LEA R2, P0, R6, R2, 0x1 ;  /* 0x000000020602e211 */ /* 0x000fca00078008ff */
[----:B------:R-:W-:-:S05]  /*114b0*/  @!P6 IMAD.X R3, RZ, RZ, R5, P0 ;  /* 0x000000ffff03e224 */ /* 0x000fca00000e0605 */
        /* <DEDUP_REMOVED lines=10> */
.L_x_1294:
[----:B------:R-:W-:Y:S02]  /*11560*/  IMAD.MOV.U32 R13, RZ, RZ, R0 ;  /* 0x000000ffff0d7224 */ /* 0x000fe400078e0000 */
[----:B------:R-:W-:-:S07]  /*11570*/  IMAD.MOV.U32 R5, RZ, RZ, R14 ;  /* 0x000000ffff057224 */ /* 0x000fce00078e000e */
[----:B------:R-:W-:Y:S05]  /*11580*/  WARPSYNC.COLLECTIVE R15, `(.L_x_1295) ;  /* 0x000000000f087348 */ /* 0x000fea0003c00000 */
[----:B------:R0:W1:Y:S02]  /*11590*/  SHFL.IDX P6, R14, R13, R12, R11 ;  /* 0x0000000c0d0e7389 */ /* 0x00006400000c000b */
[----:B01----:R-:W-:Y:S01]  /*115a0*/  ENDCOLLECTIVE ;  /* 0x000000000000791b */ /* 0x003fe20003800000 */
.L_x_1295:
[----:B------:R-:W-:Y:S02]  /*115b0*/  IMAD.MOV.U32 R13, RZ, RZ, R4 ;  /* 0x000000ffff0d7224 */ /* 0x000fe400078e0004 */
[----:B------:R-:W-:Y:S01]  /*115c0*/  IMAD.MOV.U32 R12, RZ, RZ, 0x7 ;  /* 0x00000007ff0c7424 */ /* 0x000fe200078e00ff */
[----:B------:R-:W-:-:S07]  /*115d0*/  MOV R2, R14 ;  /* 0x0000000e00027202 */ /* 0x000fce0000000f00 */
[----:B------:R-:W-:Y:S05]  /*115e0*/  WARPSYNC.COLLECTIVE R15, `(.L_x_1296) ;  /* 0x000000000f087348 */ /* 0x000fea0003c00000 */
[----:B------:R0:W1:Y:S02]  /*115f0*/  SHFL.IDX P6, R14, R13, R12, R11 ;  /* 0x0000000c0d0e7389 */ /* 0x00006400000c000b */
[----:B01----:R-:W-:Y:S01]  /*11600*/  ENDCOLLECTIVE ;  /* 0x000000000000791b */ /* 0x003fe20003800000 */
.L_x_1296:
        /* <DEDUP_REMOVED lines=10> */
[----:B------:R0:W-:Y:S04]  /*116b0*/  @!P5 LDGSTS.E.BYPASS.LTC128B.128 [R26+0x31400], desc[UR36][R2.64+0x180], !P1 ;  /* 0x31400180021adfae */ /* 0x0001e8000c901d64 */
[----:B0-----:R-:W-:Y:S05]  /*116c0*/  WARPSYNC.COLLECTIVE R15, `(.L_x_1297) ;  /* 0x000000000f087348 */ /* 0x001fea0003c00000 */
[----:B------:R1:W2:Y:S02]  /*116d0*/  SHFL.IDX P6, R14, R13, R12, R11 ;  /* 0x0000000c0d0e7389 */ /* 0x0002a400000c000b */
[----:B012---:R-:W-:Y:S01]  /*116e0*/  ENDCOLLECTIVE ;  /* 0x000000000000791b */ /* 0x007fe20003800000 */
.L_x_1297:
[----:B------:R-:W-:Y:S05]  /*116f0*/  BRA `(.L_x_1298) ;  /* 0xffffffb400dc7947 */ /* 0x000fea000383ffff */
.L_x_1193:
[----:B0-----:R0:W2:Y:S02]  /*11700*/  SYNCS.PHASECHK.TRANS64.TRYWAIT P0, [R22+URZ+0x32420], R3 ;  /* 0x03242003160075a7 */ /* 0x0010a4000800017f */
[----:B--2---:R-:W-:Y:S05]  /*11710*/  @!P0 NANOSLEEP.SYNCS 0x989680 ;  /* 0x009896800000895d */ /* 0x004fea0003900000 */
[----:B------:R-:W2:Y:S02]  /*11720*/  @!P0 SYNCS.PHASECHK.TRANS64 P0, [R22+URZ+0x32420], R3 ;  /* 0x03242003160085a7 */ /* 0x000ea4000800007f */
[----:B--2---:R-:W-:Y:S05]  /*11730*/  @!P0 BRA `(.L_x_1193) ;  /* 0xfffffffc00f08947 */ /* 0x004fea000383ffff */
[----:B------:R-:W-:Y:S05]  /*11740*/  BRA `(.L_x_1299) ;  /* 0xffffffb8004c7947 */ /* 0x000fea000383ffff */
.L_x_1196:
[----:B--2---:R2:W3:Y:S02]  /*11750*/  SYNCS.PHASECHK.TRANS64.TRYWAIT P0, [R25+URZ+0x32460], R0 ;  /* 0x03246000190075a7 */ /* 0x0044e4000800017f */
[----:B---3--:R-:W-:Y:S05]  /*11760*/  @!P0 NANOSLEEP.SYNCS 0x989680 ;  /* 0x009896800000895d */ /* 0x008fea0003900000 */
[----:B------:R-:W3:Y:S02]  /*11770*/  @!P0 SYNCS.PHASECHK.TRANS64 P0, [R25+URZ+0x32460], R0 ;  /* 0x03246000190085a7 */ /* 0x000ee4000800007f */
[----:B---3--:R-:W-:Y:S05]  /*11780*/  @!P0 BRA `(.L_x_1196) ;  /* 0xfffffffc00f08947 */ /* 0x008fea000383ffff */
[----:B------:R-:W-:Y:S05]  /*11790*/  BRA `(.L_x_1300) ;  /* 0xffffffb800587947 */ /* 0x000fea000383ffff */
.L_x_1197:
        /* <DEDUP_REMOVED lines=8> */
.L_x_1302:
[----:B------:R-:W-:Y:S05]  /*11820*/  BSYNC B0 ;  /* 0x0000000000007941 */ /* 0x000fea0003800000 */
.L_x_1301:
        /* <DEDUP_REMOVED lines=13> */
.L_x_1303:
[----:B------:R-:W-:Y:S02]  /*11900*/  IMAD.MOV.U32 R13, RZ, RZ, R6 ;  /* 0x000000ffff0d7224 */ /* 0x000fe400078e0006 */
[----:B------:R-:W-:Y:S02]  /*11910*/  IMAD.MOV.U32 R12, RZ, RZ, 0x1 ;  /* 0x00000001ff0c7424 */ /* 0x000fe400078e00ff */
[----:B------:R-:W-:-:S05]  /*11920*/  IMAD.SHL.U32 R8, R8, 0x8, RZ ;  /* 0x0000000808087824 */ /* 0x000fca00078e00ff */
[----:B------:R-:W-:-:S05]  /*11930*/  LOP3.LUT R8, R8, 0x38, RZ, 0xc0, !PT ;  /* 0x0000003808087812 */ /* 0x000fca00078ec0ff */
[----:B------:R-:W-:-:S05]  /*11940*/  IMAD.SHL.U32 R0, R8, 0x2, RZ ;  /* 0x0000000208007824 */ /* 0x000fca00078e00ff */
[----:B------:R-:W-:-:S13]  /*11950*/  IADD3 R2, P0, R14, R0, RZ ;  /* 0x000000000e027210 */ /* 0x000fda0007f1e0ff */
[----:B------:R-:W-:Y:S05]  /*11960*/  WARPSYNC.COLLECTIVE R15, `(.L_x_1304) ;  /* 0x000000000f087348 */ /* 0x000fea0003c00000 */
[----:B------:R0:W1:Y:S02]  /*11970*/  SHFL.IDX P6, R14, R13, R12, R11 ;  /* 0x0000000c0d0e7389 */ /* 0x00006400000c000b */
[----:B01----:R-:W-:Y:S01]  /*11980*/  ENDCOLLECTIVE ;  /* 0x000000000000791b */ /* 0x003fe20003800000 */
.L_x_1304:
        /* <DEDUP_REMOVED lines=17> */
.L_x_1305:
[----:B------:R-:W-:Y:S02]  /*11aa0*/  IMAD.MOV.U32 R13, RZ, RZ, R6 ;  /* 0x000000ffff0d7224 */ /* 0x000fe400078e0006 */
[----:B------:R-:W-:Y:S01]  /*11ab0*/  IMAD.MOV.U32 R12, RZ, RZ, 0x2 ;  /* 0x00000002ff0c7424 */ /* 0x000fe200078e00ff */
[----:B------:R-:W-:-:S13]  /*11ac0*/  IADD3 R2, P3, R14, R0, RZ ;  /* 0x000000000e027210 */ /* 0x000fda0007f7e0ff */
[----:B------:R-:W-:Y:S05]  /*11ad0*/  WARPSYNC.COLLECTIVE R15, `(.L_x_1306) ;  /* 0x000000000f087348 */ /* 0x000fea0003c00000 */
[----:B------:R0:W1:Y:S02]  /*11ae0*/  SHFL.IDX P6, R14, R13, R12, R11 ;  /* 0x0000000c0d0e7389 */ /* 0x00006400000c000b */
[----:B01----:R-:W-:Y:S01]  /*11af0*/  ENDCOLLECTIVE ;  /* 0x000000000000791b */ /* 0x003fe20003800000 */
.L_x_1306:
        /* <DEDUP_REMOVED lines=17> */
.L_x_1307:
[----:B------:R-:W-:Y:S02]  /*11c10*/  IMAD.MOV.U32 R13, RZ, RZ, R6 ;  /* 0x000000ffff0d7224 */ /* 0x000fe400078e0006 */
[----:B------:R-:W-:Y:S01]  /*11c20*/  IMAD.MOV.U32 R12, RZ, RZ, 0x3 ;  /* 0x00000003ff0c7424 */ /* 0x000fe200078e00ff */
[----:B------:R-:W-:-:S13]  /*11c30*/  IADD3 R2, P3, R14, R0, RZ ;  /* 0x000000000e027210 */ /* 0x000fda0007f7e0ff */
[----:B------:R-:W-:Y:S05]  /*11c40*/  WARPSYNC.COLLECTIVE R15, `(.L_x_1308) ;  /* 0x000000000f087348 */ /* 0x000fea0003c00000 */
[----:B------:R0:W1:Y:S02]  /*11c50*/  SHFL.IDX P6, R14, R13, R12, R11 ;  /* 0x0000000c0d0e7389 */ /* 0x00006400000c000b */
[----:B01----:R-:W-:Y:S01]  /*11c60*/  ENDCOLLECTIVE ;  /* 0x000000000000791b */ /* 0x003fe20003800000 */
.L_x_1308:
        /* <DEDUP_REMOVED lines=17> */
.L_x_1309:
[----:B------:R-:W-:Y:S01]  /*11d80*/  MOV R13, R6 ;  /* 0x00000006000d7202 */ /* 0x000fe20000000f00 */
[----:B------:R-:W-:Y:S01]  /*11d90*/  IMAD.MOV.U32 R12, RZ, RZ, 0x4 ;  /* 0x00000004ff0c7424 */ /* 0x000fe200078e00ff */
[----:B------:R-:W-:-:S13]  /*11da0*/  IADD3 R2, P3, R14, R0, RZ ;  /* 0x000000000e027210 */ /* 0x000fda0007f7e0ff */
[----:B------:R-:W-:Y:S05]  /*11db0*/  WARPSYNC.COLLECTIVE R15, `(.L_x_1310) ;  /* 0x000000000f087348 */ /* 0x000fea0003c00000 */
[----:B------:R0:W1:Y:S02]  /*11dc0*/  SHFL.IDX P6, R14, R13, R12, R11 ;  /* 0x0000000c0d0e7389 */ /* 0x00006400000c000b */
[----:B01----:R-:W-:Y:S01]  /*11dd0*/  ENDCOLLECTIVE ;  /* 0x000000000000791b */ /* 0x003fe20003800000 */
.L_x_1310:
        /* <DEDUP_REMOVED lines=17> */
.L_x_1311:
[----:B------:R-:W-:Y:S02]  /*11ef0*/  IMAD.MOV.U32 R13, RZ, RZ, R6 ;  /* 0x000000ffff0d7224 */ /* 0x000fe400078e0006 */
[----:B------:R-:W-:Y:S01]  /*11f00*/  IMAD.MOV.U32 R12, RZ, RZ, 0x5 ;  /* 0x00000005ff0c7424 */ /* 0x000fe200078e00ff */
[----:B------:R-:W-:-:S13]  /*11f10*/  IADD3 R2, P3, R14, R0, RZ ;  /* 0x000000000e027210 */ /* 0x000fda0007f7e0ff */
[----:B------:R-:W-:Y:S05]  /*11f20*/  WARPSYNC.COLLECTIVE R15, `(.L_x_1312) ;  /* 0x000000000f087348 */ /* 0x000fea0003c00000 */
[----:B------:R0:W1:Y:S02]  /*11f30*/  SHFL.IDX P6, R14, R13, R12, R11 ;  /* 0x0000000c0d0e7389 */ /* 0x00006400000c000b */
[----:B01----:R-:W-:Y:S01]  /*11f40*/  ENDCOLLECTIVE ;  /* 0x000000000000791b */ /* 0x003fe20003800000 */
.L_x_1312:
        /* <DEDUP_REMOVED lines=12> */
.L_x_1313:
        /* <DEDUP_REMOVED lines=9> */
.L_x_1204:
[----:B0-----:R0:W1:Y:S02]  /*120a0*/  SYNCS.PHASECHK.TRANS64.TRYWAIT P0, [R10+URZ+0x32440], R20 ;  /* 0x032440140a0075a7 */ /* 0x001064000800017f */
[----:B-1----:R-:W-:Y:S05]  /*120b0*/  @!P0 NANOSLEEP.SYNCS 0x989680 ;  /* 0x009896800000895d */ /* 0x002fea0003900000 */
[----:B------:R-:W1:Y:S02]  /*120c0*/  @!P0 SYNCS.PHASECHK.TRANS64 P0, [R10+URZ+0x32440], R20 ;  /* 0x032440140a0085a7 */ /* 0x000e64000800007f */
[----:B-1----:R-:W-:Y:S05]  /*120d0*/  @!P0 BRA `(.L_x_1204) ;  /* 0xfffffffc00f08947 */ /* 0x002fea000383ffff */
[----:B------:R-:W-:Y:S05]  /*120e0*/  BRA `(.L_x_1315) ;  /* 0xffffffb800e47947 */ /* 0x000fea000383ffff */
.L_x_1205:
        /* <DEDUP_REMOVED lines=8> */
.L_x_1317:
[----:B------:R-:W-:Y:S05]  /*12170*/  BSYNC B1 ;  /* 0x0000000000017941 */ /* 0x000fea0003800000 */
.L_x_1316:
        /* <DEDUP_REMOVED lines=9> */
.L_x_1318:
[----:B------:R-:W-:Y:S02]  /*12210*/  IMAD.MOV.U32 R13, RZ, RZ, R8 ;  /* 0x000000ffff0d7224 */ /* 0x000fe400078e0008 */
[----:B------:R-:W-:Y:S02]  /*12220*/  IMAD.MOV.U32 R12, RZ, RZ, 0x1 ;  /* 0x00000001ff0c7424 */ /* 0x000fe400078e00ff */
[----:B------:R-:W-:-:S07]  /*12230*/  IMAD.MOV.U32 R2, RZ, RZ, R14 ;  /* 0x000000ffff027224 */ /* 0x000fce00078e000e */
[----:B------:R-:W-:Y:S05]  /*12240*/  WARPSYNC.COLLECTIVE R15, `(.L_x_1319) ;  /* 0x000000000f087348 */ /* 0x000fea0003c00000 */
[----:B------:R0:W1:Y:S02]  /*12250*/  SHFL.IDX P6, R14, R13, R12, R11 ;  /* 0x0000000c0d0e7389 */ /* 0x00006400000c000b */
[----:B01----:R-:W-:Y:S01]  /*12260*/  ENDCOLLECTIVE ;  /* 0x000000000000791b */ /* 0x003fe20003800000 */
.L_x_1319:
        /* <DEDUP_REMOVED lines=11> */
.L_x_1320:
[----:B------:R-:W-:Y:S02]  /*12320*/  IMAD.MOV.U32 R13, RZ, RZ, R8 ;  /* 0x000000ffff0d7224 */ /* 0x000fe400078e0008 */
[----:B------:R-:W-:Y:S02]  /*12330*/  IMAD.MOV.U32 R12, RZ, RZ, 0x2 ;  /* 0x00000002ff0c7424 */ /* 0x000fe400078e00ff */
[----:B------:R-:W-:-:S07]  /*12340*/  IMAD.MOV.U32 R2, RZ, RZ, R14 ;  /* 0x000000ffff027224 */ /* 0x000fce00078e000e */
[----:B------:R-:W-:Y:S05]  /*12350*/  WARPSYNC.COLLECTIVE R15, `(.L_x_1321) ;  /* 0x000000000f087348 */ /* 0x000fea0003c00000 */
[----:B------:R0:W1:Y:S02]  /*12360*/  SHFL.IDX P6, R14, R13, R12, R11 ;  /* 0x0000000c0d0e7389 */ /* 0x00006400000c000b */
[----:B01----:R-:W-:Y:S01]  /*12370*/  ENDCOLLECTIVE ;  /* 0x000000000000791b */ /* 0x003fe20003800000 */
.L_x_1321:
        /* <DEDUP_REMOVED lines=11> */
.L_x_1322:
[----:B------:R-:W-:Y:S01]  /*12430*/  IMAD.MOV.U32 R13, RZ, RZ, R8 ;  /* 0x000000ffff0d7224 */ /* 0x000fe200078e0008 */
[----:B------:R-:W-:Y:S01]  /*12440*/  MOV R12, 0x3 ;  /* 0x00000003000c7802 */ /* 0x000fe20000000f00 */
[----:B------:R-:W-:-:S07]  /*12450*/  IMAD.MOV.U32 R2, RZ, RZ, R14 ;  /* 0x000000ffff027224 */ /* 0x000fce00078e000e */
[----:B------:R-:W-:Y:S05]  /*12460*/  WARPSYNC.COLLECTIVE R15, `(.L_x_1323) ;  /* 0x000000000f087348 */ /* 0x000fea0003c00000 */
[----:B------:R0:W1:Y:S02]  /*12470*/  SHFL.IDX P6, R14, R13, R12, R11 ;  /* 0x0000000c0d0e7389 */ /* 0x00006400000c000b */
[----:B01----:R-:W-:Y:S01]  /*12480*/  ENDCOLLECTIVE ;  /* 0x000000000000791b */ /* 0x003fe20003800000 */
.L_x_1323:
        /* <DEDUP_REMOVED lines=11> */
.L_x_1324:
[----:B------:R-:W-:Y:S02]  /*12540*/  IMAD.MOV.U32 R13, RZ, RZ, R8 ;  /* 0x000000ffff0d7224 */ /* 0x000fe400078e0008 */
[----:B------:R-:W-:Y:S02]  /*12550*/  IMAD.MOV.U32 R12, RZ, RZ, 0x4 ;  /* 0x00000004ff0c7424 */ /* 0x000fe400078e00ff */
[----:B------:R-:W-:-:S07]  /*12560*/  IMAD.MOV.U32 R2, RZ, RZ, R14 ;  /* 0x000000ffff027224 */ /* 0x000fce00078e000e */
[----:B------:R-:W-:Y:S05]  /*12570*/  WARPSYNC.COLLECTIVE R15, `(.L_x_1325) ;  /* 0x000000000f087348 */ /* 0x000fea0003c00000 */
[----:B------:R0:W1:Y:S02]  /*12580*/  SHFL.IDX P6, R14, R13, R12, R11 ;  /* 0x0000000c0d0e7389 */ /* 0x00006400000c000b */
[----:B01----:R-:W-:Y:S01]  /*12590*/  ENDCOLLECTIVE ;  /* 0x000000000000791b */ /* 0x003fe20003800000 */
.L_x_1325:
        /* <DEDUP_REMOVED lines=11> */
.L_x_1326:
[----:B------:R-:W-:Y:S02]  /*12650*/  IMAD.MOV.U32 R13, RZ, RZ, R8 ;  /* 0x000000ffff0d7224 */ /* 0x000fe400078e0008 */
[----:B------:R-:W-:Y:S02]  /*12660*/  IMAD.MOV.U32 R12, RZ, RZ, 0x5 ;  /* 0x00000005ff0c7424 */ /* 0x000fe400078e00ff */
[----:B------:R-:W-:-:S07]  /*12670*/  IMAD.MOV.U32 R2, RZ, RZ, R14 ;  /* 0x000000ffff027224 */ /* 0x000fce00078e000e */
[----:B------:R-:W-:Y:S05]  /*12680*/  WARPSYNC.COLLECTIVE R15, `(.L_x_1327) ;  /* 0x000000000f087348 */ /* 0x000fea0003c00000 */
[----:B------:R0:W1:Y:S02]  /*12690*/  SHFL.IDX P6, R14, R13, R12, R11 ;  /* 0x0000000c0d0e7389 */ /* 0x00006400000c000b */
[----:B01----:R-:W-:Y:S01]  /*126a0*/  ENDCOLLECTIVE ;  /* 0x000000000000791b */ /* 0x003fe20003800000 */
.L_x_1327:
        /* <DEDUP_REMOVED lines=11> */
.L_x_1328:
[----:B------:R-:W-:Y:S05]  /*12760*/  BRA `(.L_x_1329) ;  /* 0xffffffb800147947 */ /* 0x000fea000383ffff */
.L_x_1210:
[----:B---3--:R3:W4:Y:S02]  /*12770*/  SYNCS.PHASECHK.TRANS64.TRYWAIT P0, [R10+URZ+0x32460], R20 ;  /* 0x032460140a0075a7 */ /* 0x008724000800017f */
[----:B----4-:R-:W-:Y:S05]  /*12780*/  @!P0 NANOSLEEP.SYNCS 0x989680 ;  /* 0x009896800000895d */ /* 0x010fea0003900000 */
[----:B------:R-:W4:Y:S02]  /*12790*/  @!P0 SYNCS.PHASECHK.TRANS64 P0, [R10+URZ+0x32460], R20 ;  /* 0x032460140a0085a7 */ /* 0x000f24000800007f */
[----:B----4-:R-:W-:Y:S05]  /*127a0*/  @!P0 BRA `(.L_x_1210) ;  /* 0xfffffffc00f08947 */ /* 0x010fea000383ffff */
[----:B------:R-:W-:Y:S05]  /*127b0*/  BRA `(.L_x_1330) ;  /* 0xffffffb800607947 */ /* 0x000fea000383ffff */
.L_x_1211:
[----:B------:R-:W-:Y:S01]  /*127c0*/  BSSY B1, `(.L_x_1331) ;  /* 0x0000008000017945 */ /* 0x000fe20003800000 */
[----:B------:R-:W-:Y:S01]  /*127d0*/  IMAD.MOV.U32 R13, RZ, RZ, R25 ;  /* 0x000000ffff0d7224 */ /* 0x000fe200078e0019 */
[----:B------:R-:W-:Y:S01]  /*127e0*/  MOV R11, 0x181f ;  /* 0x0000181f000b7802 */ /* 0x000fe20000000f00 */
[----:B------:R-:W-:Y:S02]  /*127f0*/  IMAD.MOV.U32 R12, RZ, RZ, RZ ;  /* 0x000000ffff0c7224 */ /* 0x000fe400078e00ff */
[----:B------:R-:W-:-:S07]  /*12800*/  IMAD.MOV.U32 R15, RZ, RZ, -0x1 ;  /* 0xffffffffff0f7424 */ /* 0x000fce00078e00ff */
[----:B--2---:R-:W-:Y:S05]  /*12810*/  WARPSYNC.COLLECTIVE R15, `(.L_x_1332) ;  /* 0x000000000f087348 */ /* 0x004fea0003c00000 */
[----:B------:R0:W1:Y:S02]  /*12820*/  SHFL.IDX P6, R14, R13, R12, R11 ;  /* 0x0000000c0d0e7389 */ /* 0x00006400000c000b */
[----:B012---:R-:W-:Y:S01]  /*12830*/  ENDCOLLECTIVE ;  /* 0x000000000000791b */ /* 0x007fe20003800000 */
.L_x_1332:
[----:B------:R-:W-:Y:S05]  /*12840*/  BSYNC B1 ;  /* 0x0000000000017941 */ /* 0x000fea0003800000 */
.L_x_1331:
        /* <DEDUP_REMOVED lines=9> */
.L_x_1333:
[----:B------:R-:W-:Y:S02]  /*128e0*/  IMAD.MOV.U32 R13, RZ, RZ, R25 ;  /* 0x000000ffff0d7224 */ /* 0x000fe400078e0019 */
[----:B------:R-:W-:Y:S01]  /*128f0*/  IMAD.MOV.U32 R12, RZ, RZ, 0x1 ;  /* 0x00000001ff0c7424 */ /* 0x000fe200078e00ff */
[----:B------:R-:W-:-:S13]  /*12900*/  IADD3 R2, P0, R14, R0, RZ ;  /* 0x000000000e027210 */ /* 0x000fda0007f1e0ff */
[----:B------:R-:W-:Y:S05]  /*12910*/  WARPSYNC.COLLECTIVE R15, `(.L_x_1334) ;  /* 0x000000000f087348 */ /* 0x000fea0003c00000 */
[----:B------:R0:W1:Y:S02]  /*12920*/  SHFL.IDX P6, R14, R13, R12, R11 ;  /* 0x0000000c0d0e7389 */ /* 0x00006400000c000b */
[----:B01----:R-:W-:Y:S01]  /*12930*/  ENDCOLLECTIVE ;  /* 0x000000000000791b */ /* 0x003fe20003800000 */
.L_x_1334:
        /* <DEDUP_REMOVED lines=13> */
.L_x_1335:
[----:B------:R-:W-:Y:S02]  /*12a10*/  IMAD.MOV.U32 R13, RZ, RZ, R25 ;  /* 0x000000ffff0d7224 */ /* 0x000fe400078e0019 */
[----:B------:R-:W-:Y:S01]  /*12a20*/  IMAD.MOV.U32 R12, RZ, RZ, 0x2 ;  /* 0x00000002ff0c7424 */ /* 0x000fe200078e00ff */
[----:B------:R-:W-:-:S13]  /*12a30*/  IADD3 R2, P0, R14, R0, RZ ;  /* 0x000000000e027210 */ /* 0x000fda0007f1e0ff */
[----:B------:R-:W-:Y:S05]  /*12a40*/  WARPSYNC.COLLECTIVE R15, `(.L_x_1336) ;  /* 0x000000000f087348 */ /* 0x000fea0003c00000 */
[----:B------:R0:W1:Y:S02]  /*12a50*/  SHFL.IDX P6, R14, R13, R12, R11 ;  /* 0x0000000c0d0e7389 */ /* 0x00006400000c000b */
[----:B01----:R-:W-:Y:S01]  /*12a60*/  ENDCOLLECTIVE ;  /* 0x000000000000791b */ /* 0x003fe20003800000 */
.L_x_1336:
        /* <DEDUP_REMOVED lines=13> */
.L_x_1337:
[----:B------:R-:W-:Y:S02]  /*12b40*/  IMAD.MOV.U32 R13, RZ, RZ, R25 ;  /* 0x000000ffff0d7224 */ /* 0x000fe400078e0019 */
[----:B------:R-:W-:Y:S02]  /*12b50*/  IMAD.MOV.U32 R12, RZ, RZ, 0x3 ;  /* 0x00000003ff0c7424 */ /* 0x000fe400078e00ff */
[----:B------:R-:W-:-:S07]  /*12b60*/  IMAD.MOV.U32 R8, RZ, RZ, R14 ;  /* 0x000000ffff087224 */ /* 0x000fce00078e000e */
[----:B------:R-:W-:Y:S05]  /*12b70*/  WARPSYNC.COLLECTIVE R15, `(.L_x_1338) ;  /* 0x000000000f087348 */ /* 0x000fea0003c00000 */
[----:B------:R0:W1:Y:S02]  /*12b80*/  SHFL.IDX P6, R14, R13, R12, R11 ;  /* 0x0000000c0d0e7389 */ /* 0x00006400000c000b */
[----:B01----:R-:W-:Y:S01]  /*12b90*/  ENDCOLLECTIVE ;  /* 0x000000000000791b */ /* 0x003fe20003800000 */
.L_x_1338:
        /* <DEDUP_REMOVED lines=14> */
.L_x_1339:
[----:B------:R-:W-:Y:S02]  /*12c80*/  IMAD.MOV.U32 R13, RZ, RZ, R25 ;  /* 0x000000ffff0d7224 */ /* 0x000fe400078e0019 */
[----:B------:R-:W-:Y:S01]  /*12c90*/  IMAD.MOV.U32 R12, RZ, RZ, 0x4 ;  /* 0x00000004ff0c7424 */ /* 0x000fe200078e00ff */
[----:B------:R-:W-:-:S13]  /*12ca0*/  IADD3 R2, P0, R14, R0, RZ ;  /* 0x000000000e027210 */ /* 0x000fda0007f1e0ff */
[----:B------:R-:W-:Y:S05]  /*12cb0*/  WARPSYNC.COLLECTIVE R15, `(.L_x_1340) ;  /* 0x000000000f087348 */ /* 0x000fea0003c00000 */
[----:B------:R0:W1:Y:S02]  /*12cc0*/  SHFL.IDX P6, R14, R13, R12, R11 ;  /* 0x0000000c0d0e7389 */ /* 0x00006400000c000b */
[----:B01----:R-:W-:Y:S01]  /*12cd0*/  ENDCOLLECTIVE ;  /* 0x000000000000791b */ /* 0x003fe20003800000 */
.L_x_1340:
        /* <DEDUP_REMOVED lines=13> */
.L_x_1341:
[----:B------:R-:W-:Y:S02]  /*12db0*/  IMAD.MOV.U32 R13, RZ, RZ, R25 ;  /* 0x000000ffff0d7224 */ /* 0x000fe400078e0019 */
[----:B------:R-:W-:Y:S01]  /*12dc0*/  IMAD.MOV.U32 R12, RZ, RZ, 0x5 ;  /* 0x00000005ff0c7424 */ /* 0x000fe200078e00ff */
[----:B------:R-:W-:-:S13]  /*12dd0*/  IADD3 R2, P0, R14, R0, RZ ;  /* 0x000000000e027210 */ /* 0x000fda0007f1e0ff */
[----:B------:R-:W-:Y:S05]  /*12de0*/  WARPSYNC.COLLECTIVE R15, `(.L_x_1342) ;  /* 0x000000000f087348 */ /* 0x000fea0003c00000 */
[----:B------:R0:W1:Y:S02]  /*12df0*/  SHFL.IDX P6, R14, R13, R12, R11 ;  /* 0x0000000c0d0e7389 */ /* 0x00006400000c000b */
[----:B01----:R-:W-:Y:S01]  /*12e00*/  ENDCOLLECTIVE ;  /* 0x000000000000791b */ /* 0x003fe20003800000 */
.L_x_1342:
        /* <DEDUP_REMOVED lines=13> */
.L_x_1343:
[----:B------:R-:W-:Y:S05]  /*12ee0*/  BRA `(.L_x_1344) ;  /* 0xffffffb400a87947 */ /* 0x000fea000383ffff */
.L_x_1219:
[----:B------:R-:W-:Y:S01]  /*12ef0*/  BSSY B0, `(.L_x_1345) ;  /* 0x0000008000007945 */ /* 0x000fe20003800000 */
[----:B------:R-:W-:Y:S01]  /*12f00*/  MOV R13, R16 ;  /* 0x00000010000d7202 */ /* 0x000fe20000000f00 */
[----:B------:R-:W-:Y:S02]  /*12f10*/  IMAD.MOV.U32 R12, RZ, RZ, RZ ;  /* 0x000000ffff0c7224 */ /* 0x000fe400078e00ff */
[----:B------:R-:W-:Y:S02]  /*12f20*/  IMAD.MOV.U32 R11, RZ, RZ, 0x1f ;  /* 0x0000001fff0b7424 */ /* 0x000fe400078e00ff */
[----:B------:R-:W-:-:S07]  /*12f30*/  IMAD.MOV.U32 R15, RZ, RZ, -0x1 ;  /* 0xffffffffff0f7424 */ /* 0x000fce00078e00ff */
[----:B-12---:R-:W-:Y:S05]  /*12f40*/  WARPSYNC.COLLECTIVE R15, `(.L_x_1346) ;  /* 0x000000000f087348 */ /* 0x006fea0003c00000 */
[----:B------:R0:W3:Y:S02]  /*12f50*/  SHFL.IDX P6, R14, R13, R12, R11 ;  /* 0x0000000c0d0e7389 */ /* 0x0000e400000c000b */
[----:B0123--:R-:W-:Y:S01]  /*12f60*/  ENDCOLLECTIVE ;  /* 0x000000000000791b */ /* 0x00ffe20003800000 */
.L_x_1346:
[----:B------:R-:W-:Y:S05]  /*12f70*/  BSYNC B0 ;  /* 0x0000000000007941 */ /* 0x000fea0003800000 */
.L_x_1345:
        /* <DEDUP_REMOVED lines=9> */
.L_x_1347:
        /* <DEDUP_REMOVED lines=18> */
.L_x_1348:
[----:B------:R-:W-:Y:S02]  /*13130*/  MOV R12, 0x2 ;  /* 0x00000002000c7802 */ /* 0x000fe40000000f00 */
[----:B------:R-:W-:-:S05]  /*13140*/  SEL R7, R14, RZ, P1 ;  /* 0x000000ff0e077207 */ /* 0x000fca0000800000 */
[----:B------:R-:W-:-:S04]  /*13150*/  IMAD.IADD R6, R4, 0x1, R7 ;  /* 0x0000000104067824 */ /* 0x000fc800078e0207 */
[----:B------:R-:W-:-:S07]  /*13160*/  IMAD.MOV.U32 R13, RZ, RZ, R6 ;  /* 0x000000ffff0d7224 */ /* 0x000fce00078e0006 */
[----:B------:R-:W-:Y:S05]  /*13170*/  WARPSYNC.COLLECTIVE R15, `(.L_x_1349) ;  /* 0x000000000f087348 */ /* 0x000fea0003c00000 */
[----:B------:R0:W1:Y:S02]  /*13180*/  SHFL.UP P6, R14, R13, R12, R11 ;  /* 0x0400000c0d0e7389 */ /* 0x00006400000c000b */
[----:B01----:R-:W-:Y:S01]  /*13190*/  ENDCOLLECTIVE ;  /* 0x000000000000791b */ /* 0x003fe20003800000 */
.L_x_1349:
[----:B------:R-:W-:Y:S01]  /*131a0*/  IMAD.MOV.U32 R12, RZ, RZ, 0x4 ;  /* 0x00000004ff0c7424 */ /* 0x000fe200078e00ff */
[----:B------:R-:W-:-:S05]  /*131b0*/  SEL R7, R14, RZ, P2 ;  /* 0x000000ff0e077207 */ /* 0x000fca0001000000 */
[----:B------:R-:W-:-:S04]  /*131c0*/  IMAD.IADD R7, R6, 0x1, R7 ;  /* 0x0000000106077824 */ /* 0x000fc800078e0207 */
[----:B------:R-:W-:-:S07]  /*131d0*/  IMAD.MOV.U32 R13, RZ, RZ, R7 ;  /* 0x000000ffff0d7224 */ /* 0x000fce00078e0007 */
[----:B------:R-:W-:Y:S05]  /*131e0*/  WARPSYNC.COLLECTIVE R15, `(.L_x_1350) ;  /* 0x000000000f087348 */ /* 0x000fea0003c00000 */
[----:B------:R0:W1:Y:S02]  /*131f0*/  SHFL.UP P6, R14, R13, R12, R11 ;  /* 0x0400000c0d0e7389 */ /* 0x00006400000c000b */
[----:B01----:R-:W-:Y:S01]  /*13200*/  ENDCOLLECTIVE ;  /* 0x000000000000791b */ /* 0x003fe20003800000 */
.L_x_1350:
[----:B------:R-:W-:Y:S01]  /*13210*/  IMAD.MOV.U32 R12, RZ, RZ, 0x8 ;  /* 0x00000008ff0c7424 */ /* 0x000fe200078e00ff */
[----:B------:R-:W-:-:S05]  /*13220*/  SEL R2, R14, RZ, P3 ;  /* 0x000000ff0e027207 */ /* 0x000fca0001800000 */
[----:B------:R-:W-:-:S04]  /*13230*/  IMAD.IADD R2, R7, 0x1, R2 ;  /* 0x0000000107027824 */ /* 0x000fc800078e0202 */
[----:B------:R-:W-:-:S07]  /*13240*/  IMAD.MOV.U32 R13, RZ, RZ, R2 ;  /* 0x000000ffff0d7224 */ /* 0x000fce00078e0002 */
[----:B------:R-:W-:Y:S05]  /*13250*/  WARPSYNC.COLLECTIVE R15, `(.L_x_1351) ;  /* 0x000000000f087348 */ /* 0x000fea0003c00000 */
[----:B------:R0:W1:Y:S02]  /*13260*/  SHFL.UP P6, R14, R13, R12, R11 ;  /* 0x0400000c0d0e7389 */ /* 0x00006400000c000b */
[----:B01----:R-:W-:Y:S01]  /*13270*/  ENDCOLLECTIVE ;  /* 0x000000000000791b */ /* 0x003fe20003800000 */
.L_x_1351:
[----:B------:R-:W-:Y:S01]  /*13280*/  IMAD.MOV.U32 R12, RZ, RZ, 0x10 ;  /* 0x00000010ff0c7424 */ /* 0x000fe200078e00ff */
[----:B------:R-:W-:-:S05]  /*13290*/  SEL R3, R14, RZ, P4 ;  /* 0x000000ff0e037207 */ /* 0x000fca0002000000 */
[----:B------:R-:W-:-:S04]  /*132a0*/  IMAD.IADD R3, R2, 0x1, R3 ;  /* 0x0000000102037824 */ /* 0x000fc800078e0203 */
[----:B------:R-:W-:-:S07]  /*132b0*/  IMAD.MOV.U32 R13, RZ, RZ, R3 ;  /* 0x000000ffff0d7224 */ /* 0x000fce00078e0003 */
[----:B------:R-:W-:Y:S05]  /*132c0*/  WARPSYNC.COLLECTIVE R15, `(.L_x_1352) ;  /* 0x000000000f087348 */ /* 0x000fea0003c00000 */
[----:B------:R0:W1:Y:S02]  /*132d0*/  SHFL.UP P6, R14, R13, R12, R11 ;  /* 0x0400000c0d0e7389 */ /* 0x00006400000c000b */
[----:B01----:R-:W-:Y:S01]  /*132e0*/  ENDCOLLECTIVE ;  /* 0x000000000000791b */ /* 0x003fe20003800000 */
.L_x_1352:
        /* <DEDUP_REMOVED lines=8> */
.L_x_1353:
[----:B------:R-:W-:Y:S05]  /*13370*/  BRA `(.L_x_1354) ;  /* 0xffffffb800007947 */ /* 0x000fea000383ffff */
.L_x_1224:
[----:B------:R-:W-:Y:S01]  /*13380*/  BSSY B0, `(.L_x_1355) ;  /* 0x0000008000007945 */ /* 0x000fe20003800000 */
[----:B-----5:R-:W-:Y:S01]  /*13390*/  IMAD.MOV.U32 R13, RZ, RZ, R4 ;  /* 0x000000ffff0d7224 */ /* 0x020fe200078e0004 */
[----:B------:R-:W-:Y:S01]  /*133a0*/  MOV R15, 0xffffffff ;  /* 0xffffffff000f7802 */ /* 0x000fe20000000f00 */
[----:B------:R-:W-:Y:S02]  /*133b0*/  IMAD.MOV.U32 R12, RZ, RZ, 0x1 ;  /* 0x00000001ff0c7424 */ /* 0x000fe400078e00ff */
[----:B------:R-:W-:-:S07]  /*133c0*/  IMAD.MOV.U32 R11, RZ, RZ, RZ ;  /* 0x000000ffff0b7224 */ /* 0x000fce00078e00ff */
[----:B0123--:R-:W-:Y:S05]  /*133d0*/  WARPSYNC.COLLECTIVE R15, `(.L_x_1356) ;  /* 0x000000000f087348 */ /* 0x00ffea0003c00000 */
[----:B------:R4:W0:Y:S02]  /*133e0*/  SHFL.UP P6, R14, R13, R12, R11 ;  /* 0x0400000c0d0e7389 */ /* 0x00082400000c000b */
[----:B01234-:R-:W-:Y:S01]  /*133f0*/  ENDCOLLECTIVE ;  /* 0x000000000000791b */ /* 0x01ffe20003800000 */
.L_x_1356:
[----:B------:R-:W-:Y:S05]  /*13400*/  BSYNC B0 ;  /* 0x0000000000007941 */ /* 0x000fea0003800000 */
.L_x_1355:
        /* <DEDUP_REMOVED lines=8> */
.L_x_1357:
[----:B------:R-:W-:Y:S01]  /*13490*/  IMAD.MOV.U32 R12, RZ, RZ, 0x4 ;  /* 0x00000004ff0c7424 */ /* 0x000fe200078e00ff */
[----:B------:R-:W-:-:S05]  /*134a0*/  SEL R0, R14, RZ, P2 ;  /* 0x000000ff0e007207 */ /* 0x000fca0001000000 */
[----:B------:R-:W-:-:S04]  /*134b0*/  IMAD.IADD R0, R13, 0x1, R0 ;  /* 0x000000010d007824 */ /* 0x000fc800078e0200 */
[----:B------:R-:W-:-:S07]  /*134c0*/  IMAD.MOV.U32 R13, RZ, RZ, R0 ;  /* 0x000000ffff0d7224 */ /* 0x000fce00078e0000 */
[----:B------:R-:W-:Y:S05]  /*134d0*/  WARPSYNC.COLLECTIVE R15, `(.L_x_1358) ;  /* 0x000000000f087348 */ /* 0x000fea0003c00000 */
[----:B------:R0:W1:Y:S02]  /*134e0*/  SHFL.UP P6, R14, R13, R12, R11 ;  /* 0x0400000c0d0e7389 */ /* 0x00006400000c000b */
[----:B01----:R-:W-:Y:S01]  /*134f0*/  ENDCOLLECTIVE ;  /* 0x000000000000791b */ /* 0x003fe20003800000 */
.L_x_1358:
[----:B------:R-:W-:Y:S01]  /*13500*/  IMAD.MOV.U32 R12, RZ, RZ, 0x8 ;  /* 0x00000008ff0c7424 */ /* 0x000fe200078e00ff */
[----:B------:R-:W-:-:S05]  /*13510*/  SEL R3, R14, RZ, P3 ;  /* 0x000000ff0e037207 */ /* 0x000fca0001800000 */
[----:B------:R-:W-:-:S04]  /*13520*/  IMAD.IADD R2, R0, 0x1, R3 ;  /* 0x0000000100027824 */ /* 0x000fc800078e0203 */
[----:B------:R-:W-:-:S07]  /*13530*/  IMAD.MOV.U32 R13, RZ, RZ, R2 ;  /* 0x000000ffff0d7224 */ /* 0x000fce00078e0002 */
[----:B------:R-:W-:Y:S05]  /*13540*/  WARPSYNC.COLLECTIVE R15, `(.L_x_1359) ;  /* 0x000000000f087348 */ /* 0x000fea0003c00000 */
[----:B------:R0:W1:Y:S02]  /*13550*/  SHFL.UP P6, R14, R13, R12, R11 ;  /* 0x0400000c0d0e7389 */ /* 0x00006400000c000b */
[----:B01----:R-:W-:Y:S01]  /*13560*/  ENDCOLLECTIVE ;  /* 0x000000000000791b */ /* 0x003fe20003800000 */
.L_x_1359:
[----:B------:R-:W-:Y:S01]  /*13570*/  IMAD.MOV.U32 R12, RZ, RZ, 0x10 ;  /* 0x00000010ff0c7424 */ /* 0x000fe200078e00ff */
[----:B------:R-:W-:-:S05]  /*13580*/  SEL R3, R14, RZ, P4 ;  /* 0x000000ff0e037207 */ /* 0x000fca0002000000 */
[----:B------:R-:W-:-:S04]  /*13590*/  IMAD.IADD R3, R2, 0x1, R3 ;  /* 0x0000000102037824 */ /* 0x000fc800078e0203 */
[----:B------:R-:W-:-:S07]  /*135a0*/  IMAD.MOV.U32 R13, RZ, RZ, R3 ;  /* 0x000000ffff0d7224 */ /* 0x000fce00078e0003 */
[----:B------:R-:W-:Y:S05]  /*135b0*/  WARPSYNC.COLLECTIVE R15, `(.L_x_1360) ;  /* 0x000000000f087348 */ /* 0x000fea0003c00000 */
[----:B------:R0:W1:Y:S02]  /*135c0*/  SHFL.UP P6, R14, R13, R12, R11 ;  /* 0x0400000c0d0e7389 */ /* 0x00006400000c000b */
[----:B01----:R-:W-:Y:S01]  /*135d0*/  ENDCOLLECTIVE ;  /* 0x000000000000791b */ /* 0x003fe20003800000 */
.L_x_1360:
[----:B------:R-:W-:Y:S01]  /*135e0*/  IMAD.MOV.U32 R12, RZ, RZ, 0x1f ;  /* 0x0000001fff0c7424 */ /* 0x000fe200078e00ff */
[----:B------:R-:W-:Y:S02]  /*135f0*/  MOV R11, 0x1f ;  /* 0x0000001f000b7802 */ /* 0x000fe40000000f00 */
[----:B------:R-:W-:-:S05]  /*13600*/  SEL R6, R14, RZ, P5 ;  /* 0x000000ff0e067207 */ /* 0x000fca0002800000 */
[----:B------:R-:W-:-:S04]  /*13610*/  IMAD.IADD R6, R3, 0x1, R6 ;  /* 0x0000000103067824 */ /* 0x000fc800078e0206 */
[----:B------:R-:W-:-:S07]  /*13620*/  IMAD.MOV.U32 R13, RZ, RZ, R6 ;  /* 0x000000ffff0d7224 */ /* 0x000fce00078e0006 */
[----:B------:R-:W-:Y:S05]  /*13630*/  WARPSYNC.COLLECTIVE R15, `(.L_x_1361) ;  /* 0x000000000f087348 */ /* 0x000fea0003c00000 */
[----:B------:R0:W1:Y:S02]  /*13640*/  SHFL.IDX P6, R14, R13, R12, R11 ;  /* 0x0000000c0d0e7389 */ /* 0x00006400000c000b */
[----:B01----:R-:W-:Y:S01]  /*13650*/  ENDCOLLECTIVE ;  /* 0x000000000000791b */ /* 0x003fe20003800000 */
.L_x_1361:
[----:B------:R-:W-:Y:S05]  /*13660*/  BRA `(.L_x_1362) ;  /* 0xffffffb400e07947 */ /* 0x000fea000383ffff */
.L_x_1226:
[----:B------:R-:W-:Y:S01]  /*13670*/  BSSY B0, `(.L_x_1363) ;  /* 0x0000006000007945 */ /* 0x000fe20003800000 */
[----:B------:R-:W-:Y:S01]  /*13680*/  PLOP3.LUT P6, PT, P6, PT, PT, 0x8, 0x0 ;  /* 0x000000000000781c */ /* 0x000fe200037ce170 */
[----:B------:R-:W-:-:S12]  /*13690*/  IMAD.MOV.U32 R15, RZ, RZ, -0x1 ;  /* 0xffffffffff0f7424 */ /* 0x000fd800078e00ff */
[----:B012---:R-:W-:Y:S05]  /*136a0*/  WARPSYNC.COLLECTIVE R15, `(.L_x_1364) ;  /* 0x000000000f087348 */ /* 0x007fea0003c00000 */
[----:B------:R-:W-:Y:S01]  /*136b0*/  VOTE.ANY R14, PT, P6 ;  /* 0x00000000000e7806 */ /* 0x000fe200030e0100 */
[----:B012---:R-:W-:Y:S06]  /*136c0*/  ENDCOLLECTIVE ;  /* 0x000000000000791b */ /* 0x007fec0003800000 */
.L_x_1364:
[----:B------:R-:W-:Y:S05]  /*136d0*/  BSYNC B0 ;  /* 0x0000000000007941 */ /* 0x000fea0003800000 */
.L_x_1363:
        /* <DEDUP_REMOVED lines=9> */
.L_x_1365:
[----:B------:R-:W-:Y:S01]  /*13770*/  IMAD.MOV.U32 R4, RZ, RZ, R14 ;  /* 0x000000ffff047224 */ /* 0x000fe200078e000e */
[----:B------:R-:W-:Y:S06]  /*13780*/  BRA `(.L_x_1366) ;  /* 0xffffffb400d07947 */ /* 0x000fec000383ffff */
.L_x_1228:
[----:B------:R-:W-:Y:S01]  /*13790*/  BSSY B0, `(.L_x_1367) ;  /* 0x0000007000007945 */ /* 0x000fe20003800000 */
[----:B------:R-:W-:Y:S02]  /*137a0*/  IMAD.MOV.U32 R13, RZ, RZ, R6 ;  /* 0x000000ffff0d7224 */ /* 0x000fe400078e0006 */
[----:B------:R-:W-:Y:S02]  /*137b0*/  IMAD.MOV.U32 R11, RZ, RZ, 0x1f ;  /* 0x0000001fff0b7424 */ /* 0x000fe400078e00ff */
[----:B------:R-:W-:-:S07]  /*137c0*/  IMAD.MOV.U32 R15, RZ, RZ, -0x1 ;  /* 0xffffffffff0f7424 */ /* 0x000fce00078e00ff */
[----:B01234-:R-:W-:Y:S05]  /*137d0*/  WARPSYNC.COLLECTIVE R15, `(.L_x_1368) ;  /* 0x000000000f087348 */ /* 0x01ffea0003c00000 */
[----:B------:R0:W0:Y:S02]  /*137e0*/  SHFL.IDX P6, R14, R13, R12, R11 ;  /* 0x0000000c0d0e7389 */ /* 0x00002400000c000b */
[----:B01234-:R-:W-:Y:S01]  /*137f0*/  ENDCOLLECTIVE ;  /* 0x000000000000791b */ /* 0x01ffe20003800000 */
.L_x_1368:
[----:B------:R-:W-:Y:S05]  /*13800*/  BSYNC B0 ;  /* 0x0000000000007941 */ /* 0x000fea0003800000 */
.L_x_1367:
[----:B------:R-:W-:Y:S05]  /*13810*/  BRA `(.L_x_1227) ;  /* 0xffffffb400c87947 */ /* 0x000fea000383ffff */
.L_x_1232:
[----:B0-----:R0:W1:Y:S02]  /*13820*/  SYNCS.PHASECHK.TRANS64.TRYWAIT P0, [R5+URZ+0x32420], R0 ;  /* 0x03242000050075a7 */ /* 0x001064000800017f */
[----:B-1----:R-:W-:Y:S05]  /*13830*/  @!P0 NANOSLEEP.SYNCS 0x989680 ;  /* 0x009896800000895d */ /* 0x002fea0003900000 */
[----:B------:R-:W1:Y:S02]  /*13840*/  @!P0 SYNCS.PHASECHK.TRANS64 P0, [R5+URZ+0x32420], R0 ;  /* 0x03242000050085a7 */ /* 0x000e64000800007f */
[----:B-1----:R-:W-:Y:S05]  /*13850*/  @!P0 BRA `(.L_x_1232) ;  /* 0xfffffffc00f08947 */ /* 0x002fea000383ffff */
[----:B------:R-:W-:Y:S05]  /*13860*/  BRA `(.L_x_1369) ;  /* 0xffffffb800b47947 */ /* 0x000fea000383ffff */
.L_x_1233:
        /* <DEDUP_REMOVED lines=8> */
[----:B0-23--:R-:W-:Y:S05]  /*138f0*/  WARPSYNC.COLLECTIVE R15, `(.L_x_1371) ;  /* 0x000000000f087348 */ /* 0x00dfea0003c00000 */
[----:B------:R1:W4:Y:S02]  /*13900*/  SHFL.IDX P6, R14, R13, R12, R11 ;  /* 0x0000000c0d0e7389 */ /* 0x00032400000c000b */
[----:B01234-:R-:W-:Y:S01]  /*13910*/  ENDCOLLECTIVE ;  /* 0x000000000000791b */ /* 0x01ffe20003800000 */
.L_x_1371:
[----:B------:R-:W-:Y:S05]  /*13920*/  BSYNC B0 ;  /* 0x0000000000007941 */ /* 0x000fea0003800000 */
.L_x_1370:
[----:B------:R-:W-:Y:S05]  /*13930*/  BRA `(.L_x_1372) ;  /* 0xffffffb8009c7947 */ /* 0x000fea000383ffff */
.L_x_1236:
[----:B------:R-:W-:Y:S01]  /*13940*/  BSSY B1, `(.L_x_1373) ;  /* 0x0000006000017945 */ /* 0x000fe20003800000 */
[----:B------:R-:W-:-:S07]  /*13950*/  IMAD.MOV.U32 R15, RZ, RZ, -0x1 ;  /* 0xffffffffff0f7424 */ /* 0x000fce00078e00ff */
[----:B0-23--:R-:W-:Y:S05]  /*13960*/  WARPSYNC.COLLECTIVE R15, `(.L_x_1374) ;  /* 0x000000000f0c7348 */ /* 0x00dfea0003c00000 */
[----:B------:R-:W-:Y:S02]  /*13970*/  ELECT P6, UR62, PT ;  /* 0x00000000003e782f */ /* 0x000fe400038c0000 */
[----:B------:R-:W-:Y:S01]  /*13980*/  MOV R14, UR62 ;  /* 0x0000003e000e7c02 */ /* 0x000fe20008000f00 */
[----:B0-23--:R-:W-:Y:S10]  /*13990*/  ENDCOLLECTIVE ;  /* 0x000000000000791b */ /* 0x00dff40003800000 */
.L_x_1374:
[----:B------:R-:W-:Y:S05]  /*139a0*/  BSYNC B1 ;  /* 0x0000000000017941 */ /* 0x000fea0003800000 */
.L_x_1373:
[----:B------:R-:W-:Y:S05]  /*139b0*/  BRA `(.L_x_1375) ;  /* 0xffffffb800947947 */ /* 0x000fea000383ffff */
.L_x_1238:
[----:B0-----:R0:W1:Y:S02]  /*139c0*/  SYNCS.PHASECHK.TRANS64.TRYWAIT P1, [R3+URZ+0x32440], R2 ;  /* 0x03244002030075a7 */ /* 0x001064000802017f */
[----:B-1----:R-:W-:Y:S05]  /*139d0*/  @!P1 NANOSLEEP.SYNCS 0x989680 ;  /* 0x009896800000995d */ /* 0x002fea0003900000 */
[----:B------:R-:W1:Y:S02]  /*139e0*/  @!P1 SYNCS.PHASECHK.TRANS64 P1, [R3+URZ+0x32440], R2 ;  /* 0x03244002030095a7 */ /* 0x000e64000802007f */
[----:B-1----:R-:W-:Y:S05]  /*139f0*/  @!P1 BRA `(.L_x_1238) ;  /* 0xfffffffc00f09947 */ /* 0x002fea000383ffff */
[----:B------:R-:W-:Y:S05]  /*13a00*/  BRA `(.L_x_1376) ;  /* 0xffffffb800bc7947 */ /* 0x000fea000383ffff */
.L_x_1240:
[----:B-1----:R1:W4:Y:S02]  /*13a10*/  SYNCS.PHASECHK.TRANS64.TRYWAIT P1, [R5+URZ+0x32440], R0 ;  /* 0x03244000050075a7 */ /* 0x002324000802017f */
[----:B----4-:R-:W-:Y:S05]  /*13a20*/  @!P1 NANOSLEEP.SYNCS 0x989680 ;  /* 0x009896800000995d */ /* 0x010fea0003900000 */
[----:B------:R-:W4:Y:S02]  /*13a30*/  @!P1 SYNCS.PHASECHK.TRANS64 P1, [R5+URZ+0x32440], R0 ;  /* 0x03244000050095a7 */ /* 0x000f24000802007f */
[----:B----4-:R-:W-:Y:S05]  /*13a40*/  @!P1 BRA `(.L_x_1240) ;  /* 0xfffffffc00f09947 */ /* 0x010fea000383ffff */
[----:B------:R-:W-:Y:S05]  /*13a50*/  BRA `(.L_x_1377) ;  /* 0xffffffb800c87947 */ /* 0x000fea000383ffff */
.L_x_1242:
[----:B----4-:R4:W0:Y:S02]  /*13a60*/  SYNCS.PHASECHK.TRANS64.TRYWAIT P1, [R3+URZ+0x32460], R2 ;  /* 0x03246002030075a7 */ /* 0x010824000802017f */
[----:B0-----:R-:W-:Y:S05]  /*13a70*/  @!P1 NANOSLEEP.SYNCS 0x989680 ;  /* 0x009896800000995d */ /* 0x001fea0003900000 */
[----:B------:R-:W0:Y:S02]  /*13a80*/  @!P1 SYNCS.PHASECHK.TRANS64 P1, [R3+URZ+0x32460], R2 ;  /* 0x03246002030095a7 */ /* 0x000e24000802007f */
[----:B0-----:R-:W-:Y:S05]  /*13a90*/  @!P1 BRA `(.L_x_1242) ;  /* 0xfffffffc00f09947 */ /* 0x001fea000383ffff */
[----:B------:R-:W-:Y:S05]  /*13aa0*/  BRA `(.L_x_1378) ;  /* 0xffffffb800c47947 */ /* 0x000fea000383ffff */
.L_x_1379:
        /* <DEDUP_REMOVED lines=13> */
.L_x_6452:


//--------------------- .text._ZN7cutlass13device_kernelIN5flash11enable_sm90INS1_16FlashAttnFwdSm90INS1_25CollectiveMainloopFwdSm90ILi2EN4cute5tupleIJNS5_1CILi1EEES8_S8_EEENS6_IJNS7_ILi128EEENS7_ILi96EEENS7_ILi64EEEEEELi256ENS_6half_tEfNS_4arch4Sm90ELb0ELb0ELb0ELb1ELb1ELb1ELb1ELb1ELb0ELb1ELb0ELb0EEENS1_21CollectiveEpilogueFwdINS6_IJSA_NS7_ILi256EEESB_EEES9_SE_SG_Li256ELb1ELb1ELb0ELb0EEENS1_36VarlenDynamicPersistentTileSchedulerILi128ELi96ELi256ELi128ELb0ELb1ELb1ELb0ELb1ELb1EEEEEEEEEvNT_6ParamsE --------------------------
	.section	.text._ZN7cutlass13device_kernelIN5flash11enable_sm90INS1_16FlashAttnFwdSm90INS1_25CollectiveMainloopFwdSm90ILi2EN4cute5tupleIJNS5_1CILi1EEES8_S8_EEENS6_IJNS7_ILi128EEENS7_ILi96EEENS7_ILi64EEEEEELi256ENS_6half_tEfNS_4arch4Sm90ELb0ELb0ELb0ELb1ELb1ELb1ELb1ELb1ELb0ELb1ELb0ELb0EEENS1_21CollectiveEpilogueFwdINS6_IJSA_NS7_ILi256EEESB_EEES9_SE_SG_Li256ELb1ELb1ELb0ELb0EEENS1_36VarlenDynamicPersistentTileSchedulerILi128ELi96ELi256ELi128ELb0ELb1ELb1ELb0ELb1ELb1EEEEEEEEEvNT_6ParamsE,"ax",@progbits
	.align	128
.text._ZN7cutlass13device_kernelIN5flash11enable_sm90INS1_16FlashAttnFwdSm90INS1_25CollectiveMainloopFwdSm90ILi2EN4cute5tupleIJNS5_1CILi1EEES8_S8_EEENS6_IJNS7_ILi128EEENS7_ILi96EEENS7_ILi64EEEEEELi256ENS_6half_tEfNS_4arch4Sm90ELb0ELb0ELb0ELb1ELb1ELb1ELb1ELb1ELb0ELb1ELb0ELb0EEENS1_21CollectiveEpilogueFwdINS6_IJSA_NS7_ILi256EEESB_EEES9_SE_SG_Li256ELb1ELb1ELb0ELb0EEENS1_36VarlenDynamicPersistentTileSchedulerILi128ELi96ELi256ELi128ELb0ELb1ELb1ELb0ELb1ELb1EEEEEEEEEvNT_6ParamsE:
        .type           _ZN7cutlass13device_kernelIN5flash11enable_sm90INS1_16FlashAttnFwdSm90INS1_25CollectiveMainloopFwdSm90ILi2EN4cute5tupleIJNS5_1CILi1EEES8_S8_EEENS6_IJNS7_ILi128EEENS7_ILi96EEENS7_ILi64EEEEEELi256ENS_6half_tEfNS_4arch4Sm90ELb0ELb0ELb0ELb1ELb1ELb1ELb1ELb1ELb0ELb1ELb0ELb0EEENS1_21CollectiveEpilogueFwdINS6_IJSA_NS7_ILi256EEESB_EEES9_SE_SG_Li256ELb1ELb1ELb0ELb0EEENS1_36VarlenDynamicPersistentTileSchedulerILi128ELi96ELi256ELi128ELb0ELb1ELb1ELb0ELb1ELb1EEEEEEEEEvNT_6ParamsE,@function
        .size           _ZN7cutlass13device_kernelIN5flash11enable_sm90INS1_16FlashAttnFwdSm90INS1_25CollectiveMainloopFwdSm90ILi2EN4cute5tupleIJNS5_1CILi1EEES8_S8_EEENS6_IJNS7_ILi128EEENS7_ILi96EEENS7_ILi64EEEEEELi256ENS_6half_tEfNS_4arch4Sm90ELb0ELb0ELb0ELb1ELb1ELb1ELb1ELb1ELb0ELb1ELb0ELb0EEENS1_21CollectiveEpilogueFwdINS6_IJSA_NS7_ILi256EEESB_EEES9_SE_SG_Li256ELb1ELb1ELb0ELb0EEENS1_36VarlenDynamicPersistentTileSchedulerILi128ELi96ELi256ELi128ELb0ELb1ELb1ELb0ELb1ELb1EEEEEEEEEvNT_6ParamsE,(.L_x_6453 - _ZN7cutlass13device_kernelIN5flash11enable_sm90INS1_16FlashAttnFwdSm90INS1_25CollectiveMainloopFwdSm90ILi2EN4cute5tupleIJNS5_1CILi1EEES8_S8_EEENS6_IJNS7_ILi128EEENS7_ILi96EEENS7_ILi64EEEEEELi256ENS_6half_tEfNS_4arch4Sm90ELb0ELb0ELb0ELb1ELb1ELb1ELb1ELb1ELb0ELb1ELb0ELb0EEENS1_21CollectiveEpilogueFwdINS6_IJSA_NS7_ILi256EEESB_EEES9_SE_SG_Li256ELb1ELb1ELb0ELb0EEENS1_36VarlenDynamicPersistentTileSchedulerILi128ELi96ELi256ELi128ELb0ELb1ELb1ELb0ELb1ELb1EEEEEEEEEvNT_6ParamsE)
        .other          _ZN7cutlass13device_kernelIN5flash11enable_sm90INS1_16FlashAttnFwdSm90INS1_25CollectiveMainloopFwdSm90ILi2EN4cute5tupleIJNS5_1CILi1EEES8_S8_EEENS6_IJNS7_ILi128EEENS7_ILi96EEENS7_ILi64EEEEEELi256ENS_6half_tEfNS_4arch4Sm90ELb0ELb0ELb0ELb1ELb1ELb1ELb1ELb1ELb0ELb1ELb0ELb0EEENS1_21CollectiveEpilogueFwdINS6_IJSA_NS7_ILi256EEESB_EEES9_SE_SG_Li256ELb1ELb1ELb0ELb0EEENS1_36VarlenDynamicPersistentTileSchedulerILi128ELi96ELi256ELi128ELb0ELb1ELb1ELb0ELb1ELb1EEEEEEEEEvNT_6ParamsE,@"STO_CUDA_ENTRY STV_DEFAULT"
_ZN7cutlass13device_kernelIN5flash11enable_sm90INS1_16FlashAttnFwdSm90INS1_25CollectiveMainloopFwdSm90ILi2EN4cute5tupleIJNS5_1CILi1EEES8_S8_EEENS6_IJNS7_ILi128EEENS7_ILi96EEENS7_ILi64EEEEEELi256ENS_6half_tEfNS_4arch4Sm90ELb0ELb0ELb0ELb1ELb1ELb1ELb1ELb1ELb0ELb1ELb0ELb0EEENS1_21CollectiveEpilogueFwdINS6_IJSA_NS7_ILi256EEESB_EEES9_SE_SG_Li256ELb1ELb1ELb0ELb0EEENS1_36VarlenDynamicPersistentTileSchedulerILi128ELi96ELi256ELi128ELb0ELb1ELb1ELb0ELb1ELb1EEEEEEEEEvNT_6ParamsE:
        /* <DEDUP_REMOVED lines=17> */
.L_x_1381:
[----:B------:R-:W-:Y:S05]  /*0110*/  BSYNC B0 ;  /* 0x0000000000007941 */ /* 0x000fea0003800000 */
.L_x_1380:
[----:B------:R-:W-:Y:S01]  /*0120*/  VOTEU.ANY UP0, P0 ;  /* 0x00000000003f7886 */ /* 0x000fe20000000100 */
[----:B------:R-:W0:Y:S01]  /*0130*/  SHFL.IDX PT, R2, R0, RZ, 0x1f ;  /* 0x00001fff00027589 */ /* 0x000e2200000e0000 */
[----:B------:R-:W-:Y:S01]  /*0140*/  UMOV UR4, 0x80 ;  /* 0x0000008000047882 */ /* 0x000fe20000000000 */
[----:B------:R-:W-:Y:S01]  /*0150*/  UMOV UR7, 0x100 ;  /* 0x0000010000077882 */ /* 0x000fe20000000000 */
[----:B------:R-:W-:Y:S01]  /*0160*/  VOTEU.ANY UP1, P0 ;  /* 0x00000000003f7886 */ /* 0x000fe20000020100 */
[----:B------:R-:W1:Y:S01]  /*0170*/  @UP0 S2UR UR8, SR_CgaCtaId ;  /* 0x00000000000809c3 */ /* 0x000e620000008800 */
[----:B------:R-:W-:Y:S01]  /*0180*/  @UP0 UMOV UR6, 0x400 ;  /* 0x0000040000060882 */ /* 0x000fe20000000000 */
[----:B------:R-:W-:-:S04]  /*0190*/  @UP0 UIADD3 UR4, -UR4, 0x100000, URZ ;  /* 0x0010000004040890 */ /* 0x000fc8000fffe13f */
[----:B------:R-:W-:Y:S02]  /*01a0*/  @UP0 USHF.L.U32 UR5, UR4, 0xb, URZ ;  /* 0x0000000b04050899 */ /* 0x000fe4000800063f */
[----:B------:R-:W-:Y:S01]  /*01b0*/  @UP0 USHF.L.U32 UR4, UR4, 0x1, URZ ;  /* 0x0000000104040899 */ /* 0x000fe2000800063f */
[----:B------:R-:W-:Y:S01]  /*01c0*/  SHF.R.U32.HI R3, RZ, 0x7, R3 ;  /* 0x00000007ff037819 */ /* 0x000fe20000011603 */
[----:B------:R-:W-:Y:S01]  /*01d0*/  VOTEU.ANY UP2, P0 ;  /* 0x00000000003f7886 */ /* 0x000fe20000040100 */
[----:B0-----:R-:W-:-:S03]  /*01e0*/  ISETP.NE.AND P1, PT, R2, RZ, PT ;  /* 0x000000ff0200720c */ /* 0x001fc60003f25270 */
[----:B------:R0:W2:Y:S01]  /*01f0*/  SHFL.IDX PT, R2, R3, RZ, 0x1f ;  /* 0x00001fff03027589 */ /* 0x0000a200000e0000 */
[----:B-1----:R-:W-:Y:S02]  /*0200*/  @UP0 ULEA UR8, UR8, UR6, 0x18 ;  /* 0x0000000608080291 */ /* 0x002fe4000f8ec03f */
[----:B------:R-:W-:-:S04]  /*0210*/  @UP0 UIADD3 UR6, -UR7, 0x100000, URZ ;  /* 0x0010000007060890 */ /* 0x000fc8000fffe13f */
[----:B------:R-:W-:Y:S02]  /*0220*/  @UP0 USHF.L.U32 UR7, UR6, 0xb, URZ ;  /* 0x0000000b06070899 */ /* 0x000fe4000800063f */
[----:B------:R-:W-:Y:S01]  /*0230*/  @UP0 USHF.L.U32 UR6, UR6, 0x1, URZ ;  /* 0x0000000106060899 */ /* 0x000fe2000800063f */
[----:B------:R-:W-:Y:S01]  /*0240*/  VOTEU.ANY UP0, P0 ;  /* 0x00000000003f7886 */ /* 0x000fe20000000100 */
[----:B------:R-:W1:Y:S04]  /*0250*/  FENCE.VIEW.ASYNC.S ;  /* 0x00000000000073c6 */ /* 0x000e680000000000 */
[----:B-1----:R0:W1:Y:S01]  /*0260*/  @UP0 SYNCS.EXCH.64 URZ, [UR8+0x32400], UR4 ;  /* 0x03240004083f05b2 */ /* 0x0020620008000100 */
[----:B------:R0:W3:Y:S05]  /*0270*/  @UP1 SYNCS.EXCH.64 URZ, [UR8+0x32410], UR4 ;  /* 0x03241004083f15b2 */ /* 0x0000ea0008000100 */
[----:B------:R0:W4:Y:S02]  /*0280*/  @UP2 SYNCS.EXCH.64 URZ, [UR8+0x32420], UR6 ;  /* 0x03242006083f25b2 */ /* 0x0001240008000100 */
        /* <DEDUP_REMOVED lines=19> */
.L_x_1382:
        /* <DEDUP_REMOVED lines=22> */
.L_x_1383:
        /* <DEDUP_REMOVED lines=18> */
.L_x_1384:
        /* <DEDUP_REMOVED lines=22> */
.L_x_1385:
        /* <DEDUP_REMOVED lines=22> */
.L_x_1386:
[----:B--2---:R-:W-:Y:S01]  /*0900*/  ISETP.NE.AND P0, PT, R2, RZ, PT ;  /* 0x000000ff0200720c */ /* 0x004fe20003f05270 */
[----:B------:R-:W-:Y:S01]  /*0910*/  IMAD.MOV.U32 R2, RZ, RZ, 0x1 ;  /* 0x00000001ff027424 */ /* 0x000fe200078e00ff */
[----:B------:R-:W-:Y:S01]  /*0920*/  NOP ;  /* 0x0000000000007918 */ /* 0x000fe20000000000 */
[----:B------:R-:W-:Y:S01]  /*0930*/  ULDC.64 UR60, c[0x0][0x208] ;  /* 0x00008200003c7ab9 */ /* 0x000fe20000000a00 */
[----:B------:R-:W-:Y:S02]  /*0940*/  BSSY B9, `(.L_x_1387) ;  /* 0x00017b7000097945 */ /* 0x000fe40003800000 */
[----:B------:R-:W-:-:S05]  /*0950*/  SEL R2, R2, 0x2, !P0 ;  /* 0x0000000202027807 */ /* 0x000fca0004000000 */
[----:B------:R2:W-:Y:S01]  /*0960*/  STL [R1+0x8], R2 ;  /* 0x0000080201007387 */ /* 0x0005e20000100800 */
[----:B01-34-:R-:W-:Y:S06]  /*0970*/  BAR.SYNC.DEFER_BLOCKING 0x0 ;  /* 0x0000000000007b1d */ /* 0x01bfec0000010000 */
[----:B------:R-:W-:Y:S05]  /*0980*/  @!P0 BRA `(.L_x_1388) ;  /* 0x0000010800208947 */ /* 0x000fea0003800000 */
.L_x_1389:
[----:B------:R-:W-:-:S08]  /*0990*/  NOP ;  /* 0x0000000000007918 */ /* 0x000fd00000000000 */
[----:B------:R-:W0:Y:S02]  /*09a0*/  USETMAXREG.TRY_ALLOC.CTAPOOL UP0, 0xe8 ;  /* 0x000000e8000079c8 */ /* 0x000e240008000600 */
[----:B0-----:R-:W-:-:S13]  /*09b0*/  PLOP3.LUT P0, PT, PT, PT, UP0, 0x80, 0x0 ;  /* 0x000000000000781c */ /* 0x001fda0003f0f008 */
[----:B------:R-:W-:Y:S05]  /*09c0*/  @!P0 BRA `(.L_x_1389) ;  /* 0xfffffffc00f08947 */ /* 0x000fea000383ffff */
[----:B------:R-:W2:Y:S01]  /*09d0*/  S2R R0, SR_TID.X ;  /* 0x0000000000007919 */ /* 0x000ea20000002100 */
[----:B------:R-:W-:Y:S01]  /*09e0*/  MOV R19, 0x400 ;  /* 0x0000040000137802 */ /* 0x000fe20000000f00 */
[----:B------:R-:W-:Y:S01]  /*09f0*/  ULDC UR4, c[0x0][0xd3c] ;  /* 0x00034f0000047ab9 */ /* 0x000fe20000000800 */
[----:B--2---:R-:W-:Y:S02]  /*0a00*/  SHF.R.U32.HI R2, RZ, 0x7, R0 ;  /* 0x00000007ff027819 */ /* 0x004fe40000011600 */
[----:B------:R-:W0:Y:S01]  /*0a10*/  S2R R0, SR_CgaCtaId ;  /* 0x0000000000007919 */ /* 0x000e220000008800 */
        /* <DEDUP_REMOVED lines=9> */
[----:B------:R-:W2:Y:S01]  /*0ab0*/  LDL.LU R13, [R1+0x8] ;  /* 0x00000800010d7983 */ /* 0x000ea20000300800 */
[----:B------:R-:W0:Y:S02]  /*0ac0*/  S2R R0, SR_TID.X ;  /* 0x0000000000007919 */ /* 0x000e240000002100 */
[----:B0-----:R-:W-:-:S05]  /*0ad0*/  VIADD R12, R0, 0xffffff80 ;  /* 0xffffff80000c7836 */ /* 0x001fca0000000000 */
[----:B------:R-:W-:-:S04]  /*0ae0*/  SHF.R.S32.HI R0, RZ, 0x1f, R12 ;  /* 0x0000001fff007819 */ /* 0x000fc8000001140c */
[----:B------:R-:W-:-:S04]  /*0af0*/  LEA.HI R2, R0, R12, RZ, 0x7 ;  /* 0x0000000c00027211 */ /* 0x000fc800078f38ff */
[----:B------:R-:W-:-:S05]  /*0b00*/  LOP3.LUT R3, R2, 0xffffff80, RZ, 0xc0, !PT ;  /* 0xffffff8002037812 */ /* 0x000fca00078ec0ff */
[----:B------:R-:W-:-:S05]  /*0b10*/  IMAD.IADD R11, R12, 0x1, -R3 ;  /* 0x000000010c0b7824 */ /* 0x000fca00078e0a03 */
[----:B------:R-:W-:-:S04]  /*0b20*/  SHF.R.S32.HI R7, RZ, 0x1f, R11 ;  /* 0x0000001fff077819 */ /* 0x000fc8000001140b */
[----:B------:R-:W-:-:S04]  /*0b30*/  LEA.HI R8, R7, R11, RZ, 0x2 ;  /* 0x0000000b07087211 */ /* 0x000fc800078f10ff */
[--C-:B------:R-:W-:Y:S02]  /*0b40*/  SHF.R.S32.HI R4, RZ, 0x2, R8.reuse ;  /* 0x00000002ff047819 */ /* 0x100fe40000011408 */
[----:B------:R-:W-:-:S04]  /*0b50*/  SHF.R.S32.HI R3, RZ, 0x1f, R8 ;  /* 0x0000001fff037819 */ /* 0x000fc80000011408 */
[----:B------:R-:W-:Y:S02]  /*0b60*/  LEA.HI R5, R3, R4, RZ, 0x3 ;  /* 0x0000000403057211 */ /* 0x000fe400078f18ff */
[----:B------:R-:W-:Y:S02]  /*0b70*/  LEA.HI R3, R0, R12, RZ, 0x4 ;  /* 0x0000000c00037211 */ /* 0x000fe400078f20ff */
[----:B------:R-:W-:Y:S02]  /*0b80*/  LOP3.LUT R9, R5, 0xfffffff8, RZ, 0xc0, !PT ;  /* 0xfffffff805097812 */ /* 0x000fe400078ec0ff */
[----:B------:R-:W-:Y:S02]  /*0b90*/  SHF.R.S32.HI R14, RZ, 0x7, R2 ;  /* 0x00000007ff0e7819 */ /* 0x000fe40000011402 */
[----:B------:R-:W-:Y:S01]  /*0ba0*/  SHF.R.S32.HI R6, RZ, 0x4, R3 ;  /* 0x00000004ff067819 */ /* 0x000fe20000011403 */
[----:B------:R-:W-:Y:S01]  /*0bb0*/  IMAD.IADD R10, R4, 0x1, -R9 ;  /* 0x00000001040a7824 */ /* 0x000fe200078e0a09 */
[----:B------:R-:W-:-:S02]  /*0bc0*/  LEA.HI R7, R7, R11, RZ, 0x5 ;  /* 0x0000000b07077211 */ /* 0x000fc400078f28ff */
[----:B------:R-:W-:Y:S02]  /*0bd0*/  LEA.HI R2, R2, R14, RZ, 0x1 ;  /* 0x0000000e02027211 */ /* 0x000fe400078f08ff */
[C---:B------:R-:W-:Y:S02]  /*0be0*/  LOP3.LUT R4, R3.reuse, 0x3fffff0, RZ, 0xc0, !PT ;  /* 0x03fffff003047812 */ /* 0x040fe400078ec0ff */
[----:B------:R-:W-:Y:S02]  /*0bf0*/  LEA.HI R3, R3, R6, RZ, 0x1 ;  /* 0x0000000603037211 */ /* 0x000fe400078f08ff */
[----:B------:R-:W-:Y:S02]  /*0c00*/  SHF.R.S32.HI R7, RZ, 0x5, R7 ;  /* 0x00000005ff077819 */ /* 0x000fe40000011407 */
[----:B------:R-:W-:Y:S02]  /*0c10*/  LOP3.LUT R2, R2, 0x3fffffe, RZ, 0xc0, !PT ;  /* 0x03fffffe02027812 */ /* 0x000fe400078ec0ff */
[----:B------:R-:W-:Y:S01]  /*0c20*/  LOP3.LUT R3, R3, 0x1ffffffe, RZ, 0xc0, !PT ;  /* 0x1ffffffe03037812 */ /* 0x000fe200078ec0ff */
[----:B------:R-:W-:Y:S01]  /*0c30*/  IMAD R7, R7, 0x10, R10 ;  /* 0x0000001007077824 */ /* 0x000fe200078e020a */
[----:B------:R-:W-:Y:S01]  /*0c40*/  LEA.HI R5, R0, R12, RZ, 0x5 ;  /* 0x0000000c00057211 */ /* 0x000fe200078f28ff */
[----:B------:R-:W-:-:S02]  /*0c50*/  IMAD.IADD R2, R14, 0x1, -R2 ;  /* 0x000000010e027824 */ /* 0x000fc400078e0a02 */
[----:B------:R-:W-:Y:S01]  /*0c60*/  IMAD.IADD R4, R12, 0x1, -R4 ;  /* 0x000000010c047824 */ /* 0x000fe200078e0a04 */
[----:B------:R-:W-:Y:S01]  /*0c70*/  SHF.R.S32.HI R15, RZ, 0x5, R5 ;  /* 0x00000005ff0f7819 */ /* 0x000fe20000011405 */
[----:B------:R-:W-:Y:S02]  /*0c80*/  IMAD.IADD R3, R6, 0x1, -R3 ;  /* 0x0000000106037824 */ /* 0x000fe400078e0a03 */
[----:B------:R-:W-:Y:S01]  /*0c90*/  IMAD R6, R2, 0x40, R7 ;  /* 0x0000004002067824 */ /* 0x000fe200078e0207 */
[C---:B------:R-:W-:Y:S02]  /*0ca0*/  LEA.HI R2, R0.reuse, R12, RZ, 0x2 ;  /* 0x0000000c00027211 */ /* 0x040fe400078f10ff */
[----:B------:R-:W-:Y:S02]  /*0cb0*/  LEA R4, R15, R4, 0x4 ;  /* 0x000000040f047211 */ /* 0x000fe400078e20ff */
[--C-:B------:R-:W-:Y:S02]  /*0cc0*/  SHF.R.S32.HI R204, RZ, 0x2, R2.reuse ;  /* 0x00000002ffcc7819 */ /* 0x100fe40000011402 */
[----:B------:R-:W-:Y:S01]  /*0cd0*/  LEA.HI R0, R0, R12, RZ, 0x3 ;  /* 0x0000000c00007211 */ /* 0x000fe200078f18ff */
[----:B------:R-:W-:Y:S01]  /*0ce0*/  IMAD R5, R4, 0x8, R3 ;  /* 0x0000000804057824 */ /* 0x000fe200078e0203 */
[----:B------:R-:W-:Y:S01]  /*0cf0*/  SHF.R.S32.HI R3, RZ, 0x1f, R2 ;  /* 0x0000001fff037819 */ /* 0x000fe20000011402 */
[----:B------:R-:W-:Y:S01]  /*0d00*/  VIADD R9, R204, 0x40 ;  /* 0x00000040cc097836 */ /* 0x000fe20000000000 */
[----:B------:R-:W-:-:S02]  /*0d10*/  LOP3.LUT R2, R2, 0xfffffffc, RZ, 0xc0, !PT ;  /* 0xfffffffc02027812 */ /* 0x000fc400078ec0ff */
[----:B------:R-:W-:Y:S02]  /*0d20*/  SHF.R.S32.HI R4, RZ, 0x3, R0 ;  /* 0x00000003ff047819 */ /* 0x000fe40000011400 */
[----:B------:R-:W-:Y:S01]  /*0d30*/  LOP3.LUT R0, R0, 0xfffffff8, RZ, 0xc0, !PT ;  /* 0xfffffff800007812 */ /* 0x000fe200078ec0ff */
[C---:B------:R-:W-:Y:S01]  /*0d40*/  IMAD.IADD R7, R12.reuse, 0x1, -R2 ;  /* 0x000000010c077824 */ /* 0x040fe200078e0a02 */
[----:B------:R-:W-:Y:S02]  /*0d50*/  SHF.R.S32.HI R4, RZ, 0x1f, R9 ;  /* 0x0000001fff047819 */ /* 0x000fe40000011409 */
[----:B------:R-:W-:Y:S01]  /*0d60*/  LEA.HI R3, R3, R204, RZ, 0x3 ;  /* 0x000000cc03037211 */ /* 0x000fe200078f18ff */
[----:B------:R-:W-:Y:S01]  /*0d70*/  IMAD.IADD R0, R12, 0x1, -R0 ;  /* 0x000000010c007824 */ /* 0x000fe200078e0a00 */
[----:B------:R-:W-:Y:S01]  /*0d80*/  LEA.HI R4, R4, R9, RZ, 0x3 ;  /* 0x0000000904047211 */ /* 0x000fe200078f18ff */
[----:B------:R-:W-:Y:S01]  /*0d90*/  IMAD.SHL.U32 R2, R9, 0x40, RZ ;  /* 0x0000004009027824 */ /* 0x000fe200078e00ff */
[----:B------:R-:W-:-:S02]  /*0da0*/  LOP3.LUT R3, R3, 0xfffffff8, RZ, 0xc0, !PT ;  /* 0xfffffff803037812 */ /* 0x000fc400078ec0ff */
[C---:B------:R-:W-:Y:S01]  /*0db0*/  LEA.HI R0, R7.reuse, R7, RZ, 0x1 ;  /* 0x0000000707007211 */ /* 0x040fe200078f08ff */
[----:B------:R-:W-:Y:S02]  /*0dc0*/  IMAD.SHL.U32 R4, R4, 0x40, RZ ;  /* 0x0000004004047824 */ /* 0x000fe400078e00ff */
[----:B------:R-:W-:Y:S01]  /*0dd0*/  IMAD.IADD R10, R204, 0x1, -R3 ;  /* 0x00000001cc0a7824 */ /* 0x000fe200078e0a03 */
[----:B------:R-:W-:Y:S01]  /*0de0*/  LOP3.LUT R0, R0, 0x1ffffffe, RZ, 0xc0, !PT ;  /* 0x1ffffffe00007812 */ /* 0x000fe200078ec0ff */
[C---:B------:R-:W-:Y:S01]  /*0df0*/  IMAD.SHL.U32 R16, R7.reuse, 0x8, RZ ;  /* 0x0000000807107824 */ /* 0x040fe200078e00ff */
[----:B------:R-:W-:Y:S01]  /*0e00*/  LOP3.LUT R3, R2, 0x1c0, RZ, 0xc0, !PT ;  /* 0x000001c002037812 */ /* 0x000fe200078ec0ff */
[C---:B------:R-:W-:Y:S01]  /*0e10*/  IMAD.SHL.U32 R22, R7.reuse, 0x4, RZ ;  /* 0x0000000407167824 */ /* 0x040fe200078e00ff */
[----:B------:R-:W-:Y:S02]  /*0e20*/  IADD3 R0, R7, -R0, RZ ;  /* 0x8000000007007210 */ /* 0x000fe40007ffe0ff */
[----:B------:R-:W-:Y:S01]  /*0e30*/  LOP3.LUT R4, R4, 0xfffffe00, RZ, 0xc0, !PT ;  /* 0xfffffe0004047812 */ /* 0x000fe200078ec0ff */
[----:B------:R-:W-:Y:S01]  /*0e40*/  STL [R1+0x78], R6 ;  /* 0x0000780601007387 */ /* 0x000fe20000100800 */
[----:B------:R-:W-:-:S02]  /*0e50*/  SHF.R.U32.HI R7, RZ, 0x3, R3 ;  /* 0x00000003ff077819 */ /* 0x000fc40000011603 */
[----:B------:R-:W-:Y:S01]  /*0e60*/  LOP3.LUT R3, R3, 0x38, R16, 0xf8, !PT ;  /* 0x0000003803037812 */ /* 0x000fe200078ef810 */
[----:B------:R-:W-:Y:S01]  /*0e70*/  STL [R1+0x68], RZ ;  /* 0x000068ff01007387 */ /* 0x000fe20000100800 */
[----:B------:R-:W-:-:S03]  /*0e80*/  LOP3.LUT R8, R8, 0x7ffffffc, RZ, 0xc0, !PT ;  /* 0x7ffffffc08087812 */ /* 0x000fc600078ec0ff */
[----:B------:R-:W-:Y:S04]  /*0e90*/  STL [R1+0x70], R10 ;  /* 0x0000700a01007387 */ /* 0x000fe80000100800 */
[----:B------:R0:W-:Y:S01]  /*0ea0*/  STL [R1+0x58], R4 ;  /* 0x0000580401007387 */ /* 0x0001e20000100800 */
[----:B------:R-:W-:Y:S02]  /*0eb0*/  IMAD.SHL.U32 R5, R5, 0x8, RZ ;  /* 0x0000000805057824 */ /* 0x000fe400078e00ff */
[----:B------:R-:W-:Y:S01]  /*0ec0*/  IMAD R0, R0, 0x8, R6 ;  /* 0x0000000800007824 */ /* 0x000fe200078e0206 */
[----:B0-----:R-:W-:Y:S01]  /*0ed0*/  LOP3.LUT R4, R4, R3, R7, 0xf6, !PT ;  /* 0x0000000304047212 */ /* 0x001fe200078ef607 */
[----:B------:R-:W-:-:S04]  /*0ee0*/  IMAD.IADD R7, R11, 0x1, -R8 ;  /* 0x000000010b077824 */ /* 0x000fc800078e0a08 */
[----:B------:R-:W-:Y:S01]  /*0ef0*/  IMAD R3, R4, 0x2, R19 ;  /* 0x0000000204037824 */ /* 0x000fe200078e0213 */
[----:B------:R0:W-:Y:S04]  /*0f00*/  STL [R1+0x7c], R7 ;  /* 0x00007c0701007387 */ /* 0x0001e80000100800 */
[----:B------:R0:W-:Y:S04]  /*0f10*/  STL [R1+0x84], R5 ;  /* 0x0000840501007387 */ /* 0x0001e80000100800 */
[----:B------:R0:W-:Y:S04]  /*0f20*/  STL [R1+0x80], R0 ;  /* 0x0000800001007387 */ /* 0x0001e80000100800 */
[----:B------:R0:W-:Y:S01]  /*0f30*/  STL [R1+0x74], R3 ;  /* 0x0000740301007387 */ /* 0x0001e20000100800 */
[C---:B------:R-:W-:Y:S01]  /*0f40*/  VIADD R213, R16.reuse, 0x40 ;  /* 0x0000004010d57836 */ /* 0x040fe20000000000 */
[C---:B------:R-:W-:Y:S01]  /*0f50*/  IADD3 R2, R16.reuse, 0x20, RZ ;  /* 0x0000002010027810 */ /* 0x040fe20007ffe0ff */
[----:B------:R-:W-:-:S02]  /*0f60*/  VIADD R212, R16, 0x60 ;  /* 0x0000006010d47836 */ /* 0x000fc40000000000 */
[C---:B------:R-:W-:Y:S02]  /*0f70*/  VIADD R211, R16.reuse, 0x80 ;  /* 0x0000008010d37836 */ /* 0x040fe40000000000 */
[C---:B------:R-:W-:Y:S02]  /*0f80*/  VIADD R210, R16.reuse, 0xa0 ;  /* 0x000000a010d27836 */ /* 0x040fe40000000000 */
[C---:B------:R-:W-:Y:S02]  /*0f90*/  VIADD R215, R16.reuse, 0xc0 ;  /* 0x000000c010d77836 */ /* 0x040fe40000000000 */
[----:B------:R-:W-:Y:S01]  /*0fa0*/  VIADD R214, R16, 0xe0 ;  /* 0x000000e010d67836 */ /* 0x000fe20000000000 */
[----:B------:R-:W-:Y:S01]  /*0fb0*/  MOV R205, RZ ;  /* 0x000000ff00cd7202 */ /* 0x000fe20000000f00 */
[----:B------:R-:W-:Y:S01]  /*0fc0*/  IMAD.MOV.U32 R18, RZ, RZ, RZ ;  /* 0x000000ffff127224 */ /* 0x000fe200078e00ff */
[----:B------:R-:W-:Y:S01]  /*0fd0*/  SHF.R.S32.HI R17, RZ, 0x1f, R16 ;  /* 0x0000001fff117819 */ /* 0x000fe20000011410 */
[----:B------:R-:W-:Y:S01]  /*0fe0*/  IMAD.MOV.U32 R207, RZ, RZ, RZ ;  /* 0x000000ffffcf7224 */ /* 0x000fe200078e00ff */
[----:B------:R-:W-:Y:S01]  /*0ff0*/  SHF.R.S32.HI R206, RZ, 0x1f, R2 ;  /* 0x0000001fffce7819 */ /* 0x000fe20000011402 */
[----:B------:R-:W-:Y:S01]  /*1000*/  IMAD.MOV.U32 R216, RZ, RZ, RZ ;  /* 0x000000ffffd87224 */ /* 0x000fe200078e00ff */
[----:B------:R-:W-:Y:S01]  /*1010*/  SHF.R.S32.HI R222, RZ, 0x1f, R213 ;  /* 0x0000001fffde7819 */ /* 0x000fe200000114d5 */
[----:B------:R-:W-:Y:S01]  /*1020*/  VIADD R208, R22, 0x10 ;  /* 0x0000001016d07836 */ /* 0x000fe20000000000 */
[----:B------:R-:W-:-:S02]  /*1030*/  SHF.R.S32.HI R221, RZ, 0x1f, R212 ;  /* 0x0000001fffdd7819 */ /* 0x000fc400000114d4 */
[----:B------:R-:W-:Y:S02]  /*1040*/  SHF.R.S32.HI R220, RZ, 0x1f, R211 ;  /* 0x0000001fffdc7819 */ /* 0x000fe400000114d3 */
[----:B------:R-:W-:Y:S02]  /*1050*/  SHF.R.S32.HI R219, RZ, 0x1f, R210 ;  /* 0x0000001fffdb7819 */ /* 0x000fe400000114d2 */
[----:B------:R-:W-:Y:S02]  /*1060*/  SHF.R.S32.HI R218, RZ, 0x1f, R215 ;  /* 0x0000001fffda7819 */ /* 0x000fe400000114d7 */
[----:B------:R-:W-:Y:S02]  /*1070*/  SHF.R.S32.HI R217, RZ, 0x1f, R214 ;  /* 0x0000001fffd97819 */ /* 0x000fe400000114d6 */
[----:B0-2---:R-:W-:-:S07]  /*1080*/  LOP3.LUT R209, R13, 0x1, RZ, 0xfc, !PT ;  /* 0x000000010dd17812 */ /* 0x005fce00078efcff */
.L_x_1533:
[----:B0-----:R-:W0:Y:S02]  /*1090*/  LDC.64 R4, c[0x0][0xd88] ;  /* 0x00036200ff047b82 */ /* 0x001e240000000a00 */
[----:B0-----:R-:W-:-:S05]  /*10a0*/  IMAD.WIDE R4, R35, 0x4, R4 ;  /* 0x0000000423047825 */ /* 0x001fca00078e0204 */
[----:B--2---:R-:W2:Y:S01]  /*10b0*/  LDG.E R3, desc[UR60][R4.64] ;  /* 0x0000003c04037981 */ /* 0x004ea2000c1e1900 */
[----:B------:R-:W-:Y:S05]  /*10c0*/  YIELD ;  /* 0x0000000000007946 */ /* 0x000fea0003800000 */
[----:B------:R-:W-:Y:S01]  /*10d0*/  ULDC.64 UR4, c[0x0][0xb20] ;  /* 0x0002c80000047ab9 */ /* 0x000fe20000000a00 */
[----:B------:R-:W-:Y:S01]  /*10e0*/  ULDC.64 UR8, c[0x0][0xb10] ;  /* 0x0002c40000087ab9 */ /* 0x000fe20000000a00 */
[----:B------:R-:W-:Y:S01]  /*10f0*/  ISETP.NE.U32.AND P1, PT, RZ, UR4, PT ;  /* 0x00000004ff007c0c */ /* 0x000fe2000bf25070 */
[----:B------:R-:W-:Y:S01]  /*1100*/  ULDC.64 UR6, c[0x0][0xb00] ;  /* 0x0002c00000067ab9 */ /* 0x000fe20000000a00 */
[----:B------:R-:W-:-:S02]  /*1110*/  MOV R88, RZ ;  /* 0x000000ff00587202 */ /* 0x000fc40000000f00 */
[----:B------:R-:W-:Y:S02]  /*1120*/  ISETP.NE.AND.EX P1, PT, RZ, UR5, PT, P1 ;  /* 0x00000005ff007c0c */ /* 0x000fe4000bf25310 */
[----:B------:R-:W-:-:S04]  /*1130*/  ISETP.NE.U32.AND P0, PT, RZ, UR6, PT ;  /* 0x00000006ff007c0c */ /* 0x000fc8000bf05070 */
[----:B------:R-:W-:Y:S02]  /*1140*/  ISETP.NE.AND.EX P0, PT, RZ, UR7, PT, P0 ;  /* 0x00000007ff007c0c */ /* 0x000fe4000bf05300 */
[----:B--2---:R-:W-:Y:S01]  /*1150*/  SHF.R.S32.HI R0, RZ, 0x1f, R3 ;  /* 0x0000001fff007819 */ /* 0x004fe20000011403 */
[----:B---3--:R-:W-:-:S04]  /*1160*/  IMAD.SHL.U32 R32, R3, 0x4, RZ ;  /* 0x0000000403207824 */ /* 0x008fc800078e00ff */
[C---:B------:R-:W-:Y:S01]  /*1170*/  @P1 LEA R6, P2, R3.reuse, UR4, 0x2 ;  /* 0x0000000403061c11 */ /* 0x040fe2000f8410ff */
[----:B------:R0:W-:Y:S01]  /*1180*/  STL [R1+0x5c], R3 ;  /* 0x00005c0301007387 */ /* 0x0001e20000100800 */
[C-C-:B------:R-:W-:Y:S02]  /*1190*/  SHF.L.U64.HI R35, R3.reuse, 0x2, R0.reuse ;  /* 0x0000000203237819 */ /* 0x140fe40000010200 */
[----:B------:R-:W-:Y:S01]  /*11a0*/  @P1 LEA.HI.X R7, R3, UR5, R0, 0x2, P2 ;  /* 0x0000000503071c11 */ /* 0x000fe200090f1400 */
[----:B------:R-:W-:Y:S01]  /*11b0*/  IMAD.MOV.U32 R0, RZ, RZ, RZ ;  /* 0x000000ffff007224 */ /* 0x000fe200078e00ff */
[----:B------:R-:W-:Y:S02]  /*11c0*/  ISETP.NE.U32.AND P2, PT, RZ, UR8, PT ;  /* 0x00000008ff007c0c */ /* 0x000fe4000bf45070 */
[----:B------:R-:W-:Y:S02]  /*11d0*/  IADD3 R8, P3, R32, UR6, RZ ;  /* 0x0000000620087c10 */ /* 0x000fe4000ff7e0ff */
[----:B------:R-:W-:Y:S01]  /*11e0*/  ISETP.NE.AND.EX P2, PT, RZ, UR9, PT, P2 ;  /* 0x00000009ff007c0c */ /* 0x000fe2000bf45320 */
[----:B------:R0:W5:Y:S01]  /*11f0*/  @P1 LDG.E R0, desc[UR60][R6.64] ;  /* 0x0000003c06001981 */ /* 0x000162000c1e1900 */
[----:B------:R-:W-:Y:S01]  /*1200*/  ULDC UR4, c[0x0][0x288] ;  /* 0x0000a20000047ab9 */ /* 0x000fe20000000800 */
[----:B------:R-:W-:Y:S01]  /*1210*/  IADD3.X R9, R35, UR7, RZ, P3, !PT ;  /* 0x0000000723097c10 */ /* 0x000fe20009ffe4ff */
[----:B------:R-:W-:Y:S01]  /*1220*/  IMAD.U32 R90, RZ, RZ, UR4 ;  /* 0x00000004ff5a7e24 */ /* 0x000fe2000f8e00ff */
[----:B------:R-:W-:-:S03]  /*1230*/  ULDC.64 UR4, c[0x0][0x418] ;  /* 0x0001060000047ab9 */ /* 0x000fc60000000a00 */
[----:B------:R0:W5:Y:S05]  /*1240*/  @P0 LDG.E R88, desc[UR60][R8.64] ;  /* 0x0000003c08580981 */ /* 0x00016a000c1e1900 */
[----:B------:R-:W-:-:S04]  /*1250*/  @P2 IADD3 R4, P1, R32, UR8, RZ ;  /* 0x0000000820042c10 */ /* 0x000fc8000ff3e0ff */
[----:B------:R-:W-:-:S05]  /*1260*/  @P2 IADD3.X R5, R35, UR9, RZ, P1, !PT ;  /* 0x0000000923052c10 */ /* 0x000fca0008ffe4ff */
[----:B------:R0:W5:Y:S01]  /*1270*/  @P2 LDG.E R90, desc[UR60][R4.64] ;  /* 0x0000003c045a2981 */ /* 0x000162000c1e1900 */
[----:B------:R-:W-:-:S03]  /*1280*/  UISETP.NE.U32.AND UP0, UPT, UR4, URZ, UPT ;  /* 0x0000003f0400728c */ /* 0x000fc6000bf05070 */
[----:B------:R-:W-:Y:S01]  /*1290*/  ULDC UR4, c[0x0][0x424] ;  /* 0x0001090000047ab9 */ /* 0x000fe20000000800 */
[----:B------:R-:W-:-:S03]  /*12a0*/  UISETP.NE.AND.EX UP0, UPT, UR5, URZ, UPT, UP0 ;  /* 0x0000003f0500728c */ /* 0x000fc6000bf05300 */
[----:B------:R-:W-:Y:S01]  /*12b0*/  ULDC UR5, c[0x0][0x2f0] ;  /* 0x0000bc0000057ab9 */ /* 0x000fe20000000800 */
[----:B------:R-:W-:-:S04]  /*12c0*/  USEL UR4, UR4, 0x1, UP0 ;  /* 0x0000000104047887 */ /* 0x000fc80008000000 */
[----:B------:R-:W-:-:S03]  /*12d0*/  UIMAD UR4, UR4, UR5, URZ ;  /* 0x00000005040472a4 */ /* 0x000fc6000f8e023f */
[----:B------:R-:W-:Y:S02]  /*12e0*/  ULDC UR5, c[0x0][0x348] ;  /* 0x0000d20000057ab9 */ /* 0x000fe40000000800 */
[----:B----4-:R-:W-:Y:S02]  /*12f0*/  IMAD.U32 R30, RZ, RZ, UR5 ;  /* 0x00000005ff1e7e24 */ /* 0x010fe4000f8e00ff */
[----:B------:R-:W-:Y:S02]  /*1300*/  IMAD.U32 R31, RZ, RZ, UR4 ;  /* 0x00000004ff1f7e24 */ /* 0x000fe4000f8e00ff */
[----:B------:R-:W-:Y:S01]  /*1310*/  IMAD.MOV.U32 R29, RZ, RZ, R3 ;  /* 0x000000ffff1d7224 */ /* 0x000fe200078e0003 */
[----:B01----:R-:W-:Y:S06]  /*1320*/  @P2 BRA `(.L_x_1391) ;  /* 0x0000000000242947 */ /* 0x003fec0003800000 */
        /* <DEDUP_REMOVED lines=8> */
[----:B--2---:R-:W-:-:S07]  /*13b0*/  IMAD.IADD R90, R3, 0x1, -R90 ;  /* 0x00000001035a7824 */ /* 0x004fce00078e0a5a */
.L_x_1391:
        /* <DEDUP_REMOVED lines=10> */
.L_x_1392:
[----:B------:R-:W-:Y:S05]  /*1460*/  @!P0 BRA `(.L_x_1393) ;  /* 0x00000000000c8947 */ /* 0x000fea0003800000 */
[----:B------:R-:W2:Y:S04]  /*1470*/  LDG.E R4, desc[UR60][R8.64] ;  /* 0x0000003c08047981 */ /* 0x000ea8000c1e1900 */
[----:B------:R-:W2:Y:S02]  /*1480*/  LDG.E R31, desc[UR60][R8.64+0x4] ;  /* 0x0000043c081f7981 */ /* 0x000ea4000c1e1900 */
[----:B--2---:R-:W-:-:S07]  /*1490*/  IMAD.IADD R31, R31, 0x1, -R4 ;  /* 0x000000011f1f7824 */ /* 0x004fce00078e0a04 */
.L_x_1393:
[----:B------:R-:W-:Y:S02]  /*14a0*/  ULDC.64 UR4, c[0x0][0xb08] ;  /* 0x0002c20000047ab9 */ /* 0x000fe40000000a00 */
[----:B------:R-:W-:-:S04]  /*14b0*/  ISETP.NE.U32.AND P0, PT, RZ, UR4, PT ;  /* 0x00000004ff007c0c */ /* 0x000fc8000bf05070 */
[----:B------:R-:W-:Y:S01]  /*14c0*/  ISETP.NE.AND.EX P0, PT, RZ, UR5, PT, P0 ;  /* 0x00000005ff007c0c */ /* 0x000fe2000bf05300 */
[----:B------:R-:W-:-:S12]  /*14d0*/  ULDC.64 UR4, c[0x0][0xb28] ;  /* 0x0002ca0000047ab9 */ /* 0x000fd80000000a00 */
[----:B0-----:R-:W0:Y:S02]  /*14e0*/  @P0 LDC.64 R4, c[0x0][0xb08] ;  /* 0x0002c200ff040b82 */ /* 0x001e240000000a00 */
[----:B0-----:R-:W-:-:S05]  /*14f0*/  @P0 IMAD.WIDE R4, R29, 0x4, R4 ;  /* 0x000000041d040825 */ /* 0x001fca00078e0204 */
[----:B------:R-:W2:Y:S04]  /*1500*/  @P0 LDG.E R3, desc[UR60][R4.64] ;  /* 0x0000003c04030981 */ /* 0x000ea8000c1e1900 */
[----:B------:R0:W2:Y:S01]  /*1510*/  @P0 LDG.E R8, desc[UR60][R4.64+0x4] ;  /* 0x0000043c04080981 */ /* 0x0000a2000c1e1900 */
[----:B-----5:R-:W-:Y:S01]  /*1520*/  IADD3 R9, -R0, R31, RZ ;  /* 0x0000001f00097210 */ /* 0x020fe20007ffe1ff */
[----:B------:R-:W-:Y:S01]  /*1530*/  IMAD.MOV.U32 R28, RZ, RZ, R31 ;  /* 0x000000ffff1c7224 */ /* 0x000fe200078e001f */
[----:B------:R-:W-:-:S04]  /*1540*/  ISETP.NE.U32.AND P1, PT, RZ, UR4, PT ;  /* 0x00000004ff007c0c */ /* 0x000fc8000bf25070 */
        /* <DEDUP_REMOVED lines=18> */
[----:B------:R-:W-:-:S04]  /*1670*/  @P0 VIADD R0, R3, 0x5f ;  /* 0x0000005f03000836 */ /* 0x000fc80000000000 */
        /* <DEDUP_REMOVED lines=26> */
.L_x_1396:
[----:B------:R-:W-:Y:S05]  /*1820*/  BSYNC B6 ;  /* 0x0000000000067941 */ /* 0x000fea0003800000 */
.L_x_1395:
        /* <DEDUP_REMOVED lines=12> */
[----:B------:R-:W-:Y:S01]  /*18f0*/  MOV R8, 0x70 ;  /* 0x0000007000087802 */ /* 0x000fe20000000f00 */
[----:B------:R-:W-:Y:S02]  /*1900*/  IMAD.U32 R7, RZ, RZ, UR7 ;  /* 0x00000007ff077e24 */ /* 0x000fe4000f8e00ff */
[----:B------:R-:W-:-:S02]  /*1910*/  IMAD.U32 R10, RZ, RZ, UR4 ;  /* 0x00000004ff0a7e24 */ /* 0x000fc4000f8e00ff */
[----:B------:R-:W-:Y:S02]  /*1920*/  IMAD.U32 R11, RZ, RZ, UR5 ;  /* 0x00000005ff0b7e24 */ /* 0x000fe4000f8e00ff */
[----:B------:R-:W-:Y:S02]  /*1930*/  IMAD.MOV.U32 R12, RZ, RZ, 0x1 ;  /* 0x00000001ff0c7424 */ /* 0x000fe400078e00ff */
[----:B0-----:R-:W-:-:S07]  /*1940*/  IMAD.MOV.U32 R13, RZ, RZ, RZ ;  /* 0x000000ffff0d7224 */ /* 0x001fce00078e00ff */
[----:B------:R-:W-:-:S07]  /*1950*/  LEPC R20, `(.L_x_1398) ;  /* 0x000000001014794e */ /* 0x000fce0000000000 */
[----:B-1---5:R-:W-:Y:S05]  /*1960*/  CALL.ABS.NOINC R14 ;  /* 0x000000000e007343 */ /* 0x022fea0003c00000 */
.L_x_1398:
[----:B------:R-:W-:Y:S05]  /*1970*/  BSYNC B6 ;  /* 0x0000000000067941 */ /* 0x000fea0003800000 */
.L_x_1397:
[----:B------:R-:W-:Y:S01]  /*1980*/  ULDC.64 UR4, c[0x0][0xaf0] ;  /* 0x0002bc0000047ab9 */ /* 0x000fe20000000a00 */
[----:B------:R-:W2:Y:S01]  /*1990*/  LDL R36, [R1+0x70] ;  /* 0x0000700001247983 */ /* 0x000ea20000100800 */
[----:B------:R-:W-:Y:S01]  /*19a0*/  ISETP.NE.U32.AND P0, PT, RZ, UR4, PT ;  /* 0x00000004ff007c0c */ /* 0x000fe2000bf05070 */
[----:B------:R-:W0:Y:S03]  /*19b0*/  LDC.64 R66, c[0x0][0x408] ;  /* 0x00010200ff427b82 */ /* 0x000e260000000a00 */
[----:B------:R-:W-:-:S05]  /*19c0*/  ISETP.NE.AND.EX P0, PT, RZ, UR5, PT, P0 ;  /* 0x00000005ff007c0c */ /* 0x000fca000bf05300 */
[----:B------:R-:W1:Y:S08]  /*19d0*/  LDC.64 R60, c[0x0][0x3f8] ;  /* 0x0000fe00ff3c7b82 */ /* 0x000e700000000a00 */
[----:B------:R-:W-:Y:S01]  /*19e0*/  @P0 IADD3 R4, P1, R32, UR4, RZ ;  /* 0x0000000420040c10 */ /* 0x000fe2000ff3e0ff */
[----:B------:R-:W-:Y:S01]  /*19f0*/  ULDC UR4, c[0x0][0x320] ;  /* 0x0000c80000047ab9 */ /* 0x000fe20000000800 */
[----:B------:R-:W3:Y:S02]  /*1a00*/  LDC R89, c[0x0][0x3f4] ;  /* 0x0000fd00ff597b82 */ /* 0x000ee40000000800 */
[----:B------:R-:W-:-:S02]  /*1a10*/  @P0 IADD3.X R5, R35, UR5, RZ, P1, !PT ;  /* 0x0000000523050c10 */ /* 0x000fc40008ffe4ff */
[----:B------:R-:W-:-:S03]  /*1a20*/  ISETP.GE.AND P1, PT, R2, UR4, PT ;  /* 0x0000000402007c0c */ /* 0x000fc6000bf26270 */
[----:B------:R4:W2:Y:S01]  /*1a30*/  @P0 LDG.E R29, desc[UR60][R4.64] ;  /* 0x0000003c041d0981 */ /* 0x0008a2000c1e1900 */
[----:B------:R-:W-:Y:S01]  /*1a40*/  SEL R3, RZ, 0xffffffff, P1 ;  /* 0xffffffffff037807 */ /* 0x000fe20000800000 */
[--C-:B0-----:R-:W-:Y:S01]  /*1a50*/  IMAD.WIDE.U32 R10, R204, R66, R16.reuse ;  /* 0x00000042cc0a7225 */ /* 0x101fe200078e0010 */
[----:B------:R-:W-:Y:S01]  /*1a60*/  ISETP.GE.AND P0, PT, R16, UR4, PT ;  /* 0x0000000410007c0c */ /* 0x000fe2000bf06270 */
[----:B------:R-:W0:Y:S01]  /*1a70*/  S2R R21, SR_TID.X ;  /* 0x0000000000157919 */ /* 0x000e220000002100 */
[----:B------:R-:W-:Y:S01]  /*1a80*/  ISETP.GE.AND P1, PT, R212, UR4, PT ;  /* 0x00000004d4007c0c */ /* 0x000fe2000bf26270 */
[----:B------:R-:W-:Y:S01]  /*1a90*/  IMAD.SHL.U32 R3, R3, 0x2, RZ ;  /* 0x0000000203037824 */ /* 0x000fe200078e00ff */
[----:B------:R-:W-:Y:S01]  /*1aa0*/  SEL R0, RZ, 0x1, P0 ;  /* 0x00000001ff007807 */ /* 0x000fe20000000000 */
[----:B------:R-:W3:Y:S01]  /*1ab0*/  S2R R20, SR_TID.X ;  /* 0x0000000000147919 */ /* 0x000ee20000002100 */
[----:B------:R-:W-:Y:S01]  /*1ac0*/  ISETP.GE.AND P0, PT, R213, UR4, PT ;  /* 0x00000004d5007c0c */ /* 0x000fe2000bf06270 */
[----:B-1----:R-:W-:Y:S01]  /*1ad0*/  IMAD.WIDE.U32 R8, R204, R60, R16 ;  /* 0x0000003ccc087225 */ /* 0x002fe200078e0010 */
[----:B------:R-:W-:-:S02]  /*1ae0*/  LOP3.LUT R0, R3, 0x2, R0, 0xe2, !PT ;  /* 0x0000000203007812 */ /* 0x000fc400078ee200 */
[----:B------:R-:W-:Y:S02]  /*1af0*/  SEL R3, RZ, 0x4, P0 ;  /* 0x00000004ff037807 */ /* 0x000fe40000000000 */
[----:B------:R-:W-:Y:S02]  /*1b00*/  SHF.R.S32.HI R7, RZ, 0x1f, R204 ;  /* 0x0000001fff077819 */ /* 0x000fe400000114cc */
[----:B------:R-:W-:Y:S01]  /*1b10*/  SHF.R.S32.HI R23, RZ, 0x1f, R22 ;  /* 0x0000001fff177819 */ /* 0x000fe20000011416 */
[----:B------:R-:W-:Y:S01]  /*1b20*/  IMAD.MOV.U32 R78, RZ, RZ, 0x20 ;  /* 0x00000020ff4e7424 */ /* 0x000fe200078e00ff */
[----:B----4-:R-:W-:Y:S01]  /*1b30*/  SEL R4, RZ, 0x8, P1 ;  /* 0x00000008ff047807 */ /* 0x010fe20000800000 */
[----:B------:R-:W-:Y:S01]  /*1b40*/  IMAD.IADD R88, R88, 0x1, R31 ;  /* 0x0000000158587824 */ /* 0x000fe200078e021f */
[----:B------:R-:W-:Y:S01]  /*1b50*/  ISETP.GE.AND P0, PT, R211, UR4, PT ;  /* 0x00000004d3007c0c */ /* 0x000fe2000bf06270 */
[----:B------:R-:W-:Y:S01]  /*1b60*/  IMAD.SHL.U32 R83, R66, 0x40, RZ ;  /* 0x0000004042537824 */ /* 0x000fe200078e00ff */
[----:B------:R-:W-:Y:S01]  /*1b70*/  ISETP.GE.AND P1, PT, R210, UR4, PT ;  /* 0x00000004d2007c0c */ /* 0x000fe2000bf26270 */
[----:B------:R-:W-:Y:S01]  /*1b80*/  IMAD R77, R61, 0x60, RZ ;  /* 0x000000603d4d7824 */ /* 0x000fe200078e02ff */
[----:B------:R-:W-:Y:S01]  /*1b90*/  LOP3.LUT R0, R4, R0, R3, 0xfe, !PT ;  /* 0x0000000004007212 */ /* 0x000fe200078efe03 */
[----:B------:R-:W-:Y:S01]  /*1ba0*/  IMAD.SHL.U32 R85, R60, 0x40, RZ ;  /* 0x000000403c557824 */ /* 0x000fe200078e00ff */
[----:B------:R-:W-:-:S02]  /*1bb0*/  SEL R3, RZ, 0x10, P0 ;  /* 0x00000010ff037807 */ /* 0x000fc40000000000 */
[----:B------:R-:W-:Y:S02]  /*1bc0*/  SEL R4, RZ, 0x20, P1 ;  /* 0x00000020ff047807 */ /* 0x000fe40000800000 */
[----:B------:R-:W-:Y:S02]  /*1bd0*/  ISETP.GE.AND P0, PT, R215, UR4, PT ;  /* 0x00000004d7007c0c */ /* 0x000fe4000bf06270 */
[----:B------:R-:W-:Y:S02]  /*1be0*/  ISETP.GE.AND P1, PT, R214, UR4, PT ;  /* 0x00000004d6007c0c */ /* 0x000fe4000bf26270 */
[----:B------:R-:W-:Y:S01]  /*1bf0*/  LOP3.LUT R0, R4, R0, R3, 0xfe, !PT ;  /* 0x0000000004007212 */ /* 0x000fe200078efe03 */
[----:B------:R-:W-:Y:S01]  /*1c00*/  IMAD R4, R7, R60, RZ ;  /* 0x0000003c07047224 */ /* 0x000fe200078e02ff */
[----:B------:R-:W-:Y:S02]  /*1c10*/  SEL R87, RZ, 0x40, P0 ;  /* 0x00000040ff577807 */ /* 0x000fe40000000000 */
[----:B------:R-:W-:Y:S01]  /*1c20*/  SEL R3, RZ, 0x7fff80, P1 ;  /* 0x007fff80ff037807 */ /* 0x000fe20000800000 */
[----:B0-----:R-:W-:Y:S01]  /*1c30*/  VIADD R37, R21, 0xffffff80 ;  /* 0xffffff8015257836 */ /* 0x001fe20000000000 */
[----:B---3--:R-:W-:Y:S01]  /*1c40*/  ISETP.GE.AND P0, PT, R16, R89, PT ;  /* 0x000000591000720c */ /* 0x008fe20003f06270 */
[C---:B------:R-:W-:Y:S01]  /*1c50*/  IMAD R13, R204.reuse, R61, R4 ;  /* 0x0000003dcc0d7224 */ /* 0x040fe200078e0204 */
[----:B------:R-:W-:Y:S01]  /*1c60*/  LOP3.LUT R87, R3, R0, R87, 0xfe, !PT ;  /* 0x0000000003577212 */ /* 0x000fe200078efe57 */
[-C--:B------:R-:W-:Y:S01]  /*1c70*/  IMAD R0, R7, R66.reuse, RZ ;  /* 0x0000004207007224 */ /* 0x080fe200078e02ff */
[----:B------:R-:W-:Y:S01]  /*1c80*/  SHF.R.U32.HI R21, RZ, 0x7, R20 ;  /* 0x00000007ff157819 */ /* 0x000fe20000011614 */
[----:B------:R-:W-:Y:S01]  /*1c90*/  IMAD.WIDE.U32 R6, R204, R66, R22 ;  /* 0x00000042cc067225 */ /* 0x000fe200078e0016 */
[----:B------:R-:W-:-:S02]  /*1ca0*/  SEL R3, R89, RZ, P0 ;  /* 0x000000ff59037207 */ /* 0x000fc40000000000 */
[----:B------:R-:W-:Y:S01]  /*1cb0*/  SHF.L.U64.HI R84, R66, 0x6, R67 ;  /* 0x0000000642547819 */ /* 0x000fe20000010243 */
[C---:B------:R-:W-:Y:S01]  /*1cc0*/  IMAD R15, R204.reuse, R67, R0 ;  /* 0x00000043cc0f7224 */ /* 0x040fe200078e0200 */
[C---:B------:R-:W-:Y:S01]  /*1cd0*/  ISETP.NE.AND P6, PT, R21.reuse, 0x1, PT ;  /* 0x000000011500780c */ /* 0x040fe20003fc5270 */
[----:B------:R-:W-:Y:S01]  /*1ce0*/  IMAD.WIDE.U32 R4, R204, R60, R22 ;  /* 0x0000003ccc047225 */ /* 0x000fe200078e0016 */
[----:B------:R-:W-:Y:S02]  /*1cf0*/  IADD3 R91, R21, 0x8, RZ ;  /* 0x00000008155b7810 */ /* 0x000fe40007ffe0ff */
[----:B------:R-:W-:Y:S01]  /*1d00*/  IADD3 R3, R16, R3, RZ ;  /* 0x0000000310037210 */ /* 0x000fe20007ffe0ff */
[----:B------:R-:W-:Y:S01]  /*1d10*/  IMAD.IADD R7, R7, 0x1, R15 ;  /* 0x0000000107077824 */ /* 0x000fe200078e020f */
[----:B------:R-:W-:Y:S01]  /*1d20*/  SHF.L.U64.HI R86, R60, 0x6, R61 ;  /* 0x000000063c567819 */ /* 0x000fe2000001023d */
[----:B------:R-:W-:Y:S01]  /*1d30*/  IMAD.IADD R5, R5, 0x1, R13 ;  /* 0x0000000105057824 */ /* 0x000fe200078e020d */
[----:B------:R-:W-:Y:S01]  /*1d40*/  SHF.R.S32.HI R0, RZ, 0x1f, R3 ;  /* 0x0000001fff007819 */ /* 0x000fe20000011403 */
[----:B-----5:R-:W-:-:S02]  /*1d50*/  IMAD.WIDE.U32 R62, R28, R66, R6 ;  /* 0x000000421c3e7225 */ /* 0x020fc400078e0006 */
[----:B------:R-:W3:Y:S01]  /*1d60*/  LDL R6, [R1+0x58] ;  /* 0x0000580001067983 */ /* 0x000ee20000100800 */
[----:B------:R-:W-:Y:S01]  /*1d70*/  LEA.HI R3, R0, R3, RZ, 0x3 ;  /* 0x0000000300037211 */ /* 0x000fe200078f18ff */
[C---:B------:R-:W-:Y:S02]  /*1d80*/  VIADD R21, R204.reuse, 0x40 ;  /* 0x00000040cc157836 */ /* 0x040fe40000000000 */
[----:B------:R-:W-:Y:S01]  /*1d90*/  VIADD R7, R204, 0x40 ;  /* 0x00000040cc077836 */ /* 0x000fe20000000000 */
[----:B------:R-:W-:Y:S05]  /*1da0*/  @!P6 WARPSYNC.ALL ;  /* 0x000000000000e948 */ /* 0x000fea0003800000 */
[----:B------:R-:W-:-:S04]  /*1db0*/  IMAD.WIDE.U32 R52, R28, R60, R4 ;  /* 0x0000003c1c347225 */ /* 0x000fc800078e0004 */
[----:B------:R-:W-:Y:S01]  /*1dc0*/  IMAD.SHL.U32 R21, R21, 0x40, RZ ;  /* 0x0000004015157824 */ /* 0x000fe200078e00ff */
[----:B------:R-:W-:Y:S01]  /*1dd0*/  ULDC UR4, c[0x0][0x2f4] ;  /* 0x0000bd0000047ab9 */ /* 0x000fe20000000800 */
[----:B------:R-:W-:Y:S02]  /*1de0*/  IMAD.SHL.U32 R7, R7, 0x40, RZ ;  /* 0x0000004007077824 */ /* 0x000fe400078e00ff */
[----:B------:R-:W-:Y:S01]  /*1df0*/  IMAD.IADD R9, R13, 0x1, R9 ;  /* 0x000000010d097824 */ /* 0x000fe200078e0209 */
[----:B------:R-:W-:Y:S01]  /*1e00*/  SHF.R.S32.HI R13, RZ, 0x1f, R28 ;  /* 0x0000001fff0d7819 */ /* 0x000fe2000001141c */
[----:B------:R-:W-:Y:S01]  /*1e10*/  IMAD.IADD R11, R15, 0x1, R11 ;  /* 0x000000010f0b7824 */ /* 0x000fe200078e020b */
[----:B------:R-:W-:Y:S01]  /*1e20*/  LOP3.LUT R21, R21, 0x1c0, RZ, 0xc0, !PT ;  /* 0x000001c015157812 */ /* 0x000fe200078ec0ff */
[-C--:B------:R-:W-:Y:S01]  /*1e30*/  IMAD.WIDE.U32 R54, R28, R60.reuse, R8 ;  /* 0x0000003c1c367225 */ /* 0x080fe200078e0008 */
[----:B------:R-:W-:Y:S02]  /*1e40*/  LOP3.LUT R7, R7, 0x1c0, RZ, 0xc0, !PT ;  /* 0x000001c007077812 */ /* 0x000fe400078ec0ff */
[----:B------:R-:W-:Y:S01]  /*1e50*/  LOP3.LUT R0, R21, 0x38, R3, 0xf8, !PT ;  /* 0x0000003815007812 */ /* 0x000fe200078ef803 */
[C---:B------:R-:W-:Y:S01]  /*1e60*/  IMAD R12, R13.reuse, R60, RZ ;  /* 0x0000003c0d0c7224 */ /* 0x040fe200078e02ff */
[----:B------:R-:W-:Y:S01]  /*1e70*/  SHF.R.U32.HI R7, RZ, 0x3, R7 ;  /* 0x00000003ff077819 */ /* 0x000fe20000011607 */
[----:B------:R-:W-:Y:S01]  /*1e80*/  IMAD R13, R13, R66, RZ ;  /* 0x000000420d0d7224 */ /* 0x000fe200078e02ff */
[----:B------:R-:W-:Y:S01]  /*1e90*/  PRMT R4, R87, 0x8880, RZ ;  /* 0x0000888057047816 */ /* 0x000fe200000000ff */
[----:B------:R-:W-:Y:S01]  /*1ea0*/  IMAD R9, R67, 0x60, RZ ;  /* 0x0000006043097824 */ /* 0x000fe200078e02ff */
[----:B------:R-:W-:Y:S01]  /*1eb0*/  LOP3.LUT R0, R0, R7, RZ, 0x3c, !PT ;  /* 0x0000000700007212 */ /* 0x000fe200078e3cff */
[----:B------:R-:W-:-:S02]  /*1ec0*/  IMAD R13, R28, R67, R13 ;  /* 0x000000431c0d7224 */ /* 0x000fc400078e020d */
[----:B------:R-:W-:Y:S01]  /*1ed0*/  IMAD.WIDE.U32 R64, R28, R66, R10 ;  /* 0x000000421c407225 */ /* 0x000fe200078e000a */
[----:B------:R-:W-:-:S03]  /*1ee0*/  LOP3.LUT R68, R3, 0xfffffff8, RZ, 0xc0, !PT ;  /* 0xfffffff803447812 */ /* 0x000fc600078ec0ff */
[----:B------:R-:W-:Y:S01]  /*1ef0*/  IMAD.WIDE.U32 R66, R66, 0x60, RZ ;  /* 0x0000006042427825 */ /* 0x000fe200078e00ff */
[----:B------:R-:W-:-:S03]  /*1f00*/  ISETP.GE.AND P2, PT, R2, UR4, PT ;  /* 0x0000000402007c0c */ /* 0x000fc6000bf46270 */
[----:B------:R-:W-:Y:S02]  /*1f10*/  IMAD R15, R28, R61, R12 ;  /* 0x0000003d1c0f7224 */ /* 0x000fe400078e020c */
[----:B------:R-:W-:Y:S01]  /*1f20*/  IMAD.WIDE.U32 R60, R60, 0x60, RZ ;  /* 0x000000603c3c7825 */ /* 0x000fe200078e00ff */
[----:B------:R-:W-:-:S03]  /*1f30*/  SHF.R.S32.HI R69, RZ, 0x3, R3 ;  /* 0x00000003ff457819 */ /* 0x000fc60000011403 */
[----:B------:R-:W-:Y:S01]  /*1f40*/  IMAD.IADD R76, R67, 0x1, R9 ;  /* 0x00000001434c7824 */ /* 0x000fe200078e0209 */
[----:B------:R-:W-:Y:S01]  /*1f50*/  SHF.R.S32.HI R81, RZ, 0x1f, R34 ;  /* 0x0000001fff517819 */ /* 0x000fe20000011422 */
[----:B------:R-:W-:Y:S01]  /*1f60*/  IMAD.SHL.U32 R89, R89, 0x2, RZ ;  /* 0x0000000259597824 */ /* 0x000fe200078e00ff */
[----:B------:R-:W-:Y:S01]  /*1f70*/  IADD3 R73, R53, R15, RZ ;  /* 0x0000000f35497210 */ /* 0x000fe20007ffe0ff */
[----:B------:R-:W-:Y:S01]  /*1f80*/  IMAD.IADD R77, R61, 0x1, R77 ;  /* 0x000000013d4d7824 */ /* 0x000fe200078e024d */
[----:B------:R-:W-:Y:S01]  /*1f90*/  SHF.R.S32.HI R32, RZ, 0x1f, R68 ;  /* 0x0000001fff207819 */ /* 0x000fe20000011444 */
[----:B------:R-:W-:Y:S02]  /*1fa0*/  IMAD.IADD R72, R15, 0x1, R55 ;  /* 0x000000010f487824 */ /* 0x000fe400078e0237 */
[----:B------:R-:W-:Y:S02]  /*1fb0*/  IMAD.IADD R71, R63, 0x1, R13 ;  /* 0x000000013f477824 */ /* 0x000fe400078e020d */
[----:B------:R-:W-:-:S02]  /*1fc0*/  IMAD.IADD R70, R13, 0x1, R65 ;  /* 0x000000010d467824 */ /* 0x000fc400078e0241 */
[C---:B--2---:R-:W-:Y:S01]  /*1fd0*/  IMAD.SHL.U32 R82, R36.reuse, 0x40, RZ ;  /* 0x0000004024527824 */ /* 0x044fe200078e00ff */
[----:B------:R-:W-:Y:S01]  /*1fe0*/  @!P6 BAR.SYNC.DEFER_BLOCKING 0x9, 0x100 ;  /* 0x024400000000eb1d */ /* 0x000fe20000010000 */
[----:B------:R-:W-:Y:S02]  /*1ff0*/  LOP3.LUT P1, RZ, R36, 0x4, RZ, 0xc0, !PT ;  /* 0x0000000424ff7812 */ /* 0x000fe4000782c0ff */
[----:B------:R-:W-:Y:S02]  /*2000*/  SHF.R.S32.HI R36, RZ, 0x1f, R37 ;  /* 0x0000001fff247819 */ /* 0x000fe40000011425 */
[----:B------:R-:W-:Y:S02]  /*2010*/  LOP3.LUT R82, R82, 0x1c0, RZ, 0xc0, !PT ;  /* 0x000001c052527812 */ /* 0x000fe400078ec0ff */
[----:B------:R-:W-:-:S04]  /*2020*/  LEA.HI R36, R36, R37, RZ, 0x2 ;  /* 0x0000002524247211 */ /* 0x000fc800078f10ff */
[----:B------:R-:W-:-:S05]  /*2030*/  LOP3.LUT R36, R36, 0xfffffffc, RZ, 0xc0, !PT ;  /* 0xfffffffc24247812 */ /* 0x000fca00078ec0ff */
[----:B------:R-:W-:-:S04]  /*2040*/  IMAD.IADD R36, R37, 0x1, -R36 ;  /* 0x0000000125247824 */ /* 0x000fc800078e0a24 */
[----:B------:R-:W-:Y:S02]  /*2050*/  IMAD R79, R36, 0x40, R204 ;  /* 0x00000040244f7824 */ /* 0x000fe400078e02cc */
[----:B------:R-:W-:Y:S01]  /*2060*/  VIADD R36, R20, 0xffffff80 ;  /* 0xffffff8014247836 */ /* 0x000fe20000000000 */
[----:B------:R-:W-:-:S04]  /*2070*/  SHF.R.U32.HI R80, RZ, 0x3, R82 ;  /* 0x00000003ff507819 */ /* 0x000fc80000011652 */
[----:B------:R-:W-:Y:S02]  /*2080*/  SHF.R.S32.HI R20, RZ, 0x1f, R36 ;  /* 0x0000001fff147819 */ /* 0x000fe40000011424 */
[----:B------:R-:W-:Y:S02]  /*2090*/  LOP3.LUT R5, R82, 0x18, R16, 0xf8, !PT ;  /* 0x0000001852057812 */ /* 0x000fe400078ef810 */
[----:B------:R-:W-:Y:S02]  /*20a0*/  LEA.HI R20, R20, R36, RZ, 0x5 ;  /* 0x0000002414147211 */ /* 0x000fe400078f28ff */
[----:B------:R-:W-:Y:S02]  /*20b0*/  LOP3.LUT R5, R5, R80, RZ, 0x3c, !PT ;  /* 0x0000005005057212 */ /* 0x000fe400078e3cff */
[----:B------:R-:W-:-:S05]  /*20c0*/  SHF.R.S32.HI R20, RZ, 0x5, R20 ;  /* 0x00000005ff147819 */ /* 0x000fca0000011414 */
[----:B------:R-:W-:Y:S01]  /*20d0*/  IMAD R75, R20, 0x200, R5 ;  /* 0x00000200144b7824 */ /* 0x000fe200078e0205 */
[----:B------:R-:W-:Y:S02]  /*20e0*/  LOP3.LUT R5, R82, 0x38, R3, 0xf8, !PT ;  /* 0x0000003852057812 */ /* 0x000fe400078ef803 */
[----:B------:R-:W-:Y:S02]  /*20f0*/  SEL R78, R78, 0xffffffe0, !P1 ;  /* 0xffffffe04e4e7807 */ /* 0x000fe40004800000 */
[----:B------:R-:W-:Y:S02]  /*2100*/  LOP3.LUT R31, R5, R80, RZ, 0x3c, !PT ;  /* 0x00000050051f7212 */ /* 0x000fe400078e3cff */
[----:B------:R-:W-:Y:S02]  /*2110*/  PRMT R5, R4, 0x7710, RZ ;  /* 0x0000771004057816 */ /* 0x000fe400000000ff */
[----:B------:R-:W-:Y:S01]  /*2120*/  LEA R31, R20, R31, 0x9 ;  /* 0x0000001f141f7211 */ /* 0x000fe200078e48ff */
[----:B------:R-:W-:Y:S01]  /*2130*/  IMAD.IADD R74, R78, 0x1, R75 ;  /* 0x000000014e4a7824 */ /* 0x000fe200078e024b */
[----:B------:R-:W-:-:S02]  /*2140*/  LOP3.LUT R20, R5, 0x1, RZ, 0xc0, !PT ;  /* 0x0000000105147812 */ /* 0x000fc400078ec0ff */
[C---:B------:R-:W-:Y:S02]  /*2150*/  LOP3.LUT R10, R5.reuse, 0x2, RZ, 0xc0, !PT ;  /* 0x00000002050a7812 */ /* 0x040fe400078ec0ff */
[C---:B------:R-:W-:Y:S02]  /*2160*/  LOP3.LUT R9, R5.reuse, 0x4, RZ, 0xc0, !PT ;  /* 0x0000000405097812 */ /* 0x040fe400078ec0ff */
[C---:B------:R-:W-:Y:S02]  /*2170*/  LOP3.LUT R8, R5.reuse, 0x8, RZ, 0xc0, !PT ;  /* 0x0000000805087812 */ /* 0x040fe400078ec0ff */
[----:B------:R-:W-:Y:S02]  /*2180*/  LOP3.LUT R7, R5, 0x10, RZ, 0xc0, !PT ;  /* 0x0000001005077812 */ /* 0x000fe400078ec0ff */
[----:B------:R-:W-:Y:S02]  /*2190*/  ISETP.GE.AND P1, PT, R16, UR4, PT ;  /* 0x0000000410007c0c */ /* 0x000fe4000bf26270 */
[----:B------:R-:W-:-:S02]  /*21a0*/  SHF.R.S32.HI R35, RZ, 0x1f, R29 ;  /* 0x0000001fff237819 */ /* 0x000fc4000001141d */
[----:B------:R-:W-:Y:S01]  /*21b0*/  P2R R3, PR, RZ, 0x4 ;  /* 0x00000004ff037803 */ /* 0x000fe20000000000 */
[----:B---3--:R-:W-:Y:S01]  /*21c0*/  IMAD.IADD R21, R6, 0x1, R0 ;  /* 0x0000000106157824 */ /* 0x008fe200078e0200 */
[C---:B------:R-:W-:Y:S02]  /*21d0*/  LOP3.LUT R6, R5.reuse, 0x20, RZ, 0xc0, !PT ;  /* 0x0000002005067812 */ /* 0x040fe400078ec0ff */
[----:B------:R-:W-:-:S07]  /*21e0*/  LOP3.LUT R5, R5, 0x40, RZ, 0xc0, !PT ;  /* 0x0000004005057812 */ /* 0x000fce00078ec0ff */
.L_x_1452:
[----:B0-----:R-:W0:Y:S01]  /*21f0*/  LDC R97, c[0x0][0x430] ;  /* 0x00010c00ff617b82 */ /* 0x001e220000000800 */
        /* <DEDUP_REMOVED lines=12> */
[----:B----4-:R-:W4:Y:S01]  /*22c0*/  @P3 LDC R11, c[0x0][0x438] ;  /* 0x00010e00ff0b3b82 */ /* 0x010f220000000800 */
        /* <DEDUP_REMOVED lines=11> */
[----:B------:R-:W-:Y:S01]  /*2380*/  IMAD.MOV R0, RZ, RZ, -R36 ;  /* 0x000000ffff007224 */ /* 0x000fe200078e0a24 */
[----:B------:R-:W-:Y:S01]  /*2390*/  ISETP.GT.AND P3, PT, R26, R27, PT ;  /* 0x0000001b1a00720c */ /* 0x000fe20003f64270 */
[C---:B------:R-:W-:Y:S01]  /*23a0*/  IMAD R92, R18.reuse, 0x1800, R75 ;  /* 0x00001800125c7824 */ /* 0x040fe200078e024b */
[----:B------:R-:W-:Y:S05]  /*23b0*/  YIELD ;  /* 0x0000000000007946 */ /* 0x000fea0003800000 */
[----:B------:R-:W-:Y:S01]  /*23c0*/  IMAD R4, R18, 0x1800, R74 ;  /* 0x0000180012047824 */ /* 0x000fe200078e024a */
[----:B------:R-:W-:Y:S01]  /*23d0*/  BSSY B0, `(.L_x_1399) ;  /* 0x00002e4000007945 */ /* 0x000fe20003800000 */
[----:B------:R-:W-:Y:S01]  /*23e0*/  IMAD R97, R97, R0, R39 ;  /* 0x0000000061617224 */ /* 0x000fe200078e0227 */
[----:B------:R-:W-:Y:S01]  /*23f0*/  P2R R0, PR, RZ, 0x8 ;  /* 0x00000008ff007803 */ /* 0x000fe20000000000 */
[----:B------:R-:W-:Y:S01]  /*2400*/  IMAD R59, R4, 0x2, R25 ;  /* 0x00000002043b7824 */ /* 0x000fe200078e0219 */
[----:B------:R-:W-:Y:S01]  /*2410*/  LEA R92, R92, R25, 0x1 ;  /* 0x000000195c5c7211 */ /* 0x000fe200078e08ff */
[----:B0-----:R-:W-:Y:S06]  /*2420*/  @!P2 BRA `(.L_x_1400) ;  /* 0x000000280068a947 */ /* 0x001fec0003800000 */
[----:B------:R-:W-:Y:S01]  /*2430*/  SHF.R.S32.HI R98, RZ, 0x1f, R97 ;  /* 0x0000001fff627819 */ /* 0x000fe20000011461 */
[----:B------:R-:W-:Y:S01]  /*2440*/  ULDC.64 UR4, c[0x0][0x300] ;  /* 0x0000c00000047ab9 */ /* 0x000fe20000000a00 */
[----:B-----5:R-:W-:Y:S01]  /*2450*/  SHF.R.S32.HI R99, RZ, 0x1f, R96 ;  /* 0x0000001fff637819 */ /* 0x020fe20000011460 */
[C---:B------:R-:W-:Y:S01]  /*2460*/  IMAD.WIDE.U32 R12, R97.reuse, UR4, RZ ;  /* 0x00000004610c7c25 */ /* 0x040fe2000f8e00ff */
        /* <DEDUP_REMOVED lines=18> */
[----:B------:R-:W-:Y:S01]  /*2590*/  IMAD R39, R11, R60, R4 ;  /* 0x0000003c0b277224 */ /* 0x000fe200078e0204 */
[----:B------:R-:W-:Y:S01]  /*25a0*/  LEA R102, P3, R36, UR4, 0x1 ;  /* 0x0000000424667c11 */ /* 0x000fe2000f8608ff */
[----:B------:R-:W-:Y:S02]  /*25b0*/  IMAD.IADD R103, R37, 0x1, R15 ;  /* 0x0000000125677824 */ /* 0x000fe400078e020f */
[----:B------:R-:W-:Y:S02]  /*25c0*/  IMAD R11, R11, R66, R14 ;  /* 0x000000420b0b7224 */ /* 0x000fe400078e020e */
[----:B------:R-:W-:Y:S01]  /*25d0*/  IMAD R100, R26, -0x60, R30 ;  /* 0xffffffa01a647824 */ /* 0x000fe200078e021e */
[----:B------:R-:W-:Y:S01]  /*25e0*/  LEA.HI.X R103, R36, UR5, R103, 0x1, P3 ;  /* 0x0000000524677c11 */ /* 0x000fe200098f0c67 */
[----:B------:R-:W-:-:S03]  /*25f0*/  IMAD.WIDE.U32 R12, R60, R26, RZ ;  /* 0x0000001a3c0c7225 */ /* 0x000fc600078e00ff */
        /* <DEDUP_REMOVED lines=16> */
[----:B------:R-:W-:Y:S01]  /*2700*/  CS2R R50, SRZ ;  /* 0x0000000000327805 */ /* 0x000fe2000001ff00 */
[----:B------:R-:W-:Y:S01]  /*2710*/  IMAD.X R11, R57, 0x1, R73, P3 ;  /* 0x00000001390b7824 */ /* 0x000fe200018e0649 */
[----:B------:R-:W-:-:S04]  /*2720*/  LEA R38, P3, R4, UR4, 0x1 ;  /* 0x0000000404267c11 */ /* 0x000fc8000f8608ff */
[----:B------:R-:W-:Y:S01]  /*2730*/  LEA.HI.X R39, R4, UR5, R11, 0x1, P3 ;  /* 0x0000000504277c11 */ /* 0x000fe200098f0c0b */
[----:B------:R-:W-:Y:S01]  /*2740*/  ULDC.64 UR4, c[0x0][0x400] ;  /* 0x0001000000047ab9 */ /* 0x000fe20000000a00 */
[----:B------:R-:W-:-:S04]  /*2750*/  IADD3 R4, P3, R62, R14, RZ ;  /* 0x0000000e3e047210 */ /* 0x000fc80007f7e0ff */
[----:B------:R-:W-:Y:S02]  /*2760*/  IADD3.X R11, R93, R71, RZ, P3, !PT ;  /* 0x000000475d0b7210 */ /* 0x000fe40001ffe4ff */
        /* <DEDUP_REMOVED lines=10> */
.L_x_1403:
[----:B------:R-:W-:Y:S05]  /*2810*/  BSYNC B1 ;  /* 0x0000000000017941 */ /* 0x000fea0003800000 */
.L_x_1402:
        /* <DEDUP_REMOVED lines=29> */
.L_x_1405:
[----:B------:R-:W-:Y:S05]  /*29f0*/  BSYNC B1 ;  /* 0x0000000000017941 */ /* 0x000fea0003800000 */
.L_x_1404:
[----:B------:R-:W-:Y:S01]  /*2a00*/  IMAD.MOV.U32 R4, RZ, RZ, R48 ;  /* 0x000000ffff047224 */ /* 0x000fe200078e0030 */
[----:B------:R-:W-:Y:S01]  /*2a10*/  PRMT R108, R108, 0x5410, R11 ;  /* 0x000054106c6c7816 */ /* 0x000fe2000000000b */
[----:B0-----:R-:W-:Y:S01]  /*2a20*/  IMAD.MOV.U32 R12, RZ, RZ, R49 ;  /* 0x000000ffff0c7224 */ /* 0x001fe200078e0031 */
[----:B------:R-:W-:Y:S01]  /*2a30*/  PRMT R107, R56, 0x7610, R107 ;  /* 0x00007610386b7816 */ /* 0x000fe2000000006b */
[----:B------:R-:W-:Y:S01]  /*2a40*/  IMAD.MOV.U32 R11, RZ, RZ, R47 ;  /* 0x000000ffff0b7224 */ /* 0x000fe200078e002f */
[----:B------:R-:W-:Y:S01]  /*2a50*/  ISETP.NE.AND P3, PT, R209, 0x3, PT ;  /* 0x00000003d100780c */ /* 0x000fe20003f65270 */
[----:B------:R-:W-:Y:S01]  /*2a60*/  IMAD.MOV.U32 R13, RZ, RZ, R51 ;  /* 0x000000ffff0d7224 */ /* 0x000fe200078e0033 */
[----:B------:R-:W-:Y:S01]  /*2a70*/  PRMT R113, R4, 0x5410, R12 ;  /* 0x0000541004717816 */ /* 0x000fe2000000000c */
[----:B------:R-:W-:Y:S01]  /*2a80*/  IMAD.MOV.U32 R4, RZ, RZ, R46 ;  /* 0x000000ffff047224 */ /* 0x000fe200078e002e */
[----:B------:R-:W-:Y:S02]  /*2a90*/  MOV R12, R50 ;  /* 0x00000032000c7202 */ /* 0x000fe40000000f00 */
[----:B------:R-:W-:Y:S01]  /*2aa0*/  PRMT R107, R107, 0x5410, R11 ;  /* 0x000054106b6b7816 */ /* 0x000fe2000000000b */
[----:B-----5:R-:W-:Y:S01]  /*2ab0*/  IMAD.MOV.U32 R11, RZ, RZ, R37 ;  /* 0x000000ffff0b7224 */ /* 0x020fe200078e0025 */
[----:B------:R-:W-:Y:S01]  /*2ac0*/  PRMT R108, R4, 0x7610, R108 ;  /* 0x00007610046c7816 */ /* 0x000fe2000000006c */
[----:B------:R-:W-:Y:S01]  /*2ad0*/  IMAD.MOV.U32 R4, RZ, RZ, R36 ;  /* 0x000000ffff047224 */ /* 0x000fe200078e0024 */
[----:B------:R-:W-:Y:S01]  /*2ae0*/  PRMT R115, R12, 0x5410, R13 ;  /* 0x000054100c737816 */ /* 0x000fe2000000000d */
[----:B------:R-:W-:-:S02]  /*2af0*/  IMAD.MOV.U32 R12, RZ, RZ, R40 ;  /* 0x000000ffff0c7224 */ /* 0x000fc400078e0028 */
[----:B------:R-:W-:Y:S01]  /*2b00*/  IMAD.MOV.U32 R13, RZ, RZ, R41 ;  /* 0x000000ffff0d7224 */ /* 0x000fe200078e0029 */
[----:B------:R-:W-:Y:S01]  /*2b10*/  PRMT R94, R4, 0x5410, R11 ;  /* 0x00005410045e7816 */ /* 0x000fe2000000000b */
[----:B------:R-:W-:Y:S02]  /*2b20*/  IMAD.MOV.U32 R4, RZ, RZ, R38 ;  /* 0x000000ffff047224 */ /* 0x000fe400078e0026 */
[----:B------:R-:W-:Y:S01]  /*2b30*/  IMAD.MOV.U32 R11, RZ, RZ, R39 ;  /* 0x000000ffff0b7224 */ /* 0x000fe200078e0027 */
[----:B------:R-:W-:Y:S01]  /*2b40*/  PRMT R105, R12, 0x5410, R13 ;  /* 0x000054100c697816 */ /* 0x000fe2000000000d */
[----:B------:R-:W-:Y:S01]  /*2b50*/  IMAD.MOV.U32 R13, RZ, RZ, R43 ;  /* 0x000000ffff0d7224 */ /* 0x000fe200078e002b */
[----:B------:R-:W-:Y:S02]  /*2b60*/  MOV R12, R42 ;  /* 0x0000002a000c7202 */ /* 0x000fe40000000f00 */
[----:B------:R-:W-:Y:S02]  /*2b70*/  PRMT R104, R4, 0x5410, R11 ;  /* 0x0000541004687816 */ /* 0x000fe4000000000b */
[----:B------:R-:W-:Y:S01]  /*2b80*/  PRMT R106, R12, 0x5410, R13 ;  /* 0x000054100c6a7816 */ /* 0x000fe2000000000d */
[----:B------:R-:W-:Y:S06]  /*2b90*/  @!P3 BRA `(.L_x_1406) ;  /* 0x000000000004b947 */ /* 0x000fec0003800000 */
[----:B------:R-:W-:Y:S01]  /*2ba0*/  BPT.TRAP 0x1 ;  /* 0x000000040000795c */ /* 0x000fe20000300000 */
.L_x_1406:
[----:B------:R-:W-:Y:S01]  /*2bb0*/  IMAD R4, R18, 0x8, R19 ;  /* 0x0000000812047824 */ /* 0x000fe200078e0213 */
[----:B------:R-:W-:Y:S01]  /*2bc0*/  SHF.L.U32 R101, R207, 0x1f, RZ ;  /* 0x0000001fcf657819 */ /* 0x000fe200000006ff */
[----:B------:R-:W-:Y:S03]  /*2bd0*/  BSSY B1, `(.L_x_1407) ;  /* 0x0000003000017945 */ /* 0x000fe60003800000 */
[----:B------:R-:W0:Y:S02]  /*2be0*/  SYNCS.PHASECHK.TRANS64.TRYWAIT P5, [R4+URZ+0x32490], R101 ;  /* 0x03249065040075a7 */ /* 0x000e2400080a017f */
[----:B0-----:R-:W-:Y:S05]  /*2bf0*/  @!P5 BRA `(.L_x_1408) ;  /* 0x000001580034d947 */ /* 0x001fea0003800000 */
.L_x_1660:
[----:B------:R-:W-:Y:S05]  /*2c00*/  BSYNC B1 ;  /* 0x0000000000017941 */ /* 0x000fea0003800000 */
.L_x_1407:
[----:B------:R-:W-:-:S03]  /*2c10*/  UMOV UR4, 0xffffffff ;  /* 0xffffffff00047882 */ /* 0x000fc60000000000 */
[----:B------:R-:W-:Y:S05]  /*2c20*/  BRA.DIV UR4, `(.L_x_1409) ;  /* 0x0000015a043c7947 */ /* 0x000fea000b800000 */
[----:B------:R1:W2:Y:S04]  /*2c30*/  SHFL.IDX PT, R93, R103, RZ, 0x1c1f ;  /* 0x001c1fff675d7589 */ /* 0x0002a800000e0000 */
[----:B------:R1:W3:Y:S02]  /*2c40*/  SHFL.IDX PT, R95, R102, RZ, 0x1c1f ;  /* 0x001c1fff665f7589 */ /* 0x0002e400000e0000 */
.L_x_1664:
        /* <DEDUP_REMOVED lines=50> */
.L_x_1415:
[----:B------:R-:W-:Y:S05]  /*2f70*/  BSYNC B3 ;  /* 0x0000000000037941 */ /* 0x000fea0003800000 */
.L_x_1414:
[----:B0-----:R4:W-:Y:S02]  /*2f80*/  ST.E.128 desc[UR60][R56.64], R12 ;  /* 0x0000000c38007985 */ /* 0x0019e4000c101d3c */
.L_x_1413:
[----:B------:R-:W-:Y:S05]  /*2f90*/  BSYNC B2 ;  /* 0x0000000000027941 */ /* 0x000fea0003800000 */
.L_x_1412:
        /* <DEDUP_REMOVED lines=19> */
[CC--:B------:R-:W-:Y:S01]  /*30d0*/  FMUL.FTZ R110, R44.reuse, R47.reuse ;  /* 0x0000002f2c6e7220 */ /* 0x0c0fe20000410000 */
[----:B------:R-:W-:Y:S02]  /*30e0*/  HADD2.F32 R45, -RZ, R45.H0_H0 ;  /* 0x2000002dff2d7230 */ /* 0x000fe40000004100 */
[-C--:B------:R-:W-:Y:S01]  /*30f0*/  FMUL.FTZ R56, R11, R50.reuse ;  /* 0x000000320b387220 */ /* 0x080fe20000410000 */
[----:B------:R-:W-:Y:S01]  /*3100*/  FMUL.FTZ R51, R15, R47 ;  /* 0x0000002f0f337220 */ /* 0x000fe20000410000 */
[----:B------:R-:W-:Y:S01]  /*3110*/  FMUL.FTZ R50, R13, R50 ;  /* 0x000000320d327220 */ /* 0x000fe20000410000 */
[-C--:B------:R-:W-:Y:S01]  /*3120*/  FFMA.FTZ R110, R15, R45.reuse, -R110 ;  /* 0x0000002d0f6e7223 */ /* 0x080fe2000001086e */
[-C--:B------:R-:W-:Y:S02]  /*3130*/  FFMA.FTZ R56, R13, R46.reuse, -R56 ;  /* 0x0000002e0d387223 */ /* 0x080fe40000010838 */
[----:B------:R-:W-:Y:S01]  /*3140*/  FFMA.FTZ R47, R11, R46, R50 ;  /* 0x0000002e0b2f7223 */ /* 0x000fe20000010032 */
[----:B------:R-:W-:Y:S01]  /*3150*/  FFMA.FTZ R57, R44, R45, R51 ;  /* 0x0000002d2c397223 */ /* 0x000fe20000010033 */
[----:B------:R-:W-:-:S02]  /*3160*/  HADD2.F32 R15, -RZ, R108.H1_H1 ;  /* 0x3000006cff0f7230 */ /* 0x000fc40000004100 */
[----:B------:R-:W-:Y:S02]  /*3170*/  HADD2.F32 R108, -RZ, R108.H0_H0 ;  /* 0x2000006cff6c7230 */ /* 0x000fe40000004100 */
[----:B------:R-:W-:Y:S02]  /*3180*/  HADD2.F32 R44, -RZ, R107.H1_H1 ;  /* 0x3000006bff2c7230 */ /* 0x000fe40000004100 */
[----:B------:R-:W-:Y:S02]  /*3190*/  HADD2.F32 R11, -RZ, R12.H1_H1 ;  /* 0x3000000cff0b7230 */ /* 0x000fe40000004100 */
[----:B------:R-:W-:Y:S02]  /*31a0*/  HADD2.F32 R13, -RZ, R14.H1_H1 ;  /* 0x3000000eff0d7230 */ /* 0x000fe40000004100 */
[----:B------:R-:W-:Y:S02]  /*31b0*/  HADD2.F32 R12, -RZ, R12.H0_H0 ;  /* 0x2000000cff0c7230 */ /* 0x000fe40000004100 */
[----:B------:R-:W-:Y:S01]  /*31c0*/  FMUL.FTZ R45, R11, R108 ;  /* 0x0000006c0b2d7220 */ /* 0x000fe20000410000 */
[----:B------:R-:W-:-:S02]  /*31d0*/  HADD2.F32 R14, -RZ, R14.H0_H0 ;  /* 0x2000000eff0e7230 */ /* 0x000fc40000004100 */
[----:B------:R-:W-:Y:S01]  /*31e0*/  FMUL.FTZ R51, R13, R44 ;  /* 0x0000002c0d337220 */ /* 0x000fe20000410000 */
[----:B------:R-:W-:Y:S02]  /*31f0*/  HADD2.F32 R107, -RZ, R107.H0_H0 ;  /* 0x2000006bff6b7230 */ /* 0x000fe40000004100 */
[C---:B------:R-:W-:Y:S01]  /*3200*/  FMUL.FTZ R108, R12.reuse, R108 ;  /* 0x0000006c0c6c7220 */ /* 0x040fe20000410000 */
[-C--:B------:R-:W-:Y:S01]  /*3210*/  FFMA.FTZ R45, R12, R15.reuse, -R45 ;  /* 0x0000000f0c2d7223 */ /* 0x080fe2000001082d */
[C---:B------:R-:W-:Y:S02]  /*3220*/  FMUL.FTZ R44, R14.reuse, R44 ;  /* 0x0000002c0e2c7220 */ /* 0x040fe40000410000 */
[----:B------:R-:W-:Y:S01]  /*3230*/  FFMA.FTZ R108, R11, R15, R108 ;  /* 0x0000000f0b6c7223 */ /* 0x000fe2000001006c */
[-C--:B------:R-:W-:Y:S01]  /*3240*/  FFMA.FTZ R51, R14, R107.reuse, -R51 ;  /* 0x0000006b0e337223 */ /* 0x080fe20000010833 */
[----:B------:R-:W-:Y:S01]  /*3250*/  FFMA.FTZ R44, R13, R107, R44 ;  /* 0x0000006b0d2c7223 */ /* 0x000fe2000001002c */
[----:B------:R-:W-:-:S02]  /*3260*/  F2FP.F16.F32.PACK_AB R13, R47, R56 ;  /* 0x000000382f0d723e */ /* 0x000fc400000000ff */
[----:B------:R-:W-:Y:S02]  /*3270*/  F2FP.F16.F32.PACK_AB R15, R57, R110 ;  /* 0x0000006e390f723e */ /* 0x000fe400000000ff */
[----:B------:R-:W-:Y:S02]  /*3280*/  F2FP.F16.F32.PACK_AB R12, R108, R45 ;  /* 0x0000002d6c0c723e */ /* 0x000fe400000000ff */
[----:B------:R-:W-:-:S07]  /*3290*/  F2FP.F16.F32.PACK_AB R14, R44, R51 ;  /* 0x000000332c0e723e */ /* 0x000fce00000000ff */
.L_x_1417:
[----:B------:R-:W-:Y:S05]  /*32a0*/  BSYNC B2 ;  /* 0x0000000000027941 */ /* 0x000fea0003800000 */
.L_x_1416:
[----:B0-----:R0:W-:Y:S02]  /*32b0*/  ST.E.128 desc[UR60][R48.64], R12 ;  /* 0x0000000c30007985 */ /* 0x0011e4000c101d3c */
.L_x_1411:
[----:B------:R-:W-:Y:S05]  /*32c0*/  BSYNC B1 ;  /* 0x0000000000017941 */ /* 0x000fea0003800000 */
.L_x_1410:
[----:B------:R-:W-:-:S03]  /*32d0*/  UMOV UR4, 0xffffffff ;  /* 0xffffffff00047882 */ /* 0x000fc60000000000 */
[----:B------:R-:W-:Y:S05]  /*32e0*/  BRA.DIV UR4, `(.L_x_1418) ;  /* 0x0000015204d87947 */ /* 0x000fea000b800000 */
[----:B-1----:R-:W1:Y:S04]  /*32f0*/  SHFL.IDX PT, R103, R103, 0x1, 0x1c1f ;  /* 0x003c1f0067677f89 */ /* 0x002e6800000e0000 */
[----:B------:R0:W0:Y:S02]  /*3300*/  SHFL.IDX PT, R47, R102, 0x1, 0x1c1f ;  /* 0x003c1f00662f7f89 */ /* 0x00002400000e0000 */
.L_x_1668:
        /* <DEDUP_REMOVED lines=49> */
.L_x_1423:
[----:B------:R-:W-:Y:S05]  /*3620*/  BSYNC B2 ;  /* 0x0000000000027941 */ /* 0x000fea0003800000 */
.L_x_1422:
[----:B----4-:R0:W-:Y:S02]  /*3630*/  ST.E.128 desc[UR60][R44.64], R12 ;  /* 0x0000000c2c007985 */ /* 0x0101e4000c101d3c */
.L_x_1421:
[----:B------:R-:W-:Y:S05]  /*3640*/  BSYNC B1 ;  /* 0x0000000000017941 */ /* 0x000fea0003800000 */
.L_x_1420:
        /* <DEDUP_REMOVED lines=48> */
.L_x_1425:
[----:B------:R-:W-:Y:S05]  /*3950*/  BSYNC B1 ;  /* 0x0000000000017941 */ /* 0x000fea0003800000 */
.L_x_1424:
[----:B----4-:R0:W-:Y:S01]  /*3960*/  ST.E.128 desc[UR60][R40.64], R12 ;  /* 0x0000000c28007985 */ /* 0x0101e2000c101d3c */
[----:B------:R-:W-:Y:S05]  /*3970*/  BRA `(.L_x_1419) ;  /* 0x0000001800247947 */ /* 0x000fea0003800000 */
.L_x_1401:
[----:B------:R-:W-:Y:S01]  /*3980*/  VIADD R11, R204, 0x40 ;  /* 0x00000040cc0b7836 */ /* 0x000fe20000000000 */
[----:B------:R-:W-:Y:S02]  /*3990*/  CS2R R38, SRZ ;  /* 0x0000000000267805 */ /* 0x000fe4000001ff00 */
[----:B------:R-:W-:Y:S02]  /*39a0*/  CS2R R36, SRZ ;  /* 0x0000000000247805 */ /* 0x000fe4000001ff00 */
[----:B------:R-:W-:Y:S02]  /*39b0*/  CS2R R42, SRZ ;  /* 0x00000000002a7805 */ /* 0x000fe4000001ff00 */
[----:B------:R-:W-:Y:S02]  /*39c0*/  CS2R R40, SRZ ;  /* 0x0000000000287805 */ /* 0x000fe4000001ff00 */
[----:B------:R-:W-:-:S04]  /*39d0*/  ISETP.GE.AND P2, PT, R11, R100, PT ;  /* 0x000000640b00720c */ /* 0x000fc80003f46270 */
[----:B------:R-:W-:-:S13]  /*39e0*/  ISETP.GE.OR P2, PT, R16, R58, P2 ;  /* 0x0000003a1000720c */ /* 0x000fda0001746670 */
[----:B------:R-:W-:-:S04]  /*39f0*/  @!P2 IADD3 R48, P3, P4, R54, R12, R85 ;  /* 0x0000000c3630a210 */ /* 0x000fc80007c7e055 */
[----:B------:R-:W-:Y:S02]  /*3a00*/  @!P2 IADD3.X R49, R72, R57, R86, P3, P4 ;  /* 0x000000394831a210 */ /* 0x000fe40001fe8456 */
[----:B------:R-:W-:-:S04]  /*3a10*/  @!P2 IADD3 R4, P3, P4, R64, R14, R83 ;  /* 0x0000000e4004a210 */ /* 0x000fc80007c7e053 */
[----:B------:R-:W-:Y:S02]  /*3a20*/  @!P2 IADD3.X R11, R70, R93, R84, P3, P4 ;  /* 0x0000005d460ba210 */ /* 0x000fe40001fe8454 */
[----:B------:R-:W-:-:S04]  /*3a30*/  ISETP.GE.AND P3, PT, R204, R100, PT ;  /* 0x00000064cc00720c */ /* 0x000fc80003f66270 */
[----:B------:R-:W-:-:S13]  /*3a40*/  ISETP.GE.OR P3, PT, R16, R58, P3 ;  /* 0x0000003a1000720c */ /* 0x000fda0001f66670 */
[----:B------:R-:W0:Y:S01]  /*3a50*/  @!P3 LDC.64 R44, c[0x0][0x3e8] ;  /* 0x0000fa00ff2cbb82 */ /* 0x000e220000000a00 */
[----:B------:R-:W-:-:S05]  /*3a60*/  @!P3 IADD3 R12, P4, R54, R12, RZ ;  /* 0x0000000c360cb210 */ /* 0x000fca0007f9e0ff */
[----:B------:R-:W-:Y:S02]  /*3a70*/  @!P3 IMAD.X R13, R57, 0x1, R72, P4 ;  /* 0x00000001390db824 */ /* 0x000fe400020e0648 */
[----:B------:R-:W1:Y:S01]  /*3a80*/  @!P3 LDC.64 R46, c[0x0][0x400] ;  /* 0x00010000ff2ebb82 */ /* 0x000e620000000a00 */
[----:B0-----:R-:W-:-:S04]  /*3a90*/  @!P3 LEA R44, P4, R12, R44, 0x1 ;  /* 0x0000002c0c2cb211 */ /* 0x001fc800078808ff */
[----:B------:R-:W-:Y:S02]  /*3aa0*/  @!P3 LEA.HI.X R45, R12, R45, R13, 0x1, P4 ;  /* 0x0000002d0c2db211 */ /* 0x000fe400020f0c0d */
[----:B------:R-:W-:-:S03]  /*3ab0*/  @!P3 IADD3 R14, P4, R64, R14, RZ ;  /* 0x0000000e400eb210 */ /* 0x000fc60007f9e0ff */
[----:B------:R0:W2:Y:S02]  /*3ac0*/  @!P3 LDG.E.128 R36, desc[UR60][R44.64] ;  /* 0x0000003c2c24b981 */ /* 0x0000a4000c1e1d00 */
[----:B------:R-:W-:Y:S01]  /*3ad0*/  @!P3 IMAD.X R12, R93, 0x1, R70, P4 ;  /* 0x000000015d0cb824 */ /* 0x000fe200020e0646 */
[----:B-1----:R-:W-:-:S04]  /*3ae0*/  @!P3 LEA R46, P4, R14, R46, 0x1 ;  /* 0x0000002e0e2eb211 */ /* 0x002fc800078808ff */
[----:B------:R-:W-:Y:S02]  /*3af0*/  @!P3 LEA.HI.X R47, R14, R47, R12, 0x1, P4 ;  /* 0x0000002f0e2fb211 */ /* 0x000fe400020f0c0c */
[----:B------:R-:W1:Y:S03]  /*3b00*/  @!P2 LDC.64 R14, c[0x0][0x3e8] ;  /* 0x0000fa00ff0eab82 */ /* 0x000e660000000a00 */
[----:B------:R3:W4:Y:S05]  /*3b10*/  @!P3 LDG.E.128 R40, desc[UR60][R46.64] ;  /* 0x0000003c2e28b981 */ /* 0x00072a000c1e1d00 */
[----:B------:R-:W5:Y:S01]  /*3b20*/  @!P2 LDC.64 R12, c[0x0][0x400] ;  /* 0x00010000ff0cab82 */ /* 0x000f620000000a00 */
[----:B0-----:R-:W-:-:S02]  /*3b30*/  CS2R R44, SRZ ;  /* 0x00000000002c7805 */ /* 0x001fc4000001ff00 */
[----:B---3--:R-:W-:Y:S02]  /*3b40*/  CS2R R46, SRZ ;  /* 0x00000000002e7805 */ /* 0x008fe4000001ff00 */
[----:B------:R-:W-:Y:S02]  /*3b50*/  CS2R R50, SRZ ;  /* 0x0000000000327805 */ /* 0x000fe4000001ff00 */
[----:B-1----:R-:W-:-:S04]  /*3b60*/  @!P2 LEA R14, P3, R48, R14, 0x1 ;  /* 0x0000000e300ea211 */ /* 0x002fc800078608ff */
[----:B------:R-:W-:Y:S02]  /*3b70*/  @!P2 LEA.HI.X R15, R48, R15, R49, 0x1, P3 ;  /* 0x0000000f300fa211 */ /* 0x000fe400018f0c31 */
[----:B------:R-:W-:Y:S02]  /*3b80*/  CS2R R48, SRZ ;  /* 0x0000000000307805 */ /* 0x000fe4000001ff00 */
[C---:B-----5:R-:W-:Y:S01]  /*3b90*/  @!P2 LEA R12, P3, R4.reuse, R12, 0x1 ;  /* 0x0000000c040ca211 */ /* 0x060fe200078608ff */
[----:B------:R-:W3:Y:S03]  /*3ba0*/  @!P2 LDG.E.128 R44, desc[UR60][R14.64] ;  /* 0x0000003c0e2ca981 */ /* 0x000ee6000c1e1d00 */
[----:B------:R-:W-:-:S05]  /*3bb0*/  @!P2 LEA.HI.X R13, R4, R13, R11, 0x1, P3 ;  /* 0x0000000d040da211 */ /* 0x000fca00018f0c0b */
[----:B------:R0:W5:Y:S01]  /*3bc0*/  @!P2 LDG.E.128 R48, desc[UR60][R12.64] ;  /* 0x0000003c0c30a981 */ /* 0x000162000c1e1d00 */
[----:B------:R-:W-:Y:S02]  /*3bd0*/  ISETP.NE.AND P3, PT, R209, 0x3, PT ;  /* 0x00000003d100780c */ /* 0x000fe40003f65270 */
[----:B------:R-:W-:Y:S01]  /*3be0*/  ISETP.GE.AND P2, PT, R16, R58, PT ;  /* 0x0000003a1000720c */ /* 0x000fe20003f46270 */
[----:B--2---:R-:W-:Y:S02]  /*3bf0*/  IMAD.MOV.U32 R4, RZ, RZ, R38 ;  /* 0x000000ffff047224 */ /* 0x004fe400078e0026 */
[----:B------:R-:W-:Y:S02]  /*3c00*/  IMAD.MOV.U32 R11, RZ, RZ, R39 ;  /* 0x000000ffff0b7224 */ /* 0x000fe400078e0027 */
[----:B------:R-:W-:Y:S01]  /*3c10*/  IMAD.MOV.U32 R57, RZ, RZ, R37 ;  /* 0x000000ffff397224 */ /* 0x000fe200078e0025 */
[----:B------:R-:W-:Y:S02]  /*3c20*/  MOV R56, R36 ;  /* 0x0000002400387202 */ /* 0x000fe40000000f00 */
[----:B------:R-:W-:-:S02]  /*3c30*/  PRMT R111, R111, 0x5410, R4 ;  /* 0x000054106f6f7816 */ /* 0x000fc40000000004 */
[----:B------:R-:W-:Y:S02]  /*3c40*/  PRMT R119, R11, 0x7610, R119 ;  /* 0x000076100b777816 */ /* 0x000fe40000000077 */
[----:B------:R-:W-:Y:S01]  /*3c50*/  PRMT R113, R57, 0x7610, R113 ;  /* 0x0000761039717816 */ /* 0x000fe20000000071 */
[----:B----4-:R-:W-:Y:S02]  /*3c60*/  IMAD.MOV.U32 R4, RZ, RZ, R42 ;  /* 0x000000ffff047224 */ /* 0x010fe400078e002a */
[----:B------:R-:W-:Y:S02]  /*3c70*/  IMAD.MOV.U32 R11, RZ, RZ, R43 ;  /* 0x000000ffff0b7224 */ /* 0x000fe400078e002b */
[----:B0-----:R-:W-:Y:S01]  /*3c80*/  IMAD.MOV.U32 R13, RZ, RZ, R41 ;  /* 0x000000ffff0d7224 */ /* 0x001fe200078e0029 */
        /* <DEDUP_REMOVED lines=9> */
[----:B------:R-:W-:-:S03]  /*3d20*/  IMAD.MOV.U32 R13, RZ, RZ, R45 ;  /* 0x000000ffff0d7224 */ /* 0x000fc600078e002d */
[----:B------:R-:W-:Y:S01]  /*3d30*/  PRMT R105, R4, 0x5410, R11 ;  /* 0x0000541004697816 */ /* 0x000fe2000000000b */
[----:B-----5:R-:W-:Y:S01]  /*3d40*/  IMAD.MOV.U32 R4, RZ, RZ, R50 ;  /* 0x000000ffff047224 */ /* 0x020fe200078e0032 */
[----:B------:R-:W-:Y:S01]  /*3d50*/  PRMT R107, R12, 0x5410, R13 ;  /* 0x000054100c6b7816 */ /* 0x000fe2000000000d */
[----:B------:R-:W-:Y:S02]  /*3d60*/  IMAD.MOV.U32 R11, RZ, RZ, R51 ;  /* 0x000000ffff0b7224 */ /* 0x000fe400078e0033 */
[----:B------:R-:W-:Y:S02]  /*3d70*/  IMAD.MOV.U32 R12, RZ, RZ, R48 ;  /* 0x000000ffff0c7224 */ /* 0x000fe400078e0030 */
[----:B------:R-:W-:Y:S01]  /*3d80*/  IMAD.MOV.U32 R13, RZ, RZ, R49 ;  /* 0x000000ffff0d7224 */ /* 0x000fe200078e0031 */
[----:B------:R-:W-:-:S04]  /*3d90*/  PRMT R108, R4, 0x5410, R11 ;  /* 0x00005410046c7816 */ /* 0x000fc8000000000b */
[----:B------:R-:W-:Y:S01]  /*3da0*/  PRMT R109, R12, 0x5410, R13 ;  /* 0x000054100c6d7816 */ /* 0x000fe2000000000d */
[----:B------:R-:W-:Y:S06]  /*3db0*/  @!P3 BRA `(.L_x_1426) ;  /* 0x000000000004b947 */ /* 0x000fec0003800000 */
[----:B------:R-:W-:Y:S01]  /*3dc0*/  BPT.TRAP 0x1 ;  /* 0x000000040000795c */ /* 0x000fe20000300000 */
.L_x_1426:
[----:B------:R-:W-:Y:S01]  /*3dd0*/  IMAD R4, R18, 0x8, R19 ;  /* 0x0000000812047824 */ /* 0x000fe200078e0213 */
[----:B------:R-:W-:Y:S01]  /*3de0*/  SHF.L.U32 R101, R207, 0x1f, RZ ;  /* 0x0000001fcf657819 */ /* 0x000fe200000006ff */
[----:B------:R-:W0:Y:S01]  /*3df0*/  LDC R104, c[0x0][0x2f4] ;  /* 0x0000bd00ff687b82 */ /* 0x000e220000000800 */
[----:B------:R-:W-:Y:S02]  /*3e00*/  BSSY B1, `(.L_x_1427) ;  /* 0x0000003000017945 */ /* 0x000fe40003800000 */
[----:B------:R-:W1:Y:S02]  /*3e10*/  SYNCS.PHASECHK.TRANS64.TRYWAIT P4, [R4+URZ+0x32490], R101 ;  /* 0x03249065040075a7 */ /* 0x000e64000808017f */
[----:B-1----:R-:W-:Y:S05]  /*3e20*/  @!P4 BRA `(.L_x_1428) ;  /* 0x000001480054c947 */ /* 0x002fea0003800000 */
.L_x_1669:
[----:B------:R-:W-:Y:S05]  /*3e30*/  BSYNC B1 ;  /* 0x0000000000017941 */ /* 0x000fea0003800000 */
.L_x_1427:
[----:B------:R-:W-:Y:S01]  /*3e40*/  UMOV UR4, 0xffffffff ;  /* 0xffffffff00047882 */ /* 0x000fe20000000000 */
[----:B0-----:R-:W-:Y:S02]  /*3e50*/  IMAD.IADD R106, R104, 0x1, -R89 ;  /* 0x00000001686a7824 */ /* 0x001fe400078e0a59 */
[----:B------:R-:W-:Y:S05]  /*3e60*/  BRA.DIV UR4, `(.L_x_1429) ;  /* 0x0000014a04587947 */ /* 0x000fea000b800000 */
[----:B------:R0:W2:Y:S04]  /*3e70*/  SHFL.IDX PT, R95, R103, RZ, 0x1c1f ;  /* 0x001c1fff675f7589 */ /* 0x0000a800000e0000 */
[----:B------:R0:W3:Y:S02]  /*3e80*/  SHFL.IDX PT, R94, R102, RZ, 0x1c1f ;  /* 0x001c1fff665e7589 */ /* 0x0000e400000e0000 */
.L_x_1673:
[----:B------:R-:W-:Y:S01]  /*3e90*/  ISETP.GE.OR P4, PT, R204, R100, P1 ;  /* 0x00000064cc00720c */ /* 0x000fe20000f86670 */
[----:B------:R-:W-:-:S12]  /*3ea0*/  BSSY B1, `(.L_x_1430) ;  /* 0x0000073000017945 */ /* 0x000fd80003800000 */
[----:B------:R-:W-:Y:S05]  /*3eb0*/  @P4 BRA `(.L_x_1431) ;  /* 0x0000000400c44947 */ /* 0x000fea0003800000 */
[----:B------:R-:W4:Y:S01]  /*3ec0*/  S2R R12, SR_TID.X ;  /* 0x00000000000c7919 */ /* 0x000f220000002100 */
[----:B------:R-:W-:Y:S01]  /*3ed0*/  SEL R11, R89, R106, !P0 ;  /* 0x0000006a590b7207 */ /* 0x000fe20004000000 */
[----:B------:R-:W-:Y:S01]  /*3ee0*/  BSSY B2, `(.L_x_1432) ;  /* 0x000006a000027945 */ /* 0x000fe20003800000 */
[----:B---3--:R-:W-:-:S04]  /*3ef0*/  LEA R92, P4, R68, R94, 0x1 ;  /* 0x0000005e445c7211 */ /* 0x008fc800078808ff */
[----:B--2---:R-:W-:Y:S02]  /*3f00*/  LEA.HI.X R93, R68, R95, R32, 0x1, P4 ;  /* 0x0000005f445d7211 */ /* 0x004fe400020f0c20 */
[----:B----4-:R-:W-:Y:S02]  /*3f10*/  IADD3 R13, R12, -0x80, RZ ;  /* 0xffffff800c0d7810 */ /* 0x010fe40007ffe0ff */
[----:B------:R-:W-:Y:S02]  /*3f20*/  SHF.R.S32.HI R12, RZ, 0x1f, R11 ;  /* 0x0000001fff0c7819 */ /* 0x000fe4000001140b */
[----:B------:R-:W-:Y:S02]  /*3f30*/  SHF.R.S32.HI R14, RZ, 0x1f, R13 ;  /* 0x0000001fff0e7819 */ /* 0x000fe4000001140d */
[----:B------:R-:W-:Y:S02]  /*3f40*/  LEA.HI R12, R12, R11, RZ, 0x4 ;  /* 0x0000000b0c0c7211 */ /* 0x000fe400078f20ff */
[----:B------:R-:W-:-:S02]  /*3f50*/  LEA.HI R14, R14, R13, RZ, 0x5 ;  /* 0x0000000d0e0e7211 */ /* 0x000fc400078f28ff */
[----:B------:R-:W-:Y:S01]  /*3f60*/  LEA.HI.SX32 R11, R12, R69, 0x1c ;  /* 0x000000450c0b7211 */ /* 0x000fe200078fe2ff */
[----:B------:R-:W-:Y:S01]  /*3f70*/  IMAD R12, R18, 0x1800, R31 ;  /* 0x00001800120c7824 */ /* 0x000fe200078e021f */
[----:B------:R-:W-:-:S03]  /*3f80*/  SHF.R.S32.HI R14, RZ, 0x5, R14 ;  /* 0x00000005ff0e7819 */ /* 0x000fc6000001140e */
[----:B------:R-:W-:Y:S02]  /*3f90*/  IMAD.SHL.U32 R11, R11, 0x8, RZ ;  /* 0x000000080b0b7824 */ /* 0x000fe400078e00ff */
[----:B------:R-:W-:-:S03]  /*3fa0*/  IMAD R12, R12, 0x2, R19 ;  /* 0x000000020c0c7824 */ /* 0x000fc600078e0213 */
[----:B------:R-:W-:-:S04]  /*3fb0*/  LOP3.LUT R13, R82, 0x38, R11, 0xf8, !PT ;  /* 0x00000038520d7812 */ /* 0x000fc800078ef80b */
[----:B------:R-:W-:-:S05]  /*3fc0*/  LOP3.LUT R13, R13, R80, RZ, 0x3c, !PT ;  /* 0x000000500d0d7212 */ /* 0x000fca00078e3cff */
[----:B------:R-:W-:-:S04]  /*3fd0*/  IMAD R13, R14, 0x200, R13 ;  /* 0x000002000e0d7824 */ /* 0x000fc800078e020d */
[----:B------:R-:W-:-:S04]  /*3fe0*/  IMAD R14, R18, 0x1800, R13 ;  /* 0x00001800120e7824 */ /* 0x000fc800078e020d */
[----:B------:R-:W-:Y:S02]  /*3ff0*/  IMAD R56, R14, 0x2, R19 ;  /* 0x000000020e387824 */ /* 0x000fe400078e0213 */
[----:B------:R-:W2:Y:S04]  /*4000*/  LDS.128 R12, [R12+0x1c400] ;  /* 0x01c400000c0c7984 */ /* 0x000ea80000000c00 */
[----:B------:R-:W3:Y:S01]  /*4010*/  LDS.128 R56, [R56+0x1c400] ;  /* 0x01c4000038387984 */ /* 0x000ee20000000c00 */
[----:B------:R-:W-:Y:S05]  /*4020*/  @P2 BRA `(.L_x_1433) ;  /* 0x0000000400542947 */ /* 0x000fea0003800000 */
[----:B------:R-:W-:Y:S02]  /*4030*/  SHF.R.U32.HI R114, RZ, 0x10, R41 ;  /* 0x00000010ff727819 */ /* 0x000fe40000011629 */
[--C-:B------:R-:W-:Y:S02]  /*4040*/  SHF.R.U64 R110, R36, 0x10, R37.reuse ;  /* 0x00000010246e7819 */ /* 0x100fe40000001225 */
[----:B------:R-:W-:Y:S01]  /*4050*/  SHF.R.U32.HI R115, RZ, 0x10, R37 ;  /* 0x00000010ff737819 */ /* 0x000fe20000011625 */
[----:B------:R-:W-:Y:S01]  /*4060*/  HADD2.F32 R114, -RZ, R114.H0_H0 ;  /* 0x20000072ff727230 */ /* 0x000fe20000004100 */
[--C-:B------:R-:W-:Y:S01]  /*4070*/  SHF.R.U64 R37, R42, 0x10, R43.reuse ;  /* 0x000000102a257819 */ /* 0x100fe2000000122b */
[----:B------:R-:W-:Y:S01]  /*4080*/  HADD2.F32 R110, -RZ, R110.H0_H0 ;  /* 0x2000006eff6e7230 */ /* 0x000fe20000004100 */
[----:B------:R-:W-:Y:S01]  /*4090*/  SHF.R.U32.HI R117, RZ, 0x10, R43 ;  /* 0x00000010ff757819 */ /* 0x000fe2000001162b */
[--C-:B------:R-:W-:Y:S01]  /*40a0*/  HADD2.F32 R43, -RZ, R113.reuse.H0_H0 ;  /* 0x20000071ff2b7230 */ /* 0x100fe20000004100 */
[----:B------:R-:W-:Y:S01]  /*40b0*/  SHF.R.U64 R40, R40, 0x10, R41 ;  /* 0x0000001028287819 */ /* 0x000fe20000001229 */
[----:B--2---:R-:W-:Y:S01]  /*40c0*/  IMAD.MOV.U32 R41, RZ, RZ, R12 ;  /* 0x000000ffff297224 */ /* 0x004fe200078e000c */
[--C-:B------:R-:W-:Y:S01]  /*40d0*/  SHF.R.U64 R36, R38, 0x10, R39.reuse ;  /* 0x0000001026247819 */ /* 0x100fe20000001227 */
[----:B------:R-:W-:Y:S01]  /*40e0*/  HADD2.F32 R113, -RZ, R113.H1_H1 ;  /* 0x30000071ff717230 */ /* 0x000fe20000004100 */
[----:B------:R-:W-:Y:S01]  /*40f0*/  SHF.R.U32.HI R118, RZ, 0x10, R39 ;  /* 0x00000010ff767819 */ /* 0x000fe20000011627 */
[----:B---3--:R-:W-:-:S02]  /*4100*/  HADD2.F32 R38, -RZ, R57.H0_H0 ;  /* 0x20000039ff267230 */ /* 0x008fc40000004100 */
[----:B------:R-:W-:Y:S02]  /*4110*/  IMAD.MOV.U32 R39, RZ, RZ, R15 ;  /* 0x000000ffff277224 */ /* 0x000fe400078e000f */
[----:B------:R-:W-:Y:S02]  /*4120*/  HADD2.F32 R57, -RZ, R57.H1_H1 ;  /* 0x30000039ff397230 */ /* 0x000fe40000004100 */
[--C-:B------:R-:W-:Y:S02]  /*4130*/  HADD2.F32 R12, -RZ, R13.reuse.H0_H0 ;  /* 0x2000000dff0c7230 */ /* 0x100fe40000004100 */
[----:B------:R-:W-:Y:S02]  /*4140*/  HADD2.F32 R15, -RZ, R13.H1_H1 ;  /* 0x3000000dff0f7230 */ /* 0x000fe40000004100 */
[-C--:B------:R-:W-:Y:S01]  /*4150*/  FMUL.FTZ R13, R38, R113.reuse ;  /* 0x00000071260d7220 */ /* 0x080fe20000410000 */
[----:B------:R-:W-:Y:S02]  /*4160*/  HADD2.F32 R42, -RZ, R115.H0_H0 ;  /* 0x20000073ff2a7230 */ /* 0x000fe40000004100 */
[C---:B------:R-:W-:Y:S01]  /*4170*/  FMUL.FTZ R113, R12.reuse, R113 ;  /* 0x000000710c717220 */ /* 0x040fe20000410000 */
[-C--:B------:R-:W-:Y:S01]  /*4180*/  FMUL.FTZ R116, R57, R114.reuse ;  /* 0x0000007239747220 */ /* 0x080fe20000410000 */
[C---:B------:R-:W-:Y:S01]  /*4190*/  FMUL.FTZ R114, R15.reuse, R114 ;  /* 0x000000720f727220 */ /* 0x040fe20000410000 */
[-C--:B------:R-:W-:Y:S01]  /*41a0*/  FFMA.FTZ R12, R12, R43.reuse, -R13 ;  /* 0x0000002b0c0c7223 */ /* 0x080fe2000001080d */
[----:B------:R-:W-:Y:S01]  /*41b0*/  FFMA.FTZ R13, R38, R43, R113 ;  /* 0x0000002b260d7223 */ /* 0x000fe20000010071 */
[-C--:B------:R-:W-:Y:S01]  /*41c0*/  FFMA.FTZ R15, R15, R42.reuse, -R116 ;  /* 0x0000002a0f0f7223 */ /* 0x080fe20000010874 */
[----:B------:R-:W-:Y:S01]  /*41d0*/  FFMA.FTZ R38, R57, R42, R114 ;  /* 0x0000002a39267223 */ /* 0x000fe20000010072 */
[----:B------:R-:W-:-:S02]  /*41e0*/  HADD2.F32 R115, -RZ, R119.H1_H1 ;  /* 0x30000077ff737230 */ /* 0x000fc40000004100 */
[--C-:B------:R-:W-:Y:S01]  /*41f0*/  HADD2.F32 R57, -RZ, R59.reuse.H0_H0 ;  /* 0x2000003bff397230 */ /* 0x100fe20000004100 */
[----:B------:R-:W-:Y:S01]  /*4200*/  F2FP.F16.F32.PACK_AB R15, R15, R12 ;  /* 0x0000000c0f0f723e */ /* 0x000fe200000000ff */
[----:B------:R-:W-:Y:S02]  /*4210*/  HADD2.F32 R59, -RZ, R59.H1_H1 ;  /* 0x3000003bff3b7230 */ /* 0x000fe40000004100 */
[----:B------:R-:W-:Y:S02]  /*4220*/  HADD2.F32 R42, -RZ, R39.H0_H0 ;  /* 0x20000027ff2a7230 */ /* 0x000fe40000004100 */
[----:B------:R-:W-:Y:S02]  /*4230*/  HADD2.F32 R116, -RZ, R117.H0_H0 ;  /* 0x20000075ff747230 */ /* 0x000fe40000004100 */
[----:B------:R-:W-:Y:S02]  /*4240*/  HADD2.F32 R43, -RZ, R39.H1_H1 ;  /* 0x30000027ff2b7230 */ /* 0x000fe40000004100 */
[----:B------:R-:W-:Y:S01]  /*4250*/  FMUL.FTZ R39, R57, R115 ;  /* 0x0000007339277220 */ /* 0x000fe20000410000 */
[----:B------:R-:W-:-:S02]  /*4260*/  HADD2.F32 R113, -RZ, R119.H0_H0 ;  /* 0x20000077ff717230 */ /* 0x000fc40000004100 */
[-C--:B------:R-:W-:Y:S01]  /*4270*/  FMUL.FTZ R120, R59, R116.reuse ;  /* 0x000000743b787220 */ /* 0x080fe20000410000 */
[----:B------:R-:W-:Y:S02]  /*4280*/  HADD2.F32 R114, -RZ, R118.H0_H0 ;  /* 0x20000076ff727230 */ /* 0x000fe40000004100 */
[C---:B------:R-:W-:Y:S01]  /*4290*/  FMUL.FTZ R118, R42.reuse, R115 ;  /* 0x000000732a767220 */ /* 0x040fe20000410000 */
[----:B------:R-:W-:Y:S01]  /*42a0*/  FMUL.FTZ R116, R43, R116 ;  /* 0x000000742b747220 */ /* 0x000fe20000410000 */
[-C--:B------:R-:W-:Y:S02]  /*42b0*/  FFMA.FTZ R39, R42, R113.reuse, -R39 ;  /* 0x000000712a277223 */ /* 0x080fe40000010827 */
[----:B------:R-:W-:Y:S01]  /*42c0*/  FFMA.FTZ R42, R57, R113, R118 ;  /* 0x00000071392a7223 */ /* 0x000fe20000010076 */
[-C--:B------:R-:W-:Y:S01]  /*42d0*/  FFMA.FTZ R120, R43, R114.reuse, -R120 ;  /* 0x000000722b787223 */ /* 0x080fe20000010878 */
[----:B------:R-:W-:Y:S01]  /*42e0*/  FFMA.FTZ R117, R59, R114, R116 ;  /* 0x000000723b757223 */ /* 0x000fe20000010074 */
[----:B------:R-:W-:-:S02]  /*42f0*/  HADD2.F32 R57, -RZ, R112.H0_H0 ;  /* 0x20000070ff397230 */ /* 0x000fc40000004100 */
[----:B------:R-:W-:Y:S01]  /*4300*/  HADD2.F32 R112, -RZ, R112.H1_H1 ;  /* 0x30000070ff707230 */ /* 0x000fe20000004100 */
[----:B------:R-:W-:Y:S01]  /*4310*/  F2FP.F16.F32.PACK_AB R39, R120, R39 ;  /* 0x000000277827723e */ /* 0x000fe200000000ff */
[----:B------:R-:W-:Y:S01]  /*4320*/  HADD2.F32 R59, -RZ, R40.H0_H0 ;  /* 0x20000028ff3b7230 */ /* 0x000fe20000004100 */
[----:B------:R-:W-:Y:S01]  /*4330*/  F2FP.F16.F32.PACK_AB R42, R117, R42 ;  /* 0x0000002a752a723e */ /* 0x000fe200000000ff */
[--C-:B------:R-:W-:Y:S02]  /*4340*/  HADD2.F32 R43, -RZ, R56.reuse.H0_H0 ;  /* 0x20000038ff2b7230 */ /* 0x100fe40000004100 */
[--C-:B------:R-:W-:Y:S02]  /*4350*/  HADD2.F32 R40, -RZ, R41.reuse.H0_H0 ;  /* 0x20000029ff287230 */ /* 0x100fe40000004100 */
[----:B------:R-:W-:Y:S02]  /*4360*/  HADD2.F32 R56, -RZ, R56.H1_H1 ;  /* 0x30000038ff387230 */ /* 0x000fe40000004100 */
[----:B------:R-:W-:Y:S01]  /*4370*/  FMUL.FTZ R113, R43, R112 ;  /* 0x000000702b717220 */ /* 0x000fe20000410000 */
[----:B------:R-:W-:-:S02]  /*4380*/  HADD2.F32 R41, -RZ, R41.H1_H1 ;  /* 0x30000029ff297230 */ /* 0x000fc40000004100 */
[----:B------:R-:W-:Y:S01]  /*4390*/  FMUL.FTZ R112, R40, R112 ;  /* 0x0000007028707220 */ /* 0x000fe20000410000 */
[----:B------:R-:W-:Y:S01]  /*43a0*/  FMUL.FTZ R114, R56, R59 ;  /* 0x0000003b38727220 */ /* 0x000fe20000410000 */
[----:B------:R-:W-:Y:S01]  /*43b0*/  FFMA.FTZ R113, R40, R57, -R113 ;  /* 0x0000003928717223 */ /* 0x000fe20000010871 */
[----:B------:R-:W-:Y:S01]  /*43c0*/  FMUL.FTZ R59, R41, R59 ;  /* 0x0000003b293b7220 */ /* 0x000fe20000410000 */
[----:B------:R-:W-:Y:S01]  /*43d0*/  FFMA.FTZ R112, R43, R57, R112 ;  /* 0x000000392b707223 */ /* 0x000fe20000010070 */
[-C--:B------:R-:W-:Y:S01]  /*43e0*/  FFMA.FTZ R114, R41, R110.reuse, -R114 ;  /* 0x0000006e29727223 */ /* 0x080fe20000010872 */
[----:B------:R-:W-:Y:S02]  /*43f0*/  HADD2.F32 R41, -RZ, R111.H1_H1 ;  /* 0x3000006fff297230 */ /* 0x000fe40000004100 */
[----:B------:R-:W-:Y:S01]  /*4400*/  FFMA.FTZ R59, R56, R110, R59 ;  /* 0x0000006e383b7223 */ /* 0x000fe2000001003b */
[----:B------:R-:W-:Y:S02]  /*4410*/  HADD2.F32 R57, -RZ, R37.H0_H0 ;  /* 0x20000025ff397230 */ /* 0x000fe40000004100 */
[----:B------:R-:W-:Y:S01]  /*4420*/  HADD2.F32 R40, -RZ, R58.H0_H0 ;  /* 0x2000003aff287230 */ /* 0x000fe20000004100 */
[----:B------:R-:W-:Y:S01]  /*4430*/  F2FP.F16.F32.PACK_AB R12, R114, R113 ;  /* 0x00000071720c723e */ /* 0x000fe200000000ff */
[----:B------:R-:W-:Y:S01]  /*4440*/  HADD2.F32 R111, -RZ, R111.H0_H0 ;  /* 0x2000006fff6f7230 */ /* 0x000fe20000004100 */
[----:B------:R-:W-:Y:S01]  /*4450*/  F2FP.F16.F32.PACK_AB R56, R59, R112 ;  /* 0x000000703b38723e */ /* 0x000fe200000000ff */
[----:B------:R-:W-:-:S02]  /*4460*/  HADD2.F32 R37, -RZ, R14.H0_H0 ;  /* 0x2000000eff257230 */ /* 0x000fc40000004100 */
[----:B------:R-:W-:Y:S02]  /*4470*/  HADD2.F32 R58, -RZ, R58.H1_H1 ;  /* 0x3000003aff3a7230 */ /* 0x000fe40000004100 */
[----:B------:R-:W-:Y:S02]  /*4480*/  HADD2.F32 R14, -RZ, R14.H1_H1 ;  /* 0x3000000eff0e7230 */ /* 0x000fe40000004100 */
[----:B------:R-:W-:Y:S02]  /*4490*/  HADD2.F32 R43, -RZ, R36.H0_H0 ;  /* 0x20000024ff2b7230 */ /* 0x000fe40000004100 */
[----:B------:R-:W-:Y:S01]  /*44a0*/  FMUL.FTZ R36, R40, R111 ;  /* 0x0000006f28247220 */ /* 0x000fe20000410000 */
[----:B------:R-:W-:Y:S01]  /*44b0*/  FMUL.FTZ R115, R58, R57 ;  /* 0x000000393a737220 */ /* 0x000fe20000410000 */
[C---:B------:R-:W-:Y:S01]  /*44c0*/  FMUL.FTZ R111, R37.reuse, R111 ;  /* 0x0000006f256f7220 */ /* 0x040fe20000410000 */
[C---:B------:R-:W-:Y:S01]  /*44d0*/  FMUL.FTZ R57, R14.reuse, R57 ;  /* 0x000000390e397220 */ /* 0x040fe20000410000 */
[----:B------:R-:W-:Y:S01]  /*44e0*/  FFMA.FTZ R36, R37, R41, -R36 ;  /* 0x0000002925247223 */ /* 0x000fe20000010824 */
[----:B------:R-:W-:Y:S01]  /*44f0*/  FFMA.FTZ R115, R14, R43, -R115 ;  /* 0x0000002b0e737223 */ /* 0x000fe20000010873 */
[----:B------:R-:W-:Y:S01]  /*4500*/  FFMA.FTZ R111, R40, R41, R111 ;  /* 0x00000029286f7223 */ /* 0x000fe2000001006f */
[----:B------:R-:W-:Y:S01]  /*4510*/  FFMA.FTZ R58, R58, R43, R57 ;  /* 0x0000002b3a3a7223 */ /* 0x000fe20000010039 */
[----:B------:R-:W-:Y:S01]  /*4520*/  F2FP.F16.F32.PACK_AB R57, R38, R13 ;  /* 0x0000000d2639723e */ /* 0x000fe200000000ff */
[----:B------:R-:W-:Y:S01]  /*4530*/  IMAD.MOV.U32 R13, RZ, RZ, R15 ;  /* 0x000000ffff0d7224 */ /* 0x000fe200078e000f */
[----:B------:R-:W-:Y:S01]  /*4540*/  F2FP.F16.F32.PACK_AB R14, R115, R36 ;  /* 0x00000024730e723e */ /* 0x000fe200000000ff */
[----:B------:R-:W-:Y:S01]  /*4550*/  IMAD.MOV.U32 R59, RZ, RZ, R42 ;  /* 0x000000ffff3b7224 */ /* 0x000fe200078e002a */
[----:B------:R-:W-:-:S02]  /*4560*/  F2FP.F16.F32.PACK_AB R58, R58, R111 ;  /* 0x0000006f3a3a723e */ /* 0x000fc400000000ff */
[----:B------:R-:W-:-:S07]  /*4570*/  MOV R15, R39 ;  /* 0x00000027000f7202 */ /* 0x000fce0000000f00 */
.L_x_1433:
[----:B------:R-:W-:Y:S05]  /*4580*/  BSYNC B2 ;  /* 0x0000000000027941 */ /* 0x000fea0003800000 */
.L_x_1432:
[----:B------:R-:W-:Y:S01]  /*4590*/  ISETP.GE.AND P4, PT, R11, R104, PT ;  /* 0x000000680b00720c */ /* 0x000fe20003f86270 */
[----:B--2---:R4:W-:-:S12]  /*45a0*/  ST.E.128 desc[UR60][R92.64], R12 ;  /* 0x0000000c5c007985 */ /* 0x0049d8000c101d3c */
[----:B------:R-:W-:-:S05]  /*45b0*/  @!P4 IMAD.WIDE R94, R11, 0x2, R94 ;  /* 0x000000020b5ec825 */ /* 0x000fca00078e025e */
[----:B---3--:R4:W-:Y:S02]  /*45c0*/  @!P4 ST.E.128 desc[UR60][R94.64], R56 ;  /* 0x000000385e00c985 */ /* 0x0089e4000c101d3c */
.L_x_1431:
[----:B------:R-:W-:Y:S05]  /*45d0*/  BSYNC B1 ;  /* 0x0000000000017941 */ /* 0x000fea0003800000 */
.L_x_1430:
[----:B------:R-:W-:-:S03]  /*45e0*/  UMOV UR4, 0xffffffff ;  /* 0xffffffff00047882 */ /* 0x000fc60000000000 */
[----:B------:R-:W-:Y:S05]  /*45f0*/  BRA.DIV UR4, `(.L_x_1434) ;  /* 0x0000014204c07947 */ /* 0x000fea000b800000 */
[----:B0-----:R-:W0:Y:S04]  /*4600*/  SHFL.IDX PT, R103, R103, 0x1, 0x1c1f ;  /* 0x003c1f0067677f89 */ /* 0x001e2800000e0000 */
[----:B------:R-:W0:Y:S02]  /*4610*/  SHFL.IDX PT, R102, R102, 0x1, 0x1c1f ;  /* 0x003c1f0066667f89 */ /* 0x000e2400000e0000 */
.L_x_1677:
[----:B------:R-:W-:-:S05]  /*4620*/  VIADD R11, R204, 0x40 ;  /* 0x00000040cc0b7836 */ /* 0x000fca0000000000 */
[----:B------:R-:W-:-:S13]  /*4630*/  ISETP.GE.OR P4, PT, R11, R100, P1 ;  /* 0x000000640b00720c */ /* 0x000fda0000f86670 */
[----:B------:R-:W-:Y:S05]  /*4640*/  @P4 BRA `(.L_x_1419) ;  /* 0x0000000800f04947 */ /* 0x000fea0003800000 */
[----:B----4-:R-:W4:Y:S01]  /*4650*/  LDL R13, [R1+0x58] ;  /* 0x00005800010d7983 */ /* 0x010f220000100800 */
[----:B------:R-:W-:Y:S01]  /*4660*/  SEL R106, R89, R106, !P0 ;  /* 0x0000006a596a7207 */ /* 0x000fe20004000000 */
[----:B------:R-:W-:Y:S01]  /*4670*/  VIADD R14, R204, 0x40 ;  /* 0x00000040cc0e7836 */ /* 0x000fe20000000000 */
[----:B0-----:R-:W-:Y:S01]  /*4680*/  LEA R40, P4, R68, R102, 0x1 ;  /* 0x0000006644287211 */ /* 0x001fe200078808ff */
[----:B------:R-:W-:Y:S01]  /*4690*/  VIADD R12, R204, 0x40 ;  /* 0x00000040cc0c7836 */ /* 0x000fe20000000000 */
[----:B------:R-:W-:Y:S01]  /*46a0*/  SHF.R.S32.HI R11, RZ, 0x1f, R106 ;  /* 0x0000001fff0b7819 */ /* 0x000fe2000001146a */
[----:B------:R-:W-:Y:S01]  /*46b0*/  IMAD.SHL.U32 R14, R14, 0x40, RZ ;  /* 0x000000400e0e7824 */ /* 0x000fe200078e00ff */
[----:B------:R-:W-:Y:S01]  /*46c0*/  BSSY B1, `(.L_x_1435) ;  /* 0x0000068000017945 */ /* 0x000fe20003800000 */
[----:B------:R-:W-:Y:S01]  /*46d0*/  IMAD.SHL.U32 R12, R12, 0x40, RZ ;  /* 0x000000400c0c7824 */ /* 0x000fe200078e00ff */
[----:B------:R-:W-:Y:S02]  /*46e0*/  LEA.HI R106, R11, R106, RZ, 0x4 ;  /* 0x0000006a0b6a7211 */ /* 0x000fe400078f20ff */
[----:B------:R-:W-:-:S02]  /*46f0*/  LOP3.LUT R14, R14, 0x1c0, RZ, 0xc0, !PT ;  /* 0x000001c00e0e7812 */ /* 0x000fc400078ec0ff */
[----:B------:R-:W-:Y:S02]  /*4700*/  LEA.HI.SX32 R11, R106, R69, 0x1c ;  /* 0x000000456a0b7211 */ /* 0x000fe400078fe2ff */
[----:B------:R-:W-:Y:S02]  /*4710*/  LOP3.LUT R12, R12, 0x1c0, RZ, 0xc0, !PT ;  /* 0x000001c00c0c7812 */ /* 0x000fe400078ec0ff */
[----:B------:R-:W-:Y:S01]  /*4720*/  SHF.R.U32.HI R14, RZ, 0x3, R14 ;  /* 0x00000003ff0e7819 */ /* 0x000fe2000001160e */
[----:B------:R-:W-:Y:S01]  /*4730*/  IMAD.SHL.U32 R11, R11, 0x8, RZ ;  /* 0x000000080b0b7824 */ /* 0x000fe200078e00ff */
[----:B------:R-:W-:-:S04]  /*4740*/  LEA.HI.X R41, R68, R103, R32, 0x1, P4 ;  /* 0x0000006744297211 */ /* 0x000fc800020f0c20 */
[----:B------:R-:W-:-:S04]  /*4750*/  LOP3.LUT R12, R12, 0x38, R11, 0xf8, !PT ;  /* 0x000000380c0c7812 */ /* 0x000fc800078ef80b */
[----:B------:R-:W-:-:S04]  /*4760*/  LOP3.LUT R12, R12, R14, RZ, 0x3c, !PT ;  /* 0x0000000e0c0c7212 */ /* 0x000fc800078e3cff */
[----:B----4-:R-:W-:Y:S01]  /*4770*/  IADD3 R13, R13, R12, RZ ;  /* 0x0000000c0d0d7210 */ /* 0x010fe20007ffe0ff */
[----:B------:R-:W-:-:S04]  /*4780*/  IMAD R12, R18, 0x1800, R21 ;  /* 0x00001800120c7824 */ /* 0x000fc800078e0215 */
[----:B------:R-:W-:Y:S02]  /*4790*/  IMAD R14, R18, 0x1800, R13 ;  /* 0x00001800120e7824 */ /* 0x000fe400078e020d */
[--C-:B------:R-:W-:Y:S02]  /*47a0*/  IMAD R12, R12, 0x2, R19.reuse ;  /* 0x000000020c0c7824 */ /* 0x100fe400078e0213 */
[----:B------:R-:W-:-:S04]  /*47b0*/  IMAD R36, R14, 0x2, R19 ;  /* 0x000000020e247824 */ /* 0x000fc800078e0213 */
[----:B------:R-:W0:Y:S04]  /*47c0*/  LDS.128 R12, [R12+0x1c400] ;  /* 0x01c400000c0c7984 */ /* 0x000e280000000c00 */
[----:B------:R-:W4:Y:S01]  /*47d0*/  LDS.128 R36, [R36+0x1c400] ;  /* 0x01c4000024247984 */ /* 0x000f220000000c00 */
[----:B------:R-:W-:Y:S05]  /*47e0*/  @P2 BRA `(.L_x_1436) ;  /* 0x0000000400542947 */ /* 0x000fea0003800000 */
[--C-:B--2---:R-:W-:Y:S02]  /*47f0*/  SHF.R.U64 R95, R48, 0x10, R49.reuse ;  /* 0x00000010305f7819 */ /* 0x104fe40000001231 */
[----:B------:R-:W-:Y:S01]  /*4800*/  SHF.R.U32.HI R48, RZ, 0x10, R49 ;  /* 0x00000010ff307819 */ /* 0x000fe20000011631 */
[----:B------:R-:W-:Y:S01]  /*4810*/  HADD2.F32 R49, -RZ, R109.H1_H1 ;  /* 0x3000006dff317230 */ /* 0x000fe20000004100 */
[--C-:B------:R-:W-:Y:S02]  /*4820*/  SHF.R.U64 R44, R44, 0x10, R45.reuse ;  /* 0x000000102c2c7819 */ /* 0x100fe4000000122d */
[----:B------:R-:W-:Y:S01]  /*4830*/  SHF.R.U32.HI R56, RZ, 0x10, R45 ;  /* 0x00000010ff387819 */ /* 0x000fe2000001162d */
[----:B----4-:R-:W-:Y:S01]  /*4840*/  IMAD.MOV.U32 R45, RZ, RZ, R36 ;  /* 0x000000ffff2d7224 */ /* 0x010fe200078e0024 */
[----:B------:R-:W-:Y:S01]  /*4850*/  SHF.R.U64 R42, R46, 0x10, R47 ;  /* 0x000000102e2a7819 */ /* 0x000fe2000000122f */
[----:B------:R-:W-:Y:S01]  /*4860*/  IMAD.MOV.U32 R46, RZ, RZ, R38 ;  /* 0x000000ffff2e7224 */ /* 0x000fe200078e0026 */
[----:B------:R-:W-:Y:S01]  /*4870*/  SHF.R.U64 R43, R50, 0x10, R51 ;  /* 0x00000010322b7819 */ /* 0x000fe20000001233 */
[----:B0-----:R-:W-:Y:S01]  /*4880*/  IMAD.MOV.U32 R36, RZ, RZ, R15 ;  /* 0x000000ffff247224 */ /* 0x001fe200078e000f */
[----:B------:R-:W-:Y:S01]  /*4890*/  SHF.R.U32.HI R59, RZ, 0x10, R47 ;  /* 0x00000010ff3b7819 */ /* 0x000fe2000001162f */
[--C-:B------:R-:W-:Y:S01]  /*48a0*/  HADD2.F32 R38, -RZ, R37.reuse.H0_H0 ;  /* 0x20000025ff267230 */ /* 0x100fe20000004100 */
[----:B------:R-:W-:Y:S01]  /*48b0*/  SHF.R.U32.HI R57, RZ, 0x10, R51 ;  /* 0x00000010ff397819 */ /* 0x000fe20000011633 */
[----:B------:R-:W-:-:S02]  /*48c0*/  HADD2.F32 R37, -RZ, R37.H1_H1 ;  /* 0x30000025ff257230 */ /* 0x000fc40000004100 */
[--C-:B------:R-:W-:Y:S02]  /*48d0*/  HADD2.F32 R15, -RZ, R13.reuse.H0_H0 ;  /* 0x2000000dff0f7230 */ /* 0x100fe40000004100 */
[----:B------:R-:W-:Y:S02]  /*48e0*/  HADD2.F32 R50, -RZ, R48.H0_H0 ;  /* 0x20000030ff327230 */ /* 0x000fe40000004100 */
[----:B------:R-:W-:Y:S02]  /*48f0*/  HADD2.F32 R13, -RZ, R13.H1_H1 ;  /* 0x3000000dff0d7230 */ /* 0x000fe40000004100 */
[----:B------:R-:W-:Y:S02]  /*4900*/  HADD2.F32 R48, -RZ, R56.H0_H0 ;  /* 0x20000038ff307230 */ /* 0x000fe40000004100 */
[-C--:B------:R-:W-:Y:S01]  /*4910*/  FMUL.FTZ R58, R37, R50.reuse ;  /* 0x00000032253a7220 */ /* 0x080fe20000410000 */
[----:B------:R-:W-:Y:S02]  /*4920*/  HADD2.F32 R47, -RZ, R107.H1_H1 ;  /* 0x3000006bff2f7230 */ /* 0x000fe40000004100 */
[-C--:B------:R-:W-:Y:S01]  /*4930*/  FMUL.FTZ R56, R38, R49.reuse ;  /* 0x0000003126387220 */ /* 0x080fe20000410000 */
[----:B------:R-:W-:Y:S01]  /*4940*/  FMUL.FTZ R50, R13, R50 ;  /* 0x000000320d327220 */ /* 0x000fe20000410000 */
[----:B------:R-:W-:Y:S01]  /*4950*/  FMUL.FTZ R49, R15, R49 ;  /* 0x000000310f317220 */ /* 0x000fe20000410000 */
[-C--:B------:R-:W-:Y:S01]  /*4960*/  FFMA.FTZ R51, R13, R48.reuse, -R58 ;  /* 0x000000300d337223 */ /* 0x080fe2000001083a */
[----:B------:R-:W-:Y:S01]  /*4970*/  FFMA.FTZ R56, R15, R47, -R56 ;  /* 0x0000002f0f387223 */ /* 0x000fe20000010838 */
[----:B------:R-:W-:Y:S01]  /*4980*/  FFMA.FTZ R58, R37, R48, R50 ;  /* 0x00000030253a7223 */ /* 0x000fe20000010032 */
[----:B------:R-:W-:-:S02]  /*4990*/  HADD2.F32 R48, -RZ, R108.H1_H1 ;  /* 0x3000006cff307230 */ /* 0x000fc40000004100 */
[----:B------:R-:W-:Y:S01]  /*49a0*/  FFMA.FTZ R49, R38, R47, R49 ;  /* 0x0000002f26317223 */ /* 0x000fe20000010031 */
[--C-:B------:R-:W-:Y:S02]  /*49b0*/  HADD2.F32 R15, -RZ, R39.reuse.H0_H0 ;  /* 0x20000027ff0f7230 */ /* 0x100fe40000004100 */
[--C-:B------:R-:W-:Y:S02]  /*49c0*/  HADD2.F32 R13, -RZ, R36.reuse.H0_H0 ;  /* 0x20000024ff0d7230 */ /* 0x100fe40000004100 */
[----:B------:R-:W-:Y:S02]  /*49d0*/  HADD2.F32 R39, -RZ, R39.H1_H1 ;  /* 0x30000027ff277230 */ /* 0x000fe40000004100 */
[-C--:B------:R-:W-:Y:S01]  /*49e0*/  FMUL.FTZ R50, R15, R48.reuse ;  /* 0x000000300f327220 */ /* 0x080fe20000410000 */
[----:B------:R-:W-:Y:S02]  /*49f0*/  HADD2.F32 R47, -RZ, R57.H0_H0 ;  /* 0x20000039ff2f7230 */ /* 0x000fe40000004100 */
[----:B------:R-:W-:Y:S01]  /*4a00*/  FMUL.FTZ R48, R13, R48 ;  /* 0x000000300d307220 */ /* 0x000fe20000410000 */
[----:B------:R-:W-:Y:S01]  /*4a10*/  HADD2.F32 R36, -RZ, R36.H1_H1 ;  /* 0x30000024ff247230 */ /* 0x000fe20000004100 */
[----:B------:R-:W-:Y:S01]  /*4a20*/  F2FP.F16.F32.PACK_AB R49, R58, R49 ;  /* 0x000000313a31723e */ /* 0x000fe200000000ff */
[----:B------:R-:W-:-:S02]  /*4a30*/  HADD2.F32 R38, -RZ, R105.H1_H1 ;  /* 0x30000069ff267230 */ /* 0x000fc40000004100 */
[-C--:B------:R-:W-:Y:S01]  /*4a40*/  FMUL.FTZ R93, R39, R47.reuse ;  /* 0x0000002f275d7220 */ /* 0x080fe20000410000 */
[----:B------:R-:W-:Y:S02]  /*4a50*/  HADD2.F32 R37, -RZ, R59.H0_H0 ;  /* 0x2000003bff257230 */ /* 0x000fe40000004100 */
[C---:B---3--:R-:W-:Y:S01]  /*4a60*/  FMUL.FTZ R94, R36.reuse, R47 ;  /* 0x0000002f245e7220 */ /* 0x048fe20000410000 */
[----:B------:R-:W-:Y:S02]  /*4a70*/  HADD2.F32 R44, -RZ, R44.H0_H0 ;  /* 0x2000002cff2c7230 */ /* 0x000fe40000004100 */
[-C--:B------:R-:W-:Y:S01]  /*4a80*/  FFMA.FTZ R57, R13, R38.reuse, -R50 ;  /* 0x000000260d397223 */ /* 0x080fe20000010832 */
[----:B------:R-:W-:Y:S01]  /*4a90*/  FFMA.FTZ R59, R15, R38, R48 ;  /* 0x000000260f3b7223 */ /* 0x000fe20000010030 */
[-C--:B------:R-:W-:Y:S01]  /*4aa0*/  FFMA.FTZ R92, R36, R37.reuse, -R93 ;  /* 0x00000025245c7223 */ /* 0x080fe2000001085d */
[----:B------:R-:W-:Y:S01]  /*4ab0*/  FFMA.FTZ R94, R39, R37, R94 ;  /* 0x00000025275e7223 */ /* 0x000fe2000001005e */
[----:B------:R-:W-:-:S02]  /*4ac0*/  HADD2.F32 R38, -RZ, R109.H0_H0 ;  /* 0x2000006dff267230 */ /* 0x000fc40000004100 */
[----:B------:R-:W-:Y:S02]  /*4ad0*/  HADD2.F32 R15, -RZ, R45.H0_H0 ;  /* 0x2000002dff0f7230 */ /* 0x000fe40000004100 */
[----:B------:R-:W-:Y:S01]  /*4ae0*/  HADD2.F32 R37, -RZ, R95.H0_H0 ;  /* 0x2000005fff257230 */ /* 0x000fe20000004100 */
[----:B------:R-:W-:Y:S01]  /*4af0*/  F2FP.F16.F32.PACK_AB R59, R94, R59 ;  /* 0x0000003b5e3b723e */ /* 0x000fe200000000ff */
[----:B------:R-:W-:Y:S02]  /*4b00*/  HADD2.F32 R45, -RZ, R45.H1_H1 ;  /* 0x3000002dff2d7230 */ /* 0x000fe40000004100 */
[----:B------:R-:W-:Y:S01]  /*4b10*/  FMUL.FTZ R48, R15, R38 ;  /* 0x000000260f307220 */ /* 0x000fe20000410000 */
[----:B------:R-:W-:Y:S02]  /*4b20*/  HADD2.F32 R36, -RZ, R107.H0_H0 ;  /* 0x2000006bff247230 */ /* 0x000fe40000004100 */
[--C-:B------:R-:W-:Y:S02]  /*4b30*/  HADD2.F32 R13, -RZ, R12.reuse.H0_H0 ;  /* 0x2000000cff0d7230 */ /* 0x100fe40000004100 */
[----:B------:R-:W-:Y:S01]  /*4b40*/  FMUL.FTZ R39, R45, R37 ;  /* 0x000000252d277220 */ /* 0x000fe20000410000 */
[----:B------:R-:W-:-:S02]  /*4b50*/  HADD2.F32 R12, -RZ, R12.H1_H1 ;  /* 0x3000000cff0c7230 */ /* 0x000fc40000004100 */
[----:B------:R-:W-:Y:S02]  /*4b60*/  HADD2.F32 R108, -RZ, R108.H0_H0 ;  /* 0x2000006cff6c7230 */ /* 0x000fe40000004100 */
[C---:B------:R-:W-:Y:S01]  /*4b70*/  FMUL.FTZ R38, R13.reuse, R38 ;  /* 0x000000260d267220 */ /* 0x040fe20000410000 */
[----:B------:R-:W-:Y:S01]  /*4b80*/  FFMA.FTZ R48, R13, R36, -R48 ;  /* 0x000000240d307223 */ /* 0x000fe20000010830 */
[C---:B------:R-:W-:Y:S01]  /*4b90*/  FMUL.FTZ R50, R12.reuse, R37 ;  /* 0x000000250c327220 */ /* 0x040fe20000410000 */
[----:B------:R-:W-:Y:S01]  /*4ba0*/  FFMA.FTZ R39, R12, R44, -R39 ;  /* 0x0000002c0c277223 */ /* 0x000fe20000010827 */
[----:B------:R-:W-:Y:S02]  /*4bb0*/  HADD2.F32 R13, -RZ, R46.H0_H0 ;  /* 0x2000002eff0d7230 */ /* 0x000fe40000004100 */
[----:B------:R-:W-:Y:S01]  /*4bc0*/  FFMA.FTZ R38, R15, R36, R38 ;  /* 0x000000240f267223 */ /* 0x000fe20000010026 */
[----:B------:R-:W-:Y:S02]  /*4bd0*/  HADD2.F32 R43, -RZ, R43.H0_H0 ;  /* 0x2000002bff2b7230 */ /* 0x000fe40000004100 */
[----:B------:R-:W-:Y:S01]  /*4be0*/  FFMA.FTZ R45, R45, R44, R50 ;  /* 0x0000002c2d2d7223 */ /* 0x000fe20000010032 */
[----:B------:R-:W-:-:S02]  /*4bf0*/  HADD2.F32 R12, -RZ, R14.H0_H0 ;  /* 0x2000000eff0c7230 */ /* 0x000fc40000004100 */
[-C--:B------:R-:W-:Y:S01]  /*4c00*/  FMUL.FTZ R37, R13, R108.reuse ;  /* 0x0000006c0d257220 */ /* 0x080fe20000410000 */
        /* <DEDUP_REMOVED lines=17> */
[----:B------:R-:W-:Y:S02]  /*4d20*/  F2FP.F16.F32.PACK_AB R15, R92, R57 ;  /* 0x000000395c0f723e */ /* 0x000fe400000000ff */
[----:B------:R-:W-:-:S07]  /*4d30*/  F2FP.F16.F32.PACK_AB R38, R43, R108 ;  /* 0x0000006c2b26723e */ /* 0x000fce00000000ff */
.L_x_1436:
[----:B------:R-:W-:Y:S05]  /*4d40*/  BSYNC B1 ;  /* 0x0000000000017941 */ /* 0x000fea0003800000 */
.L_x_1435:
[----:B------:R-:W-:Y:S01]  /*4d50*/  ISETP.GE.AND P2, PT, R11, R104, PT ;  /* 0x000000680b00720c */ /* 0x000fe20003f46270 */
[----:B0-----:R0:W-:Y:S02]  /*4d60*/  ST.E.128 desc[UR60][R40.64], R12 ;  /* 0x0000000c28007985 */ /* 0x0011e4000c101d3c */
[----:B0-----:R-:W-:Y:S01]  /*4d70*/  MOV R12, R102 ;  /* 0x00000066000c7202 */ /* 0x001fe20000000f00 */
[----:B------:R-:W-:-:S09]  /*4d80*/  IMAD.MOV.U32 R13, RZ, RZ, R103 ;  /* 0x000000ffff0d7224 */ /* 0x000fd200078e0067 */
[----:B------:R-:W-:Y:S05]  /*4d90*/  @P2 BRA `(.L_x_1419) ;  /* 0x00000004001c2947 */ /* 0x000fea0003800000 */
[----:B------:R-:W-:-:S05]  /*4da0*/  IMAD.WIDE R12, R11, 0x2, R12 ;  /* 0x000000020b0c7825 */ /* 0x000fca00078e020c */
[----:B----4-:R0:W-:Y:S01]  /*4db0*/  ST.E.128 desc[UR60][R12.64], R36 ;  /* 0x000000240c007985 */ /* 0x0101e2000c101d3c */
[----:B------:R-:W-:Y:S05]  /*4dc0*/  BRA `(.L_x_1419) ;  /* 0x0000000400107947 */ /* 0x000fea0003800000 */
.L_x_1400:
[----:B------:R-:W-:-:S13]  /*4dd0*/  ISETP.NE.AND P3, PT, R209, 0x3, PT ;  /* 0x00000003d100780c */ /* 0x000fda0003f65270 */
[----:B------:R-:W-:Y:S05]  /*4de0*/  @!P3 BRA `(.L_x_1437) ;  /* 0x000000000004b947 */ /* 0x000fea0003800000 */
[----:B------:R-:W-:Y:S01]  /*4df0*/  BPT.TRAP 0x1 ;  /* 0x000000040000795c */ /* 0x000fe20000300000 */
.L_x_1437:
[----:B------:R-:W-:Y:S01]  /*4e00*/  IMAD R4, R18, 0x8, R19 ;  /* 0x0000000812047824 */ /* 0x000fe200078e0213 */
[----:B------:R-:W-:Y:S01]  /*4e10*/  SHF.L.U32 R101, R207, 0x1f, RZ ;  /* 0x0000001fcf657819 */ /* 0x000fe200000006ff */
[----:B------:R-:W-:Y:S01]  /*4e20*/  BSSY B1, `(.L_x_1438) ;  /* 0x0000004000017945 */ /* 0x000fe20003800000 */
[----:B------:R-:W-:Y:S02]  /*4e30*/  SHF.R.S32.HI R98, RZ, 0x1f, R97 ;  /* 0x0000001fff627819 */ /* 0x000fe40000011461 */
[----:B------:R-:W0:Y:S02]  /*4e40*/  SYNCS.PHASECHK.TRANS64.TRYWAIT P2, [R4+URZ+0x32490], R101 ;  /* 0x03249065040075a7 */ /* 0x000e24000804017f */
[----:B0-----:R-:W-:Y:S05]  /*4e50*/  @!P2 BRA `(.L_x_1439) ;  /* 0x0000013800f4a947 */ /* 0x001fea0003800000 */
.L_x_1678:
[----:B------:R-:W-:Y:S05]  /*4e60*/  BSYNC B1 ;  /* 0x0000000000017941 */ /* 0x000fea0003800000 */
.L_x_1438:
[----:B------:R-:W-:Y:S01]  /*4e70*/  ULDC.64 UR4, c[0x0][0x300] ;  /* 0x0000c00000047ab9 */ /* 0x000fe20000000a00 */
[----:B-----5:R-:W-:Y:S01]  /*4e80*/  SHF.R.S32.HI R99, RZ, 0x1f, R96 ;  /* 0x0000001fff637819 */ /* 0x020fe20000011460 */
[----:B------:R-:W-:Y:S02]  /*4e90*/  IMAD R14, R98, UR4, RZ ;  /* 0x00000004620e7c24 */ /* 0x000fe4000f8e02ff */
[----:B------:R-:W-:-:S04]  /*4ea0*/  IMAD.WIDE.U32 R12, R97, UR4, RZ ;  /* 0x00000004610c7c25 */ /* 0x000fc8000f8e00ff */
[----:B------:R-:W-:Y:S01]  /*4eb0*/  IMAD R11, R97, UR5, R14 ;  /* 0x00000005610b7c24 */ /* 0x000fe2000f8e020e */
[----:B------:R-:W-:Y:S01]  /*4ec0*/  ULDC.64 UR4, c[0x0][0x310] ;  /* 0x0000c40000047ab9 */ /* 0x000fe20000000a00 */
[----:B------:R-:W-:Y:S02]  /*4ed0*/  IMAD R100, R26, -0x60, R30 ;  /* 0xffffffa01a647824 */ /* 0x000fe400078e021e */
[----:B------:R-:W-:Y:S02]  /*4ee0*/  IMAD R15, R99, UR4, RZ ;  /* 0x00000004630f7c24 */ /* 0x000fe4000f8e02ff */
[----:B------:R-:W-:Y:S01]  /*4ef0*/  IMAD.IADD R13, R13, 0x1, R11 ;  /* 0x000000010d0d7824 */ /* 0x000fe200078e020b */
        /* <DEDUP_REMOVED lines=18> */
.L_x_1682:
        /* <DEDUP_REMOVED lines=13> */
.L_x_1442:
[----:B------:R-:W-:Y:S05]  /*50f0*/  BSYNC B1 ;  /* 0x0000000000017941 */ /* 0x000fea0003800000 */
.L_x_1441:
[----:B------:R-:W-:-:S03]  /*5100*/  UMOV UR4, 0xffffffff ;  /* 0xffffffff00047882 */ /* 0x000fc60000000000 */
[----:B------:R-:W-:Y:S05]  /*5110*/  BRA.DIV UR4, `(.L_x_1443) ;  /* 0x0000013a04a07947 */ /* 0x000fea000b800000 */
[----:B--2-4-:R2:W4:Y:S04]  /*5120*/  SHFL.IDX PT, R37, R41, 0x1, 0x1c1f ;  /* 0x003c1f0029257f89 */ /* 0x01452800000e0000 */
[----:B---3--:R2:W3:Y:S02]  /*5130*/  SHFL.IDX PT, R14, R40, 0x1, 0x1c1f ;  /* 0x003c1f00280e7f89 */ /* 0x0084e400000e0000 */
.L_x_1686:
        /* <DEDUP_REMOVED lines=13> */
.L_x_1419:
[----:B------:R-:W-:Y:S05]  /*5210*/  BSYNC B0 ;  /* 0x0000000000007941 */ /* 0x000fea0003800000 */
.L_x_1399:
        /* <DEDUP_REMOVED lines=9> */
[----:B--2---:R2:W-:Y:S01]  /*52b0*/  BAR.SYNC.DEFER_BLOCKING R91, 0x80 ;  /* 0x0002005b0000751d */ /* 0x0045e20000010000 */
[----:B-----5:R-:W-:-:S13]  /*52c0*/  LOP3.LUT P2, RZ, R11, 0x7f, RZ, 0xc0, !PT ;  /* 0x0000007f0bff7812 */ /* 0x020fda000784c0ff */
[----:B------:R-:W-:-:S05]  /*52d0*/  @!P2 VIADD R11, R4, 0x324a0 ;  /* 0x000324a0040ba836 */ /* 0x000fca0000000000 */
[----:B------:R-:W-:-:S04]  /*52e0*/  @!P2 PRMT R11, RZ, 0x654, R11 ;  /* 0x00000654ff0ba816 */ /* 0x000fc8000000000b */
[----:B------:R2:W-:Y:S01]  /*52f0*/  @!P2 SYNCS.ARRIVE.TRANS64.RED.A1T0 RZ, [R11+URZ], RZ ;  /* 0x000000ff0bffa9a7 */ /* 0x0005e2000810043f */
[----:B------:R-:W-:Y:S05]  /*5300*/  @!P3 BRA `(.L_x_1445) ;  /* 0x000000000004b947 */ /* 0x000fea0003800000 */
[----:B------:R-:W-:Y:S01]  /*5310*/  BPT.TRAP 0x1 ;  /* 0x000000040000795c */ /* 0x000fe20000300000 */
.L_x_1445:
[----:B------:R-:W-:Y:S05]  /*5320*/  BSYNC B0 ;  /* 0x0000000000007941 */ /* 0x000fea0003800000 */
.L_x_1444:
[----:B------:R-:W5:Y:S01]  /*5330*/  SYNCS.PHASECHK.TRANS64.TRYWAIT P3, [R4+URZ+0x324b0], R101 ;  /* 0x0324b065040075a7 */ /* 0x000f62000806017f */
[----:B------:R-:W-:Y:S04]  /*5340*/  BSSY B0, `(.L_x_1446) ;  /* 0x0000002000007945 */ /* 0x000fe80003800000 */
[----:B-----5:R-:W-:Y:S05]  /*5350*/  @!P3 BRA `(.L_x_1447) ;  /* 0x000001380058b947 */ /* 0x020fea0003800000 */
.L_x_1687:
[----:B------:R-:W-:Y:S05]  /*5360*/  BSYNC B0 ;  /* 0x0000000000007941 */ /* 0x000fea0003800000 */
.L_x_1446:
[----:B------:R-:W-:Y:S01]  /*5370*/  ULDC.64 UR4, c[0x0][0x328] ;  /* 0x0000ca0000047ab9 */ /* 0x000fe20000000a00 */
[----:B------:R-:W-:Y:S01]  /*5380*/  IMAD.IADD R100, R100, 0x1, -R204 ;  /* 0x0000000164647824 */ /* 0x000fe200078e0acc */
[----:B------:R-:W-:Y:S01]  /*5390*/  BSSY B0, `(.L_x_1448) ;  /* 0x0000043000007945 */ /* 0x000fe20003800000 */
[----:B------:R-:W-:Y:S02]  /*53a0*/  IMAD R98, R98, UR4, RZ ;  /* 0x0000000462627c24 */ /* 0x000fe4000f8e02ff */
[----:B0--34-:R-:W-:-:S04]  /*53b0*/  IMAD.WIDE.U32 R12, R97, UR4, RZ ;  /* 0x00000004610c7c25 */ /* 0x019fc8000f8e00ff */
[----:B------:R-:W-:Y:S01]  /*53c0*/  IMAD R97, R97, UR5, R98 ;  /* 0x0000000561617c24 */ /* 0x000fe2000f8e0262 */
[----:B------:R-:W-:Y:S02]  /*53d0*/  ULDC.64 UR4, c[0x0][0x338] ;  /* 0x0000ce0000047ab9 */ /* 0x000fe40000000a00 */
[----:B------:R-:W-:Y:S02]  /*53e0*/  IMAD R99, R99, UR4, RZ ;  /* 0x0000000463637c24 */ /* 0x000fe4000f8e02ff */
[----:B------:R-:W-:Y:S02]  /*53f0*/  IADD3 R13, R13, R97, RZ ;  /* 0x000000610d0d7210 */ /* 0x000fe40007ffe0ff */
        /* <DEDUP_REMOVED lines=9> */
[----:B------:R-:W-:Y:S01]  /*5490*/  LEA R44, P3, R12, UR4, 0x1 ;  /* 0x000000040c2c7c11 */ /* 0x000fe2000f8608ff */
[----:B------:R-:W-:-:S03]  /*54a0*/  IMAD R11, R18, 0x6000, R75 ;  /* 0x00006000120b7824 */ /* 0x000fc600078e024b */
[----:B------:R-:W-:Y:S01]  /*54b0*/  LEA.HI.X R45, R12, UR5, R13, 0x1, P3 ;  /* 0x000000050c2d7c11 */ /* 0x000fe200098f0c0d */
[----:B------:R-:W-:Y:S01]  /*54c0*/  IMAD.IADD R13, R78, 0x1, R11 ;  /* 0x000000014e0d7824 */ /* 0x000fe200078e020b */
[----:B------:R-:W-:Y:S01]  /*54d0*/  ISETP.GE.AND P3, PT, R100, 0x1, PT ;  /* 0x000000016400780c */ /* 0x000fe20003f66270 */
[----:B------:R0:W2:Y:S01]  /*54e0*/  SHFL.IDX PT, R49, R44, RZ, 0x1c1f ;  /* 0x001c1fff2c317589 */ /* 0x0000a200000e0000 */
[--C-:B------:R-:W-:Y:S02]  /*54f0*/  IMAD R42, R11, 0x2, R24.reuse ;  /* 0x000000020b2a7824 */ /* 0x100fe400078e0218 */
[----:B------:R-:W-:Y:S01]  /*5500*/  IMAD R11, R13, 0x2, R24 ;  /* 0x000000020d0b7824 */ /* 0x000fe200078e0218 */
[----:B------:R0:W3:Y:S08]  /*5510*/  SHFL.IDX PT, R47, R45, RZ, 0x1c1f ;  /* 0x001c1fff2d2f7589 */ /* 0x0000f000000e0000 */
[----:B0-----:R-:W-:Y:S05]  /*5520*/  @!P3 BRA `(.L_x_1449) ;  /* 0x0000000000a4b947 */ /* 0x001fea0003800000 */
[----:B------:R-:W-:Y:S02]  /*5530*/  ISETP.NE.AND P5, PT, R20, RZ, PT ;  /* 0x000000ff1400720c */ /* 0x000fe40003fa5270 */
[----:B------:R-:W-:Y:S02]  /*5540*/  ISETP.NE.AND P4, PT, R10, RZ, PT ;  /* 0x000000ff0a00720c */ /* 0x000fe40003f85270 */
[----:B------:R-:W-:-:S09]  /*5550*/  PRMT R43, R87, 0x8880, RZ ;  /* 0x00008880572b7816 */ /* 0x000fd200000000ff */
[----:B------:R-:W0:Y:S01]  /*5560*/  @P5 LDS.128 R12, [R42] ;  /* 0x000000002a0c5984 */ /* 0x000e220000000c00 */
[----:B-12---:R-:W-:-:S04]  /*5570*/  @P5 LEA R40, P3, R16, R49, 0x1 ;  /* 0x0000003110285211 */ /* 0x006fc800078608ff */
        /* <DEDUP_REMOVED lines=36> */
.L_x_1449:
[----:B------:R-:W-:Y:S05]  /*57c0*/  BSYNC B0 ;  /* 0x0000000000007941 */ /* 0x000fea0003800000 */
.L_x_1448:
[----:B------:R-:W-:Y:S01]  /*57d0*/  ISETP.GE.AND P3, PT, R100, 0x41, PT ;  /* 0x000000416400780c */ /* 0x000fe20003f66270 */
[----:B------:R-:W4:Y:S01]  /*57e0*/  SHFL.IDX PT, R45, R45, 0x1, 0x1c1f ;  /* 0x003c1f002d2d7f89 */ /* 0x000f2200000e0000 */
[----:B------:R-:W-:Y:S03]  /*57f0*/  BSSY B0, `(.L_x_1450) ;  /* 0x000002c000007945 */ /* 0x000fe60003800000 */
[----:B------:R0:W0:Y:S08]  /*5800*/  SHFL.IDX PT, R43, R44, 0x1, 0x1c1f ;  /* 0x003c1f002c2b7f89 */ /* 0x00003000000e0000 */
[----:B------:R-:W-:Y:S05]  /*5810*/  @!P3 BRA `(.L_x_1451) ;  /* 0x0000000000a4b947 */ /* 0x000fea0003800000 */
[----:B------:R-:W-:Y:S02]  /*5820*/  ISETP.NE.AND P5, PT, R20, RZ, PT ;  /* 0x000000ff1400720c */ /* 0x000fe40003fa5270 */
[----:B------:R-:W-:Y:S02]  /*5830*/  ISETP.NE.AND P4, PT, R10, RZ, PT ;  /* 0x000000ff0a00720c */ /* 0x000fe40003f85270 */
[----:B0-----:R-:W-:-:S09]  /*5840*/  PRMT R44, R87, 0x8880, RZ ;  /* 0x00008880572c7816 */ /* 0x001fd200000000ff */
[----:B------:R-:W0:Y:S01]  /*5850*/  @P5 LDS.128 R12, [R42+0x2000] ;  /* 0x002000002a0c5984 */ /* 0x000e220000000c00 */
[----:B-1----:R-:W-:-:S04]  /*5860*/  @P5 LEA R40, P3, R16, R43, 0x1 ;  /* 0x0000002b10285211 */ /* 0x002fc800078608ff */
[----:B----4-:R-:W-:Y:S02]  /*5870*/  @P5 LEA.HI.X R41, R16, R45, R17, 0x1, P3 ;  /* 0x0000002d10295211 */ /* 0x010fe400018f0c11 */
[----:B------:R-:W-:-:S04]  /*5880*/  @P4 LEA R38, P3, R2, R43, 0x1 ;  /* 0x0000002b02264211 */ /* 0x000fc800078608ff */
[----:B------:R-:W-:Y:S02]  /*5890*/  @P4 LEA.HI.X R39, R2, R45, R206, 0x1, P3 ;  /* 0x0000002d02274211 */ /* 0x000fe400018f0cce */
[----:B------:R-:W-:-:S13]  /*58a0*/  ISETP.NE.AND P3, PT, R9, RZ, PT ;  /* 0x000000ff0900720c */ /* 0x000fda0003f65270 */
[----:B------:R-:W-:-:S04]  /*58b0*/  @P3 LEA R36, P6, R213, R43, 0x1 ;  /* 0x0000002bd5243211 */ /* 0x000fc800078c08ff */
[----:B------:R-:W-:Y:S01]  /*58c0*/  @P3 LEA.HI.X R37, R213, R45, R222, 0x1, P6 ;  /* 0x0000002dd5253211 */ /* 0x000fe200030f0cde */
[----:B0-----:R0:W-:Y:S01]  /*58d0*/  @P5 ST.E.128 desc[UR60][R40.64], R12 ;  /* 0x0000000c28005985 */ /* 0x0011e2000c101d3c */
        /* <DEDUP_REMOVED lines=29> */
.L_x_1451:
[----:B------:R-:W-:Y:S05]  /*5ab0*/  BSYNC B0 ;  /* 0x0000000000007941 */ /* 0x000fea0003800000 */
.L_x_1450:
[----:B------:R-:W-:Y:S01]  /*5ac0*/  @!PT LDS RZ, [RZ] ;  /* 0x00000000fffff984 */ /* 0x000fe20000000800 */
[----:B------:R-:W-:Y:S01]  /*5ad0*/  @!PT LDS RZ, [RZ] ;  /* 0x00000000fffff984 */ /* 0x000fe20000000800 */
[----:B------:R-:W-:Y:S01]  /*5ae0*/  @!PT LDS RZ, [RZ] ;  /* 0x00000000fffff984 */ /* 0x000fe20000000800 */
[----:B------:R-:W-:Y:S01]  /*5af0*/  @!PT LDS RZ, [RZ] ;  /* 0x00000000fffff984 */ /* 0x000fe20000000800 */
[----:B------:R5:W-:Y:S06]  /*5b00*/  MEMBAR.ALL.CTA ;  /* 0x0000000000007992 */ /* 0x000bec0000008000 */
[----:B-----5:R-:W5:Y:S01]  /*5b10*/  FENCE.VIEW.ASYNC.S ;  /* 0x00000000000073c6 */ /* 0x020f620000000000 */
[----:B-1----:R-:W-:Y:S01]  /*5b20*/  @!P2 VIADD R4, R4, 0x324c0 ;  /* 0x000324c00404a836 */ /* 0x002fe20000000000 */
[----:B-----5:R1:W-:Y:S01]  /*5b30*/  BAR.SYNC.DEFER_BLOCKING R91, 0x80 ;  /* 0x0002005b0000751d */ /* 0x0203e20000010000 */
[----:B------:R-:W-:-:S03]  /*5b40*/  ISETP.NE.AND P3, PT, R0, RZ, PT ;  /* 0x000000ff0000720c */ /* 0x000fc60003f65270 */
[----:B------:R-:W-:Y:S02]  /*5b50*/  @!P2 PRMT R4, RZ, 0x654, R4 ;  /* 0x00000654ff04a816 */ /* 0x000fe40000000004 */
[----:B------:R-:W-:Y:S02]  /*5b60*/  IADD3 R18, R18, 0x1, RZ ;  /* 0x0000000112127810 */ /* 0x000fe40007ffe0ff */
[----:B------:R1:W-:Y:S02]  /*5b70*/  @!P2 SYNCS.ARRIVE.TRANS64.RED.A1T0 RZ, [R4+URZ], RZ ;  /* 0x000000ff04ffa9a7 */ /* 0x0003e4000810043f */
[----:B------:R-:W-:-:S04]  /*5b80*/  ISETP.NE.AND P2, PT, R18, 0x2, PT ;  /* 0x000000021200780c */ /* 0x000fc80003f45270 */
[----:B------:R-:W-:Y:S02]  /*5b90*/  SEL R0, RZ, 0x1, P2 ;  /* 0x00000001ff007807 */ /* 0x000fe40001000000 */
[----:B------:R-:W-:Y:S02]  /*5ba0*/  SEL R18, R18, RZ, P2 ;  /* 0x000000ff12127207 */ /* 0x000fe40001000000 */
[----:B------:R-:W-:Y:S01]  /*5bb0*/  LOP3.LUT R207, R207, R0, RZ, 0x3c, !PT ;  /* 0x00000000cfcf7212 */ /* 0x000fe200078e3cff */
[----:B-1----:R-:W-:Y:S06]  /*5bc0*/  @P3 BRA `(.L_x_1452) ;  /* 0xffffffc400883947 */ /* 0x002fec000383ffff */
[----:B------:R-:W1:Y:S01]  /*5bd0*/  S2R R11, SR_TID.X ;  /* 0x00000000000b7919 */ /* 0x000e620000002100 */
[----:B------:R-:W-:Y:S02]  /*5be0*/  PLOP3.LUT P0, PT, PT, PT, PT, 0x8, 0x0 ;  /* 0x000000000000781c */ /* 0x000fe40003f0e170 */
[----:B-1----:R-:W-:-:S04]  /*5bf0*/  SHF.R.U32.HI R11, RZ, 0x7, R11 ;  /* 0x00000007ff0b7819 */ /* 0x002fc8000001160b */
[----:B------:R-:W-:-:S13]  /*5c00*/  ISETP.NE.AND P3, PT, R11, 0x1, PT ;  /* 0x000000010b00780c */ /* 0x000fda0003f65270 */
[----:B------:R-:W-:Y:S06]  /*5c10*/  @!P3 BAR.ARV 0x9, 0x100 ;  /* 0x024400000000bb1d */ /* 0x000fec0000002000 */
.L_x_1394:
[----:B------:R-:W-:Y:S02]  /*5c20*/  ISETP.GE.AND P2, PT, R188, 0x1, PT ;  /* 0x00000001bc00780c */ /* 0x000fe40003f46270 */
[----:B------:R-:W-:Y:S02]  /*5c30*/  CS2R R4, SRZ ;  /* 0x0000000000047805 */ /* 0x000fe4000001ff00 */
[----:B------:R-:W-:Y:S01]  /*5c40*/  PLOP3.LUT P1, PT, PT, PT, PT, 0x80, 0x0 ;  /* 0x000000000000781c */ /* 0x000fe20003f2f070 */
[----:B------:R-:W-:Y:S01]  /*5c50*/  IMAD.MOV.U32 R0, RZ, RZ, RZ ;  /* 0x000000ffff007224 */ /* 0x000fe200078e00ff */
[----:B------:R-:W-:Y:S01]  /*5c60*/  CS2R R148, SRZ ;  /* 0x0000000000947805 */ /* 0x000fe2000001ff00 */
[----:B------:R-:W-:Y:S01]  /*5c70*/  IMAD.MOV.U32 R3, RZ, RZ, RZ ;  /* 0x000000ffff037224 */ /* 0x000fe200078e00ff */
        /* <DEDUP_REMOVED lines=29> */
[----:B------:R-:W-:Y:S01]  /*5e50*/  CS2R R166, SRZ ;  /* 0x0000000000a67805 */ /* 0x000fe2000001ff00 */
[----:B------:R-:W-:Y:S01]  /*5e60*/  IMAD.MOV.U32 R186, RZ, RZ, RZ ;  /* 0x000000ffffba7224 */ /* 0x000fe200078e00ff */
[----:B------:R-:W-:Y:S01]  /*5e70*/  CS2R R184, SRZ ;  /* 0x0000000000b87805 */ /* 0x000fe2000001ff00 */
[----:B------:R-:W-:Y:S01]  /*5e80*/  IMAD.MOV.U32 R91, RZ, RZ, RZ ;  /* 0x000000ffff5b7224 */ /* 0x000fe200078e00ff */
        /* <DEDUP_REMOVED lines=14> */
[----:B------:R-:W-:Y:S01]  /*5f70*/  MOV R62, RZ ;  /* 0x000000ff003e7202 */ /* 0x000fe20000000f00 */
[----:B------:R-:W-:Y:S01]  /*5f80*/  IMAD.MOV.U32 R29, RZ, RZ, RZ ;  /* 0x000000ffff1d7224 */ /* 0x000fe200078e00ff */
[----:B------:R-:W-:Y:S01]  /*5f90*/  CS2R R158, SRZ ;  /* 0x00000000009e7805 */ /* 0x000fe2000001ff00 */
[----:B------:R-:W-:Y:S01]  /*5fa0*/  IMAD.MOV.U32 R58, RZ, RZ, RZ ;  /* 0x000000ffff3a7224 */ /* 0x000fe200078e00ff */
[----:B------:R-:W-:-:S02]  /*5fb0*/  CS2R R176, SRZ ;  /* 0x0000000000b07805 */ /* 0x000fc4000001ff00 */
[----:B------:R-:W-:Y:S01]  /*5fc0*/  CS2R R26, SRZ ;  /* 0x00000000001a7805 */ /* 0x000fe2000001ff00 */
[----:B------:R-:W-:Y:S01]  /*5fd0*/  IMAD.MOV.U32 R54, RZ, RZ, RZ ;  /* 0x000000ffff367224 */ /* 0x000fe200078e00ff */
[----:B------:R-:W-:Y:S01]  /*5fe0*/  CS2R R156, SRZ ;  /* 0x00000000009c7805 */ /* 0x000fe2000001ff00 */
[----:B------:R-:W-:Y:S01]  /*5ff0*/  IMAD.MOV.U32 R25, RZ, RZ, RZ ;  /* 0x000000ffff197224 */ /* 0x000fe200078e00ff */
[----:B------:R-:W-:Y:S01]  /*6000*/  CS2R R174, SRZ ;  /* 0x0000000000ae7805 */ /* 0x000fe2000001ff00 */
[----:B------:R-:W-:Y:S01]  /*6010*/  IMAD.MOV.U32 R50, RZ, RZ, RZ ;  /* 0x000000ffff327224 */ /* 0x000fe200078e00ff */
[----:B0-----:R-:W-:Y:S01]  /*6020*/  CS2R R14, SRZ ;  /* 0x00000000000e7805 */ /* 0x001fe2000001ff00 */
        /* <DEDUP_REMOVED lines=8> */
[----:B------:R-:W-:Y:S01]  /*60b0*/  MOV R10, RZ ;  /* 0x000000ff000a7202 */ /* 0x000fe20000000f00 */
[----:B------:R-:W-:Y:S06]  /*60c0*/  @P0 BRA `(.L_x_1453) ;  /* 0x00000000000c0947 */ /* 0x000fec0003800000 */
[----:B------:R-:W0:Y:S01]  /*60d0*/  FENCE.VIEW.ASYNC.G ;  /* 0x00000000000073c6 */ /* 0x000e220000000100 */
[----:B------:R-:W-:Y:S05]  /*60e0*/  WARPSYNC.ALL ;  /* 0x0000000000007948 */ /* 0x000fea0003800000 */
[----:B0-----:R-:W-:Y:S06]  /*60f0*/  BAR.ARV 0xc, 0x180 ;  /* 0x0306000000007b1d */ /* 0x001fec0000002000 */
.L_x_1453:
[----:B------:R-:W-:Y:S02]  /*6100*/  IMAD.MOV.U32 R24, RZ, RZ, RZ ;  /* 0x000000ffff187224 */ /* 0x000fe400078e00ff */
[----:B------:R-:W-:Y:S01]  /*6110*/  IMAD.MOV.U32 R169, RZ, RZ, RZ ;  /* 0x000000ffffa97224 */ /* 0x000fe200078e00ff */
        /* <DEDUP_REMOVED lines=9> */
.L_x_1690:
[----:B------:R-:W-:Y:S01]  /*61b0*/  VIADD R24, R19, 0x18400 ;  /* 0x0001840013187836 */ /* 0x000fe20000000000 */
[----:B01----:R-:W-:Y:S01]  /*61c0*/  LEA.HI R0, R14, R14, RZ, 0x1 ;  /* 0x0000000e0e007211 */ /* 0x003fe200078f08ff */
[----:B------:R-:W-:Y:S03]  /*61d0*/  BSSY B6, `(.L_x_1456) ;  /* 0x0000015000067945 */ /* 0x000fe60003800000 */
[----:B------:R-:W-:Y:S02]  /*61e0*/  LOP3.LUT P0, RZ, R24, 0x1bf, RZ, 0xc0, !PT ;  /* 0x000001bf18ff7812 */ /* 0x000fe4000780c0ff */
[----:B------:R-:W-:-:S05]  /*61f0*/  LOP3.LUT R3, R0, 0xffffe, RZ, 0xc0, !PT ;  /* 0x000ffffe00037812 */ /* 0x000fca00078ec0ff */
[----:B------:R-:W-:-:S06]  /*6200*/  IMAD.IADD R30, R14, 0x1, -R3 ;  /* 0x000000010e1e7824 */ /* 0x000fcc00078e0a03 */
        /* <DEDUP_REMOVED lines=8> */
[----:B------:R-:W-:Y:S01]  /*6290*/  MOV R6, UR6 ;  /* 0x0000000600067c02 */ /* 0x000fe20008000f00 */
[----:B------:R-:W-:Y:S02]  /*62a0*/  IMAD.U32 R7, RZ, RZ, UR7 ;  /* 0x00000007ff077e24 */ /* 0x000fe4000f8e00ff */
[----:B------:R-:W-:-:S02]  /*62b0*/  IMAD.U32 R10, RZ, RZ, UR4 ;  /* 0x00000004ff0a7e24 */ /* 0x000fc4000f8e00ff */
[----:B------:R-:W-:Y:S02]  /*62c0*/  IMAD.U32 R11, RZ, RZ, UR5 ;  /* 0x00000005ff0b7e24 */ /* 0x000fe4000f8e00ff */
[----:B------:R-:W-:Y:S02]  /*62d0*/  IMAD.MOV.U32 R8, RZ, RZ, 0x70 ;  /* 0x00000070ff087424 */ /* 0x000fe400078e00ff */
[----:B------:R-:W-:Y:S02]  /*62e0*/  IMAD.MOV.U32 R12, RZ, RZ, 0x1 ;  /* 0x00000001ff0c7424 */ /* 0x000fe400078e00ff */
[----:B0-----:R-:W-:-:S07]  /*62f0*/  IMAD.MOV.U32 R13, RZ, RZ, RZ ;  /* 0x000000ffff0d7224 */ /* 0x001fce00078e00ff */
[----:B------:R-:W-:-:S07]  /*6300*/  LEPC R20, `(.L_x_1457) ;  /* 0x000000001014794e */ /* 0x000fce0000000000 */
[----:B-12345:R-:W-:Y:S05]  /*6310*/  CALL.ABS.NOINC R14 ;  /* 0x000000000e007343 */ /* 0x03efea0003c00000 */
.L_x_1457:
[----:B------:R-:W-:Y:S05]  /*6320*/  BSYNC B6 ;  /* 0x0000000000067941 */ /* 0x000fea0003800000 */
.L_x_1456:
        /* <DEDUP_REMOVED lines=13> */
.L_x_1461:
[----:B-1----:R1:W2:Y:S02]  /*6400*/  SYNCS.PHASECHK.TRANS64.TRYWAIT P0, [R19+URZ+0x32400], R0 ;  /* 0x03240000130075a7 */ /* 0x0022a4000800017f */
[----:B--2---:R-:W-:Y:S05]  /*6410*/  @!P0 NANOSLEEP.SYNCS 0x989680 ;  /* 0x009896800000895d */ /* 0x004fea0003900000 */
[----:B------:R-:W2:Y:S02]  /*6420*/  @!P0 SYNCS.PHASECHK.TRANS64 P0, [R19+URZ+0x32400], R0 ;  /* 0x03240000130085a7 */ /* 0x000ea4000800007f */
[----:B--2---:R-:W-:Y:S05]  /*6430*/  @!P0 BRA `(.L_x_1461) ;  /* 0xfffffffc00f08947 */ /* 0x004fea000383ffff */
.L_x_1460:
[----:B------:R-:W-:Y:S05]  /*6440*/  BSYNC B0 ;  /* 0x0000000000007941 */ /* 0x000fea0003800000 */
.L_x_1459:
[----:B------:R-:W-:Y:S05]  /*6450*/  BRA `(.L_x_1462) ;  /* 0x0000002000e87947 */ /* 0x000fea0003800000 */
.L_x_1458:
        /* <DEDUP_REMOVED lines=11> */
[----:B------:R-:W-:Y:S02]  /*6510*/  LEA R24, P1, R4, UR4, 0x1 ;  /* 0x0000000404187c11 */ /* 0x000fe4000f8208ff */
[----:B------:R-:W-:Y:S01]  /*6520*/  IADD3 R25, R3, R5, RZ ;  /* 0x0000000503197210 */ /* 0x000fe20007ffe0ff */
[----:B------:R-:W-:Y:S01]  /*6530*/  IMAD R9, R28, UR7, R9 ;  /* 0x000000071c097c24 */ /* 0x000fe2000f8e0209 */
[----:B------:R-:W-:Y:S02]  /*6540*/  ULDC.64 UR6, c[0x0][0x400] ;  /* 0x0001000000067ab9 */ /* 0x000fe40000000a00 */
[----:B------:R-:W-:Y:S01]  /*6550*/  LEA R26, P2, R6, UR6, 0x1 ;  /* 0x00000006061a7c11 */ /* 0x000fe2000f8408ff */
[----:B------:R-:W-:Y:S01]  /*6560*/  IMAD.IADD R27, R9, 0x1, R7 ;  /* 0x00000001091b7824 */ /* 0x000fe200078e0207 */
[----:B------:R-:W-:-:S04]  /*6570*/  LEA.HI.X R25, R4, UR5, R25, 0x1, P1 ;  /* 0x0000000504197c11 */ /* 0x000fc800088f0c19 */
        /* <DEDUP_REMOVED lines=17> */
[----:B-1234-:R-:W-:Y:S05]  /*6690*/  CALL.ABS.NOINC R14 ;  /* 0x000000000e007343 */ /* 0x01efea0003c00000 */
.L_x_1464:
[----:B------:R-:W-:Y:S05]  /*66a0*/  BSYNC B6 ;  /* 0x0000000000067941 */ /* 0x000fea0003800000 */
.L_x_1463:
        /* <DEDUP_REMOVED lines=8> */
[----:B------:R0:W0:Y:S04]  /*6730*/  SHFL.IDX PT, R0, R24, RZ, 0x1c1f ;  /* 0x001c1fff18007589 */ /* 0x00002800000e0000 */
[----:B------:R0:W0:Y:S04]  /*6740*/  SHFL.IDX PT, R5, R27, RZ, 0x1c1f ;  /* 0x001c1fff1b057589 */ /* 0x00002800000e0000 */
[----:B------:R0:W0:Y:S02]  /*6750*/  SHFL.IDX PT, R14, R26, RZ, 0x1c1f ;  /* 0x001c1fff1a0e7589 */ /* 0x00002400000e0000 */
.L_x_1696:
[----:B------:R-:W5:Y:S01]  /*6760*/  LDL R29, [R1+0x70] ;  /* 0x00007000011d7983 */ /* 0x000f620000100800 */
[----:B------:R-:W-:-:S03]  /*6770*/  ULDC UR4, c[0x0][0x448] ;  /* 0x0001120000047ab9 */ /* 0x000fc60000000800 */
[----:B------:R-:W2:Y:S01]  /*6780*/  LDL R12, [R1+0x68] ;  /* 0x00006800010c7983 */ /* 0x000ea20000100800 */
[----:B------:R-:W-:-:S05]  /*6790*/  IMAD R13, R90, UR4, RZ ;  /* 0x000000045a0d7c24 */ /* 0x000fca000f8e02ff */
[----:B------:R-:W-:Y:S01]  /*67a0*/  ISETP.GE.AND P0, PT, R6, R13, PT ;  /* 0x0000000d0600720c */ /* 0x000fe20003f06270 */
[----:B------:R-:W-:Y:S01]  /*67b0*/  BSSY B1, `(.L_x_1468) ;  /* 0x0000026000017945 */ /* 0x000fe20003800000 */
[----:B------:R-:W-:Y:S01]  /*67c0*/  IMAD R13, R33, -0x80, R13 ;  /* 0xffffff80210d7824 */ /* 0x000fe200078e020d */
[----:B------:R-:W-:Y:S02]  /*67d0*/  CS2R R10, SRZ ;  /* 0x00000000000a7805 */ /* 0x000fe4000001ff00 */
[----:B------:R-:W-:Y:S01]  /*67e0*/  CS2R R20, SRZ ;  /* 0x0000000000147805 */ /* 0x000fe2000001ff00 */
[----:B-----5:R-:W-:-:S05]  /*67f0*/  IMAD.SHL.U32 R4, R29, 0x40, RZ ;  /* 0x000000401d047824 */ /* 0x020fca00078e00ff */
[----:B------:R-:W-:Y:S02]  /*6800*/  LOP3.LUT R7, R4, 0x1c0, RZ, 0xc0, !PT ;  /* 0x000001c004077812 */ /* 0x000fe400078ec0ff */
[----:B--2---:R-:W-:Y:S02]  /*6810*/  LEA.HI R4, R12, R12, RZ, 0x1 ;  /* 0x0000000c0c047211 */ /* 0x004fe400078f08ff */
[----:B------:R-:W-:Y:S02]  /*6820*/  LOP3.LUT R8, R7, 0x18, R16, 0xf8, !PT ;  /* 0x0000001807087812 */ /* 0x000fe400078ef810 */
[----:B------:R-:W-:Y:S02]  /*6830*/  SHF.R.U32.HI R7, RZ, 0x3, R7 ;  /* 0x00000003ff077819 */ /* 0x000fe40000011607 */
[----:B------:R-:W-:Y:S02]  /*6840*/  LOP3.LUT R4, R4, 0xfffffffe, RZ, 0xc0, !PT ;  /* 0xfffffffe04047812 */ /* 0x000fe400078ec0ff */
[----:B------:R-:W-:-:S02]  /*6850*/  LOP3.LUT R28, R8, R7, RZ, 0x3c, !PT ;  /* 0x00000007081c7212 */ /* 0x000fc400078e3cff */
[----:B------:R-:W-:Y:S02]  /*6860*/  CS2R R6, SRZ ;  /* 0x0000000000067805 */ /* 0x000fe4000001ff00 */
[----:B------:R-:W-:Y:S01]  /*6870*/  CS2R R8, SRZ ;  /* 0x0000000000087805 */ /* 0x000fe2000001ff00 */
[----:B------:R-:W-:Y:S01]  /*6880*/  IMAD.IADD R12, R12, 0x1, -R4 ;  /* 0x000000010c0c7824 */ /* 0x000fe200078e0a04 */
[----:B------:R-:W-:Y:S06]  /*6890*/  @P0 BRA `(.L_x_1469) ;  /* 0x00000000005c0947 */ /* 0x000fec0003800000 */
[----:B------:R-:W-:Y:S01]  /*68a0*/  ULDC UR4, c[0x0][0x3f4] ;  /* 0x0000fd0000047ab9 */ /* 0x000fe20000000800 */
[C---:B------:R-:W-:Y:S01]  /*68b0*/  IMAD.SHL.U32 R9, R208.reuse, 0x2, RZ ;  /* 0x00000002d0097824 */ /* 0x040fe200078e00ff */
[----:B------:R-:W-:Y:S01]  /*68c0*/  ISETP.GE.AND P3, PT, R208, UR4, PT ;  /* 0x00000004d0007c0c */ /* 0x000fe2000bf66270 */
[----:B0-----:R-:W-:Y:S01]  /*68d0*/  IMAD.MOV.U32 R6, RZ, RZ, R0 ;  /* 0x000000ffff067224 */ /* 0x001fe200078e0000 */
[----:B------:R-:W-:Y:S02]  /*68e0*/  ISETP.GE.AND P2, PT, R22, UR4, PT ;  /* 0x0000000416007c0c */ /* 0x000fe4000bf46270 */
[----:B------:R-:W-:Y:S02]  /*68f0*/  CS2R R10, SRZ ;  /* 0x00000000000a7805 */ /* 0x000fe4000001ff00 */
[----:B------:R-:W-:Y:S02]  /*6900*/  SHF.R.S32.HI R15, RZ, 0x1f, R208 ;  /* 0x0000001fff0f7819 */ /* 0x000fe400000114d0 */
[----:B-1----:R-:W-:-:S02]  /*6910*/  MOV R7, R3 ;  /* 0x0000000300077202 */ /* 0x002fc40000000f00 */
[----:B------:R-:W-:Y:S01]  /*6920*/  SHF.L.U64.HI R8, R208, 0x1, R15 ;  /* 0x00000001d0087819 */ /* 0x000fe2000001020f */
[----:B------:R-:W-:Y:S02]  /*6930*/  IMAD.MOV.U32 R15, RZ, RZ, R5 ;  /* 0x000000ffff0f7224 */ /* 0x000fe400078e0005 */
[-C--:B------:R-:W-:Y:S02]  /*6940*/  @!P3 IADD3 R26, P0, R0, R9.reuse, RZ ;  /* 0x00000009001ab210 */ /* 0x080fe40007f1e0ff */
[----:B------:R-:W-:Y:S01]  /*6950*/  @!P3 IADD3 R4, P1, R14, R9, RZ ;  /* 0x000000090e04b210 */ /* 0x000fe20007f3e0ff */
[C---:B------:R-:W-:Y:S01]  /*6960*/  @!P2 IMAD.WIDE R24, R22.reuse, 0x2, R6 ;  /* 0x000000021618a825 */ /* 0x040fe200078e0206 */
[----:B------:R-:W-:Y:S02]  /*6970*/  CS2R R6, SRZ ;  /* 0x0000000000067805 */ /* 0x000fe4000001ff00 */
[----:B------:R-:W-:Y:S01]  /*6980*/  CS2R R20, SRZ ;  /* 0x0000000000147805 */ /* 0x000fe2000001ff00 */
[--C-:B------:R-:W-:Y:S01]  /*6990*/  @!P3 IMAD.X R27, R3, 0x1, R8.reuse, P0 ;  /* 0x00000001031bb824 */ /* 0x100fe200000e0608 */
[----:B------:R2:W5:Y:S01]  /*69a0*/  @!P2 LD.E.64 R10, desc[UR60][R24.64] ;  /* 0x0000003c180aa980 */ /* 0x000562000c101b00 */
[----:B------:R-:W-:Y:S01]  /*69b0*/  @!P3 IMAD.X R5, R5, 0x1, R8, P1 ;  /* 0x000000010505b824 */ /* 0x000fe200008e0608 */
[----:B------:R-:W-:Y:S01]  /*69c0*/  CS2R R8, SRZ ;  /* 0x0000000000087805 */ /* 0x000fe2000001ff00 */
[----:B------:R-:W-:Y:S01]  /*69d0*/  @!P2 IMAD.WIDE R14, R22, 0x2, R14 ;  /* 0x00000002160ea825 */ /* 0x000fe200078e020e */
[----:B------:R2:W5:Y:S04]  /*69e0*/  @!P3 LD.E.64 R20, desc[UR60][R26.64] ;  /* 0x0000003c1a14b980 */ /* 0x000568000c101b00 */
[----:B------:R2:W5:Y:S04]  /*69f0*/  @!P2 LD.E.64 R6, desc[UR60][R14.64] ;  /* 0x0000003c0e06a980 */ /* 0x000568000c101b00 */
[----:B------:R2:W5:Y:S02]  /*6a00*/  @!P3 LD.E.64 R8, desc[UR60][R4.64] ;  /* 0x0000003c0408b980 */ /* 0x000564000c101b00 */
.L_x_1469:
[----:B------:R-:W-:Y:S05]  /*6a10*/  BSYNC B1 ;  /* 0x0000000000017941 */ /* 0x000fea0003800000 */
.L_x_1468:
[----:B0-----:R-:W1:Y:S01]  /*6a20*/  S2R R0, SR_TID.X ;  /* 0x0000000000007919 */ /* 0x001e620000002100 */
[----:B--2---:R-:W-:Y:S01]  /*6a30*/  SHF.L.U32 R14, R12, 0x1f, RZ ;  /* 0x0000001f0c0e7819 */ /* 0x004fe200000006ff */
[----:B-----5:R-:W-:Y:S01]  /*6a40*/  IMAD.MOV.U32 R32, RZ, RZ, R10 ;  /* 0x000000ffff207224 */ /* 0x020fe200078e000a */
[----:B------:R-:W-:Y:S01]  /*6a50*/  LOP3.LUT P1, RZ, R29, 0x4, RZ, 0xc0, !PT ;  /* 0x000000041dff7812 */ /* 0x000fe2000782c0ff */
[--C-:B------:R-:W-:Y:S01]  /*6a60*/  IMAD.MOV.U32 R15, RZ, RZ, R11.reuse ;  /* 0x000000ffff0f7224 */ /* 0x100fe200078e000b */
[----:B------:R-:W0:Y:S01]  /*6a70*/  SYNCS.PHASECHK.TRANS64.TRYWAIT P0, [R19+URZ+0x32400], R14 ;  /* 0x0324000e130075a7 */ /* 0x000e22000800017f */
[----:B------:R-:W-:Y:S01]  /*6a80*/  SHF.R.U64 R34, R10, 0x10, R11 ;  /* 0x000000100a227819 */ /* 0x000fe2000000120b */
[--C-:B------:R-:W-:Y:S01]  /*6a90*/  IMAD.MOV.U32 R10, RZ, RZ, R21.reuse ;  /* 0x000000ffff0a7224 */ /* 0x100fe200078e0015 */
[----:B------:R-:W-:Y:S01]  /*6aa0*/  MOV R33, R20 ;  /* 0x0000001400217202 */ /* 0x000fe20000000f00 */
[----:B------:R-:W-:Y:S01]  /*6ab0*/  IMAD.MOV.U32 R29, RZ, RZ, R6 ;  /* 0x000000ffff1d7224 */ /* 0x000fe200078e0006 */
[----:B------:R-:W-:Y:S01]  /*6ac0*/  SHF.R.U64 R35, R20, 0x10, R21 ;  /* 0x0000001014237819 */ /* 0x000fe20000001215 */
[--C-:B------:R-:W-:Y:S01]  /*6ad0*/  IMAD.MOV.U32 R5, RZ, RZ, R7.reuse ;  /* 0x000000ffff057224 */ /* 0x100fe200078e0007 */
[----:B------:R-:W-:Y:S01]  /*6ae0*/  SHF.R.U64 R36, R6, 0x10, R7 ;  /* 0x0000001006247819 */ /* 0x000fe20000001207 */
[----:B------:R-:W-:Y:S01]  /*6af0*/  IMAD.MOV.U32 R31, RZ, RZ, R8 ;  /* 0x000000ffff1f7224 */ /* 0x000fe200078e0008 */
[----:B------:R-:W-:Y:S01]  /*6b00*/  SHF.R.U32.HI R11, RZ, 0x10, R11 ;  /* 0x00000010ff0b7819 */ /* 0x000fe2000001160b */
[----:B------:R-:W-:Y:S01]  /*6b10*/  BSSY B1, `(.L_x_1470) ;  /* 0x0000019000017945 */ /* 0x000fe20003800000 */
[----:B------:R-:W-:-:S02]  /*6b20*/  SHF.R.U32.HI R20, RZ, 0x10, R21 ;  /* 0x00000010ff147819 */ /* 0x000fc40000011615 */
[----:B------:R-:W-:Y:S02]  /*6b30*/  SHF.R.U32.HI R7, RZ, 0x10, R7 ;  /* 0x00000010ff077819 */ /* 0x000fe40000011607 */
[----:B------:R-:W-:Y:S02]  /*6b40*/  MOV R6, R9 ;  /* 0x0000000900067202 */ /* 0x000fe40000000f00 */
[----:B------:R-:W-:Y:S02]  /*6b50*/  VIMNMX R27, R13, 0x80, PT ;  /* 0x000000800d1b7848 */ /* 0x000fe40003fe0100 */
[--C-:B------:R-:W-:Y:S02]  /*6b60*/  SHF.R.U64 R37, R8, 0x10, R9.reuse ;  /* 0x0000001008257819 */ /* 0x100fe40000001209 */
[----:B------:R-:W-:Y:S02]  /*6b70*/  SHF.R.U32.HI R8, RZ, 0x10, R9 ;  /* 0x00000010ff087819 */ /* 0x000fe40000011609 */
[----:B------:R-:W-:-:S02]  /*6b80*/  PRMT R32, R32, 0x5410, R15 ;  /* 0x0000541020207816 */ /* 0x000fc4000000000f */
[----:B------:R-:W-:Y:S01]  /*6b90*/  PRMT R34, R34, 0x5410, R11 ;  /* 0x0000541022227816 */ /* 0x000fe2000000000b */
[----:B-1----:R-:W-:Y:S01]  /*6ba0*/  VIADD R3, R0, 0xffffff80 ;  /* 0xffffff8000037836 */ /* 0x002fe20000000000 */
[----:B------:R-:W-:Y:S02]  /*6bb0*/  PRMT R33, R33, 0x5410, R10 ;  /* 0x0000541021217816 */ /* 0x000fe4000000000a */
[----:B------:R-:W-:Y:S02]  /*6bc0*/  PRMT R35, R35, 0x5410, R20 ;  /* 0x0000541023237816 */ /* 0x000fe40000000014 */
[----:B------:R-:W-:Y:S02]  /*6bd0*/  SHF.R.S32.HI R0, RZ, 0x1f, R3 ;  /* 0x0000001fff007819 */ /* 0x000fe40000011403 */
[----:B------:R-:W-:Y:S02]  /*6be0*/  PRMT R29, R29, 0x5410, R5 ;  /* 0x000054101d1d7816 */ /* 0x000fe40000000005 */
[----:B------:R-:W-:-:S02]  /*6bf0*/  LEA.HI R0, R0, R3, RZ, 0x5 ;  /* 0x0000000300007211 */ /* 0x000fc400078f28ff */
[----:B------:R-:W-:Y:S02]  /*6c00*/  PRMT R36, R36, 0x5410, R7 ;  /* 0x0000541024247816 */ /* 0x000fe40000000007 */
[----:B------:R-:W-:Y:S02]  /*6c10*/  SHF.R.S32.HI R0, RZ, 0x5, R0 ;  /* 0x00000005ff007819 */ /* 0x000fe40000011400 */
[----:B------:R-:W-:-:S03]  /*6c20*/  PRMT R31, R31, 0x5410, R6 ;  /* 0x000054101f1f7816 */ /* 0x000fc60000000006 */
[----:B------:R-:W-:-:S04]  /*6c30*/  IMAD R28, R0, 0x200, R28 ;  /* 0x00000200001c7824 */ /* 0x000fc800078e021c */
[----:B------:R-:W-:-:S04]  /*6c40*/  IMAD R3, R28, 0x2, R19 ;  /* 0x000000021c037824 */ /* 0x000fc800078e0213 */
[C---:B------:R-:W-:Y:S02]  /*6c50*/  VIADD R4, R3.reuse, 0x18400 ;  /* 0x0001840003047836 */ /* 0x040fe40000000000 */
[----:B------:R-:W-:Y:S02]  /*6c60*/  VIADD R0, R3, 0x18440 ;  /* 0x0001844003007836 */ /* 0x000fe40000000000 */
[----:B------:R-:W-:Y:S01]  /*6c70*/  @P1 VIADD R0, R4, 0xffffffc0 ;  /* 0xffffffc004001836 */ /* 0x000fe20000000000 */
[----:B------:R-:W-:Y:S01]  /*6c80*/  ISETP.GE.AND P1, PT, R204, R27, PT ;  /* 0x0000001bcc00720c */ /* 0x000fe20003f26270 */
[----:B0-----:R-:W-:-:S12]  /*6c90*/  @!P0 BRA `(.L_x_1471) ;  /* 0x0000012000c88947 */ /* 0x001fd80003800000 */
.L_x_1697:
[----:B------:R-:W-:Y:S05]  /*6ca0*/  BSYNC B1 ;  /* 0x0000000000017941 */ /* 0x000fea0003800000 */
.L_x_1470:
        /* <DEDUP_REMOVED lines=11> */
[----:B0-----:R-:W-:Y:S02]  /*6d60*/  HADD2.F32 R14, -RZ, R34.H0_H0 ;  /* 0x20000022ff0e7230 */ /* 0x001fe40000004100 */
[----:B------:R-:W-:Y:S02]  /*6d70*/  HADD2.F32 R20, -RZ, R36.H0_H0 ;  /* 0x20000024ff147230 */ /* 0x000fe40000004100 */
        /* <DEDUP_REMOVED lines=33> */
.L_x_1475:
[----:B------:R-:W-:Y:S05]  /*6f90*/  BSYNC B2 ;  /* 0x0000000000027941 */ /* 0x000fea0003800000 */
.L_x_1474:
[----:B------:R-:W-:Y:S05]  /*6fa0*/  @P1 BRA `(.L_x_1473) ;  /* 0x0000000000981947 */ /* 0x000fea0003800000 */
[----:B-1----:R-:W1:Y:S01]  /*6fb0*/  LDS.128 R4, [R0] ;  /* 0x0000000000047984 */ /* 0x002e620000000c00 */
        /* <DEDUP_REMOVED lines=37> */
.L_x_1473:
[----:B------:R-:W-:Y:S05]  /*7210*/  BSYNC B1 ;  /* 0x0000000000017941 */ /* 0x000fea0003800000 */
.L_x_1472:
        /* <DEDUP_REMOVED lines=22> */
[-C--:B0-----:R-:W-:Y:S01]  /*7380*/  FMUL.FTZ R14, R25, R5.reuse ;  /* 0x00000005190e7220 */ /* 0x081fe20000410000 */
        /* <DEDUP_REMOVED lines=23> */
.L_x_1478:
[----:B------:R-:W-:Y:S05]  /*7500*/  BSYNC B1 ;  /* 0x0000000000017941 */ /* 0x000fea0003800000 */
.L_x_1477:
        /* <DEDUP_REMOVED lines=12> */
[-C--:B0-----:R-:W-:Y:S01]  /*75d0*/  FMUL.FTZ R14, R15, R4.reuse ;  /* 0x000000040f0e7220 */ /* 0x081fe20000410000 */
[----:B------:R-:W-:Y:S01]  /*75e0*/  FMUL.FTZ R20, R13, R4 ;  /* 0x000000040d147220 */ /* 0x000fe20000410000 */
        /* <DEDUP_REMOVED lines=26> */
.L_x_1466:
[----:B------:R-:W-:-:S03]  /*7790*/  UMOV UR4, 0xffffffff ;  /* 0xffffffff00047882 */ /* 0x000fc60000000000 */
[----:B------:R-:W-:Y:S05]  /*77a0*/  BRA.DIV UR4, `(.L_x_1479) ;  /* 0x0000011a04187947 */ /* 0x000fea000b800000 */
[----:B------:R0:W1:Y:S04]  /*77b0*/  SHFL.IDX PT, R0, R25, RZ, 0x1c1f ;  /* 0x001c1fff19007589 */ /* 0x00006800000e0000 */
[----:B------:R0:W0:Y:S04]  /*77c0*/  SHFL.IDX PT, R3, R24, RZ, 0x1c1f ;  /* 0x001c1fff18037589 */ /* 0x00002800000e0000 */
[----:B------:R0:W0:Y:S04]  /*77d0*/  SHFL.IDX PT, R4, R27, RZ, 0x1c1f ;  /* 0x001c1fff1b047589 */ /* 0x00002800000e0000 */
[----:B------:R0:W0:Y:S02]  /*77e0*/  SHFL.IDX PT, R14, R26, RZ, 0x1c1f ;  /* 0x001c1fff1a0e7589 */ /* 0x00002400000e0000 */
.L_x_1703:
[----:B------:R-:W5:Y:S01]  /*77f0*/  LDL R8, [R1+0x68] ;  /* 0x0000680001087983 */ /* 0x000f620000100800 */
[----:B------:R-:W-:Y:S01]  /*7800*/  ULDC UR4, c[0x0][0x448] ;  /* 0x0001120000047ab9 */ /* 0x000fe20000000800 */
[----:B------:R-:W-:Y:S01]  /*7810*/  BSSY B1, `(.L_x_1480) ;  /* 0x0000019000017945 */ /* 0x000fe20003800000 */
[----:B------:R-:W-:Y:S01]  /*7820*/  IMAD R5, R90, UR4, RZ ;  /* 0x000000045a057c24 */ /* 0x000fe2000f8e02ff */
[----:B------:R-:W-:Y:S02]  /*7830*/  CS2R R10, SRZ ;  /* 0x00000000000a7805 */ /* 0x000fe4000001ff00 */
[----:B0-----:R-:W-:Y:S02]  /*7840*/  CS2R R26, SRZ ;  /* 0x00000000001a7805 */ /* 0x001fe4000001ff00 */
[----:B------:R-:W-:Y:S02]  /*7850*/  CS2R R24, SRZ ;  /* 0x0000000000187805 */ /* 0x000fe4000001ff00 */
[----:B------:R-:W-:Y:S01]  /*7860*/  ISETP.GE.AND P0, PT, R6, R5, PT ;  /* 0x000000050600720c */ /* 0x000fe20003f06270 */
[----:B------:R-:W-:Y:S01]  /*7870*/  IMAD R5, R33, -0x80, R5 ;  /* 0xffffff8021057824 */ /* 0x000fe200078e0205 */
[----:B-----5:R-:W-:-:S04]  /*7880*/  LEA.HI R7, R8, R8, RZ, 0x1 ;  /* 0x0000000808077211 */ /* 0x020fc800078f08ff */
[----:B------:R-:W-:-:S05]  /*7890*/  LOP3.LUT R7, R7, 0xfffffffe, RZ, 0xc0, !PT ;  /* 0xfffffffe07077812 */ /* 0x000fca00078ec0ff */
[----:B------:R-:W-:Y:S01]  /*78a0*/  IMAD.IADD R12, R8, 0x1, -R7 ;  /* 0x00000001080c7824 */ /* 0x000fe200078e0a07 */
[----:B------:R-:W-:-:S04]  /*78b0*/  CS2R R8, SRZ ;  /* 0x0000000000087805 */ /* 0x000fc8000001ff00 */
[----:B------:R-:W-:Y:S01]  /*78c0*/  SHF.L.U32 R20, R12, 0x1f, RZ ;  /* 0x0000001f0c147819 */ /* 0x000fe200000006ff */
[----:B------:R-:W-:Y:S06]  /*78d0*/  @P0 BRA `(.L_x_1481) ;  /* 0x0000000000300947 */ /* 0x000fec0003800000 */
[----:B------:R-:W-:Y:S01]  /*78e0*/  ULDC UR4, c[0x0][0x3f4] ;  /* 0x0000fd0000047ab9 */ /* 0x000fe20000000800 */
[C---:B------:R-:W-:Y:S01]  /*78f0*/  IMAD.SHL.U32 R15, R16.reuse, 0x2, RZ ;  /* 0x00000002100f7824 */ /* 0x040fe200078e00ff */
[C---:B------:R-:W-:Y:S02]  /*7900*/  ISETP.GE.AND P2, PT, R16.reuse, UR4, PT ;  /* 0x0000000410007c0c */ /* 0x040fe4000bf46270 */
[----:B------:R-:W-:Y:S02]  /*7910*/  SHF.L.U64.HI R11, R16, 0x1, R17 ;  /* 0x00000001100b7819 */ /* 0x000fe40000010211 */
[-C--:B------:R-:W-:Y:S02]  /*7920*/  IADD3 R6, P0, R3, R15.reuse, RZ ;  /* 0x0000000f03067210 */ /* 0x080fe40007f1e0ff */
[----:B------:R-:W-:-:S03]  /*7930*/  IADD3 R14, P1, R14, R15, RZ ;  /* 0x0000000f0e0e7210 */ /* 0x000fc60007f3e0ff */
[--C-:B-1----:R-:W-:Y:S02]  /*7940*/  IMAD.X R7, R0, 0x1, R11.reuse, P0 ;  /* 0x0000000100077824 */ /* 0x102fe400000e060b */
[----:B------:R-:W-:Y:S01]  /*7950*/  IMAD.X R15, R4, 0x1, R11, P1 ;  /* 0x00000001040f7824 */ /* 0x000fe200008e060b */
[----:B------:R-:W-:Y:S01]  /*7960*/  CS2R R10, SRZ ;  /* 0x00000000000a7805 */ /* 0x000fe2000001ff00 */
[----:B------:R-:W-:Y:S06]  /*7970*/  @P2 BRA `(.L_x_1481) ;  /* 0x0000000000082947 */ /* 0x000fec0003800000 */
[----:B------:R0:W5:Y:S04]  /*7980*/  LD.E.128 R24, desc[UR60][R6.64] ;  /* 0x0000003c06187980 */ /* 0x000168000c101d00 */
[----:B------:R0:W5:Y:S02]  /*7990*/  LD.E.128 R8, desc[UR60][R14.64] ;  /* 0x0000003c0e087980 */ /* 0x000164000c101d00 */
.L_x_1481:
[----:B------:R-:W-:Y:S05]  /*79a0*/  BSYNC B1 ;  /* 0x0000000000017941 */ /* 0x000fea0003800000 */
.L_x_1480:
[----:B------:R-:W2:Y:S01]  /*79b0*/  SYNCS.PHASECHK.TRANS64.TRYWAIT P1, [R19+URZ+0x32400], R20 ;  /* 0x03240014130075a7 */ /* 0x000ea2000802017f */
[----:B-----5:R-:W-:Y:S01]  /*79c0*/  IMAD.MOV.U32 R40, RZ, RZ, R8 ;  /* 0x000000ffff287224 */ /* 0x020fe200078e0008 */
[--C-:B----4-:R-:W-:Y:S01]  /*79d0*/  SHF.R.U64 R45, R8, 0x10, R9.reuse ;  /* 0x00000010082d7819 */ /* 0x110fe20000001209 */
[----:B------:R-:W-:Y:S01]  /*79e0*/  IMAD.MOV.U32 R39, RZ, RZ, R10 ;  /* 0x000000ffff277224 */ /* 0x000fe200078e000a */
[----:B------:R-:W-:Y:S01]  /*79f0*/  SHF.R.U32.HI R8, RZ, 0x10, R9 ;  /* 0x00000010ff087819 */ /* 0x000fe20000011609 */
[----:B-1----:R-:W-:Y:S01]  /*7a00*/  IMAD.MOV.U32 R0, RZ, RZ, R11 ;  /* 0x000000ffff007224 */ /* 0x002fe200078e000b */
[----:B------:R-:W-:Y:S01]  /*7a10*/  VIMNMX R5, R5, 0x80, PT ;  /* 0x0000008005057848 */ /* 0x000fe20003fe0100 */
[----:B------:R-:W-:Y:S01]  /*7a20*/  IMAD.MOV.U32 R42, RZ, RZ, R24 ;  /* 0x000000ffff2a7224 */ /* 0x000fe200078e0018 */
[----:B0-----:R-:W-:Y:S01]  /*7a30*/  MOV R7, R25 ;  /* 0x0000001900077202 */ /* 0x001fe20000000f00 */
[----:B------:R-:W-:Y:S01]  /*7a40*/  IMAD.MOV.U32 R41, RZ, RZ, R26 ;  /* 0x000000ffff297224 */ /* 0x000fe200078e001a */
[----:B------:R-:W-:Y:S01]  /*7a50*/  SHF.R.U64 R43, R24, 0x10, R25 ;  /* 0x00000010182b7819 */ /* 0x000fe20000001219 */
[----:B------:R-:W-:Y:S01]  /*7a60*/  IMAD.MOV.U32 R6, RZ, RZ, R27 ;  /* 0x000000ffff067224 */ /* 0x000fe200078e001b */
[----:B------:R-:W-:Y:S01]  /*7a70*/  SHF.R.U32.HI R13, RZ, 0x10, R25 ;  /* 0x00000010ff0d7819 */ /* 0x000fe20000011619 */
[----:B------:R-:W-:Y:S01]  /*7a80*/  IMAD.MOV.U32 R4, RZ, RZ, R9 ;  /* 0x000000ffff047224 */ /* 0x000fe200078e0009 */
[--C-:B------:R-:W-:Y:S01]  /*7a90*/  SHF.R.U64 R44, R26, 0x10, R27.reuse ;  /* 0x000000101a2c7819 */ /* 0x100fe2000000121b */
[----:B------:R-:W-:Y:S01]  /*7aa0*/  VIADD R15, R204, 0x40 ;  /* 0x00000040cc0f7836 */ /* 0x000fe20000000000 */
[----:B------:R-:W0:Y:S01]  /*7ab0*/  LDC R3, c[0x0][0x3f4] ;  /* 0x0000fd00ff037b82 */ /* 0x000e220000000800 */
        /* <DEDUP_REMOVED lines=16> */
[----:B--2---:R-:W-:-:S12]  /*7bc0*/  @!P1 BRA `(.L_x_1483) ;  /* 0x0000011400809947 */ /* 0x004fd80003800000 */
.L_x_1704:
[----:B------:R-:W-:Y:S05]  /*7bd0*/  BSYNC B1 ;  /* 0x0000000000017941 */ /* 0x000fea0003800000 */
.L_x_1482:
[----:B------:R-:W-:Y:S01]  /*7be0*/  BSSY B1, `(.L_x_1484) ;  /* 0x000005f000017945 */ /* 0x000fe20003800000 */
[----:B------:R-:W-:-:S03]  /*7bf0*/  LOP3.LUT R0, R0, 0x38, RZ, 0xc0, !PT ;  /* 0x0000003800007812 */ /* 0x000fc600078ec0ff */
[----:B------:R-:W-:Y:S05]  /*7c00*/  @P2 BRA `(.L_x_1485) ;  /* 0x0000000400702947 */ /* 0x000fea0003800000 */
[----:B------:R-:W2:Y:S01]  /*7c10*/  LDL R3, [R1+0x70] ;  /* 0x0000700001037983 */ /* 0x000ea20000100800 */
[----:B------:R-:W1:Y:S02]  /*7c20*/  S2R R4, SR_TID.X ;  /* 0x0000000000047919 */ /* 0x000e640000002100 */
[----:B-1----:R-:W-:-:S05]  /*7c30*/  VIADD R4, R4, 0xffffff80 ;  /* 0xffffff8004047836 */ /* 0x002fca0000000000 */
[----:B------:R-:W-:-:S04]  /*7c40*/  SHF.R.S32.HI R8, RZ, 0x1f, R4 ;  /* 0x0000001fff087819 */ /* 0x000fc80000011404 */
[----:B------:R-:W-:-:S04]  /*7c50*/  LEA.HI R8, R8, R4, RZ, 0x5 ;  /* 0x0000000408087211 */ /* 0x000fc800078f28ff */
[----:B------:R-:W-:Y:S01]  /*7c60*/  SHF.R.S32.HI R8, RZ, 0x5, R8 ;  /* 0x00000005ff087819 */ /* 0x000fe20000011408 */
[----:B------:R-:W-:Y:S02]  /*7c70*/  HADD2.F32 R28, -RZ, R40.H0_H0 ;  /* 0x20000028ff1c7230 */ /* 0x000fe40000004100 */
[----:B------:R-:W-:Y:S02]  /*7c80*/  HADD2.F32 R26, -RZ, R42.H0_H0 ;  /* 0x2000002aff1a7230 */ /* 0x000fe40000004100 */
[----:B------:R-:W-:Y:S02]  /*7c90*/  HADD2.F32 R29, -RZ, R45.H0_H0 ;  /* 0x2000002dff1d7230 */ /* 0x000fe40000004100 */
[----:B------:R-:W-:Y:S02]  /*7ca0*/  HADD2.F32 R27, -RZ, R43.H0_H0 ;  /* 0x2000002bff1b7230 */ /* 0x000fe40000004100 */
[----:B--2---:R-:W-:-:S05]  /*7cb0*/  IMAD.SHL.U32 R3, R3, 0x40, RZ ;  /* 0x0000004003037824 */ /* 0x004fca00078e00ff */
[----:B------:R-:W-:-:S04]  /*7cc0*/  LOP3.LUT R5, R3, 0x1c0, RZ, 0xc0, !PT ;  /* 0x000001c003057812 */ /* 0x000fc800078ec0ff */
[----:B------:R-:W-:Y:S02]  /*7cd0*/  LOP3.LUT R3, R5, 0x38, R16, 0xf8, !PT ;  /* 0x0000003805037812 */ /* 0x000fe400078ef810 */
[----:B------:R-:W-:-:S04]  /*7ce0*/  SHF.R.U32.HI R6, RZ, 0x3, R5 ;  /* 0x00000003ff067819 */ /* 0x000fc80000011605 */
[----:B------:R-:W-:-:S05]  /*7cf0*/  LOP3.LUT R3, R3, R6, RZ, 0x3c, !PT ;  /* 0x0000000603037212 */ /* 0x000fca00078e3cff */
[----:B------:R-:W-:Y:S01]  /*7d00*/  IMAD R4, R8, 0x200, R3 ;  /* 0x0000020008047824 */ /* 0x000fe200078e0203 */
[----:B------:R-:W-:-:S05]  /*7d10*/  LOP3.LUT R3, R6, R0, R5, 0x1e, !PT ;  /* 0x0000000006037212 */ /* 0x000fca00078e1e05 */
[----:B------:R-:W-:-:S04]  /*7d20*/  IMAD R8, R8, 0x200, R3 ;  /* 0x0000020008087824 */ /* 0x000fc800078e0203 */
[--C-:B------:R-:W-:Y:S02]  /*7d30*/  IMAD R38, R8, 0x2, R19.reuse ;  /* 0x0000000208267824 */ /* 0x100fe400078e0213 */
[----:B------:R-:W-:-:S03]  /*7d40*/  IMAD R37, R4, 0x2, R19 ;  /* 0x0000000204257824 */ /* 0x000fc600078e0213 */
[----:B------:R-:W0:Y:S04]  /*7d50*/  LDS.128 R8, [R38+0x18400] ;  /* 0x0184000026087984 */ /* 0x000e280000000c00 */
[----:B------:R-:W1:Y:S01]  /*7d60*/  LDS.128 R4, [R37+0x18400] ;  /* 0x0184000025047984 */ /* 0x000e620000000c00 */
[----:B0-----:R-:W-:Y:S02]  /*7d70*/  HADD2.F32 R20, -RZ, R8.H0_H0 ;  /* 0x20000008ff147230 */ /* 0x001fe40000004100 */
[----:B-1----:R-:W-:-:S03]  /*7d80*/  HADD2.F32 R3, -RZ, R4.H0_H0 ;  /* 0x20000004ff037230 */ /* 0x002fc60000004100 */
[C---:B------:R-:W-:Y:S01]  /*7d90*/  FMUL.FTZ R32, R20.reuse, R28 ;  /* 0x0000001c14207220 */ /* 0x040fe20000410000 */
[-C--:B------:R-:W-:Y:S01]  /*7da0*/  FMUL.FTZ R20, R20, R26.reuse ;  /* 0x0000001a14147220 */ /* 0x080fe20000410000 */
[----:B------:R-:W-:Y:S02]  /*7db0*/  HADD2.F32 R8, -RZ, R8.H1_H1 ;  /* 0x30000008ff087230 */ /* 0x000fe40000004100 */
        /* <DEDUP_REMOVED lines=8> */
[----:B------:R-:W-:Y:S02]  /*7e40*/  HADD2.F32 R13, -RZ, R5.H0_H0 ;  /* 0x20000005ff0d7230 */ /* 0x000fe40000004100 */
[C---:B------:R-:W-:Y:S01]  /*7e50*/  FMUL.FTZ R34, R21.reuse, R26 ;  /* 0x0000001a15227220 */ /* 0x040fe20000410000 */
[----:B------:R-:W-:Y:S01]  /*7e60*/  FMUL.FTZ R21, R21, R20 ;  /* 0x0000001415157220 */ /* 0x000fe20000410000 */
[C---:B------:R-:W-:Y:S01]  /*7e70*/  FFMA.FTZ R31, R4.reuse, R27, -R31 ;  /* 0x0000001b041f7223 */ /* 0x040fe2000001081f */
[----:B------:R-:W-:Y:S01]  /*7e80*/  FFMA.FTZ R29, R4, R29, R3 ;  /* 0x0000001d041d7223 */ /* 0x000fe20000010003 */
[----:B------:R-:W-:-:S02]  /*7e90*/  HADD2.F32 R9, -RZ, R9.H1_H1 ;  /* 0x30000009ff097230 */ /* 0x000fc40000004100 */
[C---:B------:R-:W-:Y:S01]  /*7ea0*/  FFMA.FTZ R34, R13.reuse, R20, -R34 ;  /* 0x000000140d227223 */ /* 0x040fe20000010822 */
[----:B------:R-:W-:Y:S02]  /*7eb0*/  HADD2.F32 R8, -RZ, R45.H1_H1 ;  /* 0x3000002dff087230 */ /* 0x000fe40000004100 */
[----:B------:R-:W-:Y:S01]  /*7ec0*/  FFMA.FTZ R26, R13, R26, R21 ;  /* 0x0000001a0d1a7223 */ /* 0x000fe20000010015 */
[----:B------:R-:W-:Y:S02]  /*7ed0*/  HADD2.F32 R4, -RZ, R43.H1_H1 ;  /* 0x3000002bff047230 */ /* 0x000fe40000004100 */
[----:B------:R-:W-:Y:S02]  /*7ee0*/  HADD2.F32 R24, -RZ, R10.H0_H0 ;  /* 0x2000000aff187230 */ /* 0x000fe40000004100 */
[----:B------:R-:W-:Y:S02]  /*7ef0*/  HADD2.F32 R13, -RZ, R39.H0_H0 ;  /* 0x20000027ff0d7230 */ /* 0x000fe40000004100 */
[----:B------:R-:W-:-:S02]  /*7f00*/  HADD2.F32 R3, -RZ, R41.H0_H0 ;  /* 0x20000029ff037230 */ /* 0x000fc40000004100 */
[C---:B------:R-:W-:Y:S01]  /*7f10*/  FMUL.FTZ R20, R9.reuse, R8 ;  /* 0x0000000809147220 */ /* 0x040fe20000410000 */
[----:B------:R-:W-:Y:S02]  /*7f20*/  HADD2.F32 R5, -RZ, R5.H1_H1 ;  /* 0x30000005ff057230 */ /* 0x000fe40000004100 */
[----:B------:R-:W-:Y:S01]  /*7f30*/  FMUL.FTZ R36, R9, R4 ;  /* 0x0000000409247220 */ /* 0x000fe20000410000 */
[----:B------:R-:W-:Y:S02]  /*7f40*/  HADD2.F32 R14, -RZ, R6.H0_H0 ;  /* 0x20000006ff0e7230 */ /* 0x000fe40000004100 */
[C---:B------:R-:W-:Y:S01]  /*7f50*/  FMUL.FTZ R35, R24.reuse, R13 ;  /* 0x0000000d18237220 */ /* 0x040fe20000410000 */
[----:B------:R-:W-:Y:S02]  /*7f60*/  HADD2.F32 R10, -RZ, R10.H1_H1 ;  /* 0x3000000aff0a7230 */ /* 0x000fe40000004100 */
[----:B------:R-:W-:Y:S01]  /*7f70*/  FMUL.FTZ R24, R24, R3 ;  /* 0x0000000318187220 */ /* 0x000fe20000410000 */
[----:B------:R-:W-:-:S02]  /*7f80*/  HADD2.F32 R21, -RZ, R46.H0_H0 ;  /* 0x2000002eff157230 */ /* 0x000fc40000004100 */
[----:B------:R-:W-:Y:S02]  /*7f90*/  HADD2.F32 R9, -RZ, R44.H0_H0 ;  /* 0x2000002cff097230 */ /* 0x000fe40000004100 */
[C---:B------:R-:W-:Y:S01]  /*7fa0*/  FFMA.FTZ R27, R5.reuse, R4, -R20 ;  /* 0x00000004051b7223 */ /* 0x040fe20000010814 */
[----:B------:R-:W-:Y:S01]  /*7fb0*/  FFMA.FTZ R33, R5, R8, R36 ;  /* 0x0000000805217223 */ /* 0x000fe20000010024 */
[----:B------:R-:W-:Y:S01]  /*7fc0*/  FFMA.FTZ R35, R14, R3, -R35 ;  /* 0x000000030e237223 */ /* 0x000fe20000010823 */
[----:B------:R-:W-:Y:S02]  /*7fd0*/  HADD2.F32 R6, -RZ, R6.H1_H1 ;  /* 0x30000006ff067230 */ /* 0x000fe40000004100 */
[----:B------:R-:W-:Y:S01]  /*7fe0*/  FMUL.FTZ R5, R10, R21 ;  /* 0x000000150a057220 */ /* 0x000fe20000410000 */
[--C-:B------:R-:W-:Y:S02]  /*7ff0*/  HADD2.F32 R25, -RZ, R11.reuse.H0_H0 ;  /* 0x2000000bff197230 */ /* 0x100fe40000004100 */
[----:B------:R-:W-:Y:S01]  /*8000*/  FFMA.FTZ R24, R14, R13, R24 ;  /* 0x0000000d0e187223 */ /* 0x000fe20000010018 */
[----:B------:R-:W-:Y:S01]  /*8010*/  FMUL.FTZ R3, R10, R9 ;  /* 0x000000090a037220 */ /* 0x000fe20000410000 */
[----:B------:R-:W-:-:S02]  /*8020*/  HADD2.F32 R11, -RZ, R11.H1_H1 ;  /* 0x3000000bff0b7230 */ /* 0x000fc40000004100 */
[----:B------:R-:W-:Y:S02]  /*8030*/  HADD2.F32 R10, -RZ, R39.H1_H1 ;  /* 0x30000027ff0a7230 */ /* 0x000fe40000004100 */
[----:B------:R-:W-:Y:S02]  /*8040*/  HADD2.F32 R14, -RZ, R46.H1_H1 ;  /* 0x3000002eff0e7230 */ /* 0x000fe40000004100 */
[----:B------:R-:W-:Y:S02]  /*8050*/  HADD2.F32 R4, -RZ, R41.H1_H1 ;  /* 0x30000029ff047230 */ /* 0x000fe40000004100 */
[----:B------:R-:W-:Y:S02]  /*8060*/  HADD2.F32 R8, -RZ, R44.H1_H1 ;  /* 0x3000002cff087230 */ /* 0x000fe40000004100 */
[C---:B------:R-:W-:Y:S01]  /*8070*/  FFMA.FTZ R20, R6.reuse, R9, -R5 ;  /* 0x0000000906147223 */ /* 0x040fe20000010805 */
[--C-:B------:R-:W-:Y:S02]  /*8080*/  HADD2.F32 R15, -RZ, R7.reuse.H0_H0 ;  /* 0x20000007ff0f7230 */ /* 0x100fe40000004100 */
[----:B------:R-:W-:Y:S01]  /*8090*/  FFMA.FTZ R3, R6, R21, R3 ;  /* 0x0000001506037223 */ /* 0x000fe20000010003 */
[----:B------:R-:W-:-:S02]  /*80a0*/  HADD2.F32 R7, -RZ, R7.H1_H1 ;  /* 0x30000007ff077230 */ /* 0x000fc40000004100 */
[----:B------:R-:W-:Y:S01]  /*80b0*/  FMUL.FTZ R6, R25, R10 ;  /* 0x0000000a19067220 */ /* 0x000fe20000410000 */
[----:B------:R-:W-:Y:S01]  /*80c0*/  FMUL.FTZ R36, R11, R14 ;  /* 0x0000000e0b247220 */ /* 0x000fe20000410000 */
[----:B------:R-:W-:Y:S01]  /*80d0*/  FMUL.FTZ R25, R25, R4 ;  /* 0x0000000419197220 */ /* 0x000fe20000410000 */
[----:B------:R-:W-:Y:S01]  /*80e0*/  FMUL.FTZ R5, R11, R8 ;  /* 0x000000080b057220 */ /* 0x000fe20000410000 */
[----:B------:R-:W-:Y:S01]  /*80f0*/  FFMA.FTZ R11, R15, R4, -R6 ;  /* 0x000000040f0b7223 */ /* 0x000fe20000010806 */
[----:B------:R-:W-:Y:S01]  /*8100*/  FFMA.FTZ R36, R7, R8, -R36 ;  /* 0x0000000807247223 */ /* 0x000fe20000010824 */
[----:B------:R-:W-:Y:S01]  /*8110*/  FFMA.FTZ R25, R15, R10, R25 ;  /* 0x0000000a0f197223 */ /* 0x000fe20000010019 */
[----:B------:R-:W-:Y:S01]  /*8120*/  FFMA.FTZ R14, R7, R14, R5 ;  /* 0x0000000e070e7223 */ /* 0x000fe20000010005 */
[----:B------:R-:W-:Y:S02]  /*8130*/  F2FP.F16.F32.PACK_AB R4, R31, R32 ;  /* 0x000000201f04723e */ /* 0x000fe400000000ff */
[----:B------:R-:W-:-:S02]  /*8140*/  F2FP.F16.F32.PACK_AB R5, R27, R34 ;  /* 0x000000221b05723e */ /* 0x000fc400000000ff */
[----:B------:R-:W-:Y:S02]  /*8150*/  F2FP.F16.F32.PACK_AB R6, R20, R35 ;  /* 0x000000231406723e */ /* 0x000fe400000000ff */
[----:B------:R-:W-:Y:S02]  /*8160*/  F2FP.F16.F32.PACK_AB R7, R36, R11 ;  /* 0x0000000b2407723e */ /* 0x000fe400000000ff */
[----:B------:R-:W-:Y:S02]  /*8170*/  F2FP.F16.F32.PACK_AB R8, R29, R28 ;  /* 0x0000001c1d08723e */ /* 0x000fe400000000ff */
[----:B------:R-:W-:Y:S02]  /*8180*/  F2FP.F16.F32.PACK_AB R9, R33, R26 ;  /* 0x0000001a2109723e */ /* 0x000fe400000000ff */
[----:B------:R-:W-:Y:S02]  /*8190*/  F2FP.F16.F32.PACK_AB R10, R3, R24 ;  /* 0x00000018030a723e */ /* 0x000fe400000000ff */
[----:B------:R-:W-:Y:S01]  /*81a0*/  F2FP.F16.F32.PACK_AB R11, R14, R25 ;  /* 0x000000190e0b723e */ /* 0x000fe200000000ff */
[----:B------:R1:W-:Y:S04]  /*81b0*/  STS.128 [R37+0x18400], R4 ;  /* 0x0184000425007388 */ /* 0x0003e80000000c00 */
[----:B------:R1:W-:Y:S02]  /*81c0*/  STS.128 [R38+0x18400], R8 ;  /* 0x0184000826007388 */ /* 0x0003e40000000c00 */
.L_x_1485:
[----:B------:R-:W-:Y:S05]  /*81d0*/  BSYNC B1 ;  /* 0x0000000000017941 */ /* 0x000fea0003800000 */
.L_x_1484:
[----:B------:R-:W-:Y:S05]  /*81e0*/  @P0 BRA `(.L_x_1476) ;  /* 0x0000000400600947 */ /* 0x000fea0003800000 */
[----:B------:R-:W2:Y:S01]  /*81f0*/  LDL R3, [R1+0x58] ;  /* 0x0000580001037983 */ /* 0x000ea20000100800 */
[C---:B-1----:R-:W-:Y:S02]  /*8200*/  VIADD R4, R204.reuse, 0x40 ;  /* 0x00000040cc047836 */ /* 0x042fe40000000000 */
[----:B------:R-:W-:Y:S01]  /*8210*/  VIADD R5, R204, 0x40 ;  /* 0x00000040cc057836 */ /* 0x000fe20000000000 */
[----:B---3--:R-:W3:Y:S02]  /*8220*/  LDL R47, [R1+0x74] ;  /* 0x00007400012f7983 */ /* 0x008ee40000100800 */
[----:B------:R-:W-:Y:S01]  /*8230*/  SHF.L.U32 R4, R4, 0x6, RZ ;  /* 0x0000000604047819 */ /* 0x000fe200000006ff */
[----:B------:R-:W-:-:S03]  /*8240*/  IMAD.SHL.U32 R5, R5, 0x40, RZ ;  /* 0x0000004005057824 */ /* 0x000fc600078e00ff */
[----:B------:R-:W-:Y:S02]  /*8250*/  LOP3.LUT R4, R4, 0x1c0, RZ, 0xc0, !PT ;  /* 0x000001c004047812 */ /* 0x000fe400078ec0ff */
[----:B------:R-:W-:Y:S02]  /*8260*/  LOP3.LUT R5, R5, 0x1c0, RZ, 0xc0, !PT ;  /* 0x000001c005057812 */ /* 0x000fe400078ec0ff */
[----:B------:R-:W-:-:S04]  /*8270*/  SHF.R.U32.HI R4, RZ, 0x3, R4 ;  /* 0x00000003ff047819 */ /* 0x000fc80000011604 */
[----:B------:R-:W-:Y:S01]  /*8280*/  LOP3.LUT R0, R4, R0, R5, 0x1e, !PT ;  /* 0x0000000004007212 */ /* 0x000fe200078e1e05 */
[----:B------:R-:W-:Y:S02]  /*8290*/  HADD2.F32 R29, -RZ, R40.H0_H0 ;  /* 0x20000028ff1d7230 */ /* 0x000fe40000004100 */
[----:B------:R-:W-:Y:S02]  /*82a0*/  HADD2.F32 R27, -RZ, R42.H0_H0 ;  /* 0x2000002aff1b7230 */ /* 0x000fe40000004100 */
[----:B------:R-:W-:Y:S02]  /*82b0*/  HADD2.F32 R32, -RZ, R45.H0_H0 ;  /* 0x2000002dff207230 */ /* 0x000fe40000004100 */
[----:B------:R-:W-:Y:S02]  /*82c0*/  HADD2.F32 R28, -RZ, R43.H0_H0 ;  /* 0x2000002bff1c7230 */ /* 0x000fe40000004100 */
[----:B------:R-:W-:Y:S02]  /*82d0*/  HADD2.F32 R31, -RZ, R40.H1_H1 ;  /* 0x30000028ff1f7230 */ /* 0x000fe40000004100 */
[----:B------:R-:W-:-:S02]  /*82e0*/  HADD2.F32 R33, -RZ, R45.H1_H1 ;  /* 0x3000002dff217230 */ /* 0x000fc40000004100 */
[--C-:B------:R-:W-:Y:S02]  /*82f0*/  HADD2.F32 R38, -RZ, R46.reuse.H0_H0 ;  /* 0x2000002eff267230 */ /* 0x100fe40000004100 */
[----:B------:R-:W-:Y:S02]  /*8300*/  HADD2.F32 R34, -RZ, R41.H0_H0 ;  /* 0x20000029ff227230 */ /* 0x000fe40000004100 */
[--C-:B------:R-:W-:Y:S02]  /*8310*/  HADD2.F32 R36, -RZ, R39.reuse.H0_H0 ;  /* 0x20000027ff247230 */ /* 0x100fe40000004100 */
[----:B------:R-:W-:Y:S02]  /*8320*/  HADD2.F32 R35, -RZ, R39.H1_H1 ;  /* 0x30000027ff237230 */ /* 0x000fe40000004100 */
[----:B------:R-:W-:Y:S02]  /*8330*/  HADD2.F32 R37, -RZ, R46.H1_H1 ;  /* 0x3000002eff257230 */ /* 0x000fe40000004100 */
[----:B--2---:R-:W-:-:S04]  /*8340*/  IMAD.IADD R0, R3, 0x1, R0 ;  /* 0x0000000103007824 */ /* 0x004fc800078e0200 */
[----:B------:R-:W-:Y:S01]  /*8350*/  IMAD R0, R0, 0x2, R19 ;  /* 0x0000000200007824 */ /* 0x000fe200078e0213 */
[----:B---3--:R-:W-:Y:S04]  /*8360*/  LDS.128 R4, [R47+0x18400] ;  /* 0x018400002f047984 */ /* 0x008fe80000000c00 */
[----:B------:R-:W0:Y:S02]  /*8370*/  LDS.128 R8, [R0+0x18400] ;  /* 0x0184000000087984 */ /* 0x000e240000000c00 */
[----:B0-----:R-:W-:Y:S02]  /*8380*/  HADD2.F32 R20, -RZ, R8.H0_H0 ;  /* 0x20000008ff147230 */ /* 0x001fe40000004100 */
[----:B------:R-:W-:Y:S02]  /*8390*/  HADD2.F32 R3, -RZ, R4.H0_H0 ;  /* 0x20000004ff037230 */ /* 0x000fe40000004100 */
[----:B------:R-:W-:-:S02]  /*83a0*/  HADD2.F32 R8, -RZ, R8.H1_H1 ;  /* 0x30000008ff087230 */ /* 0x000fc40000004100 */
[-C--:B------:R-:W-:Y:S01]  /*83b0*/  FMUL.FTZ R26, R29, R20.reuse ;  /* 0x000000141d1a7220 */ /* 0x080fe20000410000 */
[C---:B------:R-:W-:Y:S01]  /*83c0*/  FMUL.FTZ R20, R27.reuse, R20 ;  /* 0x000000141b147220 */ /* 0x040fe20000410000 */
[----:B------:R-:W-:Y:S02]  /*83d0*/  HADD2.F32 R21, -RZ, R9.H0_H0 ;  /* 0x20000009ff157230 */ /* 0x000fe40000004100 */
[----:B------:R-:W-:Y:S02]  /*83e0*/  HADD2.F32 R4, -RZ, R4.H1_H1 ;  /* 0x30000004ff047230 */ /* 0x000fe40000004100 */
[-C--:B------:R-:W-:Y:S01]  /*83f0*/  FFMA.FTZ R26, R27, R3.reuse, -R26 ;  /* 0x000000031b1a7223 */ /* 0x080fe2000001081a */
[----:B------:R-:W-:Y:S01]  /*8400*/  FFMA.FTZ R20, R29, R3, R20 ;  /* 0x000000031d147223 */ /* 0x000fe20000010014 */
[-C--:B------:R-:W-:Y:S01]  /*8410*/  FMUL.FTZ R27, R32, R8.reuse ;  /* 0x00000008201b7220 */ /* 0x080fe20000410000 */
[----:B------:R-:W-:Y:S02]  /*8420*/  HADD2.F32 R29, -RZ, R42.H1_H1 ;  /* 0x3000002aff1d7230 */ /* 0x000fe40000004100 */
[----:B------:R-:W-:Y:S01]  /*8430*/  FMUL.FTZ R3, R28, R8 ;  /* 0x000000081c037220 */ /* 0x000fe20000410000 */
[----:B------:R-:W-:-:S02]  /*8440*/  HADD2.F32 R13, -RZ, R5.H0_H0 ;  /* 0x20000005ff0d7230 */ /* 0x000fc40000004100 */
[-C--:B------:R-:W-:Y:S01]  /*8450*/  FMUL.FTZ R8, R31, R21.reuse ;  /* 0x000000151f087220 */ /* 0x080fe20000410000 */
[-C--:B------:R-:W-:Y:S01]  /*8460*/  FFMA.FTZ R27, R28, R4.reuse, -R27 ;  /* 0x000000041c1b7223 */ /* 0x080fe2000001081b */
[----:B------:R-:W-:Y:S02]  /*8470*/  HADD2.F32 R9, -RZ, R9.H1_H1 ;  /* 0x30000009ff097230 */ /* 0x000fe40000004100 */
[C---:B------:R-:W-:Y:S01]  /*8480*/  FMUL.FTZ R28, R29.reuse, R21 ;  /* 0x000000151d1c7220 */ /* 0x040fe20000410000 */
[----:B------:R-:W-:Y:S01]  /*8490*/  FFMA.FTZ R21, R29, R13, -R8 ;  /* 0x0000000d1d157223 */ /* 0x000fe20000010808 */
[----:B------:R-:W-:Y:S02]  /*84a0*/  HADD2.F32 R29, -RZ, R43.H1_H1 ;  /* 0x3000002bff1d7230 */ /* 0x000fe40000004100 */
[----:B------:R-:W-:Y:S01]  /*84b0*/  FFMA.FTZ R3, R32, R4, R3 ;  /* 0x0000000420037223 */ /* 0x000fe20000010003 */
[----:B------:R-:W-:Y:S02]  /*84c0*/  HADD2.F32 R5, -RZ, R5.H1_H1 ;  /* 0x30000005ff057230 */ /* 0x000fe40000004100 */
[----:B------:R-:W-:Y:S01]  /*84d0*/  FMUL.FTZ R4, R33, R9 ;  /* 0x0000000921047220 */ /* 0x000fe20000410000 */
[----:B------:R-:W-:-:S02]  /*84e0*/  HADD2.F32 R24, -RZ, R10.H0_H0 ;  /* 0x2000000aff187230 */ /* 0x000fc40000004100 */
[C---:B------:R-:W-:Y:S01]  /*84f0*/  FMUL.FTZ R8, R29.reuse, R9 ;  /* 0x000000091d087220 */ /* 0x040fe20000410000 */
[----:B------:R-:W-:Y:S02]  /*8500*/  HADD2.F32 R10, -RZ, R10.H1_H1 ;  /* 0x3000000aff0a7230 */ /* 0x000fe40000004100 */
[-C--:B------:R-:W-:Y:S01]  /*8510*/  FFMA.FTZ R32, R29, R5.reuse, -R4 ;  /* 0x000000051d207223 */ /* 0x080fe20000010804 */
[----:B------:R-:W-:Y:S02]  /*8520*/  HADD2.F32 R14, -RZ, R6.H0_H0 ;  /* 0x20000006ff0e7230 */ /* 0x000fe40000004100 */
[----:B------:R-:W-:Y:S01]  /*8530*/  FFMA.FTZ R9, R33, R5, R8 ;  /* 0x0000000521097223 */ /* 0x000fe20000010008 */
[----:B------:R-:W-:Y:S02]  /*8540*/  HADD2.F32 R4, -RZ, R44.H0_H0 ;  /* 0x2000002cff047230 */ /* 0x000fe40000004100 */
[----:B------:R-:W-:Y:S01]  /*8550*/  FMUL.FTZ R5, R38, R10 ;  /* 0x0000000a26057220 */ /* 0x000fe20000410000 */
[----:B------:R-:W-:-:S02]  /*8560*/  HADD2.F32 R6, -RZ, R6.H1_H1 ;  /* 0x30000006ff067230 */ /* 0x000fc40000004100 */
[----:B------:R-:W-:Y:S01]  /*8570*/  FFMA.FTZ R28, R31, R13, R28 ;  /* 0x0000000d1f1c7223 */ /* 0x000fe2000001001c */
[--C-:B------:R-:W-:Y:S02]  /*8580*/  HADD2.F32 R25, -RZ, R11.reuse.H0_H0 ;  /* 0x2000000bff197230 */ /* 0x100fe40000004100 */
[----:B------:R-:W-:Y:S01]  /*8590*/  FMUL.FTZ R31, R4, R10 ;  /* 0x0000000a041f7220 */ /* 0x000fe20000410000 */
[----:B------:R-:W-:Y:S02]  /*85a0*/  HADD2.F32 R11, -RZ, R11.H1_H1 ;  /* 0x3000000bff0b7230 */ /* 0x000fe40000004100 */
[-C--:B------:R-:W-:Y:S01]  /*85b0*/  FMUL.FTZ R13, R36, R24.reuse ;  /* 0x00000018240d7220 */ /* 0x080fe20000410000 */
[----:B------:R-:W-:Y:S01]  /*85c0*/  FMUL.FTZ R29, R34, R24 ;  /* 0x00000018221d7220 */ /* 0x000fe20000410000 */
[----:B------:R-:W-:Y:S01]  /*85d0*/  FFMA.FTZ R10, R4, R6, -R5 ;  /* 0x00000006040a7223 */ /* 0x000fe20000010805 */
[----:B------:R-:W-:Y:S02]  /*85e0*/  HADD2.F32 R5, -RZ, R41.H1_H1 ;  /* 0x30000029ff057230 */ /* 0x000fe40000004100 */
[----:B------:R-:W-:-:S02]  /*85f0*/  HADD2.F32 R33, -RZ, R44.H1_H1 ;  /* 0x3000002cff217230 */ /* 0x000fc40000004100 */
[-C--:B------:R-:W-:Y:S01]  /*8600*/  FFMA.FTZ R13, R34, R14.reuse, -R13 ;  /* 0x0000000e220d7223 */ /* 0x080fe2000001080d */
[--C-:B------:R-:W-:Y:S02]  /*8610*/  HADD2.F32 R15, -RZ, R7.reuse.H0_H0 ;  /* 0x20000007ff0f7230 */ /* 0x100fe40000004100 */
[----:B------:R-:W-:Y:S01]  /*8620*/  FFMA.FTZ R29, R36, R14, R29 ;  /* 0x0000000e241d7223 */ /* 0x000fe2000001001d */
[----:B------:R-:W-:Y:S02]  /*8630*/  HADD2.F32 R7, -RZ, R7.H1_H1 ;  /* 0x30000007ff077230 */ /* 0x000fe40000004100 */
[----:B------:R-:W-:Y:S01]  /*8640*/  FFMA.FTZ R14, R38, R6, R31 ;  /* 0x00000006260e7223 */ /* 0x000fe2000001001f */
        /* <DEDUP_REMOVED lines=18> */
.L_x_1476:
[----:B------:R-:W-:Y:S05]  /*8770*/  BSYNC B0 ;  /* 0x0000000000007941 */ /* 0x000fea0003800000 */
.L_x_1465:
[----:B------:R-:W-:Y:S01]  /*8780*/  @!PT LDS RZ, [RZ] ;  /* 0x00000000fffff984 */ /* 0x000fe20000000800 */
[----:B------:R-:W-:Y:S01]  /*8790*/  @!PT LDS RZ, [RZ] ;  /* 0x00000000fffff984 */ /* 0x000fe20000000800 */
[----:B------:R-:W-:Y:S01]  /*87a0*/  @!PT LDS RZ, [RZ] ;  /* 0x00000000fffff984 */ /* 0x000fe20000000800 */
[----:B------:R-:W-:Y:S01]  /*87b0*/  @!PT LDS RZ, [RZ] ;  /* 0x00000000fffff984 */ /* 0x000fe20000000800 */
[----:B------:R5:W-:Y:S06]  /*87c0*/  MEMBAR.ALL.CTA ;  /* 0x0000000000007992 */ /* 0x000bec0000008000 */
[----:B-----5:R-:W5:Y:S01]  /*87d0*/  FENCE.VIEW.ASYNC.S ;  /* 0x00000000000073c6 */ /* 0x020f620000000000 */
[----:B------:R-:W-:Y:S05]  /*87e0*/  WARPSYNC.ALL ;  /* 0x0000000000007948 */ /* 0x000fea0003800000 */
[----:B-----5:R-:W-:Y:S06]  /*87f0*/  BAR.SYNC.DEFER_BLOCKING 0xd, 0x100 ;  /* 0x0344000000007b1d */ /* 0x020fec0000010000 */
.L_x_1462:
[----:B012---:R-:W0:Y:S01]  /*8800*/  S2R R0, SR_TID.X ;  /* 0x0000000000007919 */ /* 0x007e220000002100 */
[----:B------:R-:W-:Y:S01]  /*8810*/  ISETP.NE.AND P0, PT, R209, 0x3, PT ;  /* 0x00000003d100780c */ /* 0x000fe20003f05270 */
[----:B------:R-:W-:Y:S05]  /*8820*/  WARPSYNC.ALL ;  /* 0x0000000000007948 */ /* 0x000fea0003800000 */
[----:B0-----:R-:W-:-:S05]  /*8830*/  SHF.R.U32.HI R0, RZ, 0x7, R0 ;  /* 0x00000007ff007819 */ /* 0x001fca0000011600 */
[----:B------:R-:W-:-:S05]  /*8840*/  VIADD R72, R0, 0x8 ;  /* 0x0000000800487836 */ /* 0x000fca0000000000 */
[----:B------:R0:W-:Y:S06]  /*8850*/  BAR.SYNC.DEFER_BLOCKING R72, 0x100 ;  /* 0x000400480000751d */ /* 0x0001ec0000010000 */
[----:B------:R-:W-:Y:S05]  /*8860*/  @!P0 BRA `(.L_x_1486) ;  /* 0x0000000000048947 */ /* 0x000fea0003800000 */
[----:B------:R-:W-:Y:S01]  /*8870*/  BPT.TRAP 0x1 ;  /* 0x000000040000795c */ /* 0x000fe20000300000 */
.L_x_1486:
[----:B------:R-:W-:Y:S01]  /*8880*/  IMAD R3, R205, 0x8, R19 ;  /* 0x00000008cd037824 */ /* 0x000fe200078e0213 */
[----:B------:R-:W-:-:S04]  /*8890*/  SHF.L.U32 R6, R216, 0x1f, RZ ;  /* 0x0000001fd8067819 */ /* 0x000fc800000006ff */
[----:B------:R1:W2:Y:S01]  /*88a0*/  SYNCS.PHASECHK.TRANS64.TRYWAIT P1, [R3+URZ+0x32430], R6 ;  /* 0x03243006030075a7 */ /* 0x0002a2000802017f */
[----:B------:R-:W-:Y:S05]  /*88b0*/  @!P0 BRA `(.L_x_1487) ;  /* 0x0000000000048947 */ /* 0x000fea0003800000 */
[----:B------:R-:W-:Y:S01]  /*88c0*/  BPT.TRAP 0x1 ;  /* 0x000000040000795c */ /* 0x000fe20000300000 */
.L_x_1487:
[----:B------:R-:W-:-:S05]  /*88d0*/  VIADD R0, R19, 0x1c400 ;  /* 0x0001c40013007836 */ /* 0x000fca0000000000 */
[----:B------:R-:W-:-:S04]  /*88e0*/  SHF.R.U32.HI R0, RZ, 0x4, R0 ;  /* 0x00000004ff007819 */ /* 0x000fc80000011600 */
[----:B------:R-:W-:Y:S01]  /*88f0*/  LOP3.LUT R0, R0, 0x3fff, RZ, 0xc0, !PT ;  /* 0x00003fff00007812 */ /* 0x000fe200078ec0ff */
[----:B--2---:R-:W-:Y:S06]  /*8900*/  @P1 BRA `(.L_x_1488) ;  /* 0x0000000000081947 */ /* 0x004fec0003800000 */
[----:B------:R-:W2:Y:S02]  /*8910*/  SYNCS.PHASECHK.TRANS64.TRYWAIT P1, [R3+URZ+0x32430], R6 ;  /* 0x03243006030075a7 */ /* 0x000ea4000802017f */
[----:B--2---:R-:W-:Y:S05]  /*8920*/  @!P1 BRA `(.L_x_1489) ;  /* 0x00000108003c9947 */ /* 0x004fea0003800000 */
.L_x_1488:
[----:B------:R-:W-:Y:S05]  /*8930*/  WARPSYNC.ALL ;  /* 0x0000000000007948 */ /* 0x000fea0003800000 */
[----:B------:R-:W-:Y:S02]  /*8940*/  LOP3.LUT R21, R0, 0x10000, RZ, 0xfc, !PT ;  /* 0x0001000000157812 */ /* 0x000fe400078efcff */
[----:B------:R-:W-:-:S03]  /*8950*/  LEA R30, R30, R19, 0xd ;  /* 0x000000131e1e7211 */ /* 0x000fc600078e68ff */
[----:B------:R-:W-:Y:S01]  /*8960*/  IMAD R4, R205, 0x300, R21 ;  /* 0x00000300cd047824 */ /* 0x000fe200078e0215 */
[----:B------:R-:W-:Y:S01]  /*8970*/  UMOV UR9, 0x40000040 ;  /* 0x4000004000097882 */ /* 0x000fe20000000000 */
[----:B------:R-:W-:Y:S01]  /*8980*/  IMAD.MOV.U32 R5, RZ, RZ, 0x40000040 ;  /* 0x40000040ff057424 */ /* 0x000fe200078e00ff */
[----:B------:R-:W-:Y:S01]  /*8990*/  R2UR UR4, R30 ;  /* 0x000000001e0472ca */ /* 0x000fe200000e0000 */
[C---:B------:R-:W-:Y:S01]  /*89a0*/  VIADD R8, R4.reuse, 0x2 ;  /* 0x0000000204087836 */ /* 0x040fe20000000000 */
[----:B------:R-:W-:Y:S01]  /*89b0*/  R2UR UR10, R4 ;  /* 0x00000000040a72ca */ /* 0x000fe200000e0000 */
[----:B---345:R-:W-:Y:S01]  /*89c0*/  WARPGROUP.ARRIVE ;  /* 0x00000000000079c5 */ /* 0x038fe20000000000 */
[----:B------:R-:W-:Y:S01]  /*89d0*/  R2UR UR11, R5 ;  /* 0x00000000050b72ca */ /* 0x000fe200000e0000 */
[----:B------:R-:W-:Y:S01]  /*89e0*/  IMAD.MOV.U32 R9, RZ, RZ, 0x40000040 ;  /* 0x40000040ff097424 */ /* 0x000fe200078e00ff */
[----:B------:R-:W-:Y:S01]  /*89f0*/  SHF.L.U32 R12, R12, 0x1f, RZ ;  /* 0x0000001f0c0c7819 */ /* 0x000fe200000006ff */
[----:B------:R-:W-:Y:S01]  /*8a00*/  IMAD.U32 R11, RZ, RZ, UR9 ;  /* 0x00000009ff0b7e24 */ /* 0x000fe2000f8e00ff */
[----:B------:R-:W-:Y:S01]  /*8a10*/  BSSY B0, `(.L_x_1490) ;  /* 0x0000031000007945 */ /* 0x000fe20003800000 */
[----:B------:R-:W-:-:S04]  /*8a20*/  IMAD.MOV.U32 R5, RZ, RZ, 0x40000040 ;  /* 0x40000040ff057424 */ /* 0x000fc800078e00ff */
[----:B------:R-:W-:-:S04]  /*8a30*/  UIADD3 UR5, UR4, 0x18400, URZ ;  /* 0x0001840004057890 */ /* 0x000fc8000fffe03f */
[----:B------:R-:W-:-:S04]  /*8a40*/  USHF.R.U32.HI UR5, URZ, 0x4, UR5 ;  /* 0x000000043f057899 */ /* 0x000fc80008011605 */
[----:B------:R-:W-:-:S04]  /*8a50*/  ULOP3.LUT UR5, UR5, 0x3fff, URZ, 0xc0, !UPT ;  /* 0x00003fff05057892 */ /* 0x000fc8000f8ec03f */
[----:B------:R-:W-:-:S04]  /*8a60*/  ULOP3.LUT UR6, UR5, 0x10000, URZ, 0xfc, !UPT ;  /* 0x0001000005067892 */ /* 0x000fc8000f8efc3f */
[----:B------:R-:W-:-:S03]  /*8a70*/  UIADD3 UR5, UR6, 0x2, URZ ;  /* 0x0000000206057890 */ /* 0x000fc6000fffe03f */
[----:B------:R-:W-:Y:S02]  /*8a80*/  UMOV UR8, UR6 ;  /* 0x0000000600087c82 */ /* 0x000fe40008000000 */
[----:B------:R-:W-:Y:S01]  /*8a90*/  HGMMA.64x96x16.F32 R24, gdesc[UR8], RZ, !UPT, gsb0 ;  /* 0x01600000081879f0 */ /* 0x000fe2000c0008ff */
[----:B------:R-:W-:Y:S01]  /*8aa0*/  R2UR UR10, R8 ;  /* 0x00000000080a72ca */ /* 0x000fe200000e0000 */
[----:B------:R-:W-:Y:S01]  /*8ab0*/  IMAD.U32 R10, RZ, RZ, UR8 ;  /* 0x00000008ff0a7e24 */ /* 0x000fe2000f8e00ff */
[----:B------:R-:W-:Y:S01]  /*8ac0*/  R2UR UR11, R9 ;  /* 0x00000000090b72ca */ /* 0x000fe200000e0000 */
[----:B------:R-:W-:Y:S01]  /*8ad0*/  UMOV UR8, UR5 ;  /* 0x0000000500087c82 */ /* 0x000fe20008000000 */
[----:B------:R-:W-:Y:S01]  /*8ae0*/  UMOV UR9, 0x40000040 ;  /* 0x4000004000097882 */ /* 0x000fe20000000000 */
[----:B------:R-:W-:Y:S01]  /*8af0*/  IMAD.MOV.U32 R9, RZ, RZ, 0x40000040 ;  /* 0x40000040ff097424 */ /* 0x000fe200078e00ff */
[C---:B------:R-:W-:Y:S01]  /*8b00*/  IADD3 R8, R4.reuse, 0x4, RZ ;  /* 0x0000000404087810 */ /* 0x040fe20007ffe0ff */
[----:B------:R-:W-:Y:S01]  /*8b10*/  UIADD3 UR5, UR6, 0x4, URZ ;  /* 0x0000000406057890 */ /* 0x000fe2000fffe03f */
[----:B------:R3:W-:Y:S01]  /*8b20*/  STL.64 [R1+0x50], R10 ;  /* 0x0000500a01007387 */ /* 0x0007e20000100a00 */
[----:B------:R-:W-:-:S02]  /*8b30*/  VIADD R4, R4, 0x6 ;  /* 0x0000000604047836 */ /* 0x000fc40000000000 */
[----:B---3--:R-:W-:Y:S02]  /*8b40*/  IMAD.U32 R10, RZ, RZ, UR8 ;  /* 0x00000008ff0a7e24 */ /* 0x008fe4000f8e00ff */
[----:B------:R-:W-:-:S05]  /*8b50*/  IMAD.U32 R11, RZ, RZ, UR9 ;  /* 0x00000009ff0b7e24 */ /* 0x000fca000f8e00ff */
[----:B------:R3:W-:Y:S01]  /*8b60*/  STL.64 [R1+0x48], R10 ;  /* 0x0000480a01007387 */ /* 0x0007e20000100a00 */
[----:B------:R-:W-:Y:S02]  /*8b70*/  WARPGROUP.DEPBAR.LE gsb0, 0x0 ;  /* 0x00008000000079c5 */ /* 0x000fe40000010000 */
[----:B------:R-:W-:-:S06]  /*8b80*/  WARPGROUP.ARRIVE ;  /* 0x00000000000079c5 */ /* 0x000fcc0000000000 */
[----:B------:R-:W-:Y:S01]  /*8b90*/  HGMMA.64x96x16.F32 R24, gdesc[UR8], R24, gsb0 ;  /* 0x01600000081879f0 */ /* 0x000fe20008000818 */
[----:B------:R-:W-:Y:S01]  /*8ba0*/  R2UR UR10, R8 ;  /* 0x00000000080a72ca */ /* 0x000fe200000e0000 */
[----:B------:R-:W-:Y:S01]  /*8bb0*/  UMOV UR8, UR5 ;  /* 0x0000000500087c82 */ /* 0x000fe20008000000 */
[----:B------:R-:W-:Y:S01]  /*8bc0*/  R2UR UR11, R9 ;  /* 0x00000000090b72ca */ /* 0x000fe200000e0000 */
[----:B------:R-:W-:Y:S01]  /*8bd0*/  UMOV UR9, 0x40000040 ;  /* 0x4000004000097882 */ /* 0x000fe20000000000 */
[----:B------:R-:W-:Y:S01]  /*8be0*/  UIADD3 UR5, UR6, 0x6, URZ ;  /* 0x0000000606057890 */ /* 0x000fe2000fffe03f */
[----:B------:R-:W-:Y:S02]  /*8bf0*/  IMAD.U32 R8, RZ, RZ, UR8 ;  /* 0x00000008ff087e24 */ /* 0x000fe4000f8e00ff */
        /* <DEDUP_REMOVED lines=9> */
[----:B------:R-:W-:Y:S02]  /*8c90*/  IMAD.U32 R4, RZ, RZ, UR8 ;  /* 0x00000008ff047e24 */ /* 0x000fe4000f8e00ff */
[----:B------:R-:W-:-:S05]  /*8ca0*/  IMAD.U32 R5, RZ, RZ, UR9 ;  /* 0x00000009ff057e24 */ /* 0x000fca000f8e00ff */
[----:B------:R3:W-:Y:S01]  /*8cb0*/  STL.64 [R1+0x38], R4 ;  /* 0x0000380401007387 */ /* 0x0007e20000100a00 */
[----:B------:R-:W-:Y:S02]  /*8cc0*/  WARPGROUP.DEPBAR.LE gsb0, 0x0 ;  /* 0x00008000000079c5 */ /* 0x000fe40000010000 */
[----:B------:R-:W-:-:S06]  /*8cd0*/  WARPGROUP.ARRIVE ;  /* 0x00000000000079c5 */ /* 0x000fcc0000000000 */
[----:B------:R-:W-:Y:S03]  /*8ce0*/  HGMMA.64x96x16.F32 R24, gdesc[UR8], R24, gsb0 ;  /* 0x01600000081879f0 */ /* 0x000fe60008000818 */
[----:B------:R-:W-:Y:S02]  /*8cf0*/  WARPGROUP.DEPBAR.LE gsb0, 0x0 ;  /* 0x00008000000079c5 */ /* 0x000fe40000010000 */
[----:B------:R-:W4:Y:S02]  /*8d00*/  SYNCS.PHASECHK.TRANS64.TRYWAIT P1, [R19+URZ+0x32410], R12 ;  /* 0x0324100c130075a7 */ /* 0x000f24000802017f */
[----:B---34-:R-:W-:Y:S05]  /*8d10*/  @!P1 BRA `(.L_x_1491) ;  /* 0x0000010400549947 */ /* 0x018fea0003800000 */
.L_x_1705:
[----:B------:R-:W-:Y:S05]  /*8d20*/  BSYNC B0 ;  /* 0x0000000000007941 */ /* 0x000fea0003800000 */
.L_x_1490:
[----:B------:R-:W-:Y:S05]  /*8d30*/  @!P0 BRA `(.L_x_1492) ;  /* 0x0000000000048947 */ /* 0x000fea0003800000 */
[----:B------:R-:W-:Y:S01]  /*8d40*/  BPT.TRAP 0x1 ;  /* 0x000000040000795c */ /* 0x000fe20000300000 */
.L_x_1492:
[----:B------:R4:W0:Y:S01]  /*8d50*/  SYNCS.PHASECHK.TRANS64.TRYWAIT P1, [R3+URZ+0x32450], R6 ;  /* 0x03245006030075a7 */ /* 0x000822000802017f */
[----:B------:R-:W-:Y:S05]  /*8d60*/  @!P0 BRA `(.L_x_1493) ;  /* 0x0000000000048947 */ /* 0x000fea0003800000 */
[----:B------:R-:W-:Y:S01]  /*8d70*/  BPT.TRAP 0x1 ;  /* 0x000000040000795c */ /* 0x000fe20000300000 */
.L_x_1493:
[----:B0-----:R-:W-:Y:S05]  /*8d80*/  @P1 BRA `(.L_x_1494) ;  /* 0x0000000000081947 */ /* 0x001fea0003800000 */
[----:B------:R-:W0:Y:S02]  /*8d90*/  SYNCS.PHASECHK.TRANS64.TRYWAIT P1, [R3+URZ+0x32450], R6 ;  /* 0x03245006030075a7 */ /* 0x000e24000802017f */
[----:B0-----:R-:W-:Y:S05]  /*8da0*/  @!P1 BRA `(.L_x_1495) ;  /* 0x0000010400449947 */ /* 0x001fea0003800000 */
.L_x_1494:
[----:B------:R-:W-:Y:S05]  /*8db0*/  WARPSYNC.ALL ;  /* 0x0000000000007948 */ /* 0x000fea0003800000 */
[----:B------:R-:W-:Y:S01]  /*8dc0*/  IADD3 R20, R19, 0x400, RZ ;  /* 0x0000040013147810 */ /* 0x000fe20007ffe0ff */
[----:B------:R-:W-:Y:S01]  /*8dd0*/  UIADD3 UR4, UR4, 0x22400, URZ ;  /* 0x0002240004047890 */ /* 0x000fe2000fffe03f */
[----:B------:R-:W-:Y:S01]  /*8de0*/  IMAD.MOV.U32 R5, RZ, RZ, 0x40000040 ;  /* 0x40000040ff057424 */ /* 0x000fe200078e00ff */
[----:B------:R-:W-:Y:S01]  /*8df0*/  WARPGROUP.ARRIVE ;  /* 0x00000000000079c5 */ /* 0x000fe20000000000 */
[----:B------:R-:W-:Y:S01]  /*8e00*/  SHF.R.U32.HI R20, RZ, 0x4, R20 ;  /* 0x00000004ff147819 */ /* 0x000fe20000011614 */
[----:B------:R-:W-:Y:S01]  /*8e10*/  USHF.R.U32.HI UR4, URZ, 0x4, UR4 ;  /* 0x000000043f047899 */ /* 0x000fe20008011604 */
[----:B------:R-:W-:Y:S01]  /*8e20*/  IMAD.MOV.U32 R7, RZ, RZ, 0x40000040 ;  /* 0x40000040ff077424 */ /* 0x000fe200078e00ff */
[----:B------:R-:W-:Y:S01]  /*8e30*/  R2UR UR11, R5 ;  /* 0x00000000050b72ca */ /* 0x000fe200000e0000 */
[----:B------:R-:W-:Y:S01]  /*8e40*/  UMOV UR9, 0x40000040 ;  /* 0x4000004000097882 */ /* 0x000fe20000000000 */
[----:B------:R-:W-:Y:S01]  /*8e50*/  LOP3.LUT R20, R20, 0x3fff, RZ, 0xc0, !PT ;  /* 0x00003fff14147812 */ /* 0x000fe200078ec0ff */
[----:B------:R-:W-:Y:S01]  /*8e60*/  ULOP3.LUT UR4, UR4, 0x3fff, URZ, 0xc0, !UPT ;  /* 0x00003fff04047892 */ /* 0x000fe2000f8ec03f */
[----:B------:R-:W-:Y:S01]  /*8e70*/  IMAD.U32 R9, RZ, RZ, UR9 ;  /* 0x00000009ff097e24 */ /* 0x000fe2000f8e00ff */
[----:B------:R-:W-:Y:S01]  /*8e80*/  UMOV UR57, 0x40000040 ;  /* 0x4000004000397882 */ /* 0x000fe20000000000 */
[----:B------:R-:W-:Y:S01]  /*8e90*/  LOP3.LUT R223, R20, 0x10000, RZ, 0xfc, !PT ;  /* 0x0001000014df7812 */ /* 0x000fe200078efcff */
[----:B------:R-:W-:Y:S01]  /*8ea0*/  ULOP3.LUT UR4, UR4, 0x10000, URZ, 0xfc, !UPT ;  /* 0x0001000004047892 */ /* 0x000fe2000f8efc3f */
[----:B------:R-:W-:Y:S01]  /*8eb0*/  IMAD.MOV.U32 R5, RZ, RZ, 0x40000040 ;  /* 0x40000040ff057424 */ /* 0x000fe200078e00ff */
[----:B------:R-:W-:Y:S01]  /*8ec0*/  UMOV UR53, 0x40000040 ;  /* 0x4000004000357882 */ /* 0x000fe20000000000 */
[----:B------:R-:W-:Y:S01]  /*8ed0*/  UMOV UR49, 0x40000040 ;  /* 0x4000004000317882 */ /* 0x000fe20000000000 */
[----:B------:R-:W-:Y:S01]  /*8ee0*/  IMAD R4, R205, 0xc00, R223 ;  /* 0x00000c00cd047824 */ /* 0x000fe200078e02df */
[----:B------:R-:W-:Y:S01]  /*8ef0*/  UIADD3 UR5, UR4, 0x2, URZ ;  /* 0x0000000204057890 */ /* 0x000fe2000fffe03f */
[----:B------:R-:W-:Y:S01]  /*8f00*/  R2UR UR39, R5 ;  /* 0x00000000052772ca */ /* 0x000fe200000e0000 */
[----:B------:R-:W-:Y:S01]  /*8f10*/  UMOV UR8, UR4 ;  /* 0x0000000400087c82 */ /* 0x000fe20008000000 */
[C---:B-12-4-:R-:W-:Y:S01]  /*8f20*/  VIADD R6, R4.reuse, 0x2 ;  /* 0x0000000204067836 */ /* 0x056fe20000000000 */
[----:B------:R-:W-:Y:S01]  /*8f30*/  R2UR UR10, R4 ;  /* 0x00000000040a72ca */ /* 0x000fe200000e0000 */
[----:B------:R-:W-:Y:S01]  /*8f40*/  IMAD.U32 R8, RZ, RZ, UR8 ;  /* 0x00000008ff087e24 */ /* 0x000fe2000f8e00ff */
[----:B------:R-:W-:Y:S01]  /*8f50*/  UIADD3 UR56, UR4, 0x804, URZ ;  /* 0x0000080404387890 */ /* 0x000fe2000fffe03f */
[----:B------:R-:W0:Y:S01]  /*8f60*/  S2R R0, SR_TID.X ;  /* 0x0000000000007919 */ /* 0x000e220000002100 */
[----:B------:R-:W-:-:S02]  /*8f70*/  UIADD3 UR52, UR4, 0x806, URZ ;  /* 0x0000080604347890 */ /* 0x000fc4000fffe03f */
[----:B------:R-:W-:Y:S01]  /*8f80*/  UIADD3 UR48, UR4, 0xc00, URZ ;  /* 0x00000c0004307890 */ /* 0x000fe2000fffe03f */
[----:B------:R1:W-:Y:S01]  /*8f90*/  STL.64 [R1+0x30], R8 ;  /* 0x0000300801007387 */ /* 0x0003e20000100a00 */
[----:B------:R-:W-:Y:S01]  /*8fa0*/  UIADD3 UR44, UR4, 0xc02, URZ ;  /* 0x00000c02042c7890 */ /* 0x000fe2000fffe03f */
[----:B------:R-:W-:Y:S01]  /*8fb0*/  UMOV UR45, 0x40000040 ;  /* 0x40000040002d7882 */ /* 0x000fe20000000000 */
[----:B------:R-:W-:-:S03]  /*8fc0*/  UIADD3 UR40, UR4, 0xc04, URZ ;  /* 0x00000c0404287890 */ /* 0x000fc6000fffe03f */
[----:B------:R-:W-:Y:S01]  /*8fd0*/  HGMMA.64x96x16.F32 R24, gdesc[UR8], R24, gsb0 ;  /* 0x01600000081879f0 */ /* 0x000fe20008000818 */
[----:B------:R-:W-:Y:S01]  /*8fe0*/  R2UR UR10, R6 ;  /* 0x00000000060a72ca */ /* 0x000fe200000e0000 */
[----:B------:R-:W-:Y:S01]  /*8ff0*/  UMOV UR8, UR5 ;  /* 0x0000000500087c82 */ /* 0x000fe20008000000 */
[----:B------:R-:W-:Y:S01]  /*9000*/  R2UR UR11, R7 ;  /* 0x00000000070b72ca */ /* 0x000fe200000e0000 */
[----:B------:R-:W-:Y:S01]  /*9010*/  UMOV UR9, 0x40000040 ;  /* 0x4000004000097882 */ /* 0x000fe20000000000 */
[----:B------:R-:W-:Y:S01]  /*9020*/  IMAD.MOV.U32 R7, RZ, RZ, 0x40000040 ;  /* 0x40000040ff077424 */ /* 0x000fe200078e00ff */
[----:B------:R-:W-:Y:S01]  /*9030*/  IADD3 R6, R4, 0x4, RZ ;  /* 0x0000000404067810 */ /* 0x000fe20007ffe0ff */
[----:B------:R-:W-:Y:S01]  /*9040*/  UIADD3 UR5, UR4, 0x4, URZ ;  /* 0x0000000404057890 */ /* 0x000fe2000fffe03f */
[----:B-1----:R-:W-:Y:S01]  /*9050*/  IMAD.U32 R8, RZ, RZ, UR8 ;  /* 0x00000008ff087e24 */ /* 0x002fe2000f8e00ff */
[----:B------:R-:W-:Y:S01]  /*9060*/  UMOV UR41, 0x40000040 ;  /* 0x4000004000297882 */ /* 0x000fe20000000000 */
[----:B------:R-:W-:Y:S01]  /*9070*/  IMAD.U32 R9, RZ, RZ, UR9 ;  /* 0x00000009ff097e24 */ /* 0x000fe2000f8e00ff */
[----:B------:R-:W-:Y:S01]  /*9080*/  UIADD3 UR36, UR4, 0xc06, URZ ;  /* 0x00000c0604247890 */ /* 0x000fe2000fffe03f */
[----:B------:R-:W-:-:S03]  /*9090*/  UMOV UR37, 0x40000040 ;  /* 0x4000004000257882 */ /* 0x000fc60000000000 */
[----:B------:R1:W-:Y:S01]  /*90a0*/  STL.64 [R1+0x28], R8 ;  /* 0x0000280801007387 */ /* 0x0003e20000100a00 */
[----:B0-----:R-:W-:-:S04]  /*90b0*/  SHF.R.U32.HI R0, RZ, 0x7, R0 ;  /* 0x00000007ff007819 */ /* 0x001fc80000011600 */
[----:B------:R-:W-:Y:S01]  /*90c0*/  IADD3 R0, -R0, 0xb, RZ ;  /* 0x0000000b00007810 */ /* 0x000fe20007ffe1ff */
[----:B------:R-:W-:Y:S02]  /*90d0*/  WARPGROUP.DEPBAR.LE gsb0, 0x0 ;  /* 0x00008000000079c5 */ /* 0x000fe40000010000 */
[----:B------:R-:W-:-:S06]  /*90e0*/  WARPGROUP.ARRIVE ;  /* 0x00000000000079c5 */ /* 0x000fcc0000000000 */
[----:B------:R-:W-:Y:S01]  /*90f0*/  HGMMA.64x96x16.F32 R24, gdesc[UR8], R24, gsb0 ;  /* 0x01600000081879f0 */ /* 0x000fe20008000818 */
[----:B------:R-:W-:Y:S01]  /*9100*/  R2UR UR10, R6 ;  /* 0x00000000060a72ca */ /* 0x000fe200000e0000 */
[----:B------:R-:W-:Y:S01]  /*9110*/  UMOV UR8, UR5 ;  /* 0x0000000500087c82 */ /* 0x000fe20008000000 */
[----:B------:R-:W-:Y:S01]  /*9120*/  R2UR UR11, R7 ;  /* 0x00000000070b72ca */ /* 0x000fe200000e0000 */
[----:B------:R-:W-:Y:S01]  /*9130*/  UMOV UR9, 0x40000040 ;  /* 0x4000004000097882 */ /* 0x000fe20000000000 */
[----:B------:R-:W-:Y:S01]  /*9140*/  VIADD R6, R4, 0x6 ;  /* 0x0000000604067836 */ /* 0x000fe20000000000 */
[----:B------:R-:W-:Y:S01]  /*9150*/  UIADD3 UR5, UR4, 0x6, URZ ;  /* 0x0000000604057890 */ /* 0x000fe2000fffe03f */
[----:B------:R-:W-:Y:S02]  /*9160*/  IMAD.MOV.U32 R7, RZ, RZ, 0x40000040 ;  /* 0x40000040ff077424 */ /* 0x000fe400078e00ff */
[----:B-1----:R-:W-:Y:S02]  /*9170*/  IMAD.U32 R8, RZ, RZ, UR8 ;  /* 0x00000008ff087e24 */ /* 0x002fe4000f8e00ff */
        /* <DEDUP_REMOVED lines=12> */
[----:B0-----:R-:W-:Y:S02]  /*9240*/  IMAD.U32 R8, RZ, RZ, UR8 ;  /* 0x00000008ff087e24 */ /* 0x001fe4000f8e00ff */
        /* <DEDUP_REMOVED lines=40> */
[----:B------:R0:W-:Y:S01]  /*94d0*/  STL.64 [R1], R8 ;  /* 0x0000000801007387 */ /* 0x0001e20000100a00 */
        /* <DEDUP_REMOVED lines=10> */
[----:B------:R-:W-:Y:S02]  /*9580*/  IMAD.U32 R228, RZ, RZ, UR8 ;  /* 0x00000008ffe47e24 */ /* 0x000fe4000f8e00ff */
[----:B------:R-:W-:Y:S01]  /*9590*/  IMAD.U32 R229, RZ, RZ, UR9 ;  /* 0x00000009ffe57e24 */ /* 0x000fe2000f8e00ff */
[----:B------:R-:W-:-:S02]  /*95a0*/  WARPGROUP.DEPBAR.LE gsb0, 0x0 ;  /* 0x00008000000079c5 */ /* 0x000fc40000010000 */
        /* <DEDUP_REMOVED lines=20> */
[----:B------:R-:W-:Y:S02]  /*96f0*/  IMAD.U32 R224, RZ, RZ, UR8 ;  /* 0x00000008ffe07e24 */ /* 0x000fe4000f8e00ff */
[----:B------:R-:W-:Y:S01]  /*9700*/  IMAD.U32 R225, RZ, RZ, UR9 ;  /* 0x00000009ffe17e24 */ /* 0x000fe2000f8e00ff */
[----:B------:R-:W-:Y:S01]  /*9710*/  R2UR UR58, R6 ;  /* 0x00000000063a72ca */ /* 0x000fe200000e0000 */
[----:B------:R-:W-:Y:S01]  /*9720*/  VIADD R6, R4, 0x606 ;  /* 0x0000060604067836 */ /* 0x000fe20000000000 */
[----:B------:R-:W-:Y:S01]  /*9730*/  R2UR UR59, R7 ;  /* 0x00000000073b72ca */ /* 0x000fe200000e0000 */
[----:B------:R-:W-:-:S03]  /*9740*/  IMAD.MOV.U32 R7, RZ, RZ, 0x40000040 ;  /* 0x40000040ff077424 */ /* 0x000fc600078e00ff */
        /* <DEDUP_REMOVED lines=8> */
[----:B------:R-:W-:Y:S02]  /*97d0*/  R2UR UR46, R6 ;  /* 0x00000000062e72ca */ /* 0x000fe400000e0000 */
[----:B------:R-:W-:Y:S01]  /*97e0*/  R2UR UR47, R7 ;  /* 0x00000000072f72ca */ /* 0x000fe200000e0000 */
[----:B------:R-:W-:Y:S01]  /*97f0*/  IMAD.MOV.U32 R7, RZ, RZ, 0x40000040 ;  /* 0x40000040ff077424 */ /* 0x000fe200078e00ff */
[C---:B------:R-:W-:Y:S01]  /*9800*/  IADD3 R6, R4.reuse, 0x904, RZ ;  /* 0x0000090404067810 */ /* 0x040fe20007ffe0ff */
[----:B------:R-:W-:-:S03]  /*9810*/  VIADD R4, R4, 0x906 ;  /* 0x0000090604047836 */ /* 0x000fc60000000000 */
[----:B------:R-:W-:Y:S02]  /*9820*/  R2UR UR42, R6 ;  /* 0x00000000062a72ca */ /* 0x000fe400000e0000 */
[----:B------:R-:W-:Y:S02]  /*9830*/  R2UR UR43, R7 ;  /* 0x00000000072b72ca */ /* 0x000fe400000e0000 */
[----:B------:R-:W-:Y:S01]  /*9840*/  R2UR UR38, R4 ;  /* 0x00000000042672ca */ /* 0x000fe200000e0000 */
        /* <DEDUP_REMOVED lines=25> */
.L_x_1496:
[----:B------:R-:W2:Y:S01]  /*99e0*/  LDL R5, [R1+0x7c] ;  /* 0x00007c0001057983 */ /* 0x000ea20000100800 */
[----:B------:R-:W-:Y:S01]  /*99f0*/  IMAD R4, R189, -0x60, R188 ;  /* 0xffffffa0bd047824 */ /* 0x000fe200078e02bc */
[----:B------:R-:W-:Y:S01]  /*9a00*/  ULDC UR4, c[0x0][0xa80] ;  /* 0x0002a00000047ab9 */ /* 0x000fe20000000800 */
[----:B------:R-:W-:Y:S01]  /*9a10*/  LOP3.LUT R20, R20, 0x3000000, RZ, 0xfc, !PT ;  /* 0x0300000014147812 */ /* 0x000fe200078efcff */
[----:B------:R-:W1:Y:S01]  /*9a20*/  S2R R190, SR_CgaCtaId ;  /* 0x0000000000be7919 */ /* 0x000e620000008800 */
[----:B------:R-:W-:-:S04]  /*9a30*/  VIADD R4, R4, 0x60 ;  /* 0x0000006004047836 */ /* 0x000fc80000000000 */
[----:B--2---:R-:W-:-:S05]  /*9a40*/  IMAD R5, R5, -0x2, R4 ;  /* 0xfffffffe05057824 */ /* 0x004fca00078e0204 */
[C---:B------:R-:W-:Y:S02]  /*9a50*/  ISETP.GT.AND P2, PT, R5.reuse, RZ, PT ;  /* 0x000000ff0500720c */ /* 0x040fe40003f44270 */
[C---:B------:R-:W-:Y:S02]  /*9a60*/  ISETP.GT.AND P3, PT, R5.reuse, 0x1, PT ;  /* 0x000000010500780c */ /* 0x040fe40003f64270 */
[----:B------:R-:W-:Y:S02]  /*9a70*/  ISETP.GT.AND P4, PT, R5, 0x8, PT ;  /* 0x000000080500780c */ /* 0x000fe40003f84270 */
[----:B------:R-:W-:Y:S02]  /*9a80*/  FSEL R24, R24, -INF , P2 ;  /* 0xff80000018187808 */ /* 0x000fe40001000000 */
[----:B0-----:R-:W-:Y:S02]  /*9a90*/  FSEL R8, R25, -INF , P3 ;  /* 0xff80000019087808 */ /* 0x001fe40001800000 */
[----:B------:R-:W-:-:S02]  /*9aa0*/  ISETP.GT.AND P5, PT, R5, 0x9, PT ;  /* 0x000000090500780c */ /* 0x000fc40003fa4270 */
[----:B------:R-:W-:Y:S02]  /*9ab0*/  FSEL R28, R28, -INF , P4 ;  /* 0xff8000001c1c7808 */ /* 0x000fe40002000000 */
[----:B------:R-:W-:Y:S02]  /*9ac0*/  FMNMX.FTZ R7, R24, R8, !PT ;  /* 0x0000000818077209 */ /* 0x000fe40007810000 */
[----:B------:R-:W-:Y:S02]  /*9ad0*/  FSEL R9, R26, -INF , P2 ;  /* 0xff8000001a097808 */ /* 0x000fe40001000000 */
[----:B------:R-:W-:Y:S02]  /*9ae0*/  ISETP.GT.AND P1, PT, R5, 0x10, PT ;  /* 0x000000100500780c */ /* 0x000fe40003f24270 */
[----:B------:R-:W-:Y:S02]  /*9af0*/  FSEL R26, R29, -INF , P5 ;  /* 0xff8000001d1a7808 */ /* 0x000fe40002800000 */
[----:B------:R-:W-:-:S02]  /*9b00*/  FMNMX.FTZ R7, R28, R7, !PT ;  /* 0x000000071c077209 */ /* 0x000fc40007810000 */
[----:B------:R-:W-:Y:S02]  /*9b10*/  ISETP.GT.AND P2, PT, R5, 0x11, PT ;  /* 0x000000110500780c */ /* 0x000fe40003f44270 */
[----:B------:R-:W-:Y:S02]  /*9b20*/  FSEL R32, R32, -INF , P1 ;  /* 0xff80000020207808 */ /* 0x000fe40000800000 */
[----:B------:R-:W-:Y:S02]  /*9b30*/  FMNMX.FTZ R7, R26, R7, !PT ;  /* 0x000000071a077209 */ /* 0x000fe40007810000 */
        /* <DEDUP_REMOVED lines=9> */
[----:B------:R-:W-:Y:S02]  /*9bd0*/  FSEL R31, R34, -INF , P1 ;  /* 0xff800000221f7808 */ /* 0x000fe40000800000 */
[----:B------:R-:W-:Y:S02]  /*9be0*/  ISETP.GT.AND P5, PT, R5, 0x20, PT ;  /* 0x000000200500780c */ /* 0x000fe40003fa4270 */
[----:B------:R-:W-:Y:S02]  /*9bf0*/  FSEL R34, R37, -INF , P4 ;  /* 0xff80000025227808 */ /* 0x000fe40002000000 */
[----:B------:R-:W-:Y:S02]  /*9c00*/  FMNMX.FTZ R7, R36, R7, !PT ;  /* 0x0000000724077209 */ /* 0x000fe40007810000 */
        /* <DEDUP_REMOVED lines=11> */
[----:B------:R-:W-:Y:S02]  /*9cc0*/  FMNMX.FTZ R6, R9, R27, !PT ;  /* 0x0000001b09067209 */ /* 0x000fe40007810000 */
[----:B------:R-:W-:Y:S02]  /*9cd0*/  FSEL R39, R39, -INF , P4 ;  /* 0xff80000027277808 */ /* 0x000fe40002000000 */
[----:B------:R-:W-:-:S02]  /*9ce0*/  ISETP.GT.AND P4, PT, R5, 0x30, PT ;  /* 0x000000300500780c */ /* 0x000fc40003f84270 */
[----:B------:R-:W-:Y:S02]  /*9cf0*/  FSEL R10, R45, -INF , P3 ;  /* 0xff8000002d0a7808 */ /* 0x000fe40001800000 */
[----:B------:R-:W-:Y:S02]  /*9d00*/  FMNMX.FTZ R7, R15, R4, !PT ;  /* 0x000000040f077209 */ /* 0x000fe40007810000 */
[----:B------:R-:W-:Y:S02]  /*9d10*/  FMNMX.FTZ R6, R25, R6, !PT ;  /* 0x0000000619067209 */ /* 0x000fe40007810000 */
[----:B------:R-:W-:Y:S02]  /*9d20*/  FSEL R166, R42, -INF , P5 ;  /* 0xff8000002aa67808 */ /* 0x000fe40002800000 */
[----:B------:R-:W-:Y:S02]  /*9d30*/  ISETP.GT.AND P5, PT, R5, 0x31, PT ;  /* 0x000000310500780c */ /* 0x000fe40003fa4270 */
[----:B------:R-:W-:-:S02]  /*9d40*/  FSEL R14, R48, -INF , P4 ;  /* 0xff800000300e7808 */ /* 0x000fc40002000000 */
[----:B------:R-:W-:Y:S02]  /*9d50*/  FMNMX.FTZ R7, R10, R7, !PT ;  /* 0x000000070a077209 */ /* 0x000fe40007810000 */
[----:B------:R-:W-:Y:S02]  /*9d60*/  FMNMX.FTZ R6, R73, R6, !PT ;  /* 0x0000000649067209 */ /* 0x000fe40007810000 */
[----:B------:R-:W-:Y:S02]  /*9d70*/  FSEL R158, R43, -INF , P1 ;  /* 0xff8000002b9e7808 */ /* 0x000fe40000800000 */
[----:B------:R-:W-:Y:S02]  /*9d80*/  ISETP.GT.AND P1, PT, R5, 0x38, PT ;  /* 0x000000380500780c */ /* 0x000fe40003f24270 */
[----:B------:R-:W-:Y:S02]  /*9d90*/  FSEL R4, R49, -INF , P5 ;  /* 0xff80000031047808 */ /* 0x000fe40002800000 */
[----:B------:R-:W-:-:S02]  /*9da0*/  FMNMX.FTZ R11, R14, R7, !PT ;  /* 0x000000070e0b7209 */ /* 0x000fc40007810000 */
[----:B------:R-:W-:Y:S02]  /*9db0*/  FMNMX.FTZ R6, R31, R6, !PT ;  /* 0x000000061f067209 */ /* 0x000fe40007810000 */
[----:B------:R-:W-:Y:S02]  /*9dc0*/  FSEL R156, R46, -INF , P2 ;  /* 0xff8000002e9c7808 */ /* 0x000fe40001000000 */
[----:B------:R-:W-:Y:S02]  /*9dd0*/  ISETP.GT.AND P2, PT, R5, 0x39, PT ;  /* 0x000000390500780c */ /* 0x000fe40003f44270 */
[----:B------:R-:W-:Y:S02]  /*9de0*/  FSEL R7, R52, -INF , P1 ;  /* 0xff80000034077808 */ /* 0x000fe40000800000 */
[----:B------:R-:W-:Y:S02]  /*9df0*/  FMNMX.FTZ R38, R4, R11, !PT ;  /* 0x0000000b04267209 */ /* 0x000fe40007810000 */
[----:B------:R-:W-:-:S02]  /*9e00*/  FMNMX.FTZ R6, R35, R6, !PT ;  /* 0x0000000623067209 */ /* 0x000fc40007810000 */
[----:B---3--:R-:W-:Y:S02]  /*9e10*/  FSEL R12, R53, -INF , P2 ;  /* 0xff800000350c7808 */ /* 0x008fe40001000000 */
[----:B------:R-:W-:Y:S02]  /*9e20*/  FMNMX.FTZ R11, R7, R38, !PT ;  /* 0x00000026070b7209 */ /* 0x000fe40007810000 */
[----:B------:R-:W-:Y:S02]  /*9e30*/  FMNMX.FTZ R6, R29, R6, !PT ;  /* 0x000000061d067209 */ /* 0x000fe40007810000 */
[----:B------:R-:W-:Y:S02]  /*9e40*/  FSEL R13, R47, -INF , P3 ;  /* 0xff8000002f0d7808 */ /* 0x000fe40001800000 */
[----:B------:R-:W-:Y:S02]  /*9e50*/  ISETP.GT.AND P3, PT, R5, 0x40, PT ;  /* 0x000000400500780c */ /* 0x000fe40003f64270 */
[----:B------:R-:W-:-:S02]  /*9e60*/  FMNMX.FTZ R38, R12, R11, !PT ;  /* 0x0000000b0c267209 */ /* 0x000fc40007810000 */
        /* <DEDUP_REMOVED lines=16> */
[----:B------:R-:W-:Y:S02]  /*9f70*/  FSEL R171, R55, -INF , P2 ;  /* 0xff80000037ab7808 */ /* 0x000fe40001000000 */
[----:B------:R-:W-:-:S02]  /*9f80*/  ISETP.GT.AND P3, PT, R5, 0x50, PT ;  /* 0x000000500500780c */ /* 0x000fc40003f64270 */
[----:B------:R-:W-:Y:S02]  /*9f90*/  FSEL R183, R59, -INF , P4 ;  /* 0xff8000003bb77808 */ /* 0x000fe40002000000 */
[----:B------:R-:W-:Y:S02]  /*9fa0*/  FSEL R172, R61, -INF , P1 ;  /* 0xff8000003dac7808 */ /* 0x000fe40000800000 */
[----:B------:R-:W-:Y:S02]  /*9fb0*/  FMNMX.FTZ R33, R178, R33, !PT ;  /* 0x00000021b2217209 */ /* 0x000fe40007810000 */
[----:B------:R-:W-:Y:S02]  /*9fc0*/  FSEL R179, R62, -INF , P5 ;  /* 0xff8000003eb37808 */ /* 0x000fe40002800000 */
[C---:B------:R-:W-:Y:S02]  /*9fd0*/  ISETP.GT.AND P2, PT, R5.reuse, 0x51, PT ;  /* 0x000000510500780c */ /* 0x040fe40003f44270 */
[----:B------:R-:W-:-:S02]  /*9fe0*/  ISETP.GT.AND P4, PT, R5, 0x58, PT ;  /* 0x000000580500780c */ /* 0x000fc40003f84270 */
[----:B------:R-:W-:Y:S02]  /*9ff0*/  ISETP.GT.AND P5, PT, R5, 0x59, PT ;  /* 0x000000590500780c */ /* 0x000fe40003fa4270 */
[----:B------:R-:W-:Y:S02]  /*a000*/  FMNMX.FTZ R5, R13, R6, !PT ;  /* 0x000000060d057209 */ /* 0x000fe40007810000 */
[----:B------:R-:W-:Y:S02]  /*a010*/  FSEL R184, R64, -INF , P3 ;  /* 0xff80000040b87808 */ /* 0x000fe40001800000 */
[----:B------:R-:W-:Y:S02]  /*a020*/  FMNMX.FTZ R33, R172, R33, !PT ;  /* 0x00000021ac217209 */ /* 0x000fe40007810000 */
[----:B------:R-:W-:Y:S02]  /*a030*/  FMNMX.FTZ R6, R170, R5, !PT ;  /* 0x00000005aa067209 */ /* 0x000fe40007810000 */
[----:B------:R-:W-:-:S02]  /*a040*/  FSEL R182, R65, -INF , P2 ;  /* 0xff80000041b67808 */ /* 0x000fc40001000000 */
[----:B------:R-:W-:Y:S02]  /*a050*/  FMNMX.FTZ R33, R184, R33, !PT ;  /* 0x00000021b8217209 */ /* 0x000fe40007810000 */
[----:B------:R-:W-:Y:S02]  /*a060*/  FMNMX.FTZ R5, R169, R6, !PT ;  /* 0x00000006a9057209 */ /* 0x000fe40007810000 */
[----:B------:R-:W-:Y:S02]  /*a070*/  FSEL R177, R68, -INF , P4 ;  /* 0xff80000044b17808 */ /* 0x000fe40002000000 */
[----:B------:R-:W-:Y:S02]  /*a080*/  FMNMX.FTZ R38, R182, R33, !PT ;  /* 0x00000021b6267209 */ /* 0x000fe40007810000 */
[----:B------:R-:W-:Y:S02]  /*a090*/  FMNMX.FTZ R6, R168, R5, !PT ;  /* 0x00000005a8067209 */ /* 0x000fe40007810000 */
[----:B------:R-:W-:-:S02]  /*a0a0*/  FSEL R176, R69, -INF , P5 ;  /* 0xff80000045b07808 */ /* 0x000fc40002800000 */
[----:B------:R-:W-:Y:S02]  /*a0b0*/  FMNMX.FTZ R11, R177, R38, !PT ;  /* 0x00000026b10b7209 */ /* 0x000fe40007810000 */
[----:B------:R-:W-:Y:S02]  /*a0c0*/  FMNMX.FTZ R6, R171, R6, !PT ;  /* 0x00000006ab067209 */ /* 0x000fe40007810000 */
[----:B------:R-:W-:Y:S02]  /*a0d0*/  FMNMX.FTZ R11, R176, R11, !PT ;  /* 0x0000000bb00b7209 */ /* 0x000fe40007810000 */
[----:B------:R-:W-:Y:S02]  /*a0e0*/  FMNMX.FTZ R6, R185, R6, !PT ;  /* 0x00000006b9067209 */ /* 0x000fe40007810000 */
[----:B------:R-:W-:Y:S01]  /*a0f0*/  FSEL R175, R63, -INF , P1 ;  /* 0xff8000003faf7808 */ /* 0x000fe20000800000 */
[----:B------:R-:W0:Y:S01]  /*a100*/  SHFL.BFLY PT, R38, R11, 0x2, 0x1f ;  /* 0x0c401f000b267f89 */ /* 0x000e2200000e0000 */
        /* <DEDUP_REMOVED lines=8> */
[----:B------:R-:W-:-:S04]  /*a190*/  FMNMX.FTZ R6, R173, R6, !PT ;  /* 0x00000006ad067209 */ /* 0x000fc80007810000 */
[----:B------:R-:W-:Y:S02]  /*a1a0*/  FMNMX.FTZ R5, R159, R6, !PT ;  /* 0x000000069f057209 */ /* 0x000fe40007810000 */
[----:B0-----:R-:W-:Y:S02]  /*a1b0*/  FMNMX.FTZ R38, R11, R38, !PT ;  /* 0x000000260b267209 */ /* 0x001fe40007810000 */
[----:B------:R-:W-:Y:S01]  /*a1c0*/  FMNMX.FTZ R11, R160, R5, !PT ;  /* 0x00000005a00b7209 */ /* 0x000fe20007810000 */
[----:B------:R-:W-:Y:S02]  /*a1d0*/  IMAD.U32 R5, RZ, RZ, UR4 ;  /* 0x00000004ff057e24 */ /* 0x000fe4000f8e00ff */
[----:B------:R-:W0:Y:S04]  /*a1e0*/  SHFL.BFLY PT, R33, R38, 0x1, 0x1f ;  /* 0x0c201f0026217f89 */ /* 0x000e2800000e0000 */
[----:B------:R-:W2:Y:S01]  /*a1f0*/  SHFL.BFLY PT, R40, R11, 0x2, 0x1f ;  /* 0x0c401f000b287f89 */ /* 0x000ea200000e0000 */
[----:B0-----:R-:W-:-:S02]  /*a200*/  FMNMX.FTZ R6, R38, R33, !PT ;  /* 0x0000002126067209 */ /* 0x001fc40007810000 */
[----:B--2---:R-:W-:-:S03]  /*a210*/  FMNMX.FTZ R40, R11, R40, !PT ;  /* 0x000000280b287209 */ /* 0x004fc60007810000 */
[C---:B------:R-:W-:Y:S01]  /*a220*/  FMUL.FTZ R161, R6.reuse, R5 ;  /* 0x0000000506a17220 */ /* 0x040fe20000410000 */
[----:B------:R-:W-:Y:S01]  /*a230*/  FSETP.NEU.FTZ.AND P1, PT, R6, -INF , PT ;  /* 0xff8000000600780b */ /* 0x000fe20003f3d000 */
[----:B------:R-:W0:Y:S03]  /*a240*/  SHFL.BFLY PT, R33, R40, 0x1, 0x1f ;  /* 0x0c201f0028217f89 */ /* 0x000e2600000e0000 */
[----:B------:R-:W-:-:S05]  /*a250*/  FSEL R161, R161, RZ, P1 ;  /* 0x000000ffa1a17208 */ /* 0x000fca0000800000 */
        /* <DEDUP_REMOVED lines=12> */
[----:B------:R2:W3:Y:S01]  /*a320*/  MUFU.EX2 R37, R8 ;  /* 0x0000000800257308 */ /* 0x0004e20000000800 */
[-CC-:B------:R-:W-:Y:S01]  /*a330*/  FFMA.FTZ R15, R15, R5.reuse, -R161.reuse ;  /* 0x000000050f0f7223 */ /* 0x180fe200000108a1 */
[-CC-:B------:R-:W-:Y:S01]  /*a340*/  FFMA.FTZ R7, R7, R5.reuse, -R161.reuse ;  /* 0x0000000507077223 */ /* 0x180fe200000108a1 */
[-CC-:B------:R-:W-:Y:S01]  /*a350*/  FFMA.FTZ R12, R12, R5.reuse, -R161.reuse ;  /* 0x000000050c0c7223 */ /* 0x180fe200000108a1 */
[-CC-:B------:R-:W-:Y:S01]  /*a360*/  FFMA.FTZ R184, R184, R5.reuse, -R161.reuse ;  /* 0x00000005b8b87223 */ /* 0x180fe200000108a1 */
[--C-:B------:R-:W-:Y:S01]  /*a370*/  FFMA.FTZ R182, R182, R5, -R161.reuse ;  /* 0x00000005b6b67223 */ /* 0x100fe200000108a1 */
[----:B0-----:R-:W-:Y:S01]  /*a380*/  FMNMX.FTZ R11, R40, R33, !PT ;  /* 0x00000021280b7209 */ /* 0x001fe20007810000 */
[-C--:B------:R-:W-:Y:S01]  /*a390*/  FFMA.FTZ R177, R177, R5.reuse, -R161 ;  /* 0x00000005b1b17223 */ /* 0x080fe200000108a1 */
[----:B------:R-:W-:Y:S01]  /*a3a0*/  MUFU.EX2 R33, R30 ;  /* 0x0000001e00217308 */ /* 0x000fe20000000800 */
[----:B--2---:R-:W-:Y:S01]  /*a3b0*/  VIADD R8, R3, 0x32440 ;  /* 0x0003244003087836 */ /* 0x004fe20000000000 */
[C---:B------:R-:W-:Y:S01]  /*a3c0*/  FSETP.NEU.FTZ.AND P1, PT, R11.reuse, -INF , PT ;  /* 0xff8000000b00780b */ /* 0x040fe20003f3d000 */
[----:B------:R-:W-:-:S05]  /*a3d0*/  FMUL.FTZ R162, R11, R5 ;  /* 0x000000050ba27220 */ /* 0x000fca0000410000 */
[----:B------:R-:W-:Y:S01]  /*a3e0*/  FSEL R162, R162, RZ, P1 ;  /* 0x000000ffa2a27208 */ /* 0x000fe20000800000 */
[----:B------:R-:W-:Y:S04]  /*a3f0*/  MUFU.EX2 R28, R28 ;  /* 0x0000001c001c7308 */ /* 0x000fe80000000800 */
[-CC-:B------:R-:W-:Y:S01]  /*a400*/  FFMA.FTZ R24, R9, R5.reuse, -R162.reuse ;  /* 0x0000000509187223 */ /* 0x180fe200000108a2 */
[-CC-:B------:R-:W-:Y:S01]  /*a410*/  FFMA.FTZ R27, R27, R5.reuse, -R162.reuse ;  /* 0x000000051b1b7223 */ /* 0x180fe200000108a2 */
[-CC-:B------:R-:W-:Y:S01]  /*a420*/  FFMA.FTZ R25, R25, R5.reuse, -R162.reuse ;  /* 0x0000000519197223 */ /* 0x180fe200000108a2 */
[-CC-:B------:R-:W-:Y:S01]  /*a430*/  FFMA.FTZ R73, R73, R5.reuse, -R162.reuse ;  /* 0x0000000549497223 */ /* 0x180fe200000108a2 */
[----:B------:R0:W-:Y:S01]  /*a440*/  MUFU.EX2 R201, R24 ;  /* 0x0000001800c97308 */ /* 0x0001e20000000800 */
[----:B------:R-:W-:Y:S01]  /*a450*/  FFMA.FTZ R31, R31, R5, -R162 ;  /* 0x000000051f1f7223 */ /* 0x000fe200000108a2 */
[----:B-1----:R-:W-:Y:S01]  /*a460*/  PRMT R9, R190, 0x654, R8 ;  /* 0x00000654be097816 */ /* 0x002fe20000000008 */
[----:B------:R-:W-:-:S02]  /*a470*/  IMAD R8, R205, 0xc00, R20 ;  /* 0x00000c00cd087824 */ /* 0x000fc400078e0214 */
[-CC-:B------:R-:W-:Y:S01]  /*a480*/  FFMA.FTZ R35, R35, R5.reuse, -R162.reuse ;  /* 0x0000000523237223 */ /* 0x180fe200000108a2 */
[-CC-:B------:R-:W-:Y:S01]  /*a490*/  FFMA.FTZ R29, R29, R5.reuse, -R162.reuse ;  /* 0x000000051d1d7223 */ /* 0x180fe200000108a2 */
[----:B------:R1:W-:Y:S01]  /*a4a0*/  SYNCS.ARRIVE.TRANS64.RED.A1T0 RZ, [R9+URZ], RZ ;  /* 0x000000ff09ff79a7 */ /* 0x0003e2000810043f */
[-CC-:B------:R-:W-:Y:S01]  /*a4b0*/  FFMA.FTZ R164, R39, R5.reuse, -R162.reuse ;  /* 0x0000000527a47223 */ /* 0x180fe200000108a2 */
[----:B------:R2:W4:Y:S01]  /*a4c0*/  MUFU.EX2 R30, R27 ;  /* 0x0000001b001e7308 */ /* 0x0005220000000800 */
[C---:B0-----:R-:W-:Y:S01]  /*a4d0*/  VIADD R24, R8.reuse, 0x100 ;  /* 0x0000010008187836 */ /* 0x041fe20000000000 */
[----:B------:R-:W-:Y:S01]  /*a4e0*/  R2UR UR6, R8 ;  /* 0x00000000080672ca */ /* 0x000fe200000e0000 */
[-CC-:B------:R-:W-:Y:S01]  /*a4f0*/  FFMA.FTZ R166, R166, R5.reuse, -R162.reuse ;  /* 0x00000005a6a67223 */ /* 0x180fe200000108a2 */
[-CC-:B------:R-:W-:Y:S01]  /*a500*/  FFMA.FTZ R158, R158, R5.reuse, -R162.reuse ;  /* 0x000000059e9e7223 */ /* 0x180fe200000108a2 */
[-CC-:B------:R-:W-:Y:S01]  /*a510*/  FFMA.FTZ R156, R156, R5.reuse, -R162.reuse ;  /* 0x000000059c9c7223 */ /* 0x180fe200000108a2 */
[----:B-1----:R-:W-:Y:S01]  /*a520*/  MOV R9, 0x40000040 ;  /* 0x4000004000097802 */ /* 0x002fe20000000f00 */
[-C--:B------:R-:W-:Y:S01]  /*a530*/  FFMA.FTZ R10, R13, R5.reuse, -R162 ;  /* 0x000000050d0a7223 */ /* 0x080fe200000108a2 */
[----:B------:R0:W1:Y:S01]  /*a540*/  MUFU.EX2 R203, R25 ;  /* 0x0000001900cb7308 */ /* 0x0000620000000800 */
[----:B------:R-:W-:Y:S01]  /*a550*/  R2UR UR14, R24 ;  /* 0x00000000180e72ca */ /* 0x000fe200000e0000 */
[----:B--2---:R-:W-:Y:S01]  /*a560*/  IMAD.MOV.U32 R27, RZ, RZ, 0x40000040 ;  /* 0x40000040ff1b7424 */ /* 0x004fe200078e00ff */
[----:B------:R-:W-:Y:S01]  /*a570*/  R2UR UR7, R9 ;  /* 0x00000000090772ca */ /* 0x000fe200000e0000 */
[----:B---3--:R-:W-:Y:S01]  /*a580*/  FADD.FTZ R9, R200, R37 ;  /* 0x00000025c8097221 */ /* 0x008fe20000010000 */
[----:B------:R-:W-:Y:S01]  /*a590*/  VIADD R24, R8, 0x200 ;  /* 0x0000020008187836 */ /* 0x000fe20000000000 */
[----:B------:R-:W-:Y:S01]  /*a5a0*/  F2FP.F16.F32.PACK_AB R200, R37, R200 ;  /* 0x000000c825c8723e */ /* 0x000fe200000000ff */
[-C--:B------:R-:W-:Y:S01]  /*a5b0*/  FFMA.FTZ R13, R14, R5.reuse, -R161 ;  /* 0x000000050e0d7223 */ /* 0x080fe200000108a1 */
[----:B------:R2:W3:Y:S01]  /*a5c0*/  MUFU.EX2 R41, R26 ;  /* 0x0000001a00297308 */ /* 0x0004e20000000800 */
[----:B----4-:R-:W-:Y:S01]  /*a5d0*/  FADD.FTZ R40, R201, R30 ;  /* 0x0000001ec9287221 */ /* 0x010fe20000010000 */
[----:B------:R-:W-:Y:S01]  /*a5e0*/  FADD.FTZ R42, R28, R9 ;  /* 0x000000091c2a7221 */ /* 0x000fe20000010000 */
[C---:B------:R-:W-:Y:S01]  /*a5f0*/  R2UR UR11, R27.reuse ;  /* 0x000000001b0b72ca */ /* 0x040fe200000e0000 */
[----:B0-----:R-:W-:Y:S01]  /*a600*/  IMAD.MOV.U32 R25, RZ, RZ, 0x40000040 ;  /* 0x40000040ff197424 */ /* 0x001fe200078e00ff */
[----:B------:R-:W-:Y:S01]  /*a610*/  R2UR UR19, R27 ;  /* 0x000000001b1372ca */ /* 0x000fe200000e0000 */
[----:B------:R-:W-:Y:S01]  /*a620*/  FFMA.FTZ R14, R4, R5, -R161 ;  /* 0x00000005040e7223 */ /* 0x000fe200000108a1 */
[----:B------:R-:W-:Y:S01]  /*a630*/  R2UR UR22, R24 ;  /* 0x00000000181672ca */ /* 0x000fe200000e0000 */
[----:B------:R-:W0:Y:S01]  /*a640*/  MUFU.EX2 R34, R73 ;  /* 0x0000004900227308 */ /* 0x000e220000000800 */
[----:B--2---:R-:W-:-:S02]  /*a650*/  VIADD R26, R8, 0x80 ;  /* 0x00000080081a7836 */ /* 0x004fc40000000000 */
[----:B-1----:R-:W-:Y:S01]  /*a660*/  FADD.FTZ R9, R203, R40 ;  /* 0x00000028cb097221 */ /* 0x002fe20000010000 */
[C---:B------:R-:W-:Y:S01]  /*a670*/  R2UR UR15, R25.reuse ;  /* 0x00000000190f72ca */ /* 0x040fe200000e0000 */
[-CC-:B------:R-:W-:Y:S01]  /*a680*/  FFMA.FTZ R170, R170, R5.reuse, -R162.reuse ;  /* 0x00000005aaaa7223 */ /* 0x180fe200000108a2 */
[----:B------:R-:W-:Y:S01]  /*a690*/  R2UR UR23, R25 ;  /* 0x00000000191772ca */ /* 0x000fe200000e0000 */
[-C--:B------:R-:W-:Y:S01]  /*a6a0*/  FFMA.FTZ R169, R169, R5.reuse, -R162 ;  /* 0x00000005a9a97223 */ /* 0x080fe200000108a2 */
[----:B------:R-:W-:Y:S01]  /*a6b0*/  R2UR UR10, R26 ;  /* 0x000000001a0a72ca */ /* 0x000fe200000e0000 */
[----:B------:R-:W1:Y:S01]  /*a6c0*/  MUFU.EX2 R32, R32 ;  /* 0x0000002000207308 */ /* 0x000e620000000800 */
[----:B------:R-:W-:Y:S02]  /*a6d0*/  VIADD R26, R8, 0x180 ;  /* 0x00000180081a7836 */ /* 0x000fe40000000000 */
[C---:B---3--:R-:W-:Y:S01]  /*a6e0*/  FADD.FTZ R27, R41.reuse, R42 ;  /* 0x0000002a291b7221 */ /* 0x048fe20000010000 */
[----:B------:R-:W-:Y:S01]  /*a6f0*/  F2FP.F16.F32.PACK_AB R202, R41, R28 ;  /* 0x0000001c29ca723e */ /* 0x000fe200000000ff */
[--C-:B------:R-:W-:Y:S01]  /*a700*/  FFMA.FTZ R168, R168, R5, -R162.reuse ;  /* 0x00000005a8a87223 */ /* 0x100fe200000108a2 */
[----:B------:R-:W-:Y:S01]  /*a710*/  F2FP.F16.F32.PACK_AB R201, R30, R201 ;  /* 0x000000c91ec9723e */ /* 0x000fe200000000ff */
[----:B------:R-:W-:Y:S01]  /*a720*/  FFMA.FTZ R4, R171, R5, -R162 ;  /* 0x00000005ab047223 */ /* 0x000fe200000108a2 */
[----:B------:R-:W-:Y:S01]  /*a730*/  R2UR UR18, R26 ;  /* 0x000000001a1272ca */ /* 0x000fe200000e0000 */
[----:B------:R-:W2:Y:S01]  /*a740*/  MUFU.EX2 R31, R31 ;  /* 0x0000001f001f7308 */ /* 0x000ea20000000800 */
[C---:B0-----:R-:W-:Y:S01]  /*a750*/  FADD.FTZ R24, R34.reuse, R9 ;  /* 0x0000000922187221 */ /* 0x041fe20000010000 */
[----:B------:R-:W-:Y:S01]  /*a760*/  F2FP.F16.F32.PACK_AB R203, R34, R203 ;  /* 0x000000cb22cb723e */ /* 0x000fe200000000ff */
[----:B------:R-:W-:-:S02]  /*a770*/  VIADD R8, R8, 0x280 ;  /* 0x0000028008087836 */ /* 0x000fc40000000000 */
[-CC-:B------:R-:W-:Y:S01]  /*a780*/  FFMA.FTZ R171, R183, R5.reuse, -R162.reuse ;  /* 0x00000005b7ab7223 */ /* 0x180fe200000108a2 */
[-CC-:B------:R-:W-:Y:S01]  /*a790*/  FFMA.FTZ R175, R175, R5.reuse, -R162.reuse ;  /* 0x00000005afaf7223 */ /* 0x180fe200000108a2 */
[-CC-:B------:R-:W-:Y:S01]  /*a7a0*/  FFMA.FTZ R174, R174, R5.reuse, -R162.reuse ;  /* 0x00000005aeae7223 */ /* 0x180fe200000108a2 */
[-CC-:B------:R-:W-:Y:S01]  /*a7b0*/  FFMA.FTZ R173, R173, R5.reuse, -R162.reuse ;  /* 0x00000005adad7223 */ /* 0x180fe200000108a2 */
[----:B------:R-:W0:Y:S01]  /*a7c0*/  MUFU.EX2 R38, R35 ;  /* 0x0000002300267308 */ /* 0x000e220000000800 */
[----:B-1----:R-:W-:Y:S01]  /*a7d0*/  FADD.FTZ R26, R32, R27 ;  /* 0x0000001b201a7221 */ /* 0x002fe20000010000 */
[----:B------:R-:W-:Y:S01]  /*a7e0*/  F2FP.F16.F32.PACK_AB R152, R33, R32 ;  /* 0x000000202198723e */ /* 0x000fe200000000ff */
[-CC-:B------:R-:W-:Y:S01]  /*a7f0*/  FFMA.FTZ R159, R159, R5.reuse, -R162.reuse ;  /* 0x000000059f9f7223 */ /* 0x180fe200000108a2 */
[----:B------:R-:W-:Y:S01]  /*a800*/  FFMA.FTZ R160, R160, R5, -R162 ;  /* 0x00000005a0a07223 */ /* 0x000fe200000108a2 */
        /* <DEDUP_REMOVED lines=9> */
[C---:B--2---:R-:W-:Y:S01]  /*a8a0*/  F2FP.F16.F32.PACK_AB R154, R165.reuse, R36 ;  /* 0x00000024a59a723e */ /* 0x044fe200000000ff */
[----:B------:R-:W-:Y:S01]  /*a8b0*/  FADD.FTZ R165, R165, R9 ;  /* 0x00000009a5a57221 */ /* 0x000fe20000010000 */
[----:B------:R-:W-:-:S05]  /*a8c0*/  IMAD.MOV.U32 R9, RZ, RZ, 0x40000040 ;  /* 0x40000040ff097424 */ /* 0x000fca00078e00ff */
[----:B------:R-:W2:Y:S01]  /*a8d0*/  MUFU.EX2 R167, R167 ;  /* 0x000000a700a77308 */ /* 0x000ea20000000800 */
[----:B0-----:R-:W-:-:S07]  /*a8e0*/  FADD.FTZ R187, R29, R24 ;  /* 0x000000181dbb7221 */ /* 0x001fce0000010000 */
[----:B------:R-:W0:Y:S01]  /*a8f0*/  MUFU.EX2 R157, R157 ;  /* 0x0000009d009d7308 */ /* 0x000e220000000800 */
[C---:B-1----:R-:W-:Y:S01]  /*a900*/  F2FP.F16.F32.PACK_AB R155, R164.reuse, R29 ;  /* 0x0000001da49b723e */ /* 0x042fe200000000ff */
[----:B------:R-:W-:Y:S01]  /*a910*/  FADD.FTZ R187, R164, R187 ;  /* 0x000000bba4bb7221 */ /* 0x000fe20000010000 */
[----:B------:R-:W-:-:S05]  /*a920*/  FFMA.FTZ R164, R178, R5, -R161 ;  /* 0x00000005b2a47223 */ /* 0x000fca00000108a1 */
[----:B------:R-:W-:Y:S01]  /*a930*/  MUFU.EX2 R15, R15 ;  /* 0x0000000f000f7308 */ /* 0x000fe20000000800 */
[----:B--2---:R-:W-:Y:S01]  /*a940*/  FADD.FTZ R186, R167, R165 ;  /* 0x000000a5a7ba7221 */ /* 0x004fe20000010000 */
[-C--:B------:R-:W-:Y:S01]  /*a950*/  FFMA.FTZ R165, R172, R5.reuse, -R161 ;  /* 0x00000005aca57223 */ /* 0x080fe200000108a1 */
[----:B------:R-:W-:-:S05]  /*a960*/  FFMA.FTZ R172, R179, R5, -R162 ;  /* 0x00000005b3ac7223 */ /* 0x000fca00000108a2 */
[----:B------:R-:W-:Y:S08]  /*a970*/  MUFU.EX2 R163, R163 ;  /* 0x000000a300a37308 */ /* 0x000ff00000000800 */
[----:B------:R-:W-:Y:S08]  /*a980*/  MUFU.EX2 R166, R166 ;  /* 0x000000a600a67308 */ /* 0x000ff00000000800 */
[----:B------:R-:W1:Y:S08]  /*a990*/  MUFU.EX2 R158, R158 ;  /* 0x0000009e009e7308 */ /* 0x000e700000000800 */
[----:B------:R-:W-:Y:S08]  /*a9a0*/  MUFU.EX2 R156, R156 ;  /* 0x0000009c009c7308 */ /* 0x000ff00000000800 */
[----:B------:R-:W2:Y:S08]  /*a9b0*/  MUFU.EX2 R10, R10 ;  /* 0x0000000a000a7308 */ /* 0x000eb00000000800 */
[----:B------:R-:W-:Y:S08]  /*a9c0*/  MUFU.EX2 R13, R13 ;  /* 0x0000000d000d7308 */ /* 0x000ff00000000800 */
[----:B------:R-:W-:Y:S08]  /*a9d0*/  MUFU.EX2 R14, R14 ;  /* 0x0000000e000e7308 */ /* 0x000ff00000000800 */
[----:B------:R-:W-:Y:S08]  /*a9e0*/  MUFU.EX2 R7, R7 ;  /* 0x0000000700077308 */ /* 0x000ff00000000800 */
[----:B------:R-:W-:Y:S08]  /*a9f0*/  MUFU.EX2 R12, R12 ;  /* 0x0000000c000c7308 */ /* 0x000ff00000000800 */
[----:B------:R-:W3:Y:S08]  /*aa00*/  MUFU.EX2 R170, R170 ;  /* 0x000000aa00aa7308 */ /* 0x000ef00000000800 */
[----:B------:R-:W4:Y:S08]  /*aa10*/  MUFU.EX2 R169, R169 ;  /* 0x000000a900a97308 */ /* 0x000f300000000800 */
[----:B------:R-:W-:Y:S08]  /*aa20*/  MUFU.EX2 R168, R168 ;  /* 0x000000a800a87308 */ /* 0x000ff00000000800 */
[----:B------:R-:W5:Y:S08]  /*aa30*/  MUFU.EX2 R4, R4 ;  /* 0x0000000400047308 */ /* 0x000f700000000800 */
[----:B------:R-:W-:Y:S08]  /*aa40*/  MUFU.EX2 R164, R164 ;  /* 0x000000a400a47308 */ /* 0x000ff00000000800 */
        /* <DEDUP_REMOVED lines=9> */
[----:B------:R-:W-:Y:S01]  /*aae0*/  MUFU.EX2 R160, R160 ;  /* 0x000000a000a07308 */ /* 0x000fe20000000800 */
[----:B------:R0:W-:Y:S06]  /*aaf0*/  BAR.SYNC.DEFER_BLOCKING R72, 0x100 ;  /* 0x000400480000751d */ /* 0x0001ec0000010000 */
[----:B0-----:R-:W-:-:S06]  /*ab00*/  WARPGROUP.ARRIVE ;  /* 0x00000000000079c5 */ /* 0x001fcc0000000000 */
[----:B------:R-:W-:Y:S01]  /*ab10*/  HGMMA.64x256x16.F32 R24, R200, gdesc[UR4].tnspB, RZ, !UPT, gsb0 ;  /* 0x43e00004c8187df0 */ /* 0x000fe2000c0008ff */
[----:B------:R-:W-:Y:S01]  /*ab20*/  R2UR UR6, R8 ;  /* 0x00000000080672ca */ /* 0x000fe200000e0000 */
[-CC-:B------:R-:W-:Y:S01]  /*ab30*/  FFMA.FTZ R8, R181, R5.reuse, -R161.reuse ;  /* 0x00000005b5087223 */ /* 0x180fe200000108a1 */
[----:B------:R-:W-:Y:S01]  /*ab40*/  R2UR UR7, R9 ;  /* 0x00000000090772ca */ /* 0x000fe200000e0000 */
[-CC-:B------:R-:W-:Y:S01]  /*ab50*/  FFMA.FTZ R9, R180, R5.reuse, -R161.reuse ;  /* 0x00000005b4097223 */ /* 0x180fe200000108a1 */
[----:B------:R-:W-:-:S03]  /*ab60*/  FFMA.FTZ R161, R176, R5, -R161 ;  /* 0x00000005b0a17223 */ /* 0x000fc600000108a1 */
[----:B------:R-:W-:Y:S08]  /*ab70*/  MUFU.EX2 R8, R8 ;  /* 0x0000000800087308 */ /* 0x000ff00000000800 */
[----:B------:R-:W-:Y:S08]  /*ab80*/  MUFU.EX2 R9, R9 ;  /* 0x0000000900097308 */ /* 0x000ff00000000800 */
[----:B------:R-:W-:Y:S01]  /*ab90*/  MUFU.EX2 R161, R161 ;  /* 0x000000a100a17308 */ /* 0x000fe20000000800 */
[----:B------:R-:W-:-:S02]  /*aba0*/  WARPGROUP.DEPBAR.LE gsb0, 0x0 ;  /* 0x00008000000079c5 */ /* 0x000fc40000010000 */
[----:B------:R-:W-:-:S06]  /*abb0*/  WARPGROUP.ARRIVE ;  /* 0x00000000000079c5 */ /* 0x000fcc0000000000 */
[----:B------:R-:W-:Y:S03]  /*abc0*/  HGMMA.64x256x16.F32 R24, R152, gdesc[UR8].tnspB, R24, gsb0 ;  /* 0x43e0000898187df0 */ /* 0x000fe60008000818 */
[----:B------:R-:W-:Y:S02]  /*abd0*/  WARPGROUP.DEPBAR.LE gsb0, 0x0 ;  /* 0x00008000000079c5 */ /* 0x000fe40000010000 */
[----:B------:R-:W-:Y:S01]  /*abe0*/  F2FP.F16.F32.PACK_AB R152, R157, R167 ;  /* 0x000000a79d98723e */ /* 0x000fe200000000ff */
[----:B------:R-:W-:Y:S01]  /*abf0*/  FFMA.FTZ R167, R185, R5, -R162 ;  /* 0x00000005b9a77223 */ /* 0x000fe200000108a2 */
[----:B-1----:R-:W-:Y:S01]  /*ac00*/  F2FP.F16.F32.PACK_AB R153, R158, R166 ;  /* 0x000000a69e99723e */ /* 0x002fe200000000ff */
[----:B------:R-:W-:Y:S01]  /*ac10*/  FADD.FTZ R166, R166, R187 ;  /* 0x000000bba6a67221 */ /* 0x000fe20000010000 */
[----:B------:R-:W-:Y:S02]  /*ac20*/  F2FP.F16.F32.PACK_AB R154, R163, R15 ;  /* 0x0000000fa39a723e */ /* 0x000fe400000000ff */
[----:B--2---:R-:W-:Y:S01]  /*ac30*/  F2FP.F16.F32.PACK_AB R155, R10, R156 ;  /* 0x0000009c0a9b723e */ /* 0x004fe200000000ff */
[----:B------:R-:W0:Y:S01]  /*ac40*/  MUFU.EX2 R167, R167 ;  /* 0x000000a700a77308 */ /* 0x000e220000000800 */
[----:B------:R-:W-:-:S02]  /*ac50*/  FADD.FTZ R166, R158, R166 ;  /* 0x000000a69ea67221 */ /* 0x000fc40000010000 */
[----:B------:R-:W-:Y:S02]  /*ac60*/  WARPGROUP.ARRIVE ;  /* 0x00000000000079c5 */ /* 0x000fe40000000000 */
[----:B------:R-:W-:-:S11]  /*ac70*/  FADD.FTZ R166, R156, R166 ;  /* 0x000000a69ca67221 */ /* 0x000fd60000010000 */
[----:B------:R-:W-:Y:S01]  /*ac80*/  HGMMA.64x256x16.F32 R24, R152, gdesc[UR12].tnspB, R24, gsb0 ;  /* 0x43e0000c98187df0 */ /* 0x000fe20008000818 */
[----:B------:R-:W-:-:S04]  /*ac90*/  FADD.FTZ R166, R10, R166 ;  /* 0x000000a60aa67221 */ /* 0x000fc80000010000 */
[----:B---3--:R-:W-:-:S04]  /*aca0*/  FADD.FTZ R166, R170, R166 ;  /* 0x000000a6aaa67221 */ /* 0x008fc80000010000 */
[C---:B----4-:R-:W-:Y:S01]  /*acb0*/  FADD.FTZ R166, R169.reuse, R166 ;  /* 0x000000a6a9a67221 */ /* 0x050fe20000010000 */
[----:B------:R-:W-:Y:S02]  /*acc0*/  WARPGROUP.DEPBAR.LE gsb0, 0x0 ;  /* 0x00008000000079c5 */ /* 0x000fe40000010000 */
[----:B------:R-:W-:Y:S02]  /*acd0*/  F2FP.F16.F32.PACK_AB R152, R14, R13 ;  /* 0x0000000d0e98723e */ /* 0x000fe400000000ff */
[----:B------:R-:W-:Y:S02]  /*ace0*/  F2FP.F16.F32.PACK_AB R153, R169, R170 ;  /* 0x000000aaa999723e */ /* 0x000fe400000000ff */
[----:B------:R-:W-:Y:S02]  /*acf0*/  F2FP.F16.F32.PACK_AB R154, R12, R7 ;  /* 0x000000070c9a723e */ /* 0x000fe400000000ff */
[----:B-----5:R-:W-:Y:S01]  /*ad00*/  F2FP.F16.F32.PACK_AB R155, R4, R168 ;  /* 0x000000a8049b723e */ /* 0x020fe200000000ff */
[----:B------:R-:W-:-:S03]  /*ad10*/  FADD.FTZ R168, R168, R166 ;  /* 0x000000a6a8a87221 */ /* 0x000fc60000010000 */
[----:B------:R-:W-:Y:S01]  /*ad20*/  WARPGROUP.ARRIVE ;  /* 0x00000000000079c5 */ /* 0x000fe20000000000 */
[----:B------:R-:W-:-:S04]  /*ad30*/  FADD.FTZ R168, R4, R168 ;  /* 0x000000a804a87221 */ /* 0x000fc80000010000 */
[----:B0-----:R-:W-:Y:S01]  /*ad40*/  FADD.FTZ R168, R167, R168 ;  /* 0x000000a8a7a87221 */ /* 0x001fe20000010000 */
[----:B------:R-:W-:Y:S03]  /*ad50*/  HGMMA.64x256x16.F32 R24, R152, gdesc[UR16].tnspB, R24, gsb0 ;  /* 0x43e0001098187df0 */ /* 0x000fe60008000818 */
[----:B------:R-:W-:-:S04]  /*ad60*/  FADD.FTZ R168, R171, R168 ;  /* 0x000000a8aba87221 */ /* 0x000fc80000010000 */
[----:B------:R-:W-:Y:S01]  /*ad70*/  FADD.FTZ R168, R172, R168 ;  /* 0x000000a8aca87221 */ /* 0x000fe20000010000 */
[----:B------:R-:W-:Y:S02]  /*ad80*/  WARPGROUP.DEPBAR.LE gsb0, 0x0 ;  /* 0x00008000000079c5 */ /* 0x000fe40000010000 */
[----:B------:R-:W-:Y:S01]  /*ad90*/  FADD.FTZ R152, R157, R186 ;  /* 0x000000ba9d987221 */ /* 0x000fe20000010000 */
[----:B------:R-:W-:Y:S01]  /*ada0*/  F2FP.F16.F32.PACK_AB R153, R171, R167 ;  /* 0x000000a7ab99723e */ /* 0x000fe200000000ff */
[----:B------:R-:W0:Y:S01]  /*adb0*/  MUFU.EX2 R157, R175 ;  /* 0x000000af009d7308 */ /* 0x000e220000000800 */
[----:B------:R-:W-:Y:S01]  /*adc0*/  F2FP.F16.F32.PACK_AB R154, R165, R164 ;  /* 0x000000a4a59a723e */ /* 0x000fe200000000ff */
[----:B------:R-:W-:-:S04]  /*add0*/  FADD.FTZ R152, R15, R152 ;  /* 0x000000980f987221 */ /* 0x000fc80000010000 */
[----:B------:R-:W-:Y:S01]  /*ade0*/  FADD.FTZ R163, R163, R152 ;  /* 0x00000098a3a37221 */ /* 0x000fe20000010000 */
[----:B------:R-:W-:-:S03]  /*adf0*/  F2FP.F16.F32.PACK_AB R152, R9, R8 ;  /* 0x000000080998723e */ /* 0x000fc600000000ff */
[----:B------:R-:W-:-:S04]  /*ae00*/  FADD.FTZ R163, R13, R163 ;  /* 0x000000a30da37221 */ /* 0x000fc80000010000 */
[----:B------:R-:W-:Y:S01]  /*ae10*/  FADD.FTZ R163, R14, R163 ;  /* 0x000000a30ea37221 */ /* 0x000fe20000010000 */
[----:B0-----:R-:W-:-:S03]  /*ae20*/  F2FP.F16.F32.PACK_AB R155, R157, R172 ;  /* 0x000000ac9d9b723e */ /* 0x001fc600000000ff */
[----:B------:R-:W-:Y:S01]  /*ae30*/  FADD.FTZ R163, R7, R163 ;  /* 0x000000a307a37221 */ /* 0x000fe20000010000 */
[----:B------:R-:W-:Y:S01]  /*ae40*/  FADD.FTZ R157, R157, R168 ;  /* 0x000000a89d9d7221 */ /* 0x000fe20000010000 */
[----:B------:R-:W-:Y:S02]  /*ae50*/  WARPGROUP.ARRIVE ;  /* 0x00000000000079c5 */ /* 0x000fe40000000000 */
[----:B------:R-:W-:-:S04]  /*ae60*/  FADD.FTZ R12, R12, R163 ;  /* 0x000000a30c0c7221 */ /* 0x000fc80000010000 */
[----:B------:R-:W-:Y:S01]  /*ae70*/  FADD.FTZ R12, R8, R12 ;  /* 0x0000000c080c7221 */ /* 0x000fe20000010000 */
[----:B------:R-:W-:Y:S03]  /*ae80*/  HGMMA.64x256x16.F32 R24, R152, gdesc[UR20].tnspB, R24, gsb0 ;  /* 0x43e0001498187df0 */ /* 0x000fe60008000818 */
[----:B------:R-:W-:-:S04]  /*ae90*/  FADD.FTZ R12, R9, R12 ;  /* 0x0000000c090c7221 */ /* 0x000fc80000010000 */
[----:B------:R-:W-:-:S04]  /*aea0*/  FADD.FTZ R12, R164, R12 ;  /* 0x0000000ca40c7221 */ /* 0x000fc80000010000 */
[----:B------:R-:W-:-:S04]  /*aeb0*/  FADD.FTZ R165, R165, R12 ;  /* 0x0000000ca5a57221 */ /* 0x000fc80000010000 */
[----:B------:R-:W-:Y:S01]  /*aec0*/  FADD.FTZ R165, R184, R165 ;  /* 0x000000a5b8a57221 */ /* 0x000fe20000010000 */
[----:B------:R-:W-:Y:S02]  /*aed0*/  WARPGROUP.DEPBAR.LE gsb0, 0x0 ;  /* 0x00008000000079c5 */ /* 0x000fe40000010000 */
[C---:B------:R-:W-:Y:S01]  /*aee0*/  F2FP.F16.F32.PACK_AB R152, R182.reuse, R184 ;  /* 0x000000b8b698723e */ /* 0x040fe200000000ff */
        /* <DEDUP_REMOVED lines=9> */
[----:B------:R-:W-:-:S04]  /*af80*/  FADD.FTZ R159, R159, R174 ;  /* 0x000000ae9f9f7221 */ /* 0x000fc80000010000 */
[----:B------:R-:W-:Y:S01]  /*af90*/  FADD.FTZ R8, R160, R159 ;  /* 0x0000009fa0087221 */ /* 0x000fe20000010000 */
[----:B------:R-:W-:Y:S03]  /*afa0*/  HGMMA.64x256x16.F32 R24, R152, gdesc[UR4].tnspB, R24, gsb0 ;  /* 0x43e0000498187df0 */ /* 0x000fe60008000818 */
[----:B------:R-:W-:Y:S02]  /*afb0*/  WARPGROUP.DEPBAR.LE gsb0, 0x0 ;  /* 0x00008000000079c5 */ /* 0x000fe40000010000 */
[----:B------:R-:W-:Y:S05]  /*afc0*/  @!P0 BRA `(.L_x_1497) ;  /* 0x0000000000048947 */ /* 0x000fea0003800000 */
[----:B------:R-:W-:Y:S01]  /*afd0*/  BPT.TRAP 0x1 ;  /* 0x000000040000795c */ /* 0x000fe20000300000 */
.L_x_1497:
[----:B------:R-:W-:Y:S02]  /*afe0*/  ISETP.GE.AND P1, PT, R188, 0x61, PT ;  /* 0x00000061bc00780c */ /* 0x000fe40003f26270 */
[----:B------:R-:W-:-:S04]  /*aff0*/  IADD3 R3, R3, 0x32460, RZ ;  /* 0x0003246003037810 */ /* 0x000fc80007ffe0ff */
[----:B------:R-:W-:-:S04]  /*b000*/  PRMT R3, R190, 0x654, R3 ;  /* 0x00000654be037816 */ /* 0x000fc80000000003 */
[----:B------:R0:W-:Y:S03]  /*b010*/  SYNCS.ARRIVE.TRANS64.RED.A1T0 RZ, [R3+URZ], RZ ;  /* 0x000000ff03ff79a7 */ /* 0x0001e6000810043f */
[----:B------:R-:W-:Y:S05]  /*b020*/  @!P1 BRA `(.L_x_1498) ;  /* 0x0000002400ec9947 */ /* 0x000fea0003800000 */
[----:B------:R-:W-:Y:S02]  /*b030*/  VIADD R4, R189, 0xfffffffe ;  /* 0xfffffffebd047836 */ /* 0x000fe40000000000 */
[----:B------:R-:W-:Y:S02]  /*b040*/  IMAD.MOV.U32 R9, RZ, RZ, R11 ;  /* 0x000000ffff097224 */ /* 0x000fe400078e000b */
[----:B------:R-:W-:-:S07]  /*b050*/  IMAD.MOV.U32 R10, RZ, RZ, R6 ;  /* 0x000000ffff0a7224 */ /* 0x000fce00078e0006 */
.L_x_1509:
[----:B------:R-:W-:Y:S01]  /*b060*/  VIADD R205, R205, 0x1 ;  /* 0x00000001cdcd7836 */ /* 0x000fe20000000000 */
[----:B------:R-:W-:Y:S05]  /*b070*/  YIELD ;  /* 0x0000000000007946 */ /* 0x000fea0003800000 */
[----:B------:R-:W-:Y:S02]  /*b080*/  ISETP.NE.AND P2, PT, R205, 0x2, PT ;  /* 0x00000002cd00780c */ /* 0x000fe40003f45270 */
[C---:B------:R-:W-:Y:S01]  /*b090*/  ISETP.GT.AND P1, PT, R4.reuse, RZ, PT ;  /* 0x000000ff0400720c */ /* 0x040fe20003f24270 */
[----:B------:R-:W-:Y:S01]  /*b0a0*/  VIADD R4, R4, 0xffffffff ;  /* 0xffffffff04047836 */ /* 0x000fe20000000000 */
[----:B01----:R-:W-:-:S02]  /*b0b0*/  SEL R3, RZ, 0x1, P2 ;  /* 0x00000001ff037807 */ /* 0x003fc40001000000 */
[----:B------:R-:W-:Y:S02]  /*b0c0*/  SEL R205, R205, RZ, P2 ;  /* 0x000000ffcdcd7207 */ /* 0x000fe40001000000 */
[----:B------:R-:W-:Y:S01]  /*b0d0*/  LOP3.LUT R216, R216, R3, RZ, 0x3c, !PT ;  /* 0x00000003d8d87212 */ /* 0x000fe200078e3cff */
[----:B------:R-:W-:Y:S06]  /*b0e0*/  @!P0 BRA `(.L_x_1499) ;  /* 0x0000000000048947 */ /* 0x000fec0003800000 */
[----:B------:R-:W-:Y:S01]  /*b0f0*/  BPT.TRAP 0x1 ;  /* 0x000000040000795c */ /* 0x000fe20000300000 */
.L_x_1499:
[----:B------:R-:W-:Y:S01]  /*b100*/  IMAD R3, R205, 0x8, R19 ;  /* 0x00000008cd037824 */ /* 0x000fe200078e0213 */
[----:B------:R-:W-:-:S04]  /*b110*/  SHF.L.U32 R0, R216, 0x1f, RZ ;  /* 0x0000001fd8007819 */ /* 0x000fc800000006ff */
[----:B------:R0:W1:Y:S01]  /*b120*/  SYNCS.PHASECHK.TRANS64.TRYWAIT P2, [R3+URZ+0x32430], R0 ;  /* 0x03243000030075a7 */ /* 0x000062000804017f */
[----:B------:R-:W-:Y:S05]  /*b130*/  @!P0 BRA `(.L_x_1500) ;  /* 0x0000000000048947 */ /* 0x000fea0003800000 */
[----:B------:R-:W-:Y:S01]  /*b140*/  BPT.TRAP 0x1 ;  /* 0x000000040000795c */ /* 0x000fe20000300000 */
.L_x_1500:
[----:B------:R-:W-:Y:S02]  /*b150*/  IMAD R152, R205, 0x300, R21 ;  /* 0x00000300cd987824 */ /* 0x000fe400078e0215 */
[----:B------:R-:W-:Y:S01]  /*b160*/  IMAD.MOV.U32 R153, RZ, RZ, 0x40000040 ;  /* 0x40000040ff997424 */ /* 0x000fe200078e00ff */
[----:B-1----:R-:W-:Y:S06]  /*b170*/  @P2 BRA `(.L_x_1501) ;  /* 0x0000000000082947 */ /* 0x002fec0003800000 */
[----:B------:R-:W1:Y:S02]  /*b180*/  SYNCS.PHASECHK.TRANS64.TRYWAIT P2, [R3+URZ+0x32430], R0 ;  /* 0x03243000030075a7 */ /* 0x000e64000804017f */
[----:B-1----:R-:W-:Y:S05]  /*b190*/  @!P2 BRA `(.L_x_1502) ;  /* 0x000000e0005ca947 */ /* 0x002fea0003800000 */
.L_x_1501:
[----:B------:R-:W2:Y:S01]  /*b1a0*/  LDL.64 R154, [R1+0x50] ;  /* 0x00005000019a7983 */ /* 0x000ea20000100a00 */
[----:B------:R-:W-:Y:S01]  /*b1b0*/  IADD3 R14, R152, 0x2, RZ ;  /* 0x00000002980e7810 */ /* 0x000fe20007ffe0ff */
[----:B------:R-:W-:Y:S01]  /*b1c0*/  IMAD.MOV.U32 R15, RZ, RZ, 0x40000040 ;  /* 0x40000040ff0f7424 */ /* 0x000fe200078e00ff */
[----:B------:R-:W-:Y:S05]  /*b1d0*/  WARPSYNC.ALL ;  /* 0x0000000000007948 */ /* 0x000fea0003800000 */
[----:B------:R-:W-:Y:S01]  /*b1e0*/  R2UR UR14, R14 ;  /* 0x000000000e0e72ca */ /* 0x000fe200000e0000 */
[----:B------:R-:W3:Y:S01]  /*b1f0*/  LDL.64 R202, [R1+0x40] ;  /* 0x0000400001ca7983 */ /* 0x000ee20000100a00 */
[----:B------:R-:W-:-:S03]  /*b200*/  R2UR UR15, R15 ;  /* 0x000000000f0f72ca */ /* 0x000fc600000e0000 */
[----:B------:R-:W4:Y:S01]  /*b210*/  LDL.64 R14, [R1+0x48] ;  /* 0x00004800010e7983 */ /* 0x000f220000100a00 */
[----:B------:R-:W-:-:S03]  /*b220*/  R2UR UR18, R152 ;  /* 0x00000000981272ca */ /* 0x000fc600000e0000 */
[----:B------:R-:W5:Y:S01]  /*b230*/  LDL.64 R200, [R1+0x38] ;  /* 0x0000380001c87983 */ /* 0x000f620000100a00 */
[----:B------:R-:W-:Y:S01]  /*b240*/  R2UR UR19, R153 ;  /* 0x00000000991372ca */ /* 0x000fe200000e0000 */
[C---:B------:R-:W-:Y:S02]  /*b250*/  VIADD R12, R152.reuse, 0x4 ;  /* 0x00000004980c7836 */ /* 0x040fe40000000000 */
[----:B------:R-:W-:Y:S02]  /*b260*/  VIADD R152, R152, 0x6 ;  /* 0x0000000698987836 */ /* 0x000fe40000000000 */
[----:B------:R-:W-:-:S03]  /*b270*/  IMAD.MOV.U32 R153, RZ, RZ, 0x40000040 ;  /* 0x40000040ff997424 */ /* 0x000fc600078e00ff */
[----:B------:R-:W-:Y:S02]  /*b280*/  R2UR UR6, R152 ;  /* 0x00000000980672ca */ /* 0x000fe400000e0000 */
[----:B------:R-:W-:Y:S01]  /*b290*/  R2UR UR7, R153 ;  /* 0x00000000990772ca */ /* 0x000fe200000e0000 */
[----:B------:R-:W-:Y:S01]  /*b2a0*/  IMAD.MOV.U32 R13, RZ, RZ, 0x40000040 ;  /* 0x40000040ff0d7424 */ /* 0x000fe200078e00ff */
[----:B------:R-:W-:-:S04]  /*b2b0*/  R2UR UR10, R12 ;  /* 0x000000000c0a72ca */ /* 0x000fc800000e0000 */
[----:B------:R-:W-:Y:S02]  /*b2c0*/  R2UR UR11, R13 ;  /* 0x000000000d0b72ca */ /* 0x000fe400000e0000 */
[----:B--2---:R-:W-:Y:S02]  /*b2d0*/  R2UR UR16, R154 ;  /* 0x000000009a1072ca */ /* 0x004fe400000e0000 */
[----:B------:R-:W-:Y:S02]  /*b2e0*/  R2UR UR17, R155 ;  /* 0x000000009b1172ca */ /* 0x000fe400000e0000 */
[----:B------:R-:W-:-:S11]  /*b2f0*/  WARPGROUP.ARRIVE ;  /* 0x00000000000079c5 */ /* 0x000fd60000000000 */
[----:B------:R-:W-:Y:S01]  /*b300*/  HGMMA.64x96x16.F32 R152, gdesc[UR16], RZ, !UPT, gsb0 ;  /* 0x01600000109879f0 */ /* 0x000fe2000c0008ff */
[----:B----4-:R-:W-:Y:S02]  /*b310*/  R2UR UR12, R14 ;  /* 0x000000000e0c72ca */ /* 0x010fe400000e0000 */
[----:B------:R-:W-:Y:S02]  /*b320*/  R2UR UR13, R15 ;  /* 0x000000000f0d72ca */ /* 0x000fe400000e0000 */
[----:B---3--:R-:W-:Y:S02]  /*b330*/  R2UR UR8, R202 ;  /* 0x00000000ca0872ca */ /* 0x008fe400000e0000 */
[----:B------:R-:W-:Y:S01]  /*b340*/  R2UR UR9, R203 ;  /* 0x00000000cb0972ca */ /* 0x000fe200000e0000 */
[----:B------:R-:W-:Y:S02]  /*b350*/  WARPGROUP.DEPBAR.LE gsb0, 0x0 ;  /* 0x00008000000079c5 */ /* 0x000fe40000010000 */
[----:B------:R-:W-:-:S06]  /*b360*/  WARPGROUP.ARRIVE ;  /* 0x00000000000079c5 */ /* 0x000fcc0000000000 */
[----:B------:R-:W-:Y:S01]  /*b370*/  HGMMA.64x96x16.F32 R152, gdesc[UR12], R152, gsb0 ;  /* 0x016000000c9879f0 */ /* 0x000fe20008000898 */
[----:B-----5:R-:W-:Y:S02]  /*b380*/  R2UR UR4, R200 ;  /* 0x00000000c80472ca */ /* 0x020fe400000e0000 */
        /* <DEDUP_REMOVED lines=10> */
.L_x_1503:
[----:B------:R2:W3:Y:S01]  /*b430*/  SYNCS.PHASECHK.TRANS64.TRYWAIT P2, [R3+URZ+0x32450], R0 ;  /* 0x03245000030075a7 */ /* 0x0004e2000804017f */
[----:B------:R-:W-:Y:S05]  /*b440*/  @!P0 BRA `(.L_x_1504) ;  /* 0x0000000000048947 */ /* 0x000fea0003800000 */
[----:B------:R-:W-:Y:S01]  /*b450*/  BPT.TRAP 0x1 ;  /* 0x000000040000795c */ /* 0x000fe20000300000 */
.L_x_1504:
[----:B---3--:R-:W-:Y:S05]  /*b460*/  @P2 BRA `(.L_x_1505) ;  /* 0x0000000000082947 */ /* 0x008fea0003800000 */
[----:B------:R-:W3:Y:S02]  /*b470*/  SYNCS.PHASECHK.TRANS64.TRYWAIT P2, [R3+URZ+0x32450], R0 ;  /* 0x03245000030075a7 */ /* 0x000ee4000804017f */
[----:B---3--:R-:W-:Y:S05]  /*b480*/  @!P2 BRA `(.L_x_1506) ;  /* 0x000000dc00b4a947 */ /* 0x008fea0003800000 */
.L_x_1505:
[----:B------:R-:W4:Y:S04]  /*b490*/  LDL.64 R200, [R1+0x30] ;  /* 0x0000300001c87983 */ /* 0x000f280000100a00 */
[----:B------:R-:W4:Y:S04]  /*b4a0*/  LDL.64 R202, [R1+0x20] ;  /* 0x0000200001ca7983 */ /* 0x000f280000100a00 */
[----:B------:R0:W-:Y:S04]  /*b4b0*/  STL.64 [R1+0x88], R2 ;  /* 0x0000880201007387 */ /* 0x0001e80000100a00 */
[----:B0123--:R-:W2:Y:S01]  /*b4c0*/  LDL.64 R2, [R1+0x28] ;  /* 0x0000280001027983 */ /* 0x00fea20000100a00 */
[----:B------:R-:W-:Y:S05]  /*b4d0*/  WARPSYNC.ALL ;  /* 0x0000000000007948 */ /* 0x000fea0003800000 */
[----:B------:R-:W-:-:S02]  /*b4e0*/  IMAD R12, R205, 0xc00, R223 ;  /* 0x00000c00cd0c7824 */ /* 0x000fc400078e02df */
[----:B------:R-:W-:-:S03]  /*b4f0*/  IMAD.MOV.U32 R13, RZ, RZ, 0x40000040 ;  /* 0x40000040ff0d7424 */ /* 0x000fc600078e00ff */
[C---:B------:R-:W-:Y:S02]  /*b500*/  R2UR UR6, R12.reuse ;  /* 0x000000000c0672ca */ /* 0x040fe400000e0000 */
[----:B------:R-:W-:Y:S01]  /*b510*/  R2UR UR7, R13 ;  /* 0x000000000d0772ca */ /* 0x000fe200000e0000 */
[----:B------:R-:W-:Y:S01]  /*b520*/  WARPGROUP.ARRIVE ;  /* 0x00000000000079c5 */ /* 0x000fe20000000000 */
[----:B------:R-:W-:Y:S01]  /*b530*/  VIADD R14, R12, 0x2 ;  /* 0x000000020c0e7836 */ /* 0x000fe20000000000 */
[----:B------:R-:W-:Y:S02]  /*b540*/  MOV R15, 0x40000040 ;  /* 0x40000040000f7802 */ /* 0x000fe40000000f00 */
[----:B----4-:R-:W-:Y:S02]  /*b550*/  R2UR UR4, R200 ;  /* 0x00000000c80472ca */ /* 0x010fe400000e0000 */
[----:B------:R-:W-:Y:S02]  /*b560*/  R2UR UR5, R201 ;  /* 0x00000000c90572ca */ /* 0x000fe400000e0000 */
[----:B------:R-:W3:Y:S11]  /*b570*/  LDL.64 R200, [R1+0x18] ;  /* 0x0000180001c87983 */ /* 0x000ef60000100a00 */
[----:B------:R-:W-:Y:S01]  /*b580*/  HGMMA.64x96x16.F32 R152, gdesc[UR4], R152, gsb0 ;  /* 0x01600000049879f0 */ /* 0x000fe20008000898 */
[----:B------:R-:W-:-:S02]  /*b590*/  R2UR UR6, R14 ;  /* 0x000000000e0672ca */ /* 0x000fc400000e0000 */
[----:B------:R-:W-:Y:S02]  /*b5a0*/  R2UR UR7, R15 ;  /* 0x000000000f0772ca */ /* 0x000fe400000e0000 */
[----:B--2---:R-:W-:Y:S02]  /*b5b0*/  R2UR UR4, R2 ;  /* 0x00000000020472ca */ /* 0x004fe400000e0000 */
[----:B------:R-:W-:Y:S02]  /*b5c0*/  R2UR UR5, R3 ;  /* 0x00000000030572ca */ /* 0x000fe400000e0000 */
[----:B------:R-:W2:Y:S01]  /*b5d0*/  LDL.64 R2, [R1+0x10] ;  /* 0x0000100001027983 */ /* 0x000ea20000100a00 */
[----:B------:R-:W-:Y:S02]  /*b5e0*/  VIADD R14, R12, 0x4 ;  /* 0x000000040c0e7836 */ /* 0x000fe40000000000 */
[----:B------:R-:W-:Y:S01]  /*b5f0*/  IMAD.MOV.U32 R15, RZ, RZ, 0x40000040 ;  /* 0x40000040ff0f7424 */ /* 0x000fe200078e00ff */
[----:B------:R-:W-:-:S02]  /*b600*/  WARPGROUP.DEPBAR.LE gsb0, 0x0 ;  /* 0x00008000000079c5 */ /* 0x000fc40000010000 */
[----:B------:R-:W-:-:S06]  /*b610*/  WARPGROUP.ARRIVE ;  /* 0x00000000000079c5 */ /* 0x000fcc0000000000 */
[----:B------:R-:W-:Y:S01]  /*b620*/  HGMMA.64x96x16.F32 R152, gdesc[UR4], R152, gsb0 ;  /* 0x01600000049879f0 */ /* 0x000fe20008000898 */
[----:B------:R-:W-:Y:S02]  /*b630*/  R2UR UR4, R202 ;  /* 0x00000000ca0472ca */ /* 0x000fe400000e0000 */
[----:B------:R-:W-:Y:S02]  /*b640*/  R2UR UR5, R203 ;  /* 0x00000000cb0572ca */ /* 0x000fe400000e0000 */
[----:B------:R-:W4:Y:S01]  /*b650*/  LDL.64 R202, [R1+0x8] ;  /* 0x0000080001ca7983 */ /* 0x000f220000100a00 */
[----:B------:R-:W-:Y:S02]  /*b660*/  R2UR UR6, R14 ;  /* 0x000000000e0672ca */ /* 0x000fe400000e0000 */
[----:B------:R-:W-:Y:S01]  /*b670*/  R2UR UR7, R15 ;  /* 0x000000000f0772ca */ /* 0x000fe200000e0000 */
[----:B------:R-:W-:Y:S02]  /*b680*/  VIADD R14, R12, 0x6 ;  /* 0x000000060c0e7836 */ /* 0x000fe40000000000 */
[----:B------:R-:W-:Y:S01]  /*b690*/  IMAD.MOV.U32 R15, RZ, RZ, 0x40000040 ;  /* 0x40000040ff0f7424 */ /* 0x000fe200078e00ff */
[----:B------:R-:W-:-:S02]  /*b6a0*/  WARPGROUP.DEPBAR.LE gsb0, 0x0 ;  /* 0x00008000000079c5 */ /* 0x000fc40000010000 */
[----:B------:R-:W-:-:S07]  /*b6b0*/  WARPGROUP.ARRIVE ;  /* 0x00000000000079c5 */ /* 0x000fce0000000000 */
[----:B------:R-:W-:Y:S01]  /*b6c0*/  HGMMA.64x96x16.F32 R152, gdesc[UR4], R152, gsb0 ;  /* 0x01600000049879f0 */ /* 0x000fe20008000898 */
[----:B------:R-:W-:Y:S02]  /*b6d0*/  R2UR UR6, R14 ;  /* 0x000000000e0672ca */ /* 0x000fe400000e0000 */
[----:B------:R-:W-:Y:S02]  /*b6e0*/  R2UR UR7, R15 ;  /* 0x000000000f0772ca */ /* 0x000fe400000e0000 */
[----:B---3--:R-:W-:Y:S02]  /*b6f0*/  R2UR UR4, R200 ;  /* 0x00000000c80472ca */ /* 0x008fe400000e0000 */
[----:B------:R-:W-:Y:S02]  /*b700*/  R2UR UR5, R201 ;  /* 0x00000000c90572ca */ /* 0x000fe400000e0000 */
[----:B------:R-:W3:Y:S01]  /*b710*/  LDL.64 R200, [R1] ;  /* 0x0000000001c87983 */ /* 0x000ee20000100a00 */
[----:B------:R-:W-:-:S02]  /*b720*/  WARPGROUP.DEPBAR.LE gsb0, 0x0 ;  /* 0x00008000000079c5 */ /* 0x000fc40000010000 */
[----:B------:R-:W-:-:S08]  /*b730*/  WARPGROUP.ARRIVE ;  /* 0x00000000000079c5 */ /* 0x000fd00000000000 */
[----:B------:R-:W-:Y:S01]  /*b740*/  HGMMA.64x96x16.F32 R152, gdesc[UR4], R152, gsb0 ;  /* 0x01600000049879f0 */ /* 0x000fe20008000898 */
[----:B------:R-:W-:Y:S02]  /*b750*/  VIADD R14, R12, 0x300 ;  /* 0x000003000c0e7836 */ /* 0x000fe40000000000 */
[----:B------:R-:W-:Y:S01]  /*b760*/  IMAD.MOV.U32 R15, RZ, RZ, 0x40000040 ;  /* 0x40000040ff0f7424 */ /* 0x000fe200078e00ff */
[----:B--2---:R-:W-:Y:S02]  /*b770*/  R2UR UR4, R2 ;  /* 0x00000000020472ca */ /* 0x004fe400000e0000 */
[----:B------:R-:W-:Y:S02]  /*b780*/  R2UR UR6, R14 ;  /* 0x000000000e0672ca */ /* 0x000fe400000e0000 */
[----:B------:R-:W-:Y:S02]  /*b790*/  R2UR UR7, R15 ;  /* 0x000000000f0772ca */ /* 0x000fe400000e0000 */
[----:B------:R-:W-:Y:S01]  /*b7a0*/  R2UR UR5, R3 ;  /* 0x00000000030572ca */ /* 0x000fe200000e0000 */
[----:B------:R-:W-:Y:S01]  /*b7b0*/  VIADD R14, R12, 0x302 ;  /* 0x000003020c0e7836 */ /* 0x000fe20000000000 */
[----:B------:R-:W-:Y:S01]  /*b7c0*/  MOV R15, 0x40000040 ;  /* 0x40000040000f7802 */ /* 0x000fe20000000f00 */
[----:B------:R0:W5:Y:S01]  /*b7d0*/  LDL.LU.64 R2, [R1+0x88] ;  /* 0x0000880001027983 */ /* 0x0001620000300a00 */
[----:B------:R-:W-:-:S02]  /*b7e0*/  WARPGROUP.DEPBAR.LE gsb0, 0x0 ;  /* 0x00008000000079c5 */ /* 0x000fc40000010000 */
[----:B------:R-:W-:-:S07]  /*b7f0*/  WARPGROUP.ARRIVE ;  /* 0x00000000000079c5 */ /* 0x000fce0000000000 */
[----:B------:R-:W-:Y:S01]  /*b800*/  HGMMA.64x96x16.F32 R152, gdesc[UR4], R152, gsb0 ;  /* 0x01600000049879f0 */ /* 0x000fe20008000898 */
[----:B------:R-:W-:Y:S02]  /*b810*/  R2UR UR6, R14 ;  /* 0x000000000e0672ca */ /* 0x000fe400000e0000 */
[----:B------:R-:W-:Y:S02]  /*b820*/  R2UR UR7, R15 ;  /* 0x000000000f0772ca */ /* 0x000fe400000e0000 */
[----:B----4-:R-:W-:Y:S02]  /*b830*/  R2UR UR4, R202 ;  /* 0x00000000ca0472ca */ /* 0x010fe400000e0000 */
        /* <DEDUP_REMOVED lines=9> */
[----:B------:R-:W-:Y:S01]  /*b8d0*/  R2UR UR5, R201 ;  /* 0x00000000c90572ca */ /* 0x000fe200000e0000 */
[----:B------:R-:W-:Y:S02]  /*b8e0*/  WARPGROUP.DEPBAR.LE gsb0, 0x0 ;  /* 0x00008000000079c5 */ /* 0x000fe40000010000 */
[----:B------:R-:W-:-:S10]  /*b8f0*/  WARPGROUP.ARRIVE ;  /* 0x00000000000079c5 */ /* 0x000fd40000000000 */
[----:B------:R-:W-:Y:S01]  /*b900*/  HGMMA.64x96x16.F32 R152, gdesc[UR4], R152, gsb0 ;  /* 0x01600000049879f0 */ /* 0x000fe20008000898 */
[----:B------:R-:W-:Y:S02]  /*b910*/  VIADD R14, R12, 0x306 ;  /* 0x000003060c0e7836 */ /* 0x000fe40000000000 */
[----:B------:R-:W-:Y:S01]  /*b920*/  IMAD.MOV.U32 R15, RZ, RZ, 0x40000040 ;  /* 0x40000040ff0f7424 */ /* 0x000fe200078e00ff */
[----:B------:R-:W-:Y:S02]  /*b930*/  R2UR UR4, R228 ;  /* 0x00000000e40472ca */ /* 0x000fe400000e0000 */
[----:B------:R-:W-:Y:S02]  /*b940*/  R2UR UR6, R14 ;  /* 0x000000000e0672ca */ /* 0x000fe400000e0000 */
[----:B------:R-:W-:Y:S02]  /*b950*/  R2UR UR7, R15 ;  /* 0x000000000f0772ca */ /* 0x000fe400000e0000 */
[----:B------:R-:W-:Y:S01]  /*b960*/  R2UR UR5, R229 ;  /* 0x00000000e50572ca */ /* 0x000fe200000e0000 */
[----:B------:R-:W-:-:S02]  /*b970*/  VIADD R14, R12, 0x600 ;  /* 0x000006000c0e7836 */ /* 0x000fc40000000000 */
[----:B------:R-:W-:Y:S01]  /*b980*/  IMAD.MOV.U32 R15, RZ, RZ, 0x40000040 ;  /* 0x40000040ff0f7424 */ /* 0x000fe200078e00ff */
[----:B------:R-:W-:Y:S02]  /*b990*/  WARPGROUP.DEPBAR.LE gsb0, 0x0 ;  /* 0x00008000000079c5 */ /* 0x000fe40000010000 */
[----:B------:R-:W-:-:S07]  /*b9a0*/  WARPGROUP.ARRIVE ;  /* 0x00000000000079c5 */ /* 0x000fce0000000000 */
[----:B------:R-:W-:Y:S01]  /*b9b0*/  HGMMA.64x96x16.F32 R152, gdesc[UR4], R152, gsb0 ;  /* 0x01600000049879f0 */ /* 0x000fe20008000898 */
[----:B------:R-:W-:Y:S02]  /*b9c0*/  R2UR UR6, R14 ;  /* 0x000000000e0672ca */ /* 0x000fe400000e0000 */
[----:B------:R-:W-:Y:S02]  /*b9d0*/  R2UR UR7, R15 ;  /* 0x000000000f0772ca */ /* 0x000fe400000e0000 */
[----:B------:R-:W-:Y:S02]  /*b9e0*/  R2UR UR4, R226 ;  /* 0x00000000e20472ca */ /* 0x000fe400000e0000 */
[----:B------:R-:W-:Y:S01]  /*b9f0*/  R2UR UR5, R227 ;  /* 0x00000000e30572ca */ /* 0x000fe200000e0000 */
[----:B------:R-:W-:Y:S01]  /*ba00*/  VIADD R14, R12, 0x602 ;  /* 0x000006020c0e7836 */ /* 0x000fe20000000000 */
[----:B------:R-:W-:Y:S01]  /*ba10*/  MOV R15, 0x40000040 ;  /* 0x40000040000f7802 */ /* 0x000fe20000000f00 */
[----:B------:R-:W-:-:S02]  /*ba20*/  WARPGROUP.DEPBAR.LE gsb0, 0x0 ;  /* 0x00008000000079c5 */ /* 0x000fc40000010000 */
[----:B------:R-:W-:-:S08]  /*ba30*/  WARPGROUP.ARRIVE ;  /* 0x00000000000079c5 */ /* 0x000fd00000000000 */
[----:B------:R-:W-:Y:S01]  /*ba40*/  HGMMA.64x96x16.F32 R152, gdesc[UR4], R152, gsb0 ;  /* 0x01600000049879f0 */ /* 0x000fe20008000898 */
[----:B------:R-:W-:Y:S02]  /*ba50*/  R2UR UR6, R14 ;  /* 0x000000000e0672ca */ /* 0x000fe400000e0000 */
[----:B------:R-:W-:Y:S02]  /*ba60*/  R2UR UR7, R15 ;  /* 0x000000000f0772ca */ /* 0x000fe400000e0000 */
        /* <DEDUP_REMOVED lines=8> */
[----:B------:R-:W-:Y:S01]  /*baf0*/  R2UR UR59, R15 ;  /* 0x000000000f3b72ca */ /* 0x000fe200000e0000 */
[----:B------:R-:W-:Y:S02]  /*bb00*/  VIADD R14, R12, 0x606 ;  /* 0x000006060c0e7836 */ /* 0x000fe40000000000 */
[----:B------:R-:W-:-:S03]  /*bb10*/  IMAD.MOV.U32 R15, RZ, RZ, 0x40000040 ;  /* 0x40000040ff0f7424 */ /* 0x000fc600078e00ff */
[----:B------:R-:W-:Y:S01]  /*bb20*/  R2UR UR54, R14 ;  /* 0x000000000e3672ca */ /* 0x000fe200000e0000 */
[----:B------:R-:W-:Y:S02]  /*bb30*/  WARPGROUP.DEPBAR.LE gsb0, 0x0 ;  /* 0x00008000000079c5 */ /* 0x000fe40000010000 */
[----:B------:R-:W-:-:S06]  /*bb40*/  WARPGROUP.ARRIVE ;  /* 0x00000000000079c5 */ /* 0x000fcc0000000000 */
[----:B------:R-:W-:Y:S01]  /*bb50*/  HGMMA.64x96x16.F32 R152, gdesc[UR56], R152, gsb0 ;  /* 0x01600000389879f0 */ /* 0x000fe20008000898 */
[----:B------:R-:W-:Y:S01]  /*bb60*/  R2UR UR55, R15 ;  /* 0x000000000f3772ca */ /* 0x000fe200000e0000 */
[----:B------:R-:W-:Y:S02]  /*bb70*/  VIADD R14, R12, 0x900 ;  /* 0x000009000c0e7836 */ /* 0x000fe40000000000 */
[----:B------:R-:W-:-:S03]  /*bb80*/  IMAD.MOV.U32 R15, RZ, RZ, 0x40000040 ;  /* 0x40000040ff0f7424 */ /* 0x000fc600078e00ff */
[----:B------:R-:W-:Y:S02]  /*bb90*/  R2UR UR50, R14 ;  /* 0x000000000e3272ca */ /* 0x000fe400000e0000 */
[----:B------:R-:W-:Y:S01]  /*bba0*/  R2UR UR51, R15 ;  /* 0x000000000f3372ca */ /* 0x000fe200000e0000 */
[----:B------:R-:W-:Y:S02]  /*bbb0*/  WARPGROUP.DEPBAR.LE gsb0, 0x0 ;  /* 0x00008000000079c5 */ /* 0x000fe40000010000 */
[----:B------:R-:W-:-:S06]  /*bbc0*/  WARPGROUP.ARRIVE ;  /* 0x00000000000079c5 */ /* 0x000fcc0000000000 */
[----:B------:R-:W-:Y:S01]  /*bbd0*/  HGMMA.64x96x16.F32 R152, gdesc[UR52], R152, gsb0 ;  /* 0x01600000349879f0 */ /* 0x000fe20008000898 */
[----:B------:R-:W-:Y:S01]  /*bbe0*/  VIADD R14, R12, 0x902 ;  /* 0x000009020c0e7836 */ /* 0x000fe20000000000 */
[----:B------:R-:W-:-:S04]  /*bbf0*/  MOV R15, 0x40000040 ;  /* 0x40000040000f7802 */ /* 0x000fc80000000f00 */
[----:B------:R-:W-:Y:S02]  /*bc00*/  R2UR UR46, R14 ;  /* 0x000000000e2e72ca */ /* 0x000fe400000e0000 */
[----:B------:R-:W-:Y:S01]  /*bc10*/  R2UR UR47, R15 ;  /* 0x000000000f2f72ca */ /* 0x000fe200000e0000 */
[----:B------:R-:W-:Y:S02]  /*bc20*/  WARPGROUP.DEPBAR.LE gsb0, 0x0 ;  /* 0x00008000000079c5 */ /* 0x000fe40000010000 */
[----:B------:R-:W-:-:S06]  /*bc30*/  WARPGROUP.ARRIVE ;  /* 0x00000000000079c5 */ /* 0x000fcc0000000000 */
[----:B------:R-:W-:Y:S01]  /*bc40*/  HGMMA.64x96x16.F32 R152, gdesc[UR48], R152, gsb0 ;  /* 0x01600000309879f0 */ /* 0x000fe20008000898 */
[----:B------:R-:W-:Y:S02]  /*bc50*/  VIADD R14, R12, 0x904 ;  /* 0x000009040c0e7836 */ /* 0x000fe40000000000 */
[----:B------:R-:W-:-:S03]  /*bc60*/  IMAD.MOV.U32 R15, RZ, RZ, 0x40000040 ;  /* 0x40000040ff0f7424 */ /* 0x000fc600078e00ff */
        /* <DEDUP_REMOVED lines=11> */
[----:B------:R-:W-:Y:S03]  /*bd20*/  HGMMA.64x96x16.F32 R152, gdesc[UR40], R152, gsb0 ;  /* 0x01600000289879f0 */ /* 0x000fe60008000898 */
[----:B------:R-:W1:Y:S01]  /*bd30*/  S2R R5, SR_TID.X ;  /* 0x0000000000057919 */ /* 0x000e620000002100 */
[----:B------:R-:W-:Y:S02]  /*bd40*/  WARPGROUP.DEPBAR.LE gsb0, 0x0 ;  /* 0x00008000000079c5 */ /* 0x000fe40000010000 */
[----:B------:R-:W-:-:S06]  /*bd50*/  WARPGROUP.ARRIVE ;  /* 0x00000000000079c5 */ /* 0x000fcc0000000000 */
[----:B------:R-:W-:Y:S01]  /*bd60*/  HGMMA.64x96x16.F32 R152, gdesc[UR36], R152, gsb0 ;  /* 0x01600000249879f0 */ /* 0x000fe20008000898 */
[----:B-1----:R-:W-:-:S04]  /*bd70*/  SHF.R.U32.HI R203, RZ, 0x7, R5 ;  /* 0x00000007ffcb7819 */ /* 0x002fc80000011605 */
[----:B------:R-:W-:Y:S01]  /*bd80*/  IADD3 R0, -R203, 0xb, RZ ;  /* 0x0000000bcb007810 */ /* 0x000fe20007ffe1ff */
[----:B------:R-:W-:-:S04]  /*bd90*/  WARPGROUP.DEPBAR.LE gsb0, 0x0 ;  /* 0x00008000000079c5 */ /* 0x000fc80000010000 */
[----:B------:R0:W-:Y:S06]  /*bda0*/  BAR.ARV R0, 0x100 ;  /* 0x000400000000751d */ /* 0x0001ec0000002000 */
[----:B------:R-:W-:Y:S05]  /*bdb0*/  @!P0 BRA `(.L_x_1507) ;  /* 0x0000000000048947 */ /* 0x000fea0003800000 */
[----:B------:R-:W-:Y:S01]  /*bdc0*/  BPT.TRAP 0x1 ;  /* 0x000000040000795c */ /* 0x000fe20000300000 */
.L_x_1507:
[----:B------:R-:W-:Y:S01]  /*bdd0*/  FMNMX.FTZ R5, R152, R10, !PT ;  /* 0x0000000a98057209 */ /* 0x000fe20007810000 */
[----:B------:R-:W-:Y:S01]  /*bde0*/  IMAD.MOV.U32 R15, RZ, RZ, 0x40000040 ;  /* 0x40000040ff0f7424 */ /* 0x000fe200078e00ff */
        /* <DEDUP_REMOVED lines=46> */
[----:B------:R-:W-:-:S03]  /*c0d0*/  FMNMX.FTZ R11, R199, R11, !PT ;  /* 0x0000000bc70b7209 */ /* 0x000fc60007810000 */
[----:B------:R-:W1:Y:S04]  /*c0e0*/  SHFL.BFLY PT, R6, R5, 0x2, 0x1f ;  /* 0x0c401f0005067f89 */ /* 0x000e6800000e0000 */
[----:B------:R-:W2:Y:S01]  /*c0f0*/  SHFL.BFLY PT, R13, R11, 0x2, 0x1f ;  /* 0x0c401f000b0d7f89 */ /* 0x000ea200000e0000 */
[----:B-1----:R-:W-:Y:S02]  /*c100*/  FMNMX.FTZ R6, R5, R6, !PT ;  /* 0x0000000605067209 */ /* 0x002fe40007810000 */
[----:B--2---:R-:W-:-:S03]  /*c110*/  FMNMX.FTZ R11, R11, R13, !PT ;  /* 0x0000000d0b0b7209 */ /* 0x004fc60007810000 */
[----:B------:R-:W1:Y:S04]  /*c120*/  SHFL.BFLY PT, R5, R6, 0x1, 0x1f ;  /* 0x0c201f0006057f89 */ /* 0x000e6800000e0000 */
[----:B------:R-:W2:Y:S01]  /*c130*/  SHFL.BFLY PT, R13, R11, 0x1, 0x1f ;  /* 0x0c201f000b0d7f89 */ /* 0x000ea200000e0000 */
[----:B-1----:R-:W-:Y:S02]  /*c140*/  FMNMX.FTZ R6, R6, R5, !PT ;  /* 0x0000000506067209 */ /* 0x002fe40007810000 */
[----:B------:R-:W1:Y:S01]  /*c150*/  LDC R5, c[0x0][0xa80] ;  /* 0x0002a000ff057b82 */ /* 0x000e620000000800 */
[----:B--2---:R-:W-:Y:S02]  /*c160*/  FMNMX.FTZ R11, R11, R13, !PT ;  /* 0x0000000d0b0b7209 */ /* 0x004fe40007810000 */
[----:B------:R-:W-:-:S03]  /*c170*/  FADD.FTZ R10, -R6, R10 ;  /* 0x0000000a060a7221 */ /* 0x000fc60000010100 */
[----:B------:R-:W-:Y:S01]  /*c180*/  FADD.FTZ R9, -R11, R9 ;  /* 0x000000090b097221 */ /* 0x000fe20000010100 */
[----:B-1----:R-:W-:-:S03]  /*c190*/  FMUL.FTZ R12, R6, R5 ;  /* 0x00000005060c7220 */ /* 0x002fc60000410000 */
[-C--:B------:R-:W-:Y:S01]  /*c1a0*/  FMUL.FTZ R9, R9, R5.reuse ;  /* 0x0000000509097220 */ /* 0x080fe20000410000 */
[-C--:B------:R-:W-:Y:S01]  /*c1b0*/  FMUL.FTZ R14, R11, R5.reuse ;  /* 0x000000050b0e7220 */ /* 0x080fe20000410000 */
[-C--:B------:R-:W-:Y:S01]  /*c1c0*/  FMUL.FTZ R10, R10, R5.reuse ;  /* 0x000000050a0a7220 */ /* 0x080fe20000410000 */
[-CC-:B------:R-:W-:Y:S01]  /*c1d0*/  FFMA.FTZ R152, R152, R5.reuse, -R12.reuse ;  /* 0x0000000598987223 */ /* 0x180fe2000001080c */
        /* <DEDUP_REMOVED lines=22> */
[-C--:B------:R-:W-:Y:S01]  /*c340*/  FFMA.FTZ R12, R197, R5.reuse, -R12 ;  /* 0x00000005c50c7223 */ /* 0x080fe2000001080c */
[----:B------:R1:W-:Y:S01]  /*c350*/  MUFU.EX2 R13, R9 ;  /* 0x00000009000d7308 */ /* 0x0003e20000000800 */
[----:B------:R-:W2:Y:S01]  /*c360*/  S2R R197, SR_CgaCtaId ;  /* 0x0000000000c57919 */ /* 0x000ea20000008800 */
[-CC-:B------:R-:W-:Y:S01]  /*c370*/  FFMA.FTZ R154, R154, R5.reuse, -R14.reuse ;  /* 0x000000059a9a7223 */ /* 0x180fe2000001080e */
[-CC-:B------:R-:W-:Y:S01]  /*c380*/  FFMA.FTZ R155, R155, R5.reuse, -R14.reuse ;  /* 0x000000059b9b7223 */ /* 0x180fe2000001080e */
[-CC-:B------:R-:W-:Y:S01]  /*c390*/  FFMA.FTZ R158, R158, R5.reuse, -R14.reuse ;  /* 0x000000059e9e7223 */ /* 0x180fe2000001080e */
[-CC-:B------:R-:W-:Y:S01]  /*c3a0*/  FFMA.FTZ R159, R159, R5.reuse, -R14.reuse ;  /* 0x000000059f9f7223 */ /* 0x180fe2000001080e */
[-CC-:B------:R-:W-:Y:S01]  /*c3b0*/  FFMA.FTZ R162, R162, R5.reuse, -R14.reuse ;  /* 0x00000005a2a27223 */ /* 0x180fe2000001080e */
[----:B------:R-:W-:Y:S01]  /*c3c0*/  FFMA.FTZ R163, R163, R5, -R14 ;  /* 0x00000005a3a37223 */ /* 0x000fe2000001080e */
[----:B------:R-:W3:Y:S01]  /*c3d0*/  MUFU.EX2 R154, R154 ;  /* 0x0000009a009a7308 */ /* 0x000ee20000000800 */
[----:B-1----:R-:W-:-:S02]  /*c3e0*/  IMAD.MOV.U32 R9, RZ, RZ, 0x40000040 ;  /* 0x40000040ff097424 */ /* 0x002fc400078e00ff */
[-CC-:B------:R-:W-:Y:S01]  /*c3f0*/  FFMA.FTZ R166, R166, R5.reuse, -R14.reuse ;  /* 0x00000005a6a67223 */ /* 0x180fe2000001080e */
[-CC-:B------:R-:W-:Y:S01]  /*c400*/  FFMA.FTZ R167, R167, R5.reuse, -R14.reuse ;  /* 0x00000005a7a77223 */ /* 0x180fe2000001080e */
[-CC-:B------:R-:W-:Y:S01]  /*c410*/  FFMA.FTZ R170, R170, R5.reuse, -R14.reuse ;  /* 0x00000005aaaa7223 */ /* 0x180fe2000001080e */
[-CC-:B------:R-:W-:Y:S01]  /*c420*/  FFMA.FTZ R171, R171, R5.reuse, -R14.reuse ;  /* 0x00000005abab7223 */ /* 0x180fe2000001080e */
[----:B------:R-:W-:Y:S01]  /*c430*/  R2UR UR7, R9 ;  /* 0x00000000090772ca */ /* 0x000fe200000e0000 */
[----:B-----5:R-:W-:Y:S01]  /*c440*/  VIADD R9, R3, 0x32440 ;  /* 0x0003244003097836 */ /* 0x020fe20000000000 */
        /* <DEDUP_REMOVED lines=15> */
[----:B------:R-:W-:Y:S01]  /*c540*/  FFMA.FTZ R199, R199, R5, -R14 ;  /* 0x00000005c7c77223 */ /* 0x000fe2000001080e */
[----:B------:R-:W4:Y:S01]  /*c550*/  MUFU.EX2 R153, R153 ;  /* 0x0000009900997308 */ /* 0x000f220000000800 */
[----:B--2---:R-:W-:Y:S01]  /*c560*/  PRMT R9, R197, 0x654, R9 ;  /* 0x00000654c5097816 */ /* 0x004fe20000000009 */
[----:B---3--:R-:W-:Y:S01]  /*c570*/  FFMA.FTZ R14, R13, R8, R154 ;  /* 0x000000080d0e7223 */ /* 0x008fe2000001009a */
[----:B------:R-:W-:-:S02]  /*c580*/  IMAD R8, R205, 0xc00, R20 ;  /* 0x00000c00cd087824 */ /* 0x000fc400078e0214 */
[-C--:B-1----:R-:W-:Y:S01]  /*c590*/  FMUL.FTZ R24, R24, R10.reuse ;  /* 0x0000000a18187220 */ /* 0x082fe20000410000 */
[----:B------:R1:W-:Y:S01]  /*c5a0*/  SYNCS.ARRIVE.TRANS64.RED.A1T0 RZ, [R9+URZ], RZ ;  /* 0x000000ff09ff79a7 */ /* 0x0003e2000810043f */
[-C--:B------:R-:W-:Y:S01]  /*c5b0*/  FMUL.FTZ R25, R25, R10.reuse ;  /* 0x0000000a19197220 */ /* 0x080fe20000410000 */
[-C--:B------:R-:W-:Y:S01]  /*c5c0*/  FMUL.FTZ R28, R28, R10.reuse ;  /* 0x0000000a1c1c7220 */ /* 0x080fe20000410000 */
[----:B------:R-:W-:Y:S01]  /*c5d0*/  MUFU.EX2 R156, R156 ;  /* 0x0000009c009c7308 */ /* 0x000fe20000000800 */
[----:B------:R-:W-:Y:S01]  /*c5e0*/  R2UR UR6, R8 ;  /* 0x00000000080672ca */ /* 0x000fe200000e0000 */
[-C--:B------:R-:W-:Y:S01]  /*c5f0*/  FMUL.FTZ R29, R29, R10.reuse ;  /* 0x0000000a1d1d7220 */ /* 0x080fe20000410000 */
[-C--:B------:R-:W-:Y:S01]  /*c600*/  FMUL.FTZ R32, R32, R10.reuse ;  /* 0x0000000a20207220 */ /* 0x080fe20000410000 */
[-C--:B------:R-:W-:Y:S01]  /*c610*/  FMUL.FTZ R33, R33, R10.reuse ;  /* 0x0000000a21217220 */ /* 0x080fe20000410000 */
[----:B-1----:R-:W-:Y:S02]  /*c620*/  VIADD R9, R203, 0x8 ;  /* 0x00000008cb097836 */ /* 0x002fe40000000000 */
[-C--:B------:R-:W-:Y:S01]  /*c630*/  FMUL.FTZ R36, R36, R10.reuse ;  /* 0x0000000a24247220 */ /* 0x080fe20000410000 */
        /* <DEDUP_REMOVED lines=125> */
[----:B----4-:R-:W-:Y:S01]  /*ce10*/  F2FP.F16.F32.PACK_AB R200, R153, R152 ;  /* 0x0000009899c8723e */ /* 0x010fe200000000ff */
[----:B------:R-:W-:Y:S01]  /*ce20*/  FFMA.FTZ R7, R10, R7, R152 ;  /* 0x000000070a077223 */ /* 0x000fe20000010098 */
[----:B-1----:R-:W-:Y:S01]  /*ce30*/  F2FP.F16.F32.PACK_AB R202, R157, R156 ;  /* 0x0000009c9dca723e */ /* 0x002fe200000000ff */
[----:B------:R-:W1:Y:S01]  /*ce40*/  MUFU.EX2 R152, R160 ;  /* 0x000000a000987308 */ /* 0x000e620000000800 */
[----:B--2---:R-:W-:Y:S01]  /*ce50*/  F2FP.F16.F32.PACK_AB R201, R155, R154 ;  /* 0x0000009a9bc9723e */ /* 0x004fe200000000ff */
[----:B------:R-:W-:Y:S01]  /*ce60*/  FADD.FTZ R7, R153, R7 ;  /* 0x0000000799077221 */ /* 0x000fe20000010000 */
[----:B---3--:R-:W-:Y:S01]  /*ce70*/  F2FP.F16.F32.PACK_AB R203, R159, R158 ;  /* 0x0000009e9fcb723e */ /* 0x008fe200000000ff */
[----:B------:R2:W-:Y:S01]  /*ce80*/  BAR.SYNC.DEFER_BLOCKING R9, 0x100 ;  /* 0x000400090000751d */ /* 0x0005e20000010000 */
[----:B------:R-:W-:Y:S01]  /*ce90*/  FADD.FTZ R14, R155, R14 ;  /* 0x0000000e9b0e7221 */ /* 0x000fe20000010000 */
[----:B------:R-:W-:Y:S01]  /*cea0*/  FADD.FTZ R7, R156, R7 ;  /* 0x000000079c077221 */ /* 0x000fe20000010000 */
[----:B------:R-:W-:-:S03]  /*ceb0*/  IMAD.MOV.U32 R13, RZ, RZ, 0x40000040 ;  /* 0x40000040ff0d7424 */ /* 0x000fc600078e00ff */
[----:B------:R-:W3:Y:S01]  /*cec0*/  MUFU.EX2 R161, R161 ;  /* 0x000000a100a17308 */ /* 0x000ee20000000800 */
[----:B------:R-:W-:Y:S01]  /*ced0*/  FADD.FTZ R7, R157, R7 ;  /* 0x000000079d077221 */ /* 0x000fe20000010000 */
[----:B--2---:R-:W-:Y:S01]  /*cee0*/  FADD.FTZ R9, R158, R14 ;  /* 0x0000000e9e097221 */ /* 0x004fe20000010000 */
[----:B------:R-:W-:-:S03]  /*cef0*/  IADD3 R14, R8, 0x80, RZ ;  /* 0x00000080080e7810 */ /* 0x000fc60007ffe0ff */
[----:B------:R-:W-:Y:S01]  /*cf00*/  FADD.FTZ R9, R159, R9 ;  /* 0x000000099f097221 */ /* 0x000fe20000010000 */
[----:B-1----:R-:W-:Y:S01]  /*cf10*/  FADD.FTZ R7, R152, R7 ;  /* 0x0000000798077221 */ /* 0x002fe20000010000 */
[----:B------:R-:W1:Y:S08]  /*cf20*/  MUFU.EX2 R154, R164 ;  /* 0x000000a4009a7308 */ /* 0x000e700000000800 */
[----:B------:R-:W2:Y:S01]  /*cf30*/  MUFU.EX2 R165, R165 ;  /* 0x000000a500a57308 */ /* 0x000ea20000000800 */
[C---:B---3--:R-:W-:Y:S01]  /*cf40*/  FADD.FTZ R7, R161.reuse, R7 ;  /* 0x00000007a1077221 */ /* 0x048fe20000010000 */
[----:B------:R-:W-:Y:S01]  /*cf50*/  WARPGROUP.ARRIVE ;  /* 0x00000000000079c5 */ /* 0x000fe20000000000 */
[----:B------:R-:W-:-:S05]  /*cf60*/  F2FP.F16.F32.PACK_AB R152, R161, R152 ;  /* 0x00000098a198723e */ /* 0x000fca00000000ff */
[----:B------:R-:W-:Y:S01]  /*cf70*/  HGMMA.64x256x16.F32 R24, R200, gdesc[UR4].tnspB, R24, gsb0 ;  /* 0x43e00004c8187df0 */ /* 0x000fe20008000818 */
[----:B------:R-:W3:Y:S01]  /*cf80*/  MUFU.EX2 R162, R162 ;  /* 0x000000a200a27308 */ /* 0x000ee20000000800 */
[----:B------:R-:W-:Y:S01]  /*cf90*/  R2UR UR6, R14 ;  /* 0x000000000e0672ca */ /* 0x000fe200000e0000 */
[----:B-1----:R-:W-:Y:S01]  /*cfa0*/  FADD.FTZ R7, R154, R7 ;  /* 0x000000079a077221 */ /* 0x002fe20000010000 */
[----:B------:R-:W-:Y:S01]  /*cfb0*/  R2UR UR7, R15 ;  /* 0x000000000f0772ca */ /* 0x000fe200000e0000 */
[----:B------:R-:W-:Y:S02]  /*cfc0*/  VIADD R14, R8, 0x100 ;  /* 0x00000100080e7836 */ /* 0x000fe40000000000 */
[----:B------:R-:W-:Y:S02]  /*cfd0*/  IMAD.MOV.U32 R15, RZ, RZ, 0x40000040 ;  /* 0x40000040ff0f7424 */ /* 0x000fe400078e00ff */
[----:B------:R-:W1:Y:S01]  /*cfe0*/  MUFU.EX2 R163, R163 ;  /* 0x000000a300a37308 */ /* 0x000e620000000800 */
[C---:B--2---:R-:W-:Y:S01]  /*cff0*/  F2FP.F16.F32.PACK_AB R154, R165.reuse, R154 ;  /* 0x0000009aa59a723e */ /* 0x044fe200000000ff */
[----:B------:R-:W-:-:S06]  /*d000*/  FADD.FTZ R7, R165, R7 ;  /* 0x00000007a5077221 */ /* 0x000fcc0000010000 */
[----:B------:R-:W2:Y:S01]  /*d010*/  MUFU.EX2 R166, R166 ;  /* 0x000000a600a67308 */ /* 0x000ea20000000800 */
[----:B---3--:R-:W-:-:S07]  /*d020*/  FADD.FTZ R9, R162, R9 ;  /* 0x00000009a2097221 */ /* 0x008fce0000010000 */
[----:B------:R-:W3:Y:S01]  /*d030*/  MUFU.EX2 R167, R167 ;  /* 0x000000a700a77308 */ /* 0x000ee20000000800 */
[C---:B-1----:R-:W-:Y:S01]  /*d040*/  F2FP.F16.F32.PACK_AB R153, R163.reuse, R162 ;  /* 0x000000a2a399723e */ /* 0x042fe200000000ff */
[----:B------:R-:W-:-:S06]  /*d050*/  FADD.FTZ R9, R163, R9 ;  /* 0x00000009a3097221 */ /* 0x000fcc0000010000 */
[----:B------:R-:W-:Y:S01]  /*d060*/  MUFU.EX2 R169, R169 ;  /* 0x000000a900a97308 */ /* 0x000fe20000000800 */
[----:B--2---:R-:W-:-:S07]  /*d070*/  FADD.FTZ R9, R166, R9 ;  /* 0x00000009a6097221 */ /* 0x004fce0000010000 */
[----:B------:R-:W-:Y:S01]  /*d080*/  MUFU.EX2 R173, R173 ;  /* 0x000000ad00ad7308 */ /* 0x000fe20000000800 */
[C---:B---3--:R-:W-:Y:S01]  /*d090*/  F2FP.F16.F32.PACK_AB R155, R167.reuse, R166 ;  /* 0x000000a6a79b723e */ /* 0x048fe200000000ff */
[----:B------:R-:W-:-:S06]  /*d0a0*/  FADD.FTZ R9, R167, R9 ;  /* 0x00000009a7097221 */ /* 0x000fcc0000010000 */
[----:B------:R-:W1:Y:S08]  /*d0b0*/  MUFU.EX2 R170, R170 ;  /* 0x000000aa00aa7308 */ /* 0x000e700000000800 */
[----:B------:R-:W2:Y:S08]  /*d0c0*/  MUFU.EX2 R171, R171 ;  /* 0x000000ab00ab7308 */ /* 0x000eb00000000800 */
[----:B------:R-:W3:Y:S01]  /*d0d0*/  MUFU.EX2 R174, R174 ;  /* 0x000000ae00ae7308 */ /* 0x000ee20000000800 */
[----:B-1----:R-:W-:-:S07]  /*d0e0*/  FADD.FTZ R9, R170, R9 ;  /* 0x00000009aa097221 */ /* 0x002fce0000010000 */
[----:B------:R-:W1:Y:S01]  /*d0f0*/  MUFU.EX2 R175, R175 ;  /* 0x000000af00af7308 */ /* 0x000e620000000800 */
[----:B--2---:R-:W-:-:S07]  /*d100*/  FADD.FTZ R9, R171, R9 ;  /* 0x00000009ab097221 */ /* 0x004fce0000010000 */
[----:B------:R-:W-:Y:S01]  /*d110*/  MUFU.EX2 R177, R177 ;  /* 0x000000b100b17308 */ /* 0x000fe20000000800 */
[----:B---3--:R-:W-:-:S07]  /*d120*/  FADD.FTZ R9, R174, R9 ;  /* 0x00000009ae097221 */ /* 0x008fce0000010000 */
[----:B------:R-:W-:Y:S01]  /*d130*/  MUFU.EX2 R181, R181 ;  /* 0x000000b500b57308 */ /* 0x000fe20000000800 */
[----:B-1----:R-:W-:-:S07]  /*d140*/  FADD.FTZ R9, R175, R9 ;  /* 0x00000009af097221 */ /* 0x002fce0000010000 */
        /* <DEDUP_REMOVED lines=11> */
[----:B------:R1:W-:Y:S08]  /*d200*/  MUFU.EX2 R10, R12 ;  /* 0x0000000c000a7308 */ /* 0x0003f00000000800 */
[----:B------:R-:W-:Y:S01]  /*d210*/  MUFU.EX2 R194, R194 ;  /* 0x000000c200c27308 */ /* 0x000fe20000000800 */
[----:B-1----:R-:W-:-:S07]  /*d220*/  IADD3 R12, R8, 0x280, RZ ;  /* 0x00000280080c7810 */ /* 0x002fce0007ffe0ff */
[----:B------:R-:W-:Y:S08]  /*d230*/  MUFU.EX2 R195, R195 ;  /* 0x000000c300c37308 */ /* 0x000ff00000000800 */
[----:B------:R-:W-:Y:S08]  /*d240*/  MUFU.EX2 R198, R198 ;  /* 0x000000c600c67308 */ /* 0x000ff00000000800 */
[----:B------:R-:W-:Y:S01]  /*d250*/  MUFU.EX2 R199, R199 ;  /* 0x000000c700c77308 */ /* 0x000fe20000000800 */
[----:B------:R-:W-:-:S02]  /*d260*/  WARPGROUP.DEPBAR.LE gsb0, 0x0 ;  /* 0x00008000000079c5 */ /* 0x000fc40000010000 */
[----:B------:R-:W-:-:S06]  /*d270*/  WARPGROUP.ARRIVE ;  /* 0x00000000000079c5 */ /* 0x000fcc0000000000 */
[----:B------:R-:W-:Y:S01]  /*d280*/  HGMMA.64x256x16.F32 R24, R152, gdesc[UR4].tnspB, R24, gsb0 ;  /* 0x43e0000498187df0 */ /* 0x000fe20008000818 */
[----:B------:R-:W-:Y:S01]  /*d290*/  R2UR UR6, R14 ;  /* 0x000000000e0672ca */ /* 0x000fe200000e0000 */
[----:B------:R-:W-:Y:S01]  /*d2a0*/  VIADD R14, R8, 0x180 ;  /* 0x00000180080e7836 */ /* 0x000fe20000000000 */
[----:B------:R-:W-:Y:S01]  /*d2b0*/  R2UR UR7, R15 ;  /* 0x000000000f0772ca */ /* 0x000fe200000e0000 */
[----:B------:R-:W-:Y:S01]  /*d2c0*/  IMAD.MOV.U32 R15, RZ, RZ, 0x40000040 ;  /* 0x40000040ff0f7424 */ /* 0x000fe200078e00ff */
[----:B------:R-:W-:Y:S02]  /*d2d0*/  WARPGROUP.DEPBAR.LE gsb0, 0x0 ;  /* 0x00008000000079c5 */ /* 0x000fe40000010000 */
[----:B------:R-:W1:Y:S01]  /*d2e0*/  MUFU.EX2 R152, R168 ;  /* 0x000000a800987308 */ /* 0x000e620000000800 */
[----:B------:R-:W-:Y:S02]  /*d2f0*/  F2FP.F16.F32.PACK_AB R153, R171, R170 ;  /* 0x000000aaab99723e */ /* 0x000fe400000000ff */
[----:B------:R-:W-:-:S05]  /*d300*/  F2FP.F16.F32.PACK_AB R155, R175, R174 ;  /* 0x000000aeaf9b723e */ /* 0x000fca00000000ff */
[----:B------:R-:W2:Y:S01]  /*d310*/  MUFU.EX2 R154, R172 ;  /* 0x000000ac009a7308 */ /* 0x000ea20000000800 */
[----:B-1----:R-:W-:Y:S01]  /*d320*/  FADD.FTZ R7, R152, R7 ;  /* 0x0000000798077221 */ /* 0x002fe20000010000 */
[----:B------:R-:W-:-:S03]  /*d330*/  F2FP.F16.F32.PACK_AB R152, R169, R152 ;  /* 0x00000098a998723e */ /* 0x000fc600000000ff */
[----:B------:R-:W-:-:S04]  /*d340*/  FADD.FTZ R7, R169, R7 ;  /* 0x00000007a9077221 */ /* 0x000fc80000010000 */
[----:B--2---:R-:W-:Y:S01]  /*d350*/  FADD.FTZ R7, R154, R7 ;  /* 0x000000079a077221 */ /* 0x004fe20000010000 */
[----:B------:R-:W-:-:S03]  /*d360*/  F2FP.F16.F32.PACK_AB R154, R173, R154 ;  /* 0x0000009aad9a723e */ /* 0x000fc600000000ff */
[----:B------:R-:W-:Y:S01]  /*d370*/  FADD.FTZ R7, R173, R7 ;  /* 0x00000007ad077221 */ /* 0x000fe20000010000 */
        /* <DEDUP_REMOVED lines=8> */
[----:B------:R-:W-:Y:S01]  /*d400*/  F2FP.F16.F32.PACK_AB R153, R179, R178 ;  /* 0x000000b2b399723e */ /* 0x000fe200000000ff */
[----:B------:R-:W-:Y:S01]  /*d410*/  FADD.FTZ R178, R178, R9 ;  /* 0x00000009b2b27221 */ /* 0x000fe20000010000 */
[----:B------:R-:W-:-:S03]  /*d420*/  F2FP.F16.F32.PACK_AB R155, R183, R182 ;  /* 0x000000b6b79b723e */ /* 0x000fc600000000ff */
[----:B------:R-:W-:Y:S02]  /*d430*/  FADD.FTZ R179, R179, R178 ;  /* 0x000000b2b3b37221 */ /* 0x000fe40000010000 */
[----:B------:R-:W2:Y:S02]  /*d440*/  MUFU.EX2 R154, R180 ;  /* 0x000000b4009a7308 */ /* 0x000ea40000000800 */
[----:B------:R-:W-:-:S04]  /*d450*/  FADD.FTZ R182, R182, R179 ;  /* 0x000000b3b6b67221 */ /* 0x000fc80000010000 */
[----:B------:R-:W-:Y:S01]  /*d460*/  FADD.FTZ R183, R183, R182 ;  /* 0x000000b6b7b77221 */ /* 0x000fe20000010000 */
        /* <DEDUP_REMOVED lines=8> */
[----:B------:R-:W-:Y:S02]  /*d4f0*/  R2UR UR6, R14 ;  /* 0x000000000e0672ca */ /* 0x000fe400000e0000 */
[----:B------:R-:W-:Y:S01]  /*d500*/  R2UR UR7, R15 ;  /* 0x000000000f0772ca */ /* 0x000fe200000e0000 */
        /* <DEDUP_REMOVED lines=35> */
[----:B------:R-:W-:Y:S03]  /*d740*/  HGMMA.64x256x16.F32 R24, R152, gdesc[UR4].tnspB, R24, gsb0 ;  /* 0x43e0000498187df0 */ /* 0x000fe60008000818 */
[----:B------:R-:W-:Y:S02]  /*d750*/  WARPGROUP.DEPBAR.LE gsb0, 0x0 ;  /* 0x00008000000079c5 */ /* 0x000fe40000010000 */
[----:B------:R-:W-:Y:S05]  /*d760*/  @!P0 BRA `(.L_x_1508) ;  /* 0x0000000000048947 */ /* 0x000fea0003800000 */
[----:B------:R-:W-:Y:S01]  /*d770*/  BPT.TRAP 0x1 ;  /* 0x000000040000795c */ /* 0x000fe20000300000 */
.L_x_1508:
[----:B------:R-:W-:Y:S02]  /*d780*/  VIADD R3, R3, 0x32460 ;  /* 0x0003246003037836 */ /* 0x000fe40000000000 */
[----:B------:R-:W-:Y:S02]  /*d790*/  IMAD.MOV.U32 R9, RZ, RZ, R11 ;  /* 0x000000ffff097224 */ /* 0x000fe400078e000b */
[----:B------:R-:W-:Y:S01]  /*d7a0*/  IMAD.MOV.U32 R10, RZ, RZ, R6 ;  /* 0x000000ffff0a7224 */ /* 0x000fe200078e0006 */
[----:B------:R-:W-:-:S04]  /*d7b0*/  PRMT R3, R197, 0x654, R3 ;  /* 0x00000654c5037816 */ /* 0x000fc80000000003 */
[----:B------:R1:W-:Y:S01]  /*d7c0*/  SYNCS.ARRIVE.TRANS64.RED.A1T0 RZ, [R3+URZ], RZ ;  /* 0x000000ff03ff79a7 */ /* 0x0003e2000810043f */
[----:B------:R-:W-:Y:S05]  /*d7d0*/  @P1 BRA `(.L_x_1509) ;  /* 0xffffffd800201947 */ /* 0x000fea000383ffff */
.L_x_1498:
[----:B------:R-:W2:Y:S01]  /*d7e0*/  LDL.LU R187, [R1+0x68] ;  /* 0x0000680001bb7983 */ /* 0x000ea20000300800 */
[----:B------:R-:W-:Y:S05]  /*d7f0*/  WARPSYNC.ALL ;  /* 0x0000000000007948 */ /* 0x000fea0003800000 */
[----:B------:R-:W3:Y:S01]  /*d800*/  SHFL.BFLY PT, R9, R8, 0x2, 0x1f ;  /* 0x0c401f0008097f89 */ /* 0x000ee200000e0000 */
[----:B------:R-:W-:Y:S01]  /*d810*/  VIADD R205, R205, 0x1 ;  /* 0x00000001cdcd7836 */ /* 0x000fe20000000000 */
[----:B------:R0:W-:Y:S08]  /*d820*/  BAR.ARV R0, 0x100 ;  /* 0x000400000000751d */ /* 0x0001f00000002000 */
[----:B------:R-:W-:Y:S06]  /*d830*/  BAR.ARV 0x8, 0x180 ;  /* 0x0206000000007b1d */ /* 0x000fec0000002000 */
[----:B------:R-:W-:Y:S01]  /*d840*/  ISETP.NE.AND P0, PT, R205, 0x2, PT ;  /* 0x00000002cd00780c */ /* 0x000fe20003f05270 */
[----:B------:R-:W1:Y:S01]  /*d850*/  SHFL.BFLY PT, R4, R7, 0x2, 0x1f ;  /* 0x0c401f0007047f89 */ /* 0x000e6200000e0000 */
[----:B0-----:R-:W-:-:S02]  /*d860*/  MOV R0, 0xff800000 ;  /* 0xff80000000007802 */ /* 0x001fc40000000f00 */
[----:B------:R-:W-:Y:S01]  /*d870*/  SEL R13, RZ, 0x1, P0 ;  /* 0x00000001ff0d7807 */ /* 0x000fe20000000000 */
[----:B---3--:R-:W-:Y:S01]  /*d880*/  FADD.FTZ R9, R9, R8 ;  /* 0x0000000809097221 */ /* 0x008fe20000010000 */
[----:B------:R-:W-:Y:S02]  /*d890*/  PLOP3.LUT P1, PT, PT, PT, PT, 0x8, 0x0 ;  /* 0x000000000000781c */ /* 0x000fe40003f2e170 */
[----:B------:R-:W-:Y:S02]  /*d8a0*/  LOP3.LUT R216, R216, R13, RZ, 0x3c, !PT ;  /* 0x0000000dd8d87212 */ /* 0x000fe400078e3cff */
[----:B------:R-:W0:Y:S01]  /*d8b0*/  SHFL.BFLY PT, R10, R9, 0x1, 0x1f ;  /* 0x0c201f00090a7f89 */ /* 0x000e2200000e0000 */
[----:B------:R-:W-:Y:S01]  /*d8c0*/  SEL R205, R205, RZ, P0 ;  /* 0x000000ffcdcd7207 */ /* 0x000fe20000000000 */
[----:B-1----:R-:W-:-:S05]  /*d8d0*/  FADD.FTZ R3, R4, R7 ;  /* 0x0000000704037221 */ /* 0x002fca0000010000 */
[----:B------:R-:W1:Y:S01]  /*d8e0*/  SHFL.BFLY PT, R4, R3, 0x1, 0x1f ;  /* 0x0c201f0003047f89 */ /* 0x000e6200000e0000 */
[----:B0-----:R-:W-:-:S05]  /*d8f0*/  FADD.FTZ R8, R9, R10 ;  /* 0x0000000a09087221 */ /* 0x001fca0000010000 */
[----:B------:R-:W-:-:S13]  /*d900*/  FSETP.NE.FTZ.AND P3, PT, R8, RZ, PT ;  /* 0x000000ff0800720b */ /* 0x000fda0003f75000 */
[----:B------:R-:W-:Y:S01]  /*d910*/  @P3 FMUL.FTZ R19, R5, 0.69314718246459960938 ;  /* 0x3f31721805133820 */ /* 0x000fe20000410000 */
[----:B-1----:R-:W-:Y:S01]  /*d920*/  FADD.FTZ R7, R3, R4 ;  /* 0x0000000403077221 */ /* 0x002fe20000010000 */
[----:B------:R-:W-:Y:S02]  /*d930*/  IMAD.MOV.U32 R3, RZ, RZ, RZ ;  /* 0x000000ffff037224 */ /* 0x000fe400078e00ff */
[----:B------:R-:W-:Y:S02]  /*d940*/  IMAD.MOV.U32 R4, RZ, RZ, RZ ;  /* 0x000000ffff047224 */ /* 0x000fe400078e00ff */
[----:B------:R-:W-:Y:S02]  /*d950*/  FSETP.NE.FTZ.AND P2, PT, R7, RZ, PT ;  /* 0x000000ff0700720b */ /* 0x000fe40003f55000 */
[----:B------:R-:W0:Y:S08]  /*d960*/  @P3 MUFU.RCP R3, R8 ;  /* 0x0000000800033308 */ /* 0x000e300000001000 */
[----:B------:R-:W1:Y:S03]  /*d970*/  @P3 MUFU.LG2 R8, R8 ;  /* 0x0000000800083308 */ /* 0x000e660000000c00 */
[----:B------:R-:W-:-:S05]  /*d980*/  @P2 FMUL.FTZ R20, R5, 0.69314718246459960938 ;  /* 0x3f31721805142820 */ /* 0x000fca0000410000 */
        /* <DEDUP_REMOVED lines=8> */
[----:B------:R-:W0:Y:S01]  /*da10*/  @P2 MUFU.RCP R4, R7 ;  /* 0x0000000700042308 */ /* 0x000e220000001000 */
        /* <DEDUP_REMOVED lines=8> */
[----:B---3--:R-:W-:Y:S01]  /*daa0*/  @P2 FMUL.FTZ R9, R9, 0.69314718246459960938 ;  /* 0x3f31721809092820 */ /* 0x008fe20000410000 */
[-C--:B------:R-:W-:Y:S01]  /*dab0*/  FMUL.FTZ R27, R55, R3.reuse ;  /* 0x00000003371b7220 */ /* 0x080fe20000410000 */
[-C--:B------:R-:W-:Y:S01]  /*dac0*/  FMUL.FTZ R58, R58, R3.reuse ;  /* 0x000000033a3a7220 */ /* 0x080fe20000410000 */
[-C--:B------:R-:W-:Y:S01]  /*dad0*/  FMUL.FTZ R62, R62, R3.reuse ;  /* 0x000000033e3e7220 */ /* 0x080fe20000410000 */
[-C--:B------:R-:W-:Y:S01]  /*dae0*/  FMUL.FTZ R31, R63, R3.reuse ;  /* 0x000000033f1f7220 */ /* 0x080fe20000410000 */
[-C--:B------:R-:W-:Y:S01]  /*daf0*/  FMUL.FTZ R66, R66, R3.reuse ;  /* 0x0000000342427220 */ /* 0x080fe20000410000 */
[-C--:B------:R-:W-:Y:S01]  /*db00*/  FMUL.FTZ R67, R67, R3.reuse ;  /* 0x0000000343437220 */ /* 0x080fe20000410000 */
[----:B------:R-:W-:Y:S01]  /*db10*/  FMUL.FTZ R70, R70, R3 ;  /* 0x0000000346467220 */ /* 0x000fe20000410000 */
[-C--:B0-----:R-:W-:Y:S01]  /*db20*/  FMUL.FTZ R169, R24, R4.reuse ;  /* 0x0000000418a97220 */ /* 0x081fe20000410000 */
        /* <DEDUP_REMOVED lines=109> */
[----:B--2---:R-:W-:-:S05]  /*e200*/  VIADD R187, R187, 0x1 ;  /* 0x00000001bbbb7836 */ /* 0x004fca0000000000 */
[----:B------:R0:W-:Y:S02]  /*e210*/  STL [R1+0x68], R187 ;  /* 0x000068bb01007387 */ /* 0x0001e40000100800 */
.L_x_1454:
[----:B------:R-:W-:Y:S05]  /*e220*/  WARPSYNC.ALL ;  /* 0x0000000000007948 */ /* 0x000fea0003800000 */
[----:B------:R-:W1:Y:S01]  /*e230*/  S2R R6, SR_CgaCtaId ;  /* 0x0000000000067919 */ /* 0x000e620000008800 */
[----:B------:R-:W-:Y:S01]  /*e240*/  MOV R19, 0x400 ;  /* 0x0000040000137802 */ /* 0x000fe20000000f00 */
[----:B------:R-:W-:Y:S01]  /*e250*/  BSSY B0, `(.L_x_1510) ;  /* 0x00002f7000007945 */ /* 0x000fe20003800000 */
[----:B------:R-:W-:Y:S02]  /*e260*/  BAR.SYNC.DEFER_BLOCKING 0x5, 0x180 ;  /* 0x0146000000007b1d */ /* 0x000fe40000010000 */
[----:B-1----:R-:W-:-:S05]  /*e270*/  LEA R19, R6, R19, 0x18 ;  /* 0x0000001306137211 */ /* 0x002fca00078ec0ff */
[----:B------:R1:W0:Y:S01]  /*e280*/  LDS.128 R32, [R19+0x324d0] ;  /* 0x0324d00013207984 */ /* 0x0002220000000c00 */
[----:B------:R-:W-:Y:S06]  /*e290*/  BAR.ARV 0x4, 0x180 ;  /* 0x0106000000007b1d */ /* 0x000fec0000002000 */
[----:B------:R-:W-:Y:S05]  /*e2a0*/  @P1 BRA `(.L_x_1511) ;  /* 0x00000020001c1947 */ /* 0x000fea0003800000 */
[----:B------:R-:W2:Y:S04]  /*e2b0*/  LDL R8, [R1+0x84] ;  /* 0x0000840001087983 */ /* 0x000ea80000100800 */
[----:B------:R-:W4:Y:S01]  /*e2c0*/  LDL R51, [R1+0x5c] ;  /* 0x00005c0001337983 */ /* 0x000f220000100800 */
[----:B------:R-:W3:Y:S01]  /*e2d0*/  S2R R6, SR_SWINHI ;  /* 0x0000000000067919 */ /* 0x000ee20000002f00 */
[----:B------:R-:W-:Y:S05]  /*e2e0*/  WARPSYNC.ALL ;  /* 0x0000000000007948 */ /* 0x000fea0003800000 */
[----:B------:R-:W-:Y:S01]  /*e2f0*/  F2FP.F16.F32.PACK_AB R11, R14, R30 ;  /* 0x0000001e0e0b723e */ /* 0x000fe200000000ff */
[----:B------:R-:W-:Y:S01]  /*e300*/  ULDC.64 UR4, c[0x0][0xd00] ;  /* 0x0003400000047ab9 */ /* 0x000fe20000000a00 */
[----:B------:R-:W-:Y:S01]  /*e310*/  F2FP.F16.F32.PACK_AB R13, R13, R42 ;  /* 0x0000002a0d0d723e */ /* 0x000fe200000000ff */
[----:B------:R-:W4:Y:S01]  /*e320*/  LDL R55, [R1+0x80] ;  /* 0x0000800001377983 */ /* 0x000f220000100800 */
[----:B------:R-:W-:Y:S01]  /*e330*/  F2FP.F16.F32.PACK_AB R15, R15, R46 ;  /* 0x0000002e0f0f723e */ /* 0x000fe200000000ff */
[----:B0-----:R-:W0:Y:S02]  /*e340*/  LDC R32, c[0x0][0xce8] ;  /* 0x00033a00ff207b82 */ /* 0x001e240000000800 */
[----:B------:R-:W4:Y:S01]  /*e350*/  LDL R90, [R1+0x6c] ;  /* 0x00006c00015a7983 */ /* 0x000f220000100800 */
[----:B------:R-:W-:-:S02]  /*e360*/  MOV R20, R19 ;  /* 0x0000001300147202 */ /* 0x000fc40000000f00 */
[----:B---3--:R-:W-:Y:S02]  /*e370*/  MOV R21, R6 ;  /* 0x0000000600157202 */ /* 0x008fe40000000f00 */
[----:B------:R-:W-:Y:S02]  /*e380*/  F2FP.F16.F32.PACK_AB R14, R156, R174 ;  /* 0x000000ae9c0e723e */ /* 0x000fe400000000ff */
[----:B------:R-:W-:Y:S02]  /*e390*/  F2FP.F16.F32.PACK_AB R25, R25, R50 ;  /* 0x000000321919723e */ /* 0x000fe400000000ff */
[----:B------:R-:W-:Y:S02]  /*e3a0*/  F2FP.F16.F32.PACK_AB R27, R27, R54 ;  /* 0x000000361b1b723e */ /* 0x000fe400000000ff */
[----:B-----5:R-:W-:Y:S02]  /*e3b0*/  F2FP.F16.F32.PACK_AB R28, R159, R177 ;  /* 0x000000b19f1c723e */ /* 0x020fe400000000ff */
[----:B------:R-:W-:-:S02]  /*e3c0*/  F2FP.F16.F32.PACK_AB R29, R29, R58 ;  /* 0x0000003a1d1d723e */ /* 0x000fc400000000ff */
[----:B------:R-:W-:Y:S02]  /*e3d0*/  F2FP.F16.F32.PACK_AB R30, R160, R178 ;  /* 0x000000b2a01e723e */ /* 0x000fe400000000ff */
[----:B------:R-:W-:Y:S02]  /*e3e0*/  F2FP.F16.F32.PACK_AB R31, R31, R62 ;  /* 0x0000003e1f1f723e */ /* 0x000fe400000000ff */
[----:B------:R-:W-:Y:S02]  /*e3f0*/  F2FP.F16.F32.PACK_AB R42, R168, R186 ;  /* 0x000000baa82a723e */ /* 0x000fe400000000ff */
[----:B------:R-:W-:Y:S02]  /*e400*/  F2FP.F16.F32.PACK_AB R43, R95, R94 ;  /* 0x0000005e5f2b723e */ /* 0x000fe400000000ff */
[----:B------:R-:W-:Y:S02]  /*e410*/  F2FP.F16.F32.PACK_AB R46, R101, R100 ;  /* 0x00000064652e723e */ /* 0x000fe400000000ff */
[----:B------:R-:W-:Y:S01]  /*e420*/  F2FP.F16.F32.PACK_AB R47, R103, R102 ;  /* 0x00000066672f723e */ /* 0x000fe200000000ff */
[----:B------:R-:W-:Y:S01]  /*e430*/  BAR.SYNC.DEFER_BLOCKING 0x1, 0x100 ;  /* 0x0044000000007b1d */ /* 0x000fe20000010000 */
[----:B--2---:R-:W-:-:S03]  /*e440*/  IMAD.WIDE R40, R8, 0x2, R20 ;  /* 0x0000000208287825 */ /* 0x004fc600078e0214 */
[----:B------:R-:W-:-:S04]  /*e450*/  IADD3 R52, P3, R40, 0x60, RZ ;  /* 0x0000006028347810 */ /* 0x000fc80007f7e0ff */
[----:B------:R-:W-:Y:S02]  /*e460*/  LOP3.LUT R53, R52, 0x380, RZ, 0xc0, !PT ;  /* 0x0000038034357812 */ /* 0x000fe400078ec0ff */
[C---:B----4-:R-:W-:Y:S02]  /*e470*/  IADD3 R45, P1, R40.reuse, 0x20, RZ ;  /* 0x00000020282d7810 */ /* 0x050fe40007f3e0ff */
[----:B------:R-:W-:Y:S02]  /*e480*/  IADD3 R48, P2, R40, 0x40, RZ ;  /* 0x0000004028307810 */ /* 0x000fe40007f5e0ff */
[----:B------:R-:W-:Y:S02]  /*e490*/  SHF.R.U64 R53, R53, 0x3, RZ ;  /* 0x0000000335357819 */ /* 0x000fe400000012ff */
[----:B------:R-:W-:Y:S02]  /*e4a0*/  LOP3.LUT R44, R45, 0x380, RZ, 0xc0, !PT ;  /* 0x000003802d2c7812 */ /* 0x000fe400078ec0ff */
[----:B------:R-:W-:-:S02]  /*e4b0*/  LOP3.LUT R49, R48, 0x380, RZ, 0xc0, !PT ;  /* 0x0000038030317812 */ /* 0x000fc400078ec0ff */
[----:B------:R-:W-:Y:S01]  /*e4c0*/  LOP3.LUT R52, R53, R52, RZ, 0x3c, !PT ;  /* 0x0000003435347212 */ /* 0x000fe200078e3cff */
[--C-:B------:R-:W-:Y:S01]  /*e4d0*/  IMAD.X R53, RZ, RZ, R41.reuse, P3 ;  /* 0x000000ffff357224 */ /* 0x100fe200018e0629 */
[----:B------:R-:W-:Y:S02]  /*e4e0*/  IADD3 R76, P3, R40, 0x8020, RZ ;  /* 0x00008020284c7810 */ /* 0x000fe40007f7e0ff */
[----:B------:R-:W-:Y:S02]  /*e4f0*/  SHF.R.U64 R44, R44, 0x3, RZ ;  /* 0x000000032c2c7819 */ /* 0x000fe400000012ff */
[----:B------:R-:W-:Y:S02]  /*e500*/  SHF.R.U64 R49, R49, 0x3, RZ ;  /* 0x0000000331317819 */ /* 0x000fe400000012ff */
[----:B------:R-:W-:Y:S02]  /*e510*/  LOP3.LUT R77, R76, 0x380, RZ, 0xc0, !PT ;  /* 0x000003804c4d7812 */ /* 0x000fe400078ec0ff */
[----:B------:R-:W-:Y:S01]  /*e520*/  LOP3.LUT R44, R44, R45, RZ, 0x3c, !PT ;  /* 0x0000002d2c2c7212 */ /* 0x000fe200078e3cff */
[--C-:B------:R-:W-:Y:S01]  /*e530*/  IMAD.X R45, RZ, RZ, R41.reuse, P1 ;  /* 0x000000ffff2d7224 */ /* 0x100fe200008e0629 */
[----:B------:R-:W-:Y:S01]  /*e540*/  LOP3.LUT R48, R49, R48, RZ, 0x3c, !PT ;  /* 0x0000003031307212 */ /* 0x000fe200078e3cff */
[----:B------:R-:W-:Y:S01]  /*e550*/  IMAD.X R49, RZ, RZ, R41, P2 ;  /* 0x000000ffff317224 */ /* 0x000fe200010e0629 */
[----:B------:R-:W-:-:S02]  /*e560*/  IADD3 R56, P4, R40, 0x4000, RZ ;  /* 0x0000400028387810 */ /* 0x000fc40007f9e0ff */
[C---:B------:R-:W-:Y:S02]  /*e570*/  IADD3 R60, P5, R40.reuse, 0x4020, RZ ;  /* 0x00004020283c7810 */ /* 0x040fe40007fbe0ff */
        /* <DEDUP_REMOVED lines=11> */
[----:B------:R-:W-:-:S02]  /*e630*/  LOP3.LUT R8, R40, 0x380, RZ, 0xc0, !PT ;  /* 0x0000038028087812 */ /* 0x000fc400078ec0ff */
[----:B------:R-:W-:Y:S02]  /*e640*/  IADD3 R6, P3, R40, 0xc060, RZ ;  /* 0x0000c06028067810 */ /* 0x000fe40007f7e0ff */
[----:B------:R-:W-:Y:S02]  /*e650*/  SHF.R.U64 R57, R57, 0x3, RZ ;  /* 0x0000000339397819 */ /* 0x000fe400000012ff */
[----:B------:R-:W-:Y:S02]  /*e660*/  SHF.R.U64 R61, R61, 0x3, RZ ;  /* 0x000000033d3d7819 */ /* 0x000fe400000012ff */
[----:B------:R-:W-:Y:S02]  /*e670*/  SHF.R.U64 R65, R65, 0x3, RZ ;  /* 0x0000000341417819 */ /* 0x000fe400000012ff */
[----:B------:R-:W-:Y:S02]  /*e680*/  SHF.R.U64 R69, R69, 0x3, RZ ;  /* 0x0000000345457819 */ /* 0x000fe400000012ff */
[----:B------:R-:W-:-:S02]  /*e690*/  SHF.R.U64 R73, R73, 0x3, RZ ;  /* 0x0000000349497819 */ /* 0x000fc400000012ff */
[----:B------:R-:W-:Y:S02]  /*e6a0*/  SHF.R.U64 R8, R8, 0x3, RZ ;  /* 0x0000000308087819 */ /* 0x000fe400000012ff */
[----:B------:R-:W-:Y:S02]  /*e6b0*/  LOP3.LUT R9, R6, 0x380, RZ, 0xc0, !PT ;  /* 0x0000038006097812 */ /* 0x000fe400078ec0ff */
[----:B------:R-:W-:Y:S01]  /*e6c0*/  LOP3.LUT R56, R57, R56, RZ, 0x3c, !PT ;  /* 0x0000003839387212 */ /* 0x000fe200078e3cff */
[--C-:B------:R-:W-:Y:S01]  /*e6d0*/  IMAD.X R57, RZ, RZ, R41.reuse, P4 ;  /* 0x000000ffff397224 */ /* 0x100fe200020e0629 */
[----:B------:R-:W-:Y:S01]  /*e6e0*/  LOP3.LUT R60, R61, R60, RZ, 0x3c, !PT ;  /* 0x0000003c3d3c7212 */ /* 0x000fe200078e3cff */
[--C-:B------:R-:W-:Y:S01]  /*e6f0*/  IMAD.X R61, RZ, RZ, R41.reuse, P5 ;  /* 0x000000ffff3d7224 */ /* 0x100fe200028e0629 */
[----:B------:R-:W-:Y:S02]  /*e700*/  LOP3.LUT R64, R65, R64, RZ, 0x3c, !PT ;  /* 0x0000004041407212 */ /* 0x000fe400078e3cff */
[----:B------:R-:W-:Y:S01]  /*e710*/  LOP3.LUT R68, R69, R68, RZ, 0x3c, !PT ;  /* 0x0000004445447212 */ /* 0x000fe200078e3cff */
[--C-:B------:R-:W-:Y:S01]  /*e720*/  IMAD.X R69, RZ, RZ, R41.reuse, P1 ;  /* 0x000000ffff457224 */ /* 0x100fe200008e0629 */
[----:B------:R-:W-:Y:S01]  /*e730*/  LOP3.LUT R72, R73, R72, RZ, 0x3c, !PT ;  /* 0x0000004849487212 */ /* 0x000fe200078e3cff */
[----:B------:R-:W-:Y:S01]  /*e740*/  IMAD.X R73, RZ, RZ, R41, P2 ;  /* 0x000000ffff497224 */ /* 0x000fe200010e0629 */
[----:B------:R-:W-:-:S02]  /*e750*/  IADD3.X R65, RZ, R41, RZ, P0, !PT ;  /* 0x00000029ff417210 */ /* 0x000fc400007fe4ff */
[C---:B------:R-:W-:Y:S02]  /*e760*/  IADD3 R80, P4, R40.reuse, 0x8040, RZ ;  /* 0x0000804028507810 */ /* 0x040fe40007f9e0ff */
[C---:B------:R-:W-:Y:S02]  /*e770*/  IADD3 R84, P5, R40.reuse, 0x8060, RZ ;  /* 0x0000806028547810 */ /* 0x040fe40007fbe0ff */
[C---:B------:R-:W-:Y:S02]  /*e780*/  IADD3 R88, P0, R40.reuse, 0xc000, RZ ;  /* 0x0000c00028587810 */ /* 0x040fe40007f1e0ff */
[C---:B------:R-:W-:Y:S02]  /*e790*/  IADD3 R92, P1, R40.reuse, 0xc020, RZ ;  /* 0x0000c020285c7810 */ /* 0x040fe40007f3e0ff */
[----:B------:R-:W-:Y:S02]  /*e7a0*/  IADD3 R36, P2, R40, 0xc040, RZ ;  /* 0x0000c04028247810 */ /* 0x000fe40007f5e0ff */
[----:B------:R-:W-:-:S02]  /*e7b0*/  LOP3.LUT R8, R8, R40, RZ, 0x3c, !PT ;  /* 0x0000002808087212 */ /* 0x000fc400078e3cff */
[----:B------:R-:W-:Y:S01]  /*e7c0*/  SHF.R.U64 R40, R9, 0x3, RZ ;  /* 0x0000000309287819 */ /* 0x000fe200000012ff */
[----:B------:R-:W-:-:S03]  /*e7d0*/  IMAD.MOV.U32 R9, RZ, RZ, R41 ;  /* 0x000000ffff097224 */ /* 0x000fc600078e0029 */
[----:B------:R-:W-:Y:S02]  /*e7e0*/  LOP3.LUT R40, R40, R6, RZ, 0x3c, !PT ;  /* 0x0000000628287212 */ /* 0x000fe400078e3cff */
[----:B------:R-:W-:Y:S02]  /*e7f0*/  MOV R6, R8 ;  /* 0x0000000800067202 */ /* 0x000fe40000000f00 */
[----:B------:R-:W-:Y:S02]  /*e800*/  F2FP.F16.F32.PACK_AB R9, R10, R26 ;  /* 0x0000001a0a09723e */ /* 0x000fe400000000ff */
[----:B------:R-:W-:Y:S02]  /*e810*/  LOP3.LUT R81, R80, 0x380, RZ, 0xc0, !PT ;  /* 0x0000038050517812 */ /* 0x000fe400078ec0ff */
[----:B------:R-:W-:Y:S02]  /*e820*/  LOP3.LUT R85, R84, 0x380, RZ, 0xc0, !PT ;  /* 0x0000038054557812 */ /* 0x000fe400078ec0ff */
[----:B------:R-:W-:-:S02]  /*e830*/  LOP3.LUT R89, R88, 0x380, RZ, 0xc0, !PT ;  /* 0x0000038058597812 */ /* 0x000fc400078ec0ff */
[----:B------:R-:W-:Y:S02]  /*e840*/  LOP3.LUT R93, R92, 0x380, RZ, 0xc0, !PT ;  /* 0x000003805c5d7812 */ /* 0x000fe400078ec0ff */
[----:B------:R-:W-:Y:S02]  /*e850*/  LOP3.LUT R37, R36, 0x380, RZ, 0xc0, !PT ;  /* 0x0000038024257812 */ /* 0x000fe400078ec0ff */
[----:B------:R-:W-:Y:S02]  /*e860*/  F2FP.F16.F32.PACK_AB R8, R24, R169 ;  /* 0x000000a91808723e */ /* 0x000fe400000000ff */
[----:B------:R-:W-:Y:S02]  /*e870*/  F2FP.F16.F32.PACK_AB R10, R152, R170 ;  /* 0x000000aa980a723e */ /* 0x000fe400000000ff */
[----:B------:R-:W-:Y:S02]  /*e880*/  SHF.R.U64 R81, R81, 0x3, RZ ;  /* 0x0000000351517819 */ /* 0x000fe400000012ff */
[----:B------:R-:W-:Y:S01]  /*e890*/  SHF.R.U64 R85, R85, 0x3, RZ ;  /* 0x0000000355557819 */ /* 0x000fe200000012ff */
[----:B------:R2:W-:Y:S01]  /*e8a0*/  STSM.16.M88.4 [R6], R8 ;  /* 0x0000000806007844 */ /* 0x0005e20000000200 */
[----:B------:R-:W-:-:S02]  /*e8b0*/  SHF.R.U64 R89, R89, 0x3, RZ ;  /* 0x0000000359597819 */ /* 0x000fc400000012ff */
[----:B------:R-:W-:Y:S02]  /*e8c0*/  SHF.R.U64 R93, R93, 0x3, RZ ;  /* 0x000000035d5d7819 */ /* 0x000fe400000012ff */
[----:B------:R-:W-:Y:S02]  /*e8d0*/  SHF.R.U64 R37, R37, 0x3, RZ ;  /* 0x0000000325257819 */ /* 0x000fe400000012ff */
[----:B------:R-:W-:Y:S02]  /*e8e0*/  MOV R44, R44 ;  /* 0x0000002c002c7202 */ /* 0x000fe40000000f00 */
[----:B------:R-:W-:Y:S02]  /*e8f0*/  MOV R48, R48 ;  /* 0x0000003000307202 */ /* 0x000fe40000000f00 */
[----:B------:R-:W-:Y:S01]  /*e900*/  LOP3.LUT R80, R81, R80, RZ, 0x3c, !PT ;  /* 0x0000005051507212 */ /* 0x000fe200078e3cff */
[----:B------:R-:W-:Y:S01]  /*e910*/  IMAD.X R81, RZ, RZ, R41, P4 ;  /* 0x000000ffff517224 */ /* 0x000fe200020e0629 */
[----:B------:R-:W-:-:S02]  /*e920*/  LOP3.LUT R84, R85, R84, RZ, 0x3c, !PT ;  /* 0x0000005455547212 */ /* 0x000fc400078e3cff */
[----:B--2---:R-:W-:Y:S02]  /*e930*/  F2FP.F16.F32.PACK_AB R8, R153, R171 ;  /* 0x000000ab9908723e */ /* 0x004fe400000000ff */
[----:B------:R-:W-:Y:S02]  /*e940*/  F2FP.F16.F32.PACK_AB R9, R12, R5 ;  /* 0x000000050c09723e */ /* 0x000fe400000000ff */
[----:B------:R-:W-:Y:S02]  /*e950*/  F2FP.F16.F32.PACK_AB R10, R154, R172 ;  /* 0x000000ac9a0a723e */ /* 0x000fe400000000ff */
[----:B------:R-:W-:Y:S02]  /*e960*/  F2FP.F16.F32.PACK_AB R11, R39, R38 ;  /* 0x00000026270b723e */ /* 0x000fe400000000ff */
[----:B------:R-:W-:Y:S01]  /*e970*/  F2FP.F16.F32.PACK_AB R12, R155, R173 ;  /* 0x000000ad9b0c723e */ /* 0x000fe200000000ff */
[--C-:B------:R-:W-:Y:S01]  /*e980*/  IMAD.X R85, RZ, RZ, R41.reuse, P5 ;  /* 0x000000ffff557224 */ /* 0x100fe200028e0629 */
[----:B------:R-:W-:Y:S01]  /*e990*/  LOP3.LUT R88, R89, R88, RZ, 0x3c, !PT ;  /* 0x0000005859587212 */ /* 0x000fe200078e3cff */
[----:B------:R-:W-:Y:S01]  /*e9a0*/  IMAD.X R89, RZ, RZ, R41, P0 ;  /* 0x000000ffff597224 */ /* 0x000fe200000e0629 */
[----:B------:R-:W-:-:S02]  /*e9b0*/  LOP3.LUT R92, R93, R92, RZ, 0x3c, !PT ;  /* 0x0000005c5d5c7212 */ /* 0x000fc400078e3cff */
[----:B------:R-:W-:Y:S01]  /*e9c0*/  LOP3.LUT R36, R37, R36, RZ, 0x3c, !PT ;  /* 0x0000002425247212 */ /* 0x000fe200078e3cff */
[--C-:B------:R-:W-:Y:S01]  /*e9d0*/  IMAD.X R37, RZ, RZ, R41.reuse, P2 ;  /* 0x000000ffff257224 */ /* 0x100fe200010e0629 */
[----:B------:R-:W-:Y:S01]  /*e9e0*/  IADD3.X R93, RZ, R41, RZ, P1, !PT ;  /* 0x00000029ff5d7210 */ /* 0x000fe20000ffe4ff */
[----:B------:R-:W-:Y:S01]  /*e9f0*/  IMAD.X R41, RZ, RZ, R41, P3 ;  /* 0x000000ffff297224 */ /* 0x000fe200018e0629 */
[----:B------:R-:W-:Y:S01]  /*ea00*/  MOV R52, R52 ;  /* 0x0000003400347202 */ /* 0x000fe20000000f00 */
[----:B------:R2:W-:Y:S01]  /*ea10*/  STSM.16.M88.4 [R44], R8 ;  /* 0x000000082c007844 */ /* 0x0005e20000000200 */
[----:B------:R-:W-:Y:S02]  /*ea20*/  F2FP.F16.F32.PACK_AB R24, R157, R175 ;  /* 0x000000af9d18723e */ /* 0x000fe400000000ff */
[----:B------:R-:W-:Y:S01]  /*ea30*/  F2FP.F16.F32.PACK_AB R26, R158, R176 ;  /* 0x000000b09e1a723e */ /* 0x000fe200000000ff */
[----:B------:R3:W-:Y:S01]  /*ea40*/  STSM.16.M88.4 [R48], R12 ;  /* 0x0000000c30007844 */ /* 0x0007e20000000200 */
[----:B------:R-:W-:-:S02]  /*ea50*/  MOV R56, R56 ;  /* 0x0000003800387202 */ /* 0x000fc40000000f00 */
[----:B------:R-:W-:Y:S02]  /*ea60*/  MOV R60, R60 ;  /* 0x0000003c003c7202 */ /* 0x000fe40000000f00 */
[----:B------:R-:W-:Y:S01]  /*ea70*/  MOV R64, R64 ;  /* 0x0000004000407202 */ /* 0x000fe20000000f00 */
[----:B------:R-:W-:Y:S01]  /*ea80*/  STSM.16.M88.4 [R52], R24 ;  /* 0x0000001834007844 */ /* 0x000fe20000000200 */
[----:B------:R-:W-:Y:S02]  /*ea90*/  MOV R5, R36 ;  /* 0x0000002400057202 */ /* 0x000fe40000000f00 */
[----:B------:R-:W-:Y:S02]  /*eaa0*/  MOV R68, R68 ;  /* 0x0000004400447202 */ /* 0x000fe40000000f00 */
[----:B--2---:R-:W-:Y:S02]  /*eab0*/  F2FP.F16.F32.PACK_AB R8, R161, R179 ;  /* 0x000000b3a108723e */ /* 0x004fe400000000ff */
[----:B------:R-:W-:-:S02]  /*eac0*/  F2FP.F16.F32.PACK_AB R9, R67, R66 ;  /* 0x000000424309723e */ /* 0x000fc400000000ff */
[----:B------:R-:W-:Y:S02]  /*ead0*/  F2FP.F16.F32.PACK_AB R10, R162, R180 ;  /* 0x000000b4a20a723e */ /* 0x000fe400000000ff */
[----:B------:R-:W-:Y:S02]  /*eae0*/  F2FP.F16.F32.PACK_AB R11, R71, R70 ;  /* 0x00000046470b723e */ /* 0x000fe400000000ff */
[----:B---3--:R-:W-:Y:S02]  /*eaf0*/  F2FP.F16.F32.PACK_AB R12, R163, R181 ;  /* 0x000000b5a30c723e */ /* 0x008fe400000000ff */
        /* <DEDUP_REMOVED lines=12> */
[----:B------:R-:W-:Y:S01]  /*ebc0*/  F2FP.F16.F32.PACK_AB R41, R91, R7 ;  /* 0x000000075b29723e */ /* 0x000fe200000000ff */
[----:B------:R3:W-:Y:S01]  /*ebd0*/  STSM.16.M88.4 [R64], R12 ;  /* 0x0000000c40007844 */ /* 0x0007e20000000200 */
[----:B------:R-:W-:Y:S02]  /*ebe0*/  MOV R76, R76 ;  /* 0x0000004c004c7202 */ /* 0x000fe40000000f00 */
[----:B------:R-:W-:Y:S02]  /*ebf0*/  F2FP.F16.F32.PACK_AB R44, R97, R96 ;  /* 0x00000060612c723e */ /* 0x000fe400000000ff */
[----:B------:R-:W-:Y:S02]  /*ec00*/  F2FP.F16.F32.PACK_AB R45, R99, R98 ;  /* 0x00000062632d723e */ /* 0x000fe400000000ff */
[----:B------:R-:W-:Y:S01]  /*ec10*/  MOV R80, R80 ;  /* 0x0000005000507202 */ /* 0x000fe20000000f00 */
[----:B------:R-:W-:Y:S01]  /*ec20*/  STSM.16.M88.4 [R68], R36 ;  /* 0x0000002444007844 */ /* 0x000fe20000000200 */
[----:B------:R-:W-:-:S02]  /*ec30*/  MOV R84, R84 ;  /* 0x0000005400547202 */ /* 0x000fc40000000f00 */
[----:B--2---:R-:W-:Y:S02]  /*ec40*/  F2FP.F16.F32.PACK_AB R8, R105, R104 ;  /* 0x000000686908723e */ /* 0x004fe400000000ff */
[----:B------:R-:W-:Y:S02]  /*ec50*/  F2FP.F16.F32.PACK_AB R9, R107, R106 ;  /* 0x0000006a6b09723e */ /* 0x000fe400000000ff */
[----:B------:R-:W-:Y:S02]  /*ec60*/  F2FP.F16.F32.PACK_AB R10, R109, R108 ;  /* 0x0000006c6d0a723e */ /* 0x000fe400000000ff */
[----:B------:R-:W-:Y:S02]  /*ec70*/  F2FP.F16.F32.PACK_AB R11, R111, R110 ;  /* 0x0000006e6f0b723e */ /* 0x000fe400000000ff */
[----:B---3--:R-:W-:Y:S02]  /*ec80*/  F2FP.F16.F32.PACK_AB R12, R113, R112 ;  /* 0x00000070710c723e */ /* 0x008fe400000000ff */
[----:B------:R-:W-:-:S02]  /*ec90*/  F2FP.F16.F32.PACK_AB R13, R115, R114 ;  /* 0x00000072730d723e */ /* 0x000fc400000000ff */
[----:B------:R-:W-:Y:S02]  /*eca0*/  F2FP.F16.F32.PACK_AB R14, R117, R116 ;  /* 0x00000074750e723e */ /* 0x000fe400000000ff */
[----:B------:R-:W-:Y:S01]  /*ecb0*/  F2FP.F16.F32.PACK_AB R15, R119, R118 ;  /* 0x00000076770f723e */ /* 0x000fe200000000ff */
[----:B------:R-:W-:Y:S04]  /*ecc0*/  STSM.16.M88.4 [R72], R40 ;  /* 0x0000002848007844 */ /* 0x000fe80000000200 */
[----:B------:R-:W-:Y:S01]  /*ecd0*/  STSM.16.M88.4 [R76], R44 ;  /* 0x0000002c4c007844 */ /* 0x000fe20000000200 */
[----:B------:R-:W-:-:S03]  /*ece0*/  SHF.R.S32.HI R82, RZ, 0x1f, R51 ;  /* 0x0000001fff527819 */ /* 0x000fc60000011433 */
[----:B------:R-:W-:Y:S04]  /*ecf0*/  STSM.16.M88.4 [R80], R8 ;  /* 0x0000000850007844 */ /* 0x000fe80000000200 */
[----:B------:R2:W-:Y:S01]  /*ed00*/  STSM.16.M88.4 [R84], R12 ;  /* 0x0000000c54007844 */ /* 0x0005e20000000200 */
[----:B------:R-:W-:Y:S02]  /*ed10*/  MOV R88, R88 ;  /* 0x0000005800587202 */ /* 0x000fe40000000f00 */
[----:B------:R-:W-:Y:S02]  /*ed20*/  F2FP.F16.F32.PACK_AB R24, R121, R120 ;  /* 0x000000787918723e */ /* 0x000fe400000000ff */
[----:B------:R-:W-:Y:S02]  /*ed30*/  F2FP.F16.F32.PACK_AB R25, R123, R122 ;  /* 0x0000007a7b19723e */ /* 0x000fe400000000ff */
[----:B------:R-:W-:-:S02]  /*ed40*/  F2FP.F16.F32.PACK_AB R26, R125, R124 ;  /* 0x0000007c7d1a723e */ /* 0x000fc400000000ff */
[----:B------:R-:W-:Y:S02]  /*ed50*/  F2FP.F16.F32.PACK_AB R27, R127, R126 ;  /* 0x0000007e7f1b723e */ /* 0x000fe400000000ff */
[----:B------:R-:W-:Y:S01]  /*ed60*/  ISETP.NE.U32.AND P0, PT, RZ, UR4, PT ;  /* 0x00000004ff007c0c */ /* 0x000fe2000bf05070 */
[C---:B--2---:R-:W-:Y:S01]  /*ed70*/  IMAD.SHL.U32 R12, R51.reuse, 0x4, RZ ;  /* 0x00000004330c7824 */ /* 0x044fe200078e00ff */
[----:B------:R-:W-:Y:S02]  /*ed80*/  SHF.L.U64.HI R7, R51, 0x2, R82 ;  /* 0x0000000233077819 */ /* 0x000fe40000010252 */
[----:B------:R-:W-:Y:S02]  /*ed90*/  MOV R92, R92 ;  /* 0x0000005c005c7202 */ /* 0x000fe40000000f00 */
[----:B------:R-:W-:Y:S02]  /*eda0*/  IADD3 R14, P1, R12, UR4, RZ ;  /* 0x000000040c0e7c10 */ /* 0x000fe4000ff3e0ff */
        /* <DEDUP_REMOVED lines=11> */
[----:B------:R-:W-:Y:S01]  /*ee60*/  F2FP.F16.F32.PACK_AB R11, R3, R150 ;  /* 0x00000096030b723e */ /* 0x000fe200000000ff */
[----:B------:R-:W-:Y:S01]  /*ee70*/  STSM.16.M88.4 [R88], R24 ;  /* 0x0000001858007844 */ /* 0x000fe20000000200 */
[----:B------:R-:W-:-:S02]  /*ee80*/  ISETP.NE.AND.EX P0, PT, RZ, UR5, PT, P0 ;  /* 0x00000005ff007c0c */ /* 0x000fc4000bf05300 */
[----:B------:R-:W-:Y:S01]  /*ee90*/  IADD3.X R15, R7, UR5, RZ, P1, !PT ;  /* 0x00000005070f7c10 */ /* 0x000fe20008ffe4ff */
[----:B------:R-:W-:Y:S01]  /*eea0*/  ULDC.64 UR4, c[0x0][0xd08] ;  /* 0x0003420000047ab9 */ /* 0x000fe20000000a00 */
[----:B------:R-:W-:Y:S01]  /*eeb0*/  STSM.16.M88.4 [R92], R28 ;  /* 0x0000001c5c007844 */ /* 0x000fe20000000200 */
[----:B------:R-:W-:-:S03]  /*eec0*/  ISETP.NE.U32.AND P2, PT, RZ, UR4, PT ;  /* 0x00000004ff007c0c */ /* 0x000fc6000bf45070 */
[----:B------:R2:W-:Y:S01]  /*eed0*/  STSM.16.M88.4 [R5], R36 ;  /* 0x0000002405007844 */ /* 0x0005e20000000200 */
[----:B------:R-:W-:-:S03]  /*eee0*/  ISETP.NE.AND.EX P2, PT, RZ, UR5, PT, P2 ;  /* 0x00000005ff007c0c */ /* 0x000fc6000bf45320 */
[----:B------:R3:W-:Y:S01]  /*eef0*/  STSM.16.M88.4 [R6], R8 ;  /* 0x0000000806007844 */ /* 0x0007e20000000200 */
[----:B------:R-:W-:Y:S01]  /*ef00*/  IMAD.MOV.U32 R80, RZ, RZ, RZ ;  /* 0x000000ffff507224 */ /* 0x000fe200078e00ff */
[----:B------:R-:W-:Y:S08]  /*ef10*/  BAR.SYNC.DEFER_BLOCKING 0x1, 0x100 ;  /* 0x0044000000007b1d */ /* 0x000ff00000010000 */
[----:B------:R-:W-:Y:S01]  /*ef20*/  @P2 IADD3 R12, P3, R12, UR4, RZ ;  /* 0x000000040c0c2c10 */ /* 0x000fe2000ff7e0ff */
[----:B------:R-:W-:-:S02]  /*ef30*/  ULDC UR4, c[0x0][0xb88] ;  /* 0x0002e20000047ab9 */ /* 0x000fc40000000800 */
[----:B--2---:R-:W-:Y:S01]  /*ef40*/  IMAD.U32 R5, RZ, RZ, UR4 ;  /* 0x00000004ff057e24 */ /* 0x004fe2000f8e00ff */
[----:B------:R-:W-:Y:S01]  /*ef50*/  @P2 IADD3.X R13, R7, UR5, RZ, P3, !PT ;  /* 0x00000005070d2c10 */ /* 0x000fe20009ffe4ff */
[----:B------:R2:W5:Y:S04]  /*ef60*/  @P0 LDG.E R80, desc[UR60][R14.64] ;  /* 0x0000003c0e500981 */ /* 0x000568000c1e1900 */
[----:B------:R2:W5:Y:S01]  /*ef70*/  @P2 LDG.E R5, desc[UR60][R12.64] ;  /* 0x0000003c0c052981 */ /* 0x000562000c1e1900 */
[----:B0-----:R-:W-:-:S13]  /*ef80*/  ISETP.NE.AND P1, PT, R32, 0x1, PT ;  /* 0x000000012000780c */ /* 0x001fda0003f25270 */
[----:B------:R-:W0:Y:S08]  /*ef90*/  @P1 LDC R3, c[0x0][0xcec] ;  /* 0x00033b00ff031b82 */ /* 0x000e300000000800 */
[----:B------:R-:W4:Y:S01]  /*efa0*/  @P1 LDC R24, c[0x0][0xcf0] ;  /* 0x00033c00ff181b82 */ /* 0x000f220000000800 */
[----:B---3--:R-:W-:Y:S01]  /*efb0*/  IMAD R8, R90, 0x80, R55 ;  /* 0x000000805a087824 */ /* 0x008fe200078e0237 */
[----:B--2---:R-:W-:Y:S06]  /*efc0*/  @P2 BRA `(.L_x_1512) ;  /* 0x0000000000102947 */ /* 0x004fec0003800000 */
[----:B------:R-:W-:Y:S05]  /*efd0*/  @!P0 BRA `(.L_x_1512) ;  /* 0x00000000000c8947 */ /* 0x000fea0003800000 */
[----:B------:R-:W2:Y:S04]  /*efe0*/  LDG.E R6, desc[UR60][R14.64] ;  /* 0x0000003c0e067981 */ /* 0x000ea8000c1e1900 */
[----:B-----5:R-:W2:Y:S02]  /*eff0*/  LDG.E R5, desc[UR60][R14.64+0x4] ;  /* 0x0000043c0e057981 */ /* 0x020ea4000c1e1900 */
[----:B--2---:R-:W-:-:S07]  /*f000*/  IMAD.IADD R5, R5, 0x1, -R6 ;  /* 0x0000000105057824 */ /* 0x004fce00078e0a06 */
.L_x_1512:
[----:B------:R-:W2:Y:S01]  /*f010*/  LDL.LU R89, [R1+0x64] ;  /* 0x0000640001597983 */ /* 0x000ea20000300800 */
[----:B------:R-:W3:Y:S01]  /*f020*/  S2R R6, SR_TID.X ;  /* 0x0000000000067919 */ /* 0x000ee20000002100 */
[----:B0-----:R-:W-:Y:S01]  /*f030*/  @P1 IMAD.HI.U32 R3, R8, R3, RZ ;  /* 0x0000000308031227 */ /* 0x001fe200078e00ff */
[----:B------:R-:W-:Y:S01]  /*f040*/  ULDC.64 UR4, c[0x0][0xc90] ;  /* 0x0003240000047ab9 */ /* 0x000fe20000000a00 */
[----:B-----5:R-:W-:Y:S01]  /*f050*/  SHF.R.S32.HI R81, RZ, 0x1f, R80 ;  /* 0x0000001fff517819 */ /* 0x020fe20000011450 */
[----:B------:R-:W2:Y:S01]  /*f060*/  LDL R26, [R1+0x78] ;  /* 0x00007800011a7983 */ /* 0x000ea20000100800 */
[----:B------:R-:W-:Y:S01]  /*f070*/  IMAD.MOV.U32 R11, RZ, RZ, R8 ;  /* 0x000000ffff0b7224 */ /* 0x000fe200078e0008 */
[----:B----4-:R-:W-:Y:S01]  /*f080*/  @P1 SHF.R.U32.HI R11, RZ, R24, R3 ;  /* 0x00000018ff0b1219 */ /* 0x010fe20000011603 */
[----:B------:R-:W0:Y:S01]  /*f090*/  @P1 LDC R85, c[0x0][0xcec] ;  /* 0x00033b00ff551b82 */ /* 0x000e220000000800 */
[----:B------:R-:W-:Y:S02]  /*f0a0*/  SEL R82, R82, RZ, !P0 ;  /* 0x000000ff52527207 */ /* 0x000fe40004000000 */
[----:B------:R-:W-:Y:S01]  /*f0b0*/  SEL R83, R51, RZ, !P0 ;  /* 0x000000ff33537207 */ /* 0x000fe20004000000 */
[----:B------:R-:W-:-:S04]  /*f0c0*/  IMAD.MOV R13, RZ, RZ, -R11 ;  /* 0x000000ffff0d7224 */ /* 0x000fc800078e0a0b */
[----:B------:R-:W4:Y:S01]  /*f0d0*/  @P1 LDC R87, c[0x0][0xcf0] ;  /* 0x00033c00ff571b82 */ /* 0x000f220000000800 */
[----:B---3--:R-:W-:-:S04]  /*f0e0*/  IADD3 R30, R6, -0x80, RZ ;  /* 0xffffff80061e7810 */ /* 0x008fc80007ffe0ff */
[----:B------:R-:W-:-:S04]  /*f0f0*/  SHF.R.S32.HI R86, RZ, 0x1f, R30 ;  /* 0x0000001fff567819 */ /* 0x000fc8000001141e */
[-C--:B------:R-:W-:Y:S02]  /*f100*/  LEA.HI R86, R86, R30.reuse, RZ, 0x3 ;  /* 0x0000001e56567211 */ /* 0x080fe400078f18ff */
[----:B------:R-:W-:Y:S02]  /*f110*/  SHF.R.S32.HI R88, RZ, 0x1f, R30 ;  /* 0x0000001fff587819 */ /* 0x000fe4000001141e */
[----:B------:R-:W-:Y:S02]  /*f120*/  LOP3.LUT R86, R86, 0xfffffff8, RZ, 0xc0, !PT ;  /* 0xfffffff856567812 */ /* 0x000fe400078ec0ff */
[----:B------:R-:W-:-:S03]  /*f130*/  LEA.HI R88, R88, R30, RZ, 0x3 ;  /* 0x0000001e58587211 */ /* 0x000fc600078f18ff */
[----:B------:R-:W-:Y:S01]  /*f140*/  IMAD.IADD R86, R30, 0x1, -R86 ;  /* 0x000000011e567824 */ /* 0x000fe200078e0a56 */
[----:B------:R-:W-:-:S03]  /*f150*/  SHF.R.S32.HI R88, RZ, 0x3, R88 ;  /* 0x00000003ff587819 */ /* 0x000fc60000011458 */
[----:B------:R-:W-:Y:S02]  /*f160*/  IMAD.SHL.U32 R3, R86, 0x8, RZ ;  /* 0x0000000856037824 */ /* 0x000fe400078e00ff */
[----:B------:R-:W-:Y:S02]  /*f170*/  IMAD R13, R32, R13, R8 ;  /* 0x0000000d200d7224 */ /* 0x000fe400078e0208 */
[----:B------:R-:W-:-:S03]  /*f180*/  IMAD R15, R88, 0x40, R3 ;  /* 0x00000040580f7824 */ /* 0x000fc600078e0203 */
[----:B------:R-:W-:Y:S02]  /*f190*/  SHF.R.S32.HI R12, RZ, 0x1f, R13 ;  /* 0x0000001fff0c7819 */ /* 0x000fe4000001140d */
[----:B------:R-:W-:-:S04]  /*f1a0*/  SHF.R.S32.HI R27, RZ, 0x1f, R30 ;  /* 0x0000001fff1b7819 */ /* 0x000fc8000001141e */
[----:B------:R-:W-:-:S04]  /*f1b0*/  LEA.HI R27, R27, R30, RZ, 0x7 ;  /* 0x0000001e1b1b7211 */ /* 0x000fc800078f38ff */
[----:B------:R-:W-:-:S04]  /*f1c0*/  LOP3.LUT R27, R27, 0xffffff80, RZ, 0xc0, !PT ;  /* 0xffffff801b1b7812 */ /* 0x000fc800078ec0ff */
[----:B------:R-:W-:Y:S01]  /*f1d0*/  IADD3 R27, R30, -R27, RZ ;  /* 0x8000001b1e1b7210 */ /* 0x000fe20007ffe0ff */
[C---:B------:R-:W-:Y:S01]  /*f1e0*/  VIADD R91, R3.reuse, 0x40 ;  /* 0x00000040035b7836 */ /* 0x040fe20000000000 */
[C---:B------:R-:W-:Y:S01]  /*f1f0*/  IADD3 R93, R3.reuse, 0x80, RZ ;  /* 0x00000080035d7810 */ /* 0x040fe20007ffe0ff */
[----:B------:R-:W-:Y:S01]  /*f200*/  VIADD R95, R3, 0xc0 ;  /* 0x000000c0035f7836 */ /* 0x000fe20000000000 */
[----:B------:R-:W-:Y:S01]  /*f210*/  BSSY B1, `(.L_x_1513) ;  /* 0x00000cc000017945 */ /* 0x000fe20003800000 */
[----:B------:R-:W-:-:S03]  /*f220*/  SHF.R.S32.HI R94, RZ, 0x1f, R3 ;  /* 0x0000001fff5e7819 */ /* 0x000fc60000011403 */
[----:B------:R-:W-:Y:S02]  /*f230*/  SHF.R.S32.HI R92, RZ, 0x1f, R95 ;  /* 0x0000001fff5c7819 */ /* 0x000fe4000001145f */
[----:B--2---:R-:W-:-:S05]  /*f240*/  SHF.R.S32.HI R84, RZ, 0x1f, R89 ;  /* 0x0000001fff547819 */ /* 0x004fca0000011459 */
[----:B------:R-:W-:-:S04]  /*f250*/  IMAD R6, R84, UR4, RZ ;  /* 0x0000000454067c24 */ /* 0x000fc8000f8e02ff */
[C---:B------:R-:W-:Y:S02]  /*f260*/  IMAD R9, R89.reuse, UR5, R6 ;  /* 0x0000000559097c24 */ /* 0x040fe4000f8e0206 */
[----:B------:R-:W-:Y:S01]  /*f270*/  IMAD.WIDE.U32 R6, R89, UR4, R80 ;  /* 0x0000000459067c25 */ /* 0x000fe2000f8e0050 */
[----:B------:R-:W-:-:S03]  /*f280*/  ULDC.64 UR4, c[0x0][0xc98] ;  /* 0x0003260000047ab9 */ /* 0x000fc60000000a00 */
[----:B------:R-:W-:Y:S02]  /*f290*/  IMAD.IADD R7, R7, 0x1, R9 ;  /* 0x0000000107077824 */ /* 0x000fe400078e0209 */
[----:B------:R-:W-:Y:S02]  /*f2a0*/  IMAD R10, R82, UR4, RZ ;  /* 0x00000004520a7c24 */ /* 0x000fe4000f8e02ff */
[----:B------:R-:W-:-:S04]  /*f2b0*/  IMAD.WIDE.U32 R8, R83, UR4, R6 ;  /* 0x0000000453087c25 */ /* 0x000fc8000f8e0006 */
[----:B------:R-:W-:Y:S01]  /*f2c0*/  IMAD.WIDE R6, R15, 0x2, R20 ;  /* 0x000000020f067825 */ /* 0x000fe200078e0214 */
[----:B------:R-:W-:-:S03]  /*f2d0*/  SHF.R.S32.HI R15, RZ, 0x1f, R11 ;  /* 0x0000001fff0f7819 */ /* 0x000fc6000001140b */
[----:B------:R-:W-:Y:S01]  /*f2e0*/  IMAD R14, R83, UR5, R10 ;  /* 0x00000005530e7c24 */ /* 0x000fe2000f8e020a */
[----:B------:R-:W-:Y:S01]  /*f2f0*/  IADD3 R10, P0, R11, R8, RZ ;  /* 0x000000080b0a7210 */ /* 0x000fe20007f1e0ff */
[----:B------:R-:W-:Y:S02]  /*f300*/  ULDC.64 UR4, c[0x0][0xc88] ;  /* 0x0003220000047ab9 */ /* 0x000fe40000000a00 */
[----:B------:R-:W-:Y:S01]  /*f310*/  IMAD R12, R12, UR4, RZ ;  /* 0x000000040c0c7c24 */ /* 0x000fe2000f8e02ff */
[----:B------:R-:W-:-:S03]  /*f320*/  IADD3.X R11, R15, R9, R14, P0, !PT ;  /* 0x000000090f0b7210 */ /* 0x000fc600007fe40e */
[C---:B------:R-:W-:Y:S02]  /*f330*/  IMAD R9, R13.reuse, UR5, R12 ;  /* 0x000000050d097c24 */ /* 0x040fe4000f8e020c */
[----:B------:R-:W-:Y:S01]  /*f340*/  IMAD.WIDE.U32 R10, R13, UR4, R10 ;  /* 0x000000040d0a7c25 */ /* 0x000fe2000f8e000a */
[----:B------:R-:W-:-:S03]  /*f350*/  ULDC.64 UR4, c[0x0][0xc50] ;  /* 0x0003140000047ab9 */ /* 0x000fc60000000a00 */
[----:B------:R-:W-:Y:S01]  /*f360*/  IMAD.IADD R9, R11, 0x1, R9 ;  /* 0x000000010b097824 */ /* 0x000fe200078e0209 */
[----:B------:R-:W-:Y:S02]  /*f370*/  LEA R14, P0, R10, UR4, 0x2 ;  /* 0x000000040a0e7c11 */ /* 0x000fe4000f8010ff */
[----:B------:R-:W-:Y:S02]  /*f380*/  IADD3 R21, P2, R6, 0x1000, RZ ;  /* 0x0000100006157810 */ /* 0x000fe40007f5e0ff */
[----:B------:R-:W-:Y:S02]  /*f390*/  LEA.HI.X R15, R10, UR5, R9, 0x2, P0 ;  /* 0x000000050a0f7c11 */ /* 0x000fe400080f1409 */
[C---:B------:R-:W-:Y:S01]  /*f3a0*/  IADD3 R13, P3, R6.reuse, 0x2000, RZ ;  /* 0x00002000060d7810 */ /* 0x040fe20007f7e0ff */
[----:B------:R-:W-:Y:S01]  /*f3b0*/  SHFL.IDX PT, R54, R14, RZ, 0x1c1f ;  /* 0x001c1fff0e367589 */ /* 0x000fe200000e0000 */
[----:B------:R-:W-:Y:S01]  /*f3c0*/  IADD3 R29, P0, R6, 0x4000, RZ ;  /* 0x00004000061d7810 */ /* 0x000fe20007f1e0ff */
[----:B------:R-:W-:Y:S01]  /*f3d0*/  IMAD R11, R90, 0x80, R26 ;  /* 0x000000805a0b7824 */ /* 0x000fe200078e021a */
[----:B------:R-:W-:Y:S01]  /*f3e0*/  IADD3.X R9, RZ, R7, RZ, P2, !PT ;  /* 0x00000007ff097210 */ /* 0x000fe200017fe4ff */
[----:B------:R-:W-:Y:S01]  /*f3f0*/  IMAD R20, R5, R32, RZ ;  /* 0x0000002005147224 */ /* 0x000fe200078e02ff */
[----:B------:R-:W-:Y:S01]  /*f400*/  LOP3.LUT R28, R29, 0x380, RZ, 0xc0, !PT ;  /* 0x000003801d1c7812 */ /* 0x000fe200078ec0ff */
[----:B------:R-:W-:Y:S01]  /*f410*/  ULDC.64 UR4, c[0x0][0xba0] ;  /* 0x0002e80000047ab9 */ /* 0x000fe20000000a00 */
[----:B------:R-:W-:-:S02]  /*f420*/  IADD3 R41, P2, R6, 0x6000, RZ ;  /* 0x0000600006297810 */ /* 0x000fc40007f5e0ff */
[----:B------:R-:W-:Y:S02]  /*f430*/  SHF.R.U64 R28, R28, 0x3, RZ ;  /* 0x000000031c1c7819 */ /* 0x000fe400000012ff */
[----:B------:R-:W-:Y:S02]  /*f440*/  LOP3.LUT R40, R41, 0x380, RZ, 0xc0, !PT ;  /* 0x0000038029287812 */ /* 0x000fe400078ec0ff */
[----:B------:R-:W-:Y:S01]  /*f450*/  LOP3.LUT R28, R28, R29, RZ, 0x3c, !PT ;  /* 0x0000001d1c1c7212 */ /* 0x000fe200078e3cff */
[--C-:B------:R-:W-:Y:S01]  /*f460*/  IMAD.X R29, RZ, RZ, R7.reuse, P0 ;  /* 0x000000ffff1d7224 */ /* 0x100fe200000e0607 */
[----:B------:R-:W-:Y:S02]  /*f470*/  SHF.R.U64 R40, R40, 0x3, RZ ;  /* 0x0000000328287819 */ /* 0x000fe400000012ff */
[----:B------:R-:W-:Y:S02]  /*f480*/  IADD3 R53, P0, R6, 0x9000, RZ ;  /* 0x0000900006357810 */ /* 0x000fe40007f1e0ff */
[----:B------:R-:W-:Y:S01]  /*f490*/  LOP3.LUT R40, R40, R41, RZ, 0x3c, !PT ;  /* 0x0000002928287212 */ /* 0x000fe200078e3cff */
[----:B------:R-:W-:Y:S01]  /*f4a0*/  IMAD.X R41, RZ, RZ, R7, P2 ;  /* 0x000000ffff297224 */ /* 0x000fe200010e0607 */
[----:B------:R-:W-:-:S02]  /*f4b0*/  LOP3.LUT R52, R53, 0x380, RZ, 0xc0, !PT ;  /* 0x0000038035347812 */ /* 0x000fc400078ec0ff */
[----:B------:R-:W-:Y:S01]  /*f4c0*/  IADD3 R61, P2, R6, 0xb000, RZ ;  /* 0x0000b000063d7810 */ /* 0x000fe20007f5e0ff */
[----:B------:R-:W2:Y:S01]  /*f4d0*/  SHFL.IDX PT, R55, R15, RZ, 0x1c1f ;  /* 0x001c1fff0f377589 */ /* 0x000ea200000e0000 */
[----:B------:R-:W-:Y:S02]  /*f4e0*/  LOP3.LUT R12, R13, 0x380, RZ, 0xc0, !PT ;  /* 0x000003800d0c7812 */ /* 0x000fe400078ec0ff */
[----:B------:R-:W-:Y:S02]  /*f4f0*/  SHF.R.U64 R52, R52, 0x3, RZ ;  /* 0x0000000334347819 */ /* 0x000fe400000012ff */
[----:B------:R-:W-:Y:S02]  /*f500*/  LOP3.LUT R60, R61, 0x380, RZ, 0xc0, !PT ;  /* 0x000003803d3c7812 */ /* 0x000fe400078ec0ff */
[----:B------:R-:W-:Y:S02]  /*f510*/  SHF.R.U64 R12, R12, 0x3, RZ ;  /* 0x000000030c0c7819 */ /* 0x000fe400000012ff */
[----:B------:R-:W-:Y:S01]  /*f520*/  LOP3.LUT R52, R52, R53, RZ, 0x3c, !PT ;  /* 0x0000003534347212 */ /* 0x000fe200078e3cff */
[----:B------:R-:W-:Y:S01]  /*f530*/  IMAD.X R53, RZ, RZ, R7, P0 ;  /* 0x000000ffff357224 */ /* 0x000fe200000e0607 */
[----:B------:R-:W-:-:S02]  /*f540*/  SHF.R.U64 R60, R60, 0x3, RZ ;  /* 0x000000033c3c7819 */ /* 0x000fc400000012ff */
[----:B------:R-:W-:Y:S02]  /*f550*/  LOP3.LUT P0, RZ, R27, 0x3, RZ, 0xc0, !PT ;  /* 0x000000031bff7812 */ /* 0x000fe4000780c0ff */
[----:B------:R-:W-:Y:S01]  /*f560*/  LOP3.LUT R12, R12, R13, RZ, 0x3c, !PT ;  /* 0x0000000d0c0c7212 */ /* 0x000fe200078e3cff */
[--C-:B------:R-:W-:Y:S01]  /*f570*/  IMAD.X R13, RZ, RZ, R7.reuse, P3 ;  /* 0x000000ffff0d7224 */ /* 0x100fe200018e0607 */
[----:B------:R-:W-:Y:S01]  /*f580*/  LOP3.LUT R60, R60, R61, RZ, 0x3c, !PT ;  /* 0x0000003d3c3c7212 */ /* 0x000fe200078e3cff */
[----:B------:R-:W-:Y:S01]  /*f590*/  IMAD.X R61, RZ, RZ, R7, P2 ;  /* 0x000000ffff3d7224 */ /* 0x000fe200010e0607 */
[----:B------:R-:W-:Y:S02]  /*f5a0*/  LOP3.LUT R8, R21, 0x380, RZ, 0xc0, !PT ;  /* 0x0000038015087812 */ /* 0x000fe400078ec0ff */
[C---:B------:R-:W-:Y:S02]  /*f5b0*/  IADD3 R25, P5, R6.reuse, 0x3000, RZ ;  /* 0x0000300006197810 */ /* 0x040fe40007fbe0ff */
[----:B------:R-:W-:-:S02]  /*f5c0*/  IADD3 R37, P4, R6, 0x5000, RZ ;  /* 0x0000500006257810 */ /* 0x000fc40007f9e0ff */
[----:B------:R-:W-:Y:S02]  /*f5d0*/  IADD3 R45, P3, R6, 0x7000, RZ ;  /* 0x00007000062d7810 */ /* 0x000fe40007f7e0ff */
[----:B------:R-:W-:Y:S02]  /*f5e0*/  ISETP.GE.OR P2, PT, R11, R20, P0 ;  /* 0x000000140b00720c */ /* 0x000fe40000746670 */
[----:B------:R-:W-:Y:S02]  /*f5f0*/  SHF.R.U64 R8, R8, 0x3, RZ ;  /* 0x0000000308087819 */ /* 0x000fe400000012ff */
[----:B------:R-:W-:Y:S02]  /*f600*/  LOP3.LUT R24, R25, 0x380, RZ, 0xc0, !PT ;  /* 0x0000038019187812 */ /* 0x000fe400078ec0ff */
[----:B------:R-:W-:Y:S02]  /*f610*/  LOP3.LUT R36, R37, 0x380, RZ, 0xc0, !PT ;  /* 0x0000038025247812 */ /* 0x000fe400078ec0ff */
[----:B------:R-:W-:-:S02]  /*f620*/  LOP3.LUT R44, R45, 0x380, RZ, 0xc0, !PT ;  /* 0x000003802d2c7812 */ /* 0x000fc400078ec0ff */
[----:B------:R-:W-:Y:S01]  /*f630*/  LOP3.LUT R8, R8, R21, RZ, 0x3c, !PT ;  /* 0x0000001508087212 */ /* 0x000fe200078e3cff */
[----:B------:R-:W-:Y:S01]  /*f640*/  IMAD R21, R81, UR4, RZ ;  /* 0x0000000451157c24 */ /* 0x000fe2000f8e02ff */
[----:B------:R-:W-:Y:S02]  /*f650*/  SHF.R.U64 R24, R24, 0x3, RZ ;  /* 0x0000000318187819 */ /* 0x000fe400000012ff */
[----:B------:R-:W-:Y:S02]  /*f660*/  SHF.R.U64 R36, R36, 0x3, RZ ;  /* 0x0000000324247819 */ /* 0x000fe400000012ff */
[----:B------:R-:W-:Y:S01]  /*f670*/  SHF.R.U64 R44, R44, 0x3, RZ ;  /* 0x000000032c2c7819 */ /* 0x000fe200000012ff */
[----:B------:R-:W-:Y:S01]  /*f680*/  IMAD R21, R80, UR5, R21 ;  /* 0x0000000550157c24 */ /* 0x000fe2000f8e0215 */
[----:B------:R-:W-:Y:S01]  /*f690*/  LOP3.LUT R24, R24, R25, RZ, 0x3c, !PT ;  /* 0x0000001918187212 */ /* 0x000fe200078e3cff */
[--C-:B------:R-:W-:Y:S01]  /*f6a0*/  IMAD.X R25, RZ, RZ, R7.reuse, P5 ;  /* 0x000000ffff197224 */ /* 0x100fe200028e0607 */
[----:B------:R-:W-:Y:S01]  /*f6b0*/  LOP3.LUT R36, R36, R37, RZ, 0x3c, !PT ;  /* 0x0000002524247212 */ /* 0x000fe200078e3cff */
[--C-:B------:R-:W-:Y:S01]  /*f6c0*/  IMAD.X R37, RZ, RZ, R7.reuse, P4 ;  /* 0x000000ffff257224 */ /* 0x100fe200020e0607 */
[----:B------:R-:W-:Y:S01]  /*f6d0*/  LOP3.LUT R44, R44, R45, RZ, 0x3c, !PT ;  /* 0x0000002d2c2c7212 */ /* 0x000fe200078e3cff */
[----:B------:R-:W-:Y:S01]  /*f6e0*/  IMAD.X R45, RZ, RZ, R7, P3 ;  /* 0x000000ffff2d7224 */ /* 0x000fe200018e0607 */
[C---:B------:R-:W-:Y:S01]  /*f6f0*/  IADD3 R49, P5, R6.reuse, 0x8000, RZ ;  /* 0x0000800006317810 */ /* 0x040fe20007fbe0ff */
[----:B--2---:R2:W-:Y:S01]  /*f700*/  @!P2 ST.E desc[UR60][R54.64], R0 ;  /* 0x000000003600a985 */ /* 0x0045e2000c10193c */
[----:B------:R-:W-:Y:S01]  /*f710*/  IADD3 R57, P4, R6, 0xa000, RZ ;  /* 0x0000a00006397810 */ /* 0x000fe20007f9e0ff */
[----:B------:R-:W-:Y:S01]  /*f720*/  IMAD.WIDE.U32 R80, R80, UR4, RZ ;  /* 0x0000000450507c25 */ /* 0x000fe2000f8e00ff */
[----:B------:R-:W-:Y:S01]  /*f730*/  IADD3 R65, P3, R6, 0xc000, RZ ;  /* 0x0000c00006417810 */ /* 0x000fe20007f7e0ff */
[----:B------:R-:W-:Y:S01]  /*f740*/  ULDC.64 UR4, c[0x0][0xbe8] ;  /* 0x0002fa0000047ab9 */ /* 0x000fe20000000a00 */
[----:B------:R-:W-:Y:S01]  /*f750*/  LOP3.LUT R48, R49, 0x380, RZ, 0xc0, !PT ;  /* 0x0000038031307812 */ /* 0x000fe200078ec0ff */
[----:B------:R-:W-:Y:S01]  /*f760*/  IMAD.IADD R81, R81, 0x1, R21 ;  /* 0x0000000151517824 */ /* 0x000fe200078e0215 */
[----:B------:R-:W-:Y:S01]  /*f770*/  LOP3.LUT R56, R57, 0x380, RZ, 0xc0, !PT ;  /* 0x0000038039387812 */ /* 0x000fe200078ec0ff */
[----:B------:R-:W-:-:S02]  /*f780*/  IMAD R84, R84, UR4, RZ ;  /* 0x0000000454547c24 */ /* 0x000fc4000f8e02ff */
[----:B--2---:R-:W-:Y:S01]  /*f790*/  IMAD R0, R86, 0x20, R88 ;  /* 0x0000002056007824 */ /* 0x004fe200078e0258 */
[----:B------:R-:W-:-:S03]  /*f7a0*/  LOP3.LUT R64, R65, 0x380, RZ, 0xc0, !PT ;  /* 0x0000038041407812 */ /* 0x000fc600078ec0ff */
[----:B------:R-:W-:Y:S01]  /*f7b0*/  IMAD R86, R90, 0x80, R0 ;  /* 0x000000805a567824 */ /* 0x000fe200078e0200 */
[----:B------:R-:W-:Y:S01]  /*f7c0*/  SHF.R.U64 R48, R48, 0x3, RZ ;  /* 0x0000000330307819 */ /* 0x000fe200000012ff */
[----:B------:R-:W-:Y:S01]  /*f7d0*/  SHFL.IDX PT, R58, R14, 0x1, 0x1c1f ;  /* 0x003c1f000e3a7f89 */ /* 0x000fe200000e0000 */
[----:B------:R-:W-:Y:S01]  /*f7e0*/  SHF.R.U64 R56, R56, 0x3, RZ ;  /* 0x0000000338387819 */ /* 0x000fe200000012ff */
[C---:B------:R-:W-:Y:S01]  /*f7f0*/  IMAD R21, R89.reuse, UR5, R84 ;  /* 0x0000000559157c24 */ /* 0x040fe2000f8e0254 */
[----:B------:R-:W-:Y:S01]  /*f800*/  SHF.R.U64 R64, R64, 0x3, RZ ;  /* 0x0000000340407819 */ /* 0x000fe200000012ff */
[----:B------:R-:W2:Y:S01]  /*f810*/  SHFL.IDX PT, R59, R15, 0x1, 0x1c1f ;  /* 0x003c1f000f3b7f89 */ /* 0x000ea200000e0000 */
[----:B------:R-:W-:Y:S01]  /*f820*/  IMAD.WIDE.U32 R80, R89, UR4, R80 ;  /* 0x0000000459507c25 */ /* 0x000fe2000f8e0050 */
[----:B------:R-:W-:Y:S01]  /*f830*/  LOP3.LUT R48, R48, R49, RZ, 0x3c, !PT ;  /* 0x0000003130307212 */ /* 0x000fe200078e3cff */
[----:B------:R-:W-:Y:S02]  /*f840*/  ULDC.64 UR4, c[0x0][0xbf0] ;  /* 0x0002fc0000047ab9 */ /* 0x000fe40000000a00 */
[----:B0-----:R-:W-:Y:S01]  /*f850*/  @P1 IMAD.HI.U32 R0, R86, R85, RZ ;  /* 0x0000005556001227 */ /* 0x001fe200078e00ff */
[----:B------:R-:W-:-:S02]  /*f860*/  LOP3.LUT R56, R56, R57, RZ, 0x3c, !PT ;  /* 0x0000003938387212 */ /* 0x000fc400078e3cff */
[----:B------:R-:W-:Y:S01]  /*f870*/  LOP3.LUT R64, R64, R65, RZ, 0x3c, !PT ;  /* 0x0000004140407212 */ /* 0x000fe200078e3cff */
[----:B------:R-:W-:Y:S02]  /*f880*/  IMAD.IADD R81, R81, 0x1, R21 ;  /* 0x0000000151517824 */ /* 0x000fe400078e0215 */
[--C-:B------:R-:W-:Y:S01]  /*f890*/  IMAD.X R49, RZ, RZ, R7.reuse, P5 ;  /* 0x000000ffff317224 */ /* 0x100fe200028e0607 */
[C---:B------:R-:W-:Y:S01]  /*f8a0*/  IADD3 R69, P5, R6.reuse, 0xd000, RZ ;  /* 0x0000d00006457810 */ /* 0x040fe20007fbe0ff */
[--C-:B------:R-:W-:Y:S01]  /*f8b0*/  IMAD.X R57, RZ, RZ, R7.reuse, P4 ;  /* 0x000000ffff397224 */ /* 0x100fe200020e0607 */
[C---:B------:R-:W-:Y:S01]  /*f8c0*/  IADD3 R73, P4, R6.reuse, 0xe000, RZ ;  /* 0x0000e00006497810 */ /* 0x040fe20007f9e0ff */
[----:B------:R-:W-:Y:S02]  /*f8d0*/  VIADD R5, R11, 0x8 ;  /* 0x000000080b057836 */ /* 0x000fe40000000000 */
[----:B------:R-:W-:Y:S01]  /*f8e0*/  IMAD.MOV.U32 R21, RZ, RZ, R86 ;  /* 0x000000ffff157224 */ /* 0x000fe200078e0056 */
[----:B----4-:R-:W-:Y:S01]  /*f8f0*/  @P1 SHF.R.U32.HI R21, RZ, R87, R0 ;  /* 0x00000057ff151219 */ /* 0x010fe20000011600 */
[----:B------:R-:W-:Y:S01]  /*f900*/  IMAD.X R65, RZ, RZ, R7, P3 ;  /* 0x000000ffff417224 */ /* 0x000fe200018e0607 */
[----:B------:R-:W-:Y:S01]  /*f910*/  IADD3 R10, P3, R6, 0xf000, RZ ;  /* 0x0000f000060a7810 */ /* 0x000fe20007f7e0ff */
[----:B------:R-:W-:Y:S01]  /*f920*/  IMAD R82, R82, UR4, RZ ;  /* 0x0000000452527c24 */ /* 0x000fe2000f8e02ff */
[----:B------:R-:W-:Y:S01]  /*f930*/  LOP3.LUT R68, R69, 0x380, RZ, 0xc0, !PT ;  /* 0x0000038045447812 */ /* 0x000fe200078ec0ff */
[----:B------:R-:W-:Y:S01]  /*f940*/  IMAD.WIDE.U32 R80, R83, UR4, R80 ;  /* 0x0000000453507c25 */ /* 0x000fe2000f8e0050 */
[----:B------:R-:W-:-:S02]  /*f950*/  LOP3.LUT R72, R73, 0x380, RZ, 0xc0, !PT ;  /* 0x0000038049487812 */ /* 0x000fc400078ec0ff */
[----:B------:R-:W-:Y:S01]  /*f960*/  ISETP.GE.OR P0, PT, R5, R20, P0 ;  /* 0x000000140500720c */ /* 0x000fe20000706670 */
[----:B------:R-:W-:Y:S01]  /*f970*/  IMAD R85, R83, UR5, R82 ;  /* 0x0000000553557c24 */ /* 0x000fe2000f8e0252 */
[--C-:B------:R-:W-:Y:S01]  /*f980*/  SHF.R.S32.HI R0, RZ, 0x1f, R21.reuse ;  /* 0x0000001fff007819 */ /* 0x100fe20000011415 */
[----:B------:R-:W-:Y:S01]  /*f990*/  IMAD.MOV R83, RZ, RZ, -R21 ;  /* 0x000000ffff537224 */ /* 0x000fe200078e0a15 */
[----:B------:R-:W-:Y:S01]  /*f9a0*/  LOP3.LUT R11, R6, 0x380, RZ, 0xc0, !PT ;  /* 0x00000380060b7812 */ /* 0x000fe200078ec0ff */
[----:B------:R-:W-:Y:S01]  /*f9b0*/  ULDC.64 UR4, c[0x0][0xbe0] ;  /* 0x0002f80000047ab9 */ /* 0x000fe20000000a00 */
[----:B------:R-:W-:Y:S01]  /*f9c0*/  LOP3.LUT R5, R10, 0x380, RZ, 0xc0, !PT ;  /* 0x000003800a057812 */ /* 0x000fe200078ec0ff */
[----:B------:R-:W-:Y:S01]  /*f9d0*/  IMAD R0, R0, UR4, RZ ;  /* 0x0000000400007c24 */ /* 0x000fe2000f8e02ff */
[----:B------:R-:W-:Y:S01]  /*f9e0*/  SHF.R.U64 R68, R68, 0x3, RZ ;  /* 0x0000000344447819 */ /* 0x000fe200000012ff */
[----:B------:R-:W-:Y:S01]  /*f9f0*/  IMAD R83, R32, R83, R86 ;  /* 0x0000005320537224 */ /* 0x000fe200078e0256 */
[----:B------:R-:W-:-:S02]  /*fa00*/  SHF.R.U64 R72, R72, 0x3, RZ ;  /* 0x0000000348487819 */ /* 0x000fc400000012ff */
[----:B------:R-:W-:Y:S02]  /*fa10*/  SHF.R.U64 R11, R11, 0x3, RZ ;  /* 0x000000030b0b7819 */ /* 0x000fe400000012ff */
[----:B------:R-:W-:Y:S02]  /*fa20*/  SHF.R.U64 R5, R5, 0x3, RZ ;  /* 0x0000000305057819 */ /* 0x000fe400000012ff */
[----:B------:R-:W-:Y:S01]  /*fa30*/  IADD3 R81, R81, R85, RZ ;  /* 0x0000005551517210 */ /* 0x000fe20007ffe0ff */
[--C-:B------:R-:W-:Y:S01]  /*fa40*/  IMAD.X R77, RZ, RZ, R7.reuse, P3 ;  /* 0x000000ffff4d7224 */ /* 0x100fe200018e0607 */
[----:B------:R-:W-:Y:S01]  /*fa50*/  LOP3.LUT R68, R68, R69, RZ, 0x3c, !PT ;  /* 0x0000004544447212 */ /* 0x000fe200078e3cff */
[----:B------:R-:W-:Y:S01]  /*fa60*/  IMAD.X R69, RZ, RZ, R7, P5 ;  /* 0x000000ffff457224 */ /* 0x000fe200028e0607 */
[----:B------:R-:W-:Y:S01]  /*fa70*/  LOP3.LUT R72, R72, R73, RZ, 0x3c, !PT ;  /* 0x0000004948487212 */ /* 0x000fe200078e3cff */
[----:B------:R-:W-:Y:S01]  /*fa80*/  IMAD R85, R21, UR5, R0 ;  /* 0x0000000515557c24 */ /* 0x000fe2000f8e0200 */
[----:B------:R-:W-:-:S02]  /*fa90*/  LOP3.LUT R6, R11, R6, RZ, 0x3c, !PT ;  /* 0x000000060b067212 */ /* 0x000fc400078e3cff */
[----:B------:R-:W-:Y:S02]  /*faa0*/  IADD3.X R73, RZ, R7, RZ, P4, !PT ;  /* 0x00000007ff497210 */ /* 0x000fe400027fe4ff */
[----:B------:R-:W-:Y:S01]  /*fab0*/  LOP3.LUT R76, R5, R10, RZ, 0x3c, !PT ;  /* 0x0000000a054c7212 */ /* 0x000fe200078e3cff */
[----:B------:R-:W-:Y:S01]  /*fac0*/  IMAD.WIDE.U32 R80, R21, UR4, R80 ;  /* 0x0000000415507c25 */ /* 0x000fe2000f8e0050 */
[----:B------:R-:W-:Y:S01]  /*fad0*/  SHF.R.S32.HI R0, RZ, 0x1f, R83 ;  /* 0x0000001fff007819 */ /* 0x000fe20000011453 */
[----:B------:R-:W-:Y:S01]  /*fae0*/  ULDC.64 UR4, c[0x0][0xbd8] ;  /* 0x0002f60000047ab9 */ /* 0x000fe20000000a00 */
[----:B--2---:R0:W-:Y:S01]  /*faf0*/  @!P0 ST.E desc[UR60][R58.64], R4 ;  /* 0x000000043a008985 */ /* 0x0041e2000c10193c */
[----:B------:R-:W-:Y:S02]  /*fb00*/  IMAD.IADD R81, R81, 0x1, R85 ;  /* 0x0000000151517824 */ /* 0x000fe400078e0255 */
[----:B------:R-:W-:Y:S01]  /*fb10*/  IMAD R0, R0, UR4, RZ ;  /* 0x0000000400007c24 */ /* 0x000fe2000f8e02ff */
[----:B------:R-:W5:Y:S01]  /*fb20*/  LD.E.128 R8, desc[UR60][R8.64] ;  /* 0x0000003c08087980 */ /* 0x000f62000c101d00 */
[----:B------:R-:W-:-:S03]  /*fb30*/  IMAD R89, R90, 0x80, R88 ;  /* 0x000000805a597824 */ /* 0x000fc600078e0258 */
[----:B------:R-:W5:Y:S04]  /*fb40*/  LD.E.128 R12, desc[UR60][R12.64] ;  /* 0x0000003c0c0c7980 */ /* 0x000f68000c101d00 */
[----:B0-----:R-:W5:Y:S04]  /*fb50*/  LD.E.128 R4, desc[UR60][R6.64] ;  /* 0x0000003c06047980 */ /* 0x001f68000c101d00 */
[----:B------:R-:W5:Y:S04]  /*fb60*/  LD.E.128 R24, desc[UR60][R24.64] ;  /* 0x0000003c18187980 */ /* 0x000f68000c101d00 */
        /* <DEDUP_REMOVED lines=11> */
[----:B------:R-:W5:Y:S01]  /*fc20*/  LD.E.128 R76, desc[UR60][R76.64] ;  /* 0x0000003c4c4c7980 */ /* 0x000f62000c101d00 */
[C---:B------:R-:W-:Y:S01]  /*fc30*/  IMAD R85, R83.reuse, UR5, R0 ;  /* 0x0000000553557c24 */ /* 0x040fe2000f8e0200 */
        /* <DEDUP_REMOVED lines=8> */
[----:B------:R-:W-:Y:S01]  /*fcc0*/  VIADD R21, R89, 0x20 ;  /* 0x0000002059157836 */ /* 0x000fe20000000000 */
[----:B------:R-:W-:Y:S01]  /*fcd0*/  LEA R32, P2, R80, UR4, 0x1 ;  /* 0x0000000450207c11 */ /* 0x000fe2000f8408ff */
[----:B------:R-:W-:-:S03]  /*fce0*/  IMAD.IADD R81, R81, 0x1, R85 ;  /* 0x0000000151517824 */ /* 0x000fc600078e0255 */
[-C--:B------:R-:W-:Y:S02]  /*fcf0*/  ISETP.GE.AND P1, PT, R21, R20.reuse, PT ;  /* 0x000000141500720c */ /* 0x080fe40003f26270 */
[----:B------:R-:W-:Y:S01]  /*fd00*/  LEA.HI.X R21, R80, UR5, R81, 0x1, P2 ;  /* 0x0000000550157c11 */ /* 0x000fe200090f0c51 */
[----:B------:R-:W-:Y:S01]  /*fd10*/  VIADD R0, R19, 0x32420 ;  /* 0x0003242013007836 */ /* 0x000fe20000000000 */
[----:B------:R-:W-:-:S04]  /*fd20*/  ISETP.GE.AND P2, PT, R89, R20, PT ;  /* 0x000000145900720c */ /* 0x000fc80003f46270 */
[----:B------:R-:W-:Y:S01]  /*fd30*/  PRMT R0, RZ, 0x654, R0 ;  /* 0x00000654ff007816 */ /* 0x000fe20000000000 */
[----:B------:R-:W-:Y:S01]  /*fd40*/  VIADD R83, R89, 0x40 ;  /* 0x0000004059537836 */ /* 0x000fe20000000000 */
[----:B0-----:R0:W2:Y:S02]  /*fd50*/  SHFL.IDX PT, R86, R32, RZ, 0x181f ;  /* 0x00181fff20567589 */ /* 0x0010a400000e0000 */
[----:B------:R3:W-:Y:S02]  /*fd60*/  SYNCS.ARRIVE.TRANS64.RED.A1T0 RZ, [R0+URZ], RZ ;  /* 0x000000ff00ff79a7 */ /* 0x0007e4000810043f */
[----:B------:R-:W-:Y:S02]  /*fd70*/  ISETP.GE.AND P0, PT, R83, R20, PT ;  /* 0x000000145300720c */ /* 0x000fe40003f06270 */
[----:B------:R-:W-:Y:S02]  /*fd80*/  SHF.R.S32.HI R88, RZ, 0x1f, R91 ;  /* 0x0000001fff587819 */ /* 0x000fe4000001145b */
[----:B------:R-:W-:Y:S01]  /*fd90*/  SHF.R.S32.HI R90, RZ, 0x1f, R93 ;  /* 0x0000001fff5a7819 */ /* 0x000fe2000001145d */
[----:B---3--:R0:W3:Y:S01]  /*fda0*/  SHFL.IDX PT, R0, R21, RZ, 0x181f ;  /* 0x00181fff15007589 */ /* 0x0080e200000e0000 */
[----:B------:R-:W-:Y:S07]  /*fdb0*/  @P2 BRA `(.L_x_1514) ;  /* 0x0000000000442947 */ /* 0x000fee0003800000 */
[----:B------:R-:W-:Y:S02]  /*fdc0*/  ULDC UR4, c[0x0][0xbc8] ;  /* 0x0002f20000047ab9 */ /* 0x000fe40000000800 */
[----:B------:R-:W-:Y:S02]  /*fdd0*/  ISETP.GE.AND P2, PT, R3, UR4, PT ;  /* 0x0000000403007c0c */ /* 0x000fe4000bf46270 */
[----:B------:R-:W-:Y:S02]  /*fde0*/  ISETP.GE.AND P3, PT, R91, UR4, PT ;  /* 0x000000045b007c0c */ /* 0x000fe4000bf66270 */
[----:B------:R-:W-:-:S09]  /*fdf0*/  ISETP.GE.AND P4, PT, R93, UR4, PT ;  /* 0x000000045d007c0c */ /* 0x000fd2000bf86270 */
[----:B--2---:R-:W-:-:S04]  /*fe00*/  @!P2 LEA R80, P5, R3, R86, 0x1 ;  /* 0x000000560350a211 */ /* 0x004fc800078a08ff */
[----:B---3--:R-:W-:Y:S02]  /*fe10*/  @!P2 LEA.HI.X R81, R3, R0, R94, 0x1, P5 ;  /* 0x000000000351a211 */ /* 0x008fe400028f0c5e */
        /* <DEDUP_REMOVED lines=11> */
.L_x_1514:
[----:B------:R-:W-:Y:S05]  /*fed0*/  BSYNC B1 ;  /* 0x0000000000017941 */ /* 0x000fea0003800000 */
.L_x_1513:
[----:B---3--:R3:W0:Y:S01]  /*fee0*/  SHFL.IDX PT, R0, R21, 0x1, 0x181f ;  /* 0x00381f0015007f89 */ /* 0x00862200000e0000 */
[----:B------:R-:W-:Y:S03]  /*fef0*/  BSSY B1, `(.L_x_1515) ;  /* 0x0000014000017945 */ /* 0x000fe60003800000 */
[----:B----45:R3:W4:Y:S01]  /*ff00*/  SHFL.IDX PT, R30, R32, 0x1, 0x181f ;  /* 0x00381f00201e7f89 */ /* 0x03072200000e0000 */
[----:B------:R-:W-:Y:S05]  /*ff10*/  @P1 BRA `(.L_x_1516) ;  /* 0x0000000000441947 */ /* 0x000fea0003800000 */
[----:B------:R-:W-:Y:S02]  /*ff20*/  ULDC UR4, c[0x0][0xbc8] ;  /* 0x0002f20000047ab9 */ /* 0x000fe40000000800 */
[----:B------:R-:W-:Y:S02]  /*ff30*/  ISETP.GE.AND P4, PT, R3, UR4, PT ;  /* 0x0000000403007c0c */ /* 0x000fe4000bf86270 */
[----:B------:R-:W-:Y:S02]  /*ff40*/  ISETP.GE.AND P3, PT, R91, UR4, PT ;  /* 0x000000045b007c0c */ /* 0x000fe4000bf66270 */
[----:B------:R-:W-:Y:S02]  /*ff50*/  ISETP.GE.AND P2, PT, R93, UR4, PT ;  /* 0x000000045d007c0c */ /* 0x000fe4000bf46270 */
[----:B------:R-:W-:-:S07]  /*ff60*/  ISETP.GE.AND P1, PT, R95, UR4, PT ;  /* 0x000000045f007c0c */ /* 0x000fce000bf26270 */
[----:B----4-:R-:W-:-:S04]  /*ff70*/  @!P4 LEA R4, P5, R3, R30, 0x1 ;  /* 0x0000001e0304c211 */ /* 0x010fc800078a08ff */
[----:B0-----:R-:W-:Y:S02]  /*ff80*/  @!P4 LEA.HI.X R5, R3, R0, R94, 0x1, P5 ;  /* 0x000000000305c211 */ /* 0x001fe400028f0c5e */
        /* <DEDUP_REMOVED lines=10> */
.L_x_1516:
[----:B------:R-:W-:Y:S05]  /*10030*/  BSYNC B1 ;  /* 0x0000000000017941 */ /* 0x000fea0003800000 */
.L_x_1515:
        /* <DEDUP_REMOVED lines=21> */
.L_x_1518:
[----:B------:R-:W-:Y:S05]  /*10190*/  BSYNC B1 ;  /* 0x0000000000017941 */ /* 0x000fea0003800000 */
.L_x_1517:
[----:B0-----:R-:W-:Y:S01]  /*101a0*/  VIADD R5, R89, 0x60 ;  /* 0x0000006059057836 */ /* 0x001fe20000000000 */
[----:B------:R0:W0:Y:S04]  /*101b0*/  SHFL.IDX PT, R0, R21, 0x3, 0x181f ;  /* 0x00781f0015007f89 */ /* 0x00002800000e0000 */
[----:B------:R-:W-:Y:S01]  /*101c0*/  ISETP.GE.AND P0, PT, R5, R20, PT ;  /* 0x000000140500720c */ /* 0x000fe20003f06270 */
[----:B---3--:R-:W3:-:S12]  /*101d0*/  SHFL.IDX PT, R32, R32, 0x3, 0x181f ;  /* 0x00781f0020207f89 */ /* 0x008ed800000e0000 */
[----:B------:R-:W-:Y:S05]  /*101e0*/  @P0 BRA `(.L_x_1519) ;  /* 0x0000000c00f40947 */ /* 0x000fea0003800000 */
[----:B------:R-:W-:Y:S02]  /*101f0*/  ULDC UR4, c[0x0][0xbc8] ;  /* 0x0002f20000047ab9 */ /* 0x000fe40000000800 */
[----:B------:R-:W-:Y:S02]  /*10200*/  ISETP.GE.AND P3, PT, R3, UR4, PT ;  /* 0x0000000403007c0c */ /* 0x000fe4000bf66270 */
[----:B------:R-:W-:Y:S02]  /*10210*/  ISETP.GE.AND P4, PT, R91, UR4, PT ;  /* 0x000000045b007c0c */ /* 0x000fe4000bf86270 */
[----:B------:R-:W-:-:S09]  /*10220*/  ISETP.GE.AND P5, PT, R93, UR4, PT ;  /* 0x000000045d007c0c */ /* 0x000fd2000bfa6270 */
[-C--:B---3--:R-:W-:Y:S02]  /*10230*/  @!P3 LEA R4, P0, R3, R32.reuse, 0x1 ;  /* 0x000000200304b211 */ /* 0x088fe400078008ff */
[-C--:B------:R-:W-:Y:S02]  /*10240*/  @!P4 LEA R6, P1, R91, R32.reuse, 0x1 ;  /* 0x000000205b06c211 */ /* 0x080fe400078208ff */
[----:B------:R-:W-:Y:S02]  /*10250*/  @!P5 LEA R8, P2, R93, R32, 0x1 ;  /* 0x000000205d08d211 */ /* 0x000fe400078408ff */
[-C--:B0-----:R-:W-:Y:S02]  /*10260*/  @!P3 LEA.HI.X R5, R3, R0.reuse, R94, 0x1, P0 ;  /* 0x000000000305b211 */ /* 0x081fe400000f0c5e */
        /* <DEDUP_REMOVED lines=11> */
.L_x_1511:
[----:B------:R-:W2:Y:S01]  /*10320*/  LDL R11, [R1+0x5c] ;  /* 0x00005c00010b7983 */ /* 0x000ea20000100800 */
[----:B------:R-:W-:Y:S01]  /*10330*/  ULDC.64 UR4, c[0x0][0xd00] ;  /* 0x0003400000047ab9 */ /* 0x000fe20000000a00 */
[----:B------:R-:W-:Y:S01]  /*10340*/  IMAD.MOV.U32 R0, RZ, RZ, RZ ;  /* 0x000000ffff007224 */ /* 0x000fe200078e00ff */
[----:B------:R-:W-:Y:S01]  /*10350*/  ISETP.NE.U32.AND P0, PT, RZ, UR4, PT ;  /* 0x00000004ff007c0c */ /* 0x000fe2000bf05070 */
[----:B------:R-:W3:Y:S03]  /*10360*/  LDC R21, c[0x0][0xce8] ;  /* 0x00033a00ff157b82 */ /* 0x000ee60000000800 */
[----:B------:R-:W-:Y:S01]  /*10370*/  ISETP.NE.AND.EX P0, PT, RZ, UR5, PT, P0 ;  /* 0x00000005ff007c0c */ /* 0x000fe2000bf05300 */
[----:B--2---:R-:W-:Y:S01]  /*10380*/  IMAD.SHL.U32 R6, R11, 0x4, RZ ;  /* 0x000000040b067824 */ /* 0x004fe200078e00ff */
[----:B------:R-:W-:-:S04]  /*10390*/  SHF.R.S32.HI R12, RZ, 0x1f, R11 ;  /* 0x0000001fff0c7819 */ /* 0x000fc8000001140b */
[----:B------:R-:W-:Y:S02]  /*103a0*/  IADD3 R4, P1, R6, UR4, RZ ;  /* 0x0000000406047c10 */ /* 0x000fe4000ff3e0ff */
[----:B------:R-:W-:-:S04]  /*103b0*/  SHF.L.U64.HI R3, R11, 0x2, R12 ;  /* 0x000000020b037819 */ /* 0x000fc8000001020c */
[----:B------:R-:W-:Y:S01]  /*103c0*/  IADD3.X R5, R3, UR5, RZ, P1, !PT ;  /* 0x0000000503057c10 */ /* 0x000fe20008ffe4ff */
[----:B------:R-:W-:Y:S02]  /*103d0*/  ULDC.64 UR4, c[0x0][0xd08] ;  /* 0x0003420000047ab9 */ /* 0x000fe40000000a00 */
[----:B------:R-:W-:Y:S02]  /*103e0*/  ISETP.NE.U32.AND P1, PT, RZ, UR4, PT ;  /* 0x00000004ff007c0c */ /* 0x000fe4000bf25070 */
[----:B------:R2:W5:Y:S02]  /*103f0*/  @P0 LDG.E R0, desc[UR60][R4.64] ;  /* 0x0000003c04000981 */ /* 0x000564000c1e1900 */
[----:B------:R-:W-:Y:S01]  /*10400*/  ISETP.NE.AND.EX P1, PT, RZ, UR5, PT, P1 ;  /* 0x00000005ff007c0c */ /* 0x000fe2000bf25310 */
[----:B------:R-:W4:-:S12]  /*10410*/  S2R R9, SR_TID.X ;  /* 0x0000000000097919 */ /* 0x000f180000002100 */
[----:B------:R-:W-:Y:S01]  /*10420*/  @P1 IADD3 R6, P2, R6, UR4, RZ ;  /* 0x0000000406061c10 */ /* 0x000fe2000ff5e0ff */
[----:B------:R-:W-:Y:S02]  /*10430*/  ULDC UR4, c[0x0][0xb88] ;  /* 0x0002e20000047ab9 */ /* 0x000fe40000000800 */
[----:B------:R-:W-:Y:S01]  /*10440*/  IMAD.U32 R8, RZ, RZ, UR4 ;  /* 0x00000004ff087e24 */ /* 0x000fe2000f8e00ff */
[----:B------:R-:W-:-:S05]  /*10450*/  @P1 IADD3.X R7, R3, UR5, RZ, P2, !PT ;  /* 0x0000000503071c10 */ /* 0x000fca00097fe4ff */
[----:B------:R2:W5:Y:S01]  /*10460*/  @P1 LDG.E R8, desc[UR60][R6.64] ;  /* 0x0000003c06081981 */ /* 0x000562000c1e1900 */
[----:B---3--:R-:W-:Y:S01]  /*10470*/  ISETP.NE.AND P2, PT, R21, 0x1, PT ;  /* 0x000000011500780c */ /* 0x008fe20003f45270 */
[----:B----4-:R-:W-:-:S12]  /*10480*/  VIADD R24, R9, 0xffffff80 ;  /* 0xffffff8009187836 */ /* 0x010fd80000000000 */
[----:B------:R-:W3:Y:S01]  /*10490*/  @P2 LDC R25, c[0x0][0xcec] ;  /* 0x00033b00ff192b82 */ /* 0x000ee20000000800 */
[----:B------:R-:W-:Y:S01]  /*104a0*/  ISETP.GE.AND P3, PT, R24, 0x80, PT ;  /* 0x000000801800780c */ /* 0x000fe20003f66270 */
[----:B--2---:R-:W-:-:S12]  /*104b0*/  @P1 BRA `(.L_x_1520) ;  /* 0x0000000000101947 */ /* 0x004fd80003800000 */
[----:B------:R-:W-:Y:S05]  /*104c0*/  @!P0 BRA `(.L_x_1520) ;  /* 0x00000000000c8947 */ /* 0x000fea0003800000 */
[----:B------:R-:W2:Y:S04]  /*104d0*/  LDG.E R3, desc[UR60][R4.64] ;  /* 0x0000003c04037981 */ /* 0x000ea8000c1e1900 */
[----:B-----5:R-:W2:Y:S02]  /*104e0*/  LDG.E R8, desc[UR60][R4.64+0x4] ;  /* 0x0000043c04087981 */ /* 0x020ea4000c1e1900 */
[----:B--2---:R-:W-:-:S07]  /*104f0*/  IMAD.IADD R8, R8, 0x1, -R3 ;  /* 0x0000000108087824 */ /* 0x004fce00078e0a03 */
.L_x_1520:
[----:B------:R-:W2:Y:S04]  /*10500*/  LDL R20, [R1+0x64] ;  /* 0x0000640001147983 */ /* 0x000ea80000100800 */
[----:B------:R4:W5:Y:S01]  /*10510*/  LDL R26, [R1+0x6c] ;  /* 0x00006c00011a7983 */ /* 0x0009620000100800 */
[----:B------:R-:W-:Y:S01]  /*10520*/  BSSY B1, `(.L_x_1521) ;  /* 0x000002d000017945 */ /* 0x000fe20003800000 */
[----:B------:R-:W-:Y:S02]  /*10530*/  SEL R13, R11, RZ, !P0 ;  /* 0x000000ff0b0d7207 */ /* 0x000fe40004000000 */
[----:B------:R-:W-:Y:S02]  /*10540*/  SEL R12, R12, RZ, !P0 ;  /* 0x000000ff0c0c7207 */ /* 0x000fe40004000000 */
[----:B-----5:R-:W-:-:S02]  /*10550*/  SHF.R.S32.HI R11, RZ, 0x1f, R0 ;  /* 0x0000001fff0b7819 */ /* 0x020fc40000011400 */
[----:B--2---:R-:W-:Y:S01]  /*10560*/  SHF.R.S32.HI R10, RZ, 0x1f, R20 ;  /* 0x0000001fff0a7819 */ /* 0x004fe20000011414 */
[----:B----4-:R-:W-:Y:S06]  /*10570*/  @P3 BRA `(.L_x_1522) ;  /* 0x00000000009c3947 */ /* 0x010fec0003800000 */
[----:B------:R-:W2:Y:S01]  /*10580*/  LDC R14, c[0x0][0xce8] ;  /* 0x00033a00ff0e7b82 */ /* 0x000ea20000000800 */
[----:B------:R-:W-:-:S05]  /*10590*/  LEA R3, R26, R9, 0x7 ;  /* 0x000000091a037211 */ /* 0x000fca00078e38ff */
[----:B------:R-:W-:Y:S02]  /*105a0*/  VIADD R9, R3, 0xffffff80 ;  /* 0xffffff8003097836 */ /* 0x000fe40000000000 */
[----:B--2---:R-:W-:-:S05]  /*105b0*/  IMAD R4, R8, R14, RZ ;  /* 0x0000000e08047224 */ /* 0x004fca00078e02ff */
        /* <DEDUP_REMOVED lines=9> */
[----:B------:R-:W2:Y:S01]  /*10650*/  @P0 LDC R6, c[0x0][0xcec] ;  /* 0x00033b00ff060b82 */ /* 0x000ea20000000800 */
[----:B------:R-:W-:Y:S01]  /*10660*/  IMAD R7, R20, UR5, R7 ;  /* 0x0000000514077c24 */ /* 0x000fe2000f8e0207 */
[----:B------:R-:W-:-:S03]  /*10670*/  ULDC.64 UR4, c[0x0][0xc98] ;  /* 0x0003260000047ab9 */ /* 0x000fc60000000a00 */
[----:B------:R-:W-:-:S03]  /*10680*/  IMAD.IADD R5, R5, 0x1, R7 ;  /* 0x0000000105057824 */ /* 0x000fc600078e0207 */
[----:B------:R-:W4:Y:S01]  /*10690*/  @P0 LDC R15, c[0x0][0xcf0] ;  /* 0x00033c00ff0f0b82 */ /* 0x000f220000000800 */
[----:B------:R-:W-:-:S04]  /*106a0*/  IMAD.WIDE.U32 R4, R13, UR4, R4 ;  /* 0x000000040d047c25 */ /* 0x000fc8000f8e0004 */
[----:B--2---:R-:W-:-:S05]  /*106b0*/  @P0 IMAD.HI.U32 R6, R9, R6, RZ ;  /* 0x0000000609060227 */ /* 0x004fca00078e00ff */
[----:B----4-:R-:W-:Y:S01]  /*106c0*/  @P0 SHF.R.U32.HI R3, RZ, R15, R6 ;  /* 0x0000000fff030219 */ /* 0x010fe20000011606 */
        /* <DEDUP_REMOVED lines=18> */
.L_x_1522:
[----:B------:R-:W-:Y:S05]  /*107f0*/  BSYNC B1 ;  /* 0x0000000000017941 */ /* 0x000fea0003800000 */
.L_x_1521:
[--C-:B------:R-:W-:Y:S01]  /*10800*/  SHF.R.S32.HI R14, RZ, 0x1f, R24.reuse ;  /* 0x0000001fff0e7819 */ /* 0x100fe20000011418 */
[----:B------:R-:W4:Y:S01]  /*10810*/  @P2 LDC R9, c[0x0][0xcf0] ;  /* 0x00033c00ff092b82 */ /* 0x000f220000000800 */
[----:B------:R-:W-:Y:S01]  /*10820*/  SHF.R.S32.HI R28, RZ, 0x1f, R24 ;  /* 0x0000001fff1c7819 */ /* 0x000fe20000011418 */
[----:B------:R-:W-:Y:S01]  /*10830*/  ULDC.64 UR4, c[0x0][0xba0] ;  /* 0x0002e80000047ab9 */ /* 0x000fe20000000a00 */
[-C--:B------:R-:W-:Y:S01]  /*10840*/  LEA.HI R14, R14, R24.reuse, RZ, 0x3 ;  /* 0x000000180e0e7211 */ /* 0x080fe200078f18ff */
[----:B--2---:R-:W-:Y:S01]  /*10850*/  IMAD R3, R11, UR4, RZ ;  /* 0x000000040b037c24 */ /* 0x004fe2000f8e02ff */
[----:B------:R-:W-:Y:S01]  /*10860*/  LEA.HI R28, R28, R24, RZ, 0x3 ;  /* 0x000000181c1c7211 */ /* 0x000fe200078f18ff */
[----:B------:R-:W-:Y:S01]  /*10870*/  IMAD.WIDE.U32 R4, R0, UR4, RZ ;  /* 0x0000000400047c25 */ /* 0x000fe2000f8e00ff */
[----:B------:R-:W-:Y:S02]  /*10880*/  LOP3.LUT R14, R14, 0xfffffff8, RZ, 0xc0, !PT ;  /* 0xfffffff80e0e7812 */ /* 0x000fe400078ec0ff */
[----:B------:R-:W-:Y:S01]  /*10890*/  SHF.R.S32.HI R28, RZ, 0x3, R28 ;  /* 0x00000003ff1c7819 */ /* 0x000fe2000001141c */
[----:B------:R-:W-:Y:S01]  /*108a0*/  IMAD R3, R0, UR5, R3 ;  /* 0x0000000500037c24 */ /* 0x000fe2000f8e0203 */
[----:B------:R-:W-:Y:S01]  /*108b0*/  ULDC.64 UR4, c[0x0][0xbe8] ;  /* 0x0002fa0000047ab9 */ /* 0x000fe20000000a00 */
[----:B------:R-:W-:-:S02]  /*108c0*/  IMAD.IADD R14, R24, 0x1, -R14 ;  /* 0x00000001180e7824 */ /* 0x000fc400078e0a0e */
[----:B------:R-:W-:Y:S02]  /*108d0*/  IMAD R0, R10, UR4, RZ ;  /* 0x000000040a007c24 */ /* 0x000fe4000f8e02ff */
[----:B------:R-:W-:Y:S02]  /*108e0*/  IMAD R6, R14, 0x20, R28 ;  /* 0x000000200e067824 */ /* 0x000fe400078e021c */
[----:B------:R-:W-:Y:S02]  /*108f0*/  IMAD.IADD R5, R5, 0x1, R3 ;  /* 0x0000000105057824 */ /* 0x000fe400078e0203 */
[----:B------:R-:W-:Y:S02]  /*10900*/  IMAD R10, R26, 0x80, R6 ;  /* 0x000000801a0a7824 */ /* 0x000fe400078e0206 */
[----:B------:R-:W-:Y:S02]  /*10910*/  IMAD R7, R20, UR5, R0 ;  /* 0x0000000514077c24 */ /* 0x000fe4000f8e0200 */
[----:B---3--:R-:W-:-:S04]  /*10920*/  @P2 IMAD.HI.U32 R0, R10, R25, RZ ;  /* 0x000000190a002227 */ /* 0x008fc800078e00ff */
[----:B------:R-:W-:Y:S01]  /*10930*/  IMAD.WIDE.U32 R4, R20, UR4, R4 ;  /* 0x0000000414047c25 */ /* 0x000fe2000f8e0004 */
[----:B------:R-:W-:-:S03]  /*10940*/  ULDC.64 UR4, c[0x0][0xbf0] ;  /* 0x0002fc0000047ab9 */ /* 0x000fc60000000a00 */
[----:B------:R-:W-:Y:S01]  /*10950*/  IMAD.MOV.U32 R3, RZ, RZ, R10 ;  /* 0x000000ffff037224 */ /* 0x000fe200078e000a */
[----:B----4-:R-:W-:Y:S01]  /*10960*/  @P2 SHF.R.U32.HI R3, RZ, R9, R0 ;  /* 0x00000009ff032219 */ /* 0x010fe20000011600 */
[----:B------:R-:W-:Y:S02]  /*10970*/  IMAD.IADD R5, R5, 0x1, R7 ;  /* 0x0000000105057824 */ /* 0x000fe400078e0207 */
[----:B------:R-:W-:Y:S01]  /*10980*/  IMAD R6, R12, UR4, RZ ;  /* 0x000000040c067c24 */ /* 0x000fe2000f8e02ff */
[--C-:B------:R-:W-:Y:S01]  /*10990*/  SHF.R.S32.HI R0, RZ, 0x1f, R3.reuse ;  /* 0x0000001fff007819 */ /* 0x100fe20000011403 */
[----:B------:R-:W-:Y:S02]  /*109a0*/  IMAD.MOV R7, RZ, RZ, -R3 ;  /* 0x000000ffff077224 */ /* 0x000fe400078e0a03 */
[C---:B------:R-:W-:Y:S02]  /*109b0*/  IMAD R9, R13.reuse, UR5, R6 ;  /* 0x000000050d097c24 */ /* 0x040fe4000f8e0206 */
[----:B------:R-:W-:Y:S01]  /*109c0*/  IMAD.WIDE.U32 R4, R13, UR4, R4 ;  /* 0x000000040d047c25 */ /* 0x000fe2000f8e0004 */
[----:B------:R-:W-:-:S03]  /*109d0*/  ULDC.64 UR4, c[0x0][0xbe0] ;  /* 0x0002f80000047ab9 */ /* 0x000fc60000000a00 */
[----:B------:R-:W-:Y:S01]  /*109e0*/  IMAD R7, R21, R7, R10 ;  /* 0x0000000715077224 */ /* 0x000fe200078e020a */
[----:B------:R-:W-:Y:S01]  /*109f0*/  IADD3 R5, R5, R9, RZ ;  /* 0x0000000905057210 */ /* 0x000fe20007ffe0ff */
[----:B------:R-:W-:-:S03]  /*10a00*/  IMAD R6, R0, UR4, RZ ;  /* 0x0000000400067c24 */ /* 0x000fc6000f8e02ff */
[----:B------:R-:W-:Y:S01]  /*10a10*/  SHF.R.S32.HI R0, RZ, 0x1f, R7 ;  /* 0x0000001fff007819 */ /* 0x000fe20000011407 */
        /* <DEDUP_REMOVED lines=8> */
[----:B------:R-:W-:Y:S02]  /*10aa0*/  IMAD.SHL.U32 R9, R14, 0x8, RZ ;  /* 0x000000080e097824 */ /* 0x000fe400078e00ff */
[----:B------:R-:W-:Y:S01]  /*10ab0*/  IMAD.IADD R5, R5, 0x1, R3 ;  /* 0x0000000105057824 */ /* 0x000fe200078e0203 */
[C---:B------:R-:W-:Y:S01]  /*10ac0*/  LEA R3, P0, R4.reuse, UR4, 0x1 ;  /* 0x0000000404037c11 */ /* 0x040fe2000f8008ff */
[C---:B------:R-:W-:Y:S01]  /*10ad0*/  VIADD R25, R9.reuse, 0x80 ;  /* 0x0000008009197836 */ /* 0x040fe20000000000 */
[----:B------:R-:W-:Y:S01]  /*10ae0*/  UMOV UR4, 0xffffffff ;  /* 0xffffffff00047882 */ /* 0x000fe20000000000 */
[C---:B------:R-:W-:Y:S01]  /*10af0*/  VIADD R27, R9.reuse, 0xc0 ;  /* 0x000000c0091b7836 */ /* 0x040fe20000000000 */
[----:B------:R-:W-:Y:S01]  /*10b00*/  LEA.HI.X R4, R4, UR5, R5, 0x1, P0 ;  /* 0x0000000504047c11 */ /* 0x000fe200080f0c05 */
[----:B------:R-:W-:Y:S01]  /*10b10*/  VIADD R29, R9, 0x40 ;  /* 0x00000040091d7836 */ /* 0x000fe20000000000 */
[----:B------:R-:W-:Y:S02]  /*10b20*/  SHF.R.S32.HI R10, RZ, 0x1f, R9 ;  /* 0x0000001fff0a7819 */ /* 0x000fe40000011409 */
[----:B------:R-:W-:-:S02]  /*10b30*/  SHF.R.S32.HI R6, RZ, 0x1f, R25 ;  /* 0x0000001fff067819 */ /* 0x000fc40000011419 */
[----:B------:R-:W-:Y:S02]  /*10b40*/  SHF.R.S32.HI R20, RZ, 0x1f, R27 ;  /* 0x0000001fff147819 */ /* 0x000fe4000001141b */
[----:B------:R-:W-:Y:S01]  /*10b50*/  SHF.R.S32.HI R24, RZ, 0x1f, R29 ;  /* 0x0000001fff187819 */ /* 0x000fe2000001141d */
[----:B------:R-:W-:Y:S06]  /*10b60*/  BRA.DIV UR4, `(.L_x_1523) ;  /* 0x0000008a04107947 */ /* 0x000fec000b800000 */
[----:B------:R2:W3:Y:S04]  /*10b70*/  SHFL.IDX PT, R0, R4, RZ, 0x181f ;  /* 0x00181fff04007589 */ /* 0x0004e800000e0000 */
[----:B------:R2:W4:Y:S02]  /*10b80*/  SHFL.IDX PT, R14, R3, RZ, 0x181f ;  /* 0x00181fff030e7589 */ /* 0x00052400000e0000 */
.L_x_1708:
[----:B------:R-:W-:Y:S01]  /*10b90*/  IMAD R8, R8, R21, RZ ;  /* 0x0000001508087224 */ /* 0x000fe200078e02ff */
[----:B------:R-:W-:Y:S01]  /*10ba0*/  BSSY B1, `(.L_x_1524) ;  /* 0x0000015000017945 */ /* 0x000fe20003800000 */
[----:B------:R-:W-:-:S05]  /*10bb0*/  IMAD R7, R26, 0x80, R28 ;  /* 0x000000801a077824 */ /* 0x000fca00078e021c */
[----:B------:R-:W-:-:S13]  /*10bc0*/  ISETP.GE.AND P0, PT, R7, R8, PT ;  /* 0x000000080700720c */ /* 0x000fda0003f06270 */
[----:B------:R-:W-:Y:S05]  /*10bd0*/  @P0 BRA `(.L_x_1525) ;  /* 0x0000000000440947 */ /* 0x000fea0003800000 */
[----:B------:R-:W-:Y:S02]  /*10be0*/  ULDC UR4, c[0x0][0xbc8] ;  /* 0x0002f20000047ab9 */ /* 0x000fe40000000800 */
[----:B------:R-:W-:Y:S02]  /*10bf0*/  ISETP.GE.AND P3, PT, R9, UR4, PT ;  /* 0x0000000409007c0c */ /* 0x000fe4000bf66270 */
[----:B------:R-:W-:Y:S02]  /*10c00*/  ISETP.GE.AND P2, PT, R29, UR4, PT ;  /* 0x000000041d007c0c */ /* 0x000fe4000bf46270 */
[----:B------:R-:W-:Y:S02]  /*10c10*/  ISETP.GE.AND P1, PT, R25, UR4, PT ;  /* 0x0000000419007c0c */ /* 0x000fe4000bf26270 */
[----:B------:R-:W-:-:S07]  /*10c20*/  ISETP.GE.AND P0, PT, R27, UR4, PT ;  /* 0x000000041b007c0c */ /* 0x000fce000bf06270 */
[-C--:B----4-:R-:W-:Y:S02]  /*10c30*/  @!P3 LEA R12, P5, R9, R14.reuse, 0x1 ;  /* 0x0000000e090cb211 */ /* 0x090fe400078a08ff */
[----:B------:R-:W-:Y:S02]  /*10c40*/  @!P2 LEA R30, P4, R29, R14, 0x1 ;  /* 0x0000000e1d1ea211 */ /* 0x000fe400078808ff */
        /* <DEDUP_REMOVED lines=10> */
.L_x_1525:
[----:B------:R-:W-:Y:S05]  /*10cf0*/  BSYNC B1 ;  /* 0x0000000000017941 */ /* 0x000fea0003800000 */
.L_x_1524:
[----:B------:R-:W-:-:S03]  /*10d00*/  UMOV UR4, 0xffffffff ;  /* 0xffffffff00047882 */ /* 0x000fc60000000000 */
[----:B------:R-:W-:Y:S05]  /*10d10*/  BRA.DIV UR4, `(.L_x_1526) ;  /* 0x0000008604d87947 */ /* 0x000fea000b800000 */
[----:B---3--:R3:W0:Y:S04]  /*10d20*/  SHFL.IDX PT, R0, R4, 0x1, 0x181f ;  /* 0x00381f0004007f89 */ /* 0x00862800000e0000 */
[----:B----4-:R3:W4:Y:S02]  /*10d30*/  SHFL.IDX PT, R14, R3, 0x1, 0x181f ;  /* 0x00381f00030e7f89 */ /* 0x01072400000e0000 */
.L_x_1712:
[----:B------:R-:W-:Y:S01]  /*10d40*/  IADD3 R5, R7, 0x20, RZ ;  /* 0x0000002007057810 */ /* 0x000fe20007ffe0ff */
[----:B------:R-:W-:Y:S03]  /*10d50*/  BSSY B1, `(.L_x_1527) ;  /* 0x0000014000017945 */ /* 0x000fe60003800000 */
        /* <DEDUP_REMOVED lines=9> */
[----:B0-----:R-:W-:Y:S02]  /*10df0*/  @!P3 LEA.HI.X R13, R9, R0, R10, 0x1, P5 ;  /* 0x00000000090db211 */ /* 0x001fe400028f0c0a */
        /* <DEDUP_REMOVED lines=9> */
.L_x_1528:
[----:B------:R-:W-:Y:S05]  /*10e90*/  BSYNC B1 ;  /* 0x0000000000017941 */ /* 0x000fea0003800000 */
.L_x_1527:
[----:B------:R-:W-:-:S03]  /*10ea0*/  UMOV UR4, 0xffffffff ;  /* 0xffffffff00047882 */ /* 0x000fc60000000000 */
[----:B------:R-:W-:Y:S05]  /*10eb0*/  BRA.DIV UR4, `(.L_x_1529) ;  /* 0x0000008604b87947 */ /* 0x000fea000b800000 */
[----:B0-----:R0:W0:Y:S04]  /*10ec0*/  SHFL.IDX PT, R0, R4, 0x2, 0x181f ;  /* 0x00581f0004007f89 */ /* 0x00102800000e0000 */
[----:B----4-:R4:W0:Y:S02]  /*10ed0*/  SHFL.IDX PT, R14, R3, 0x2, 0x181f ;  /* 0x00581f00030e7f89 */ /* 0x01082400000e0000 */
.L_x_1716:
[----:B------:R-:W-:Y:S01]  /*10ee0*/  VIADD R5, R7, 0x40 ;  /* 0x0000004007057836 */ /* 0x000fe20000000000 */
[----:B------:R-:W-:Y:S04]  /*10ef0*/  BSSY B1, `(.L_x_1530) ;  /* 0x0000014000017945 */ /* 0x000fe80003800000 */
[----:B------:R-:W-:-:S13]  /*10f00*/  ISETP.GE.AND P0, PT, R5, R8, PT ;  /* 0x000000080500720c */ /* 0x000fda0003f06270 */
        /* <DEDUP_REMOVED lines=18> */
.L_x_1531:
[----:B------:R-:W-:Y:S05]  /*11030*/  BSYNC B1 ;  /* 0x0000000000017941 */ /* 0x000fea0003800000 */
.L_x_1530:
[----:B------:R-:W-:-:S03]  /*11040*/  UMOV UR4, 0xffffffff ;  /* 0xffffffff00047882 */ /* 0x000fc60000000000 */
[----:B------:R-:W-:Y:S05]  /*11050*/  BRA.DIV UR4, `(.L_x_1532) ;  /* 0x0000008604987947 */ /* 0x000fea000b800000 */
[----:B0-----:R0:W0:Y:S04]  /*11060*/  SHFL.IDX PT, R0, R4, 0x3, 0x181f ;  /* 0x00781f0004007f89 */ /* 0x00102800000e0000 */
[----:B------:R0:W0:Y:S02]  /*11070*/  SHFL.IDX PT, R14, R3, 0x3, 0x181f ;  /* 0x00781f00030e7f89 */ /* 0x00002400000e0000 */
.L_x_1720:
[----:B0-234-:R-:W-:-:S05]  /*11080*/  VIADD R3, R7, 0x60 ;  /* 0x0000006007037836 */ /* 0x01dfca0000000000 */
[----:B------:R-:W-:-:S13]  /*11090*/  ISETP.GE.AND P0, PT, R3, R8, PT ;  /* 0x000000080300720c */ /* 0x000fda0003f06270 */
[----:B------:R-:W-:Y:S05]  /*110a0*/  @P0 BRA `(.L_x_1519) ;  /* 0x0000000000440947 */ /* 0x000fea0003800000 */
[----:B------:R-:W-:Y:S02]  /*110b0*/  ULDC UR4, c[0x0][0xbc8] ;  /* 0x0002f20000047ab9 */ /* 0x000fe40000000800 */
[----:B------:R-:W-:Y:S02]  /*110c0*/  ISETP.GE.AND P3, PT, R9, UR4, PT ;  /* 0x0000000409007c0c */ /* 0x000fe4000bf66270 */
[----:B------:R-:W-:Y:S02]  /*110d0*/  ISETP.GE.AND P2, PT, R29, UR4, PT ;  /* 0x000000041d007c0c */ /* 0x000fe4000bf46270 */
[----:B------:R-:W-:Y:S02]  /*110e0*/  ISETP.GE.AND P1, PT, R25, UR4, PT ;  /* 0x0000000419007c0c */ /* 0x000fe4000bf26270 */
[----:B------:R-:W-:-:S07]  /*110f0*/  ISETP.GE.AND P0, PT, R27, UR4, PT ;  /* 0x000000041b007c0c */ /* 0x000fce000bf06270 */
[-C--:B------:R-:W-:Y:S02]  /*11100*/  @!P3 LEA R4, P4, R9, R14.reuse, 0x1 ;  /* 0x0000000e0904b211 */ /* 0x080fe400078808ff */
[----:B------:R-:W-:Y:S02]  /*11110*/  @!P2 LEA R8, P5, R29, R14, 0x1 ;  /* 0x0000000e1d08a211 */ /* 0x000fe400078a08ff */
[-C--:B------:R-:W-:Y:S02]  /*11120*/  @!P3 LEA.HI.X R5, R9, R0.reuse, R10, 0x1, P4 ;  /* 0x000000000905b211 */ /* 0x080fe400020f0c0a */
[----:B------:R-:W-:Y:S02]  /*11130*/  @!P2 LEA.HI.X R9, R29, R0, R24, 0x1, P5 ;  /* 0x000000001d09a211 */ /* 0x000fe400028f0c18 */
[-C--:B------:R-:W-:Y:S01]  /*11140*/  @!P1 LEA R10, P4, R25, R14.reuse, 0x1 ;  /* 0x0000000e190a9211 */ /* 0x080fe200078808ff */
[----:B------:R0:W-:Y:S01]  /*11150*/  @!P3 ST.E.128 desc[UR60][R4.64], RZ ;  /* 0x000000ff0400b985 */ /* 0x0001e2000c101d3c */
[----:B------:R-:W-:-:S02]  /*11160*/  @!P0 LEA R14, P5, R27, R14, 0x1 ;  /* 0x0000000e1b0e8211 */ /* 0x000fc400078a08ff */
[-C--:B------:R-:W-:Y:S01]  /*11170*/  @!P1 LEA.HI.X R11, R25, R0.reuse, R6, 0x1, P4 ;  /* 0x00000000190b9211 */ /* 0x080fe200020f0c06 */
[----:B------:R0:W-:Y:S01]  /*11180*/  @!P2 ST.E.128 desc[UR60][R8.64], RZ ;  /* 0x000000ff0800a985 */ /* 0x0001e2000c101d3c */
[----:B------:R-:W-:-:S03]  /*11190*/  @!P0 LEA.HI.X R15, R27, R0, R20, 0x1, P5 ;  /* 0x000000001b0f8211 */ /* 0x000fc600028f0c14 */
[----:B------:R0:W-:Y:S04]  /*111a0*/  @!P1 ST.E.128 desc[UR60][R10.64], RZ ;  /* 0x000000ff0a009985 */ /* 0x0001e8000c101d3c */
[----:B------:R0:W-:Y:S02]  /*111b0*/  @!P0 ST.E.128 desc[UR60][R14.64], RZ ;  /* 0x000000ff0e008985 */ /* 0x0001e4000c101d3c */
.L_x_1519:
[----:B------:R-:W-:Y:S05]  /*111c0*/  BSYNC B0 ;  /* 0x0000000000007941 */ /* 0x000fea0003800000 */
.L_x_1510:
[----:B------:R-:W-:Y:S02]  /*111d0*/  ULDC UR4, c[0x0][0xd3c] ;  /* 0x00034f0000047ab9 */ /* 0x000fe40000000800 */
[----:B------:R-:W-:-:S13]  /*111e0*/  ISETP.GE.AND P0, PT, R35, UR4, PT ;  /* 0x0000000423007c0c */ /* 0x000fda000bf06270 */
[----:B------:R-:W-:Y:S05]  /*111f0*/  @!P0 BRA `(.L_x_1533) ;  /* 0xfffffefc00a48947 */ /* 0x000fea000383ffff */
[----:B------:R-:W-:Y:S05]  /*11200*/  BRA `(.L_x_1390) ;  /* 0x0000007000a87947 */ /* 0x000fea0003800000 */
.L_x_1388:
[----:B------:R-:W-:-:S08]  /*11210*/  NOP ;  /* 0x0000000000007918 */ /* 0x000fd00000000000 */
[----:B--2---:R-:W0:-:S00]  /*11220*/  USETMAXREG.DEALLOC.CTAPOOL 0x28 ;  /* 0x00000028000079c8 */ /* 0x004e0000080e0500 */
        /* <DEDUP_REMOVED lines=14> */
.L_x_1534:
        /* <DEDUP_REMOVED lines=32> */
[----:B------:R-:W0:Y:S02]  /*11510*/  SHFL.IDX PT, R4, R7, 0x1f, 0x1f ;  /* 0x03e01f0007047f89 */ /* 0x000e2400000e0000 */
[----:B0-----:R-:W-:-:S04]  /*11520*/  IMAD R4, R4, UR5, RZ ;  /* 0x0000000504047c24 */ /* 0x001fc8000f8e02ff */
[----:B------:R-:W-:Y:S01]  /*11530*/  IMAD.MOV.U32 R3, RZ, RZ, R4 ;  /* 0x000000ffff037224 */ /* 0x000fe200078e0004 */
[----:B-1----:R-:W-:-:S13]  /*11540*/  ISETP.GT.AND P6, PT, R4, UR6, PT ;  /* 0x0000000604007c0c */ /* 0x002fda000bfc4270 */
[----:B------:R-:W-:Y:S05]  /*11550*/  @P6 BRA `(.L_x_1536) ;  /* 0x00000000009c6947 */ /* 0x000fea0003800000 */
[----:B------:R-:W0:Y:S01]  /*11560*/  LDC R10, c[0x0][0xd3c] ;  /* 0x00034f00ff0a7b82 */ /* 0x000e220000000800 */
[----:B------:R-:W-:Y:S01]  /*11570*/  IMAD.MOV.U32 R4, RZ, RZ, R3 ;  /* 0x000000ffff047224 */ /* 0x000fe200078e0003 */
[----:B------:R-:W-:Y:S01]  /*11580*/  UMOV UR4, URZ ;  /* 0x0000003f00047c82 */ /* 0x000fe20008000000 */
[----:B------:R-:W-:Y:S01]  /*11590*/  ULDC UR7, c[0x0][0xd3c] ;  /* 0x00034f0000077ab9 */ /* 0x000fe20000000800 */
[----:B------:R-:W-:-:S05]  /*115a0*/  ULDC UR5, c[0x0][0xd38] ;  /* 0x00034e0000057ab9 */ /* 0x000fca0000000800 */
.L_x_1540:
[----:B------:R-:W-:Y:S01]  /*115b0*/  UIADD3 UR4, UR4, 0x1f, URZ ;  /* 0x0000001f04047890 */ /* 0x000fe2000fffe03f */
[----:B------:R-:W-:-:S05]  /*115c0*/  IMAD.U32 R19, RZ, RZ, UR7 ;  /* 0x00000007ff137e24 */ /* 0x000fca000f8e00ff */
        /* <DEDUP_REMOVED lines=10> */
.L_x_1539:
[----:B------:R-:W-:Y:S05]  /*11670*/  BSYNC B0 ;  /* 0x0000000000007941 */ /* 0x000fea0003800000 */
.L_x_1538:
[----:B0----5:R-:W0:Y:S02]  /*11680*/  SHFL.UP PT, R2, R0, 0x1, RZ ;  /* 0x0420000000027989 */ /* 0x021e2400000e00ff */
[----:B0-----:R-:W-:-:S05]  /*11690*/  SEL R3, R2, RZ, P1 ;  /* 0x000000ff02037207 */ /* 0x001fca0000800000 */
[----:B------:R-:W-:-:S05]  /*116a0*/  IMAD.IADD R3, R0, 0x1, R3 ;  /* 0x0000000100037824 */ /* 0x000fca00078e0203 */
[----:B------:R-:W0:Y:S02]  /*116b0*/  SHFL.UP PT, R2, R3, 0x2, RZ ;  /* 0x0440000003027989 */ /* 0x000e2400000e00ff */
        /* <DEDUP_REMOVED lines=17> */
.L_x_1536:
        /* <DEDUP_REMOVED lines=13> */
[----:B------:R-:W-:-:S06]  /*118a0*/  IADD3 R16, R19, -0x1, RZ ;  /* 0xffffffff13107810 */ /* 0x000fcc0007ffe0ff */
[----:B------:R2:W3:Y:S02]  /*118b0*/  SHFL.IDX PT, R16, R7, R16, 0x1f ;  /* 0x00001f1007107589 */ /* 0x0004e400000e0000 */
.L_x_1541:
        /* <DEDUP_REMOVED lines=28> */
.L_x_1537:
[----:B------:R-:W-:Y:S02]  /*11a80*/  IMAD.MOV.U32 R17, RZ, RZ, RZ ;  /* 0x000000ffff117224 */ /* 0x000fe400078e00ff */
[----:B------:R-:W-:Y:S02]  /*11a90*/  IMAD.U32 R16, RZ, RZ, UR6 ;  /* 0x00000006ff107e24 */ /* 0x000fe4000f8e00ff */
[----:B------:R-:W-:-:S07]  /*11aa0*/  IMAD.MOV.U32 R18, RZ, RZ, RZ ;  /* 0x000000ffff127224 */ /* 0x000fce00078e00ff */
.L_x_1542:
[----:B------:R-:W-:-:S13]  /*11ab0*/  ISETP.NE.AND P0, PT, R5, RZ, PT ;  /* 0x000000ff0500720c */ /* 0x000fda0003f05270 */
[----:B------:R-:W0:Y:S01]  /*11ac0*/  @!P0 S2R R3, SR_CgaCtaId ;  /* 0x0000000000038919 */ /* 0x000e220000008800 */
[----:B------:R-:W-:-:S04]  /*11ad0*/  @!P0 MOV R0, 0x400 ;  /* 0x0000040000008802 */ /* 0x000fc80000000f00 */
[----:B0-----:R-:W-:-:S05]  /*11ae0*/  @!P0 LEA R0, R3, R0, 0x18 ;  /* 0x0000000003008211 */ /* 0x001fca00078ec0ff */
[----:B------:R1:W-:Y:S01]  /*11af0*/  @!P0 STS.128 [R0+0x324d0], R16 ;  /* 0x0324d01000008388 */ /* 0x0003e20000000c00 */
[----:B------:R-:W-:Y:S06]  /*11b00*/  BAR.ARV 0x5, 0x180 ;  /* 0x0146000000007b1d */ /* 0x000fec0000002000 */
.L_x_1535:
[----:B------:R2:W-:Y:S01]  /*11b10*/  STL [R1+0x40], RZ ;  /* 0x000040ff01007387 */ /* 0x0005e20000100800 */
[----:B------:R-:W-:Y:S01]  /*11b20*/  ULDC UR4, c[0x0][0xd3c] ;  /* 0x00034f0000047ab9 */ /* 0x000fe20000000800 */
[----:B------:R-:W-:Y:S01]  /*11b30*/  MOV R27, 0x1 ;  /* 0x00000001001b7802 */ /* 0x000fe20000000f00 */
[----:B------:R-:W-:Y:S01]  /*11b40*/  IMAD.MOV.U32 R25, RZ, RZ, RZ ;  /* 0x000000ffff197224 */ /* 0x000fe200078e00ff */
[----:B0-----:R-:W-:-:S13]  /*11b50*/  ISETP.GE.AND P0, PT, R19, UR4, PT ;  /* 0x0000000413007c0c */ /* 0x001fda000bf06270 */
[----:B--2---:R-:W-:Y:S05]  /*11b60*/  @P0 BRA `(.L_x_1543) ;  /* 0x0000006400740947 */ /* 0x004fea0003800000 */
[----:B------:R-:W2:Y:S01]  /*11b70*/  LDL R4, [R1+0x8] ;  /* 0x0000080001047983 */ /* 0x000ea20000100800 */
[----:B------:R-:W1:Y:S01]  /*11b80*/  S2R R5, SR_TID.X ;  /* 0x0000000000057919 */ /* 0x000e620000002100 */
[----:B------:R-:W0:Y:S01]  /*11b90*/  S2UR UR5, SR_CgaCtaId ;  /* 0x00000000000579c3 */ /* 0x000e220000008800 */
[----:B------:R-:W-:Y:S01]  /*11ba0*/  UMOV UR4, 0x400 ;  /* 0x0000040000047882 */ /* 0x000fe20000000000 */
[----:B------:R-:W-:Y:S01]  /*11bb0*/  BSSY B8, `(.L_x_1543) ;  /* 0x0000658000087945 */ /* 0x000fe20003800000 */
[----:B------:R-:W-:Y:S01]  /*11bc0*/  IMAD.MOV.U32 R28, RZ, RZ, 0x1 ;  /* 0x00000001ff1c7424 */ /* 0x000fe200078e00ff */
[----:B------:R-:W-:Y:S01]  /*11bd0*/  CS2R R24, SRZ ;  /* 0x0000000000187805 */ /* 0x000fe2000001ff00 */
[----:B------:R-:W-:Y:S01]  /*11be0*/  IMAD.MOV.U32 R27, RZ, RZ, 0x1 ;  /* 0x00000001ff1b7424 */ /* 0x000fe200078e00ff */
[----:B------:R-:W-:Y:S01]  /*11bf0*/  ULDC.64 UR38, c[0x0][0x198] ;  /* 0x0000660000267ab9 */ /* 0x000fe20000000a00 */
[----:B------:R-:W-:Y:S01]  /*11c00*/  ULDC UR36, c[0x0][0xc] ;  /* 0x0000030000247ab9 */ /* 0x000fe20000000800 */
[C---:B-1----:R-:W-:Y:S01]  /*11c10*/  IMAD.SHL.U32 R0, R5.reuse, 0x8, RZ ;  /* 0x0000000805007824 */ /* 0x042fe200078e00ff */
[----:B------:R-:W-:-:S04]  /*11c20*/  LOP3.LUT R3, R5, 0x7f, RZ, 0xc0, !PT ;  /* 0x0000007f05037812 */ /* 0x000fc800078ec0ff */
[----:B------:R-:W-:Y:S01]  /*11c30*/  LOP3.LUT R2, R0, 0x1f8, RZ, 0xc0, !PT ;  /* 0x000001f800027812 */ /* 0x000fe200078ec0ff */
[----:B------:R-:W-:Y:S01]  /*11c40*/  IMAD.SHL.U32 R33, R3, 0x8, RZ ;  /* 0x0000000803217824 */ /* 0x000fe200078e00ff */
[----:B0-----:R-:W-:Y:S02]  /*11c50*/  ULEA UR4, UR5, UR4, 0x18 ;  /* 0x0000000405047291 */ /* 0x001fe4000f8ec03f */
[----:B------:R-:W-:Y:S02]  /*11c60*/  LOP3.LUT R2, R2, 0x38, R5, 0x78, !PT ;  /* 0x0000003802027812 */ /* 0x000fe400078e7805 */
[----:B------:R-:W-:Y:S02]  /*11c70*/  SHF.R.U32.HI R3, RZ, 0x3, R3 ;  /* 0x00000003ff037819 */ /* 0x000fe40000011603 */
[----:B------:R-:W-:Y:S01]  /*11c80*/  LOP3.LUT R33, R2, 0x200, R33, 0xf8, !PT ;  /* 0x0000020002217812 */ /* 0x000fe200078ef821 */
[----:B------:R-:W-:Y:S01]  /*11c90*/  IMAD.SHL.U32 R2, R5, 0x10, RZ ;  /* 0x0000001005027824 */ /* 0x000fe200078e00ff */
[----:B------:R-:W-:Y:S01]  /*11ca0*/  LOP3.LUT R0, R0, 0x38, RZ, 0xc0, !PT ;  /* 0x0000003800007812 */ /* 0x000fe200078ec0ff */
[----:B------:R-:W-:-:S03]  /*11cb0*/  IMAD.U32 R23, RZ, RZ, UR4 ;  /* 0x00000004ff177e24 */ /* 0x000fc6000f8e00ff */
[----:B------:R-:W-:Y:S02]  /*11cc0*/  LOP3.LUT R2, R3, 0x70, R2, 0xf8, !PT ;  /* 0x0000007003027812 */ /* 0x000fe400078ef802 */
[C---:B------:R-:W-:Y:S02]  /*11cd0*/  LOP3.LUT R3, R0.reuse, 0x40, RZ, 0xfc, !PT ;  /* 0x0000004000037812 */ /* 0x040fe400078efcff */
[C---:B------:R-:W-:Y:S02]  /*11ce0*/  LOP3.LUT R2, R0.reuse, 0x80, RZ, 0xfc, !PT ;  /* 0x0000008000027812 */ /* 0x040fe400078efcff */
[----:B------:R-:W-:Y:S02]  /*11cf0*/  LOP3.LUT R0, R0, 0xc0, RZ, 0xfc, !PT ;  /* 0x000000c000007812 */ /* 0x000fe400078efcff */
[----:B------:R-:W-:Y:S02]  /*11d00*/  LEA R26, R33, R23, 0x1 ;  /* 0x00000017211a7211 */ /* 0x000fe400078e08ff */
[----:B--2---:R-:W-:-:S05]  /*11d10*/  LOP3.LUT R4, R4, 0x2, RZ, 0xfc, !PT ;  /* 0x0000000204047812 */ /* 0x004fca00078efcff */
[----:B------:R0:W-:Y:S04]  /*11d20*/  STL [R1+0x64], R4 ;  /* 0x0000640401007387 */ /* 0x0001e80000100800 */
[----:B------:R0:W-:Y:S02]  /*11d30*/  STL [R1+0x40], RZ ;  /* 0x000040ff01007387 */ /* 0x0001e40000100800 */
.L_x_1648:
[----:B------:R-:W1:Y:S02]  /*11d40*/  LDC.64 R36, c[0x0][0xd88] ;  /* 0x00036200ff247b82 */ /* 0x000e640000000a00 */
[----:B-1----:R-:W-:-:S06]  /*11d50*/  IMAD.WIDE R36, R19, 0x4, R36 ;  /* 0x0000000413247825 */ /* 0x002fcc00078e0224 */
[----:B--2---:R1:W2:Y:S01]  /*11d60*/  LDG.E R36, desc[UR60][R36.64] ;  /* 0x0000003c24247981 */ /* 0x0042a2000c1e1900 */
[----:B------:R-:W-:Y:S05]  /*11d70*/  YIELD ;  /* 0x0000000000007946 */ /* 0x000fea0003800000 */
[----:B------:R-:W-:Y:S01]  /*11d80*/  ULDC.64 UR4, c[0x0][0xb20] ;  /* 0x0002c80000047ab9 */ /* 0x000fe20000000a00 */
[----:B------:R-:W-:Y:S01]  /*11d90*/  ULDC.64 UR8, c[0x0][0xb10] ;  /* 0x0002c40000087ab9 */ /* 0x000fe20000000a00 */
[----:B------:R-:W-:Y:S01]  /*11da0*/  ISETP.NE.U32.AND P0, PT, RZ, UR4, PT ;  /* 0x00000004ff007c0c */ /* 0x000fe2000bf05070 */
[----:B------:R-:W-:Y:S01]  /*11db0*/  IMAD.MOV.U32 R34, RZ, RZ, RZ ;  /* 0x000000ffff227224 */ /* 0x000fe200078e00ff */
[----:B------:R-:W-:-:S02]  /*11dc0*/  ULDC.64 UR6, c[0x0][0xb08] ;  /* 0x0002c20000067ab9 */ /* 0x000fc40000000a00 */
[----:B------:R-:W-:Y:S02]  /*11dd0*/  ISETP.NE.AND.EX P0, PT, RZ, UR5, PT, P0 ;  /* 0x00000005ff007c0c */ /* 0x000fe4000bf05300 */
[----:B------:R-:W-:-:S04]  /*11de0*/  ISETP.NE.U32.AND P2, PT, RZ, UR8, PT ;  /* 0x00000008ff007c0c */ /* 0x000fc8000bf45070 */
[----:B------:R-:W-:Y:S01]  /*11df0*/  ISETP.NE.AND.EX P2, PT, RZ, UR9, PT, P2 ;  /* 0x00000009ff007c0c */ /* 0x000fe2000bf45320 */
[----:B-1----:R-:W-:Y:S01]  /*11e00*/  IMAD.MOV.U32 R37, RZ, RZ, RZ ;  /* 0x000000ffff257224 */ /* 0x002fe200078e00ff */
[----:B--2---:R-:W-:-:S05]  /*11e10*/  SHF.R.S32.HI R0, RZ, 0x1f, R36 ;  /* 0x0000001fff007819 */ /* 0x004fca0000011424 */
        /* <DEDUP_REMOVED lines=8> */
[----:B------:R-:W-:Y:S01]  /*11ea0*/  ISETP.NE.U32.AND P1, PT, RZ, UR6, PT ;  /* 0x00000006ff007c0c */ /* 0x000fe2000bf25070 */
[----:B-1----:R-:W-:Y:S01]  /*11eb0*/  IMAD.MOV.U32 R0, RZ, RZ, RZ ;  /* 0x000000ffff007224 */ /* 0x002fe200078e00ff */
[----:B------:R-:W-:Y:S02]  /*11ec0*/  ISETP.NE.AND.EX P0, PT, RZ, UR5, PT, P0 ;  /* 0x00000005ff007c0c */ /* 0x000fe4000bf05300 */
[----:B------:R-:W-:Y:S02]  /*11ed0*/  ISETP.NE.AND.EX P1, PT, RZ, UR7, PT, P1 ;  /* 0x00000007ff007c0c */ /* 0x000fe4000bf25310 */
[C---:B0--3--:R-:W-:Y:S02]  /*11ee0*/  IADD3 R4, P4, R29.reuse, UR6, RZ ;  /* 0x000000061d047c10 */ /* 0x049fe4000ff9e0ff */
[----:B--2---:R-:W-:Y:S01]  /*11ef0*/  IADD3 R2, P3, R29, UR4, RZ ;  /* 0x000000041d027c10 */ /* 0x004fe2000ff7e0ff */
[----:B------:R-:W-:Y:S01]  /*11f00*/  ULDC UR4, c[0x0][0x288] ;  /* 0x0000a20000047ab9 */ /* 0x000fe20000000800 */
[----:B------:R-:W-:-:S02]  /*11f10*/  IADD3.X R5, R30, UR7, RZ, P4, !PT ;  /* 0x000000071e057c10 */ /* 0x000fc4000a7fe4ff */
[C---:B------:R-:W-:Y:S02]  /*11f20*/  IADD3.X R3, R30.reuse, UR5, RZ, P3, !PT ;  /* 0x000000051e037c10 */ /* 0x040fe40009ffe4ff */
[----:B------:R-:W-:Y:S01]  /*11f30*/  @P2 IADD3 R6, P3, R29, UR8, RZ ;  /* 0x000000081d062c10 */ /* 0x000fe2000ff7e0ff */
[----:B------:R-:W-:Y:S01]  /*11f40*/  IMAD.U32 R8, RZ, RZ, UR4 ;  /* 0x00000004ff087e24 */ /* 0x000fe2000f8e00ff */
[----:B------:R-:W-:Y:S01]  /*11f50*/  ULDC.64 UR4, c[0x0][0x418] ;  /* 0x0001060000047ab9 */ /* 0x000fe20000000a00 */
[----:B------:R-:W5:Y:S01]  /*11f60*/  @P0 LDG.E R37, desc[UR60][R2.64] ;  /* 0x0000003c02250981 */ /* 0x000f62000c1e1900 */
[----:B------:R-:W-:-:S03]  /*11f70*/  @P2 IADD3.X R7, R30, UR9, RZ, P3, !PT ;  /* 0x000000091e072c10 */ /* 0x000fc60009ffe4ff */
[----:B------:R-:W5:Y:S04]  /*11f80*/  @P1 LDG.E R0, desc[UR60][R4.64] ;  /* 0x0000003c04001981 */ /* 0x000f68000c1e1900 */
        /* <DEDUP_REMOVED lines=15> */
[----:B--2---:R-:W-:-:S05]  /*12080*/  IADD3 R2, -R8, R9, RZ ;  /* 0x0000000908027210 */ /* 0x004fca0007ffe1ff */
[----:B------:R1:W-:Y:S02]  /*12090*/  STL [R1+0x18], R2 ;  /* 0x0000180201007387 */ /* 0x0003e40000100800 */
.L_x_1544:
        /* <DEDUP_REMOVED lines=9> */
.L_x_1545:
        /* <DEDUP_REMOVED lines=9> */
.L_x_1546:
[----:B-12---:R-:W2:Y:S04]  /*121c0*/  @P1 LDG.E R2, desc[UR60][R4.64] ;  /* 0x0000003c04021981 */ /* 0x006ea8000c1e1900 */
[----:B------:R-:W2:Y:S01]  /*121d0*/  @P1 LDG.E R3, desc[UR60][R4.64+0x4] ;  /* 0x0000043c04031981 */ /* 0x000ea2000c1e1900 */
[----:B-----5:R-:W-:Y:S01]  /*121e0*/  IMAD.IADD R7, R7, 0x1, -R34 ;  /* 0x0000000107077824 */ /* 0x020fe200078e0a22 */
        /* <DEDUP_REMOVED lines=14> */
[----:B0-----:R-:W-:Y:S01]  /*122d0*/  @P0 IADD3 R4, R2, 0x5f, RZ ;  /* 0x0000005f02040810 */ /* 0x001fe20007ffe0ff */
        /* <DEDUP_REMOVED lines=16> */
.L_x_1723:
[----:B-1----:R-:W-:Y:S02]  /*123e0*/  ISETP.NE.AND P0, PT, R14, RZ, PT ;  /* 0x000000ff0e00720c */ /* 0x002fe40003f05270 */
[----:B------:R-:W-:-:S11]  /*123f0*/  PLOP3.LUT P6, PT, PT, PT, PT, 0x8, 0x0 ;  /* 0x000000000000781c */ /* 0x000fd60003fce170 */
[----:B------:R-:W-:Y:S05]  /*12400*/  @P0 BRA `(.L_x_1550) ;  /* 0x00000000000c0947 */ /* 0x000fea0003800000 */
[----:B------:R-:W-:-:S03]  /*12410*/  UMOV UR4, 0xffffffff ;  /* 0xffffffff00047882 */ /* 0x000fc60000000000 */
[----:B------:R-:W-:Y:S05]  /*12420*/  BRA.DIV UR4, `(.L_x_1551) ;  /* 0x0000007604207947 */ /* 0x000fea000b800000 */
[----:B------:R-:W-:-:S13]  /*12430*/  ELECT P6, URZ, PT ;  /* 0x00000000003f782f */ /* 0x000fda00038c0000 */
.L_x_1550:
        /* <DEDUP_REMOVED lines=9> */
.L_x_1726:
[----:B------:R-:W-:Y:S05]  /*124d0*/  BSYNC B1 ;  /* 0x0000000000017941 */ /* 0x000fea0003800000 */
.L_x_1552:
[----:B------:R-:W-:Y:S04]  /*124e0*/  BSSY B1, `(.L_x_1554) ;  /* 0x000007b000017945 */ /* 0x000fe80003800000 */
[----:B------:R-:W-:Y:S05]  /*124f0*/  @!P6 BRA `(.L_x_1555) ;  /* 0x0000000400e4e947 */ /* 0x000fea0003800000 */
[----:B------:R-:W1:Y:S01]  /*12500*/  S2R R6, SR_TID.X ;  /* 0x0000000000067919 */ /* 0x000e620000002100 */
[----:B0-----:R-:W-:Y:S01]  /*12510*/  IMAD R3, R24, 0x8, R23 ;  /* 0x0000000818037824 */ /* 0x001fe200078e0217 */
[----:B------:R-:W-:Y:S01]  /*12520*/  BSSY B2, `(.L_x_1556) ;  /* 0x0000006000027945 */ /* 0x000fe20003800000 */
[----:B-1----:R-:W-:Y:S02]  /*12530*/  LOP3.LUT R7, R6, 0x7f, RZ, 0xc0, !PT ;  /* 0x0000007f06077812 */ /* 0x002fe400078ec0ff */
[----:B------:R-:W-:Y:S02]  /*12540*/  SHF.L.U32 R6, R28, 0x1f, RZ ;  /* 0x0000001f1c067819 */ /* 0x000fe400000006ff */
[----:B------:R-:W-:Y:S02]  /*12550*/  ISETP.NE.AND P1, PT, R7, RZ, PT ;  /* 0x000000ff0700720c */ /* 0x000fe40003f25270 */
[----:B------:R-:W0:Y:S02]  /*12560*/  SYNCS.PHASECHK.TRANS64.TRYWAIT P0, [R3+URZ+0x324a0], R6 ;  /* 0x0324a006030075a7 */ /* 0x000e24000800017f */
[----:B0-----:R-:W-:Y:S09]  /*12570*/  @!P0 BRA `(.L_x_1557) ;  /* 0x0000007400008947 */ /* 0x001ff20003800000 */
.L_x_1727:
[----:B------:R-:W-:Y:S05]  /*12580*/  BSYNC B2 ;  /* 0x0000000000027941 */ /* 0x000fea0003800000 */
.L_x_1556:
[----:B------:R-:W-:Y:S04]  /*12590*/  BSSY B2, `(.L_x_1558) ;  /* 0x0000009000027945 */ /* 0x000fe80003800000 */
[----:B------:R-:W-:Y:S05]  /*125a0*/  @P1 BRA `(.L_x_1559) ;  /* 0x00000000001c1947 */ /* 0x000fea0003800000 */
[----:B------:R-:W1:Y:S02]  /*125b0*/  S2R R7, SR_TID.X ;  /* 0x0000000000077919 */ /* 0x000e640000002100 */
[----:B-1----:R-:W-:Y:S01]  /*125c0*/  LOP3.LUT R8, R7, 0x1f, RZ, 0xc0, !PT ;  /* 0x0000001f07087812 */ /* 0x002fe200078ec0ff */
[----:B------:R-:W-:-:S03]  /*125d0*/  IMAD.MOV.U32 R7, RZ, RZ, 0x3000 ;  /* 0x00003000ff077424 */ /* 0x000fc600078e00ff */
[----:B------:R-:W-:Y:S01]  /*125e0*/  ISETP.NE.AND P0, PT, R8, RZ, PT ;  /* 0x000000ff0800720c */ /* 0x000fe20003f05270 */
[----:B------:R1:W-:-:S12]  /*125f0*/  SYNCS.ARRIVE.TRANS64 RZ, [R3+URZ+0x32490], R7 ;  /* 0x0324900703ff79a7 */ /* 0x0003d8000800003f */
[----:B-1----:R-:W-:Y:S05]  /*12600*/  @!P0 BRA `(.L_x_1559) ;  /* 0x0000000000048947 */ /* 0x002fea0003800000 */
[----:B------:R-:W-:Y:S01]  /*12610*/  BPT.TRAP 0x1 ;  /* 0x000000040000795c */ /* 0x000fe20000300000 */
.L_x_1559:
[----:B------:R-:W-:Y:S05]  /*12620*/  BSYNC B2 ;  /* 0x0000000000027941 */ /* 0x000fea0003800000 */
.L_x_1558:
[----:B------:R-:W-:Y:S01]  /*12630*/  IMAD.MOV.U32 R12, RZ, RZ, RZ ;  /* 0x000000ffff0c7224 */ /* 0x000fe200078e00ff */
[----:B------:R-:W-:Y:S01]  /*12640*/  UIADD3 UR4, UP0, UR38, 0x570, URZ ;  /* 0x0000057026047890 */ /* 0x000fe2000ff1e03f */
[----:B------:R-:W-:Y:S01]  /*12650*/  IMAD R8, R24, 0x3000, R23 ;  /* 0x0000300018087824 */ /* 0x000fe200078e0217 */
[----:B------:R-:W-:Y:S01]  /*12660*/  PLOP3.LUT P0, PT, PT, PT, PT, 0x80, 0x0 ;  /* 0x000000000000781c */ /* 0x000fe20003f0f070 */
[----:B------:R-:W-:Y:S01]  /*12670*/  IMAD R7, R2, 0x60, R0 ;  /* 0x0000006002077824 */ /* 0x000fe200078e0200 */
[----:B------:R-:W-:Y:S01]  /*12680*/  R2UR UR10, R12 ;  /* 0x000000000c0a72ca */ /* 0x000fe200000e0000 */
[----:B------:R-:W-:Y:S01]  /*12690*/  VIADD R9, R3, 0x32490 ;  /* 0x0003249003097836 */ /* 0x000fe20000000000 */
[----:B------:R-:W-:Y:S01]  /*126a0*/  IADD3 R8, R8, 0x1c400, RZ ;  /* 0x0001c40008087810 */ /* 0x000fe20007ffe0ff */
[----:B------:R-:W-:Y:S01]  /*126b0*/  VIADD R7, R7, 0xffffffa0 ;  /* 0xffffffa007077836 */ /* 0x000fe20000000000 */
[----:B------:R-:W-:Y:S01]  /*126c0*/  UIADD3.X UR5, URZ, UR39, URZ, UP0, !UPT ;  /* 0x000000273f057290 */ /* 0x000fe200087fe43f */
[----:B------:R-:W-:Y:S01]  /*126d0*/  UMOV UR6, 0x0 ;  /* 0x0000000000067882 */ /* 0x000fe20000000000 */
[----:B------:R-:W-:-:S10]  /*126e0*/  UMOV UR7, 0x12f00000 ;  /* 0x12f0000000077882 */ /* 0x000fd40000000000 */
.L_x_1560:
        /* <DEDUP_REMOVED lines=13> */
.L_x_1728:
[----:B------:R-:W-:Y:S05]  /*127c0*/  BSYNC B2 ;  /* 0x0000000000027941 */ /* 0x000fea0003800000 */
.L_x_1561:
[----:B------:R-:W-:Y:S01]  /*127d0*/  BSSY B2, `(.L_x_1563) ;  /* 0x000000b000027945 */ /* 0x000fe20003800000 */
[----:B------:R-:W-:Y:S02]  /*127e0*/  IMAD.MOV.U32 R10, RZ, RZ, 0x0 ;  /* 0x00000000ff0a7424 */ /* 0x000fe400078e00ff */
[----:B------:R-:W-:Y:S01]  /*127f0*/  IMAD.MOV.U32 R11, RZ, RZ, 0x12f00000 ;  /* 0x12f00000ff0b7424 */ /* 0x000fe200078e00ff */
[----:B------:R-:W-:Y:S06]  /*12800*/  @P1 BRA `(.L_x_1564) ;  /* 0x00000000001c1947 */ /* 0x000fec0003800000 */
[----:B------:R-:W2:Y:S01]  /*12810*/  S2R R8, SR_TID.X ;  /* 0x0000000000087919 */ /* 0x000ea20000002100 */
[----:B01----:R-:W-:-:S04]  /*12820*/  IMAD.MOV.U32 R6, RZ, RZ, 0xc000 ;  /* 0x0000c000ff067424 */ /* 0x003fc800078e00ff */
[----:B------:R3:W-:Y:S01]  /*12830*/  SYNCS.ARRIVE.TRANS64 RZ, [R3+URZ+0x324b0], R6 ;  /* 0x0324b00603ff79a7 */ /* 0x0007e2000800003f */
[----:B--2---:R-:W-:-:S04]  /*12840*/  LOP3.LUT R8, R8, 0x1f, RZ, 0xc0, !PT ;  /* 0x0000001f08087812 */ /* 0x004fc800078ec0ff */
[----:B------:R-:W-:-:S13]  /*12850*/  ISETP.NE.AND P0, PT, R8, RZ, PT ;  /* 0x000000ff0800720c */ /* 0x000fda0003f05270 */
[----:B---3--:R-:W-:Y:S05]  /*12860*/  @!P0 BRA `(.L_x_1564) ;  /* 0x0000000000048947 */ /* 0x008fea0003800000 */
[----:B------:R-:W-:Y:S01]  /*12870*/  BPT.TRAP 0x1 ;  /* 0x000000040000795c */ /* 0x000fe20000300000 */
.L_x_1564:
[----:B------:R-:W-:Y:S05]  /*12880*/  BSYNC B2 ;  /* 0x0000000000027941 */ /* 0x000fea0003800000 */
.L_x_1563:
        /* <DEDUP_REMOVED lines=9> */
.L_x_1565:
        /* <DEDUP_REMOVED lines=15> */
.L_x_1566:
        /* <DEDUP_REMOVED lines=11> */
[----:B------:R-:W-:Y:S01]  /*12ac0*/  UMOV UR10, 0x80 ;  /* 0x00000080000a7882 */ /* 0x000fe20000000000 */
[----:B------:R-:W-:Y:S02]  /*12ad0*/  R2UR UR7, R11 ;  /* 0x000000000b0772ca */ /* 0x000fe400000e0000 */
[----:B------:R-:W-:Y:S02]  /*12ae0*/  PLOP3.LUT P0, PT, PT, PT, PT, 0x80, 0x0 ;  /* 0x000000000000781c */ /* 0x000fe40003f0f070 */
[----:B------:R-:W-:-:S11]  /*12af0*/  IADD3 R8, R6, 0x6400, RZ ;  /* 0x0000640006087810 */ /* 0x000fd60007ffe0ff */
.L_x_1567:
        /* <DEDUP_REMOVED lines=15> */
.L_x_1568:
        /* <DEDUP_REMOVED lines=10> */
.L_x_1555:
[----:B------:R-:W-:Y:S05]  /*12c90*/  BSYNC B1 ;  /* 0x0000000000017941 */ /* 0x000fea0003800000 */
.L_x_1554:
        /* <DEDUP_REMOVED lines=9> */
.L_x_1584:
[----:B------:R-:W-:Y:S05]  /*12d30*/  YIELD ;  /* 0x0000000000007946 */ /* 0x000fea0003800000 */
[----:B------:R-:W-:Y:S04]  /*12d40*/  BSSY B1, `(.L_x_1569) ;  /* 0x000007a000017945 */ /* 0x000fe80003800000 */
[----:B------:R-:W-:Y:S05]  /*12d50*/  @!P6 BRA `(.L_x_1570) ;  /* 0x0000000400e0e947 */ /* 0x000fea0003800000 */
[----:B------:R-:W0:Y:S01]  /*12d60*/  S2R R2, SR_TID.X ;  /* 0x0000000000027919 */ /* 0x000e220000002100 */
[----:B------:R-:W-:Y:S01]  /*12d70*/  IMAD R6, R24, 0x8, R23 ;  /* 0x0000000818067824 */ /* 0x000fe200078e0217 */
[----:B------:R-:W-:Y:S01]  /*12d80*/  BSSY B2, `(.L_x_1571) ;  /* 0x0000006000027945 */ /* 0x000fe20003800000 */
[----:B0-----:R-:W-:Y:S02]  /*12d90*/  LOP3.LUT R3, R2, 0x7f, RZ, 0xc0, !PT ;  /* 0x0000007f02037812 */ /* 0x001fe400078ec0ff */
[----:B------:R-:W-:Y:S02]  /*12da0*/  SHF.L.U32 R2, R28, 0x1f, RZ ;  /* 0x0000001f1c027819 */ /* 0x000fe400000006ff */
[----:B------:R-:W-:Y:S02]  /*12db0*/  ISETP.NE.AND P2, PT, R3, RZ, PT ;  /* 0x000000ff0300720c */ /* 0x000fe40003f45270 */
[----:B------:R-:W0:Y:S02]  /*12dc0*/  SYNCS.PHASECHK.TRANS64.TRYWAIT P1, [R6+URZ+0x324a0], R2 ;  /* 0x0324a002060075a7 */ /* 0x000e24000802017f */
[----:B0-----:R-:W-:Y:S09]  /*12dd0*/  @!P1 BRA `(.L_x_1572) ;  /* 0x0000006c00109947 */ /* 0x001ff20003800000 */
.L_x_1729:
[----:B------:R-:W-:Y:S05]  /*12de0*/  BSYNC B2 ;  /* 0x0000000000027941 */ /* 0x000fea0003800000 */
.L_x_1571:
        /* <DEDUP_REMOVED lines=9> */
.L_x_1574:
[----:B------:R-:W-:Y:S05]  /*12e80*/  BSYNC B2 ;  /* 0x0000000000027941 */ /* 0x000fea0003800000 */
.L_x_1573:
        /* <DEDUP_REMOVED lines=8> */
[----:B------:R-:W-:Y:S01]  /*12f10*/  UIADD3.X UR5, URZ, UR39, URZ, UP0, !UPT ;  /* 0x000000273f057290 */ /* 0x000fe200087fe43f */
[----:B------:R-:W-:Y:S01]  /*12f20*/  UMOV UR6, 0x0 ;  /* 0x0000000000067882 */ /* 0x000fe20000000000 */
[----:B------:R-:W-:-:S10]  /*12f30*/  UMOV UR7, 0x12f00000 ;  /* 0x12f0000000077882 */ /* 0x000fd40000000000 */
.L_x_1575:
        /* <DEDUP_REMOVED lines=13> */
.L_x_1730:
[----:B------:R-:W-:Y:S05]  /*13010*/  BSYNC B2 ;  /* 0x0000000000027941 */ /* 0x000fea0003800000 */
.L_x_1576:
[----:B------:R-:W-:Y:S01]  /*13020*/  BSSY B2, `(.L_x_1578) ;  /* 0x000000b000027945 */ /* 0x000fe20003800000 */
[----:B01----:R-:W-:Y:S02]  /*13030*/  IMAD.MOV.U32 R2, RZ, RZ, 0x0 ;  /* 0x00000000ff027424 */ /* 0x003fe400078e00ff */
[----:B------:R-:W-:Y:S01]  /*13040*/  IMAD.MOV.U32 R3, RZ, RZ, 0x12f00000 ;  /* 0x12f00000ff037424 */ /* 0x000fe200078e00ff */
[----:B------:R-:W-:Y:S06]  /*13050*/  @P2 BRA `(.L_x_1579) ;  /* 0x00000000001c2947 */ /* 0x000fec0003800000 */
[----:B------:R-:W0:Y:S02]  /*13060*/  S2R R7, SR_TID.X ;  /* 0x0000000000077919 */ /* 0x000e240000002100 */
[----:B0-----:R-:W-:Y:S01]  /*13070*/  LOP3.LUT R11, R7, 0x1f, RZ, 0xc0, !PT ;  /* 0x0000001f070b7812 */ /* 0x001fe200078ec0ff */
[----:B------:R-:W-:-:S03]  /*13080*/  IMAD.MOV.U32 R7, RZ, RZ, 0xc000 ;  /* 0x0000c000ff077424 */ /* 0x000fc600078e00ff */
[----:B------:R-:W-:Y:S01]  /*13090*/  ISETP.NE.AND P1, PT, R11, RZ, PT ;  /* 0x000000ff0b00720c */ /* 0x000fe20003f25270 */
[----:B------:R0:W-:-:S12]  /*130a0*/  SYNCS.ARRIVE.TRANS64 RZ, [R6+URZ+0x324b0], R7 ;  /* 0x0324b00706ff79a7 */ /* 0x0001d8000800003f */
[----:B0-----:R-:W-:Y:S05]  /*130b0*/  @!P1 BRA `(.L_x_1579) ;  /* 0x0000000000049947 */ /* 0x001fea0003800000 */
[----:B------:R-:W-:Y:S01]  /*130c0*/  BPT.TRAP 0x1 ;  /* 0x000000040000795c */ /* 0x000fe20000300000 */
.L_x_1579:
[----:B------:R-:W-:Y:S05]  /*130d0*/  BSYNC B2 ;  /* 0x0000000000027941 */ /* 0x000fea0003800000 */
.L_x_1578:
[----:B------:R-:W-:Y:S01]  /*130e0*/  R2UR UR6, R2 ;  /* 0x00000000020672ca */ /* 0x000fe200000e0000 */
[----:B------:R-:W-:Y:S01]  /*130f0*/  IMAD R7, R24, 0xc000, R23 ;  /* 0x0000c00018077824 */ /* 0x000fe200078e0217 */
[----:B------:R-:W-:Y:S01]  /*13100*/  R2UR UR7, R3 ;  /* 0x00000000030772ca */ /* 0x000fe200000e0000 */
[----:B------:R-:W-:Y:S01]  /*13110*/  UIADD3 UR4, UP0, UR38, 0x670, URZ ;  /* 0x0000067026047890 */ /* 0x000fe2000ff1e03f */
[----:B------:R-:W-:Y:S01]  /*13120*/  R2UR UR10, R10 ;  /* 0x000000000a0a72ca */ /* 0x000fe200000e0000 */
[----:B------:R-:W-:Y:S01]  /*13130*/  VIADD R6, R6, 0x324b0 ;  /* 0x000324b006067836 */ /* 0x000fe20000000000 */
[----:B------:R-:W-:Y:S01]  /*13140*/  PLOP3.LUT P1, PT, PT, PT, PT, 0x80, 0x0 ;  /* 0x000000000000781c */ /* 0x000fe20003f2f070 */
[----:B------:R-:W-:Y:S01]  /*13150*/  VIADD R10, R7, 0x400 ;  /* 0x00000400070a7836 */ /* 0x000fe20000000000 */
[----:B------:R-:W-:-:S12]  /*13160*/  UIADD3.X UR5, URZ, UR39, URZ, UP0, !UPT ;  /* 0x000000273f057290 */ /* 0x000fd800087fe43f */
.L_x_1580:
        /* <DEDUP_REMOVED lines=15> */
.L_x_1581:
        /* <DEDUP_REMOVED lines=15> */
.L_x_1582:
        /* <DEDUP_REMOVED lines=15> */
.L_x_1583:
        /* <DEDUP_REMOVED lines=10> */
.L_x_1570:
[----:B------:R-:W-:Y:S05]  /*134e0*/  BSYNC B1 ;  /* 0x0000000000017941 */ /* 0x000fea0003800000 */
.L_x_1569:
        /* <DEDUP_REMOVED lines=8> */
.L_x_1548:
[----:B------:R-:W-:Y:S05]  /*13570*/  BSYNC B0 ;  /* 0x0000000000007941 */ /* 0x000fea0003800000 */
.L_x_1547:
        /* <DEDUP_REMOVED lines=23> */
.L_x_1586:
        /* <DEDUP_REMOVED lines=10> */
[----:B0-----:R-:W0:Y:S01]  /*13790*/  LDC.64 R2, c[0x4][R2] ;  /* 0x0100000002027b82 */ /* 0x001e220000000a00 */
        /* <DEDUP_REMOVED lines=9> */
.L_x_1589:
[----:B------:R-:W-:Y:S05]  /*13830*/  BSYNC B6 ;  /* 0x0000000000067941 */ /* 0x000fea0003800000 */
.L_x_1588:
        /* <DEDUP_REMOVED lines=20> */
.L_x_1592:
        /* <DEDUP_REMOVED lines=15> */
.L_x_1591:
[----:B------:R-:W-:Y:S05]  /*13a70*/  BSYNC B6 ;  /* 0x0000000000067941 */ /* 0x000fea0003800000 */
.L_x_1590:
        /* <DEDUP_REMOVED lines=9> */
[----:B------:R-:W-:Y:S01]  /*13b10*/  LOP3.LUT R22, R22, 0xffffffdf, RZ, 0xc0, !PT ;  /* 0xffffffdf16167812 */ /* 0x000fe200078ec0ff */
[----:B------:R-:W-:Y:S01]  /*13b20*/  ULDC UR4, c[0x0][0x320] ;  /* 0x0000c80000047ab9 */ /* 0x000fe20000000800 */
[----:B0-----:R-:W-:-:S05]  /*13b30*/  @P0 IADD3.X R3, R30, UR5, RZ, P1, !PT ;  /* 0x000000051e030c10 */ /* 0x001fca0008ffe4ff */
[----:B------:R0:W5:Y:S01]  /*13b40*/  @P0 LDG.E R32, desc[UR60][R2.64] ;  /* 0x0000003c02200981 */ /* 0x000162000c1e1900 */
[----:B-1----:R-:W-:Y:S02]  /*13b50*/  ISETP.NE.AND P1, PT, R10, 0x1, PT ;  /* 0x000000010a00780c */ /* 0x002fe40003f25270 */
[C---:B----4-:R-:W-:Y:S02]  /*13b60*/  LOP3.LUT R0, R31.reuse, 0x7f, RZ, 0xc0, !PT ;  /* 0x0000007f1f007812 */ /* 0x050fe400078ec0ff */
[----:B------:R-:W-:-:S09]  /*13b70*/  SHF.L.U32 R31, R31, 0x4, RZ ;  /* 0x000000041f1f7819 */ /* 0x000fd200000006ff */
[----:B------:R-:W1:Y:S01]  /*13b80*/  @P1 LDC R5, c[0x0][0x434] ;  /* 0x00010d00ff051b82 */ /* 0x000e620000000800 */
[----:B------:R-:W-:-:S04]  /*13b90*/  SHF.R.U32.HI R0, RZ, 0x3, R0 ;  /* 0x00000003ff007819 */ /* 0x000fc80000011600 */
[----:B------:R-:W-:-:S03]  /*13ba0*/  LOP3.LUT R31, R0, 0x70, R31, 0xf8, !PT ;  /* 0x00000070001f7812 */ /* 0x000fc600078ef81f */
[----:B0-----:R-:W0:Y:S01]  /*13bb0*/  @P1 LDC R2, c[0x0][0x438] ;  /* 0x00010e00ff021b82 */ /* 0x001e220000000800 */
        /* <DEDUP_REMOVED lines=10> */
[--C-:B------:R-:W-:Y:S01]  /*13c60*/  @!P0 SHF.R.S32.HI R7, RZ, 0x1f, R9.reuse ;  /* 0x0000001fff078819 */ /* 0x100fe20000011409 */
[----:B------:R-:W-:Y:S01]  /*13c70*/  @!P0 IMAD.MOV.U32 R6, RZ, RZ, R9 ;  /* 0x000000ffff068224 */ /* 0x000fe200078e0009 */
[----:B-----5:R-:W-:-:S03]  /*13c80*/  SHF.R.S32.HI R35, RZ, 0x1f, R32 ;  /* 0x0000001fff237819 */ /* 0x020fc60000011420 */
[----:B0-----:R-:W-:-:S04]  /*13c90*/  @!P0 IMAD.WIDE.U32 R6, R32, R2, R6 ;  /* 0x0000000220068225 */ /* 0x001fc800078e0006 */
[----:B------:R-:W-:-:S04]  /*13ca0*/  @!P0 IMAD R2, R35, R2, RZ ;  /* 0x0000000223028224 */ /* 0x000fc800078e02ff */
[----:B------:R-:W-:Y:S01]  /*13cb0*/  @!P0 IMAD R3, R32, R3, R2 ;  /* 0x0000000320038224 */ /* 0x000fe200078e0202 */
[----:B-1----:R-:W-:-:S03]  /*13cc0*/  @!P0 LEA R4, P1, R6, R4, 0x2 ;  /* 0x0000000406048211 */ /* 0x002fc600078210ff */
[----:B------:R-:W-:-:S05]  /*13cd0*/  @!P0 IMAD.IADD R3, R7, 0x1, R3 ;  /* 0x0000000107038824 */ /* 0x000fca00078e0203 */
[----:B------:R-:W-:-:S05]  /*13ce0*/  @!P0 LEA.HI.X R5, R6, R5, R3, 0x2, P1 ;  /* 0x0000000506058211 */ /* 0x000fca00008f1403 */
[----:B------:R-:W2:Y:S01]  /*13cf0*/  @!P0 LDG.E R11, desc[UR60][R4.64] ;  /* 0x0000003c040b8981 */ /* 0x000ea2000c1e1900 */
[----:B------:R-:W0:Y:S01]  /*13d00*/  S2R R20, SR_TID.X ;  /* 0x0000000000147919 */ /* 0x000e220000002100 */
[----:B------:R-:W-:Y:S01]  /*13d10*/  IMAD.MOV R2, RZ, RZ, -R9 ;  /* 0x000000ffff027224 */ /* 0x000fe200078e0a09 */
[----:B------:R-:W-:-:S03]  /*13d20*/  ISETP.GT.U32.AND P1, PT, R31, 0x5f, PT ;  /* 0x0000005f1f00780c */ /* 0x000fc60003f24070 */
[----:B------:R-:W-:Y:S01]  /*13d30*/  IMAD R0, R10, R2, R0 ;  /* 0x000000020a007224 */ /* 0x000fe200078e0200 */
[----:B---3--:R-:W-:-:S04]  /*13d40*/  ISETP.NE.AND P0, PT, R21, 0x3, PT ;  /* 0x000000031500780c */ /* 0x008fc80003f05270 */
[----:B------:R-:W-:Y:S05]  /*13d50*/  STL [R1+0x4], R0 ;  /* 0x0000040001007387 */ /* 0x000fea0000100800 */
[----:B------:R-:W-:-:S04]  /*13d60*/  @P1 LOP3.LUT R22, R22, 0x20, RZ, 0xfc, !PT ;  /* 0x0000002016161812 */ /* 0x000fc800078efcff */
[----:B------:R-:W-:-:S04]  /*13d70*/  LOP3.LUT R22, R22, 0xffffffbf, RZ, 0xc0, !PT ;  /* 0xffffffbf16167812 */ /* 0x000fc800078ec0ff */
[----:B------:R-:W-:-:S04]  /*13d80*/  @P0 LOP3.LUT R22, R22, 0x40, RZ, 0xfc, !PT ;  /* 0x0000004016160812 */ /* 0x000fc800078efcff */
[----:B------:R-:W-:Y:S01]  /*13d90*/  LOP3.LUT R22, R22, 0xfffffffe, RZ, 0xc0, !PT ;  /* 0xfffffffe16167812 */ /* 0x000fe200078ec0ff */
[----:B------:R-:W-:Y:S01]  /*13da0*/  UMOV UR5, 0xffffffff ;  /* 0xffffffff00057882 */ /* 0x000fe20000000000 */
[----:B--2---:R0:W-:Y:S02]  /*13db0*/  STL [R1], R11 ;  /* 0x0000000b01007387 */ /* 0x0041e40000100800 */
[C---:B0-----:R-:W-:Y:S01]  /*13dc0*/  SHF.L.U32 R11, R20.reuse, 0x3, RZ ;  /* 0x00000003140b7819 */ /* 0x041fe200000006ff */
[----:B------:R-:W-:-:S03]  /*13dd0*/  IMAD.SHL.U32 R20, R20, 0x8, RZ ;  /* 0x0000000814147824 */ /* 0x000fc600078e00ff */
[----:B------:R-:W-:Y:S02]  /*13de0*/  LOP3.LUT R11, R11, 0x38, RZ, 0xc0, !PT ;  /* 0x000000380b0b7812 */ /* 0x000fe400078ec0ff */
[----:B------:R-:W-:Y:S02]  /*13df0*/  LOP3.LUT R20, R20, 0x38, RZ, 0xc0, !PT ;  /* 0x0000003814147812 */ /* 0x000fe400078ec0ff */
[----:B------:R-:W-:Y:S02]  /*13e00*/  ISETP.GE.AND P1, PT, R11, UR4, PT ;  /* 0x000000040b007c0c */ /* 0x000fe4000bf26270 */
[----:B------:R-:W-:-:S04]  /*13e10*/  LOP3.LUT R12, R20, 0x40, RZ, 0xfc, !PT ;  /* 0x00000040140c7812 */ /* 0x000fc800078efcff */
[----:B------:R-:W-:Y:S02]  /*13e20*/  ISETP.GE.AND P2, PT, R12, UR4, PT ;  /* 0x000000040c007c0c */ /* 0x000fe4000bf46270 */
[----:B------:R-:W-:-:S05]  /*13e30*/  LOP3.LUT R12, R11, 0x80, RZ, 0xfc, !PT ;  /* 0x000000800b0c7812 */ /* 0x000fca00078efcff */
[----:B------:R-:W-:-:S04]  /*13e40*/  @P1 LOP3.LUT R22, R22, 0x1, RZ, 0xfc, !PT ;  /* 0x0000000116161812 */ /* 0x000fc800078efcff */
[----:B------:R-:W-:Y:S02]  /*13e50*/  LOP3.LUT R22, R22, 0xffffffef, RZ, 0xc0, !PT ;  /* 0xffffffef16167812 */ /* 0x000fe400078ec0ff */
[----:B------:R-:W-:Y:S02]  /*13e60*/  LOP3.LUT R11, R11, 0xc0, RZ, 0xfc, !PT ;  /* 0x000000c00b0b7812 */ /* 0x000fe400078efcff */
[----:B------:R-:W-:Y:S02]  /*13e70*/  ISETP.GE.AND P3, PT, R12, UR4, PT ;  /* 0x000000040c007c0c */ /* 0x000fe4000bf66270 */
[----:B------:R-:W-:Y:S02]  /*13e80*/  @P2 LOP3.LUT R22, R22, 0x10, RZ, 0xfc, !PT ;  /* 0x0000001016162812 */ /* 0x000fe400078efcff */
[----:B------:R-:W-:Y:S02]  /*13e90*/  ISETP.GE.AND P2, PT, R11, UR4, PT ;  /* 0x000000040b007c0c */ /* 0x000fe4000bf46270 */
[----:B------:R-:W-:-:S04]  /*13ea0*/  LOP3.LUT R22, R22, 0xfffffffb, RZ, 0xc0, !PT ;  /* 0xfffffffb16167812 */ /* 0x000fc800078ec0ff */
[----:B------:R-:W-:-:S04]  /*13eb0*/  LOP3.LUT R22, R22, 0xfffffff7, RZ, 0xc0, !PT ;  /* 0xfffffff716167812 */ /* 0x000fc800078ec0ff */
[----:B------:R-:W-:-:S04]  /*13ec0*/  @P3 LOP3.LUT R22, R22, 0x8, RZ, 0xfc, !PT ;  /* 0x0000000816163812 */ /* 0x000fc800078efcff */
[----:B------:R-:W-:Y:S01]  /*13ed0*/  @P2 LOP3.LUT R22, R22, 0x4, RZ, 0xfc, !PT ;  /* 0x0000000416162812 */ /* 0x000fe200078efcff */
[----:B------:R-:W-:Y:S06]  /*13ee0*/  BRA.DIV UR5, `(.L_x_1593) ;  /* 0x0000005a05f47947 */ /* 0x000fec000b800000 */
.L_x_1733:
[----:B------:R-:W-:Y:S02]  /*13ef0*/  SEL R0, RZ, 0x1, P1 ;  /* 0x00000001ff007807 */ /* 0x000fe40000800000 */
[----:B------:R-:W-:-:S03]  /*13f00*/  SHF.R.S32.HI R29, RZ, 0x1f, R18 ;  /* 0x0000001fff1d7819 */ /* 0x000fc60000011412 */
[----:B------:R0:W-:Y:S01]  /*13f10*/  STL [R1+0x60], R0 ;  /* 0x0000600001007387 */ /* 0x0001e20000100800 */
[----:B------:R-:W-:Y:S05]  /*13f20*/  @!P0 BRA `(.L_x_1594) ;  /* 0x0000000000048947 */ /* 0x000fea0003800000 */
[----:B------:R-:W-:Y:S01]  /*13f30*/  BPT.TRAP 0x1 ;  /* 0x000000040000795c */ /* 0x000fe20000300000 */
.L_x_1594:
[----:B------:R-:W-:Y:S01]  /*13f40*/  IMAD R30, R25, 0x8, R23 ;  /* 0x00000008191e7824 */ /* 0x000fe200078e0217 */
[----:B0-----:R-:W-:Y:S01]  /*13f50*/  SHF.L.U32 R0, R27, 0x1f, RZ ;  /* 0x0000001f1b007819 */ /* 0x001fe200000006ff */
[----:B------:R-:W-:Y:S03]  /*13f60*/  BSSY B0, `(.L_x_1595) ;  /* 0x0000003000007945 */ /* 0x000fe60003800000 */
[----:B------:R-:W0:Y:S02]  /*13f70*/  SYNCS.PHASECHK.TRANS64.TRYWAIT P0, [R30+URZ+0x32440], R0 ;  /* 0x032440001e0075a7 */ /* 0x000e24000800017f */
[----:B0-----:R-:W-:Y:S05]  /*13f80*/  @!P0 BRA `(.L_x_1596) ;  /* 0x0000005c00008947 */ /* 0x001fea0003800000 */
.L_x_1734:
[----:B------:R-:W-:Y:S05]  /*13f90*/  BSYNC B0 ;  /* 0x0000000000007941 */ /* 0x000fea0003800000 */
.L_x_1595:
[----:B------:R-:W0:Y:S01]  /*13fa0*/  LDL R2, [R1+0x4] ;  /* 0x0000040001027983 */ /* 0x000e220000100800 */
[----:B------:R-:W-:-:S03]  /*13fb0*/  ULDC.64 UR4, c[0x0][0x300] ;  /* 0x0000c00000047ab9 */ /* 0x000fc60000000a00 */
[----:B------:R-:W2:Y:S04]  /*13fc0*/  LDL R4, [R1] ;  /* 0x0000000001047983 */ /* 0x000ea80000100800 */
[----:B------:R-:W3:Y:S01]  /*13fd0*/  LDL R7, [R1+0x14] ;  /* 0x0000140001077983 */ /* 0x000ee20000100800 */
[----:B------:R-:W-:Y:S02]  /*13fe0*/  LOP3.LUT R22, R22, 0xfffffffd, RZ, 0xc0, !PT ;  /* 0xfffffffd16167812 */ /* 0x000fe400078ec0ff */
[----:B0-----:R-:W-:Y:S02]  /*13ff0*/  SHF.R.S32.HI R0, RZ, 0x1f, R2 ;  /* 0x0000001fff007819 */ /* 0x001fe40000011402 */
[----:B--2---:R-:W-:-:S03]  /*14000*/  SHF.R.S32.HI R5, RZ, 0x1f, R4 ;  /* 0x0000001fff057819 */ /* 0x004fc60000011404 */
[----:B------:R0:W-:Y:S01]  /*14010*/  STL [R1+0x4c], R0 ;  /* 0x00004c0001007387 */ /* 0x0001e20000100800 */
[----:B---3--:R-:W-:-:S03]  /*14020*/  IMAD R31, R8, -0x60, R7 ;  /* 0xffffffa0081f7824 */ /* 0x008fc600078e0207 */
[----:B------:R1:W-:Y:S01]  /*14030*/  STL [R1+0x54], R5 ;  /* 0x0000540501007387 */ /* 0x0003e20000100800 */
[----:B0-----:R-:W-:-:S04]  /*14040*/  IMAD R0, R0, UR4, RZ ;  /* 0x0000000400007c24 */ /* 0x001fc8000f8e02ff */
[C---:B------:R-:W-:Y:S02]  /*14050*/  IMAD R0, R2.reuse, UR5, R0 ;  /* 0x0000000502007c24 */ /* 0x040fe4000f8e0200 */
[----:B------:R-:W-:Y:S01]  /*14060*/  IMAD.WIDE.U32 R2, R2, UR4, RZ ;  /* 0x0000000402027c25 */ /* 0x000fe2000f8e00ff */
[----:B------:R-:W-:-:S03]  /*14070*/  ULDC.64 UR4, c[0x0][0x310] ;  /* 0x0000c40000047ab9 */ /* 0x000fc60000000a00 */
[----:B------:R-:W-:Y:S02]  /*14080*/  IMAD.IADD R3, R3, 0x1, R0 ;  /* 0x0000000103037824 */ /* 0x000fe400078e0200 */
[----:B------:R-:W-:Y:S02]  /*14090*/  IMAD R0, R5, UR4, RZ ;  /* 0x0000000405007c24 */ /* 0x000fe4000f8e02ff */
[----:B------:R-:W-:-:S04]  /*140a0*/  IMAD.WIDE.U32 R2, R4, UR4, R2 ;  /* 0x0000000404027c25 */ /* 0x000fc8000f8e0002 */
[----:B------:R-:W-:Y:S01]  /*140b0*/  IMAD R0, R4, UR5, R0 ;  /* 0x0000000504007c24 */ /* 0x000fe2000f8e0200 */
[----:B------:R-:W-:Y:S01]  /*140c0*/  ULDC.64 UR4, c[0x0][0x308] ;  /* 0x0000c20000047ab9 */ /* 0x000fe20000000a00 */
[----:B------:R-:W1:Y:S02]  /*140d0*/  S2R R4, SR_TID.X ;  /* 0x0000000000047919 */ /* 0x000e640000002100 */
[----:B------:R-:W-:Y:S02]  /*140e0*/  IMAD.IADD R3, R3, 0x1, R0 ;  /* 0x0000000103037824 */ /* 0x000fe400078e0200 */
[----:B------:R-:W-:Y:S02]  /*140f0*/  IMAD R0, R29, UR4, RZ ;  /* 0x000000041d007c24 */ /* 0x000fe4000f8e02ff */
[----:B------:R-:W-:-:S04]  /*14100*/  IMAD.WIDE.U32 R2, R18, UR4, R2 ;  /* 0x0000000412027c25 */ /* 0x000fc8000f8e0002 */
[----:B------:R-:W-:Y:S01]  /*14110*/  IMAD R0, R18, UR5, R0 ;  /* 0x0000000512007c24 */ /* 0x000fe2000f8e0200 */
[----:B------:R-:W-:Y:S01]  /*14120*/  ULDC.64 UR4, c[0x0][0x2e8] ;  /* 0x0000ba0000047ab9 */ /* 0x000fe20000000a00 */
[----:B-1----:R-:W-:Y:S02]  /*14130*/  LOP3.LUT R5, R4, 0x7f, RZ, 0xc0, !PT ;  /* 0x0000007f04057812 */ /* 0x002fe400078ec0ff */
        /* <DEDUP_REMOVED lines=18> */
[----:B0-----:R-:W-:-:S04]  /*14260*/  @P0 LEA R3, P1, R7, R3, 0x1 ;  /* 0x0000000307030211 */ /* 0x001fc800078208ff */
[----:B-1----:R-:W-:-:S04]  /*14270*/  @P0 IADD3.X R2, RZ, R2, RZ, P1, !PT ;  /* 0x00000002ff020210 */ /* 0x002fc80000ffe4ff */
        /* <DEDUP_REMOVED lines=41> */
[----:B0-----:R-:W-:-:S04]  /*14510*/  @P0 LEA R3, P1, R7, R3, 0x1 ;  /* 0x0000000307030211 */ /* 0x001fc800078208ff */
[----:B-1----:R-:W-:-:S04]  /*14520*/  @P0 IADD3.X R2, RZ, R2, RZ, P1, !PT ;  /* 0x00000002ff020210 */ /* 0x002fc80000ffe4ff */
[----:B------:R-:W-:-:S04]  /*14530*/  @P0 LOP3.LUT R3, R3, R2, RZ, 0x3c, !PT ;  /* 0x0000000203030212 */ /* 0x000fc800078e3cff */
[----:B------:R-:W-:-:S04]  /*14540*/  @P0 LOP3.LUT R2, R3, R2, RZ, 0x3c, !PT ;  /* 0x0000000203020212 */ /* 0x000fc800078e3cff */
[----:B------:R-:W-:-:S05]  /*14550*/  @P0 LOP3.LUT R3, R3, R2, RZ, 0x3c, !PT ;  /* 0x0000000203030212 */ /* 0x000fca00078e3cff */
[----:B--23--:R1:W-:Y:S02]  /*14560*/  @P0 LDGSTS.E.BYPASS.LTC128B.128 [R6+0x1e400], desc[UR60][R2.64], !P2 ;  /* 0x1e40000002060fae */ /* 0x00c3e4000d101d7c */
.L_x_1748:
        /* <DEDUP_REMOVED lines=10> */
.L_x_1598:
        /* <DEDUP_REMOVED lines=11> */
.L_x_1599:
[----:B------:R1:W5:Y:S01]  /*146c0*/  LDL.LU R0, [R1+0x20] ;  /* 0x0000200001007983 */ /* 0x0003620000300800 */
[----:B------:R1:W-:Y:S02]  /*146d0*/  SYNCS.ARRIVE.TRANS64.A1T0 RZ, [R30+URZ+0x32430], RZ ;  /* 0x032430ff1eff79a7 */ /* 0x0003e4000810003f */
[----:B------:R-:W-:Y:S05]  /*146e0*/  WARPSYNC.ALL ;  /* 0x0000000000007948 */ /* 0x000fea0003800000 */
[----:B------:R-:W-:Y:S01]  /*146f0*/  ULDC.64 UR4, c[0x0][0xaf8] ;  /* 0x0002be0000047ab9 */ /* 0x000fe20000000a00 */
[----:B------:R-:W-:Y:S01]  /*14700*/  BSSY B6, `(.L_x_1600) ;  /* 0x000001d000067945 */ /* 0x000fe20003800000 */
[----:B------:R-:W-:Y:S01]  /*14710*/  BAR.SYNC.DEFER_BLOCKING 0x8, 0x180 ;  /* 0x0206000000007b1d */ /* 0x000fe20000010000 */
[----:B------:R-:W-:-:S04]  /*14720*/  ISETP.NE.U32.AND P0, PT, RZ, UR4, PT ;  /* 0x00000004ff007c0c */ /* 0x000fc8000bf05070 */
[----:B------:R-:W-:-:S04]  /*14730*/  ISETP.NE.AND.EX P0, PT, RZ, UR5, PT, P0 ;  /* 0x00000005ff007c0c */ /* 0x000fc8000bf05300 */
[----:B0-----:R-:W-:-:S05]  /*14740*/  SEL R3, R36, RZ, !P0 ;  /* 0x000000ff24037207 */ /* 0x001fca0004000000 */
[----:B------:R0:W-:Y:S01]  /*14750*/  STL [R1+0x10], R3 ;  /* 0x0000100301007387 */ /* 0x0001e20000100800 */
[----:B-----5:R-:W-:Y:S01]  /*14760*/  SEL R2, R0, RZ, !P0 ;  /* 0x000000ff00027207 */ /* 0x020fe20004000000 */
[----:B------:R-:W-:-:S04]  /*14770*/  VIADD R0, R23, 0x18400 ;  /* 0x0001840017007836 */ /* 0x000fc80000000000 */
[----:B------:R0:W-:Y:S01]  /*14780*/  STL [R1+0x3c], R2 ;  /* 0x00003c0201007387 */ /* 0x0001e20000100800 */
        /* <DEDUP_REMOVED lines=20> */
.L_x_1601:
[----:B------:R-:W-:Y:S05]  /*148d0*/  BSYNC B6 ;  /* 0x0000000000067941 */ /* 0x000fea0003800000 */
.L_x_1600:
[----:B0-----:R-:W2:Y:S01]  /*148e0*/  LDL R0, [R1+0x34] ;  /* 0x0000340001007983 */ /* 0x001ea20000100800 */
[----:B------:R-:W0:Y:S03]  /*148f0*/  LDC R6, c[0x0][0x448] ;  /* 0x00011200ff067b82 */ /* 0x000e260000000800 */
[----:B------:R-:W3:Y:S04]  /*14900*/  LDL R21, [R1+0x3c] ;  /* 0x00003c0001157983 */ /* 0x000ee80000100800 */
[----:B------:R-:W4:Y:S01]  /*14910*/  LDL R20, [R1+0x10] ;  /* 0x0000100001147983 */ /* 0x000f220000100800 */
[----:B------:R-:W1:Y:S01]  /*14920*/  S2R R2, SR_TID.X ;  /* 0x0000000000027919 */ /* 0x000e620000002100 */
[----:B------:R-:W-:Y:S01]  /*14930*/  SHF.L.U32 R17, R17, 0x7, RZ ;  /* 0x0000000711117819 */ /* 0x000fe200000006ff */
[----:B------:R-:W-:Y:S01]  /*14940*/  ULDC.64 UR4, c[0x0][0x298] ;  /* 0x0000a60000047ab9 */ /* 0x000fe20000000a00 */
[----:B------:R0:W5:Y:S02]  /*14950*/  LDL R9, [R1+0x18] ;  /* 0x0000180001097983 */ /* 0x0001640000100800 */
[----:B0-----:R-:W-:-:S13]  /*14960*/  ISETP.NE.AND P0, PT, R6, 0x1, PT ;  /* 0x000000010600780c */ /* 0x001fda0003f05270 */
[----:B------:R-:W0:Y:S01]  /*14970*/  @P0 LDC R3, c[0x0][0x450] ;  /* 0x00011400ff030b82 */ /* 0x000e220000000800 */
[----:B-1----:R-:W-:-:S04]  /*14980*/  LOP3.LUT R2, R2, 0x7f, RZ, 0xc0, !PT ;  /* 0x0000007f02027812 */ /* 0x002fc800078ec0ff */
[----:B------:R-:W-:Y:S01]  /*14990*/  SHF.R.U32.HI R2, RZ, 0x3, R2 ;  /* 0x00000003ff027819 */ /* 0x000fe20000011602 */
[----:B------:R-:W1:Y:S02]  /*149a0*/  S2R R5, SR_TID.X ;  /* 0x0000000000057919 */ /* 0x000e640000002100 */
[----:B-1----:R-:W-:-:S04]  /*149b0*/  SHF.L.U32 R7, R5, 0x3, RZ ;  /* 0x0000000305077819 */ /* 0x002fc800000006ff */
[----:B------:R-:W-:Y:S01]  /*149c0*/  LOP3.LUT R7, R7, 0x38, RZ, 0xc0, !PT ;  /* 0x0000003807077812 */ /* 0x000fe200078ec0ff */
[----:B--2---:R-:W-:Y:S02]  /*149d0*/  IMAD.MOV.U32 R4, RZ, RZ, R0 ;  /* 0x000000ffff047224 */ /* 0x004fe400078e0000 */
[----:B------:R-:W1:Y:S02]  /*149e0*/  S2R R0, SR_TID.X ;  /* 0x0000000000007919 */ /* 0x000e640000002100 */
[----:B-1----:R-:W-:-:S05]  /*149f0*/  IMAD.SHL.U32 R0, R0, 0x10, RZ ;  /* 0x0000001000007824 */ /* 0x002fca00078e00ff */
[----:B------:R-:W-:Y:S02]  /*14a00*/  LOP3.LUT R0, R2, 0x70, R0, 0xf8, !PT ;  /* 0x0000007002007812 */ /* 0x000fe400078ef800 */
[----:B------:R-:W1:Y:S02]  /*14a10*/  @P0 LDC R2, c[0x0][0x44c] ;  /* 0x00011300ff020b82 */ /* 0x000e640000000800 */
[----:B------:R-:W-:Y:S01]  /*14a20*/  LOP3.LUT R36, R0, R17, RZ, 0xfc, !PT ;  /* 0x0000001100247212 */ /* 0x000fe200078efcff */
[----:B------:R-:W-:-:S04]  /*14a30*/  IMAD R4, R4, UR4, RZ ;  /* 0x0000000404047c24 */ /* 0x000fc8000f8e02ff */
[----:B------:R-:W-:Y:S02]  /*14a40*/  IMAD.MOV.U32 R0, RZ, RZ, R36 ;  /* 0x000000ffff007224 */ /* 0x000fe400078e0024 */
[----:B------:R-:W-:Y:S02]  /*14a50*/  IMAD R4, R37, UR5, R4 ;  /* 0x0000000525047c24 */ /* 0x000fe4000f8e0204 */
[----:B-1----:R-:W-:-:S05]  /*14a60*/  @P0 IMAD.HI.U32 R2, R36, R2, RZ ;  /* 0x0000000224020227 */ /* 0x002fca00078e00ff */
[----:B0-----:R-:W-:Y:S01]  /*14a70*/  @P0 SHF.R.U32.HI R0, RZ, R3, R2 ;  /* 0x00000003ff000219 */ /* 0x001fe20000011602 */
        /* <DEDUP_REMOVED lines=9> */
[----:B----4-:R-:W-:-:S04]  /*14b10*/  IMAD.WIDE.U32 R2, R20, UR4, R2 ;  /* 0x0000000414027c25 */ /* 0x010fc8000f8e0002 */
[----:B------:R-:W-:Y:S01]  /*14b20*/  IMAD R4, R20, UR5, R4 ;  /* 0x0000000514047c24 */ /* 0x000fe2000f8e0204 */
[----:B------:R-:W-:-:S03]  /*14b30*/  ULDC.64 UR4, c[0x0][0x2d0] ;  /* 0x0000b40000047ab9 */ /* 0x000fc60000000a00 */
[----:B------:R-:W-:Y:S01]  /*14b40*/  IMAD.IADD R3, R3, 0x1, R4 ;  /* 0x0000000103037824 */ /* 0x000fe200078e0204 */
[----:B------:R-:W-:-:S05]  /*14b50*/  SHF.R.S32.HI R4, RZ, 0x1f, R0 ;  /* 0x0000001fff047819 */ /* 0x000fca0000011400 */
[----:B------:R-:W-:Y:S02]  /*14b60*/  IMAD R4, R4, UR4, RZ ;  /* 0x0000000404047c24 */ /* 0x000fe4000f8e02ff */
[----:B------:R-:W-:-:S04]  /*14b70*/  IMAD.WIDE.U32 R2, R0, UR4, R2 ;  /* 0x0000000400027c25 */ /* 0x000fc8000f8e0002 */
[----:B------:R-:W-:Y:S01]  /*14b80*/  IMAD R4, R0, UR5, R4 ;  /* 0x0000000500047c24 */ /* 0x000fe2000f8e0204 */
[----:B------:R-:W-:Y:S01]  /*14b90*/  ULDC.64 UR4, c[0x0][0x2c8] ;  /* 0x0000b20000047ab9 */ /* 0x000fe20000000a00 */
[----:B------:R-:W-:-:S04]  /*14ba0*/  IMAD.MOV R0, RZ, RZ, -R0 ;  /* 0x000000ffff007224 */ /* 0x000fc800078e0a00 */
[----:B------:R-:W-:Y:S02]  /*14bb0*/  IMAD R0, R6, R0, R36 ;  /* 0x0000000006007224 */ /* 0x000fe400078e0224 */
[----:B------:R-:W-:-:S03]  /*14bc0*/  IMAD.IADD R3, R3, 0x1, R4 ;  /* 0x0000000103037824 */ /* 0x000fc600078e0204 */
[----:B------:R-:W-:Y:S01]  /*14bd0*/  SHF.R.S32.HI R4, RZ, 0x1f, R0 ;  /* 0x0000001fff047819 */ /* 0x000fe20000011400 */
[----:B------:R-:W-:-:S04]  /*14be0*/  IMAD.WIDE.U32 R2, R0, UR4, R2 ;  /* 0x0000000400027c25 */ /* 0x000fc8000f8e0002 */
[----:B------:R-:W-:-:S04]  /*14bf0*/  IMAD R4, R4, UR4, RZ ;  /* 0x0000000404047c24 */ /* 0x000fc8000f8e02ff */
        /* <DEDUP_REMOVED lines=14> */
[----:B------:R-:W1:Y:S03]  /*14ce0*/  SHFL.IDX PT, R4, R3, RZ, 0x181f ;  /* 0x00181fff03047589 */ /* 0x000e6600000e0000 */
[C---:B------:R-:W-:Y:S01]  /*14cf0*/  VIADD R6, R17.reuse, 0x10 ;  /* 0x0000001011067836 */ /* 0x040fe20000000000 */
[C---:B------:R-:W-:Y:S01]  /*14d00*/  ISETP.GE.AND P0, PT, R17.reuse, R2, PT ;  /* 0x000000021100720c */ /* 0x040fe20003f06270 */
[----:B------:R-:W-:-:S03]  /*14d10*/  VIADD R8, R17, 0x30 ;  /* 0x0000003011087836 */ /* 0x000fc60000000000 */
[----:B------:R2:W-:Y:S09]  /*14d20*/  STL [R1+0x20], R6 ;  /* 0x0000200601007387 */ /* 0x0005f20000100800 */
        /* <DEDUP_REMOVED lines=8> */
[----:B--2---:R-:W-:-:S05]  /*14db0*/  VIADD R6, R17, 0x20 ;  /* 0x0000002011067836 */ /* 0x004fca0000000000 */
[----:B------:R-:W-:Y:S04]  /*14dc0*/  STL [R1+0x24], R6 ;  /* 0x0000240601007387 */ /* 0x000fe80000100800 */
[----:B------:R-:W-:Y:S04]  /*14dd0*/  STL [R1+0x28], R8 ;  /* 0x0000280801007387 */ /* 0x000fe80000100800 */
[----:B0-----:R-:W0:Y:S04]  /*14de0*/  SHFL.IDX PT, R5, R0, 0x1, 0x181f ;  /* 0x00381f0000057f89 */ /* 0x001e2800000e0000 */
[----:B------:R-:W1:Y:S01]  /*14df0*/  SHFL.IDX PT, R4, R3, 0x1, 0x181f ;  /* 0x00381f0003047f89 */ /* 0x000e6200000e0000 */
[----:B0-----:R-:W-:-:S05]  /*14e00*/  @!P0 LEA R5, P2, R7, R5, 0x1 ;  /* 0x0000000507058211 */ /* 0x001fca00078408ff */
[----:B-1----:R-:W-:-:S05]  /*14e10*/  @!P0 IMAD.X R4, RZ, RZ, R4, P2 ;  /* 0x000000ffff048224 */ /* 0x002fca00010e0604 */
[----:B------:R-:W-:-:S04]  /*14e20*/  @!P0 LOP3.LUT R5, R5, R4, RZ, 0x3c, !PT ;  /* 0x0000000405058212 */ /* 0x000fc800078e3cff */
[----:B------:R-:W-:-:S04]  /*14e30*/  @!P0 LOP3.LUT R4, R5, R4, RZ, 0x3c, !PT ;  /* 0x0000000405048212 */ /* 0x000fc800078e3cff */
[----:B------:R-:W-:-:S05]  /*14e40*/  @!P0 LOP3.LUT R5, R5, R4, RZ, 0x3c, !PT ;  /* 0x0000000405058212 */ /* 0x000fca00078e3cff */
[----:B------:R0:W-:Y:S01]  /*14e50*/  @!P0 LDGSTS.E.BYPASS.LTC128B.128 [R26+0x18c00], desc[UR60][R4.64], !P1 ;  /* 0x18c00000041a8fae */ /* 0x0001e2000c901d7c */
[----:B------:R-:W-:-:S03]  /*14e60*/  ISETP.GE.AND P0, PT, R6, R2, PT ;  /* 0x000000020600720c */ /* 0x000fc60003f06270 */
[----:B------:R-:W-:Y:S04]  /*14e70*/  SHFL.IDX PT, R6, R3, 0x3, 0x181f ;  /* 0x00781f0003067f89 */ /* 0x000fe800000e0000 */
[----:B0-----:R-:W0:Y:S04]  /*14e80*/  SHFL.IDX PT, R5, R0, 0x2, 0x181f ;  /* 0x00581f0000057f89 */ /* 0x001e2800000e0000 */
[----:B------:R-:W1:Y:S02]  /*14e90*/  SHFL.IDX PT, R4, R3, 0x2, 0x181f ;  /* 0x00581f0003047f89 */ /* 0x000e6400000e0000 */
[----:B0-----:R-:W-:-:S05]  /*14ea0*/  @!P0 LEA R5, P2, R7, R5, 0x1 ;  /* 0x0000000507058211 */ /* 0x001fca00078408ff */
[----:B-1----:R-:W-:-:S05]  /*14eb0*/  @!P0 IMAD.X R4, RZ, RZ, R4, P2 ;  /* 0x000000ffff048224 */ /* 0x002fca00010e0604 */
[----:B------:R-:W-:-:S04]  /*14ec0*/  @!P0 LOP3.LUT R5, R5, R4, RZ, 0x3c, !PT ;  /* 0x0000000405058212 */ /* 0x000fc800078e3cff */
[----:B------:R-:W-:-:S04]  /*14ed0*/  @!P0 LOP3.LUT R4, R5, R4, RZ, 0x3c, !PT ;  /* 0x0000000405048212 */ /* 0x000fc800078e3cff */
[----:B------:R-:W-:-:S05]  /*14ee0*/  @!P0 LOP3.LUT R5, R5, R4, RZ, 0x3c, !PT ;  /* 0x0000000405058212 */ /* 0x000fca00078e3cff */
[----:B------:R0:W-:Y:S01]  /*14ef0*/  @!P0 LDGSTS.E.BYPASS.LTC128B.128 [R26+0x19400], desc[UR60][R4.64], !P1 ;  /* 0x19400000041a8fae */ /* 0x0001e2000c901d7c */
[----:B------:R-:W-:Y:S01]  /*14f00*/  ISETP.GE.AND P0, PT, R8, R2, PT ;  /* 0x000000020800720c */ /* 0x000fe20003f06270 */
[----:B------:R-:W-:-:S05]  /*14f10*/  VIADD R8, R17, 0x40 ;  /* 0x0000004011087836 */ /* 0x000fca0000000000 */
[----:B------:R-:W-:Y:S04]  /*14f20*/  STL [R1+0x2c], R8 ;  /* 0x00002c0801007387 */ /* 0x000fe80000100800 */
[----:B0-----:R-:W0:Y:S03]  /*14f30*/  SHFL.IDX PT, R4, R0, 0x3, 0x181f ;  /* 0x00781f0000047f89 */ /* 0x001e2600000e0000 */
[----:B0-----:R-:W-:-:S04]  /*14f40*/  @!P0 LEA R5, P2, R7, R4, 0x1 ;  /* 0x0000000407058211 */ /* 0x001fc800078408ff */
[----:B------:R-:W-:Y:S02]  /*14f50*/  @!P0 IADD3.X R4, RZ, R6, RZ, P2, !PT ;  /* 0x00000006ff048210 */ /* 0x000fe400017fe4ff */
[----:B------:R-:W-:Y:S02]  /*14f60*/  SHFL.IDX PT, R6, R3, 0x4, 0x181f ;  /* 0x00981f0003067f89 */ /* 0x000fe400000e0000 */
        /* <DEDUP_REMOVED lines=8> */
[----:B0-----:R-:W-:-:S05]  /*14ff0*/  @!P0 LEA R5, P2, R7, R4, 0x1 ;  /* 0x0000000407058211 */ /* 0x001fca00078408ff */
[----:B------:R-:W-:Y:S02]  /*15000*/  @!P0 IMAD.X R4, RZ, RZ, R6, P2 ;  /* 0x000000ffff048224 */ /* 0x000fe400010e0606 */
[----:B------:R-:W-:Y:S03]  /*15010*/  SHFL.IDX PT, R6, R3, 0x5, 0x181f ;  /* 0x00b81f0003067f89 */ /* 0x000fe600000e0000 */
        /* <DEDUP_REMOVED lines=11> */
[-C--:B------:R-:W-:Y:S01]  /*150d0*/  @!P0 LOP3.LUT R5, R5, R4.reuse, RZ, 0x3c, !PT ;  /* 0x0000000405058212 */ /* 0x080fe200078e3cff */
[----:B------:R-:W-:Y:S03]  /*150e0*/  SHFL.IDX PT, R3, R3, 0x7, 0x181f ;  /* 0x00f81f0003037f89 */ /* 0x000fe600000e0000 */
[----:B------:R-:W-:-:S04]  /*150f0*/  @!P0 LOP3.LUT R4, R5, R4, RZ, 0x3c, !PT ;  /* 0x0000000405048212 */ /* 0x000fc800078e3cff */
[----:B------:R-:W-:-:S05]  /*15100*/  @!P0 LOP3.LUT R5, R5, R4, RZ, 0x3c, !PT ;  /* 0x0000000405058212 */ /* 0x000fca00078e3cff */
[----:B------:R0:W-:Y:S01]  /*15110*/  @!P0 LDGSTS.E.BYPASS.LTC128B.128 [R26+0x1ac00], desc[UR60][R4.64], !P1 ;  /* 0x1ac00000041a8fae */ /* 0x0001e2000c901d7c */
[----:B------:R-:W-:-:S03]  /*15120*/  ISETP.GE.AND P0, PT, R8, R2, PT ;  /* 0x000000020800720c */ /* 0x000fc60003f06270 */
[----:B0-----:R-:W0:Y:S04]  /*15130*/  SHFL.IDX PT, R4, R0, 0x6, 0x181f ;  /* 0x00d81f0000047f89 */ /* 0x001e2800000e0000 */
[----:B------:R-:W1:Y:S06]  /*15140*/  SHFL.IDX PT, R0, R0, 0x7, 0x181f ;  /* 0x00f81f0000007f89 */ /* 0x000e6c00000e0000 */
[----:B0-----:R-:W-:-:S05]  /*15150*/  @!P0 LEA R5, P2, R7, R4, 0x1 ;  /* 0x0000000407058211 */ /* 0x001fca00078408ff */
[----:B------:R-:W-:-:S05]  /*15160*/  @!P0 IMAD.X R4, RZ, RZ, R6, P2 ;  /* 0x000000ffff048224 */ /* 0x000fca00010e0606 */
[----:B------:R-:W-:-:S04]  /*15170*/  @!P0 LOP3.LUT R5, R5, R4, RZ, 0x3c, !PT ;  /* 0x0000000405058212 */ /* 0x000fc800078e3cff */
[----:B------:R-:W-:-:S04]  /*15180*/  @!P0 LOP3.LUT R4, R5, R4, RZ, 0x3c, !PT ;  /* 0x0000000405048212 */ /* 0x000fc800078e3cff */
[----:B------:R-:W-:-:S05]  /*15190*/  @!P0 LOP3.LUT R5, R5, R4, RZ, 0x3c, !PT ;  /* 0x0000000405058212 */ /* 0x000fca00078e3cff */
[----:B-1----:R2:W-:Y:S02]  /*151a0*/  @!P0 LDGSTS.E.BYPASS.LTC128B.128 [R26+0x1b400], desc[UR60][R4.64], !P1 ;  /* 0x1b400000041a8fae */ /* 0x0025e4000c901d7c */
.L_x_1765:
[----:B0-2---:R-:W-:-:S05]  /*151b0*/  VIADD R4, R17, 0x70 ;  /* 0x0000007011047836 */ /* 0x005fca0000000000 */
[----:B------:R-:W-:Y:S01]  /*151c0*/  ISETP.GE.AND P0, PT, R4, R2, PT ;  /* 0x000000020400720c */ /* 0x000fe20003f06270 */
[----:B------:R0:W-:-:S12]  /*151d0*/  STL [R1+0x44], R4 ;  /* 0x0000440401007387 */ /* 0x0001d80000100800 */
[----:B------:R-:W-:-:S04]  /*151e0*/  @!P0 LEA R2, P2, R7, R0, 0x1 ;  /* 0x0000000007028211 */ /* 0x000fc800078408ff */
[----:B------:R-:W-:-:S05]  /*151f0*/  @!P0 IADD3.X R3, RZ, R3, RZ, P2, !PT ;  /* 0x00000003ff038210 */ /* 0x000fca00017fe4ff */
[----:B------:R-:W-:Y:S01]  /*15200*/  @!PT LDS RZ, [RZ] ;  /* 0x00000000fffff984 */ /* 0x000fe20000000800 */
[----:B------:R-:W-:Y:S01]  /*15210*/  @!PT LDS RZ, [RZ] ;  /* 0x00000000fffff984 */ /* 0x000fe20000000800 */
[----:B------:R-:W-:Y:S01]  /*15220*/  @!PT LDS RZ, [RZ] ;  /* 0x00000000fffff984 */ /* 0x000fe20000000800 */
[----:B------:R0:W-:Y:S01]  /*15230*/  @!P0 LDGSTS.E.BYPASS.LTC128B.128 [R26+0x1bc00], desc[UR60][R2.64], !P1 ;  /* 0x1bc00000021a8fae */ /* 0x0001e2000c901d7c */
[----:B------:R-:W-:Y:S01]  /*15240*/  PLOP3.LUT P0, PT, PT, PT, PT, 0x80, 0x0 ;  /* 0x000000000000781c */ /* 0x000fe20003f0f070 */
[----:B------:R-:W-:-:S12]  /*15250*/  NOP ;  /* 0x0000000000007918 */ /* 0x000fd80000000000 */
.L_x_1603:
        /* <DEDUP_REMOVED lines=28> */
.L_x_1605:
[----:B------:R-:W-:Y:S05]  /*15420*/  BSYNC B6 ;  /* 0x0000000000067941 */ /* 0x000fea0003800000 */
.L_x_1604:
[----:B0-----:R-:W2:Y:S01]  /*15430*/  LDL.LU R2, [R1+0x34] ;  /* 0x0000340001027983 */ /* 0x001ea20000300800 */
[----:B------:R-:W0:Y:S01]  /*15440*/  LDC R6, c[0x0][0x448] ;  /* 0x00011200ff067b82 */ /* 0x000e220000000800 */
[----:B------:R-:W-:Y:S02]  /*15450*/  ULDC.64 UR4, c[0x0][0x398] ;  /* 0x0000e60000047ab9 */ /* 0x000fe40000000a00 */
[----:B------:R-:W3:Y:S04]  /*15460*/  LDL.LU R21, [R1+0x3c] ;  /* 0x00003c0001157983 */ /* 0x000ee80000300800 */
[----:B------:R-:W4:Y:S01]  /*15470*/  LDL.LU R20, [R1+0x10] ;  /* 0x0000100001147983 */ /* 0x000f220000300800 */
[----:B------:R-:W-:Y:S01]  /*15480*/  IMAD.MOV.U32 R4, RZ, RZ, R36 ;  /* 0x000000ffff047224 */ /* 0x000fe200078e0024 */
[----:B------:R-:W1:Y:S01]  /*15490*/  S2R R8, SR_TID.X ;  /* 0x0000000000087919 */ /* 0x000e620000002100 */
[----:B0-----:R-:W-:-:S13]  /*154a0*/  ISETP.NE.AND P0, PT, R6, 0x1, PT ;  /* 0x000000010600780c */ /* 0x001fda0003f05270 */
[----:B------:R-:W0:Y:S01]  /*154b0*/  @P0 LDC R5, c[0x0][0x450] ;  /* 0x00011400ff050b82 */ /* 0x000e220000000800 */
[----:B-1----:R-:W-:-:S05]  /*154c0*/  IMAD.SHL.U32 R7, R8, 0x8, RZ ;  /* 0x0000000808077824 */ /* 0x002fca00078e00ff */
[----:B------:R-:W-:Y:S01]  /*154d0*/  LOP3.LUT R7, R7, 0x38, RZ, 0xc0, !PT ;  /* 0x0000003807077812 */ /* 0x000fe200078ec0ff */
[----:B--2---:R-:W-:Y:S02]  /*154e0*/  IMAD R0, R2, UR4, RZ ;  /* 0x0000000402007c24 */ /* 0x004fe4000f8e02ff */
[----:B------:R-:W-:-:S04]  /*154f0*/  IMAD.WIDE.U32 R2, R37, UR4, RZ ;  /* 0x0000000425027c25 */ /* 0x000fc8000f8e00ff */
        /* <DEDUP_REMOVED lines=11> */
[----:B------:R-:W-:Y:S01]  /*155b0*/  ULDC.64 UR4, c[0x0][0x3d0] ;  /* 0x0000f40000047ab9 */ /* 0x000fe20000000a00 */
[----:B------:R-:W-:Y:S02]  /*155c0*/  IMAD.SHL.U32 R20, R8, 0x8, RZ ;  /* 0x0000000808147824 */ /* 0x000fe400078e00ff */
[----:B------:R-:W-:Y:S02]  /*155d0*/  IMAD.IADD R3, R3, 0x1, R0 ;  /* 0x0000000103037824 */ /* 0x000fe400078e0200 */
[----:B------:R-:W1:Y:S01]  /*155e0*/  @P0 LDC R0, c[0x0][0x44c] ;  /* 0x00011300ff000b82 */ /* 0x000e620000000800 */
[----:B------:R-:W-:-:S04]  /*155f0*/  LOP3.LUT R20, R20, 0x38, RZ, 0xc0, !PT ;  /* 0x0000003814147812 */ /* 0x000fc800078ec0ff */
[C---:B------:R-:W-:Y:S02]  /*15600*/  LOP3.LUT R10, R20.reuse, 0x40, RZ, 0xfc, !PT ;  /* 0x00000040140a7812 */ /* 0x040fe400078efcff */
[C---:B------:R-:W-:Y:S02]  /*15610*/  LOP3.LUT R9, R20.reuse, 0x80, RZ, 0xfc, !PT ;  /* 0x0000008014097812 */ /* 0x040fe400078efcff */
[----:B------:R-:W-:Y:S01]  /*15620*/  LOP3.LUT R8, R20, 0xc0, RZ, 0xfc, !PT ;  /* 0x000000c014087812 */ /* 0x000fe200078efcff */
[----:B-1----:R-:W-:-:S05]  /*15630*/  @P0 IMAD.HI.U32 R0, R36, R0, RZ ;  /* 0x0000000024000227 */ /* 0x002fca00078e00ff */
[----:B0-----:R-:W-:-:S04]  /*15640*/  @P0 SHF.R.U32.HI R4, RZ, R5, R0 ;  /* 0x00000005ff040219 */ /* 0x001fc80000011600 */
[--C-:B------:R-:W-:Y:S01]  /*15650*/  SHF.R.S32.HI R5, RZ, 0x1f, R4.reuse ;  /* 0x0000001fff057819 */ /* 0x100fe20000011404 */
[----:B------:R-:W-:Y:S02]  /*15660*/  IMAD.MOV R0, RZ, RZ, -R4 ;  /* 0x000000ffff007224 */ /* 0x000fe400078e0a04 */
[----:B------:R-:W-:-:S04]  /*15670*/  IMAD.WIDE.U32 R2, R4, UR4, R2 ;  /* 0x0000000404027c25 */ /* 0x000fc8000f8e0002 */
[----:B------:R-:W-:Y:S02]  /*15680*/  IMAD R5, R5, UR4, RZ ;  /* 0x0000000405057c24 */ /* 0x000fe4000f8e02ff */
[----:B------:R-:W-:Y:S02]  /*15690*/  IMAD R0, R6, R0, R36 ;  /* 0x0000000006007224 */ /* 0x000fe400078e0224 */
[----:B------:R-:W-:Y:S01]  /*156a0*/  IMAD R5, R4, UR5, R5 ;  /* 0x0000000504057c24 */ /* 0x000fe2000f8e0205 */
[----:B------:R-:W-:Y:S02]  /*156b0*/  ULDC.64 UR4, c[0x0][0x3c8] ;  /* 0x0000f20000047ab9 */ /* 0x000fe40000000a00 */
[----:B------:R-:W-:Y:S02]  /*156c0*/  SHF.R.S32.HI R4, RZ, 0x1f, R0 ;  /* 0x0000001fff047819 */ /* 0x000fe40000011400 */
[----:B------:R-:W-:-:S03]  /*156d0*/  IADD3 R3, R3, R5, RZ ;  /* 0x0000000503037210 */ /* 0x000fc60007ffe0ff */
[----:B------:R-:W-:Y:S02]  /*156e0*/  IMAD R4, R4, UR4, RZ ;  /* 0x0000000404047c24 */ /* 0x000fe4000f8e02ff */
[----:B------:R-:W-:-:S04]  /*156f0*/  IMAD.WIDE.U32 R2, R0, UR4, R2 ;  /* 0x0000000400027c25 */ /* 0x000fc8000f8e0002 */
[----:B------:R-:W-:Y:S01]  /*15700*/  IMAD R0, R0, UR5, R4 ;  /* 0x0000000500007c24 */ /* 0x000fe2000f8e0204 */
[----:B------:R-:W-:Y:S02]  /*15710*/  ULDC.64 UR4, c[0x0][0x390] ;  /* 0x0000e40000047ab9 */ /* 0x000fe40000000a00 */
[C---:B------:R-:W-:Y:S01]  /*15720*/  LEA R4, P0, R2.reuse, UR4, 0x1 ;  /* 0x0000000402047c11 */ /* 0x040fe2000f8008ff */
[----:B------:R-:W-:Y:S01]  /*15730*/  IMAD.IADD R0, R3, 0x1, R0 ;  /* 0x0000000103007824 */ /* 0x000fe200078e0200 */
[----:B------:R-:W-:Y:S02]  /*15740*/  ULDC UR4, c[0x0][0x3b8] ;  /* 0x0000ee0000047ab9 */ /* 0x000fe40000000800 */
[----:B------:R-:W-:Y:S02]  /*15750*/  ISETP.GE.AND P4, PT, R7, UR4, PT ;  /* 0x0000000407007c0c */ /* 0x000fe4000bf86270 */
[----:B------:R-:W-:Y:S01]  /*15760*/  LEA.HI.X R0, R2, UR5, R0, 0x1, P0 ;  /* 0x0000000502007c11 */ /* 0x000fe200080f0c00 */
[----:B------:R-:W-:Y:S01]  /*15770*/  UMOV UR5, 0xffffffff ;  /* 0xffffffff00057882 */ /* 0x000fe20000000000 */
[----:B------:R-:W-:-:S02]  /*15780*/  ISETP.GE.AND P3, PT, R10, UR4, PT ;  /* 0x000000040a007c0c */ /* 0x000fc4000bf66270 */
[----:B------:R-:W-:Y:S02]  /*15790*/  ISETP.GE.AND P2, PT, R9, UR4, PT ;  /* 0x0000000409007c0c */ /* 0x000fe4000bf46270 */
[----:B------:R-:W-:Y:S01]  /*157a0*/  ISETP.GE.AND P1, PT, R8, UR4, PT ;  /* 0x0000000408007c0c */ /* 0x000fe2000bf26270 */
[----:B------:R-:W-:-:S12]  /*157b0*/  BRA.DIV UR5, `(.L_x_1606) ;  /* 0x0000005605c47947 */ /* 0x000fd8000b800000 */
[----:B------:R-:W2:Y:S04]  /*157c0*/  LDL.LU R3, [R1+0x28] ;  /* 0x0000280001037983 */ /* 0x000ea80000300800 */
[----:B------:R-:W3:Y:S04]  /*157d0*/  LDL.LU R10, [R1+0x20] ;  /* 0x00002000010a7983 */ /* 0x000ee80000300800 */
[----:B------:R-:W4:Y:S04]  /*157e0*/  LDL.LU R9, [R1+0x2c] ;  /* 0x00002c0001097983 */ /* 0x000f280000300800 */
[----:B------:R-:W5:Y:S04]  /*157f0*/  LDL.LU R8, [R1+0x24] ;  /* 0x0000240001087983 */ /* 0x000f680000300800 */
[----:B------:R-:W2:Y:S04]  /*15800*/  LDL.LU R11, [R1+0x18] ;  /* 0x00001800010b7983 */ /* 0x000ea80000300800 */
[----:B------:R-:W-:Y:S01]  /*15810*/  SHFL.IDX PT, R2, R0, RZ, 0x181f ;  /* 0x00181fff00027589 */ /* 0x000fe200000e0000 */
[----:B--2---:R-:W-:-:S02]  /*15820*/  IMAD R5, R11, R6, RZ ;  /* 0x000000060b057224 */ /* 0x004fc400078e02ff */
[----:B------:R-:W-:Y:S01]  /*15830*/  IMAD.MOV.U32 R11, RZ, RZ, R3 ;  /* 0x000000ffff0b7224 */ /* 0x000fe200078e0003 */
[----:B------:R-:W-:Y:S02]  /*15840*/  SHFL.IDX PT, R6, R0, 0x1, 0x181f ;  /* 0x00381f0000067f89 */ /* 0x000fe400000e0000 */
[----:B------:R-:W-:Y:S02]  /*15850*/  ISETP.GE.AND P0, PT, R17, R5, PT ;  /* 0x000000051100720c */ /* 0x000fe40003f06270 */
[----:B------:R-:W0:Y:S11]  /*15860*/  SHFL.IDX PT, R3, R4, RZ, 0x181f ;  /* 0x00181fff04037589 */ /* 0x000e3600000e0000 */
[----:B0-----:R-:W-:-:S05]  /*15870*/  @!P0 LEA R3, P6, R7, R3, 0x1 ;  /* 0x0000000307038211 */ /* 0x001fca00078c08ff */
[----:B------:R-:W-:-:S05]  /*15880*/  @!P0 IMAD.X R2, RZ, RZ, R2, P6 ;  /* 0x000000ffff028224 */ /* 0x000fca00030e0602 */
[----:B------:R-:W-:-:S04]  /*15890*/  @!P0 LOP3.LUT R3, R3, R2, RZ, 0x3c, !PT ;  /* 0x0000000203038212 */ /* 0x000fc800078e3cff */
[----:B------:R-:W-:-:S04]  /*158a0*/  @!P0 LOP3.LUT R2, R3, R2, RZ, 0x3c, !PT ;  /* 0x0000000203028212 */ /* 0x000fc800078e3cff */
[----:B------:R-:W-:-:S05]  /*158b0*/  @!P0 LOP3.LUT R3, R3, R2, RZ, 0x3c, !PT ;  /* 0x0000000203038212 */ /* 0x000fca00078e3cff */
[----:B------:R-:W-:Y:S04]  /*158c0*/  @!P0 LDGSTS.E.BYPASS.LTC128B.128 [R26+0x22400], desc[UR60][R2.64], !P4 ;  /* 0x22400000021a8fae */ /* 0x000fe8000e101d7c */
[----:B------:R-:W-:Y:S04]  /*158d0*/  @!P0 LDGSTS.E.BYPASS.LTC128B.128 [R26+0x26400], desc[UR60][R2.64+0x80], !P3 ;  /* 0x26400080021a8fae */ /* 0x000fe8000d901d7c */
[----:B------:R-:W-:Y:S04]  /*158e0*/  @!P0 LDGSTS.E.BYPASS.LTC128B.128 [R26+0x2a400], desc[UR60][R2.64+0x100], !P2 ;  /* 0x2a400100021a8fae */ /* 0x000fe8000d101d7c */
[----:B------:R0:W-:Y:S01]  /*158f0*/  @!P0 LDGSTS.E.BYPASS.LTC128B.128 [R26+0x2e400], desc[UR60][R2.64+0x180], !P1 ;  /* 0x2e400180021a8fae */ /* 0x0001e2000c901d7c */
[----:B---3--:R-:W-:Y:S01]  /*15900*/  ISETP.GE.AND P0, PT, R10, R5, PT ;  /* 0x000000050a00720c */ /* 0x008fe20003f06270 */
[----:B----4-:R-:W-:-:S02]  /*15910*/  IMAD.MOV.U32 R10, RZ, RZ, R9 ;  /* 0x000000ffff0a7224 */ /* 0x010fc400078e0009 */
[----:B------:R-:W2:Y:S04]  /*15920*/  LDL.LU R9, [R1+0x30] ;  /* 0x0000300001097983 */ /* 0x000ea80000300800 */
[----:B0-----:R-:W0:Y:S06]  /*15930*/  SHFL.IDX PT, R2, R4, 0x1, 0x181f ;  /* 0x00381f0004027f89 */ /* 0x001e2c00000e0000 */
[----:B0-----:R-:W-:-:S05]  /*15940*/  @!P0 LEA R2, P6, R7, R2, 0x1 ;  /* 0x0000000207028211 */ /* 0x001fca00078c08ff */
[----:B------:R-:W-:Y:S02]  /*15950*/  @!P0 IMAD.X R3, RZ, RZ, R6, P6 ;  /* 0x000000ffff038224 */ /* 0x000fe400030e0606 */
[----:B------:R-:W-:Y:S04]  /*15960*/  SHFL.IDX PT, R6, R0, 0x2, 0x181f ;  /* 0x00581f0000067f89 */ /* 0x000fe800000e0000 */
[----:B------:R-:W-:Y:S04]  /*15970*/  @!P0 LDGSTS.E.BYPASS.LTC128B.128 [R26+0x22c00], desc[UR60][R2.64], !P4 ;  /* 0x22c00000021a8fae */ /* 0x000fe8000e101d7c */
[----:B------:R-:W-:Y:S04]  /*15980*/  @!P0 LDGSTS.E.BYPASS.LTC128B.128 [R26+0x26c00], desc[UR60][R2.64+0x80], !P3 ;  /* 0x26c00080021a8fae */ /* 0x000fe8000d901d7c */
[----:B------:R-:W-:Y:S04]  /*15990*/  @!P0 LDGSTS.E.BYPASS.LTC128B.128 [R26+0x2ac00], desc[UR60][R2.64+0x100], !P2 ;  /* 0x2ac00100021a8fae */ /* 0x000fe8000d101d7c */
[----:B------:R0:W-:Y:S01]  /*159a0*/  @!P0 LDGSTS.E.BYPASS.LTC128B.128 [R26+0x2ec00], desc[UR60][R2.64+0x180], !P1 ;  /* 0x2ec00180021a8fae */ /* 0x0001e2000c901d7c */
[----:B-----5:R-:W-:-:S03]  /*159b0*/  ISETP.GE.AND P0, PT, R8, R5, PT ;  /* 0x000000050800720c */ /* 0x020fc60003f06270 */
[----:B------:R-:W3:Y:S04]  /*159c0*/  LDL.LU R8, [R1+0x38] ;  /* 0x0000380001087983 */ /* 0x000ee80000300800 */
[----:B0-----:R-:W0:Y:S06]  /*159d0*/  SHFL.IDX PT, R2, R4, 0x2, 0x181f ;  /* 0x00581f0004027f89 */ /* 0x001e2c00000e0000 */
[----:B0-----:R-:W-:-:S04]  /*159e0*/  @!P0 LEA R2, P6, R7, R2, 0x1 ;  /* 0x0000000207028211 */ /* 0x001fc800078c08ff */
[----:B------:R-:W-:-:S05]  /*159f0*/  @!P0 IADD3.X R3, RZ, R6, RZ, P6, !PT ;  /* 0x00000006ff038210 */ /* 0x000fca00037fe4ff */
[----:B------:R-:W-:Y:S04]  /*15a00*/  @!P0 LDGSTS.E.BYPASS.LTC128B.128 [R26+0x23400], desc[UR60][R2.64], !P4 ;  /* 0x23400000021a8fae */ /* 0x000fe8000e101d7c */
[----:B------:R-:W-:Y:S04]  /*15a10*/  @!P0 LDGSTS.E.BYPASS.LTC128B.128 [R26+0x27400], desc[UR60][R2.64+0x80], !P3 ;  /* 0x27400080021a8fae */ /* 0x000fe8000d901d7c */
[----:B------:R-:W-:Y:S04]  /*15a20*/  @!P0 LDGSTS.E.BYPASS.LTC128B.128 [R26+0x2b400], desc[UR60][R2.64+0x100], !P2 ;  /* 0x2b400100021a8fae */ /* 0x000fe8000d101d7c */
[----:B------:R0:W-:Y:S04]  /*15a30*/  @!P0 LDGSTS.E.BYPASS.LTC128B.128 [R26+0x2f400], desc[UR60][R2.64+0x180], !P1 ;  /* 0x2f400180021a8fae */ /* 0x0001e8000c901d7c */
[----:B------:R-:W-:Y:S04]  /*15a40*/  SHFL.IDX PT, R6, R0, 0x3, 0x181f ;  /* 0x00781f0000067f89 */ /* 0x000fe800000e0000 */
[----:B0-----:R-:W0:Y:S01]  /*15a50*/  SHFL.IDX PT, R2, R4, 0x3, 0x181f ;  /* 0x00781f0004027f89 */ /* 0x001e2200000e0000 */
[----:B------:R-:W-:-:S13]  /*15a60*/  ISETP.GE.AND P0, PT, R11, R5, PT ;  /* 0x000000050b00720c */ /* 0x000fda0003f06270 */
[----:B0-----:R-:W-:-:S05]  /*15a70*/  @!P0 LEA R2, P6, R7, R2, 0x1 ;  /* 0x0000000207028211 */ /* 0x001fca00078c08ff */
[----:B------:R-:W-:-:S05]  /*15a80*/  @!P0 IMAD.X R3, RZ, RZ, R6, P6 ;  /* 0x000000ffff038224 */ /* 0x000fca00030e0606 */
        /* <DEDUP_REMOVED lines=15> */
[----:B--2---:R-:W-:-:S13]  /*15b80*/  ISETP.GE.AND P0, PT, R9, R5, PT ;  /* 0x000000050900720c */ /* 0x004fda0003f06270 */
        /* <DEDUP_REMOVED lines=8> */
[----:B---3--:R-:W-:-:S13]  /*15c10*/  ISETP.GE.AND P0, PT, R8, R5, PT ;  /* 0x000000050800720c */ /* 0x008fda0003f06270 */
[----:B0-----:R-:W-:-:S05]  /*15c20*/  @!P0 LEA R2, P5, R7, R2, 0x1 ;  /* 0x0000000207028211 */ /* 0x001fca00078a08ff */
[----:B------:R-:W-:-:S05]  /*15c30*/  @!P0 IMAD.X R3, RZ, RZ, R6, P5 ;  /* 0x000000ffff038224 */ /* 0x000fca00028e0606 */
[----:B------:R-:W-:Y:S04]  /*15c40*/  @!P0 LDGSTS.E.BYPASS.LTC128B.128 [R26+0x25400], desc[UR60][R2.64], !P4 ;  /* 0x25400000021a8fae */ /* 0x000fe8000e101d7c */
[----:B------:R-:W-:Y:S04]  /*15c50*/  @!P0 LDGSTS.E.BYPASS.LTC128B.128 [R26+0x29400], desc[UR60][R2.64+0x80], !P3 ;  /* 0x29400080021a8fae */ /* 0x000fe8000d901d7c */
[----:B------:R-:W-:Y:S04]  /*15c60*/  @!P0 LDGSTS.E.BYPASS.LTC128B.128 [R26+0x2d400], desc[UR60][R2.64+0x100], !P2 ;  /* 0x2d400100021a8fae */ /* 0x000fe8000d101d7c */
[----:B------:R0:W-:Y:S04]  /*15c70*/  @!P0 LDGSTS.E.BYPASS.LTC128B.128 [R26+0x31400], desc[UR60][R2.64+0x180], !P1 ;  /* 0x31400180021a8fae */ /* 0x0001e8000c901d7c */
[----:B------:R1:W2:Y:S04]  /*15c80*/  SHFL.IDX PT, R6, R0, 0x7, 0x181f ;  /* 0x00f81f0000067f89 */ /* 0x0002a800000e0000 */
[----:B0-----:R1:W0:Y:S02]  /*15c90*/  SHFL.IDX PT, R2, R4, 0x7, 0x181f ;  /* 0x00f81f0004027f89 */ /* 0x00122400000e0000 */
.L_x_1783:
[----:B-1----:R-:W3:Y:S01]  /*15ca0*/  LDL.LU R0, [R1+0x44] ;  /* 0x0000440001007983 */ /* 0x002ee20000300800 */
[----:B------:R-:W-:Y:S01]  /*15cb0*/  BSSY B0, `(.L_x_1607) ;  /* 0x000000c000007945 */ /* 0x000fe20003800000 */
[----:B---3--:R-:W-:-:S13]  /*15cc0*/  ISETP.GE.AND P0, PT, R0, R5, PT ;  /* 0x000000050000720c */ /* 0x008fda0003f06270 */
[----:B------:R-:W-:Y:S05]  /*15cd0*/  @P0 BRA `(.L_x_1608) ;  /* 0x0000000000240947 */ /* 0x000fea0003800000 */
[----:B0-----:R-:W-:-:S05]  /*15ce0*/  LEA R2, P0, R7, R2, 0x1 ;  /* 0x0000000207027211 */ /* 0x001fca00078008ff */
[----:B--2---:R-:W-:-:S05]  /*15cf0*/  IMAD.X R3, RZ, RZ, R6, P0 ;  /* 0x000000ffff037224 */ /* 0x004fca00000e0606 */
[----:B------:R-:W-:Y:S01]  /*15d00*/  @!PT LDS RZ, [RZ] ;  /* 0x00000000fffff984 */ /* 0x000fe20000000800 */
[----:B------:R-:W-:Y:S01]  /*15d10*/  @!PT LDS RZ, [RZ] ;  /* 0x00000000fffff984 */ /* 0x000fe20000000800 */
[----:B------:R-:W-:Y:S01]  /*15d20*/  @!PT LDS RZ, [RZ] ;  /* 0x00000000fffff984 */ /* 0x000fe20000000800 */
[----:B------:R1:W-:Y:S04]  /*15d30*/  LDGSTS.E.BYPASS.LTC128B.128 [R26+0x25c00], desc[UR60][R2.64], !P4 ;  /* 0x25c00000021a7fae */ /* 0x0003e8000e101d7c */
[----:B------:R1:W-:Y:S04]  /*15d40*/  LDGSTS.E.BYPASS.LTC128B.128 [R26+0x29c00], desc[UR60][R2.64+0x80], !P3 ;  /* 0x29c00080021a7fae */ /* 0x0003e8000d901d7c */
[----:B------:R1:W-:Y:S04]  /*15d50*/  LDGSTS.E.BYPASS.LTC128B.128 [R26+0x2dc00], desc[UR60][R2.64+0x100], !P2 ;  /* 0x2dc00100021a7fae */ /* 0x0003e8000d101d7c */
[----:B------:R1:W-:Y:S02]  /*15d60*/  LDGSTS.E.BYPASS.LTC128B.128 [R26+0x31c00], desc[UR60][R2.64+0x180], !P1 ;  /* 0x31c00180021a7fae */ /* 0x0003e4000c901d7c */
.L_x_1608:
[----:B------:R-:W-:Y:S05]  /*15d70*/  BSYNC B0 ;  /* 0x0000000000007941 */ /* 0x000fea0003800000 */
.L_x_1607:
[----:B------:R-:W-:Y:S01]  /*15d80*/  NOP ;  /* 0x0000000000007918 */ /* 0x000fe20000000000 */
[----:B------:R-:W-:-:S13]  /*15d90*/  PLOP3.LUT P0, PT, PT, PT, PT, 0x80, 0x0 ;  /* 0x000000000000781c */ /* 0x000fda0003f0f070 */
.L_x_1609:
[----:B------:R-:W-:Y:S02]  /*15da0*/  PLOP3.LUT P1, PT, P1, P0, PT, 0xa2, 0x0 ;  /* 0x000000000000781c */ /* 0x000fe40000f21472 */
[----:B------:R-:W-:-:S08]  /*15db0*/  @P0 R2UR P1, UR4, R23 ;  /* 0x00000000170402ca */ /* 0x000fd00000020000 */
[----:B------:R-:W-:-:S05]  /*15dc0*/  @P0 PLOP3.LUT P0, PT, P1, PT, PT, 0x80, 0x0 ;  /* 0x000000000000081c */ /* 0x000fca0000f0f070 */
[----:B------:R-:W-:Y:S01]  /*15dd0*/  @!P1 SYNCS.ARRIVE.TRANS64.RED.A0T1 RZ, [UR4+0x32410], RZ ;  /* 0x032410ffffff99a7 */ /* 0x000fe20008200404 */
[----:B------:R-:W-:Y:S07]  /*15de0*/  @!P1 ARRIVES.LDGSTSBAR.64.TRANSCNT [UR4+0x32410] ;  /* 0x03241000ff0099b0 */ /* 0x000fee0008000a84 */
[----:B------:R-:W-:Y:S05]  /*15df0*/  @P0 BRA.U.ANY `(.L_x_1609) ;  /* 0xfffffffd00e80947 */ /* 0x000fea000393ffff */
[----:B01----:R-:W3:Y:S02]  /*15e00*/  LDL.LU R2, [R1+0x40] ;  /* 0x0000400001027983 */ /* 0x003ee40000300800 */
[----:B---3--:R-:W-:-:S05]  /*15e10*/  VIADD R2, R2, 0x1 ;  /* 0x0000000102027836 */ /* 0x008fca0000000000 */
        /* <DEDUP_REMOVED lines=10> */
.L_x_1784:
[----:B------:R-:W-:Y:S05]  /*15ec0*/  BSYNC B0 ;  /* 0x0000000000007941 */ /* 0x000fea0003800000 */
.L_x_1610:
[----:B------:R-:W3:Y:S02]  /*15ed0*/  LDL R2, [R1+0x64] ;  /* 0x0000640001027983 */ /* 0x000ee40000100800 */
[----:B---3--:R-:W-:-:S13]  /*15ee0*/  ISETP.NE.AND P0, PT, R2, 0x3, PT ;  /* 0x000000030200780c */ /* 0x008fda0003f05270 */
[----:B------:R-:W-:Y:S05]  /*15ef0*/  @!P0 BRA `(.L_x_1612) ;  /* 0x0000000000048947 */ /* 0x000fea0003800000 */
[----:B------:R-:W-:Y:S01]  /*15f00*/  BPT.TRAP 0x1 ;  /* 0x000000040000795c */ /* 0x000fe20000300000 */
.L_x_1612:
[----:B------:R-:W3:Y:S01]  /*15f10*/  LDL.LU R2, [R1+0x60] ;  /* 0x0000600001027983 */ /* 0x000ee20000300800 */
[C---:B------:R-:W-:Y:S01]  /*15f20*/  LOP3.LUT P0, RZ, R22.reuse, 0x8, RZ, 0xc0, !PT ;  /* 0x0000000816ff7812 */ /* 0x040fe2000780c0ff */
[----:B------:R-:W-:Y:S01]  /*15f30*/  BSSY B0, `(.L_x_1613) ;  /* 0x0000008000007945 */ /* 0x000fe20003800000 */
[----:B------:R-:W-:Y:S02]  /*15f40*/  SHF.L.U32 R3, R27, 0x1f, RZ ;  /* 0x0000001f1b037819 */ /* 0x000fe400000006ff */
[----:B0-----:R-:W-:Y:S02]  /*15f50*/  SEL R0, RZ, 0x4, P0 ;  /* 0x00000004ff007807 */ /* 0x001fe40000000000 */
[----:B------:R-:W-:-:S04]  /*15f60*/  LOP3.LUT P1, RZ, R22, 0x10, RZ, 0xc0, !PT ;  /* 0x0000001016ff7812 */ /* 0x000fc8000782c0ff */
[----:B------:R-:W-:Y:S02]  /*15f70*/  SEL R7, RZ, 0x2, P1 ;  /* 0x00000002ff077807 */ /* 0x000fe40000800000 */
[----:B------:R-:W0:Y:S02]  /*15f80*/  SYNCS.PHASECHK.TRANS64.TRYWAIT P0, [R30+URZ+0x32460], R3 ;  /* 0x032460031e0075a7 */ /* 0x000e24000800017f */
[----:B---3--:R-:W-:Y:S01]  /*15f90*/  IADD3 R7, R0, R7, R2 ;  /* 0x0000000700077210 */ /* 0x008fe20007ffe002 */
[----:B0-----:R-:W-:Y:S06]  /*15fa0*/  @!P0 BRA `(.L_x_1614) ;  /* 0x0000005c00308947 */ /* 0x001fec0003800000 */
.L_x_1785:
[----:B------:R-:W-:Y:S05]  /*15fb0*/  BSYNC B0 ;  /* 0x0000000000007941 */ /* 0x000fea0003800000 */
.L_x_1613:
[----:B------:R-:W3:Y:S01]  /*15fc0*/  LDL.LU R0, [R1+0x4c] ;  /* 0x00004c0001007983 */ /* 0x000ee20000300800 */
[----:B------:R-:W-:-:S03]  /*15fd0*/  ULDC.64 UR4, c[0x0][0x328] ;  /* 0x0000ca0000047ab9 */ /* 0x000fc60000000a00 */
[----:B------:R-:W4:Y:S04]  /*15fe0*/  LDL.LU R2, [R1+0x4] ;  /* 0x0000040001027983 */ /* 0x000f280000300800 */
[----:B------:R-:W5:Y:S04]  /*15ff0*/  LDL.LU R5, [R1+0x54] ;  /* 0x0000540001057983 */ /* 0x000f680000300800 */
[----:B------:R-:W2:Y:S01]  /*16000*/  LDL.LU R4, [R1] ;  /* 0x0000000001047983 */ /* 0x000ea20000300800 */
[C---:B------:R-:W-:Y:S02]  /*16010*/  LOP3.LUT P1, RZ, R22.reuse, 0x4, RZ, 0xc0, !PT ;  /* 0x0000000416ff7812 */ /* 0x040fe4000782c0ff */
[----:B------:R-:W-:Y:S01]  /*16020*/  LOP3.LUT P4, RZ, R22, 0x1, RZ, 0xc0, !PT ;  /* 0x0000000116ff7812 */ /* 0x000fe2000788c0ff */
[----:B---3--:R-:W-:-:S04]  /*16030*/  IMAD R0, R0, UR4, RZ ;  /* 0x0000000400007c24 */ /* 0x008fc8000f8e02ff */
[C---:B----4-:R-:W-:Y:S02]  /*16040*/  IMAD R0, R2.reuse, UR5, R0 ;  /* 0x0000000502007c24 */ /* 0x050fe4000f8e0200 */
[----:B0-----:R-:W-:Y:S01]  /*16050*/  IMAD.WIDE.U32 R2, R2, UR4, RZ ;  /* 0x0000000402027c25 */ /* 0x001fe2000f8e00ff */
[----:B------:R-:W-:-:S04]  /*16060*/  ULDC.64 UR4, c[0x0][0x338] ;  /* 0x0000ce0000047ab9 */ /* 0x000fc80000000a00 */
[----:B------:R-:W-:Y:S01]  /*16070*/  IADD3 R3, R3, R0, RZ ;  /* 0x0000000003037210 */ /* 0x000fe20007ffe0ff */
[----:B-----5:R-:W-:Y:S02]  /*16080*/  IMAD R0, R5, UR4, RZ ;  /* 0x0000000405007c24 */ /* 0x020fe4000f8e02ff */
[----:B--2---:R-:W-:-:S04]  /*16090*/  IMAD.WIDE.U32 R2, R4, UR4, R2 ;  /* 0x0000000404027c25 */ /* 0x004fc8000f8e0002 */
[----:B------:R-:W-:Y:S01]  /*160a0*/  IMAD R5, R4, UR5, R0 ;  /* 0x0000000504057c24 */ /* 0x000fe2000f8e0200 */
[----:B------:R-:W-:Y:S01]  /*160b0*/  ULDC.64 UR4, c[0x0][0x330] ;  /* 0x0000cc0000047ab9 */ /* 0x000fe20000000a00 */
[----:B------:R-:W-:Y:S01]  /*160c0*/  SEL R0, RZ, 0x8, P1 ;  /* 0x00000008ff007807 */ /* 0x000fe20000800000 */
[----:B------:R-:W-:Y:S02]  /*160d0*/  IMAD R4, R25, 0x6000, R33 ;  /* 0x0000600019047824 */ /* 0x000fe400078e0221 */
[----:B------:R-:W-:Y:S02]  /*160e0*/  IMAD.IADD R3, R3, 0x1, R5 ;  /* 0x0000000103037824 */ /* 0x000fe400078e0205 */
[----:B------:R-:W-:Y:S02]  /*160f0*/  IMAD R5, R29, UR4, RZ ;  /* 0x000000041d057c24 */ /* 0x000fe4000f8e02ff */
[----:B------:R-:W-:-:S04]  /*16100*/  IMAD.WIDE.U32 R2, R18, UR4, R2 ;  /* 0x0000000412027c25 */ /* 0x000fc8000f8e0002 */
[----:B------:R-:W-:Y:S01]  /*16110*/  IMAD R5, R18, UR5, R5 ;  /* 0x0000000512057c24 */ /* 0x000fe2000f8e0205 */
[----:B------:R-:W-:Y:S01]  /*16120*/  ULDC.64 UR4, c[0x0][0x318] ;  /* 0x0000c60000047ab9 */ /* 0x000fe20000000a00 */
[----:B------:R-:W-:Y:S02]  /*16130*/  IMAD.IADD R7, R7, 0x1, R0 ;  /* 0x0000000107077824 */ /* 0x000fe400078e0200 */
        /* <DEDUP_REMOVED lines=8> */
[----:B------:R-:W-:Y:S01]  /*161c0*/  SHFL.IDX PT, R3, R6, RZ, 0x181f ;  /* 0x00181fff06037589 */ /* 0x000fe200000e0000 */
[----:B------:R-:W-:-:S03]  /*161d0*/  LOP3.LUT P1, RZ, R7, 0x4, RZ, 0xc0, !PT ;  /* 0x0000000407ff7812 */ /* 0x000fc6000782c0ff */
[----:B------:R-:W-:Y:S01]  /*161e0*/  SHFL.IDX PT, R14, R5, 0x1, 0x181f ;  /* 0x00381f00050e7f89 */ /* 0x000fe200000e0000 */
[----:B------:R-:W-:Y:S01]  /*161f0*/  ISETP.LT.OR P3, PT, R31, 0x1, !P1 ;  /* 0x000000011f00780c */ /* 0x000fe20004f61670 */
[----:B0-----:R-:W-:Y:S02]  /*16200*/  IMAD.SHL.U32 R8, R2, 0x8, RZ ;  /* 0x0000000802087824 */ /* 0x001fe400078e00ff */
[----:B------:R-:W0:Y:S03]  /*16210*/  SHFL.IDX PT, R2, R5, RZ, 0x181f ;  /* 0x00181fff05027589 */ /* 0x000e2600000e0000 */
[----:B------:R-:W-:-:S05]  /*16220*/  LOP3.LUT R8, R8, 0x38, RZ, 0xc0, !PT ;  /* 0x0000003808087812 */ /* 0x000fca00078ec0ff */
[----:B------:R-:W-:-:S05]  /*16230*/  IMAD.SHL.U32 R0, R8, 0x2, RZ ;  /* 0x0000000208007824 */ /* 0x000fca00078e00ff */
[----:B0-----:R-:W-:-:S05]  /*16240*/  IADD3 R2, P0, R2, R0, RZ ;  /* 0x0000000002027210 */ /* 0x001fca0007f1e0ff */
[----:B------:R-:W-:Y:S01]  /*16250*/  IMAD.X R3, RZ, RZ, R3, P0 ;  /* 0x000000ffff037224 */ /* 0x000fe200000e0603 */
        /* <DEDUP_REMOVED lines=8> */
[----:B------:R-:W-:-:S03]  /*162e0*/  IADD3 R8, P3, R14, R0, RZ ;  /* 0x000000000e087210 */ /* 0x000fc60007f7e0ff */
[----:B------:R-:W-:Y:S04]  /*162f0*/  SHFL.IDX PT, R14, R5, 0x2, 0x181f ;  /* 0x00581f00050e7f89 */ /* 0x000fe800000e0000 */
[----:B0-----:R-:W0:Y:S02]  /*16300*/  SHFL.IDX PT, R3, R6, 0x1, 0x181f ;  /* 0x00381f0006037f89 */ /* 0x001e2400000e0000 */
        /* <DEDUP_REMOVED lines=46> */
.L_x_1799:
        /* <DEDUP_REMOVED lines=15> */
.L_x_1616:
        /* <DEDUP_REMOVED lines=11> */
.L_x_1617:
[----:B------:R-:W2:Y:S01]  /*16790*/  LDL.LU R2, [R1+0x14] ;  /* 0x0000140001027983 */ /* 0x000ea20000300800 */
[----:B------:R0:W-:Y:S01]  /*167a0*/  SYNCS.ARRIVE.TRANS64.A1T0 RZ, [R30+URZ+0x32450], RZ ;  /* 0x032450ff1eff79a7 */ /* 0x0001e2000810003f */
[----:B------:R-:W-:Y:S01]  /*167b0*/  BSSY B0, `(.L_x_1618) ;  /* 0x00000e1000007945 */ /* 0x000fe20003800000 */
[----:B--2---:R-:W-:-:S13]  /*167c0*/  ISETP.GE.AND P0, PT, R2, 0x61, PT ;  /* 0x000000610200780c */ /* 0x004fda0003f06270 */
[----:B0-----:R-:W-:Y:S05]  /*167d0*/  @!P0 BRA `(.L_x_1619) ;  /* 0x0000000c00788947 */ /* 0x001fea0003800000 */
[----:B------:R-:W2:Y:S02]  /*167e0*/  LDL.LU R2, [R1+0x48] ;  /* 0x0000480001027983 */ /* 0x000ea40000300800 */
[----:B--2---:R-:W-:-:S07]  /*167f0*/  VIADD R10, R2, 0xfffffffe ;  /* 0xfffffffe020a7836 */ /* 0x004fce0000000000 */
.L_x_1632:
[----:B--2---:R-:W2:Y:S01]  /*16800*/  LDL R12, [R1+0x64] ;  /* 0x00006400010c7983 */ /* 0x004ea20000100800 */
[----:B0-----:R-:W0:Y:S01]  /*16810*/  LDC R6, c[0x0][0x430] ;  /* 0x00010c00ff067b82 */ /* 0x001e220000000800 */
[----:B------:R-:W1:Y:S01]  /*16820*/  S2R R2, SR_TID.X ;  /* 0x0000000000027919 */ /* 0x000e620000002100 */
[----:B---3--:R-:W3:Y:S01]  /*16830*/  S2R R3, SR_TID.X ;  /* 0x0000000000037919 */ /* 0x008ee20000002100 */
[----:B0-----:R-:W-:Y:S02]  /*16840*/  ISETP.NE.AND P0, PT, R6, 0x1, PT ;  /* 0x000000010600780c */ /* 0x001fe40003f05270 */
[----:B-1----:R-:W-:Y:S01]  /*16850*/  LOP3.LUT R2, R2, 0x7f, RZ, 0xc0, !PT ;  /* 0x0000007f02027812 */ /* 0x002fe200078ec0ff */
[----:B---3--:R-:W-:-:S03]  /*16860*/  IMAD.SHL.U32 R4, R3, 0x10, RZ ;  /* 0x0000001003047824 */ /* 0x008fc600078e00ff */
[----:B------:R-:W-:-:S07]  /*16870*/  SHF.R.U32.HI R2, RZ, 0x3, R2 ;  /* 0x00000003ff027819 */ /* 0x000fce0000011602 */
[----:B------:R-:W0:Y:S01]  /*16880*/  @P0 LDC R3, c[0x0][0x438] ;  /* 0x00010e00ff030b82 */ /* 0x000e220000000800 */
[----:B------:R-:W-:-:S04]  /*16890*/  LOP3.LUT R4, R2, 0x70, R4, 0xf8, !PT ;  /* 0x0000007002047812 */ /* 0x000fc800078ef804 */
[----:B------:R-:W-:-:S03]  /*168a0*/  ISETP.GT.U32.AND P1, PT, R4, 0x5f, PT ;  /* 0x0000005f0400780c */ /* 0x000fc60003f24070 */
[----:B------:R-:W1:Y:S01]  /*168b0*/  @P0 LDC R2, c[0x0][0x434] ;  /* 0x00010d00ff020b82 */ /* 0x000e620000000800 */
[----:B------:R-:W-:-:S04]  /*168c0*/  IMAD R7, R10, 0x60, R34 ;  /* 0x000000600a077824 */ /* 0x000fc800078e0222 */
[----:B------:R-:W-:-:S05]  /*168d0*/  IMAD.IADD R7, R4, 0x1, R7 ;  /* 0x0000000104077824 */ /* 0x000fca00078e0207 */
[----:B------:R-:W3:Y:S01]  /*168e0*/  @!P1 LDC.64 R4, c[0x0][0x428] ;  /* 0x00010a00ff049b82 */ /* 0x000ee20000000a00 */
[----:B------:R-:W-:-:S07]  /*168f0*/  MOV R11, R7 ;  /* 0x00000007000b7202 */ /* 0x000fce0000000f00 */
[----:B------:R-:W4:Y:S01]  /*16900*/  @!P1 LDC.64 R8, c[0x0][0x418] ;  /* 0x00010600ff089b82 */ /* 0x000f220000000a00 */
[----:B-1----:R-:W-:-:S05]  /*16910*/  @P0 IMAD.HI.U32 R2, R7, R2, RZ ;  /* 0x0000000207020227 */ /* 0x002fca00078e00ff */
[----:B0-----:R-:W-:-:S04]  /*16920*/  @P0 SHF.R.U32.HI R11, RZ, R3, R2 ;  /* 0x00000003ff0b0219 */ /* 0x001fc80000011602 */
[--C-:B------:R-:W-:Y:S01]  /*16930*/  @!P1 SHF.R.S32.HI R3, RZ, 0x1f, R11.reuse ;  /* 0x0000001fff039819 */ /* 0x100fe2000001140b */
[----:B------:R-:W-:-:S04]  /*16940*/  @!P1 IMAD.MOV.U32 R2, RZ, RZ, R11 ;  /* 0x000000ffff029224 */ /* 0x000fc800078e000b */
        /* <DEDUP_REMOVED lines=9> */
[----:B------:R-:W-:-:S04]  /*169e0*/  ISETP.NE.AND P0, PT, R25, 0x2, PT ;  /* 0x000000021900780c */ /* 0x000fc80003f05270 */
[----:B------:R-:W-:Y:S01]  /*169f0*/  SEL R2, RZ, 0x1, P0 ;  /* 0x00000001ff027807 */ /* 0x000fe20000000000 */
[----:B------:R-:W-:-:S03]  /*16a00*/  IMAD.MOV R3, RZ, RZ, -R11 ;  /* 0x000000ffff037224 */ /* 0x000fc600078e0a0b */
[----:B------:R-:W-:Y:S01]  /*16a10*/  LOP3.LUT R27, R27, R2, RZ, 0x3c, !PT ;  /* 0x000000021b1b7212 */ /* 0x000fe200078e3cff */
[----:B------:R-:W-:Y:S01]  /*16a20*/  IMAD.MOV.U32 R2, RZ, RZ, R10 ;  /* 0x000000ffff027224 */ /* 0x000fe200078e000a */
[----:B------:R-:W-:Y:S05]  /*16a30*/  YIELD ;  /* 0x0000000000007946 */ /* 0x000fea0003800000 */
[----:B------:R-:W-:Y:S01]  /*16a40*/  SEL R25, R25, RZ, P0 ;  /* 0x000000ff19197207 */ /* 0x000fe20000000000 */
[----:B------:R-:W-:Y:S01]  /*16a50*/  IMAD R6, R6, R3, R7 ;  /* 0x0000000306067224 */ /* 0x000fe200078e0207 */
[----:B------:R-:W-:Y:S01]  /*16a60*/  ISETP.GT.AND P2, PT, R2, RZ, PT ;  /* 0x000000ff0200720c */ /* 0x000fe20003f44270 */
[----:B------:R-:W-:Y:S01]  /*16a70*/  VIADD R10, R10, 0xffffffff ;  /* 0xffffffff0a0a7836 */ /* 0x000fe20000000000 */
[----:B--2---:R-:W-:-:S13]  /*16a80*/  ISETP.NE.AND P1, PT, R12, 0x3, PT ;  /* 0x000000030c00780c */ /* 0x004fda0003f25270 */
[----:B0-----:R-:W-:Y:S05]  /*16a90*/  @!P1 BRA `(.L_x_1620) ;  /* 0x0000000000049947 */ /* 0x001fea0003800000 */
[----:B------:R-:W-:Y:S01]  /*16aa0*/  BPT.TRAP 0x1 ;  /* 0x000000040000795c */ /* 0x000fe20000300000 */
.L_x_1620:
[----:B------:R-:W-:Y:S01]  /*16ab0*/  LEA R4, R25, R23, 0x3 ;  /* 0x0000001719047211 */ /* 0x000fe200078e18ff */
[----:B------:R-:W-:Y:S01]  /*16ac0*/  BSSY B1, `(.L_x_1621) ;  /* 0x0000005000017945 */ /* 0x000fe20003800000 */
[----:B------:R-:W-:Y:S02]  /*16ad0*/  SHF.L.U32 R21, R27, 0x1f, RZ ;  /* 0x0000001f1b157819 */ /* 0x000fe400000006ff */
[----:B------:R-:W-:Y:S02]  /*16ae0*/  SHF.R.S32.HI R17, RZ, 0x1f, R6 ;  /* 0x0000001fff117819 */ /* 0x000fe40000011406 */
[----:B------:R-:W0:Y:S02]  /*16af0*/  SYNCS.PHASECHK.TRANS64.TRYWAIT P0, [R4+URZ+0x32440], R21 ;  /* 0x03244015040075a7 */ /* 0x000e24000800017f */
[----:B0-----:R-:W-:Y:S05]  /*16b00*/  @!P0 BRA `(.L_x_1622) ;  /* 0x0000005800b08947 */ /* 0x001fea0003800000 */
.L_x_1800:
[----:B------:R-:W-:Y:S05]  /*16b10*/  BSYNC B1 ;  /* 0x0000000000017941 */ /* 0x000fea0003800000 */
.L_x_1621:
        /* <DEDUP_REMOVED lines=42> */
[----:B-1----:R-:W-:-:S04]  /*16dc0*/  IADD3 R2, P0, R2, R0, RZ ;  /* 0x0000000002027210 */ /* 0x002fc80007f1e0ff */
[----:B--2---:R-:W-:-:S05]  /*16dd0*/  IADD3.X R3, RZ, R3, RZ, P0, !PT ;  /* 0x00000003ff037210 */ /* 0x004fca00007fe4ff */
[----:B------:R1:W-:Y:S04]  /*16de0*/  LDGSTS.E.BYPASS.LTC128B.128 [R7+0x1dc00], desc[UR60][R2.64], !P1 ;  /* 0x1dc0000002077fae */ /* 0x0003e8000c901d7c */
[----:B-1----:R-:W1:Y:S04]  /*16df0*/  SHFL.IDX PT, R2, R8, 0x4, 0x181f ;  /* 0x00981f0008027f89 */ /* 0x002e6800000e0000 */
[----:B------:R-:W2:Y:S04]  /*16e00*/  SHFL.IDX PT, R3, R9, 0x4, 0x181f ;  /* 0x00981f0009037f89 */ /* 0x000ea800000e0000 */
[----:B------:R-:W3:Y:S01]  /*16e10*/  SHFL.IDX PT, R9, R9, 0x5, 0x181f ;  /* 0x00b81f0009097f89 */ /* 0x000ee200000e0000 */
[----:B-1----:R-:W-:-:S05]  /*16e20*/  IADD3 R2, P0, R2, R0, RZ ;  /* 0x0000000002027210 */ /* 0x002fca0007f1e0ff */
[----:B--2---:R-:W-:-:S05]  /*16e30*/  IMAD.X R3, RZ, RZ, R3, P0 ;  /* 0x000000ffff037224 */ /* 0x004fca00000e0603 */
[----:B------:R1:W-:Y:S04]  /*16e40*/  LDGSTS.E.BYPASS.LTC128B.128 [R7+0x1e400], desc[UR60][R2.64], !P1 ;  /* 0x1e40000002077fae */ /* 0x0003e8000c901d7c */
[----:B-1-3--:R1:W2:Y:S02]  /*16e50*/  SHFL.IDX PT, R2, R8, 0x5, 0x181f ;  /* 0x00b81f0008027f89 */ /* 0x00a2a400000e0000 */
.L_x_1814:
        /* <DEDUP_REMOVED lines=8> */
.L_x_1624:
        /* <DEDUP_REMOVED lines=11> */
.L_x_1625:
[----:B------:R2:W-:Y:S01]  /*16f90*/  SYNCS.ARRIVE.TRANS64.A1T0 RZ, [R4+URZ+0x32430], RZ ;  /* 0x032430ff04ff79a7 */ /* 0x0005e2000810003f */
[----:B------:R-:W-:Y:S05]  /*16fa0*/  @!P3 BRA `(.L_x_1626) ;  /* 0x000000000004b947 */ /* 0x000fea0003800000 */
[----:B------:R-:W-:Y:S01]  /*16fb0*/  BPT.TRAP 0x1 ;  /* 0x000000040000795c */ /* 0x000fe20000300000 */
.L_x_1626:
[----:B------:R-:W3:Y:S01]  /*16fc0*/  SYNCS.PHASECHK.TRANS64.TRYWAIT P0, [R4+URZ+0x32460], R21 ;  /* 0x03246015040075a7 */ /* 0x000ee2000800017f */
[----:B------:R-:W-:Y:S04]  /*16fd0*/  BSSY B1, `(.L_x_1627) ;  /* 0x0000002000017945 */ /* 0x000fe80003800000 */
[----:B---3--:R-:W-:Y:S05]  /*16fe0*/  @!P0 BRA `(.L_x_1628) ;  /* 0x0000005c00308947 */ /* 0x008fea0003800000 */
.L_x_1815:
[----:B------:R-:W-:Y:S05]  /*16ff0*/  BSYNC B1 ;  /* 0x0000000000017941 */ /* 0x000fea0003800000 */
.L_x_1627:
[----:B------:R-:W-:Y:S01]  /*17000*/  ULDC.64 UR4, c[0x0][0x328] ;  /* 0x0000ca0000047ab9 */ /* 0x000fe20000000a00 */
[C---:B------:R-:W-:Y:S01]  /*17010*/  LOP3.LUT P5, RZ, R22.reuse, 0x1, RZ, 0xc0, !PT ;  /* 0x0000000116ff7812 */ /* 0x040fe200078ac0ff */
[----:B------:R-:W-:Y:S01]  /*17020*/  IMAD R17, R17, UR4, RZ ;  /* 0x0000000411117c24 */ /* 0x000fe2000f8e02ff */
[----:B------:R-:W-:Y:S01]  /*17030*/  LOP3.LUT P4, RZ, R22, 0x10, RZ, 0xc0, !PT ;  /* 0x0000001016ff7812 */ /* 0x000fe2000788c0ff */
[----:B------:R-:W-:Y:S01]  /*17040*/  IMAD.WIDE.U32 R2, R6, UR4, RZ ;  /* 0x0000000406027c25 */ /* 0x000fe2000f8e00ff */
[C---:B------:R-:W-:Y:S02]  /*17050*/  LOP3.LUT P3, RZ, R22.reuse, 0x8, RZ, 0xc0, !PT ;  /* 0x0000000816ff7812 */ /* 0x040fe4000786c0ff */
[----:B------:R-:W-:Y:S01]  /*17060*/  LOP3.LUT P1, RZ, R22, 0x4, RZ, 0xc0, !PT ;  /* 0x0000000416ff7812 */ /* 0x000fe2000782c0ff */
[----:B------:R-:W-:Y:S01]  /*17070*/  IMAD R17, R6, UR5, R17 ;  /* 0x0000000506117c24 */ /* 0x000fe2000f8e0211 */
[----:B------:R-:W-:Y:S01]  /*17080*/  ULDC.64 UR4, c[0x0][0x338] ;  /* 0x0000ce0000047ab9 */ /* 0x000fe20000000a00 */
[----:B------:R-:W-:-:S02]  /*17090*/  IMAD R6, R25, 0x6000, R33 ;  /* 0x0000600019067824 */ /* 0x000fc400078e0221 */
        /* <DEDUP_REMOVED lines=27> */
[----:B------:R-:W1:Y:S02]  /*17250*/  SHFL.IDX PT, R14, R5, 0x2, 0x181f ;  /* 0x00581f00050e7f89 */ /* 0x000e6400000e0000 */
[----:B------:R-:W-:Y:S02]  /*17260*/  IADD3.X R3, RZ, R8, RZ, P0, !PT ;  /* 0x00000008ff037210 */ /* 0x000fe400007fe4ff */
        /* <DEDUP_REMOVED lines=29> */
.L_x_1829:
        /* <DEDUP_REMOVED lines=11> */
.L_x_1630:
        /* <DEDUP_REMOVED lines=11> */
.L_x_1631:
[----:B------:R0:W-:Y:S01]  /*175a0*/  SYNCS.ARRIVE.TRANS64.A1T0 RZ, [R4+URZ+0x32450], RZ ;  /* 0x032450ff04ff79a7 */ /* 0x0001e2000810003f */
[----:B------:R-:W-:Y:S05]  /*175b0*/  @P2 BRA `(.L_x_1632) ;  /* 0xfffffff000902947 */ /* 0x000fea000383ffff */
.L_x_1619:
[----:B------:R-:W-:Y:S05]  /*175c0*/  BSYNC B0 ;  /* 0x0000000000007941 */ /* 0x000fea0003800000 */
.L_x_1618:
        /* <DEDUP_REMOVED lines=21> */
.L_x_1634:
[----:B------:R-:W-:Y:S05]  /*17720*/  BSYNC B0 ;  /* 0x0000000000007941 */ /* 0x000fea0003800000 */
.L_x_1633:
[----:B------:R-:W-:-:S07]  /*17730*/  SEL R25, R25, RZ, P0 ;  /* 0x000000ff19197207 */ /* 0x000fce0000000000 */
.L_x_1587:
[----:B------:R-:W-:Y:S05]  /*17740*/  BSYNC B7 ;  /* 0x0000000000077941 */ /* 0x000fea0003800000 */
.L_x_1585:
        /* <DEDUP_REMOVED lines=8> */
[----:B------:R0:W1:Y:S01]  /*177d0*/  LDS.128 R16, [R23+0x324d0] ;  /* 0x0324d00017107984 */ /* 0x0000620000000c00 */
[----:B------:R-:W-:Y:S06]  /*177e0*/  BAR.ARV 0x4, 0x180 ;  /* 0x0106000000007b1d */ /* 0x000fec0000002000 */
[----:B------:R-:W-:Y:S05]  /*177f0*/  BRA `(.L_x_1636) ;  /* 0x0000000800407947 */ /* 0x000fea0003800000 */
.L_x_1635:
        /* <DEDUP_REMOVED lines=11> */
[----:B------:R-:W-:Y:S02]  /*178b0*/  MOV R5, RZ ;  /* 0x000000ff00057202 */ /* 0x000fe40000000f00 */
[C---:B------:R-:W-:Y:S01]  /*178c0*/  ISETP.GE.U32.AND P2, PT, R8.reuse, 0x2, PT ;  /* 0x000000020800780c */ /* 0x040fe20003f46070 */
[----:B------:R-:W-:Y:S01]  /*178d0*/  SHFL.IDX PT, R0, R16, RZ, 0x1f ;  /* 0x00001fff10007589 */ /* 0x000fe200000e0000 */
[C---:B------:R-:W-:Y:S02]  /*178e0*/  ISETP.GE.U32.AND P3, PT, R8.reuse, 0x4, PT ;  /* 0x000000040800780c */ /* 0x040fe40003f66070 */
[C---:B------:R-:W-:Y:S01]  /*178f0*/  ISETP.GE.U32.AND P4, PT, R8.reuse, 0x8, PT ;  /* 0x000000080800780c */ /* 0x040fe20003f86070 */
[----:B--23--:R-:W-:Y:S01]  /*17900*/  SHFL.IDX PT, R4, R16, 0x1, 0x1f ;  /* 0x00201f0010047f89 */ /* 0x00cfe200000e0000 */
[C---:B------:R-:W-:Y:S01]  /*17910*/  ISETP.GE.U32.AND P5, PT, R8.reuse, 0x10, PT ;  /* 0x000000100800780c */ /* 0x040fe20003fa6070 */
[----:B----4-:R-:W-:Y:S01]  /*17920*/  @!P1 IMAD.MOV.U32 R5, RZ, RZ, R2 ;  /* 0x000000ffff059224 */ /* 0x010fe200078e0002 */
[----:B------:R-:W-:-:S04]  /*17930*/  ISETP.NE.AND P1, PT, R8, RZ, PT ;  /* 0x000000ff0800720c */ /* 0x000fc80003f25270 */
        /* <DEDUP_REMOVED lines=16> */
.L_x_1839:
[----:B------:R-:W-:Y:S02]  /*17a40*/  ULDC UR4, c[0x0][0xd38] ;  /* 0x00034e0000047ab9 */ /* 0x000fe40000000800 */
[----:B------:R-:W-:-:S04]  /*17a50*/  IMAD.U32 R7, RZ, RZ, UR4 ;  /* 0x00000004ff077e24 */ /* 0x000fc8000f8e00ff */
[----:B-1----:R-:W-:-:S05]  /*17a60*/  IMAD R14, R14, R7, RZ ;  /* 0x000000070e0e7224 */ /* 0x002fca00078e02ff */
[----:B------:R-:W-:-:S04]  /*17a70*/  IADD3 R9, R4, R14, RZ ;  /* 0x0000000e04097210 */ /* 0x000fc80007ffe0ff */
[----:B------:R-:W-:-:S13]  /*17a80*/  ISETP.GT.AND P6, PT, R9, R0, PT ;  /* 0x000000000900720c */ /* 0x000fda0003fc4270 */
[----:B------:R-:W-:Y:S05]  /*17a90*/  @P6 BRA `(.L_x_1638) ;  /* 0x00000000009c6947 */ /* 0x000fea0003800000 */
.L_x_1643:
[----:B0-----:R-:W0:Y:S01]  /*17aa0*/  LDC R2, c[0x0][0xd3c] ;  /* 0x00034f00ff027b82 */ /* 0x001e220000000800 */
[----:B------:R-:W-:-:S05]  /*17ab0*/  VIADD R19, R19, 0x1f ;  /* 0x0000001f13137836 */ /* 0x000fca0000000000 */
        /* <DEDUP_REMOVED lines=12> */
.L_x_1641:
[----:B------:R-:W-:Y:S05]  /*17b80*/  BSYNC B0 ;  /* 0x0000000000007941 */ /* 0x000fea0003800000 */
.L_x_1640:
        /* <DEDUP_REMOVED lines=18> */
.L_x_1847:
[----:B------:R-:W-:Y:S02]  /*17cb0*/  ULDC UR4, c[0x0][0xd38] ;  /* 0x00034e0000047ab9 */ /* 0x000fe40000000800 */
[----:B------:R-:W-:-:S04]  /*17cc0*/  IMAD.U32 R7, RZ, RZ, UR4 ;  /* 0x00000004ff077e24 */ /* 0x000fc8000f8e00ff */
[----:B-1----:R-:W-:-:S04]  /*17cd0*/  IMAD R14, R14, R7, RZ ;  /* 0x000000070e0e7224 */ /* 0x002fc800078e02ff */
[----:B------:R-:W-:-:S05]  /*17ce0*/  IMAD.IADD R9, R14, 0x1, R9 ;  /* 0x000000010e097824 */ /* 0x000fca00078e0209 */
[----:B------:R-:W-:-:S13]  /*17cf0*/  ISETP.GT.AND P6, PT, R9, R0, PT ;  /* 0x000000000900720c */ /* 0x000fda0003fc4270 */
[----:B------:R-:W-:Y:S05]  /*17d00*/  @!P6 BRA `(.L_x_1643) ;  /* 0xfffffffc0064e947 */ /* 0x000fea000383ffff */
.L_x_1638:
        /* <DEDUP_REMOVED lines=8> */
.L_x_1851:
[----:B------:R-:W-:Y:S01]  /*17d90*/  ISETP.NE.AND P0, PT, R3, RZ, PT ;  /* 0x000000ff0300720c */ /* 0x000fe20003f05270 */
[----:B------:R-:W-:-:S12]  /*17da0*/  IMAD.MOV.U32 R14, RZ, RZ, RZ ;  /* 0x000000ffff0e7224 */ /* 0x000fd800078e00ff */
[----:B------:R-:W-:Y:S05]  /*17db0*/  @!P0 BRA `(.L_x_1645) ;  /* 0x0000000000108947 */ /* 0x000fea0003800000 */
[----:B------:R-:W-:Y:S01]  /*17dc0*/  UMOV UR4, 0xffffffff ;  /* 0xffffffff00047882 */ /* 0x000fe20000000000 */
[----:B------:R-:W-:Y:S02]  /*17dd0*/  VIADD R12, R4, 0xffffffff ;  /* 0xffffffff040c7836 */ /* 0x000fe40000000000 */
[----:B------:R-:W-:Y:S05]  /*17de0*/  BRA.DIV UR4, `(.L_x_1646) ;  /* 0x0000005e04b47947 */ /* 0x000fea000b800000 */
[----:B------:R3:W4:Y:S02]  /*17df0*/  SHFL.IDX PT, R14, R2, R12, 0x1f ;  /* 0x00001f0c020e7589 */ /* 0x00072400000e0000 */
.L_x_1645:
[----:B--2---:R-:W-:Y:S01]  /*17e00*/  IABS R6, R5 ;  /* 0x0000000500067213 */ /* 0x004fe20000000000 */
[----:B----4-:R-:W-:Y:S01]  /*17e10*/  IMAD R16, R14, R7, R16 ;  /* 0x000000070e107224 */ /* 0x010fe200078e0210 */
[----:B------:R-:W-:Y:S02]  /*17e20*/  IADD3 R19, R4, R19, RZ ;  /* 0x0000001304137210 */ /* 0x000fe40007ffe0ff */
[----:B------:R-:W2:Y:S01]  /*17e30*/  I2F.RP R8, R6 ;  /* 0x0000000600087306 */ /* 0x000ea20000209400 */
[----:B------:R-:W-:-:S05]  /*17e40*/  IMAD.IADD R10, R0, 0x1, -R16 ;  /* 0x00000001000a7824 */ /* 0x000fca00078e0a10 */
[----:B------:R-:W-:Y:S02]  /*17e50*/  IABS R0, R10 ;  /* 0x0000000a00007213 */ /* 0x000fe40000000000 */
[----:B--2---:R-:W0:Y:S02]  /*17e60*/  MUFU.RCP R8, R8 ;  /* 0x0000000800087308 */ /* 0x004e240000001000 */
[----:B0--3--:R-:W-:-:S06]  /*17e70*/  VIADD R2, R8, 0xffffffe ;  /* 0x0ffffffe08027836 */ /* 0x009fcc0000000000 */
[----:B------:R0:W2:Y:S02]  /*17e80*/  F2I.FTZ.U32.TRUNC.NTZ R3, R2 ;  /* 0x0000000200037305 */ /* 0x0000a4000021f000 */
[----:B0-----:R-:W-:Y:S01]  /*17e90*/  MOV R2, RZ ;  /* 0x000000ff00027202 */ /* 0x001fe20000000f00 */
[----:B--2---:R-:W-:-:S04]  /*17ea0*/  IMAD.MOV R7, RZ, RZ, -R3 ;  /* 0x000000ffff077224 */ /* 0x004fc800078e0a03 */
        /* <DEDUP_REMOVED lines=20> */
.L_x_1639:
[----:B------:R-:W-:Y:S01]  /*17ff0*/  UMOV UR4, URZ ;  /* 0x0000003f00047c82 */ /* 0x000fe20008000000 */
[----:B------:R-:W-:Y:S01]  /*18000*/  UMOV UR5, URZ ;  /* 0x0000003f00057c82 */ /* 0x000fe20008000000 */
[----:B------:R-:W-:Y:S01]  /*18010*/  ULDC UR6, c[0x0][0xd3c] ;  /* 0x00034f0000067ab9 */ /* 0x000fe20000000800 */
[----:B------:R-:W-:Y:S02]  /*18020*/  IMAD.MOV.U32 R16, RZ, RZ, R0 ;  /* 0x000000ffff107224 */ /* 0x000fe400078e0000 */
[----:B------:R-:W-:Y:S02]  /*18030*/  IMAD.U32 R17, RZ, RZ, UR4 ;  /* 0x00000004ff117e24 */ /* 0x000fe4000f8e00ff */
[----:B------:R-:W-:Y:S02]  /*18040*/  IMAD.U32 R18, RZ, RZ, UR5 ;  /* 0x00000005ff127e24 */ /* 0x000fe4000f8e00ff */
[----:B------:R-:W-:-:S07]  /*18050*/  IMAD.U32 R19, RZ, RZ, UR6 ;  /* 0x00000006ff137e24 */ /* 0x000fce000f8e00ff */
.L_x_1647:
        /* <DEDUP_REMOVED lines=10> */
.L_x_1636:
[----:B------:R-:W-:Y:S02]  /*18100*/  ULDC UR4, c[0x0][0xd3c] ;  /* 0x00034f0000047ab9 */ /* 0x000fe40000000800 */
[----:B-1----:R-:W-:-:S13]  /*18110*/  ISETP.GE.AND P0, PT, R19, UR4, PT ;  /* 0x0000000413007c0c */ /* 0x002fda000bf06270 */
[----:B------:R-:W-:Y:S05]  /*18120*/  @!P0 BRA `(.L_x_1648) ;  /* 0xffffff9c00048947 */ /* 0x000fea000383ffff */
[----:B------:R-:W-:Y:S05]  /*18130*/  BSYNC B8 ;  /* 0x0000000000087941 */ /* 0x000fea0003800000 */
.L_x_1543:
[----:B-1----:R-:W5:Y:S01]  /*18140*/  LDL.LU R0, [R1+0x40] ;  /* 0x0000400001007983 */ /* 0x002f620000300800 */
[----:B------:R-:W-:Y:S01]  /*18150*/  BSSY B0, `(.L_x_1649) ;  /* 0x000000b000007945 */ /* 0x000fe20003800000 */
[----:B------:R-:W1:Y:S01]  /*18160*/  S2R R5, SR_CgaCtaId ;  /* 0x0000000000057919 */ /* 0x000e620000008800 */
[----:B-----5:R-:W-:-:S05]  /*18170*/  VIADD R0, R0, 0x1 ;  /* 0x0000000100007836 */ /* 0x020fca0000000000 */
[----:B------:R-:W-:-:S04]  /*18180*/  LEA.HI R2, R0, R0, RZ, 0x1 ;  /* 0x0000000000027211 */ /* 0x000fc800078f08ff */
[----:B------:R-:W-:Y:S02]  /*18190*/  LOP3.LUT R3, R2, 0xfffffffe, RZ, 0xc0, !PT ;  /* 0xfffffffe02037812 */ /* 0x000fe400078ec0ff */
[----:B------:R-:W-:-:S03]  /*181a0*/  MOV R2, 0x400 ;  /* 0x0000040000027802 */ /* 0x000fc60000000f00 */
[----:B------:R-:W-:Y:S01]  /*181b0*/  IMAD.IADD R0, R0, 0x1, -R3 ;  /* 0x0000000100007824 */ /* 0x000fe200078e0a03 */
[----:B-1----:R-:W-:-:S04]  /*181c0*/  LEA R5, R5, R2, 0x18 ;  /* 0x0000000205057211 */ /* 0x002fc800078ec0ff */
[----:B------:R-:W-:-:S04]  /*181d0*/  SHF.L.U32 R0, R0, 0x1f, RZ ;  /* 0x0000001f00007819 */ /* 0x000fc800000006ff */
[----:B------:R-:W1:Y:S02]  /*181e0*/  SYNCS.PHASECHK.TRANS64.TRYWAIT P0, [R5+URZ+0x32420], R0 ;  /* 0x03242000050075a7 */ /* 0x000e64000800017f */
[----:B-1----:R-:W-:Y:S05]  /*181f0*/  @!P0 BRA `(.L_x_1650) ;  /* 0x0000005800d48947 */ /* 0x002fea0003800000 */
.L_x_1854:
[----:B------:R-:W-:Y:S05]  /*18200*/  BSYNC B0 ;  /* 0x0000000000007941 */ /* 0x000fea0003800000 */
.L_x_1649:
[----:B------:R-:W-:-:S03]  /*18210*/  UMOV UR4, 0xffffffff ;  /* 0xffffffff00047882 */ /* 0x000fc60000000000 */
[----:B------:R-:W-:Y:S05]  /*18220*/  BRA.DIV UR4, `(.L_x_1651) ;  /* 0x0000005a04dc7947 */ /* 0x000fea000b800000 */
[----:B-1----:R-:W1:Y:S02]  /*18230*/  S2R R0, SR_TID.X ;  /* 0x0000000000007919 */ /* 0x002e640000002100 */
[----:B-1----:R-:W-:-:S04]  /*18240*/  SHF.R.U32.HI R0, RZ, 0x5, R0 ;  /* 0x00000005ff007819 */ /* 0x002fc80000011600 */
[----:B------:R-:W-:-:S05]  /*18250*/  LOP3.LUT R0, R0, 0x3, RZ, 0xc0, !PT ;  /* 0x0000000300007812 */ /* 0x000fca00078ec0ff */
[----:B------:R1:W0:Y:S02]  /*18260*/  SHFL.IDX PT, R14, R0, RZ, 0x1f ;  /* 0x00001fff000e7589 */ /* 0x00022400000e0000 */
.L_x_1857:
[----:B0-----:R-:W-:-:S13]  /*18270*/  ISETP.NE.AND P0, PT, R14, RZ, PT ;  /* 0x000000ff0e00720c */ /* 0x001fda0003f05270 */
[----:B------:R-:W-:Y:S05]  /*18280*/  @P0 BRA `(.L_x_1390) ;  /* 0x0000000000880947 */ /* 0x000fea0003800000 */
[----:B------:R-:W-:-:S03]  /*18290*/  UMOV UR4, 0xffffffff ;  /* 0xffffffff00047882 */ /* 0x000fc60000000000 */
[----:B------:R-:W-:Y:S05]  /*182a0*/  BRA.DIV UR4, `(.L_x_1652) ;  /* 0x0000005a04f07947 */ /* 0x000fea000b800000 */
[----:B------:R-:W-:-:S13]  /*182b0*/  ELECT P6, URZ, PT ;  /* 0x00000000003f782f */ /* 0x000fda00038c0000 */
.L_x_1860:
[----:B------:R-:W-:Y:S05]  /*182c0*/  @!P6 BRA `(.L_x_1390) ;  /* 0x000000000078e947 */ /* 0x000fea0003800000 */
[----:B-1----:R-:W5:Y:S02]  /*182d0*/  LDL.LU R0, [R1+0x8] ;  /* 0x0000080001007983 */ /* 0x002f640000300800 */
[----:B-----5:R-:W-:-:S04]  /*182e0*/  LOP3.LUT R0, R0, 0x2, RZ, 0xfc, !PT ;  /* 0x0000000200007812 */ /* 0x020fc800078efcff */
[----:B------:R-:W-:-:S13]  /*182f0*/  ISETP.NE.AND P0, PT, R0, 0x3, PT ;  /* 0x000000030000780c */ /* 0x000fda0003f05270 */
[----:B------:R-:W-:Y:S05]  /*18300*/  @!P0 BRA `(.L_x_1653) ;  /* 0x0000000000048947 */ /* 0x000fea0003800000 */
[----:B------:R-:W-:Y:S01]  /*18310*/  BPT.TRAP 0x1 ;  /* 0x000000040000795c */ /* 0x000fe20000300000 */
.L_x_1653:
[C---:B------:R-:W-:Y:S01]  /*18320*/  LEA R3, R25.reuse, R5, 0x3 ;  /* 0x0000000519037211 */ /* 0x040fe200078e18ff */
[----:B------:R-:W-:Y:S01]  /*18330*/  VIADD R25, R25, 0x1 ;  /* 0x0000000119197836 */ /* 0x000fe20000000000 */
[----:B------:R-:W-:-:S04]  /*18340*/  SHF.L.U32 R2, R27, 0x1f, RZ ;  /* 0x0000001f1b027819 */ /* 0x000fc800000006ff */
[----:B------:R-:W0:Y:S01]  /*18350*/  SYNCS.PHASECHK.TRANS64.TRYWAIT P1, [R3+URZ+0x32440], R2 ;  /* 0x03244002030075a7 */ /* 0x000e22000802017f */
[----:B------:R-:W-:-:S04]  /*18360*/  ISETP.NE.AND P2, PT, R25, 0x2, PT ;  /* 0x000000021900780c */ /* 0x000fc80003f45270 */
[----:B------:R-:W-:Y:S01]  /*18370*/  SEL R0, RZ, 0x1, P2 ;  /* 0x00000001ff007807 */ /* 0x000fe20001000000 */
[----:B0-----:R-:W-:Y:S08]  /*18380*/  @!P1 BRA `(.L_x_1654) ;  /* 0x0000005800d89947 */ /* 0x001ff00003800000 */
.L_x_1861:
[----:B------:R-:W-:Y:S02]  /*18390*/  SEL R25, R25, RZ, P2 ;  /* 0x000000ff19197207 */ /* 0x000fe40001000000 */
[----:B------:R-:W-:Y:S01]  /*183a0*/  LOP3.LUT R0, R27, R0, RZ, 0x3c, !PT ;  /* 0x000000001b007212 */ /* 0x000fe200078e3cff */
[----:B------:R-:W-:Y:S06]  /*183b0*/  @!P0 BRA `(.L_x_1655) ;  /* 0x0000000000048947 */ /* 0x000fec0003800000 */
[----:B------:R-:W-:Y:S01]  /*183c0*/  BPT.TRAP 0x1 ;  /* 0x000000040000795c */ /* 0x000fe20000300000 */
.L_x_1655:
[----:B------:R-:W-:Y:S01]  /*183d0*/  IMAD R25, R25, 0x8, R5 ;  /* 0x0000000819197824 */ /* 0x000fe200078e0205 */
[----:B------:R-:W-:-:S04]  /*183e0*/  SHF.L.U32 R0, R0, 0x1f, RZ ;  /* 0x0000001f00007819 */ /* 0x000fc800000006ff */
[----:B------:R-:W1:Y:S02]  /*183f0*/  SYNCS.PHASECHK.TRANS64.TRYWAIT P1, [R25+URZ+0x32440], R0 ;  /* 0x03244000190075a7 */ /* 0x000e64000802017f */
[----:B-1----:R-:W-:Y:S05]  /*18400*/  @!P1 BRA `(.L_x_1656) ;  /* 0x0000005800cc9947 */ /* 0x002fea0003800000 */
.L_x_1862:
[----:B------:R-:W-:Y:S05]  /*18410*/  @!P0 BRA `(.L_x_1657) ;  /* 0x0000000000048947 */ /* 0x000fea0003800000 */
[----:B------:R-:W-:Y:S01]  /*18420*/  BPT.TRAP 0x1 ;  /* 0x000000040000795c */ /* 0x000fe20000300000 */
.L_x_1657:
[----:B------:R-:W5:Y:S02]  /*18430*/  SYNCS.PHASECHK.TRANS64.TRYWAIT P1, [R3+URZ+0x32460], R2 ;  /* 0x03246002030075a7 */ /* 0x000f64000802017f */
[----:B-----5:R-:W-:Y:S05]  /*18440*/  @!P1 BRA `(.L_x_1658) ;  /* 0x0000005800d09947 */ /* 0x020fea0003800000 */
.L_x_1863:
[----:B------:R-:W-:Y:S05]  /*18450*/  @!P0 BRA `(.L_x_1659) ;  /* 0x0000000000048947 */ /* 0x000fea0003800000 */
[----:B------:R-:W-:Y:S01]  /*18460*/  BPT.TRAP 0x1 ;  /* 0x000000040000795c */ /* 0x000fe20000300000 */
.L_x_1659:
[----:B------:R0:W0:Y:S02]  /*18470*/  SYNCS.PHASECHK.TRANS64.TRYWAIT P0, [R25+URZ+0x32460], R0 ;  /* 0x03246000190075a7 */ /* 0x000024000800017f */
[----:B0-----:R-:W-:Y:S05]  /*18480*/  @!P0 NANOSLEEP.SYNCS 0x989680 ;  /* 0x009896800000895d */ /* 0x001fea0003900000 */
[----:B------:R-:W0:Y:S02]  /*18490*/  @!P0 SYNCS.PHASECHK.TRANS64 P0, [R25+URZ+0x32460], R0 ;  /* 0x03246000190085a7 */ /* 0x000e24000800007f */
[----:B0-----:R-:W-:Y:S05]  /*184a0*/  @!P0 BRA `(.L_x_1659) ;  /* 0xfffffffc00f08947 */ /* 0x001fea000383ffff */
.L_x_1390:
[----:B------:R-:W-:Y:S05]  /*184b0*/  BSYNC B9 ;  /* 0x0000000000097941 */ /* 0x000fea0003800000 */
.L_x_1387:
[----:B------:R-:W-:Y:S05]  /*184c0*/  EXIT ;  /* 0x000000000000794d */ /* 0x000fea0003800000 */
.L_x_1408:
[----:B0-----:R0:W1:Y:S02]  /*184d0*/  SYNCS.PHASECHK.TRANS64.TRYWAIT P5, [R4+URZ+0x32490], R101 ;  /* 0x03249065040075a7 */ /* 0x00106400080a017f */
[----:B-1----:R-:W-:Y:S05]  /*184e0*/  @!P5 NANOSLEEP.SYNCS 0x989680 ;  /* 0x009896800000d95d */ /* 0x002fea0003900000 */
[----:B------:R-:W1:Y:S02]  /*184f0*/  @!P5 SYNCS.PHASECHK.TRANS64 P5, [R4+URZ+0x32490], R101 ;  /* 0x032490650400d5a7 */ /* 0x000e6400080a007f */
[----:B-1----:R-:W-:Y:S05]  /*18500*/  @!P5 BRA `(.L_x_1408) ;  /* 0xfffffffc00f0d947 */ /* 0x002fea000383ffff */
[----:B------:R-:W-:Y:S05]  /*18510*/  BRA `(.L_x_1660) ;  /* 0xfffffea400b87947 */ /* 0x000fea000383ffff */
.L_x_1409:
        /* <DEDUP_REMOVED lines=8> */
.L_x_1662:
[----:B------:R-:W-:Y:S05]  /*185a0*/  BSYNC B1 ;  /* 0x0000000000017941 */ /* 0x000fea0003800000 */
.L_x_1661:
[----:B------:R-:W-:Y:S01]  /*185b0*/  MOV R13, R102 ;  /* 0x00000066000d7202 */ /* 0x000fe20000000f00 */
[----:B------:R-:W-:Y:S02]  /*185c0*/  IMAD.MOV.U32 R12, RZ, RZ, RZ ;  /* 0x000000ffff0c7224 */ /* 0x000fe400078e00ff */
[----:B------:R-:W-:Y:S02]  /*185d0*/  IMAD.MOV.U32 R11, RZ, RZ, 0x1c1f ;  /* 0x00001c1fff0b7424 */ /* 0x000fe400078e00ff */
[----:B------:R-:W-:Y:S02]  /*185e0*/  IMAD.MOV.U32 R15, RZ, RZ, -0x1 ;  /* 0xffffffffff0f7424 */ /* 0x000fe400078e00ff */
[----:B------:R-:W-:-:S07]  /*185f0*/  IMAD.MOV.U32 R93, RZ, RZ, R14 ;  /* 0x000000ffff5d7224 */ /* 0x000fce00078e000e */
[----:B------:R-:W-:Y:S05]  /*18600*/  WARPSYNC.COLLECTIVE R15, `(.L_x_1663) ;  /* 0x000000000f087348 */ /* 0x000fea0003c00000 */
[----:B------:R0:W1:Y:S02]  /*18610*/  SHFL.IDX P6, R14, R13, R12, R11 ;  /* 0x0000000c0d0e7389 */ /* 0x00006400000c000b */
[----:B01----:R-:W-:Y:S01]  /*18620*/  ENDCOLLECTIVE ;  /* 0x000000000000791b */ /* 0x003fe20003800000 */
.L_x_1663:
[----:B------:R-:W-:Y:S01]  /*18630*/  IMAD.MOV.U32 R95, RZ, RZ, R14 ;  /* 0x000000ffff5f7224 */ /* 0x000fe200078e000e */
[----:B------:R-:W-:Y:S06]  /*18640*/  BRA `(.L_x_1664) ;  /* 0xfffffea400807947 */ /* 0x000fec000383ffff */
.L_x_1418:
[----:B------:R-:W-:Y:S01]  /*18650*/  BSSY B1, `(.L_x_1665) ;  /* 0x0000008000017945 */ /* 0x000fe20003800000 */
[----:B0---4-:R-:W-:Y:S01]  /*18660*/  IMAD.MOV.U32 R13, RZ, RZ, R103 ;  /* 0x000000ffff0d7224 */ /* 0x011fe200078e0067 */
[----:B------:R-:W-:Y:S01]  /*18670*/  MOV R15, 0xffffffff ;  /* 0xffffffff000f7802 */ /* 0x000fe20000000f00 */
[----:B------:R-:W-:Y:S02]  /*18680*/  IMAD.MOV.U32 R12, RZ, RZ, 0x1 ;  /* 0x00000001ff0c7424 */ /* 0x000fe400078e00ff */
[----:B------:R-:W-:-:S07]  /*18690*/  IMAD.MOV.U32 R11, RZ, RZ, 0x1c1f ;  /* 0x00001c1fff0b7424 */ /* 0x000fce00078e00ff */
[----:B-123--:R-:W-:Y:S05]  /*186a0*/  WARPSYNC.COLLECTIVE R15, `(.L_x_1666) ;  /* 0x000000000f087348 */ /* 0x00efea0003c00000 */
[----:B------:R0:W4:Y:S02]  /*186b0*/  SHFL.IDX P6, R14, R13, R12, R11 ;  /* 0x0000000c0d0e7389 */ /* 0x00012400000c000b */
[----:B01234-:R-:W-:Y:S01]  /*186c0*/  ENDCOLLECTIVE ;  /* 0x000000000000791b */ /* 0x01ffe20003800000 */
.L_x_1666:
[----:B------:R-:W-:Y:S05]  /*186d0*/  BSYNC B1 ;  /* 0x0000000000017941 */ /* 0x000fea0003800000 */
.L_x_1665:
        /* <DEDUP_REMOVED lines=8> */
.L_x_1667:
[----:B------:R-:W-:Y:S01]  /*18760*/  IMAD.MOV.U32 R47, RZ, RZ, R14 ;  /* 0x000000ffff2f7224 */ /* 0x000fe200078e000e */
[----:B------:R-:W-:Y:S06]  /*18770*/  BRA `(.L_x_1668) ;  /* 0xfffffea800e47947 */ /* 0x000fec000383ffff */
.L_x_1428:
[----:B-1----:R1:W2:Y:S02]  /*18780*/  SYNCS.PHASECHK.TRANS64.TRYWAIT P4, [R4+URZ+0x32490], R101 ;  /* 0x03249065040075a7 */ /* 0x0022a4000808017f */
[----:B--2---:R-:W-:Y:S05]  /*18790*/  @!P4 NANOSLEEP.SYNCS 0x989680 ;  /* 0x009896800000c95d */ /* 0x004fea0003900000 */
[----:B------:R-:W2:Y:S02]  /*187a0*/  @!P4 SYNCS.PHASECHK.TRANS64 P4, [R4+URZ+0x32490], R101 ;  /* 0x032490650400c5a7 */ /* 0x000ea4000808007f */
[----:B--2---:R-:W-:Y:S05]  /*187b0*/  @!P4 BRA `(.L_x_1428) ;  /* 0xfffffffc00f0c947 */ /* 0x004fea000383ffff */
[----:B------:R-:W-:Y:S05]  /*187c0*/  BRA `(.L_x_1669) ;  /* 0xfffffeb400987947 */ /* 0x000fea000383ffff */
.L_x_1429:
[----:B------:R-:W-:Y:S01]  /*187d0*/  BSSY B1, `(.L_x_1670) ;  /* 0x0000008000017945 */ /* 0x000fe20003800000 */
[----:B------:R-:W-:Y:S01]  /*187e0*/  IMAD.MOV.U32 R13, RZ, RZ, R103 ;  /* 0x000000ffff0d7224 */ /* 0x000fe200078e0067 */
[----:B------:R-:W-:Y:S01]  /*187f0*/  MOV R12, RZ ;  /* 0x000000ff000c7202 */ /* 0x000fe20000000f00 */
[----:B------:R-:W-:Y:S02]  /*18800*/  IMAD.MOV.U32 R11, RZ, RZ, 0x1c1f ;  /* 0x00001c1fff0b7424 */ /* 0x000fe400078e00ff */
[----:B------:R-:W-:-:S07]  /*18810*/  IMAD.MOV.U32 R15, RZ, RZ, -0x1 ;  /* 0xffffffffff0f7424 */ /* 0x000fce00078e00ff */
[----:B-1----:R-:W-:Y:S05]  /*18820*/  WARPSYNC.COLLECTIVE R15, `(.L_x_1671) ;  /* 0x000000000f087348 */ /* 0x002fea0003c00000 */
[----:B------:R0:W2:Y:S02]  /*18830*/  SHFL.IDX P6, R14, R13, R12, R11 ;  /* 0x0000000c0d0e7389 */ /* 0x0000a400000c000b */
[----:B012---:R-:W-:Y:S01]  /*18840*/  ENDCOLLECTIVE ;  /* 0x000000000000791b */ /* 0x007fe20003800000 */
.L_x_1671:
[----:B------:R-:W-:Y:S05]  /*18850*/  BSYNC B1 ;  /* 0x0000000000017941 */ /* 0x000fea0003800000 */
.L_x_1670:
        /* <DEDUP_REMOVED lines=8> */
.L_x_1672:
[----:B------:R-:W-:Y:S01]  /*188e0*/  MOV R94, R14 ;  /* 0x0000000e005e7202 */ /* 0x000fe20000000f00 */
[----:B------:R-:W-:Y:S06]  /*188f0*/  BRA `(.L_x_1673) ;  /* 0xfffffeb400647947 */ /* 0x000fec000383ffff */
.L_x_1434:
        /* <DEDUP_REMOVED lines=8> */
.L_x_1675:
[----:B------:R-:W-:Y:S05]  /*18980*/  BSYNC B1 ;  /* 0x0000000000017941 */ /* 0x000fea0003800000 */
.L_x_1674:
        /* <DEDUP_REMOVED lines=8> */
.L_x_1676:
[----:B------:R-:W-:Y:S01]  /*18a10*/  IMAD.MOV.U32 R102, RZ, RZ, R14 ;  /* 0x000000ffff667224 */ /* 0x000fe200078e000e */
[----:B------:R-:W-:Y:S06]  /*18a20*/  BRA `(.L_x_1677) ;  /* 0xfffffeb800fc7947 */ /* 0x000fec000383ffff */
.L_x_1439:
[----:B0-----:R0:W1:Y:S02]  /*18a30*/  SYNCS.PHASECHK.TRANS64.TRYWAIT P2, [R4+URZ+0x32490], R101 ;  /* 0x03249065040075a7 */ /* 0x001064000804017f */
[----:B-1----:R-:W-:Y:S05]  /*18a40*/  @!P2 NANOSLEEP.SYNCS 0x989680 ;  /* 0x009896800000a95d */ /* 0x002fea0003900000 */
[----:B------:R-:W1:Y:S02]  /*18a50*/  @!P2 SYNCS.PHASECHK.TRANS64 P2, [R4+URZ+0x32490], R101 ;  /* 0x032490650400a5a7 */ /* 0x000e64000804007f */
[----:B-1----:R-:W-:Y:S05]  /*18a60*/  @!P2 BRA `(.L_x_1439) ;  /* 0xfffffffc00f0a947 */ /* 0x002fea000383ffff */
[----:B------:R-:W-:Y:S05]  /*18a70*/  BRA `(.L_x_1678) ;  /* 0xfffffec000f87947 */ /* 0x000fea000383ffff */
.L_x_1440:
        /* <DEDUP_REMOVED lines=8> */
.L_x_1680:
[----:B------:R-:W-:Y:S05]  /*18b00*/  BSYNC B1 ;  /* 0x0000000000017941 */ /* 0x000fea0003800000 */
.L_x_1679:
        /* <DEDUP_REMOVED lines=8> */
.L_x_1681:
[----:B------:R-:W-:Y:S05]  /*18b90*/  BRA `(.L_x_1682) ;  /* 0xfffffec400207947 */ /* 0x000fea000383ffff */
.L_x_1443:
        /* <DEDUP_REMOVED lines=8> */
.L_x_1684:
[----:B------:R-:W-:Y:S05]  /*18c20*/  BSYNC B1 ;  /* 0x0000000000017941 */ /* 0x000fea0003800000 */
.L_x_1683:
        /* <DEDUP_REMOVED lines=8> */
.L_x_1685:
[----:B------:R-:W-:Y:S05]  /*18cb0*/  BRA `(.L_x_1686) ;  /* 0xfffffec400207947 */ /* 0x000fea000383ffff */
.L_x_1447:
[----:B------:R0:W0:Y:S02]  /*18cc0*/  SYNCS.PHASECHK.TRANS64.TRYWAIT P3, [R4+URZ+0x324b0], R101 ;  /* 0x0324b065040075a7 */ /* 0x000024000806017f */
[----:B0-----:R-:W-:Y:S05]  /*18cd0*/  @!P3 NANOSLEEP.SYNCS 0x989680 ;  /* 0x009896800000b95d */ /* 0x001fea0003900000 */
[----:B------:R-:W0:Y:S02]  /*18ce0*/  @!P3 SYNCS.PHASECHK.TRANS64 P3, [R4+URZ+0x324b0], R101 ;  /* 0x0324b0650400b5a7 */ /* 0x000e24000806007f */
[----:B0-----:R-:W-:Y:S05]  /*18cf0*/  @!P3 BRA `(.L_x_1447) ;  /* 0xfffffffc00f0b947 */ /* 0x001fea000383ffff */
[----:B------:R-:W-:Y:S05]  /*18d00*/  BRA `(.L_x_1687) ;  /* 0xfffffec400947947 */ /* 0x000fea000383ffff */
.L_x_1455:
[----:B------:R-:W0:Y:S01]  /*18d10*/  S2R R6, SR_TID.X ;  /* 0x0000000000067919 */ /* 0x000e220000002100 */
[----:B------:R-:W-:Y:S01]  /*18d20*/  BSSY B0, `(.L_x_1688) ;  /* 0x000000c000007945 */ /* 0x000fe20003800000 */
[----:B------:R-:W-:Y:S01]  /*18d30*/  IMAD.MOV.U32 R12, RZ, RZ, RZ ;  /* 0x000000ffff0c7224 */ /* 0x000fe200078e00ff */
[----:B------:R-:W-:Y:S01]  /*18d40*/  MOV R11, 0x1f ;  /* 0x0000001f000b7802 */ /* 0x000fe20000000f00 */
[----:B------:R-:W-:Y:S02]  /*18d50*/  IMAD.MOV.U32 R15, RZ, RZ, -0x1 ;  /* 0xffffffffff0f7424 */ /* 0x000fe400078e00ff */
[----:B0-----:R-:W-:-:S05]  /*18d60*/  VIADD R8, R6, 0xffffff80 ;  /* 0xffffff8006087836 */ /* 0x001fca0000000000 */
[----:B------:R-:W-:-:S04]  /*18d70*/  SHF.R.S32.HI R6, RZ, 0x1f, R8 ;  /* 0x0000001fff067819 */ /* 0x000fc80000011408 */
[----:B------:R-:W-:-:S04]  /*18d80*/  LEA.HI R6, R6, R8, RZ, 0x7 ;  /* 0x0000000806067211 */ /* 0x000fc800078f38ff */
[----:B------:R-:W-:-:S05]  /*18d90*/  SHF.R.S32.HI R6, RZ, 0x7, R6 ;  /* 0x00000007ff067819 */ /* 0x000fca0000011406 */
[----:B------:R-:W-:-:S07]  /*18da0*/  IMAD.MOV.U32 R13, RZ, RZ, R6 ;  /* 0x000000ffff0d7224 */ /* 0x000fce00078e0006 */
[----:B--2345:R-:W-:Y:S05]  /*18db0*/  WARPSYNC.COLLECTIVE R15, `(.L_x_1689) ;  /* 0x000000000f087348 */ /* 0x03cfea0003c00000 */
[----:B------:R0:W1:Y:S02]  /*18dc0*/  SHFL.IDX P6, R14, R13, R12, R11 ;  /* 0x0000000c0d0e7389 */ /* 0x00006400000c000b */
[----:B012345:R-:W-:Y:S01]  /*18dd0*/  ENDCOLLECTIVE ;  /* 0x000000000000791b */ /* 0x03ffe20003800000 */
.L_x_1689:
[----:B------:R-:W-:Y:S05]  /*18de0*/  BSYNC B0 ;  /* 0x0000000000007941 */ /* 0x000fea0003800000 */
.L_x_1688:
[----:B------:R-:W-:Y:S05]  /*18df0*/  BRA `(.L_x_1690) ;  /* 0xfffffed000ec7947 */ /* 0x000fea000383ffff */
.L_x_1467:
[----:B------:R-:W-:Y:S01]  /*18e00*/  BSSY B1, `(.L_x_1691) ;  /* 0x0000008000017945 */ /* 0x000fe20003800000 */
[----:B------:R-:W-:Y:S02]  /*18e10*/  IMAD.MOV.U32 R13, RZ, RZ, R25 ;  /* 0x000000ffff0d7224 */ /* 0x000fe400078e0019 */
[----:B------:R-:W-:Y:S02]  /*18e20*/  IMAD.MOV.U32 R12, RZ, RZ, RZ ;  /* 0x000000ffff0c7224 */ /* 0x000fe400078e00ff */
[----:B------:R-:W-:Y:S02]  /*18e30*/  IMAD.MOV.U32 R11, RZ, RZ, 0x1c1f ;  /* 0x00001c1fff0b7424 */ /* 0x000fe400078e00ff */
[----:B------:R-:W-:-:S07]  /*18e40*/  IMAD.MOV.U32 R15, RZ, RZ, -0x1 ;  /* 0xffffffffff0f7424 */ /* 0x000fce00078e00ff */
[----:B--234-:R-:W-:Y:S05]  /*18e50*/  WARPSYNC.COLLECTIVE R15, `(.L_x_1692) ;  /* 0x000000000f087348 */ /* 0x01cfea0003c00000 */
[----:B------:R0:W1:Y:S02]  /*18e60*/  SHFL.IDX P6, R14, R13, R12, R11 ;  /* 0x0000000c0d0e7389 */ /* 0x00006400000c000b */
[----:B01234-:R-:W-:Y:S01]  /*18e70*/  ENDCOLLECTIVE ;  /* 0x000000000000791b */ /* 0x01ffe20003800000 */
.L_x_1692:
[----:B------:R-:W-:Y:S05]  /*18e80*/  BSYNC B1 ;  /* 0x0000000000017941 */ /* 0x000fea0003800000 */
.L_x_1691:
[----:B------:R-:W-:Y:S01]  /*18e90*/  IMAD.MOV.U32 R13, RZ, RZ, R24 ;  /* 0x000000ffff0d7224 */ /* 0x000fe200078e0018 */
[----:B------:R-:W-:Y:S01]  /*18ea0*/  MOV R12, RZ ;  /* 0x000000ff000c7202 */ /* 0x000fe20000000f00 */
[----:B------:R-:W-:Y:S02]  /*18eb0*/  IMAD.MOV.U32 R11, RZ, RZ, 0x1c1f ;  /* 0x00001c1fff0b7424 */ /* 0x000fe400078e00ff */
[----:B------:R-:W-:Y:S02]  /*18ec0*/  IMAD.MOV.U32 R15, RZ, RZ, -0x1 ;  /* 0xffffffffff0f7424 */ /* 0x000fe400078e00ff */
[----:B------:R-:W-:-:S07]  /*18ed0*/  IMAD.MOV.U32 R3, RZ, RZ, R14 ;  /* 0x000000ffff037224 */ /* 0x000fce00078e000e */
[----:B------:R-:W-:Y:S05]  /*18ee0*/  WARPSYNC.COLLECTIVE R15, `(.L_x_1693) ;  /* 0x000000000f087348 */ /* 0x000fea0003c00000 */
[----:B------:R0:W1:Y:S02]  /*18ef0*/  SHFL.IDX P6, R14, R13, R12, R11 ;  /* 0x0000000c0d0e7389 */ /* 0x00006400000c000b */
[----:B01----:R-:W-:Y:S01]  /*18f00*/  ENDCOLLECTIVE ;  /* 0x000000000000791b */ /* 0x003fe20003800000 */
.L_x_1693:
[----:B------:R-:W-:Y:S02]  /*18f10*/  IMAD.MOV.U32 R13, RZ, RZ, R27 ;  /* 0x000000ffff0d7224 */ /* 0x000fe400078e001b */
[----:B------:R-:W-:-:S07]  /*18f20*/  IMAD.MOV.U32 R0, RZ, RZ, R14 ;  /* 0x000000ffff007224 */ /* 0x000fce00078e000e */
[----:B------:R-:W-:Y:S05]  /*18f30*/  WARPSYNC.COLLECTIVE R15, `(.L_x_1694) ;  /* 0x000000000f087348 */ /* 0x000fea0003c00000 */
[----:B------:R0:W1:Y:S02]  /*18f40*/  SHFL.IDX P6, R14, R13, R12, R11 ;  /* 0x0000000c0d0e7389 */ /* 0x00006400000c000b */
[----:B01----:R-:W-:Y:S01]  /*18f50*/  ENDCOLLECTIVE ;  /* 0x000000000000791b */ /* 0x003fe20003800000 */
.L_x_1694:
[----:B------:R-:W-:Y:S02]  /*18f60*/  IMAD.MOV.U32 R13, RZ, RZ, R26 ;  /* 0x000000ffff0d7224 */ /* 0x000fe400078e001a */
[----:B------:R-:W-:-:S07]  /*18f70*/  IMAD.MOV.U32 R5, RZ, RZ, R14 ;  /* 0x000000ffff057224 */ /* 0x000fce00078e000e */
[----:B------:R-:W-:Y:S05]  /*18f80*/  WARPSYNC.COLLECTIVE R15, `(.L_x_1695) ;  /* 0x000000000f087348 */ /* 0x000fea0003c00000 */
[----:B------:R0:W1:Y:S02]  /*18f90*/  SHFL.IDX P6, R14, R13, R12, R11 ;  /* 0x0000000c0d0e7389 */ /* 0x00006400000c000b */
[----:B01----:R-:W-:Y:S01]  /*18fa0*/  ENDCOLLECTIVE ;  /* 0x000000000000791b */ /* 0x003fe20003800000 */
.L_x_1695:
[----:B------:R-:W-:Y:S05]  /*18fb0*/  BRA `(.L_x_1696) ;  /* 0xfffffed400e87947 */ /* 0x000fea000383ffff */
.L_x_1471:
[----:B0-----:R0:W1:Y:S02]  /*18fc0*/  SYNCS.PHASECHK.TRANS64.TRYWAIT P0, [R19+URZ+0x32400], R14 ;  /* 0x0324000e130075a7 */ /* 0x001064000800017f */
[----:B-1----:R-:W-:Y:S05]  /*18fd0*/  @!P0 NANOSLEEP.SYNCS 0x989680 ;  /* 0x009896800000895d */ /* 0x002fea0003900000 */
[----:B------:R-:W1:Y:S02]  /*18fe0*/  @!P0 SYNCS.PHASECHK.TRANS64 P0, [R19+URZ+0x32400], R14 ;  /* 0x0324000e130085a7 */ /* 0x000e64000800007f */
[----:B-1----:R-:W-:Y:S05]  /*18ff0*/  @!P0 BRA `(.L_x_1471) ;  /* 0xfffffffc00f08947 */ /* 0x002fea000383ffff */
[----:B------:R-:W-:Y:S05]  /*19000*/  BRA `(.L_x_1697) ;  /* 0xfffffedc00247947 */ /* 0x000fea000383ffff */
.L_x_1479:
[----:B------:R-:W-:Y:S01]  /*19010*/  BSSY B1, `(.L_x_1698) ;  /* 0x0000008000017945 */ /* 0x000fe20003800000 */
[----:B------:R-:W-:Y:S01]  /*19020*/  IMAD.MOV.U32 R13, RZ, RZ, R25 ;  /* 0x000000ffff0d7224 */ /* 0x000fe200078e0019 */
[----:B------:R-:W-:Y:S01]  /*19030*/  MOV R12, RZ ;  /* 0x000000ff000c7202 */ /* 0x000fe20000000f00 */
[----:B------:R-:W-:Y:S02]  /*19040*/  IMAD.MOV.U32 R11, RZ, RZ, 0x1c1f ;  /* 0x00001c1fff0b7424 */ /* 0x000fe400078e00ff */
[----:B------:R-:W-:-:S07]  /*19050*/  IMAD.MOV.U32 R15, RZ, RZ, -0x1 ;  /* 0xffffffffff0f7424 */ /* 0x000fce00078e00ff */
[----:B--234-:R-:W-:Y:S05]  /*19060*/  WARPSYNC.COLLECTIVE R15, `(.L_x_1699) ;  /* 0x000000000f087348 */ /* 0x01cfea0003c00000 */
[----:B------:R0:W1:Y:S02]  /*19070*/  SHFL.IDX P6, R14, R13, R12, R11 ;  /* 0x0000000c0d0e7389 */ /* 0x00006400000c000b */
[----:B01234-:R-:W-:Y:S01]  /*19080*/  ENDCOLLECTIVE ;  /* 0x000000000000791b */ /* 0x01ffe20003800000 */
.L_x_1699:
[----:B------:R-:W-:Y:S05]  /*19090*/  BSYNC B1 ;  /* 0x0000000000017941 */ /* 0x000fea0003800000 */
.L_x_1698:
        /* <DEDUP_REMOVED lines=8> */
.L_x_1700:
[----:B------:R-:W-:Y:S01]  /*19120*/  IMAD.MOV.U32 R13, RZ, RZ, R27 ;  /* 0x000000ffff0d7224 */ /* 0x000fe200078e001b */
[----:B------:R-:W-:-:S07]  /*19130*/  MOV R3, R14 ;  /* 0x0000000e00037202 */ /* 0x000fce0000000f00 */
[----:B------:R-:W-:Y:S05]  /*19140*/  WARPSYNC.COLLECTIVE R15, `(.L_x_1701) ;  /* 0x000000000f087348 */ /* 0x000fea0003c00000 */
[----:B------:R0:W1:Y:S02]  /*19150*/  SHFL.IDX P6, R14, R13, R12, R11 ;  /* 0x0000000c0d0e7389 */ /* 0x00006400000c000b */
[----:B01----:R-:W-:Y:S01]  /*19160*/  ENDCOLLECTIVE ;  /* 0x000000000000791b */ /* 0x003fe20003800000 */
.L_x_1701:
[----:B------:R-:W-:Y:S02]  /*19170*/  IMAD.MOV.U32 R13, RZ, RZ, R26 ;  /* 0x000000ffff0d7224 */ /* 0x000fe400078e001a */
[----:B------:R-:W-:-:S07]  /*19180*/  IMAD.MOV.U32 R4, RZ, RZ, R14 ;  /* 0x000000ffff047224 */ /* 0x000fce00078e000e */
[----:B------:R-:W-:Y:S05]  /*19190*/  WARPSYNC.COLLECTIVE R15, `(.L_x_1702) ;  /* 0x000000000f087348 */ /* 0x000fea0003c00000 */
[----:B------:R0:W1:Y:S02]  /*191a0*/  SHFL.IDX P6, R14, R13, R12, R11 ;  /* 0x0000000c0d0e7389 */ /* 0x00006400000c000b */
[----:B01----:R-:W-:Y:S01]  /*191b0*/  ENDCOLLECTIVE ;  /* 0x000000000000791b */ /* 0x003fe20003800000 */
.L_x_1702:
[----:B------:R-:W-:Y:S05]  /*191c0*/  BRA `(.L_x_1703) ;  /* 0xfffffee400887947 */ /* 0x000fea000383ffff */
.L_x_1483:
[----:B0-----:R0:W1:Y:S02]  /*191d0*/  SYNCS.PHASECHK.TRANS64.TRYWAIT P1, [R19+URZ+0x32400], R20 ;  /* 0x03240014130075a7 */ /* 0x001064000802017f */
[----:B-1----:R-:W-:Y:S05]  /*191e0*/  @!P1 NANOSLEEP.SYNCS 0x989680 ;  /* 0x009896800000995d */ /* 0x002fea0003900000 */
[----:B------:R-:W1:Y:S02]  /*191f0*/  @!P1 SYNCS.PHASECHK.TRANS64 P1, [R19+URZ+0x32400], R20 ;  /* 0x03240014130095a7 */ /* 0x000e64000802007f */
[----:B-1----:R-:W-:Y:S05]  /*19200*/  @!P1 BRA `(.L_x_1483) ;  /* 0xfffffffc00f09947 */ /* 0x002fea000383ffff */
[----:B------:R-:W-:Y:S05]  /*19210*/  BRA `(.L_x_1704) ;  /* 0xfffffee8006c7947 */ /* 0x000fea000383ffff */
.L_x_1489:
[----:B--2---:R2:W0:Y:S02]  /*19220*/  SYNCS.PHASECHK.TRANS64.TRYWAIT P1, [R3+URZ+0x32430], R6 ;  /* 0x03243006030075a7 */ /* 0x004424000802017f */
[----:B0-----:R-:W-:Y:S05]  /*19230*/  @!P1 NANOSLEEP.SYNCS 0x989680 ;  /* 0x009896800000995d */ /* 0x001fea0003900000 */
[----:B------:R-:W0:Y:S02]  /*19240*/  @!P1 SYNCS.PHASECHK.TRANS64 P1, [R3+URZ+0x32430], R6 ;  /* 0x03243006030095a7 */ /* 0x000e24000802007f */
[----:B0-----:R-:W-:Y:S05]  /*19250*/  @!P1 BRA `(.L_x_1489) ;  /* 0xfffffffc00f09947 */ /* 0x001fea000383ffff */
[----:B------:R-:W-:Y:S05]  /*19260*/  BRA `(.L_x_1488) ;  /* 0xfffffef400b07947 */ /* 0x000fea000383ffff */
.L_x_1491:
[----:B---3--:R3:W4:Y:S02]  /*19270*/  SYNCS.PHASECHK.TRANS64.TRYWAIT P1, [R19+URZ+0x32410], R12 ;  /* 0x0324100c130075a7 */ /* 0x008724000802017f */
[----:B----4-:R-:W-:Y:S05]  /*19280*/  @!P1 NANOSLEEP.SYNCS 0x989680 ;  /* 0x009896800000995d */ /* 0x010fea0003900000 */
[----:B------:R-:W4:Y:S02]  /*19290*/  @!P1 SYNCS.PHASECHK.TRANS64 P1, [R19+URZ+0x32410], R12 ;  /* 0x0324100c130095a7 */ /* 0x000f24000802007f */
[----:B----4-:R-:W-:Y:S05]  /*192a0*/  @!P1 BRA `(.L_x_1491) ;  /* 0xfffffffc00f09947 */ /* 0x010fea000383ffff */
[----:B------:R-:W-:Y:S05]  /*192b0*/  BRA `(.L_x_1705) ;  /* 0xfffffef800987947 */ /* 0x000fea000383ffff */
.L_x_1495:
[----:B------:R0:W0:Y:S02]  /*192c0*/  SYNCS.PHASECHK.TRANS64.TRYWAIT P1, [R3+URZ+0x32450], R6 ;  /* 0x03245006030075a7 */ /* 0x000024000802017f */
[----:B0-----:R-:W-:Y:S05]  /*192d0*/  @!P1 NANOSLEEP.SYNCS 0x989680 ;  /* 0x009896800000995d */ /* 0x001fea0003900000 */
[----:B------:R-:W0:Y:S02]  /*192e0*/  @!P1 SYNCS.PHASECHK.TRANS64 P1, [R3+URZ+0x32450], R6 ;  /* 0x03245006030095a7 */ /* 0x000e24000802007f */
[----:B0-----:R-:W-:Y:S05]  /*192f0*/  @!P1 BRA `(.L_x_1495) ;  /* 0xfffffffc00f09947 */ /* 0x001fea000383ffff */
[----:B------:R-:W-:Y:S05]  /*19300*/  BRA `(.L_x_1494) ;  /* 0xfffffef800a87947 */ /* 0x000fea000383ffff */
.L_x_1502:
[----:B-1----:R1:W2:Y:S02]  /*19310*/  SYNCS.PHASECHK.TRANS64.TRYWAIT P2, [R3+URZ+0x32430], R0 ;  /* 0x03243000030075a7 */ /* 0x0022a4000804017f */
[----:B--2---:R-:W-:Y:S05]  /*19320*/  @!P2 NANOSLEEP.SYNCS 0x989680 ;  /* 0x009896800000a95d */ /* 0x004fea0003900000 */
[----:B------:R-:W2:Y:S02]  /*19330*/  @!P2 SYNCS.PHASECHK.TRANS64 P2, [R3+URZ+0x32430], R0 ;  /* 0x032430000300a5a7 */ /* 0x000ea4000804007f */
[----:B--2---:R-:W-:Y:S05]  /*19340*/  @!P2 BRA `(.L_x_1502) ;  /* 0xfffffffc00f0a947 */ /* 0x004fea000383ffff */
[----:B------:R-:W-:Y:S05]  /*19350*/  BRA `(.L_x_1501) ;  /* 0xffffff1c00907947 */ /* 0x000fea000383ffff */
.L_x_1506:
[----:B---3--:R3:W4:Y:S02]  /*19360*/  SYNCS.PHASECHK.TRANS64.TRYWAIT P2, [R3+URZ+0x32450], R0 ;  /* 0x03245000030075a7 */ /* 0x008724000804017f */
[----:B----4-:R-:W-:Y:S05]  /*19370*/  @!P2 NANOSLEEP.SYNCS 0x989680 ;  /* 0x009896800000a95d */ /* 0x010fea0003900000 */
[----:B------:R-:W4:Y:S02]  /*19380*/  @!P2 SYNCS.PHASECHK.TRANS64 P2, [R3+URZ+0x32450], R0 ;  /* 0x032450000300a5a7 */ /* 0x000f24000804007f */
[----:B----4-:R-:W-:Y:S05]  /*19390*/  @!P2 BRA `(.L_x_1506) ;  /* 0xfffffffc00f0a947 */ /* 0x010fea000383ffff */
[----:B------:R-:W-:Y:S05]  /*193a0*/  BRA `(.L_x_1505) ;  /* 0xffffff2000387947 */ /* 0x000fea000383ffff */
.L_x_1523:
[----:B------:R-:W-:Y:S02]  /*193b0*/  IMAD.MOV.U32 R13, RZ, RZ, R4 ;  /* 0x000000ffff0d7224 */ /* 0x000fe400078e0004 */
[----:B------:R-:W-:Y:S02]  /*193c0*/  IMAD.MOV.U32 R12, RZ, RZ, RZ ;  /* 0x000000ffff0c7224 */ /* 0x000fe400078e00ff */
[----:B------:R-:W-:Y:S02]  /*193d0*/  IMAD.MOV.U32 R11, RZ, RZ, 0x181f ;  /* 0x0000181fff0b7424 */ /* 0x000fe400078e00ff */
[----:B------:R-:W-:-:S07]  /*193e0*/  IMAD.MOV.U32 R15, RZ, RZ, -0x1 ;  /* 0xffffffffff0f7424 */ /* 0x000fce00078e00ff */
[----:B01----:R-:W-:Y:S05]  /*193f0*/  WARPSYNC.COLLECTIVE R15, `(.L_x_1706) ;  /* 0x000000000f087348 */ /* 0x003fea0003c00000 */
[----:B------:R2:W3:Y:S02]  /*19400*/  SHFL.IDX P6, R14, R13, R12, R11 ;  /* 0x0000000c0d0e7389 */ /* 0x0004e400000c000b */
[----:B0123--:R-:W-:Y:S01]  /*19410*/  ENDCOLLECTIVE ;  /* 0x000000000000791b */ /* 0x00ffe20003800000 */
.L_x_1706:
[----:B------:R-:W-:Y:S01]  /*19420*/  IMAD.MOV.U32 R13, RZ, RZ, R3 ;  /* 0x000000ffff0d7224 */ /* 0x000fe200078e0003 */
[----:B------:R-:W-:-:S07]  /*19430*/  MOV R0, R14 ;  /* 0x0000000e00007202 */ /* 0x000fce0000000f00 */
[----:B------:R-:W-:Y:S05]  /*19440*/  WARPSYNC.COLLECTIVE R15, `(.L_x_1707) ;  /* 0x000000000f087348 */ /* 0x000fea0003c00000 */
[----:B------:R0:W1:Y:S02]  /*19450*/  SHFL.IDX P6, R14, R13, R12, R11 ;  /* 0x0000000c0d0e7389 */ /* 0x00006400000c000b */
[----:B01----:R-:W-:Y:S01]  /*19460*/  ENDCOLLECTIVE ;  /* 0x000000000000791b */ /* 0x003fe20003800000 */
.L_x_1707:
[----:B------:R-:W-:Y:S05]  /*19470*/  BRA `(.L_x_1708) ;  /* 0xffffff7400c47947 */ /* 0x000fea000383ffff */
.L_x_1526:
[----:B------:R-:W-:Y:S01]  /*19480*/  BSSY B1, `(.L_x_1709) ;  /* 0x0000008000017945 */ /* 0x000fe20003800000 */
[----:B---3--:R-:W-:Y:S02]  /*19490*/  IMAD.MOV.U32 R13, RZ, RZ, R4 ;  /* 0x000000ffff0d7224 */ /* 0x008fe400078e0004 */
[----:B------:R-:W-:Y:S02]  /*194a0*/  IMAD.MOV.U32 R12, RZ, RZ, 0x1 ;  /* 0x00000001ff0c7424 */ /* 0x000fe400078e00ff */
[----:B------:R-:W-:Y:S02]  /*194b0*/  IMAD.MOV.U32 R11, RZ, RZ, 0x181f ;  /* 0x0000181fff0b7424 */ /* 0x000fe400078e00ff */
[----:B------:R-:W-:-:S07]  /*194c0*/  IMAD.MOV.U32 R15, RZ, RZ, -0x1 ;  /* 0xffffffffff0f7424 */ /* 0x000fce00078e00ff */
[----:B012-4-:R-:W-:Y:S05]  /*194d0*/  WARPSYNC.COLLECTIVE R15, `(.L_x_1710) ;  /* 0x000000000f087348 */ /* 0x017fea0003c00000 */
[----:B----4-:R3:W4:Y:S02]  /*194e0*/  SHFL.IDX P6, R14, R13, R12, R11 ;  /* 0x0000000c0d0e7389 */ /* 0x01072400000c000b */
[----:B01234-:R-:W-:Y:S01]  /*194f0*/  ENDCOLLECTIVE ;  /* 0x000000000000791b */ /* 0x01ffe20003800000 */
.L_x_1710:
[----:B------:R-:W-:Y:S05]  /*19500*/  BSYNC B1 ;  /* 0x0000000000017941 */ /* 0x000fea0003800000 */
.L_x_1709:
        /* <DEDUP_REMOVED lines=8> */
.L_x_1711:
[----:B------:R-:W-:Y:S05]  /*19590*/  BRA `(.L_x_1712) ;  /* 0xffffff7400e87947 */ /* 0x000fea000383ffff */
.L_x_1529:
[----:B------:R-:W-:Y:S01]  /*195a0*/  BSSY B1, `(.L_x_1713) ;  /* 0x0000008000017945 */ /* 0x000fe20003800000 */
[----:B0-----:R-:W-:Y:S02]  /*195b0*/  IMAD.MOV.U32 R13, RZ, RZ, R4 ;  /* 0x000000ffff0d7224 */ /* 0x001fe400078e0004 */
[----:B------:R-:W-:Y:S02]  /*195c0*/  IMAD.MOV.U32 R12, RZ, RZ, 0x2 ;  /* 0x00000002ff0c7424 */ /* 0x000fe400078e00ff */
[----:B------:R-:W-:Y:S02]  /*195d0*/  IMAD.MOV.U32 R11, RZ, RZ, 0x181f ;  /* 0x0000181fff0b7424 */ /* 0x000fe400078e00ff */
[----:B------:R-:W-:-:S07]  /*195e0*/  IMAD.MOV.U32 R15, RZ, RZ, -0x1 ;  /* 0xffffffffff0f7424 */ /* 0x000fce00078e00ff */
[----:B-1234-:R-:W-:Y:S05]  /*195f0*/  WARPSYNC.COLLECTIVE R15, `(.L_x_1714) ;  /* 0x000000000f087348 */ /* 0x01efea0003c00000 */
[----:B----4-:R0:W4:Y:S02]  /*19600*/  SHFL.IDX P6, R14, R13, R12, R11 ;  /* 0x0000000c0d0e7389 */ /* 0x01012400000c000b */
[----:B01234-:R-:W-:Y:S01]  /*19610*/  ENDCOLLECTIVE ;  /* 0x000000000000791b */ /* 0x01ffe20003800000 */
.L_x_1714:
[----:B------:R-:W-:Y:S05]  /*19620*/  BSYNC B1 ;  /* 0x0000000000017941 */ /* 0x000fea0003800000 */
.L_x_1713:
        /* <DEDUP_REMOVED lines=8> */
.L_x_1715:
[----:B------:R-:W-:Y:S05]  /*196b0*/  BRA `(.L_x_1716) ;  /* 0xffffff7800087947 */ /* 0x000fea000383ffff */
.L_x_1532:
[----:B------:R-:W-:Y:S01]  /*196c0*/  BSSY B1, `(.L_x_1717) ;  /* 0x0000008000017945 */ /* 0x000fe20003800000 */
[----:B0-----:R-:W-:Y:S02]  /*196d0*/  IMAD.MOV.U32 R13, RZ, RZ, R4 ;  /* 0x000000ffff0d7224 */ /* 0x001fe400078e0004 */
[----:B------:R-:W-:Y:S02]  /*196e0*/  IMAD.MOV.U32 R12, RZ, RZ, 0x3 ;  /* 0x00000003ff0c7424 */ /* 0x000fe400078e00ff */
[----:B------:R-:W-:Y:S02]  /*196f0*/  IMAD.MOV.U32 R11, RZ, RZ, 0x181f ;  /* 0x0000181fff0b7424 */ /* 0x000fe400078e00ff */
[----:B------:R-:W-:-:S07]  /*19700*/  IMAD.MOV.U32 R15, RZ, RZ, -0x1 ;  /* 0xffffffffff0f7424 */ /* 0x000fce00078e00ff */
[----:B-1234-:R-:W-:Y:S05]  /*19710*/  WARPSYNC.COLLECTIVE R15, `(.L_x_1718) ;  /* 0x000000000f087348 */ /* 0x01efea0003c00000 */
[----:B------:R0:W0:Y:S02]  /*19720*/  SHFL.IDX P6, R14, R13, R12, R11 ;  /* 0x0000000c0d0e7389 */ /* 0x00002400000c000b */
[----:B01234-:R-:W-:Y:S01]  /*19730*/  ENDCOLLECTIVE ;  /* 0x000000000000791b */ /* 0x01ffe20003800000 */
.L_x_1718:
[----:B------:R-:W-:Y:S05]  /*19740*/  BSYNC B1 ;  /* 0x0000000000017941 */ /* 0x000fea0003800000 */
.L_x_1717:
        /* <DEDUP_REMOVED lines=8> */
.L_x_1719:
[----:B------:R-:W-:Y:S05]  /*197d0*/  BRA `(.L_x_1720) ;  /* 0xffffff7800287947 */ /* 0x000fea000383ffff */
.L_x_1549:
[----:B------:R-:W0:Y:S01]  /*197e0*/  S2R R8, SR_TID.X ;  /* 0x0000000000087919 */ /* 0x000e220000002100 */
[----:B------:R-:W-:Y:S01]  /*197f0*/  BSSY B1, `(.L_x_1721) ;  /* 0x000000a000017945 */ /* 0x000fe20003800000 */
[----:B------:R-:W-:Y:S01]  /*19800*/  IMAD.MOV.U32 R12, RZ, RZ, RZ ;  /* 0x000000ffff0c7224 */ /* 0x000fe200078e00ff */
[----:B------:R-:W-:Y:S01]  /*19810*/  MOV R15, 0xffffffff ;  /* 0xffffffff000f7802 */ /* 0x000fe20000000f00 */
[----:B------:R-:W-:Y:S01]  /*19820*/  IMAD.MOV.U32 R11, RZ, RZ, 0x1f ;  /* 0x0000001fff0b7424 */ /* 0x000fe200078e00ff */
[----:B0-----:R-:W-:-:S04]  /*19830*/  SHF.R.U32.HI R8, RZ, 0x5, R8 ;  /* 0x00000005ff087819 */ /* 0x001fc80000011608 */
[----:B------:R-:W-:-:S05]  /*19840*/  LOP3.LUT R8, R8, 0x3, RZ, 0xc0, !PT ;  /* 0x0000000308087812 */ /* 0x000fca00078ec0ff */
[----:B------:R-:W-:-:S07]  /*19850*/  IMAD.MOV.U32 R13, RZ, RZ, R8 ;  /* 0x000000ffff0d7224 */ /* 0x000fce00078e0008 */
[----:B------:R-:W-:Y:S05]  /*19860*/  WARPSYNC.COLLECTIVE R15, `(.L_x_1722) ;  /* 0x000000000f087348 */ /* 0x000fea0003c00000 */
[----:B------:R0:W1:Y:S02]  /*19870*/  SHFL.IDX P6, R14, R13, R12, R11 ;  /* 0x0000000c0d0e7389 */ /* 0x00006400000c000b */
[----:B01----:R-:W-:Y:S01]  /*19880*/  ENDCOLLECTIVE ;  /* 0x000000000000791b */ /* 0x003fe20003800000 */
.L_x_1722:
[----:B------:R-:W-:Y:S05]  /*19890*/  BSYNC B1 ;  /* 0x0000000000017941 */ /* 0x000fea0003800000 */
.L_x_1721:
[----:B------:R-:W-:Y:S05]  /*198a0*/  BRA `(.L_x_1723) ;  /* 0xffffff8800cc7947 */ /* 0x000fea000383ffff */
.L_x_1551:
[----:B------:R-:W-:Y:S01]  /*198b0*/  BSSY B1, `(.L_x_1724) ;  /* 0x0000006000017945 */ /* 0x000fe20003800000 */
[----:B------:R-:W-:-:S07]  /*198c0*/  IMAD.MOV.U32 R15, RZ, RZ, -0x1 ;  /* 0xffffffffff0f7424 */ /* 0x000fce00078e00ff */
[----:B0-----:R-:W-:Y:S05]  /*198d0*/  WARPSYNC.COLLECTIVE R15, `(.L_x_1725) ;  /* 0x000000000f0c7348 */ /* 0x001fea0003c00000 */
[----:B------:R-:W-:Y:S02]  /*198e0*/  ELECT P6, UR62, PT ;  /* 0x00000000003e782f */ /* 0x000fe400038c0000 */
[----:B------:R-:W-:Y:S01]  /*198f0*/  MOV R14, UR62 ;  /* 0x0000003e000e7c02 */ /* 0x000fe20008000f00 */
[----:B0-----:R-:W-:Y:S10]  /*19900*/  ENDCOLLECTIVE ;  /* 0x000000000000791b */ /* 0x001ff40003800000 */
.L_x_1725:
[----:B------:R-:W-:Y:S05]  /*19910*/  BSYNC B1 ;  /* 0x0000000000017941 */ /* 0x000fea0003800000 */
.L_x_1724:
[----:B------:R-:W-:Y:S05]  /*19920*/  BRA `(.L_x_1550) ;  /* 0xffffff8800c47947 */ /* 0x000fea000383ffff */
.L_x_1553:
[----:B0-----:R0:W1:Y:S02]  /*19930*/  SYNCS.PHASECHK.TRANS64.TRYWAIT P0, [R23+URZ+0x32420], R3 ;  /* 0x03242003170075a7 */ /* 0x001064000800017f */
[----:B-1----:R-:W-:Y:S05]  /*19940*/  @!P0 NANOSLEEP.SYNCS 0x989680 ;  /* 0x009896800000895d */ /* 0x002fea0003900000 */
[----:B------:R-:W1:Y:S02]  /*19950*/  @!P0 SYNCS.PHASECHK.TRANS64 P0, [R23+URZ+0x32420], R3 ;  /* 0x03242003170085a7 */ /* 0x000e64000800007f */
[----:B-1----:R-:W-:Y:S05]  /*19960*/  @!P0 BRA `(.L_x_1553) ;  /* 0xfffffffc00f08947 */ /* 0x002fea000383ffff */
[----:B------:R-:W-:Y:S05]  /*19970*/  BRA `(.L_x_1726) ;  /* 0xffffff8800d47947 */ /* 0x000fea000383ffff */
.L_x_1557:
[----:B0-----:R0:W1:Y:S02]  /*19980*/  SYNCS.PHASECHK.TRANS64.TRYWAIT P0, [R3+URZ+0x324a0], R6 ;  /* 0x0324a006030075a7 */ /* 0x001064000800017f */
[----:B-1----:R-:W-:Y:S05]  /*19990*/  @!P0 NANOSLEEP.SYNCS 0x989680 ;  /* 0x009896800000895d */ /* 0x002fea0003900000 */
[----:B------:R-:W1:Y:S02]  /*199a0*/  @!P0 SYNCS.PHASECHK.TRANS64 P0, [R3+URZ+0x324a0], R6 ;  /* 0x0324a006030085a7 */ /* 0x000e64000800007f */
[----:B-1----:R-:W-:Y:S05]  /*199b0*/  @!P0 BRA `(.L_x_1557) ;  /* 0xfffffffc00f08947 */ /* 0x002fea000383ffff */
[----:B------:R-:W-:Y:S05]  /*199c0*/  BRA `(.L_x_1727) ;  /* 0xffffff8800ec7947 */ /* 0x000fea000383ffff */
.L_x_1562:
[----:B-1----:R1:W2:Y:S02]  /*199d0*/  SYNCS.PHASECHK.TRANS64.TRYWAIT P0, [R3+URZ+0x324c0], R6 ;  /* 0x0324c006030075a7 */ /* 0x0022a4000800017f */
[----:B--2---:R-:W-:Y:S05]  /*199e0*/  @!P0 NANOSLEEP.SYNCS 0x989680 ;  /* 0x009896800000895d */ /* 0x004fea0003900000 */
[----:B------:R-:W2:Y:S02]  /*199f0*/  @!P0 SYNCS.PHASECHK.TRANS64 P0, [R3+URZ+0x324c0], R6 ;  /* 0x0324c006030085a7 */ /* 0x000ea4000800007f */
[----:B--2---:R-:W-:Y:S05]  /*19a00*/  @!P0 BRA `(.L_x_1562) ;  /* 0xfffffffc00f08947 */ /* 0x004fea000383ffff */
[----:B------:R-:W-:Y:S05]  /*19a10*/  BRA `(.L_x_1728) ;  /* 0xffffff8c00687947 */ /* 0x000fea000383ffff */
.L_x_1572:
[----:B0-----:R0:W1:Y:S02]  /*19a20*/  SYNCS.PHASECHK.TRANS64.TRYWAIT P1, [R6+URZ+0x324a0], R2 ;  /* 0x0324a002060075a7 */ /* 0x001064000802017f */
[----:B-1----:R-:W-:Y:S05]  /*19a30*/  @!P1 NANOSLEEP.SYNCS 0x989680 ;  /* 0x009896800000995d */ /* 0x002fea0003900000 */
[----:B------:R-:W1:Y:S02]  /*19a40*/  @!P1 SYNCS.PHASECHK.TRANS64 P1, [R6+URZ+0x324a0], R2 ;  /* 0x0324a002060095a7 */ /* 0x000e64000802007f */
[----:B-1----:R-:W-:Y:S05]  /*19a50*/  @!P1 BRA `(.L_x_1572) ;  /* 0xfffffffc00f09947 */ /* 0x002fea000383ffff */
[----:B------:R-:W-:Y:S05]  /*19a60*/  BRA `(.L_x_1729) ;  /* 0xffffff9000dc7947 */ /* 0x000fea000383ffff */
.L_x_1577:
[----:B-1----:R1:W2:Y:S02]  /*19a70*/  SYNCS.PHASECHK.TRANS64.TRYWAIT P1, [R6+URZ+0x324c0], R2 ;  /* 0x0324c002060075a7 */ /* 0x0022a4000802017f */
[----:B--2---:R-:W-:Y:S05]  /*19a80*/  @!P1 NANOSLEEP.SYNCS 0x989680 ;  /* 0x009896800000995d */ /* 0x004fea0003900000 */
[----:B------:R-:W2:Y:S02]  /*19a90*/  @!P1 SYNCS.PHASECHK.TRANS64 P1, [R6+URZ+0x324c0], R2 ;  /* 0x0324c002060095a7 */ /* 0x000ea4000802007f */
[----:B--2---:R-:W-:Y:S05]  /*19aa0*/  @!P1 BRA `(.L_x_1577) ;  /* 0xfffffffc00f09947 */ /* 0x004fea000383ffff */
[----:B------:R-:W-:Y:S05]  /*19ab0*/  BRA `(.L_x_1730) ;  /* 0xffffff9400547947 */ /* 0x000fea000383ffff */
.L_x_1593:
[----:B------:R-:W0:Y:S01]  /*19ac0*/  S2R R20, SR_TID.X ;  /* 0x0000000000147919 */ /* 0x000e220000002100 */
[----:B------:R-:W-:Y:S01]  /*19ad0*/  BSSY B0, `(.L_x_1731) ;  /* 0x000000a000007945 */ /* 0x000fe20003800000 */
[----:B------:R-:W-:Y:S02]  /*19ae0*/  IMAD.MOV.U32 R12, RZ, RZ, RZ ;  /* 0x000000ffff0c7224 */ /* 0x000fe400078e00ff */
[----:B------:R-:W-:Y:S01]  /*19af0*/  IMAD.MOV.U32 R15, RZ, RZ, -0x1 ;  /* 0xffffffffff0f7424 */ /* 0x000fe200078e00ff */
[----:B0-----:R-:W-:-:S04]  /*19b00*/  SHF.R.U32.HI R11, RZ, 0x5, R20 ;  /* 0x00000005ff0b7819 */ /* 0x001fc80000011614 */
[----:B------:R-:W-:-:S05]  /*19b10*/  LOP3.LUT R11, R11, 0x3, RZ, 0xc0, !PT ;  /* 0x000000030b0b7812 */ /* 0x000fca00078ec0ff */
[----:B------:R-:W-:Y:S02]  /*19b20*/  IMAD.MOV.U32 R13, RZ, RZ, R11 ;  /* 0x000000ffff0d7224 */ /* 0x000fe400078e000b */
[----:B------:R-:W-:-:S07]  /*19b30*/  IMAD.MOV.U32 R11, RZ, RZ, 0x1f ;  /* 0x0000001fff0b7424 */ /* 0x000fce00078e00ff */
[----:B------:R-:W-:Y:S05]  /*19b40*/  WARPSYNC.COLLECTIVE R15, `(.L_x_1732) ;  /* 0x000000000f087348 */ /* 0x000fea0003c00000 */
[----:B------:R0:W1:Y:S02]  /*19b50*/  SHFL.IDX P6, R14, R13, R12, R11 ;  /* 0x0000000c0d0e7389 */ /* 0x00006400000c000b */
[----:B01----:R-:W-:Y:S01]  /*19b60*/  ENDCOLLECTIVE ;  /* 0x000000000000791b */ /* 0x003fe20003800000 */
.L_x_1732:
[----:B------:R-:W-:Y:S05]  /*19b70*/  BSYNC B0 ;  /* 0x0000000000007941 */ /* 0x000fea0003800000 */
.L_x_1731:
[----:B------:R-:W-:Y:S05]  /*19b80*/  BRA `(.L_x_1733) ;  /* 0xffffffa000d87947 */ /* 0x000fea000383ffff */
.L_x_1596:
[----:B0-----:R0:W1:Y:S02]  /*19b90*/  SYNCS.PHASECHK.TRANS64.TRYWAIT P0, [R30+URZ+0x32440], R0 ;  /* 0x032440001e0075a7 */ /* 0x001064000800017f */
[----:B-1----:R-:W-:Y:S05]  /*19ba0*/  @!P0 NANOSLEEP.SYNCS 0x989680 ;  /* 0x009896800000895d */ /* 0x002fea0003900000 */
[----:B------:R-:W1:Y:S02]  /*19bb0*/  @!P0 SYNCS.PHASECHK.TRANS64 P0, [R30+URZ+0x32440], R0 ;  /* 0x032440001e0085a7 */ /* 0x000e64000800007f */
[----:B-1----:R-:W-:Y:S05]  /*19bc0*/  @!P0 BRA `(.L_x_1596) ;  /* 0xfffffffc00f08947 */ /* 0x002fea000383ffff */
[----:B------:R-:W-:Y:S05]  /*19bd0*/  BRA `(.L_x_1734) ;  /* 0xffffffa000ec7947 */ /* 0x000fea000383ffff */
.L_x_1597:
        /* <DEDUP_REMOVED lines=8> */
.L_x_1736:
[----:B------:R-:W-:Y:S05]  /*19c60*/  BSYNC B0 ;  /* 0x0000000000007941 */ /* 0x000fea0003800000 */
.L_x_1735:
        /* <DEDUP_REMOVED lines=9> */
.L_x_1737:
[----:B------:R-:W-:Y:S02]  /*19d00*/  IMAD.MOV.U32 R13, RZ, RZ, R4 ;  /* 0x000000ffff0d7224 */ /* 0x000fe400078e0004 */
[----:B------:R-:W-:Y:S02]  /*19d10*/  IMAD.MOV.U32 R12, RZ, RZ, 0x1 ;  /* 0x00000001ff0c7424 */ /* 0x000fe400078e00ff */
[----:B------:R-:W-:-:S07]  /*19d20*/  IMAD.MOV.U32 R3, RZ, RZ, R14 ;  /* 0x000000ffff037224 */ /* 0x000fce00078e000e */
[----:B------:R-:W-:Y:S05]  /*19d30*/  WARPSYNC.COLLECTIVE R15, `(.L_x_1738) ;  /* 0x000000000f087348 */ /* 0x000fea0003c00000 */
[----:B------:R0:W1:Y:S02]  /*19d40*/  SHFL.IDX P6, R14, R13, R12, R11 ;  /* 0x0000000c0d0e7389 */ /* 0x00006400000c000b */
[----:B01----:R-:W-:Y:S01]  /*19d50*/  ENDCOLLECTIVE ;  /* 0x000000000000791b */ /* 0x003fe20003800000 */
.L_x_1738:
        /* <DEDUP_REMOVED lines=15> */
.L_x_1739:
[----:B------:R-:W-:Y:S01]  /*19e50*/  @P0 LEA R6, R5, R23, 0x1 ;  /* 0x0000001705060211 */ /* 0x000fe200078e08ff */
[----:B------:R-:W-:Y:S02]  /*19e60*/  IMAD.MOV.U32 R13, RZ, RZ, R4 ;  /* 0x000000ffff0d7224 */ /* 0x000fe400078e0004 */
[----:B------:R-:W-:Y:S02]  /*19e70*/  IMAD.MOV.U32 R12, RZ, RZ, 0x2 ;  /* 0x00000002ff0c7424 */ /* 0x000fe400078e00ff */
[----:B------:R-:W-:-:S07]  /*19e80*/  IMAD.MOV.U32 R3, RZ, RZ, R14 ;  /* 0x000000ffff037224 */ /* 0x000fce00078e000e */
[----:B------:R-:W-:Y:S05]  /*19e90*/  WARPSYNC.COLLECTIVE R15, `(.L_x_1740) ;  /* 0x000000000f087348 */ /* 0x000fea0003c00000 */
[----:B------:R0:W1:Y:S02]  /*19ea0*/  SHFL.IDX P6, R14, R13, R12, R11 ;  /* 0x0000000c0d0e7389 */ /* 0x00006400000c000b */
[----:B01----:R-:W-:Y:S01]  /*19eb0*/  ENDCOLLECTIVE ;  /* 0x000000000000791b */ /* 0x003fe20003800000 */
.L_x_1740:
        /* <DEDUP_REMOVED lines=15> */
.L_x_1741:
[----:B------:R-:W-:Y:S01]  /*19fb0*/  @P0 IMAD R6, R5, 0x2, R23 ;  /* 0x0000000205060824 */ /* 0x000fe200078e0217 */
[----:B------:R-:W-:Y:S01]  /*19fc0*/  MOV R13, R4 ;  /* 0x00000004000d7202 */ /* 0x000fe20000000f00 */
[----:B------:R-:W-:Y:S02]  /*19fd0*/  IMAD.MOV.U32 R12, RZ, RZ, 0x3 ;  /* 0x00000003ff0c7424 */ /* 0x000fe400078e00ff */
[----:B------:R-:W-:-:S07]  /*19fe0*/  IMAD.MOV.U32 R3, RZ, RZ, R14 ;  /* 0x000000ffff037224 */ /* 0x000fce00078e000e */
[----:B------:R-:W-:Y:S05]  /*19ff0*/  WARPSYNC.COLLECTIVE R15, `(.L_x_1742) ;  /* 0x000000000f087348 */ /* 0x000fea0003c00000 */
[----:B------:R0:W1:Y:S02]  /*1a000*/  SHFL.IDX P6, R14, R13, R12, R11 ;  /* 0x0000000c0d0e7389 */ /* 0x00006400000c000b */
[----:B01----:R-:W-:Y:S01]  /*1a010*/  ENDCOLLECTIVE ;  /* 0x000000000000791b */ /* 0x003fe20003800000 */
.L_x_1742:
        /* <DEDUP_REMOVED lines=15> */
.L_x_1743:
[----:B------:R-:W-:Y:S02]  /*1a110*/  @P0 IMAD R6, R5, 0x2, R23 ;  /* 0x0000000205060824 */ /* 0x000fe400078e0217 */
[----:B------:R-:W-:Y:S01]  /*1a120*/  IMAD.MOV.U32 R13, RZ, RZ, R4 ;  /* 0x000000ffff0d7224 */ /* 0x000fe200078e0004 */
[----:B------:R-:W-:Y:S01]  /*1a130*/  MOV R12, 0x4 ;  /* 0x00000004000c7802 */ /* 0x000fe20000000f00 */
[----:B------:R-:W-:-:S07]  /*1a140*/  IMAD.MOV.U32 R3, RZ, RZ, R14 ;  /* 0x000000ffff037224 */ /* 0x000fce00078e000e */
[----:B------:R-:W-:Y:S05]  /*1a150*/  WARPSYNC.COLLECTIVE R15, `(.L_x_1744) ;  /* 0x000000000f087348 */ /* 0x000fea0003c00000 */
[----:B------:R0:W1:Y:S02]  /*1a160*/  SHFL.IDX P6, R14, R13, R12, R11 ;  /* 0x0000000c0d0e7389 */ /* 0x00006400000c000b */
[----:B01----:R-:W-:Y:S01]  /*1a170*/  ENDCOLLECTIVE ;  /* 0x000000000000791b */ /* 0x003fe20003800000 */
.L_x_1744:
        /* <DEDUP_REMOVED lines=15> */
.L_x_1745:
[----:B------:R-:W-:Y:S02]  /*1a270*/  @P0 IMAD R6, R5, 0x2, R23 ;  /* 0x0000000205060824 */ /* 0x000fe400078e0217 */
[----:B------:R-:W-:Y:S01]  /*1a280*/  IMAD.MOV.U32 R13, RZ, RZ, R4 ;  /* 0x000000ffff0d7224 */ /* 0x000fe200078e0004 */
[----:B------:R-:W-:Y:S01]  /*1a290*/  MOV R12, 0x5 ;  /* 0x00000005000c7802 */ /* 0x000fe20000000f00 */
[----:B------:R-:W-:-:S07]  /*1a2a0*/  IMAD.MOV.U32 R3, RZ, RZ, R14 ;  /* 0x000000ffff037224 */ /* 0x000fce00078e000e */
[----:B------:R-:W-:Y:S05]  /*1a2b0*/  WARPSYNC.COLLECTIVE R15, `(.L_x_1746) ;  /* 0x000000000f087348 */ /* 0x000fea0003c00000 */
[----:B------:R0:W1:Y:S02]  /*1a2c0*/  SHFL.IDX P6, R14, R13, R12, R11 ;  /* 0x0000000c0d0e7389 */ /* 0x00006400000c000b */
[----:B01----:R-:W-:Y:S01]  /*1a2d0*/  ENDCOLLECTIVE ;  /* 0x000000000000791b */ /* 0x003fe20003800000 */
.L_x_1746:
        /* <DEDUP_REMOVED lines=10> */
.L_x_1747:
[----:B------:R-:W-:Y:S01]  /*1a380*/  @!PT LDS RZ, [RZ] ;  /* 0x00000000fffff984 */ /* 0x000fe20000000800 */
[----:B------:R-:W-:Y:S01]  /*1a390*/  @!PT LDS RZ, [RZ] ;  /* 0x00000000fffff984 */ /* 0x000fe20000000800 */
[----:B------:R-:W-:Y:S01]  /*1a3a0*/  @!PT LDS RZ, [RZ] ;  /* 0x00000000fffff984 */ /* 0x000fe20000000800 */
[----:B------:R0:W-:Y:S01]  /*1a3b0*/  @P0 LDGSTS.E.BYPASS.LTC128B.128 [R6+0x1e400], desc[UR60][R2.64], !P2 ;  /* 0x1e40000002060fae */ /* 0x0001e2000d101d7c */
[----:B------:R-:W-:Y:S01]  /*1a3c0*/  IMAD.MOV.U32 R0, RZ, RZ, R14 ;  /* 0x000000ffff007224 */ /* 0x000fe200078e000e */
[----:B------:R-:W-:Y:S06]  /*1a3d0*/  BRA `(.L_x_1748) ;  /* 0xffffffa000647947 */ /* 0x000fec000383ffff */
.L_x_1602:
[----:B------:R-:W-:Y:S01]  /*1a3e0*/  IMAD.MOV.U32 R13, RZ, RZ, R3 ;  /* 0x000000ffff0d7224 */ /* 0x000fe200078e0003 */
[----:B------:R-:W-:Y:S01]  /*1a3f0*/  MOV R15, 0xffffffff ;  /* 0xffffffff000f7802 */ /* 0x000fe20000000f00 */
[----:B------:R-:W-:Y:S02]  /*1a400*/  IMAD.MOV.U32 R12, RZ, RZ, RZ ;  /* 0x000000ffff0c7224 */ /* 0x000fe400078e00ff */
[----:B------:R-:W-:Y:S02]  /*1a410*/  IMAD.MOV.U32 R11, RZ, RZ, 0x181f ;  /* 0x0000181fff0b7424 */ /* 0x000fe400078e00ff */
[----:B-----5:R-:W-:Y:S02]  /*1a420*/  IMAD R2, R9, R6, RZ ;  /* 0x0000000609027224 */ /* 0x020fe400078e02ff */
[----:B------:R-:W-:-:S07]  /*1a430*/  IMAD.IADD R17, R8, 0x1, R17 ;  /* 0x0000000108117824 */ /* 0x000fce00078e0211 */
[----:B------:R-:W-:Y:S05]  /*1a440*/  WARPSYNC.COLLECTIVE R15, `(.L_x_1749) ;  /* 0x000000000f087348 */ /* 0x000fea0003c00000 */
[----:B------:R0:W1:Y:S02]  /*1a450*/  SHFL.IDX P6, R14, R13, R12, R11 ;  /* 0x0000000c0d0e7389 */ /* 0x00006400000c000b */
[----:B01----:R-:W-:Y:S01]  /*1a460*/  ENDCOLLECTIVE ;  /* 0x000000000000791b */ /* 0x003fe20003800000 */
.L_x_1749:
[C---:B------:R-:W-:Y:S01]  /*1a470*/  VIADD R10, R17.reuse, 0x10 ;  /* 0x00000010110a7836 */ /* 0x040fe20000000000 */
[C---:B------:R-:W-:Y:S01]  /*1a480*/  ISETP.GE.AND P0, PT, R17.reuse, R2, PT ;  /* 0x000000021100720c */ /* 0x040fe20003f06270 */
[C---:B------:R-:W-:Y:S02]  /*1a490*/  VIADD R6, R17.reuse, 0x20 ;  /* 0x0000002011067836 */ /* 0x040fe40000000000 */
[----:B------:R-:W-:Y:S01]  /*1a4a0*/  VIADD R8, R17, 0x30 ;  /* 0x0000003011087836 */ /* 0x000fe20000000000 */
[----:B------:R0:W-:Y:S04]  /*1a4b0*/  STL [R1+0x20], R10 ;  /* 0x0000200a01007387 */ /* 0x0001e80000100800 */
[----:B------:R0:W-:Y:S01]  /*1a4c0*/  STL [R1+0x24], R6 ;  /* 0x0000240601007387 */ /* 0x0001e20000100800 */
[----:B------:R-:W-:-:S03]  /*1a4d0*/  IMAD.MOV.U32 R13, RZ, RZ, R0 ;  /* 0x000000ffff0d7224 */ /* 0x000fc600078e0000 */
[----:B------:R0:W-:Y:S01]  /*1a4e0*/  STL [R1+0x28], R8 ;  /* 0x0000280801007387 */ /* 0x0001e20000100800 */
[----:B------:R-:W-:-:S07]  /*1a4f0*/  IMAD.MOV.U32 R4, RZ, RZ, R14 ;  /* 0x000000ffff047224 */ /* 0x000fce00078e000e */
[----:B0-----:R-:W-:Y:S05]  /*1a500*/  WARPSYNC.COLLECTIVE R15, `(.L_x_1750) ;  /* 0x000000000f087348 */ /* 0x001fea0003c00000 */
[----:B------:R1:W2:Y:S02]  /*1a510*/  SHFL.IDX P6, R14, R13, R12, R11 ;  /* 0x0000000c0d0e7389 */ /* 0x0002a400000c000b */
[----:B012---:R-:W-:Y:S01]  /*1a520*/  ENDCOLLECTIVE ;  /* 0x000000000000791b */ /* 0x007fe20003800000 */
.L_x_1750:
[----:B------:R-:W-:Y:S01]  /*1a530*/  IMAD.MOV.U32 R13, RZ, RZ, R3 ;  /* 0x000000ffff0d7224 */ /* 0x000fe200078e0003 */
[----:B------:R-:W-:Y:S01]  /*1a540*/  MOV R12, 0x1 ;  /* 0x00000001000c7802 */ /* 0x000fe20000000f00 */
[----:B------:R-:W-:-:S07]  /*1a550*/  IMAD.MOV.U32 R5, RZ, RZ, R14 ;  /* 0x000000ffff057224 */ /* 0x000fce00078e000e */
[----:B------:R-:W-:Y:S05]  /*1a560*/  WARPSYNC.COLLECTIVE R15, `(.L_x_1751) ;  /* 0x000000000f087348 */ /* 0x000fea0003c00000 */
[----:B------:R0:W1:Y:S02]  /*1a570*/  SHFL.IDX P6, R14, R13, R12, R11 ;  /* 0x0000000c0d0e7389 */ /* 0x00006400000c000b */
[----:B01----:R-:W-:Y:S01]  /*1a580*/  ENDCOLLECTIVE ;  /* 0x000000000000791b */ /* 0x003fe20003800000 */
.L_x_1751:
        /* <DEDUP_REMOVED lines=15> */
.L_x_1752:
[----:B------:R-:W-:Y:S01]  /*1a680*/  IMAD.MOV.U32 R13, RZ, RZ, R3 ;  /* 0x000000ffff0d7224 */ /* 0x000fe200078e0003 */
[----:B------:R-:W-:Y:S01]  /*1a690*/  MOV R12, 0x2 ;  /* 0x00000002000c7802 */ /* 0x000fe20000000f00 */
[----:B------:R-:W-:-:S07]  /*1a6a0*/  IMAD.MOV.U32 R5, RZ, RZ, R14 ;  /* 0x000000ffff057224 */ /* 0x000fce00078e000e */
[----:B------:R-:W-:Y:S05]  /*1a6b0*/  WARPSYNC.COLLECTIVE R15, `(.L_x_1753) ;  /* 0x000000000f087348 */ /* 0x000fea0003c00000 */
[----:B------:R0:W1:Y:S02]  /*1a6c0*/  SHFL.IDX P6, R14, R13, R12, R11 ;  /* 0x0000000c0d0e7389 */ /* 0x00006400000c000b */
[----:B01----:R-:W-:Y:S01]  /*1a6d0*/  ENDCOLLECTIVE ;  /* 0x000000000000791b */ /* 0x003fe20003800000 */
.L_x_1753:
        /* <DEDUP_REMOVED lines=15> */
.L_x_1754:
[----:B------:R-:W-:Y:S01]  /*1a7d0*/  IMAD.MOV.U32 R13, RZ, RZ, R3 ;  /* 0x000000ffff0d7224 */ /* 0x000fe200078e0003 */
[----:B------:R-:W-:Y:S01]  /*1a7e0*/  MOV R12, 0x3 ;  /* 0x00000003000c7802 */ /* 0x000fe20000000f00 */
[----:B------:R-:W-:-:S07]  /*1a7f0*/  IMAD.MOV.U32 R5, RZ, RZ, R14 ;  /* 0x000000ffff057224 */ /* 0x000fce00078e000e */
[----:B------:R-:W-:Y:S05]  /*1a800*/  WARPSYNC.COLLECTIVE R15, `(.L_x_1755) ;  /* 0x000000000f087348 */ /* 0x000fea0003c00000 */
[----:B------:R0:W1:Y:S02]  /*1a810*/  SHFL.IDX P6, R14, R13, R12, R11 ;  /* 0x0000000c0d0e7389 */ /* 0x00006400000c000b */
[----:B01----:R-:W-:Y:S01]  /*1a820*/  ENDCOLLECTIVE ;  /* 0x000000000000791b */ /* 0x003fe20003800000 */
.L_x_1755:
        /* <DEDUP_REMOVED lines=10> */
.L_x_1756:
[----:B------:R-:W-:Y:S01]  /*1a8d0*/  @!PT LDS RZ, [RZ] ;  /* 0x00000000fffff984 */ /* 0x000fe20000000800 */
[----:B------:R-:W-:Y:S01]  /*1a8e0*/  @!PT LDS RZ, [RZ] ;  /* 0x00000000fffff984 */ /* 0x000fe20000000800 */
[----:B------:R-:W-:Y:S01]  /*1a8f0*/  @!PT LDS RZ, [RZ] ;  /* 0x00000000fffff984 */ /* 0x000fe20000000800 */
[----:B------:R0:W-:Y:S01]  /*1a900*/  @!P0 LDGSTS.E.BYPASS.LTC128B.128 [R26+0x19400], desc[UR60][R4.64], !P1 ;  /* 0x19400000041a8fae */ /* 0x0001e2000c901d7c */
[----:B------:R-:W-:Y:S01]  /*1a910*/  ISETP.GE.AND P0, PT, R8, R2, PT ;  /* 0x000000020800720c */ /* 0x000fe20003f06270 */
[----:B------:R-:W-:-:S05]  /*1a920*/  VIADD R8, R17, 0x40 ;  /* 0x0000004011087836 */ /* 0x000fca0000000000 */
[----:B------:R1:W-:Y:S01]  /*1a930*/  STL [R1+0x2c], R8 ;  /* 0x00002c0801007387 */ /* 0x0003e20000100800 */
[----:B------:R-:W-:Y:S01]  /*1a940*/  IMAD.MOV.U32 R13, RZ, RZ, R3 ;  /* 0x000000ffff0d7224 */ /* 0x000fe200078e0003 */
[----:B------:R-:W-:Y:S01]  /*1a950*/  MOV R12, 0x4 ;  /* 0x00000004000c7802 */ /* 0x000fe20000000f00 */
[----:B0-----:R-:W-:-:S07]  /*1a960*/  IMAD.MOV.U32 R4, RZ, RZ, R14 ;  /* 0x000000ffff047224 */ /* 0x001fce00078e000e */
[----:B-1----:R-:W-:Y:S05]  /*1a970*/  WARPSYNC.COLLECTIVE R15, `(.L_x_1757) ;  /* 0x000000000f087348 */ /* 0x002fea0003c00000 */
[----:B------:R0:W2:Y:S02]  /*1a980*/  SHFL.IDX P6, R14, R13, R12, R11 ;  /* 0x0000000c0d0e7389 */ /* 0x0000a400000c000b */
[----:B012---:R-:W-:Y:S01]  /*1a990*/  ENDCOLLECTIVE ;  /* 0x000000000000791b */ /* 0x007fe20003800000 */
.L_x_1757:
        /* <DEDUP_REMOVED lines=10> */
.L_x_1758:
        /* <DEDUP_REMOVED lines=13> */
.L_x_1759:
        /* <DEDUP_REMOVED lines=10> */
.L_x_1760:
        /* <DEDUP_REMOVED lines=13> */
.L_x_1761:
        /* <DEDUP_REMOVED lines=10> */
.L_x_1762:
[----:B------:R-:W-:Y:S01]  /*1ad20*/  @!PT LDS RZ, [RZ] ;  /* 0x00000000fffff984 */ /* 0x000fe20000000800 */
[----:B------:R-:W-:Y:S01]  /*1ad30*/  @!PT LDS RZ, [RZ] ;  /* 0x00000000fffff984 */ /* 0x000fe20000000800 */
[----:B------:R-:W-:Y:S01]  /*1ad40*/  @!PT LDS RZ, [RZ] ;  /* 0x00000000fffff984 */ /* 0x000fe20000000800 */
[----:B------:R0:W-:Y:S01]  /*1ad50*/  @!P0 LDGSTS.E.BYPASS.LTC128B.128 [R26+0x1ac00], desc[UR60][R4.64], !P1 ;  /* 0x1ac00000041a8fae */ /* 0x0001e2000c901d7c */
[----:B------:R-:W-:Y:S01]  /*1ad60*/  ISETP.GE.AND P0, PT, R8, R2, PT ;  /* 0x000000020800720c */ /* 0x000fe20003f06270 */
[----:B------:R-:W-:Y:S01]  /*1ad70*/  IMAD.MOV.U32 R13, RZ, RZ, R3 ;  /* 0x000000ffff0d7224 */ /* 0x000fe200078e0003 */
[----:B------:R-:W-:Y:S01]  /*1ad80*/  MOV R12, 0x7 ;  /* 0x00000007000c7802 */ /* 0x000fe20000000f00 */
[----:B0-----:R-:W-:-:S10]  /*1ad90*/  IMAD.MOV.U32 R4, RZ, RZ, R14 ;  /* 0x000000ffff047224 */ /* 0x001fd400078e000e */
[----:B------:R-:W-:Y:S05]  /*1ada0*/  WARPSYNC.COLLECTIVE R15, `(.L_x_1763) ;  /* 0x000000000f087348 */ /* 0x000fea0003c00000 */
[----:B------:R0:W1:Y:S02]  /*1adb0*/  SHFL.IDX P6, R14, R13, R12, R11 ;  /* 0x0000000c0d0e7389 */ /* 0x00006400000c000b */
[----:B01----:R-:W-:Y:S01]  /*1adc0*/  ENDCOLLECTIVE ;  /* 0x000000000000791b */ /* 0x003fe20003800000 */
.L_x_1763:
        /* <DEDUP_REMOVED lines=10> */
.L_x_1764:
[----:B------:R-:W-:Y:S01]  /*1ae70*/  @!PT LDS RZ, [RZ] ;  /* 0x00000000fffff984 */ /* 0x000fe20000000800 */
[----:B------:R-:W-:Y:S01]  /*1ae80*/  @!PT LDS RZ, [RZ] ;  /* 0x00000000fffff984 */ /* 0x000fe20000000800 */
[----:B------:R-:W-:Y:S01]  /*1ae90*/  @!PT LDS RZ, [RZ] ;  /* 0x00000000fffff984 */ /* 0x000fe20000000800 */
[----:B------:R0:W-:Y:S01]  /*1aea0*/  @!P0 LDGSTS.E.BYPASS.LTC128B.128 [R26+0x1b400], desc[UR60][R4.64], !P1 ;  /* 0x1b400000041a8fae */ /* 0x0001e2000c901d7c */
[----:B------:R-:W-:Y:S01]  /*1aeb0*/  IMAD.MOV.U32 R0, RZ, RZ, R14 ;  /* 0x000000ffff007224 */ /* 0x000fe200078e000e */
[----:B------:R-:W-:Y:S06]  /*1aec0*/  BRA `(.L_x_1765) ;  /* 0xffffffa000b87947 */ /* 0x000fec000383ffff */
.L_x_1606:
[----:B------:R-:W2:Y:S04]  /*1aed0*/  LDL.LU R14, [R1+0x18] ;  /* 0x00001800010e7983 */ /* 0x000ea80000300800 */
[----:B------:R-:W3:Y:S04]  /*1aee0*/  LDL.LU R13, [R1+0x20] ;  /* 0x00002000010d7983 */ /* 0x000ee80000300800 */
[----:B------:R-:W4:Y:S04]  /*1aef0*/  LDL.LU R12, [R1+0x24] ;  /* 0x00002400010c7983 */ /* 0x000f280000300800 */
[----:B------:R-:W5:Y:S04]  /*1af00*/  LDL.LU R11, [R1+0x28] ;  /* 0x00002800010b7983 */ /* 0x000f680000300800 */
[----:B------:R-:W5:Y:S04]  /*1af10*/  LDL.LU R10, [R1+0x2c] ;  /* 0x00002c00010a7983 */ /* 0x000f680000300800 */
[----:B------:R-:W5:Y:S04]  /*1af20*/  LDL.LU R9, [R1+0x30] ;  /* 0x0000300001097983 */ /* 0x000f680000300800 */
[----:B------:R-:W5:Y:S01]  /*1af30*/  LDL.LU R8, [R1+0x38] ;  /* 0x0000380001087983 */ /* 0x000f620000300800 */
[----:B------:R-:W-:Y:S01]  /*1af40*/  LOP3.LUT R22, R22, 0xfffff7ff, RZ, 0xc0, !PT ;  /* 0xfffff7ff16167812 */ /* 0x000fe200078ec0ff */
[----:B------:R-:W-:Y:S01]  /*1af50*/  BSSY B0, `(.L_x_1766) ;  /* 0x0000019000007945 */ /* 0x000fe20003800000 */
[----:B------:R-:W-:Y:S01]  /*1af60*/  MOV R15, 0xffffffff ;  /* 0xffffffff000f7802 */ /* 0x000fe20000000f00 */
[----:B--2---:R-:W-:-:S05]  /*1af70*/  IMAD R5, R14, R6, RZ ;  /* 0x000000060e057224 */ /* 0x004fca00078e02ff */
[-C--:B------:R-:W-:Y:S02]  /*1af80*/  ISETP.GE.AND P0, PT, R17, R5.reuse, PT ;  /* 0x000000051100720c */ /* 0x080fe40003f06270 */
[-C--:B---3--:R-:W-:Y:S01]  /*1af90*/  ISETP.GE.AND P6, PT, R13, R5.reuse, PT ;  /* 0x000000050d00720c */ /* 0x088fe20003fc6270 */
[----:B------:R-:W-:Y:S01]  /*1afa0*/  IMAD.MOV.U32 R13, RZ, RZ, R0 ;  /* 0x000000ffff0d7224 */ /* 0x000fe200078e0000 */
[----:B----4-:R-:W-:Y:S01]  /*1afb0*/  ISETP.GE.AND P5, PT, R12, R5, PT ;  /* 0x000000050c00720c */ /* 0x010fe20003fa6270 */
[----:B------:R-:W-:-:S08]  /*1afc0*/  IMAD.MOV.U32 R12, RZ, RZ, RZ ;  /* 0x000000ffff0c7224 */ /* 0x000fd000078e00ff */
[----:B------:R-:W-:Y:S02]  /*1afd0*/  @P0 LOP3.LUT R22, R22, 0x800, RZ, 0xfc, !PT ;  /* 0x0000080016160812 */ /* 0x000fe400078efcff */
[----:B-----5:R-:W-:Y:S01]  /*1afe0*/  ISETP.GE.AND P0, PT, R11, R5, PT ;  /* 0x000000050b00720c */ /* 0x020fe20003f06270 */
[----:B------:R-:W-:Y:S01]  /*1aff0*/  IMAD.MOV.U32 R11, RZ, RZ, 0x181f ;  /* 0x0000181fff0b7424 */ /* 0x000fe200078e00ff */
[----:B------:R-:W-:-:S04]  /*1b000*/  LOP3.LUT R22, R22, 0xfffffbff, RZ, 0xc0, !PT ;  /* 0xfffffbff16167812 */ /* 0x000fc800078ec0ff */
[----:B------:R-:W-:Y:S02]  /*1b010*/  @P6 LOP3.LUT R22, R22, 0x400, RZ, 0xfc, !PT ;  /* 0x0000040016166812 */ /* 0x000fe400078efcff */
[----:B------:R-:W-:Y:S02]  /*1b020*/  ISETP.GE.AND P6, PT, R10, R5, PT ;  /* 0x000000050a00720c */ /* 0x000fe40003fc6270 */
[----:B------:R-:W-:-:S04]  /*1b030*/  LOP3.LUT R22, R22, 0xfffffdff, RZ, 0xc0, !PT ;  /* 0xfffffdff16167812 */ /* 0x000fc800078ec0ff */
[----:B------:R-:W-:Y:S02]  /*1b040*/  @P5 LOP3.LUT R22, R22, 0x200, RZ, 0xfc, !PT ;  /* 0x0000020016165812 */ /* 0x000fe400078efcff */
[----:B------:R-:W-:Y:S02]  /*1b050*/  ISETP.GE.AND P5, PT, R9, R5, PT ;  /* 0x000000050900720c */ /* 0x000fe40003fa6270 */
[----:B------:R-:W-:-:S04]  /*1b060*/  LOP3.LUT R22, R22, 0xfffffeff, RZ, 0xc0, !PT ;  /* 0xfffffeff16167812 */ /* 0x000fc800078ec0ff */
[----:B------:R-:W-:Y:S02]  /*1b070*/  @P0 LOP3.LUT R22, R22, 0x100, RZ, 0xfc, !PT ;  /* 0x0000010016160812 */ /* 0x000fe400078efcff */
[----:B------:R-:W-:Y:S02]  /*1b080*/  ISETP.GE.AND P0, PT, R8, R5, PT ;  /* 0x000000050800720c */ /* 0x000fe40003f06270 */
[----:B------:R-:W-:-:S04]  /*1b090*/  LOP3.LUT R22, R22, 0xffffff7f, RZ, 0xc0, !PT ;  /* 0xffffff7f16167812 */ /* 0x000fc800078ec0ff */
[----:B------:R-:W-:-:S07]  /*1b0a0*/  @P6 LOP3.LUT R22, R22, 0x80, RZ, 0xfc, !PT ;  /* 0x0000008016166812 */ /* 0x000fce00078efcff */
[----:B------:R-:W-:Y:S05]  /*1b0b0*/  WARPSYNC.COLLECTIVE R15, `(.L_x_1767) ;  /* 0x000000000f087348 */ /* 0x000fea0003c00000 */
[----:B------:R0:W1:Y:S02]  /*1b0c0*/  SHFL.IDX P6, R14, R13, R12, R11 ;  /* 0x0000000c0d0e7389 */ /* 0x00006400000c000b */
[----:B01----:R-:W-:Y:S01]  /*1b0d0*/  ENDCOLLECTIVE ;  /* 0x000000000000791b */ /* 0x003fe20003800000 */
.L_x_1767:
[----:B------:R-:W-:Y:S05]  /*1b0e0*/  BSYNC B0 ;  /* 0x0000000000007941 */ /* 0x000fea0003800000 */
.L_x_1766:
[----:B------:R-:W-:Y:S01]  /*1b0f0*/  IMAD.MOV.U32 R13, RZ, RZ, R4 ;  /* 0x000000ffff0d7224 */ /* 0x000fe200078e0004 */
[----:B------:R-:W-:Y:S01]  /*1b100*/  LOP3.LUT R22, R22, 0xffffbfff, RZ, 0xc0, !PT ;  /* 0xffffbfff16167812 */ /* 0x000fe200078ec0ff */
[----:B------:R-:W-:Y:S02]  /*1b110*/  IMAD.MOV.U32 R12, RZ, RZ, RZ ;  /* 0x000000ffff0c7224 */ /* 0x000fe400078e00ff */
[----:B------:R-:W-:Y:S01]  /*1b120*/  IMAD.MOV.U32 R11, RZ, RZ, 0x181f ;  /* 0x0000181fff0b7424 */ /* 0x000fe200078e00ff */
[----:B------:R-:W-:Y:S01]  /*1b130*/  @P5 LOP3.LUT R22, R22, 0x4000, RZ, 0xfc, !PT ;  /* 0x0000400016165812 */ /* 0x000fe200078efcff */
[----:B------:R-:W-:Y:S02]  /*1b140*/  IMAD.MOV.U32 R15, RZ, RZ, -0x1 ;  /* 0xffffffffff0f7424 */ /* 0x000fe400078e00ff */
[----:B------:R-:W-:Y:S01]  /*1b150*/  IMAD.MOV.U32 R2, RZ, RZ, R14 ;  /* 0x000000ffff027224 */ /* 0x000fe200078e000e */
[----:B------:R-:W-:-:S13]  /*1b160*/  LOP3.LUT P5, RZ, R22, 0x400, RZ, 0xc0, !PT ;  /* 0x0000040016ff7812 */ /* 0x000fda00078ac0ff */
[----:B------:R-:W-:Y:S05]  /*1b170*/  WARPSYNC.COLLECTIVE R15, `(.L_x_1768) ;  /* 0x000000000f087348 */ /* 0x000fea0003c00000 */
[----:B------:R0:W1:Y:S02]  /*1b180*/  SHFL.IDX P6, R14, R13, R12, R11 ;  /* 0x0000000c0d0e7389 */ /* 0x00006400000c000b */
[----:B01----:R-:W-:Y:S01]  /*1b190*/  ENDCOLLECTIVE ;  /* 0x000000000000791b */ /* 0x003fe20003800000 */
.L_x_1768:
[----:B------:R-:W-:-:S04]  /*1b1a0*/  LOP3.LUT R22, R22, 0xffffdfff, RZ, 0xc0, !PT ;  /* 0xffffdfff16167812 */ /* 0x000fc800078ec0ff */
[----:B------:R-:W-:-:S04]  /*1b1b0*/  @P0 LOP3.LUT R22, R22, 0x2000, RZ, 0xfc, !PT ;  /* 0x0000200016160812 */ /* 0x000fc800078efcff */
[----:B------:R-:W-:Y:S01]  /*1b1c0*/  LOP3.LUT P0, RZ, R22, 0x800, RZ, 0xc0, !PT ;  /* 0x0000080016ff7812 */ /* 0x000fe2000780c0ff */
[----:B------:R-:W-:Y:S02]  /*1b1d0*/  IMAD.MOV.U32 R13, RZ, RZ, R0 ;  /* 0x000000ffff0d7224 */ /* 0x000fe400078e0000 */
[----:B------:R-:W-:Y:S02]  /*1b1e0*/  IMAD.MOV.U32 R12, RZ, RZ, 0x1 ;  /* 0x00000001ff0c7424 */ /* 0x000fe400078e00ff */
[----:B------:R-:W-:-:S08]  /*1b1f0*/  IMAD.MOV.U32 R3, RZ, RZ, R14 ;  /* 0x000000ffff037224 */ /* 0x000fd000078e000e */
[----:B------:R-:W-:-:S04]  /*1b200*/  @!P0 LEA R3, P6, R7, R3, 0x1 ;  /* 0x0000000307038211 */ /* 0x000fc800078c08ff */
[----:B------:R-:W-:-:S04]  /*1b210*/  @!P0 IADD3.X R2, RZ, R2, RZ, P6, !PT ;  /* 0x00000002ff028210 */ /* 0x000fc800037fe4ff */
[----:B------:R-:W-:-:S07]  /*1b220*/  @!P0 LOP3.LUT R3, R3, R2, RZ, 0x3c, !PT ;  /* 0x0000000203038212 */ /* 0x000fce00078e3cff */
[----:B------:R-:W-:Y:S05]  /*1b230*/  WARPSYNC.COLLECTIVE R15, `(.L_x_1769) ;  /* 0x000000000f087348 */ /* 0x000fea0003c00000 */
[----:B------:R0:W1:Y:S02]  /*1b240*/  SHFL.IDX P6, R14, R13, R12, R11 ;  /* 0x0000000c0d0e7389 */ /* 0x00006400000c000b */
[----:B01----:R-:W-:Y:S01]  /*1b250*/  ENDCOLLECTIVE ;  /* 0x000000000000791b */ /* 0x003fe20003800000 */
.L_x_1769:
[----:B------:R-:W-:-:S04]  /*1b260*/  @!P0 LOP3.LUT R2, R3, R2, RZ, 0x3c, !PT ;  /* 0x0000000203028212 */ /* 0x000fc800078e3cff */
[----:B------:R-:W-:-:S05]  /*1b270*/  @!P0 LOP3.LUT R3, R3, R2, RZ, 0x3c, !PT ;  /* 0x0000000203038212 */ /* 0x000fca00078e3cff */
        /* <DEDUP_REMOVED lines=13> */
.L_x_1770:
[----:B------:R-:W-:Y:S01]  /*1b350*/  MOV R13, R0 ;  /* 0x00000000000d7202 */ /* 0x000fe20000000f00 */
[----:B------:R-:W-:Y:S02]  /*1b360*/  IMAD.MOV.U32 R12, RZ, RZ, 0x2 ;  /* 0x00000002ff0c7424 */ /* 0x000fe400078e00ff */
[----:B------:R-:W-:-:S05]  /*1b370*/  IMAD.MOV.U32 R2, RZ, RZ, R14 ;  /* 0x000000ffff027224 */ /* 0x000fca00078e000e */
[----:B------:R-:W-:-:S05]  /*1b380*/  @!P5 LEA R2, P6, R7, R2, 0x1 ;  /* 0x000000020702d211 */ /* 0x000fca00078c08ff */
[----:B------:R-:W-:-:S05]  /*1b390*/  @!P5 IMAD.X R3, RZ, RZ, R6, P6 ;  /* 0x000000ffff03d224 */ /* 0x000fca00030e0606 */
[----:B------:R-:W-:Y:S01]  /*1b3a0*/  @!PT LDS RZ, [RZ] ;  /* 0x00000000fffff984 */ /* 0x000fe20000000800 */
[----:B------:R-:W-:Y:S01]  /*1b3b0*/  @!PT LDS RZ, [RZ] ;  /* 0x00000000fffff984 */ /* 0x000fe20000000800 */
[----:B------:R-:W-:Y:S01]  /*1b3c0*/  @!PT LDS RZ, [RZ] ;  /* 0x00000000fffff984 */ /* 0x000fe20000000800 */
[----:B------:R0:W-:Y:S03]  /*1b3d0*/  @!P5 LDGSTS.E.BYPASS.LTC128B.128 [R26+0x22c00], desc[UR60][R2.64], !P4 ;  /* 0x22c00000021adfae */ /* 0x0001e6000e101d7c */
[----:B0-----:R-:W-:Y:S05]  /*1b3e0*/  WARPSYNC.COLLECTIVE R15, `(.L_x_1771) ;  /* 0x000000000f087348 */ /* 0x001fea0003c00000 */
[----:B------:R1:W2:Y:S02]  /*1b3f0*/  SHFL.IDX P6, R14, R13, R12, R11 ;  /* 0x0000000c0d0e7389 */ /* 0x0002a400000c000b */
[----:B012---:R-:W-:Y:S01]  /*1b400*/  ENDCOLLECTIVE ;  /* 0x000000000000791b */ /* 0x007fe20003800000 */
.L_x_1771:
[----:B------:R-:W-:Y:S01]  /*1b410*/  @!PT LDS RZ, [RZ] ;  /* 0x00000000fffff984 */ /* 0x000fe20000000800 */
[----:B------:R-:W-:Y:S01]  /*1b420*/  @!PT LDS RZ, [RZ] ;  /* 0x00000000fffff984 */ /* 0x000fe20000000800 */
[----:B------:R-:W-:Y:S01]  /*1b430*/  @!PT LDS RZ, [RZ] ;  /* 0x00000000fffff984 */ /* 0x000fe20000000800 */
[----:B------:R0:W-:Y:S04]  /*1b440*/  @!P5 LDGSTS.E.BYPASS.LTC128B.128 [R26+0x26c00], desc[UR60][R2.64+0x80], !P3 ;  /* 0x26c00080021adfae */ /* 0x0001e8000d901d7c */
[----:B------:R0:W-:Y:S04]  /*1b450*/  @!P5 LDGSTS.E.BYPASS.LTC128B.128 [R26+0x2ac00], desc[UR60][R2.64+0x100], !P2 ;  /* 0x2ac00100021adfae */ /* 0x0001e8000d101d7c */
[----:B------:R0:W-:Y:S01]  /*1b460*/  @!P5 LDGSTS.E.BYPASS.LTC128B.128 [R26+0x2ec00], desc[UR60][R2.64+0x180], !P1 ;  /* 0x2ec00180021adfae */ /* 0x0001e2000c901d7c */
[----:B------:R-:W-:Y:S01]  /*1b470*/  LOP3.LUT P5, RZ, R22, 0x100, RZ, 0xc0, !PT ;  /* 0x0000010016ff7812 */ /* 0x000fe200078ac0ff */
[----:B------:R-:W-:-:S02]  /*1b480*/  IMAD.MOV.U32 R13, RZ, RZ, R4 ;  /* 0x000000ffff0d7224 */ /* 0x000fc400078e0004 */
[----:B------:R-:W-:-:S10]  /*1b490*/  IMAD.MOV.U32 R6, RZ, RZ, R14 ;  /* 0x000000ffff067224 */ /* 0x000fd400078e000e */
[----:B0-----:R-:W-:Y:S05]  /*1b4a0*/  WARPSYNC.COLLECTIVE R15, `(.L_x_1772) ;  /* 0x000000000f087348 */ /* 0x001fea0003c00000 */
[----:B------:R1:W2:Y:S02]  /*1b4b0*/  SHFL.IDX P6, R14, R13, R12, R11 ;  /* 0x0000000c0d0e7389 */ /* 0x0002a400000c000b */
[----:B012---:R-:W-:Y:S01]  /*1b4c0*/  ENDCOLLECTIVE ;  /* 0x000000000000791b */ /* 0x007fe20003800000 */
.L_x_1772:
[----:B------:R-:W-:Y:S01]  /*1b4d0*/  IMAD.MOV.U32 R13, RZ, RZ, R0 ;  /* 0x000000ffff0d7224 */ /* 0x000fe200078e0000 */
[----:B------:R-:W-:Y:S01]  /*1b4e0*/  MOV R12, 0x3 ;  /* 0x00000003000c7802 */ /* 0x000fe20000000f00 */
        /* <DEDUP_REMOVED lines=10> */
.L_x_1773:
        /* <DEDUP_REMOVED lines=12> */
.L_x_1774:
[----:B------:R-:W-:Y:S02]  /*1b650*/  IMAD.MOV.U32 R13, RZ, RZ, R0 ;  /* 0x000000ffff0d7224 */ /* 0x000fe400078e0000 */
        /* <DEDUP_REMOVED lines=11> */
.L_x_1775:
[----:B------:R-:W-:Y:S01]  /*1b710*/  @!PT LDS RZ, [RZ] ;  /* 0x00000000fffff984 */ /* 0x000fe20000000800 */
[----:B------:R-:W-:Y:S01]  /*1b720*/  @!PT LDS RZ, [RZ] ;  /* 0x00000000fffff984 */ /* 0x000fe20000000800 */
[----:B------:R-:W-:Y:S01]  /*1b730*/  @!PT LDS RZ, [RZ] ;  /* 0x00000000fffff984 */ /* 0x000fe20000000800 */
[----:B------:R0:W-:Y:S04]  /*1b740*/  @!P5 LDGSTS.E.BYPASS.LTC128B.128 [R26+0x27c00], desc[UR60][R2.64+0x80], !P3 ;  /* 0x27c00080021adfae */ /* 0x0001e8000d901d7c */
[----:B------:R0:W-:Y:S04]  /*1b750*/  @!P5 LDGSTS.E.BYPASS.LTC128B.128 [R26+0x2bc00], desc[UR60][R2.64+0x100], !P2 ;  /* 0x2bc00100021adfae */ /* 0x0001e8000d101d7c */
[----:B------:R0:W-:Y:S01]  /*1b760*/  @!P5 LDGSTS.E.BYPASS.LTC128B.128 [R26+0x2fc00], desc[UR60][R2.64+0x180], !P1 ;  /* 0x2fc00180021adfae */ /* 0x0001e2000c901d7c */
[----:B------:R-:W-:Y:S01]  /*1b770*/  LOP3.LUT P5, RZ, R22, 0x4000, RZ, 0xc0, !PT ;  /* 0x0000400016ff7812 */ /* 0x000fe200078ac0ff */
[----:B------:R-:W-:Y:S01]  /*1b780*/  IMAD.MOV.U32 R13, RZ, RZ, R4 ;  /* 0x000000ffff0d7224 */ /* 0x000fe200078e0004 */
[----:B------:R-:W-:-:S11]  /*1b790*/  MOV R6, R14 ;  /* 0x0000000e00067202 */ /* 0x000fd60000000f00 */
[----:B0-----:R-:W-:Y:S05]  /*1b7a0*/  WARPSYNC.COLLECTIVE R15, `(.L_x_1776) ;  /* 0x000000000f087348 */ /* 0x001fea0003c00000 */
[----:B------:R1:W2:Y:S02]  /*1b7b0*/  SHFL.IDX P6, R14, R13, R12, R11 ;  /* 0x0000000c0d0e7389 */ /* 0x0002a400000c000b */
[----:B012---:R-:W-:Y:S01]  /*1b7c0*/  ENDCOLLECTIVE ;  /* 0x000000000000791b */ /* 0x007fe20003800000 */
.L_x_1776:
        /* <DEDUP_REMOVED lines=12> */
.L_x_1777:
[----:B------:R-:W-:Y:S01]  /*1b890*/  @!PT LDS RZ, [RZ] ;  /* 0x00000000fffff984 */ /* 0x000fe20000000800 */
[----:B------:R-:W-:Y:S01]  /*1b8a0*/  @!PT LDS RZ, [RZ] ;  /* 0x00000000fffff984 */ /* 0x000fe20000000800 */
[----:B------:R-:W-:Y:S01]  /*1b8b0*/  @!PT LDS RZ, [RZ] ;  /* 0x00000000fffff984 */ /* 0x000fe20000000800 */
[----:B------:R0:W-:Y:S04]  /*1b8c0*/  @!P0 LDGSTS.E.BYPASS.LTC128B.128 [R26+0x28400], desc[UR60][R2.64+0x80], !P3 ;  /* 0x28400080021a8fae */ /* 0x0001e8000d901d7c */
[----:B------:R0:W-:Y:S04]  /*1b8d0*/  @!P0 LDGSTS.E.BYPASS.LTC128B.128 [R26+0x2c400], desc[UR60][R2.64+0x100], !P2 ;  /* 0x2c400100021a8fae */ /* 0x0001e8000d101d7c */
[----:B------:R0:W-:Y:S01]  /*1b8e0*/  @!P0 LDGSTS.E.BYPASS.LTC128B.128 [R26+0x30400], desc[UR60][R2.64+0x180], !P1 ;  /* 0x30400180021a8fae */ /* 0x0001e2000c901d7c */
[----:B------:R-:W-:Y:S02]  /*1b8f0*/  LOP3.LUT P0, RZ, R22, 0x2000, RZ, 0xc0, !PT ;  /* 0x0000200016ff7812 */ /* 0x000fe4000780c0ff */
[----:B------:R-:W-:Y:S01]  /*1b900*/  MOV R13, R4 ;  /* 0x00000004000d7202 */ /* 0x000fe20000000f00 */
[----:B------:R-:W-:-:S10]  /*1b910*/  IMAD.MOV.U32 R6, RZ, RZ, R14 ;  /* 0x000000ffff067224 */ /* 0x000fd400078e000e */
[----:B0-----:R-:W-:Y:S05]  /*1b920*/  WARPSYNC.COLLECTIVE R15, `(.L_x_1778) ;  /* 0x000000000f087348 */ /* 0x001fea0003c00000 */
[----:B------:R1:W2:Y:S02]  /*1b930*/  SHFL.IDX P6, R14, R13, R12, R11 ;  /* 0x0000000c0d0e7389 */ /* 0x0002a400000c000b */
[----:B012---:R-:W-:Y:S01]  /*1b940*/  ENDCOLLECTIVE ;  /* 0x000000000000791b */ /* 0x007fe20003800000 */
.L_x_1778:
        /* <DEDUP_REMOVED lines=12> */
.L_x_1779:
[----:B------:R-:W-:Y:S01]  /*1ba10*/  @!PT LDS RZ, [RZ] ;  /* 0x00000000fffff984 */ /* 0x000fe20000000800 */
[----:B------:R-:W-:Y:S01]  /*1ba20*/  @!PT LDS RZ, [RZ] ;  /* 0x00000000fffff984 */ /* 0x000fe20000000800 */
[----:B------:R-:W-:Y:S01]  /*1ba30*/  @!PT LDS RZ, [RZ] ;  /* 0x00000000fffff984 */ /* 0x000fe20000000800 */
[----:B------:R0:W-:Y:S04]  /*1ba40*/  @!P5 LDGSTS.E.BYPASS.LTC128B.128 [R26+0x28c00], desc[UR60][R2.64+0x80], !P3 ;  /* 0x28c00080021adfae */ /* 0x0001e8000d901d7c */
[----:B------:R0:W-:Y:S04]  /*1ba50*/  @!P5 LDGSTS.E.BYPASS.LTC128B.128 [R26+0x2cc00], desc[UR60][R2.64+0x100], !P2 ;  /* 0x2cc00100021adfae */ /* 0x0001e8000d101d7c */
[----:B------:R0:W-:Y:S01]  /*1ba60*/  @!P5 LDGSTS.E.BYPASS.LTC128B.128 [R26+0x30c00], desc[UR60][R2.64+0x180], !P1 ;  /* 0x30c00180021adfae */ /* 0x0001e2000c901d7c */
[----:B------:R-:W-:Y:S02]  /*1ba70*/  IMAD.MOV.U32 R13, RZ, RZ, R4 ;  /* 0x000000ffff0d7224 */ /* 0x000fe400078e0004 */
[----:B------:R-:W-:-:S07]  /*1ba80*/  IMAD.MOV.U32 R6, RZ, RZ, R14 ;  /* 0x000000ffff067224 */ /* 0x000fce00078e000e */
[----:B0-----:R-:W-:Y:S05]  /*1ba90*/  WARPSYNC.COLLECTIVE R15, `(.L_x_1780) ;  /* 0x000000000f087348 */ /* 0x001fea0003c00000 */
[----:B------:R1:W2:Y:S02]  /*1baa0*/  SHFL.IDX P6, R14, R13, R12, R11 ;  /* 0x0000000c0d0e7389 */ /* 0x0002a400000c000b */
[----:B012---:R-:W-:Y:S01]  /*1bab0*/  ENDCOLLECTIVE ;  /* 0x000000000000791b */ /* 0x007fe20003800000 */
.L_x_1780:
[----:B------:R-:W-:Y:S02]  /*1bac0*/  IMAD.MOV.U32 R13, RZ, RZ, R0 ;  /* 0x000000ffff0d7224 */ /* 0x000fe400078e0000 */
[----:B------:R-:W-:Y:S01]  /*1bad0*/  IMAD.MOV.U32 R12, RZ, RZ, 0x7 ;  /* 0x00000007ff0c7424 */ /* 0x000fe200078e00ff */
[----:B------:R-:W-:-:S07]  /*1bae0*/  MOV R2, R14 ;  /* 0x0000000e00027202 */ /* 0x000fce0000000f00 */
[----:B------:R-:W-:Y:S05]  /*1baf0*/  WARPSYNC.COLLECTIVE R15, `(.L_x_1781) ;  /* 0x000000000f087348 */ /* 0x000fea0003c00000 */
[----:B------:R0:W1:Y:S02]  /*1bb00*/  SHFL.IDX P6, R14, R13, R12, R11 ;  /* 0x0000000c0d0e7389 */ /* 0x00006400000c000b */
[----:B01----:R-:W-:Y:S01]  /*1bb10*/  ENDCOLLECTIVE ;  /* 0x000000000000791b */ /* 0x003fe20003800000 */
.L_x_1781:
        /* <DEDUP_REMOVED lines=14> */
.L_x_1782:
[----:B------:R-:W-:Y:S01]  /*1bc00*/  IMAD.MOV.U32 R2, RZ, RZ, R14 ;  /* 0x000000ffff027224 */ /* 0x000fe200078e000e */
[----:B------:R-:W-:Y:S06]  /*1bc10*/  BRA `(.L_x_1783) ;  /* 0xffffffa000207947 */ /* 0x000fec000383ffff */
.L_x_1611:
[----:B0-----:R0:W1:Y:S02]  /*1bc20*/  SYNCS.PHASECHK.TRANS64.TRYWAIT P0, [R23+URZ+0x32420], R0 ;  /* 0x03242000170075a7 */ /* 0x001064000800017f */
[----:B-1----:R-:W-:Y:S05]  /*1bc30*/  @!P0 NANOSLEEP.SYNCS 0x989680 ;  /* 0x009896800000895d */ /* 0x002fea0003900000 */
[----:B------:R-:W1:Y:S02]  /*1bc40*/  @!P0 SYNCS.PHASECHK.TRANS64 P0, [R23+URZ+0x32420], R0 ;  /* 0x03242000170085a7 */ /* 0x000e64000800007f */
[----:B-1----:R-:W-:Y:S05]  /*1bc50*/  @!P0 BRA `(.L_x_1611) ;  /* 0xfffffffc00f08947 */ /* 0x002fea000383ffff */
[----:B------:R-:W-:Y:S05]  /*1bc60*/  BRA `(.L_x_1784) ;  /* 0xffffffa000947947 */ /* 0x000fea000383ffff */
.L_x_1614:
[----:B0-----:R0:W1:Y:S02]  /*1bc70*/  SYNCS.PHASECHK.TRANS64.TRYWAIT P0, [R30+URZ+0x32460], R3 ;  /* 0x032460031e0075a7 */ /* 0x001064000800017f */
[----:B-1----:R-:W-:Y:S05]  /*1bc80*/  @!P0 NANOSLEEP.SYNCS 0x989680 ;  /* 0x009896800000895d */ /* 0x002fea0003900000 */
[----:B------:R-:W1:Y:S02]  /*1bc90*/  @!P0 SYNCS.PHASECHK.TRANS64 P0, [R30+URZ+0x32460], R3 ;  /* 0x032460031e0085a7 */ /* 0x000e64000800007f */
[----:B-1----:R-:W-:Y:S05]  /*1bca0*/  @!P0 BRA `(.L_x_1614) ;  /* 0xfffffffc00f08947 */ /* 0x002fea000383ffff */
[----:B------:R-:W-:Y:S05]  /*1bcb0*/  BRA `(.L_x_1785) ;  /* 0xffffffa000bc7947 */ /* 0x000fea000383ffff */
.L_x_1615:
        /* <DEDUP_REMOVED lines=8> */
.L_x_1787:
[----:B------:R-:W-:Y:S05]  /*1bd40*/  BSYNC B0 ;  /* 0x0000000000007941 */ /* 0x000fea0003800000 */
.L_x_1786:
        /* <DEDUP_REMOVED lines=12> */
.L_x_1788:
        /* <DEDUP_REMOVED lines=8> */
.L_x_1789:
[----:B------:R-:W-:-:S05]  /*1be90*/  LOP3.LUT R8, R8, 0x38, RZ, 0xc0, !PT ;  /* 0x0000003808087812 */ /* 0x000fca00078ec0ff */
[----:B------:R-:W-:-:S05]  /*1bea0*/  IMAD.SHL.U32 R0, R8, 0x2, RZ ;  /* 0x0000000208007824 */ /* 0x000fca00078e00ff */
[----:B------:R-:W-:Y:S01]  /*1beb0*/  IADD3 R2, P0, R2, R0, RZ ;  /* 0x0000000002027210 */ /* 0x000fe20007f1e0ff */
[----:B------:R-:W-:-:S04]  /*1bec0*/  IMAD.MOV.U32 R13, RZ, RZ, R5 ;  /* 0x000000ffff0d7224 */ /* 0x000fc800078e0005 */
        /* <DEDUP_REMOVED lines=16> */
.L_x_1790:
[----:B------:R-:W-:Y:S02]  /*1bfd0*/  IMAD.MOV.U32 R13, RZ, RZ, R6 ;  /* 0x000000ffff0d7224 */ /* 0x000fe400078e0006 */
[----:B------:R-:W-:Y:S01]  /*1bfe0*/  IMAD.MOV.U32 R12, RZ, RZ, 0x2 ;  /* 0x00000002ff0c7424 */ /* 0x000fe200078e00ff */
[----:B------:R-:W-:-:S13]  /*1bff0*/  IADD3 R2, P3, R14, R0, RZ ;  /* 0x000000000e027210 */ /* 0x000fda0007f7e0ff */
[----:B------:R-:W-:Y:S05]  /*1c000*/  WARPSYNC.COLLECTIVE R15, `(.L_x_1791) ;  /* 0x000000000f087348 */ /* 0x000fea0003c00000 */
[----:B------:R0:W1:Y:S02]  /*1c010*/  SHFL.IDX P6, R14, R13, R12, R11 ;  /* 0x0000000c0d0e7389 */ /* 0x00006400000c000b */
[----:B01----:R-:W-:Y:S01]  /*1c020*/  ENDCOLLECTIVE ;  /* 0x000000000000791b */ /* 0x003fe20003800000 */
.L_x_1791:
        /* <DEDUP_REMOVED lines=17> */
.L_x_1792:
[----:B------:R-:W-:Y:S02]  /*1c140*/  IMAD.MOV.U32 R13, RZ, RZ, R6 ;  /* 0x000000ffff0d7224 */ /* 0x000fe400078e0006 */
[----:B------:R-:W-:Y:S01]  /*1c150*/  IMAD.MOV.U32 R12, RZ, RZ, 0x3 ;  /* 0x00000003ff0c7424 */ /* 0x000fe200078e00ff */
[----:B------:R-:W-:-:S13]  /*1c160*/  IADD3 R2, P3, R14, R0, RZ ;  /* 0x000000000e027210 */ /* 0x000fda0007f7e0ff */
[----:B------:R-:W-:Y:S05]  /*1c170*/  WARPSYNC.COLLECTIVE R15, `(.L_x_1793) ;  /* 0x000000000f087348 */ /* 0x000fea0003c00000 */
[----:B------:R0:W1:Y:S02]  /*1c180*/  SHFL.IDX P6, R14, R13, R12, R11 ;  /* 0x0000000c0d0e7389 */ /* 0x00006400000c000b */
[----:B01----:R-:W-:Y:S01]  /*1c190*/  ENDCOLLECTIVE ;  /* 0x000000000000791b */ /* 0x003fe20003800000 */
.L_x_1793:
        /* <DEDUP_REMOVED lines=17> */
.L_x_1794:
[----:B------:R-:W-:Y:S02]  /*1c2b0*/  IMAD.MOV.U32 R13, RZ, RZ, R6 ;  /* 0x000000ffff0d7224 */ /* 0x000fe400078e0006 */
[----:B------:R-:W-:Y:S01]  /*1c2c0*/  IMAD.MOV.U32 R12, RZ, RZ, 0x4 ;  /* 0x00000004ff0c7424 */ /* 0x000fe200078e00ff */
[----:B------:R-:W-:-:S13]  /*1c2d0*/  IADD3 R2, P3, R14, R0, RZ ;  /* 0x000000000e027210 */ /* 0x000fda0007f7e0ff */
[----:B------:R-:W-:Y:S05]  /*1c2e0*/  WARPSYNC.COLLECTIVE R15, `(.L_x_1795) ;  /* 0x000000000f087348 */ /* 0x000fea0003c00000 */
[----:B------:R0:W1:Y:S02]  /*1c2f0*/  SHFL.IDX P6, R14, R13, R12, R11 ;  /* 0x0000000c0d0e7389 */ /* 0x00006400000c000b */
[----:B01----:R-:W-:Y:S01]  /*1c300*/  ENDCOLLECTIVE ;  /* 0x000000000000791b */ /* 0x003fe20003800000 */
.L_x_1795:
        /* <DEDUP_REMOVED lines=17> */
.L_x_1796:
[----:B------:R-:W-:Y:S01]  /*1c420*/  IMAD.MOV.U32 R13, RZ, RZ, R6 ;  /* 0x000000ffff0d7224 */ /* 0x000fe200078e0006 */
[----:B------:R-:W-:Y:S02]  /*1c430*/  MOV R12, 0x5 ;  /* 0x00000005000c7802 */ /* 0x000fe40000000f00 */
[----:B------:R-:W-:-:S13]  /*1c440*/  IADD3 R2, P3, R14, R0, RZ ;  /* 0x000000000e027210 */ /* 0x000fda0007f7e0ff */
[----:B------:R-:W-:Y:S05]  /*1c450*/  WARPSYNC.COLLECTIVE R15, `(.L_x_1797) ;  /* 0x000000000f087348 */ /* 0x000fea0003c00000 */
[----:B------:R0:W1:Y:S02]  /*1c460*/  SHFL.IDX P6, R14, R13, R12, R11 ;  /* 0x0000000c0d0e7389 */ /* 0x00006400000c000b */
[----:B01----:R-:W-:Y:S01]  /*1c470*/  ENDCOLLECTIVE ;  /* 0x000000000000791b */ /* 0x003fe20003800000 */
.L_x_1797:
        /* <DEDUP_REMOVED lines=12> */
.L_x_1798:
        /* <DEDUP_REMOVED lines=9> */
.L_x_1622:
[----:B0-----:R0:W1:Y:S02]  /*1c5d0*/  SYNCS.PHASECHK.TRANS64.TRYWAIT P0, [R4+URZ+0x32440], R21 ;  /* 0x03244015040075a7 */ /* 0x001064000800017f */
[----:B-1----:R-:W-:Y:S05]  /*1c5e0*/  @!P0 NANOSLEEP.SYNCS 0x989680 ;  /* 0x009896800000895d */ /* 0x002fea0003900000 */
[----:B------:R-:W1:Y:S02]  /*1c5f0*/  @!P0 SYNCS.PHASECHK.TRANS64 P0, [R4+URZ+0x32440], R21 ;  /* 0x03244015040085a7 */ /* 0x000e64000800007f */
[----:B-1----:R-:W-:Y:S05]  /*1c600*/  @!P0 BRA `(.L_x_1622) ;  /* 0xfffffffc00f08947 */ /* 0x002fea000383ffff */
[----:B------:R-:W-:Y:S05]  /*1c610*/  BRA `(.L_x_1800) ;  /* 0xffffffa4003c7947 */ /* 0x000fea000383ffff */
.L_x_1623:
        /* <DEDUP_REMOVED lines=8> */
.L_x_1802:
[----:B------:R-:W-:Y:S05]  /*1c6a0*/  BSYNC B1 ;  /* 0x0000000000017941 */ /* 0x000fea0003800000 */
.L_x_1801:
        /* <DEDUP_REMOVED lines=9> */
.L_x_1803:
[----:B------:R-:W-:Y:S02]  /*1c740*/  IMAD.MOV.U32 R13, RZ, RZ, R9 ;  /* 0x000000ffff0d7224 */ /* 0x000fe400078e0009 */
[----:B------:R-:W-:Y:S02]  /*1c750*/  IMAD.MOV.U32 R12, RZ, RZ, 0x1 ;  /* 0x00000001ff0c7424 */ /* 0x000fe400078e00ff */
[----:B------:R-:W-:-:S07]  /*1c760*/  IMAD.MOV.U32 R2, RZ, RZ, R14 ;  /* 0x000000ffff027224 */ /* 0x000fce00078e000e */
[----:B------:R-:W-:Y:S05]  /*1c770*/  WARPSYNC.COLLECTIVE R15, `(.L_x_1804) ;  /* 0x000000000f087348 */ /* 0x000fea0003c00000 */
[----:B------:R0:W1:Y:S02]  /*1c780*/  SHFL.IDX P6, R14, R13, R12, R11 ;  /* 0x0000000c0d0e7389 */ /* 0x00006400000c000b */
[----:B01----:R-:W-:Y:S01]  /*1c790*/  ENDCOLLECTIVE ;  /* 0x000000000000791b */ /* 0x003fe20003800000 */
.L_x_1804:
        /* <DEDUP_REMOVED lines=11> */
.L_x_1805:
[----:B------:R-:W-:Y:S01]  /*1c850*/  MOV R13, R9 ;  /* 0x00000009000d7202 */ /* 0x000fe20000000f00 */
[----:B------:R-:W-:Y:S02]  /*1c860*/  IMAD.MOV.U32 R12, RZ, RZ, 0x2 ;  /* 0x00000002ff0c7424 */ /* 0x000fe400078e00ff */
[----:B------:R-:W-:-:S07]  /*1c870*/  IMAD.MOV.U32 R2, RZ, RZ, R14 ;  /* 0x000000ffff027224 */ /* 0x000fce00078e000e */
[----:B------:R-:W-:Y:S05]  /*1c880*/  WARPSYNC.COLLECTIVE R15, `(.L_x_1806) ;  /* 0x000000000f087348 */ /* 0x000fea0003c00000 */
[----:B------:R0:W1:Y:S02]  /*1c890*/  SHFL.IDX P6, R14, R13, R12, R11 ;  /* 0x0000000c0d0e7389 */ /* 0x00006400000c000b */
[----:B01----:R-:W-:Y:S01]  /*1c8a0*/  ENDCOLLECTIVE ;  /* 0x000000000000791b */ /* 0x003fe20003800000 */
.L_x_1806:
        /* <DEDUP_REMOVED lines=11> */
.L_x_1807:
[----:B------:R-:W-:Y:S01]  /*1c960*/  IMAD.MOV.U32 R13, RZ, RZ, R9 ;  /* 0x000000ffff0d7224 */ /* 0x000fe200078e0009 */
[----:B------:R-:W-:Y:S01]  /*1c970*/  MOV R12, 0x3 ;  /* 0x00000003000c7802 */ /* 0x000fe20000000f00 */
[----:B------:R-:W-:-:S07]  /*1c980*/  IMAD.MOV.U32 R2, RZ, RZ, R14 ;  /* 0x000000ffff027224 */ /* 0x000fce00078e000e */
[----:B------:R-:W-:Y:S05]  /*1c990*/  WARPSYNC.COLLECTIVE R15, `(.L_x_1808) ;  /* 0x000000000f087348 */ /* 0x000fea0003c00000 */
[----:B------:R0:W1:Y:S02]  /*1c9a0*/  SHFL.IDX P6, R14, R13, R12, R11 ;  /* 0x0000000c0d0e7389 */ /* 0x00006400000c000b */
[----:B01----:R-:W-:Y:S01]  /*1c9b0*/  ENDCOLLECTIVE ;  /* 0x000000000000791b */ /* 0x003fe20003800000 */
.L_x_1808:
        /* <DEDUP_REMOVED lines=11> */
.L_x_1809:
[----:B------:R-:W-:Y:S02]  /*1ca70*/  IMAD.MOV.U32 R13, RZ, RZ, R9 ;  /* 0x000000ffff0d7224 */ /* 0x000fe400078e0009 */
[----:B------:R-:W-:Y:S02]  /*1ca80*/  IMAD.MOV.U32 R12, RZ, RZ, 0x4 ;  /* 0x00000004ff0c7424 */ /* 0x000fe400078e00ff */
[----:B------:R-:W-:-:S07]  /*1ca90*/  IMAD.MOV.U32 R2, RZ, RZ, R14 ;  /* 0x000000ffff027224 */ /* 0x000fce00078e000e */
[----:B------:R-:W-:Y:S05]  /*1caa0*/  WARPSYNC.COLLECTIVE R15, `(.L_x_1810) ;  /* 0x000000000f087348 */ /* 0x000fea0003c00000 */
[----:B------:R0:W1:Y:S02]  /*1cab0*/  SHFL.IDX P6, R14, R13, R12, R11 ;  /* 0x0000000c0d0e7389 */ /* 0x00006400000c000b */
[----:B01----:R-:W-:Y:S01]  /*1cac0*/  ENDCOLLECTIVE ;  /* 0x000000000000791b */ /* 0x003fe20003800000 */
.L_x_1810:
        /* <DEDUP_REMOVED lines=11> */
.L_x_1811:
[----:B------:R-:W-:Y:S02]  /*1cb80*/  IMAD.MOV.U32 R13, RZ, RZ, R9 ;  /* 0x000000ffff0d7224 */ /* 0x000fe400078e0009 */
[----:B------:R-:W-:Y:S02]  /*1cb90*/  IMAD.MOV.U32 R12, RZ, RZ, 0x5 ;  /* 0x00000005ff0c7424 */ /* 0x000fe400078e00ff */
[----:B------:R-:W-:-:S07]  /*1cba0*/  IMAD.MOV.U32 R2, RZ, RZ, R14 ;  /* 0x000000ffff027224 */ /* 0x000fce00078e000e */
[----:B------:R-:W-:Y:S05]  /*1cbb0*/  WARPSYNC.COLLECTIVE R15, `(.L_x_1812) ;  /* 0x000000000f087348 */ /* 0x000fea0003c00000 */
[----:B------:R0:W1:Y:S02]  /*1cbc0*/  SHFL.IDX P6, R14, R13, R12, R11 ;  /* 0x0000000c0d0e7389 */ /* 0x00006400000c000b */
[----:B01----:R-:W-:Y:S01]  /*1cbd0*/  ENDCOLLECTIVE ;  /* 0x000000000000791b */ /* 0x003fe20003800000 */
.L_x_1812:
        /* <DEDUP_REMOVED lines=11> */
.L_x_1813:
[----:B------:R-:W-:Y:S01]  /*1cc90*/  IMAD.MOV.U32 R2, RZ, RZ, R14 ;  /* 0x000000ffff027224 */ /* 0x000fe200078e000e */
[----:B------:R-:W-:Y:S06]  /*1cca0*/  BRA `(.L_x_1814) ;  /* 0xffffffa0006c7947 */ /* 0x000fec000383ffff */
.L_x_1628:
[----:B---3--:R3:W4:Y:S02]  /*1ccb0*/  SYNCS.PHASECHK.TRANS64.TRYWAIT P0, [R4+URZ+0x32460], R21 ;  /* 0x03246015040075a7 */ /* 0x008724000800017f */
[----:B----4-:R-:W-:Y:S05]  /*1ccc0*/  @!P0 NANOSLEEP.SYNCS 0x989680 ;  /* 0x009896800000895d */ /* 0x010fea0003900000 */
[----:B------:R-:W4:Y:S02]  /*1ccd0*/  @!P0 SYNCS.PHASECHK.TRANS64 P0, [R4+URZ+0x32460], R21 ;  /* 0x03246015040085a7 */ /* 0x000f24000800007f */
[----:B----4-:R-:W-:Y:S05]  /*1cce0*/  @!P0 BRA `(.L_x_1628) ;  /* 0xfffffffc00f08947 */ /* 0x010fea000383ffff */
[----:B------:R-:W-:Y:S05]  /*1ccf0*/  BRA `(.L_x_1815) ;  /* 0xffffffa000bc7947 */ /* 0x000fea000383ffff */
.L_x_1629:
        /* <DEDUP_REMOVED lines=8> */
.L_x_1817:
[----:B------:R-:W-:Y:S05]  /*1cd80*/  BSYNC B1 ;  /* 0x0000000000017941 */ /* 0x000fea0003800000 */
.L_x_1816:
        /* <DEDUP_REMOVED lines=9> */
.L_x_1818:
[----:B------:R-:W-:Y:S01]  /*1ce20*/  IMAD.MOV.U32 R13, RZ, RZ, R7 ;  /* 0x000000ffff0d7224 */ /* 0x000fe200078e0007 */
[----:B------:R-:W-:Y:S02]  /*1ce30*/  MOV R12, 0x1 ;  /* 0x00000001000c7802 */ /* 0x000fe40000000f00 */
[----:B------:R-:W-:-:S13]  /*1ce40*/  IADD3 R2, P0, R14, R0, RZ ;  /* 0x000000000e027210 */ /* 0x000fda0007f1e0ff */
[----:B------:R-:W-:Y:S05]  /*1ce50*/  WARPSYNC.COLLECTIVE R15, `(.L_x_1819) ;  /* 0x000000000f087348 */ /* 0x000fea0003c00000 */
[----:B------:R0:W1:Y:S02]  /*1ce60*/  SHFL.IDX P6, R14, R13, R12, R11 ;  /* 0x0000000c0d0e7389 */ /* 0x00006400000c000b */
[----:B01----:R-:W-:Y:S01]  /*1ce70*/  ENDCOLLECTIVE ;  /* 0x000000000000791b */ /* 0x003fe20003800000 */
.L_x_1819:
        /* <DEDUP_REMOVED lines=13> */
.L_x_1820:
[----:B------:R-:W-:Y:S02]  /*1cf50*/  IMAD.MOV.U32 R13, RZ, RZ, R7 ;  /* 0x000000ffff0d7224 */ /* 0x000fe400078e0007 */
[----:B------:R-:W-:Y:S01]  /*1cf60*/  IMAD.MOV.U32 R12, RZ, RZ, 0x2 ;  /* 0x00000002ff0c7424 */ /* 0x000fe200078e00ff */
[----:B------:R-:W-:-:S13]  /*1cf70*/  IADD3 R2, P0, R14, R0, RZ ;  /* 0x000000000e027210 */ /* 0x000fda0007f1e0ff */
[----:B------:R-:W-:Y:S05]  /*1cf80*/  WARPSYNC.COLLECTIVE R15, `(.L_x_1821) ;  /* 0x000000000f087348 */ /* 0x000fea0003c00000 */
[----:B------:R0:W1:Y:S02]  /*1cf90*/  SHFL.IDX P6, R14, R13, R12, R11 ;  /* 0x0000000c0d0e7389 */ /* 0x00006400000c000b */
[----:B01----:R-:W-:Y:S01]  /*1cfa0*/  ENDCOLLECTIVE ;  /* 0x000000000000791b */ /* 0x003fe20003800000 */
.L_x_1821:
        /* <DEDUP_REMOVED lines=13> */
.L_x_1822:
[----:B------:R-:W-:Y:S02]  /*1d080*/  IMAD.MOV.U32 R13, RZ, RZ, R7 ;  /* 0x000000ffff0d7224 */ /* 0x000fe400078e0007 */
[----:B------:R-:W-:Y:S01]  /*1d090*/  IMAD.MOV.U32 R12, RZ, RZ, 0x3 ;  /* 0x00000003ff0c7424 */ /* 0x000fe200078e00ff */
[----:B------:R-:W-:-:S13]  /*1d0a0*/  IADD3 R2, P0, R14, R0, RZ ;  /* 0x000000000e027210 */ /* 0x000fda0007f1e0ff */
[----:B------:R-:W-:Y:S05]  /*1d0b0*/  WARPSYNC.COLLECTIVE R15, `(.L_x_1823) ;  /* 0x000000000f087348 */ /* 0x000fea0003c00000 */
[----:B------:R0:W1:Y:S02]  /*1d0c0*/  SHFL.IDX P6, R14, R13, R12, R11 ;  /* 0x0000000c0d0e7389 */ /* 0x00006400000c000b */
[----:B01----:R-:W-:Y:S01]  /*1d0d0*/  ENDCOLLECTIVE ;  /* 0x000000000000791b */ /* 0x003fe20003800000 */
.L_x_1823:
        /* <DEDUP_REMOVED lines=13> */
.L_x_1824:
[----:B------:R-:W-:Y:S01]  /*1d1b0*/  MOV R13, R7 ;  /* 0x00000007000d7202 */ /* 0x000fe20000000f00 */
[----:B------:R-:W-:Y:S01]  /*1d1c0*/  IMAD.MOV.U32 R12, RZ, RZ, 0x4 ;  /* 0x00000004ff0c7424 */ /* 0x000fe200078e00ff */
[----:B------:R-:W-:-:S13]  /*1d1d0*/  IADD3 R2, P0, R14, R0, RZ ;  /* 0x000000000e027210 */ /* 0x000fda0007f1e0ff */
[----:B------:R-:W-:Y:S05]  /*1d1e0*/  WARPSYNC.COLLECTIVE R15, `(.L_x_1825) ;  /* 0x000000000f087348 */ /* 0x000fea0003c00000 */
[----:B------:R0:W1:Y:S02]  /*1d1f0*/  SHFL.IDX P6, R14, R13, R12, R11 ;  /* 0x0000000c0d0e7389 */ /* 0x00006400000c000b */
[----:B01----:R-:W-:Y:S01]  /*1d200*/  ENDCOLLECTIVE ;  /* 0x000000000000791b */ /* 0x003fe20003800000 */
.L_x_1825:
        /* <DEDUP_REMOVED lines=13> */
.L_x_1826:
[----:B------:R-:W-:Y:S02]  /*1d2e0*/  IMAD.MOV.U32 R13, RZ, RZ, R7 ;  /* 0x000000ffff0d7224 */ /* 0x000fe400078e0007 */
[----:B------:R-:W-:Y:S01]  /*1d2f0*/  IMAD.MOV.U32 R12, RZ, RZ, 0x5 ;  /* 0x00000005ff0c7424 */ /* 0x000fe200078e00ff */
[----:B------:R-:W-:-:S13]  /*1d300*/  IADD3 R2, P0, R14, R0, RZ ;  /* 0x000000000e027210 */ /* 0x000fda0007f1e0ff */
[----:B------:R-:W-:Y:S05]  /*1d310*/  WARPSYNC.COLLECTIVE R15, `(.L_x_1827) ;  /* 0x000000000f087348 */ /* 0x000fea0003c00000 */
[----:B------:R0:W1:Y:S02]  /*1d320*/  SHFL.IDX P6, R14, R13, R12, R11 ;  /* 0x0000000c0d0e7389 */ /* 0x00006400000c000b */
[----:B01----:R-:W-:Y:S01]  /*1d330*/  ENDCOLLECTIVE ;  /* 0x000000000000791b */ /* 0x003fe20003800000 */
.L_x_1827:
        /* <DEDUP_REMOVED lines=13> */
.L_x_1828:
[----:B------:R-:W-:Y:S05]  /*1d410*/  BRA `(.L_x_1829) ;  /* 0xffffffa000087947 */ /* 0x000fea000383ffff */
.L_x_1637:
        /* <DEDUP_REMOVED lines=8> */
.L_x_1831:
[----:B------:R-:W-:Y:S05]  /*1d4a0*/  BSYNC B0 ;  /* 0x0000000000007941 */ /* 0x000fea0003800000 */
.L_x_1830:
        /* <DEDUP_REMOVED lines=9> */
.L_x_1832:
        /* <DEDUP_REMOVED lines=18> */
.L_x_1833:
[----:B------:R-:W-:Y:S01]  /*1d660*/  IMAD.MOV.U32 R12, RZ, RZ, 0x2 ;  /* 0x00000002ff0c7424 */ /* 0x000fe200078e00ff */
[----:B------:R-:W-:-:S05]  /*1d670*/  SEL R6, R14, RZ, P1 ;  /* 0x000000ff0e067207 */ /* 0x000fca0000800000 */
[----:B------:R-:W-:-:S04]  /*1d680*/  IMAD.IADD R6, R5, 0x1, R6 ;  /* 0x0000000105067824 */ /* 0x000fc800078e0206 */
[----:B------:R-:W-:-:S07]  /*1d690*/  IMAD.MOV.U32 R13, RZ, RZ, R6 ;  /* 0x000000ffff0d7224 */ /* 0x000fce00078e0006 */
[----:B------:R-:W-:Y:S05]  /*1d6a0*/  WARPSYNC.COLLECTIVE R15, `(.L_x_1834) ;  /* 0x000000000f087348 */ /* 0x000fea0003c00000 */
[----:B------:R0:W1:Y:S02]  /*1d6b0*/  SHFL.UP P6, R14, R13, R12, R11 ;  /* 0x0400000c0d0e7389 */ /* 0x00006400000c000b */
[----:B01----:R-:W-:Y:S01]  /*1d6c0*/  ENDCOLLECTIVE ;  /* 0x000000000000791b */ /* 0x003fe20003800000 */
.L_x_1834:
[----:B------:R-:W-:Y:S01]  /*1d6d0*/  IMAD.MOV.U32 R12, RZ, RZ, 0x4 ;  /* 0x00000004ff0c7424 */ /* 0x000fe200078e00ff */
[----:B------:R-:W-:-:S05]  /*1d6e0*/  SEL R7, R14, RZ, P2 ;  /* 0x000000ff0e077207 */ /* 0x000fca0001000000 */
[----:B------:R-:W-:-:S05]  /*1d6f0*/  IMAD.IADD R7, R6, 0x1, R7 ;  /* 0x0000000106077824 */ /* 0x000fca00078e0207 */
[----:B------:R-:W-:-:S07]  /*1d700*/  MOV R13, R7 ;  /* 0x00000007000d7202 */ /* 0x000fce0000000f00 */
[----:B------:R-:W-:Y:S05]  /*1d710*/  WARPSYNC.COLLECTIVE R15, `(.L_x_1835) ;  /* 0x000000000f087348 */ /* 0x000fea0003c00000 */
[----:B------:R0:W1:Y:S02]  /*1d720*/  SHFL.UP P6, R14, R13, R12, R11 ;  /* 0x0400000c0d0e7389 */ /* 0x00006400000c000b */
[----:B01----:R-:W-:Y:S01]  /*1d730*/  ENDCOLLECTIVE ;  /* 0x000000000000791b */ /* 0x003fe20003800000 */
.L_x_1835:
[----:B------:R-:W-:Y:S01]  /*1d740*/  IMAD.MOV.U32 R12, RZ, RZ, 0x8 ;  /* 0x00000008ff0c7424 */ /* 0x000fe200078e00ff */
[----:B------:R-:W-:-:S05]  /*1d750*/  SEL R2, R14, RZ, P3 ;  /* 0x000000ff0e027207 */ /* 0x000fca0001800000 */
[----:B------:R-:W-:-:S04]  /*1d760*/  IMAD.IADD R2, R7, 0x1, R2 ;  /* 0x0000000107027824 */ /* 0x000fc800078e0202 */
[----:B------:R-:W-:-:S07]  /*1d770*/  IMAD.MOV.U32 R13, RZ, RZ, R2 ;  /* 0x000000ffff0d7224 */ /* 0x000fce00078e0002 */
[----:B------:R-:W-:Y:S05]  /*1d780*/  WARPSYNC.COLLECTIVE R15, `(.L_x_1836) ;  /* 0x000000000f087348 */ /* 0x000fea0003c00000 */
[----:B------:R0:W1:Y:S02]  /*1d790*/  SHFL.UP P6, R14, R13, R12, R11 ;  /* 0x0400000c0d0e7389 */ /* 0x00006400000c000b */
[----:B01----:R-:W-:Y:S01]  /*1d7a0*/  ENDCOLLECTIVE ;  /* 0x000000000000791b */ /* 0x003fe20003800000 */
.L_x_1836:
[----:B------:R-:W-:Y:S02]  /*1d7b0*/  MOV R12, 0x10 ;  /* 0x00000010000c7802 */ /* 0x000fe40000000f00 */
[----:B------:R-:W-:-:S05]  /*1d7c0*/  SEL R3, R14, RZ, P4 ;  /* 0x000000ff0e037207 */ /* 0x000fca0002000000 */
[----:B------:R-:W-:-:S04]  /*1d7d0*/  IMAD.IADD R3, R2, 0x1, R3 ;  /* 0x0000000102037824 */ /* 0x000fc800078e0203 */
[----:B------:R-:W-:-:S07]  /*1d7e0*/  IMAD.MOV.U32 R13, RZ, RZ, R3 ;  /* 0x000000ffff0d7224 */ /* 0x000fce00078e0003 */
[----:B------:R-:W-:Y:S05]  /*1d7f0*/  WARPSYNC.COLLECTIVE R15, `(.L_x_1837) ;  /* 0x000000000f087348 */ /* 0x000fea0003c00000 */
[----:B------:R0:W1:Y:S02]  /*1d800*/  SHFL.UP P6, R14, R13, R12, R11 ;  /* 0x0400000c0d0e7389 */ /* 0x00006400000c000b */
[----:B01----:R-:W-:Y:S01]  /*1d810*/  ENDCOLLECTIVE ;  /* 0x000000000000791b */ /* 0x003fe20003800000 */
.L_x_1837:
        /* <DEDUP_REMOVED lines=8> */
.L_x_1838:
[----:B------:R-:W-:Y:S05]  /*1d8a0*/  BRA `(.L_x_1839) ;  /* 0xffffffa000647947 */ /* 0x000fea000383ffff */
.L_x_1642:
        /* <DEDUP_REMOVED lines=8> */
.L_x_1841:
[----:B------:R-:W-:Y:S05]  /*1d930*/  BSYNC B0 ;  /* 0x0000000000007941 */ /* 0x000fea0003800000 */
.L_x_1840:
        /* <DEDUP_REMOVED lines=8> */
.L_x_1842:
[----:B------:R-:W-:Y:S01]  /*1d9c0*/  IMAD.MOV.U32 R12, RZ, RZ, 0x4 ;  /* 0x00000004ff0c7424 */ /* 0x000fe200078e00ff */
[----:B------:R-:W-:-:S05]  /*1d9d0*/  SEL R2, R14, RZ, P2 ;  /* 0x000000ff0e027207 */ /* 0x000fca0001000000 */
[----:B------:R-:W-:-:S05]  /*1d9e0*/  IMAD.IADD R2, R13, 0x1, R2 ;  /* 0x000000010d027824 */ /* 0x000fca00078e0202 */
[----:B------:R-:W-:-:S07]  /*1d9f0*/  MOV R13, R2 ;  /* 0x00000002000d7202 */ /* 0x000fce0000000f00 */
[----:B------:R-:W-:Y:S05]  /*1da00*/  WARPSYNC.COLLECTIVE R15, `(.L_x_1843) ;  /* 0x000000000f087348 */ /* 0x000fea0003c00000 */
[----:B------:R0:W1:Y:S02]  /*1da10*/  SHFL.UP P6, R14, R13, R12, R11 ;  /* 0x0400000c0d0e7389 */ /* 0x00006400000c000b */
[----:B01----:R-:W-:Y:S01]  /*1da20*/  ENDCOLLECTIVE ;  /* 0x000000000000791b */ /* 0x003fe20003800000 */
.L_x_1843:
[----:B------:R-:W-:Y:S01]  /*1da30*/  IMAD.MOV.U32 R12, RZ, RZ, 0x8 ;  /* 0x00000008ff0c7424 */ /* 0x000fe200078e00ff */
[----:B------:R-:W-:-:S05]  /*1da40*/  SEL R3, R14, RZ, P3 ;  /* 0x000000ff0e037207 */ /* 0x000fca0001800000 */
[----:B------:R-:W-:-:S04]  /*1da50*/  IMAD.IADD R3, R2, 0x1, R3 ;  /* 0x0000000102037824 */ /* 0x000fc800078e0203 */
[----:B------:R-:W-:-:S07]  /*1da60*/  IMAD.MOV.U32 R13, RZ, RZ, R3 ;  /* 0x000000ffff0d7224 */ /* 0x000fce00078e0003 */
[----:B------:R-:W-:Y:S05]  /*1da70*/  WARPSYNC.COLLECTIVE R15, `(.L_x_1844) ;  /* 0x000000000f087348 */ /* 0x000fea0003c00000 */
[----:B------:R0:W1:Y:S02]  /*1da80*/  SHFL.UP P6, R14, R13, R12, R11 ;  /* 0x0400000c0d0e7389 */ /* 0x00006400000c000b */
[----:B01----:R-:W-:Y:S01]  /*1da90*/  ENDCOLLECTIVE ;  /* 0x000000000000791b */ /* 0x003fe20003800000 */
.L_x_1844:
[----:B------:R-:W-:Y:S02]  /*1daa0*/  MOV R12, 0x10 ;  /* 0x00000010000c7802 */ /* 0x000fe40000000f00 */
[----:B------:R-:W-:-:S05]  /*1dab0*/  SEL R4, R14, RZ, P4 ;  /* 0x000000ff0e047207 */ /* 0x000fca0002000000 */
[----:B------:R-:W-:-:S04]  /*1dac0*/  IMAD.IADD R4, R3, 0x1, R4 ;  /* 0x0000000103047824 */ /* 0x000fc800078e0204 */
[----:B------:R-:W-:-:S07]  /*1dad0*/  IMAD.MOV.U32 R13, RZ, RZ, R4 ;  /* 0x000000ffff0d7224 */ /* 0x000fce00078e0004 */
[----:B------:R-:W-:Y:S05]  /*1dae0*/  WARPSYNC.COLLECTIVE R15, `(.L_x_1845) ;  /* 0x000000000f087348 */ /* 0x000fea0003c00000 */
[----:B------:R0:W1:Y:S02]  /*1daf0*/  SHFL.UP P6, R14, R13, R12, R11 ;  /* 0x0400000c0d0e7389 */ /* 0x00006400000c000b */
[----:B01----:R-:W-:Y:S01]  /*1db00*/  ENDCOLLECTIVE ;  /* 0x000000000000791b */ /* 0x003fe20003800000 */
.L_x_1845:
        /* <DEDUP_REMOVED lines=8> */
.L_x_1846:
[----:B------:R-:W-:Y:S05]  /*1db90*/  BRA `(.L_x_1847) ;  /* 0xffffffa000447947 */ /* 0x000fea000383ffff */
.L_x_1644:
[----:B------:R-:W-:Y:S01]  /*1dba0*/  BSSY B0, `(.L_x_1848) ;  /* 0x0000006000007945 */ /* 0x000fe20003800000 */
[----:B------:R-:W-:Y:S01]  /*1dbb0*/  PLOP3.LUT P6, PT, P6, PT, PT, 0x8, 0x0 ;  /* 0x000000000000781c */ /* 0x000fe200037ce170 */
[----:B------:R-:W-:-:S12]  /*1dbc0*/  IMAD.MOV.U32 R15, RZ, RZ, -0x1 ;  /* 0xffffffffff0f7424 */ /* 0x000fd800078e00ff */
[----:B0-----:R-:W-:Y:S05]  /*1dbd0*/  WARPSYNC.COLLECTIVE R15, `(.L_x_1849) ;  /* 0x000000000f087348 */ /* 0x001fea0003c00000 */
[----:B------:R-:W-:Y:S01]  /*1dbe0*/  VOTE.ANY R14, PT, P6 ;  /* 0x00000000000e7806 */ /* 0x000fe200030e0100 */
[----:B0-----:R-:W-:Y:S06]  /*1dbf0*/  ENDCOLLECTIVE ;  /* 0x000000000000791b */ /* 0x001fec0003800000 */
.L_x_1849:
[----:B------:R-:W-:Y:S05]  /*1dc00*/  BSYNC B0 ;  /* 0x0000000000007941 */ /* 0x000fea0003800000 */
.L_x_1848:
        /* <DEDUP_REMOVED lines=9> */
.L_x_1850:
[----:B------:R-:W-:Y:S01]  /*1dca0*/  IMAD.MOV.U32 R5, RZ, RZ, R14 ;  /* 0x000000ffff057224 */ /* 0x000fe200078e000e */
[----:B------:R-:W-:Y:S06]  /*1dcb0*/  BRA `(.L_x_1851) ;  /* 0xffffffa000347947 */ /* 0x000fec000383ffff */
.L_x_1646:
[----:B------:R-:W-:Y:S01]  /*1dcc0*/  BSSY B0, `(.L_x_1852) ;  /* 0x0000007000007945 */ /* 0x000fe20003800000 */
[----:B------:R-:W-:Y:S01]  /*1dcd0*/  IMAD.MOV.U32 R13, RZ, RZ, R2 ;  /* 0x000000ffff0d7224 */ /* 0x000fe200078e0002 */
[----:B------:R-:W-:Y:S01]  /*1dce0*/  MOV R15, 0xffffffff ;  /* 0xffffffff000f7802 */ /* 0x000fe20000000f00 */
[----:B------:R-:W-:-:S07]  /*1dcf0*/  IMAD.MOV.U32 R11, RZ, RZ, 0x1f ;  /* 0x0000001fff0b7424 */ /* 0x000fce00078e00ff */
[----:B012---:R-:W-:Y:S05]  /*1dd00*/  WARPSYNC.COLLECTIVE R15, `(.L_x_1853) ;  /* 0x000000000f087348 */ /* 0x007fea0003c00000 */
[----:B------:R3:W4:Y:S02]  /*1dd10*/  SHFL.IDX P6, R14, R13, R12, R11 ;  /* 0x0000000c0d0e7389 */ /* 0x00072400000c000b */
[----:B01234-:R-:W-:Y:S01]  /*1dd20*/  ENDCOLLECTIVE ;  /* 0x000000000000791b */ /* 0x01ffe20003800000 */
.L_x_1853:
[----:B------:R-:W-:Y:S05]  /*1dd30*/  BSYNC B0 ;  /* 0x0000000000007941 */ /* 0x000fea0003800000 */
.L_x_1852:
[----:B------:R-:W-:Y:S05]  /*1dd40*/  BRA `(.L_x_1645) ;  /* 0xffffffa0002c7947 */ /* 0x000fea000383ffff */
.L_x_1650:
[----:B-1----:R1:W0:Y:S02]  /*1dd50*/  SYNCS.PHASECHK.TRANS64.TRYWAIT P0, [R5+URZ+0x32420], R0 ;  /* 0x03242000050075a7 */ /* 0x002224000800017f */
[----:B0-----:R-:W-:Y:S05]  /*1dd60*/  @!P0 NANOSLEEP.SYNCS 0x989680 ;  /* 0x009896800000895d */ /* 0x001fea0003900000 */
[----:B------:R-:W0:Y:S02]  /*1dd70*/  @!P0 SYNCS.PHASECHK.TRANS64 P0, [R5+URZ+0x32420], R0 ;  /* 0x03242000050085a7 */ /* 0x000e24000800007f */
[----:B0-----:R-:W-:Y:S05]  /*1dd80*/  @!P0 BRA `(.L_x_1650) ;  /* 0xfffffffc00f08947 */ /* 0x001fea000383ffff */
[----:B------:R-:W-:Y:S05]  /*1dd90*/  BRA `(.L_x_1854) ;  /* 0xffffffa400187947 */ /* 0x000fea000383ffff */
.L_x_1651:
[----:B------:R-:W5:Y:S01]  /*1dda0*/  S2R R2, SR_TID.X ;  /* 0x0000000000027919 */ /* 0x000f620000002100 */
[----:B------:R-:W-:Y:S01]  /*1ddb0*/  BSSY B0, `(.L_x_1855) ;  /* 0x000000a000007945 */ /* 0x000fe20003800000 */
[----:B------:R-:W-:Y:S02]  /*1ddc0*/  IMAD.MOV.U32 R12, RZ, RZ, RZ ;  /* 0x000000ffff0c7224 */ /* 0x000fe400078e00ff */
[----:B------:R-:W-:Y:S02]  /*1ddd0*/  IMAD.MOV.U32 R11, RZ, RZ, 0x1f ;  /* 0x0000001fff0b7424 */ /* 0x000fe400078e00ff */
[----:B------:R-:W-:Y:S01]  /*1dde0*/  IMAD.MOV.U32 R15, RZ, RZ, -0x1 ;  /* 0xffffffffff0f7424 */ /* 0x000fe200078e00ff */
[----:B-----5:R-:W-:-:S04]  /*1ddf0*/  SHF.R.U32.HI R2, RZ, 0x5, R2 ;  /* 0x00000005ff027819 */ /* 0x020fc80000011602 */
[----:B------:R-:W-:-:S05]  /*1de00*/  LOP3.LUT R2, R2, 0x3, RZ, 0xc0, !PT ;  /* 0x0000000302027812 */ /* 0x000fca00078ec0ff */
[----:B------:R-:W-:-:S07]  /*1de10*/  IMAD.MOV.U32 R13, RZ, RZ, R2 ;  /* 0x000000ffff0d7224 */ /* 0x000fce00078e0002 */
[----:B01234-:R-:W-:Y:S05]  /*1de20*/  WARPSYNC.COLLECTIVE R15, `(.L_x_1856) ;  /* 0x000000000f087348 */ /* 0x01ffea0003c00000 */
[----:B------:R0:W0:Y:S02]  /*1de30*/  SHFL.IDX P6, R14, R13, R12, R11 ;  /* 0x0000000c0d0e7389 */ /* 0x00002400000c000b */
[----:B01234-:R-:W-:Y:S01]  /*1de40*/  ENDCOLLECTIVE ;  /* 0x000000000000791b */ /* 0x01ffe20003800000 */
.L_x_1856:
[----:B------:R-:W-:Y:S05]  /*1de50*/  BSYNC B0 ;  /* 0x0000000000007941 */ /* 0x000fea0003800000 */
.L_x_1855:
[----:B------:R-:W-:Y:S05]  /*1de60*/  BRA `(.L_x_1857) ;  /* 0xffffffa400007947 */ /* 0x000fea000383ffff */
.L_x_1652:
[----:B------:R-:W-:Y:S01]  /*1de70*/  BSSY B0, `(.L_x_1858) ;  /* 0x0000006000007945 */ /* 0x000fe20003800000 */
[----:B------:R-:W-:-:S07]  /*1de80*/  IMAD.MOV.U32 R15, RZ, RZ, -0x1 ;  /* 0xffffffffff0f7424 */ /* 0x000fce00078e00ff */
[----:B-1234-:R-:W-:Y:S05]  /*1de90*/  WARPSYNC.COLLECTIVE R15, `(.L_x_1859) ;  /* 0x000000000f0c7348 */ /* 0x01efea0003c00000 */
[----:B------:R-:W-:Y:S02]  /*1dea0*/  ELECT P6, UR62, PT ;  /* 0x00000000003e782f */ /* 0x000fe400038c0000 */
[----:B------:R-:W-:Y:S01]  /*1deb0*/  MOV R14, UR62 ;  /* 0x0000003e000e7c02 */ /* 0x000fe20008000f00 */
[----:B-1234-:R-:W-:Y:S10]  /*1dec0*/  ENDCOLLECTIVE ;  /* 0x000000000000791b */ /* 0x01eff40003800000 */
.L_x_1859:
[----:B------:R-:W-:Y:S05]  /*1ded0*/  BSYNC B0 ;  /* 0x0000000000007941 */ /* 0x000fea0003800000 */
.L_x_1858:
[----:B------:R-:W-:Y:S05]  /*1dee0*/  BRA `(.L_x_1860) ;  /* 0xffffffa000f47947 */ /* 0x000fea000383ffff */
.L_x_1654:
[----:B0-----:R0:W1:Y:S02]  /*1def0*/  SYNCS.PHASECHK.TRANS64.TRYWAIT P1, [R3+URZ+0x32440], R2 ;  /* 0x03244002030075a7 */ /* 0x001064000802017f */
[----:B-1----:R-:W-:Y:S05]  /*1df00*/  @!P1 NANOSLEEP.SYNCS 0x989680 ;  /* 0x009896800000995d */ /* 0x002fea0003900000 */
[----:B------:R-:W1:Y:S02]  /*1df10*/  @!P1 SYNCS.PHASECHK.TRANS64 P1, [R3+URZ+0x32440], R2 ;  /* 0x03244002030095a7 */ /* 0x000e64000802007f */
[----:B-1----:R-:W-:Y:S05]  /*1df20*/  @!P1 BRA `(.L_x_1654) ;  /* 0xfffffffc00f09947 */ /* 0x002fea000383ffff */
[----:B------:R-:W-:Y:S05]  /*1df30*/  BRA `(.L_x_1861) ;  /* 0xffffffa400147947 */ /* 0x000fea000383ffff */
.L_x_1656:
[----:B-1----:R1:W0:Y:S02]  /*1df40*/  SYNCS.PHASECHK.TRANS64.TRYWAIT P1, [R25+URZ+0x32440], R0 ;  /* 0x03244000190075a7 */ /* 0x002224000802017f */
[----:B0-----:R-:W-:Y:S05]  /*1df50*/  @!P1 NANOSLEEP.SYNCS 0x989680 ;  /* 0x009896800000995d */ /* 0x001fea0003900000 */
[----:B------:R-:W0:Y:S02]  /*1df60*/  @!P1 SYNCS.PHASECHK.TRANS64 P1, [R25+URZ+0x32440], R0 ;  /* 0x03244000190095a7 */ /* 0x000e24000802007f */
[----:B0-----:R-:W-:Y:S05]  /*1df70*/  @!P1 BRA `(.L_x_1656) ;  /* 0xfffffffc00f09947 */ /* 0x001fea000383ffff */
[----:B------:R-:W-:Y:S05]  /*1df80*/  BRA `(.L_x_1862) ;  /* 0xffffffa400207947 */ /* 0x000fea000383ffff */
.L_x_1658:
[----:B------:R0:W0:Y:S02]  /*1df90*/  SYNCS.PHASECHK.TRANS64.TRYWAIT P1, [R3+URZ+0x32460], R2 ;  /* 0x03246002030075a7 */ /* 0x000024000802017f */
[----:B0-----:R-:W-:Y:S05]  /*1dfa0*/  @!P1 NANOSLEEP.SYNCS 0x989680 ;  /* 0x009896800000995d */ /* 0x001fea0003900000 */
[----:B------:R-:W0:Y:S02]  /*1dfb0*/  @!P1 SYNCS.PHASECHK.TRANS64 P1, [R3+URZ+0x32460], R2 ;  /* 0x03246002030095a7 */ /* 0x000e24000802007f */
[----:B0-----:R-:W-:Y:S05]  /*1dfc0*/  @!P1 BRA `(.L_x_1658) ;  /* 0xfffffffc00f09947 */ /* 0x001fea000383ffff */
[----:B------:R-:W-:Y:S05]  /*1dfd0*/  BRA `(.L_x_1863) ;  /* 0xffffffa4001c7947 */ /* 0x000fea000383ffff */
.L_x_1864:
        /* <DEDUP_REMOVED lines=10> */
.L_x_6453:


//--------------------- .text._ZN7cutlass13device_kernelIN5flash11enable_sm90INS1_16FlashAttnFwdSm90INS1_25CollectiveMainloopFwdSm90ILi2EN4cute5tupleIJNS5_1CILi1EEES8_S8_EEENS6_IJNS7_ILi128EEENS7_ILi96EEENS7_ILi64EEEEEELi256ENS_6half_tEfNS_4arch4Sm90ELb0ELb1ELb0ELb0ELb1ELb0ELb0ELb1ELb0ELb1ELb0ELb0EEENS1_21CollectiveEpilogueFwdINS6_IJSA_NS7_ILi256EEESB_EEES9_SE_SG_Li256ELb0ELb1ELb0ELb0EEENS1_30DynamicPersistentTileSchedulerILi256ELi128ELb0ELb1ELb1EEEEEEEEEvNT_6ParamsE --------------------------
	.section	.text._ZN7cutlass13device_kernelIN5flash11enable_sm90INS1_16FlashAttnFwdSm90INS1_25CollectiveMainloopFwdSm90ILi2EN4cute5tupleIJNS5_1CILi1EEES8_S8_EEENS6_IJNS7_ILi128EEENS7_ILi96EEENS7_ILi64EEEEEELi256ENS_6half_tEfNS_4arch4Sm90ELb0ELb1ELb0ELb0ELb1ELb0ELb0ELb1ELb0ELb1ELb0ELb0EEENS1_21CollectiveEpilogueFwdINS6_IJSA_NS7_ILi256EEESB_EEES9_SE_SG_Li256ELb0ELb1ELb0ELb0EEENS1_30DynamicPersistentTileSchedulerILi256ELi128ELb0ELb1ELb1EEEEEEEEEvNT_6ParamsE,"ax",@progbits
	.align	128
.text._ZN7cutlass13device_kernelIN5flash11enable_sm90INS1_16FlashAttnFwdSm90INS1_25CollectiveMainloopFwdSm90ILi2EN4cute5tupleIJNS5_1CILi1EEES8_S8_EEENS6_IJNS7_ILi128EEENS7_ILi96EEENS7_ILi64EEEEEELi256ENS_6half_tEfNS_4arch4Sm90ELb0ELb1ELb0ELb0ELb1ELb0ELb0ELb1ELb0ELb1ELb0ELb0EEENS1_21CollectiveEpilogueFwdINS6_IJSA_NS7_ILi256EEESB_EEES9_SE_SG_Li256ELb0ELb1ELb0ELb0EEENS1_30DynamicPersistentTileSchedulerILi256ELi128ELb0ELb1ELb1EEEEEEEEEvNT_6ParamsE:
        .type           _ZN7cutlass13device_kernelIN5flash11enable_sm90INS1_16FlashAttnFwdSm90INS1_25CollectiveMainloopFwdSm90ILi2EN4cute5tupleIJNS5_1CILi1EEES8_S8_EEENS6_IJNS7_ILi128EEENS7_ILi96EEENS7_ILi64EEEEEELi256ENS_6half_tEfNS_4arch4Sm90ELb0ELb1ELb0ELb0ELb1ELb0ELb0ELb1ELb0ELb1ELb0ELb0EEENS1_21CollectiveEpilogueFwdINS6_IJSA_NS7_ILi256EEESB_EEES9_SE_SG_Li256ELb0ELb1ELb0ELb0EEENS1_30DynamicPersistentTileSchedulerILi256ELi128ELb0ELb1ELb1EEEEEEEEEvNT_6ParamsE,@function
        .size           _ZN7cutlass13device_kernelIN5flash11enable_sm90INS1_16FlashAttnFwdSm90INS1_25CollectiveMainloopFwdSm90ILi2EN4cute5tupleIJNS5_1CILi1EEES8_S8_EEENS6_IJNS7_ILi128EEENS7_ILi96EEENS7_ILi64EEEEEELi256ENS_6half_tEfNS_4arch4Sm90ELb0ELb1ELb0ELb0ELb1ELb0ELb0ELb1ELb0ELb1ELb0ELb0EEENS1_21CollectiveEpilogueFwdINS6_IJSA_NS7_ILi256EEESB_EEES9_SE_SG_Li256ELb0ELb1ELb0ELb0EEENS1_30DynamicPersistentTileSchedulerILi256ELi128ELb0ELb1ELb1EEEEEEEEEvNT_6ParamsE,(.L_x_6454 - _ZN7cutlass13device_kernelIN5flash11enable_sm90INS1_16FlashAttnFwdSm90INS1_25CollectiveMainloopFwdSm90ILi2EN4cute5tupleIJNS5_1CILi1EEES8_S8_EEENS6_IJNS7_ILi128EEENS7_ILi96EEENS7_ILi64EEEEEELi256ENS_6half_tEfNS_4arch4Sm90ELb0ELb1ELb0ELb0ELb1ELb0ELb0ELb1ELb0ELb1ELb0ELb0EEENS1_21CollectiveEpilogueFwdINS6_IJSA_NS7_ILi256EEESB_EEES9_SE_SG_Li256ELb0ELb1ELb0ELb0EEENS1_30DynamicPersistentTileSchedulerILi256ELi128ELb0ELb1ELb1EEEEEEEEEvNT_6ParamsE)
        .other          _ZN7cutlass13device_kernelIN5flash11enable_sm90INS1_16FlashAttnFwdSm90INS1_25CollectiveMainloopFwdSm90ILi2EN4cute5tupleIJNS5_1CILi1EEES8_S8_EEENS6_IJNS7_ILi128EEENS7_ILi96EEENS7_ILi64EEEEEELi256ENS_6half_tEfNS_4arch4Sm90ELb0ELb1ELb0ELb0ELb1ELb0ELb0ELb1ELb0ELb1ELb0ELb0EEENS1_21CollectiveEpilogueFwdINS6_IJSA_NS7_ILi256EEESB_EEES9_SE_SG_Li256ELb0ELb1ELb0ELb0EEENS1_30DynamicPersistentTileSchedulerILi256ELi128ELb0ELb1ELb1EEEEEEEEEvNT_6ParamsE,@"STO_CUDA_ENTRY STV_DEFAULT"
_ZN7cutlass13device_kernelIN5flash11enable_sm90INS1_16FlashAttnFwdSm90INS1_25CollectiveMainloopFwdSm90ILi2EN4cute5tupleIJNS5_1CILi1EEES8_S8_EEENS6_IJNS7_ILi128EEENS7_ILi96EEENS7_ILi64EEEEEELi256ENS_6half_tEfNS_4arch4Sm90ELb0ELb1ELb0ELb0ELb1ELb0ELb0ELb1ELb0ELb1ELb0ELb0EEENS1_21CollectiveEpilogueFwdINS6_IJSA_NS7_ILi256EEESB_EEES9_SE_SG_Li256ELb0ELb1ELb0ELb0EEENS1_30DynamicPersistentTileSchedulerILi256ELi128ELb0ELb1ELb1EEEEEEEEEvNT_6ParamsE:
        /* <DEDUP_REMOVED lines=45> */
.L_x_1865:
        /* <DEDUP_REMOVED lines=22> */
.L_x_1866:
        /* <DEDUP_REMOVED lines=18> */
.L_x_1867:
        /* <DEDUP_REMOVED lines=22> */
.L_x_1868:
        /* <DEDUP_REMOVED lines=23> */
.L_x_1869:
        /* <DEDUP_REMOVED lines=8> */
.L_x_1871:
[----:B------:R-:W-:-:S08]  /*08a0*/  NOP ;  /* 0x0000000000007918 */ /* 0x000fd00000000000 */
[----:B------:R-:W0:Y:S02]  /*08b0*/  USETMAXREG.TRY_ALLOC.CTAPOOL UP0, 0xe8 ;  /* 0x000000e8000079c8 */ /* 0x000e240008000600 */
[----:B0-----:R-:W-:-:S13]  /*08c0*/  PLOP3.LUT P0, PT, PT, PT, UP0, 0x80, 0x0 ;  /* 0x000000000000781c */ /* 0x001fda0003f0f008 */
[----:B------:R-:W-:Y:S05]  /*08d0*/  @!P0 BRA `(.L_x_1871) ;  /* 0xfffffffc00f08947 */ /* 0x000fea000383ffff */
[----:B------:R-:W-:Y:S01]  /*08e0*/  SHF.R.U32.HI R0, RZ, 0x7, R5 ;  /* 0x00000007ff007819 */ /* 0x000fe20000011605 */
[----:B------:R-:W0:Y:S08]  /*08f0*/  S2UR UR4, SR_CTAID.X ;  /* 0x00000000000479c3 */ /* 0x000e300000002500 */
[----:B------:R-:W-:Y:S08]  /*0900*/  BAR.ARV 0x4, 0x180 ;  /* 0x0106000000007b1d */ /* 0x000ff00000002000 */
        /* <DEDUP_REMOVED lines=15> */
[----:B------:R-:W-:Y:S01]  /*0a00*/  LEA.HI R2, R0, R213, RZ, 0x4 ;  /* 0x000000d500027211 */ /* 0x000fe200078f20ff */
[----:B------:R-:W-:Y:S01]  /*0a10*/  IMAD.SHL.U32 R6, R4, 0x20, RZ ;  /* 0x0000002004067824 */ /* 0x000fe200078e00ff */
[----:B------:R-:W-:Y:S01]  /*0a20*/  SHF.R.S32.HI R206, RZ, 0x7, R3 ;  /* 0x00000007ffce7819 */ /* 0x000fe20000011403 */
[----:B------:R-:W-:Y:S01]  /*0a30*/  IMAD.IADD R204, R213, 0x1, -R204 ;  /* 0x00000001d5cc7824 */ /* 0x000fe200078e0acc */
[----:B------:R-:W-:-:S02]  /*0a40*/  SHF.R.S32.HI R5, RZ, 0x4, R2 ;  /* 0x00000004ff057819 */ /* 0x000fc40000011402 */
[----:B------:R-:W-:Y:S02]  /*0a50*/  LOP3.LUT R7, R6, 0xfffffc00, RZ, 0xc0, !PT ;  /* 0xfffffc0006077812 */ /* 0x000fe400078ec0ff */
[----:B------:R-:W-:Y:S02]  /*0a60*/  SHF.R.S32.HI R9, RZ, 0x1f, R204 ;  /* 0x0000001fff097819 */ /* 0x000fe400000114cc */
[----:B------:R-:W-:Y:S02]  /*0a70*/  LEA.HI R6, R0, R213, RZ, 0x2 ;  /* 0x000000d500067211 */ /* 0x000fe400078f10ff */
[----:B------:R-:W-:Y:S02]  /*0a80*/  LEA.HI R8, R9, R204, RZ, 0x2 ;  /* 0x000000cc09087211 */ /* 0x000fe400078f10ff */
[----:B------:R-:W-:Y:S02]  /*0a90*/  LOP3.LUT R4, R2, 0x3fffff0, RZ, 0xc0, !PT ;  /* 0x03fffff002047812 */ /* 0x000fe400078ec0ff */
[----:B------:R-:W-:-:S02]  /*0aa0*/  SHF.R.S32.HI R10, RZ, 0x2, R8 ;  /* 0x00000002ff0a7819 */ /* 0x000fc40000011408 */
[----:B------:R-:W-:Y:S01]  /*0ab0*/  SHF.R.S32.HI R11, RZ, 0x1f, R8 ;  /* 0x0000001fff0b7819 */ /* 0x000fe20000011408 */
[----:B------:R-:W-:Y:S01]  /*0ac0*/  IMAD.IADD R4, R213, 0x1, -R4 ;  /* 0x00000001d5047824 */ /* 0x000fe200078e0a04 */
[----:B------:R-:W-:Y:S02]  /*0ad0*/  LOP3.LUT R6, R6, 0xfffffffc, RZ, 0xc0, !PT ;  /* 0xfffffffc06067812 */ /* 0x000fe400078ec0ff */
[----:B------:R-:W-:Y:S01]  /*0ae0*/  LEA.HI R11, R11, R10, RZ, 0x3 ;  /* 0x0000000a0b0b7211 */ /* 0x000fe200078f18ff */
[----:B------:R-:W-:Y:S01]  /*0af0*/  IMAD R7, R4, 0x40, R7 ;  /* 0x0000004004077824 */ /* 0x000fe200078e0207 */
[----:B------:R-:W-:Y:S01]  /*0b00*/  LEA.HI R0, R0, R213, RZ, 0x3 ;  /* 0x000000d500007211 */ /* 0x000fe200078f18ff */
[----:B------:R-:W-:Y:S01]  /*0b10*/  IMAD.IADD R6, R213, 0x1, -R6 ;  /* 0x00000001d5067824 */ /* 0x000fe200078e0a06 */
[----:B------:R-:W-:Y:S02]  /*0b20*/  LEA.HI R2, R2, R5, RZ, 0x1 ;  /* 0x0000000502027211 */ /* 0x000fe400078f08ff */
[----:B------:R-:W-:-:S02]  /*0b30*/  LOP3.LUT R11, R11, 0xfffffff8, RZ, 0xc0, !PT ;  /* 0xfffffff80b0b7812 */ /* 0x000fc400078ec0ff */
[----:B------:R-:W-:Y:S02]  /*0b40*/  LEA.HI R9, R9, R204, RZ, 0x5 ;  /* 0x000000cc09097211 */ /* 0x000fe400078f28ff */
[----:B------:R-:W-:Y:S01]  /*0b50*/  LEA.HI R3, R3, R206, RZ, 0x1 ;  /* 0x000000ce03037211 */ /* 0x000fe200078f08ff */
[----:B------:R-:W-:Y:S01]  /*0b60*/  IMAD.IADD R10, R10, 0x1, -R11 ;  /* 0x000000010a0a7824 */ /* 0x000fe200078e0a0b */
[----:B------:R-:W-:Y:S02]  /*0b70*/  LOP3.LUT R202, R0, 0xfffffff8, RZ, 0xc0, !PT ;  /* 0xfffffff800ca7812 */ /* 0x000fe400078ec0ff */
[----:B------:R-:W-:Y:S02]  /*0b80*/  LOP3.LUT R2, R2, 0x1ffffffe, RZ, 0xc0, !PT ;  /* 0x1ffffffe02027812 */ /* 0x000fe400078ec0ff */
[----:B------:R-:W-:Y:S01]  /*0b90*/  SHF.R.S32.HI R9, RZ, 0x5, R9 ;  /* 0x00000005ff097819 */ /* 0x000fe20000011409 */
[----:B------:R-:W-:Y:S01]  /*0ba0*/  IMAD.IADD R202, R213, 0x1, -R202 ;  /* 0x00000001d5ca7824 */ /* 0x000fe200078e0aca */
[----:B------:R-:W-:Y:S01]  /*0bb0*/  LOP3.LUT R3, R3, 0x3fffffe, RZ, 0xc0, !PT ;  /* 0x03fffffe03037812 */ /* 0x000fe200078ec0ff */
[----:B------:R-:W-:Y:S01]  /*0bc0*/  IMAD.IADD R2, R5, 0x1, -R2 ;  /* 0x0000000105027824 */ /* 0x000fe200078e0a02 */
[----:B------:R-:W-:Y:S01]  /*0bd0*/  LEA.HI R4, R6, R6, RZ, 0x1 ;  /* 0x0000000606047211 */ /* 0x000fe200078f08ff */
[----:B------:R-:W-:Y:S01]  /*0be0*/  IMAD R10, R9, 0x10, R10 ;  /* 0x00000010090a7824 */ /* 0x000fe200078e020a */
[----:B------:R-:W-:Y:S01]  /*0bf0*/  SHF.R.S32.HI R203, RZ, 0x3, R0 ;  /* 0x00000003ffcb7819 */ /* 0x000fe20000011400 */
[----:B------:R-:W-:Y:S01]  /*0c00*/  IMAD.IADD R3, R206, 0x1, -R3 ;  /* 0x00000001ce037824 */ /* 0x000fe200078e0a03 */
[----:B------:R-:W-:Y:S01]  /*0c10*/  LOP3.LUT R5, R4, 0x1ffffffe, RZ, 0xc0, !PT ;  /* 0x1ffffffe04057812 */ /* 0x000fe200078ec0ff */
[----:B------:R-:W-:-:S02]  /*0c20*/  IMAD.SHL.U32 R19, R202, 0x8, RZ ;  /* 0x00000008ca137824 */ /* 0x000fc400078e00ff */
[----:B------:R-:W-:Y:S01]  /*0c30*/  IMAD R207, R3, 0x40, R10 ;  /* 0x0000004003cf7824 */ /* 0x000fe200078e020a */
[----:B------:R-:W-:Y:S01]  /*0c40*/  LOP3.LUT R3, R8, 0x7ffffffc, RZ, 0xc0, !PT ;  /* 0x7ffffffc08037812 */ /* 0x000fe200078ec0ff */
[C---:B------:R-:W-:Y:S01]  /*0c50*/  VIADD R200, R19.reuse, 0x40 ;  /* 0x0000004013c87836 */ /* 0x040fe20000000000 */
[----:B------:R-:W-:Y:S01]  /*0c60*/  SHF.R.S32.HI R212, RZ, 0x1f, R19 ;  /* 0x0000001fffd47819 */ /* 0x000fe20000011413 */
[C---:B------:R-:W-:Y:S02]  /*0c70*/  VIADD R23, R19.reuse, 0x80 ;  /* 0x0000008013177836 */ /* 0x040fe40000000000 */
[----:B------:R-:W-:Y:S01]  /*0c80*/  VIADD R201, R19, 0xc0 ;  /* 0x000000c013c97836 */ /* 0x000fe20000000000 */
[----:B------:R-:W-:Y:S01]  /*0c90*/  SHF.R.S32.HI R211, RZ, 0x1f, R200 ;  /* 0x0000001fffd37819 */ /* 0x000fe200000114c8 */
[----:B------:R-:W-:Y:S01]  /*0ca0*/  IMAD.IADD R22, R6, 0x1, -R5 ;  /* 0x0000000106167824 */ /* 0x000fe200078e0a05 */
[----:B------:R-:W-:Y:S01]  /*0cb0*/  SHF.R.S32.HI R210, RZ, 0x1f, R23 ;  /* 0x0000001fffd27819 */ /* 0x000fe20000011417 */
[----:B------:R-:W-:Y:S01]  /*0cc0*/  IMAD R208, R2, 0x8, R7 ;  /* 0x0000000802d07824 */ /* 0x000fe200078e0207 */
[----:B------:R-:W-:Y:S01]  /*0cd0*/  SHF.R.S32.HI R209, RZ, 0x1f, R201 ;  /* 0x0000001fffd17819 */ /* 0x000fe200000114c9 */
[----:B------:R-:W-:-:S02]  /*0ce0*/  IMAD.IADD R18, R204, 0x1, -R3 ;  /* 0x00000001cc127824 */ /* 0x000fc400078e0a03 */
[----:B------:R-:W-:-:S07]  /*0cf0*/  IMAD R22, R22, 0x8, R207 ;  /* 0x0000000816167824 */ /* 0x000fce00078e02cf */
.L_x_1976:
[----:B------:R-:W-:Y:S01]  /*0d00*/  ULDC UR5, c[0x0][0xc60] ;  /* 0x0003180000057ab9 */ /* 0x000fe20000000800 */
[----:B------:R-:W-:Y:S01]  /*0d10*/  UMOV UR8, UR4 ;  /* 0x0000000400087c82 */ /* 0x000fe20008000000 */
[----:B------:R-:W-:-:S11]  /*0d20*/  UISETP.NE.AND UP0, UPT, UR5, 0x1, UPT ;  /* 0x000000010500788c */ /* 0x000fd6000bf05270 */
[----:B------:R-:W-:Y:S01]  /*0d30*/  @UP0 ULDC UR6, c[0x0][0xc64] ;  /* 0x0003190000060ab9 */ /* 0x000fe20000000800 */
[----:B------:R-:W-:Y:S01]  /*0d40*/  @UP0 ULDC UR9, c[0x0][0xc68] ;  /* 0x00031a0000090ab9 */ /* 0x000fe20000000800 */
[----:B------:R-:W-:-:S04]  /*0d50*/  UIMAD.WIDE.U32 UR6, UR4, UR6, URZ ;  /* 0x00000006040672a5 */ /* 0x000fc8000f8e003f */
[----:B------:R-:W-:-:S03]  /*0d60*/  @UP0 USHF.R.U32.HI UR8, URZ, UR9, UR7 ;  /* 0x000000093f080299 */ /* 0x000fc60008011607 */
[----:B------:R-:W-:Y:S02]  /*0d70*/  ULDC UR6, c[0x0][0xc78] ;  /* 0x00031e0000067ab9 */ /* 0x000fe40000000800 */
[----:B------:R-:W-:Y:S02]  /*0d80*/  UISETP.GE.AND UP0, UPT, UR8, UR6, UPT ;  /* 0x000000060800728c */ /* 0x000fe4000bf06270 */
[----:B------:R-:W-:-:S04]  /*0d90*/  UIADD3 UR6, -UR8, URZ, URZ ;  /* 0x0000003f08067290 */ /* 0x000fc8000fffe13f */
[----:B------:R-:W-:Y:S01]  /*0da0*/  PLOP3.LUT P0, PT, PT, PT, UP0, 0x80, 0x0 ;  /* 0x000000000000781c */ /* 0x000fe20003f0f008 */
[----:B------:R-:W-:-:S12]  /*0db0*/  UIMAD UR9, UR5, UR6, UR4 ;  /* 0x00000006050972a4 */ /* 0x000fd8000f8e0204 */
[----:B01234-:R-:W-:Y:S05]  /*0dc0*/  @!P0 BRA `(.L_x_1872) ;  /* 0x0000000000208947 */ /* 0x01ffea0003800000 */
[----:B------:R-:W-:Y:S01]  /*0dd0*/  ULDC UR7, c[0x0][0xc6c] ;  /* 0x00031b0000077ab9 */ /* 0x000fe20000000800 */
[----:B------:R-:W-:Y:S01]  /*0de0*/  UMOV UR6, UR9 ;  /* 0x0000000900067c82 */ /* 0x000fe20008000000 */
[----:B------:R-:W-:-:S11]  /*0df0*/  UISETP.NE.AND UP0, UPT, UR7, 0x1, UPT ;  /* 0x000000010700788c */ /* 0x000fd6000bf05270 */
[----:B------:R-:W-:Y:S02]  /*0e00*/  @UP0 ULDC.64 UR10, c[0x0][0xc70] ;  /* 0x00031c00000a0ab9 */ /* 0x000fe40000000a00 */
[----:B------:R-:W-:-:S04]  /*0e10*/  UIMAD.WIDE.U32 UR4, UR9, UR10, URZ ;  /* 0x0000000a090472a5 */ /* 0x000fc8000f8e003f */
[----:B------:R-:W-:-:S04]  /*0e20*/  @UP0 USHF.R.U32.HI UR6, URZ, UR11, UR5 ;  /* 0x0000000b3f060299 */ /* 0x000fc80008011605 */
[----:B------:R-:W-:Y:S01]  /*0e30*/  UIMAD UR4, UR6, UR7, URZ ;  /* 0x00000007060472a4 */ /* 0x000fe2000f8e023f */
[----:B------:R-:W-:Y:S11]  /*0e40*/  BRA `(.L_x_1873) ;  /* 0x00000000001c7947 */ /* 0x000ff60003800000 */
.L_x_1872:
[----:B------:R-:W-:Y:S01]  /*0e50*/  ULDC UR7, c[0x0][0xc54] ;  /* 0x0003150000077ab9 */ /* 0x000fe20000000800 */
[----:B------:R-:W-:Y:S01]  /*0e60*/  UMOV UR6, UR9 ;  /* 0x0000000900067c82 */ /* 0x000fe20008000000 */
[----:B------:R-:W-:-:S11]  /*0e70*/  UISETP.NE.AND UP0, UPT, UR7, 0x1, UPT ;  /* 0x000000010700788c */ /* 0x000fd6000bf05270 */
[----:B------:R-:W-:Y:S02]  /*0e80*/  @UP0 ULDC.64 UR10, c[0x0][0xc58] ;  /* 0x00031600000a0ab9 */ /* 0x000fe40000000a00 */
[----:B------:R-:W-:-:S04]  /*0e90*/  UIMAD.WIDE.U32 UR4, UR9, UR10, URZ ;  /* 0x0000000a090472a5 */ /* 0x000fc8000f8e003f */
[----:B------:R-:W-:-:S04]  /*0ea0*/  @UP0 USHF.R.U32.HI UR6, URZ, UR11, UR5 ;  /* 0x0000000b3f060299 */ /* 0x000fc80008011605 */
[----:B------:R-:W-:-:S12]  /*0eb0*/  UIMAD UR4, UR6, UR7, URZ ;  /* 0x00000007060472a4 */ /* 0x000fd8000f8e023f */
.L_x_1873:
[----:B------:R-:W0:Y:S01]  /*0ec0*/  LDC R205, c[0x0][0x448] ;  /* 0x00011200ffcd7b82 */ /* 0x000e220000000800 */
[----:B------:R-:W-:Y:S01]  /*0ed0*/  ULOP3.LUT UR6, URZ, UR6, URZ, 0x33, !UPT ;  /* 0x000000063f067292 */ /* 0x000fe2000f8e333f */
[----:B------:R-:W-:Y:S01]  /*0ee0*/  LOP3.LUT R16, R16, 0xffefffff, RZ, 0xc0, !PT ;  /* 0xffefffff10107812 */ /* 0x000fe200078ec0ff */
[----:B------:R-:W-:Y:S01]  /*0ef0*/  ULDC UR43, c[0x0][0xc48] ;  /* 0x00031200002b7ab9 */ /* 0x000fe20000000800 */
[----:B------:R-:W-:Y:S01]  /*0f00*/  ULDC UR5, c[0x0][0xc3c] ;  /* 0x00030f0000057ab9 */ /* 0x000fe20000000800 */
[----:B------:R-:W-:Y:S02]  /*0f10*/  UISETP.NE.AND UP0, UPT, UR43, 0x1, UPT ;  /* 0x000000012b00788c */ /* 0x000fe4000bf05270 */
[----:B------:R-:W-:Y:S01]  /*0f20*/  UIADD3 UR6, UR6, UR5, URZ ;  /* 0x0000000506067290 */ /* 0x000fe2000fffe03f */
[----:B------:R-:W1:Y:S01]  /*0f30*/  LDC.64 R8, c[0x0][0x9e0] ;  /* 0x00027800ff087b82 */ /* 0x000e620000000a00 */
[----:B------:R-:W-:Y:S02]  /*0f40*/  UIADD3 UR4, UR9, -UR4, URZ ;  /* 0x8000000409047290 */ /* 0x000fe4000fffe03f */
[----:B------:R-:W-:Y:S01]  /*0f50*/  USHF.L.U32 UR41, UR6, 0x7, URZ ;  /* 0x0000000706297899 */ /* 0x000fe2000800063f */
[----:B------:R-:W-:Y:S01]  /*0f60*/  ULDC.64 UR10, c[0x0][0x418] ;  /* 0x00010600000a7ab9 */ /* 0x000fe20000000a00 */
[----:B------:R-:W-:Y:S01]  /*0f70*/  ULDC UR7, c[0x0][0xc54] ;  /* 0x0003150000077ab9 */ /* 0x000fe20000000800 */
[----:B------:R-:W-:-:S02]  /*0f80*/  ISETP.NE.U32.AND P0, PT, RZ, UR10, PT ;  /* 0x0000000aff007c0c */ /* 0x000fc4000bf05070 */
[----:B------:R-:W2:Y:S01]  /*0f90*/  LDC R6, c[0x0][0x288] ;  /* 0x0000a200ff067b82 */ /* 0x000ea20000000800 */
[----:B------:R-:W-:Y:S02]  /*0fa0*/  UIADD3 UR6, UR41, 0x7f, URZ ;  /* 0x0000007f29067890 */ /* 0x000fe4000fffe03f */
[----:B------:R-:W-:Y:S01]  /*0fb0*/  UIMAD UR8, UR8, UR7, UR4 ;  /* 0x00000007080872a4 */ /* 0x000fe2000f8e0204 */
[----:B------:R-:W-:Y:S02]  /*0fc0*/  ISETP.NE.AND.EX P0, PT, RZ, UR11, PT, P0 ;  /* 0x0000000bff007c0c */ /* 0x000fe4000bf05300 */
[----:B------:R-:W-:Y:S01]  /*0fd0*/  @UP0 ULDC UR4, c[0x0][0xc4c] ;  /* 0x0003130000040ab9 */ /* 0x000fe20000000800 */
[----:B------:R-:W-:Y:S01]  /*0fe0*/  @UP0 ULDC UR7, c[0x0][0xc50] ;  /* 0x0003140000070ab9 */ /* 0x000fe20000000800 */
[----:B0-----:R-:W-:Y:S01]  /*0ff0*/  ISETP.NE.AND P2, PT, R205, 0x1, PT ;  /* 0x00000001cd00780c */ /* 0x001fe20003f45270 */
[----:B------:R-:W0:Y:S01]  /*1000*/  LDC R0, c[0x0][0x424] ;  /* 0x00010900ff007b82 */ /* 0x000e220000000800 */
[----:B------:R-:W-:Y:S01]  /*1010*/  UIMAD.WIDE.U32 UR4, UR8, UR4, URZ ;  /* 0x00000004080472a5 */ /* 0x000fe2000f8e003f */
[----:B------:R-:W-:Y:S01]  /*1020*/  IMAD.U32 R2, RZ, RZ, UR6 ;  /* 0x00000006ff027e24 */ /* 0x000fe2000f8e00ff */
[----:B------:R-:W-:-:S02]  /*1030*/  UMOV UR42, UR8 ;  /* 0x00000008002a7c82 */ /* 0x000fc40008000000 */
[----:B------:R-:W-:Y:S01]  /*1040*/  @UP0 USHF.R.U32.HI UR42, URZ, UR7, UR5 ;  /* 0x000000073f2a0299 */ /* 0x000fe20008011605 */
[----:B-1----:R-:W-:Y:S02]  /*1050*/  ISETP.GE.AND P1, PT, R9, 0x1, PT ;  /* 0x000000010900780c */ /* 0x002fe40003f26270 */
[----:B------:R-:W1:Y:S01]  /*1060*/  LDC R7, c[0x0][0x2f0] ;  /* 0x0000bc00ff077b82 */ /* 0x000e620000000800 */
[----:B------:R-:W-:-:S03]  /*1070*/  UIADD3 UR4, -UR42, URZ, URZ ;  /* 0x0000003f2a047290 */ /* 0x000fc6000fffe13f */
[----:B------:R-:W-:Y:S01]  /*1080*/  @P2 LOP3.LUT R16, R16, 0x100000, RZ, 0xfc, !PT ;  /* 0x0010000010102812 */ /* 0x000fe200078efcff */
[----:B------:R-:W-:Y:S01]  /*1090*/  UIMAD UR43, UR43, UR4, UR8 ;  /* 0x000000042b2b72a4 */ /* 0x000fe2000f8e0208 */
[----:B--2---:R-:W-:Y:S02]  /*10a0*/  IADD3 R5, -R6, 0x1, RZ ;  /* 0x0000000106057810 */ /* 0x004fe40007ffe1ff */
[----:B------:R-:W2:Y:S01]  /*10b0*/  @P2 LDC R3, c[0x0][0x44c] ;  /* 0x00011300ff032b82 */ /* 0x000ea20000000800 */
[----:B------:R-:W-:-:S04]  /*10c0*/  LOP3.LUT R16, R16, 0xfff7ffff, RZ, 0xc0, !PT ;  /* 0xfff7ffff10107812 */ /* 0x000fc800078ec0ff */
[----:B------:R-:W-:-:S03]  /*10d0*/  @P1 LOP3.LUT R16, R16, 0x80000, RZ, 0xfc, !PT ;  /* 0x0008000010101812 */ /* 0x000fc600078efcff */
[----:B------:R-:W3:Y:S01]  /*10e0*/  @P2 LDC R4, c[0x0][0x450] ;  /* 0x00011400ff042b82 */ /* 0x000ee20000000800 */
[----:B0-----:R-:W-:-:S05]  /*10f0*/  SEL R0, R0, 0x1, P0 ;  /* 0x0000000100007807 */ /* 0x001fca0000000000 */
[CC--:B-1----:R-:W-:Y:S02]  /*1100*/  IMAD R5, R0.reuse, R7.reuse, R5 ;  /* 0x0000000700057224 */ /* 0x0c2fe400078e0205 */
[----:B------:R-:W-:Y:S02]  /*1110*/  IMAD R17, R0, R7, RZ ;  /* 0x0000000700117224 */ /* 0x000fe400078e02ff */
[----:B--2---:R-:W-:-:S05]  /*1120*/  @P2 IMAD.HI.U32 R3, R3, UR6, RZ ;  /* 0x0000000603032c27 */ /* 0x004fca000f8e00ff */
[----:B---3--:R-:W-:-:S05]  /*1130*/  @P2 SHF.R.U32.HI R2, RZ, R4, R3 ;  /* 0x00000004ff022219 */ /* 0x008fca0000011603 */
[----:B------:R-:W-:-:S04]  /*1140*/  IMAD.IADD R11, R5, 0x1, R2 ;  /* 0x00000001050b7824 */ /* 0x000fc800078e0202 */
[----:B------:R-:W-:Y:S01]  /*1150*/  IMAD.IADD R2, R11, 0x1, R8 ;  /* 0x000000010b027824 */ /* 0x000fe200078e0208 */
[----:B------:R-:W-:Y:S06]  /*1160*/  @!P1 BRA `(.L_x_1874) ;  /* 0x0000000000409947 */ /* 0x000fec0003800000 */
[C---:B------:R-:W-:Y:S01]  /*1170*/  ISETP.GT.AND P0, PT, R11.reuse, RZ, PT ;  /* 0x000000ff0b00720c */ /* 0x040fe20003f04270 */
[----:B------:R-:W-:-:S12]  /*1180*/  VIADD R3, R11, 0xffffffff ;  /* 0xffffffff0b037836 */ /* 0x000fd80000000000 */
[----:B------:R-:W-:Y:S05]  /*1190*/  @P0 BRA `(.L_x_1875) ;  /* 0x00000000001c0947 */ /* 0x000fea0003800000 */
[----:B------:R-:W-:Y:S01]  /*11a0*/  ISETP.NE.AND P0, PT, R9, 0x1, PT ;  /* 0x000000010900780c */ /* 0x000fe20003f05270 */
[----:B------:R-:W-:-:S12]  /*11b0*/  IMAD.MOV R3, RZ, RZ, -R11 ;  /* 0x000000ffff037224 */ /* 0x000fd800078e0a0b */
[----:B------:R-:W0:Y:S02]  /*11c0*/  @P0 LDC.64 R4, c[0x0][0x9e8] ;  /* 0x00027a00ff040b82 */ /* 0x000e240000000a00 */
[----:B0-----:R-:W-:-:S05]  /*11d0*/  @P0 IMAD.HI.U32 R4, R3, R4, RZ ;  /* 0x0000000403040227 */ /* 0x001fca00078e00ff */
[----:B------:R-:W-:-:S04]  /*11e0*/  @P0 SHF.R.U32.HI R3, RZ, R5, R4 ;  /* 0x00000005ff030219 */ /* 0x000fc80000011604 */
[----:B------:R-:W-:Y:S01]  /*11f0*/  LOP3.LUT R3, RZ, R3, RZ, 0x33, !PT ;  /* 0x00000003ff037212 */ /* 0x000fe200078e33ff */
[----:B------:R-:W-:Y:S06]  /*1200*/  BRA `(.L_x_1876) ;  /* 0x0000000000107947 */ /* 0x000fec0003800000 */
.L_x_1875:
[----:B------:R-:W-:-:S13]  /*1210*/  ISETP.NE.AND P0, PT, R9, 0x1, PT ;  /* 0x000000010900780c */ /* 0x000fda0003f05270 */
[----:B------:R-:W0:Y:S02]  /*1220*/  @P0 LDC.64 R4, c[0x0][0x9e8] ;  /* 0x00027a00ff040b82 */ /* 0x000e240000000a00 */
[----:B0-----:R-:W-:-:S05]  /*1230*/  @P0 IMAD.HI.U32 R4, R3, R4, RZ ;  /* 0x0000000403040227 */ /* 0x001fca00078e00ff */
[----:B------:R-:W-:-:S07]  /*1240*/  @P0 SHF.R.U32.HI R3, RZ, R5, R4 ;  /* 0x00000005ff030219 */ /* 0x000fce0000011604 */
.L_x_1876:
[----:B------:R-:W-:-:S05]  /*1250*/  IMAD R3, R3, R9, R9 ;  /* 0x0000000903037224 */ /* 0x000fca00078e0209 */
[----:B------:R-:W-:-:S07]  /*1260*/  VIMNMX R2, R2, R3, PT ;  /* 0x0000000302027248 */ /* 0x000fce0003fe0100 */
.L_x_1874:
[----:B------:R-:W0:Y:S01]  /*1270*/  @P2 LDC R4, c[0x0][0x44c] ;  /* 0x00011300ff042b82 */ /* 0x000e220000000800 */
[----:B------:R-:W-:Y:S01]  /*1280*/  IMAD.U32 R3, RZ, RZ, UR41 ;  /* 0x00000029ff037e24 */ /* 0x000fe2000f8e00ff */
[----:B------:R-:W-:Y:S01]  /*1290*/  ULDC UR4, c[0x0][0x9dc] ;  /* 0x0002770000047ab9 */ /* 0x000fe20000000800 */
[-C--:B------:R-:W-:Y:S02]  /*12a0*/  IMAD R6, R0, R7.reuse, -R6 ;  /* 0x0000000700067224 */ /* 0x080fe400078e0a06 */
[----:B------:R-:W-:Y:S02]  /*12b0*/  VIADD R2, R2, 0x5f ;  /* 0x0000005f02027836 */ /* 0x000fe40000000000 */
[----:B------:R-:W-:Y:S01]  /*12c0*/  IMAD R0, R0, R7, 0x5f ;  /* 0x0000005f00007424 */ /* 0x000fe200078e0207 */
[----:B------:R-:W1:Y:S01]  /*12d0*/  @P2 LDC R5, c[0x0][0x450] ;  /* 0x00011400ff052b82 */ /* 0x000e620000000800 */
[----:B------:R-:W-:-:S04]  /*12e0*/  IMAD.HI R2, R2, 0x2aaaaaab, RZ ;  /* 0x2aaaaaab02027827 */ /* 0x000fc800078e02ff */
[----:B------:R-:W-:-:S04]  /*12f0*/  IMAD.HI R0, R0, 0x2aaaaaab, RZ ;  /* 0x2aaaaaab00007827 */ /* 0x000fc800078e02ff */
[----:B0-----:R-:W-:-:S05]  /*1300*/  @P2 IMAD.HI.U32 R4, R4, UR41, RZ ;  /* 0x0000002904042c27 */ /* 0x001fca000f8e00ff */
[----:B-1----:R-:W-:Y:S02]  /*1310*/  @P2 SHF.R.U32.HI R3, RZ, R5, R4 ;  /* 0x00000005ff032219 */ /* 0x002fe40000011604 */
[----:B------:R-:W-:-:S03]  /*1320*/  SHF.R.U32.HI R5, RZ, 0x1f, R2 ;  /* 0x0000001fff057819 */ /* 0x000fc60000011602 */
[----:B------:R-:W-:Y:S01]  /*1330*/  IMAD.IADD R6, R6, 0x1, R3 ;  /* 0x0000000106067824 */ /* 0x000fe200078e0203 */
[----:B------:R-:W-:Y:S02]  /*1340*/  SHF.R.U32.HI R3, RZ, 0x1f, R0 ;  /* 0x0000001fff037819 */ /* 0x000fe40000011600 */
[----:B------:R-:W-:Y:S01]  /*1350*/  LEA.HI.SX32 R176, R2, R5, 0x1c ;  /* 0x0000000502b07211 */ /* 0x000fe200078fe2ff */
[----:B------:R-:W-:Y:S01]  /*1360*/  VIADD R4, R6, -UR4 ;  /* 0x8000000406047c36 */ /* 0x000fe20008000000 */
[----:B------:R-:W-:-:S04]  /*1370*/  LEA.HI.SX32 R3, R0, R3, 0x1c ;  /* 0x0000000300037211 */ /* 0x000fc800078fe2ff */
[----:B------:R-:W-:Y:S02]  /*1380*/  R2UR UR4, R4 ;  /* 0x00000000040472ca */ /* 0x000fe400000e0000 */
[----:B------:R-:W-:Y:S01]  /*1390*/  VIMNMX R176, R3, R176, PT ;  /* 0x000000b003b07248 */ /* 0x000fe20003fe0100 */
[----:B------:R-:W-:-:S12]  /*13a0*/  @!P1 BRA `(.L_x_1877) ;  /* 0x0000000000449947 */ /* 0x000fd80003800000 */
[----:B------:R-:W-:-:S13]  /*13b0*/  ISETP.GT.AND P0, PT, R6, -0x1, PT ;  /* 0xffffffff0600780c */ /* 0x000fda0003f04270 */
[----:B------:R-:W-:Y:S05]  /*13c0*/  @P0 BRA `(.L_x_1878) ;  /* 0x00000000001c0947 */ /* 0x000fea0003800000 */
[----:B------:R-:W-:Y:S02]  /*13d0*/  ISETP.NE.AND P0, PT, R9, 0x1, PT ;  /* 0x000000010900780c */ /* 0x000fe40003f05270 */
[----:B------:R-:W-:-:S11]  /*13e0*/  LOP3.LUT R3, RZ, R6, RZ, 0x33, !PT ;  /* 0x00000006ff037212 */ /* 0x000fd600078e33ff */
[----:B------:R-:W0:Y:S02]  /*13f0*/  @P0 LDC.64 R4, c[0x0][0x9e8] ;  /* 0x00027a00ff040b82 */ /* 0x000e240000000a00 */
[----:B0-----:R-:W-:-:S05]  /*1400*/  @P0 IMAD.HI.U32 R0, R3, R4, RZ ;  /* 0x0000000403000227 */ /* 0x001fca00078e00ff */
[----:B------:R-:W-:-:S04]  /*1410*/  @P0 SHF.R.U32.HI R3, RZ, R5, R0 ;  /* 0x00000005ff030219 */ /* 0x000fc80000011600 */
[----:B------:R-:W-:Y:S01]  /*1420*/  LOP3.LUT R6, RZ, R3, RZ, 0x33, !PT ;  /* 0x00000003ff067212 */ /* 0x000fe200078e33ff */
[----:B------:R-:W-:Y:S06]  /*1430*/  BRA `(.L_x_1879) ;  /* 0x0000000000107947 */ /* 0x000fec0003800000 */
.L_x_1878:
[----:B------:R-:W-:-:S13]  /*1440*/  ISETP.NE.AND P0, PT, R9, 0x1, PT ;  /* 0x000000010900780c */ /* 0x000fda0003f05270 */
[----:B------:R-:W0:Y:S02]  /*1450*/  @P0 LDC.64 R2, c[0x0][0x9e8] ;  /* 0x00027a00ff020b82 */ /* 0x000e240000000a00 */
[----:B0-----:R-:W-:-:S05]  /*1460*/  @P0 IMAD.HI.U32 R0, R6, R2, RZ ;  /* 0x0000000206000227 */ /* 0x001fca00078e00ff */
[----:B------:R-:W-:-:S07]  /*1470*/  @P0 SHF.R.U32.HI R6, RZ, R3, R0 ;  /* 0x00000003ff060219 */ /* 0x000fce0000011600 */
.L_x_1879:
[----:B------:R-:W-:-:S05]  /*1480*/  IMAD R6, R6, R9, RZ ;  /* 0x0000000906067224 */ /* 0x000fca00078e02ff */
[----:B------:R-:W-:-:S13]  /*1490*/  R2UR UR5, R6 ;  /* 0x00000000060572ca */ /* 0x000fda00000e0000 */
[----:B------:R-:W-:-:S04]  /*14a0*/  UISETP.LT.AND UP0, UPT, UR4, UR5, UPT ;  /* 0x000000050400728c */ /* 0x000fc8000bf01270 */
[----:B------:R-:W-:-:S12]  /*14b0*/  USEL UR4, UR4, UR5, !UP0 ;  /* 0x0000000504047287 */ /* 0x000fd8000c000000 */
.L_x_1877:
[----:B------:R-:W-:Y:S01]  /*14c0*/  UIMAD.WIDE UR4, UR4, 0x2aaaaaab, URZ ;  /* 0x2aaaaaab040478a5 */ /* 0x000fe2000f8e023f */
[----:B------:R-:W-:Y:S02]  /*14d0*/  PLOP3.LUT P0, PT, PT, PT, PT, 0x80, 0x0 ;  /* 0x000000000000781c */ /* 0x000fe40003f0f070 */
[----:B------:R-:W-:Y:S01]  /*14e0*/  CS2R R2, SRZ ;  /* 0x0000000000027805 */ /* 0x000fe2000001ff00 */
[----:B------:R-:W-:Y:S01]  /*14f0*/  IMAD.MOV.U32 R0, RZ, RZ, RZ ;  /* 0x000000ffff007224 */ /* 0x000fe200078e00ff */
[----:B------:R-:W-:Y:S01]  /*1500*/  USHF.R.U32.HI UR4, URZ, 0x1f, UR5 ;  /* 0x0000001f3f047899 */ /* 0x000fe20008011605 */
[----:B------:R-:W-:Y:S02]  /*1510*/  CS2R R168, SRZ ;  /* 0x0000000000a87805 */ /* 0x000fe4000001ff00 */
[----:B------:R-:W-:Y:S02]  /*1520*/  CS2R R148, SRZ ;  /* 0x0000000000947805 */ /* 0x000fe4000001ff00 */
[----:B------:R-:W-:Y:S01]  /*1530*/  CS2R R166, SRZ ;  /* 0x0000000000a67805 */ /* 0x000fe2000001ff00 */
[----:B------:R-:W-:Y:S01]  /*1540*/  ULEA.HI.SX32 UR4, UR5, UR4, 0x1c ;  /* 0x0000000405047291 */ /* 0x000fe2000f8fe23f */
[----:B------:R-:W-:-:S02]  /*1550*/  CS2R R144, SRZ ;  /* 0x0000000000907805 */ /* 0x000fc4000001ff00 */
[----:B------:R-:W-:Y:S02]  /*1560*/  CS2R R164, SRZ ;  /* 0x0000000000a47805 */ /* 0x000fe4000001ff00 */
[----:B------:R-:W-:Y:S01]  /*1570*/  CS2R R140, SRZ ;  /* 0x00000000008c7805 */ /* 0x000fe2000001ff00 */
[----:B------:R-:W-:Y:S01]  /*1580*/  UISETP.LT.AND UP0, UPT, URZ, UR4, UPT ;  /* 0x000000043f00728c */ /* 0x000fe2000bf01270 */
[----:B------:R-:W-:Y:S02]  /*1590*/  CS2R R128, SRZ ;  /* 0x0000000000807805 */ /* 0x000fe4000001ff00 */
[----:B------:R-:W-:Y:S02]  /*15a0*/  CS2R R124, SRZ ;  /* 0x00000000007c7805 */ /* 0x000fe4000001ff00 */
[----:B------:R-:W-:Y:S01]  /*15b0*/  CS2R R136, SRZ ;  /* 0x0000000000887805 */ /* 0x000fe2000001ff00 */
[----:B------:R-:W-:Y:S01]  /*15c0*/  USEL UR44, URZ, UR4, !UP0 ;  /* 0x000000043f2c7287 */ /* 0x000fe2000c000000 */
[----:B------:R-:W-:-:S02]  /*15d0*/  CS2R R100, SRZ ;  /* 0x0000000000647805 */ /* 0x000fc4000001ff00 */
[----:B------:R-:W-:Y:S02]  /*15e0*/  CS2R R96, SRZ ;  /* 0x0000000000607805 */ /* 0x000fe4000001ff00 */
[----:B------:R-:W-:Y:S02]  /*15f0*/  CS2R R132, SRZ ;  /* 0x0000000000847805 */ /* 0x000fe4000001ff00 */
[----:B------:R-:W-:Y:S02]  /*1600*/  CS2R R92, SRZ ;  /* 0x00000000005c7805 */ /* 0x000fe4000001ff00 */
[----:B------:R-:W-:Y:S02]  /*1610*/  CS2R R88, SRZ ;  /* 0x0000000000587805 */ /* 0x000fe4000001ff00 */
[----:B------:R-:W-:Y:S02]  /*1620*/  ISETP.GT.AND P1, PT, R176, UR44, PT ;  /* 0x0000002cb0007c0c */ /* 0x000fe4000bf24270 */
        /* <DEDUP_REMOVED lines=49> */
[----:B------:R-:W-:Y:S01]  /*1940*/  CS2R R24, SRZ ;  /* 0x0000000000187805 */ /* 0x000fe2000001ff00 */
[----:B------:R-:W-:Y:S06]  /*1950*/  @!P1 BRA `(.L_x_1880) ;  /* 0x000000b400ac9947 */ /* 0x000fec0003800000 */
        /* <DEDUP_REMOVED lines=31> */
.L_x_1881:
[----:B------:R-:W0:Y:S01]  /*1b50*/  S2R R0, SR_CgaCtaId ;  /* 0x0000000000007919 */ /* 0x000e220000008800 */
[----:B------:R-:W-:Y:S01]  /*1b60*/  ULEA.HI UR4, UR36, UR36, URZ, 0x1 ;  /* 0x0000002424047291 */ /* 0x000fe2000f8f083f */
[----:B------:R-:W-:Y:S01]  /*1b70*/  MOV R7, 0x400 ;  /* 0x0000040000077802 */ /* 0x000fe20000000f00 */
[----:B------:R-:W1:Y:S02]  /*1b80*/  S2R R20, SR_TID.X ;  /* 0x0000000000147919 */ /* 0x000e640000002100 */
[----:B------:R-:W-:-:S04]  /*1b90*/  ULOP3.LUT UR4, UR4, 0xfffffffe, URZ, 0xc0, !UPT ;  /* 0xfffffffe04047892 */ /* 0x000fc8000f8ec03f */
[----:B------:R-:W-:-:S06]  /*1ba0*/  UIADD3 UR4, UR36, -UR4, URZ ;  /* 0x8000000424047290 */ /* 0x000fcc000fffe03f */
[----:B------:R-:W-:Y:S01]  /*1bb0*/  IMAD.U32 R2, RZ, RZ, UR4 ;  /* 0x00000004ff027e24 */ /* 0x000fe2000f8e00ff */
[----:B0-----:R-:W-:-:S04]  /*1bc0*/  LEA R7, R0, R7, 0x18 ;  /* 0x0000000700077211 */ /* 0x001fc800078ec0ff */
[----:B------:R-:W-:Y:S02]  /*1bd0*/  SHF.L.U32 R0, R2, 0x1f, RZ ;  /* 0x0000001f02007819 */ /* 0x000fe400000006ff */
[----:B-1----:R-:W-:Y:S02]  /*1be0*/  SHF.R.U32.HI R20, RZ, 0x7, R20 ;  /* 0x00000007ff147819 */ /* 0x002fe40000011614 */
[----:B------:R-:W0:Y:S03]  /*1bf0*/  SYNCS.PHASECHK.TRANS64.TRYWAIT P0, [R7+URZ+0x22800], R0 ;  /* 0x02280000070075a7 */ /* 0x000e26000800017f */
[----:B------:R-:W-:Y:S01]  /*1c00*/  VIADD R8, R20, 0x8 ;  /* 0x0000000814087836 */ /* 0x000fe20000000000 */
[----:B0-----:R-:W-:Y:S06]  /*1c10*/  @!P0 BRA `(.L_x_1882) ;  /* 0x0000011c00d88947 */ /* 0x001fec0003800000 */
.L_x_2046:
[----:B0-----:R-:W-:Y:S01]  /*1c20*/  IMAD.U32 R0, RZ, RZ, UR40 ;  /* 0x00000028ff007e24 */ /* 0x001fe2000f8e00ff */
[----:B------:R-:W-:Y:S05]  /*1c30*/  WARPSYNC.ALL ;  /* 0x0000000000007948 */ /* 0x000fea0003800000 */
[----:B------:R0:W-:Y:S01]  /*1c40*/  BAR.SYNC.DEFER_BLOCKING R8, 0x100 ;  /* 0x000400080000751d */ /* 0x0001e20000010000 */
[----:B------:R-:W-:-:S13]  /*1c50*/  ISETP.NE.AND P0, PT, R0, 0x3, PT ;  /* 0x000000030000780c */ /* 0x000fda0003f05270 */
[----:B0-----:R-:W-:Y:S05]  /*1c60*/  @!P0 BRA `(.L_x_1883) ;  /* 0x0000000000048947 */ /* 0x001fea0003800000 */
[----:B------:R-:W-:Y:S01]  /*1c70*/  BPT.TRAP 0x1 ;  /* 0x000000040000795c */ /* 0x000fe20000300000 */
.L_x_1883:
[----:B------:R-:W-:Y:S01]  /*1c80*/  R2UR UR24, R7 ;  /* 0x00000000071872ca */ /* 0x000fe200000e0000 */
[----:B------:R-:W-:-:S05]  /*1c90*/  IMAD.U32 R9, RZ, RZ, UR37 ;  /* 0x00000025ff097e24 */ /* 0x000fca000f8e00ff */
[----:B------:R-:W-:-:S07]  /*1ca0*/  SHF.L.U32 R9, R9, 0x1f, RZ ;  /* 0x0000001f09097819 */ /* 0x000fce00000006ff */
[----:B------:R-:W-:-:S09]  /*1cb0*/  ULEA UR24, UR38, UR24, 0x3 ;  /* 0x0000001826187291 */ /* 0x000fd2000f8e183f */
[----:B------:R0:W1:Y:S01]  /*1cc0*/  SYNCS.PHASECHK.TRANS64.TRYWAIT P1, [UR24+0x22830], R9 ;  /* 0x02283009ff0075a7 */ /* 0x0000620008020158 */
[----:B------:R-:W-:Y:S05]  /*1cd0*/  @!P0 BRA `(.L_x_1884) ;  /* 0x0000000000048947 */ /* 0x000fea0003800000 */
[----:B------:R-:W-:Y:S01]  /*1ce0*/  BPT.TRAP 0x1 ;  /* 0x000000040000795c */ /* 0x000fe20000300000 */
.L_x_1884:
[----:B-1----:R-:W-:Y:S05]  /*1cf0*/  @P1 BRA `(.L_x_1885) ;  /* 0x0000000000081947 */ /* 0x002fea0003800000 */
[----:B------:R-:W1:Y:S02]  /*1d00*/  SYNCS.PHASECHK.TRANS64.TRYWAIT P1, [UR24+0x22830], R9 ;  /* 0x02283009ff0075a7 */ /* 0x000e640008020158 */
[----:B-1----:R-:W-:Y:S05]  /*1d10*/  @!P1 BRA `(.L_x_1886) ;  /* 0x0000011c00ac9947 */ /* 0x002fea0003800000 */
.L_x_1885:
[----:B------:R-:W-:Y:S01]  /*1d20*/  R2UR UR4, R7 ;  /* 0x00000000070472ca */ /* 0x000fe200000e0000 */
[----:B------:R-:W-:Y:S01]  /*1d30*/  ULOP3.LUT UR20, UR45, 0x10000, URZ, 0xfc, !UPT ;  /* 0x000100002d147892 */ /* 0x000fe2000f8efc3f */
[----:B------:R-:W-:Y:S01]  /*1d40*/  WARPGROUP.ARRIVE ;  /* 0x00000000000079c5 */ /* 0x000fe20000000000 */
[----:B------:R-:W-:Y:S01]  /*1d50*/  UMOV UR21, 0x40000040 ;  /* 0x4000004000157882 */ /* 0x000fe20000000000 */
[----:B------:R-:W-:Y:S01]  /*1d60*/  UMOV UR23, 0x40000040 ;  /* 0x4000004000177882 */ /* 0x000fe20000000000 */
[----:B------:R-:W-:-:S03]  /*1d70*/  UIADD3 UR8, UR20, 0x2, URZ ;  /* 0x0000000214087890 */ /* 0x000fc6000fffe03f */
[----:B-1----:R-:W1:Y:S01]  /*1d80*/  S2R R0, SR_TID.X ;  /* 0x0000000000007919 */ /* 0x002e620000002100 */
[----:B------:R-:W-:Y:S01]  /*1d90*/  UMOV UR9, 0x40000040 ;  /* 0x4000004000097882 */ /* 0x000fe20000000000 */
[----:B------:R-:W-:Y:S01]  /*1da0*/  UMOV UR11, 0x40000040 ;  /* 0x40000040000b7882 */ /* 0x000fe20000000000 */
[----:B------:R-:W-:Y:S01]  /*1db0*/  UIADD3 UR12, UR20, 0x4, URZ ;  /* 0x00000004140c7890 */ /* 0x000fe2000fffe03f */
[----:B------:R-:W-:Y:S01]  /*1dc0*/  UMOV UR13, 0x40000040 ;  /* 0x40000040000d7882 */ /* 0x000fe20000000000 */
[----:B------:R-:W-:Y:S01]  /*1dd0*/  UMOV UR15, 0x40000040 ;  /* 0x40000040000f7882 */ /* 0x000fe20000000000 */
[----:B------:R-:W-:Y:S02]  /*1de0*/  UIADD3 UR4, UR4, 0x1c400, URZ ;  /* 0x0001c40004047890 */ /* 0x000fe4000fffe03f */
[----:B------:R-:W-:Y:S02]  /*1df0*/  UIADD3 UR16, UR20, 0x6, URZ ;  /* 0x0000000614107890 */ /* 0x000fe4000fffe03f */
[----:B------:R-:W-:Y:S01]  /*1e00*/  USHF.R.U32.HI UR4, URZ, 0x4, UR4 ;  /* 0x000000043f047899 */ /* 0x000fe20008011604 */
[----:B------:R-:W-:Y:S01]  /*1e10*/  UMOV UR17, 0x40000040 ;  /* 0x4000004000117882 */ /* 0x000fe20000000000 */
[----:B------:R-:W-:-:S02]  /*1e20*/  UMOV UR19, 0x40000040 ;  /* 0x4000004000137882 */ /* 0x000fc40000000000 */
[----:B------:R-:W-:-:S04]  /*1e30*/  ULOP3.LUT UR4, UR4, 0x3fff, URZ, 0xc0, !UPT ;  /* 0x00003fff04047892 */ /* 0x000fc8000f8ec03f */
[----:B------:R-:W-:-:S04]  /*1e40*/  ULOP3.LUT UR4, UR4, 0x10000, URZ, 0xfc, !UPT ;  /* 0x0001000004047892 */ /* 0x000fc8000f8efc3f */
[----:B------:R-:W-:-:S04]  /*1e50*/  UIMAD UR22, UR38, 0x300, UR4 ;  /* 0x00000300261678a4 */ /* 0x000fc8000f8e0204 */
[----:B------:R-:W-:Y:S02]  /*1e60*/  UIADD3 UR10, UR22, 0x2, URZ ;  /* 0x00000002160a7890 */ /* 0x000fe4000fffe03f */
[----:B------:R-:W-:Y:S02]  /*1e70*/  UIADD3 UR14, UR22, 0x4, URZ ;  /* 0x00000004160e7890 */ /* 0x000fe4000fffe03f */
[----:B------:R-:W-:Y:S02]  /*1e80*/  UIADD3 UR18, UR22, 0x6, URZ ;  /* 0x0000000616127890 */ /* 0x000fe4000fffe03f */
[----:B------:R-:W-:Y:S01]  /*1e90*/  HGMMA.64x96x16.F32 R24, gdesc[UR20], RZ, !UPT, gsb0 ;  /* 0x01600000141879f0 */ /* 0x000fe2000c0008ff */
[----:B-1----:R-:W-:-:S04]  /*1ea0*/  SHF.R.U32.HI R0, RZ, 0x7, R0 ;  /* 0x00000007ff007819 */ /* 0x002fc80000011600 */
        /* <DEDUP_REMOVED lines=14> */
.L_x_1887:
[----:B------:R-:W-:Y:S01]  /*1f90*/  ISETP.NE.AND P2, PT, R205, 0x1, PT ;  /* 0x00000001cd00780c */ /* 0x000fe20003f45270 */
[----:B------:R-:W2:Y:S01]  /*1fa0*/  S2UR UR6, SR_CgaCtaId ;  /* 0x00000000000679c3 */ /* 0x000ea20000008800 */
[----:B------:R-:W-:Y:S01]  /*1fb0*/  VIADD R0, R22, UR41 ;  /* 0x0000002916007c36 */ /* 0x000fe20008000000 */
[----:B------:R-:W-:Y:S01]  /*1fc0*/  UIADD3 UR5, UR24, 0x22840, URZ ;  /* 0x0002284018057890 */ /* 0x000fe2000fffe03f */
[----:B------:R-:W-:Y:S01]  /*1fd0*/  LOP3.LUT P1, RZ, R16, 0x80000, RZ, 0xc0, !PT ;  /* 0x0008000010ff7812 */ /* 0x000fe2000782c0ff */
[----:B------:R-:W-:Y:S01]  /*1fe0*/  ULDC UR7, c[0x0][0x9dc] ;  /* 0x0002770000077ab9 */ /* 0x000fe20000000800 */
[----:B------:R-:W-:Y:S01]  /*1ff0*/  IMAD.MOV.U32 R2, RZ, RZ, R0 ;  /* 0x000000ffff027224 */ /* 0x000fe200078e0000 */
[----:B------:R-:W-:Y:S01]  /*2000*/  ULDC UR15, c[0x0][0x9e0] ;  /* 0x00027800000f7ab9 */ /* 0x000fe20000000800 */
[----:B------:R-:W-:Y:S01]  /*2010*/  IMAD.MOV.U32 R13, RZ, RZ, -0x60 ;  /* 0xffffffa0ff0d7424 */ /* 0x000fe200078e00ff */
[----:B------:R-:W3:Y:S03]  /*2020*/  LDC R6, c[0x0][0x288] ;  /* 0x0000a200ff067b82 */ /* 0x000ee60000000800 */
[----:B------:R-:W-:-:S04]  /*2030*/  IMAD R15, R176, R13, 0x60 ;  /* 0x00000060b00f7424 */ /* 0x000fc800078e020d */
[----:B------:R-:W-:Y:S01]  /*2040*/  IMAD R14, R18, -0x2, R15 ;  /* 0xfffffffe120e7824 */ /* 0x000fe200078e020f */
[----:B------:R-:W4:Y:S08]  /*2050*/  @P2 LDC R5, c[0x0][0x44c] ;  /* 0x00011300ff052b82 */ /* 0x000f300000000800 */
[----:B------:R-:W5:Y:S01]  /*2060*/  @P2 LDC R11, c[0x0][0x450] ;  /* 0x00011400ff0b2b82 */ /* 0x000f620000000800 */
[----:B--2---:R-:W-:-:S09]  /*2070*/  UPRMT UR5, UR6, 0x654, UR5 ;  /* 0x0000065406057896 */ /* 0x004fd20008000005 */
[----:B------:R-:W-:Y:S01]  /*2080*/  SYNCS.ARRIVE.TRANS64.RED.A1T0 RZ, [UR5], RZ ;  /* 0x000000ffffff79a7 */ /* 0x000fe20008100405 */
[----:B------:R-:W-:Y:S01]  /*2090*/  ULOP3.LUT UR5, URZ, UR7, URZ, 0x33, !UPT ;  /* 0x000000073f057292 */ /* 0x000fe2000f8e333f */
[----:B----4-:R-:W-:-:S04]  /*20a0*/  @P2 IMAD.HI.U32 R4, R0, R5, RZ ;  /* 0x0000000500042227 */ /* 0x010fc800078e00ff */
[----:B------:R-:W-:Y:S01]  /*20b0*/  IMAD R0, R176, -0x60, R17 ;  /* 0xffffffa0b0007824 */ /* 0x000fe200078e0211 */
[----:B-----5:R-:W-:-:S03]  /*20c0*/  @P2 SHF.R.U32.HI R2, RZ, R11, R4 ;  /* 0x0000000bff022219 */ /* 0x020fc60000011604 */
[----:B------:R-:W-:Y:S02]  /*20d0*/  VIADD R5, R0, 0x61 ;  /* 0x0000006100057836 */ /* 0x000fe40000000000 */
[----:B------:R-:W2:Y:S02]  /*20e0*/  SHFL.IDX PT, R10, R2, RZ, 0x1c1f ;  /* 0x001c1fff020a7589 */ /* 0x000ea400000e0000 */
[----:B------:R-:W-:Y:S02]  /*20f0*/  IMAD R11, R18, -0x2, R5 ;  /* 0xfffffffe120b7824 */ /* 0x000fe400078e0205 */
[----:B------:R-:W-:Y:S02]  /*2100*/  VIADD R5, R0, 0x60 ;  /* 0x0000006000057836 */ /* 0x000fe40000000000 */
[----:B---3--:R-:W-:Y:S02]  /*2110*/  IMAD.IADD R11, R11, 0x1, -R6 ;  /* 0x000000010b0b7824 */ /* 0x008fe400078e0a06 */
[----:B------:R-:W-:-:S02]  /*2120*/  IMAD R12, R18, -0x2, R5 ;  /* 0xfffffffe120c7824 */ /* 0x000fc400078e0205 */
[C---:B------:R-:W-:Y:S02]  /*2130*/  VIADD R13, R11.reuse, UR15 ;  /* 0x0000000f0b0d7c36 */ /* 0x040fe40008000000 */
[----:B------:R-:W-:-:S03]  /*2140*/  VIADD R11, R11, UR5 ;  /* 0x000000050b0b7c36 */ /* 0x000fc60008000000 */
[----:B--2---:R-:W-:Y:S01]  /*2150*/  VIADDMNMX R0, R10, R13, R12, PT ;  /* 0x0000000d0a007246 */ /* 0x004fe2000380010c */
[----:B------:R-:W-:Y:S01]  /*2160*/  IMAD.IADD R4, R11, 0x1, R10 ;  /* 0x000000010b047824 */ /* 0x000fe200078e020a */
[----:B------:R-:W-:Y:S06]  /*2170*/  @!P1 BRA `(.L_x_1888) ;  /* 0x00000000005c9947 */ /* 0x000fec0003800000 */
[----:B------:R-:W-:Y:S01]  /*2180*/  IADD3 R5, R17, -R6, R10 ;  /* 0x8000000611057210 */ /* 0x000fe20007ffe00a */
[----:B------:R-:W-:Y:S03]  /*2190*/  BSSY B0, `(.L_x_1889) ;  /* 0x0000012000007945 */ /* 0x000fe60003800000 */
[----:B------:R-:W-:-:S13]  /*21a0*/  ISETP.GT.AND P1, PT, R5, -0x1, PT ;  /* 0xffffffff0500780c */ /* 0x000fda0003f24270 */
[----:B------:R-:W-:Y:S05]  /*21b0*/  @P1 BRA `(.L_x_1890) ;  /* 0x0000000000241947 */ /* 0x000fea0003800000 */
[----:B------:R-:W-:Y:S01]  /*21c0*/  ULDC UR5, c[0x0][0x9e4] ;  /* 0x0002790000057ab9 */ /* 0x000fe20000000800 */
[----:B------:R-:W-:Y:S01]  /*21d0*/  LOP3.LUT R5, RZ, R5, RZ, 0x33, !PT ;  /* 0x00000005ff057212 */ /* 0x000fe200078e33ff */
[----:B------:R-:W-:-:S05]  /*21e0*/  IMAD.U32 R20, RZ, RZ, UR5 ;  /* 0x00000005ff147e24 */ /* 0x000fca000f8e00ff */
[----:B------:R-:W-:-:S13]  /*21f0*/  ISETP.NE.AND P1, PT, R20, 0x1, PT ;  /* 0x000000011400780c */ /* 0x000fda0003f25270 */
[----:B------:R-:W2:Y:S02]  /*2200*/  @P1 LDC.64 R72, c[0x0][0x9e8] ;  /* 0x00027a00ff481b82 */ /* 0x000ea40000000a00 */
[----:B--2---:R-:W-:-:S05]  /*2210*/  @P1 IMAD.HI.U32 R10, R5, R72, RZ ;  /* 0x00000048050a1227 */ /* 0x004fca00078e00ff */
[----:B------:R-:W-:-:S04]  /*2220*/  @P1 SHF.R.U32.HI R5, RZ, R73, R10 ;  /* 0x00000049ff051219 */ /* 0x000fc8000001160a */
[----:B------:R-:W-:Y:S01]  /*2230*/  LOP3.LUT R5, RZ, R5, RZ, 0x33, !PT ;  /* 0x00000005ff057212 */ /* 0x000fe200078e33ff */
[----:B------:R-:W-:Y:S06]  /*2240*/  BRA `(.L_x_1891) ;  /* 0x0000000000187947 */ /* 0x000fec0003800000 */
.L_x_1890:
[----:B------:R-:W-:Y:S02]  /*2250*/  ULDC UR5, c[0x0][0x9e4] ;  /* 0x0002790000057ab9 */ /* 0x000fe40000000800 */
[----:B------:R-:W-:-:S05]  /*2260*/  IMAD.U32 R20, RZ, RZ, UR5 ;  /* 0x00000005ff147e24 */ /* 0x000fca000f8e00ff */
[----:B------:R-:W-:-:S13]  /*2270*/  ISETP.NE.AND P1, PT, R20, 0x1, PT ;  /* 0x000000011400780c */ /* 0x000fda0003f25270 */
[----:B------:R-:W2:Y:S02]  /*2280*/  @P1 LDC.64 R72, c[0x0][0x9e8] ;  /* 0x00027a00ff481b82 */ /* 0x000ea40000000a00 */
[----:B--2---:R-:W-:-:S05]  /*2290*/  @P1 IMAD.HI.U32 R10, R5, R72, RZ ;  /* 0x00000048050a1227 */ /* 0x004fca00078e00ff */
[----:B------:R-:W-:-:S07]  /*22a0*/  @P1 SHF.R.U32.HI R5, RZ, R73, R10 ;  /* 0x00000049ff051219 */ /* 0x000fce000001160a */
.L_x_1891:
[----:B------:R-:W-:Y:S05]  /*22b0*/  BSYNC B0 ;  /* 0x0000000000007941 */ /* 0x000fea0003800000 */
.L_x_1889:
[----:B------:R-:W-:-:S05]  /*22c0*/  IMAD R5, R5, R20, R14 ;  /* 0x0000001405057224 */ /* 0x000fca00078e020e */
[----:B------:R-:W-:Y:S02]  /*22d0*/  VIADDMNMX R0, R5, R20, R0, PT ;  /* 0x0000001405007246 */ /* 0x000fe40003800100 */
[----:B------:R-:W-:-:S07]  /*22e0*/  VIMNMX R4, R4, R5, !PT ;  /* 0x0000000504047248 */ /* 0x000fce0007fe0100 */
.L_x_1888:
[C---:B------:R-:W-:Y:S01]  /*22f0*/  ISETP.GE.AND P6, PT, R15.reuse, 0x9, PT ;  /* 0x000000090f00780c */ /* 0x040fe20003fc6270 */
[----:B------:R-:W2:Y:S01]  /*2300*/  SHFL.IDX PT, R2, R2, 0x1, 0x1c1f ;  /* 0x003c1f0002027f89 */ /* 0x000ea200000e0000 */
[C---:B------:R-:W-:Y:S02]  /*2310*/  ISETP.GE.AND P1, PT, R15.reuse, 0x2, PT ;  /* 0x000000020f00780c */ /* 0x040fe40003f26270 */
[C---:B------:R-:W-:Y:S02]  /*2320*/  ISETP.GT.AND P2, PT, R4.reuse, 0x8, !P6 ;  /* 0x000000080400780c */ /* 0x040fe40007744270 */
[----:B------:R-:W-:Y:S02]  /*2330*/  ISETP.GT.AND P3, PT, R4, 0x1, !P1 ;  /* 0x000000010400780c */ /* 0x000fe40004f64270 */
[----:B------:R-:W-:Y:S02]  /*2340*/  ISETP.LT.OR P2, PT, R0, 0x9, P2 ;  /* 0x000000090000780c */ /* 0x000fe40001741670 */
[----:B------:R-:W-:-:S02]  /*2350*/  ISETP.GE.AND P4, PT, R15, 0xa, PT ;  /* 0x0000000a0f00780c */ /* 0x000fc40003f86270 */
[----:B------:R-:W-:Y:S02]  /*2360*/  FSEL R73, R28, -INF , !P2 ;  /* 0xff8000001c497808 */ /* 0x000fe40005000000 */
[----:B------:R-:W-:Y:S02]  /*2370*/  ISETP.LT.OR P3, PT, R0, 0x2, P3 ;  /* 0x000000020000780c */ /* 0x000fe40001f61670 */
[----:B------:R-:W-:Y:S02]  /*2380*/  ISETP.GT.AND P2, PT, R4, 0x9, !P4 ;  /* 0x000000090400780c */ /* 0x000fe40006744270 */
[----:B------:R-:W-:Y:S02]  /*2390*/  FSEL R25, R25, -INF , !P3 ;  /* 0xff80000019197808 */ /* 0x000fe40005800000 */
[----:B------:R-:W-:Y:S02]  /*23a0*/  ISETP.LT.OR P2, PT, R0, 0xa, P2 ;  /* 0x0000000a0000780c */ /* 0x000fe40001741670 */
[----:B------:R-:W-:-:S02]  /*23b0*/  ISETP.GE.AND P3, PT, R15, 0x11, PT ;  /* 0x000000110f00780c */ /* 0x000fc40003f66270 */
[----:B------:R-:W-:Y:S01]  /*23c0*/  FSEL R29, R29, -INF , !P2 ;  /* 0xff8000001d1d7808 */ /* 0x000fe20005000000 */
[----:B--2---:R-:W-:Y:S01]  /*23d0*/  IMAD.IADD R5, R11, 0x1, R2 ;  /* 0x000000010b057824 */ /* 0x004fe200078e0202 */
[----:B------:R-:W-:Y:S02]  /*23e0*/  ISETP.GT.AND P2, PT, R4, 0x10, !P3 ;  /* 0x000000100400780c */ /* 0x000fe40005f44270 */
[----:B------:R-:W-:Y:S02]  /*23f0*/  P2R R20, PR, RZ, 0x8 ;  /* 0x00000008ff147803 */ /* 0x000fe40000000000 */
[----:B------:R-:W-:Y:S02]  /*2400*/  ISETP.LT.OR P2, PT, R0, 0x11, P2 ;  /* 0x000000110000780c */ /* 0x000fe40001741670 */
[----:B------:R-:W-:Y:S02]  /*2410*/  ISETP.GE.AND P3, PT, R15, 0x12, PT ;  /* 0x000000120f00780c */ /* 0x000fe40003f66270 */
[----:B------:R-:W-:-:S02]  /*2420*/  FSEL R75, R32, -INF , !P2 ;  /* 0xff800000204b7808 */ /* 0x000fc40005000000 */
[----:B------:R-:W-:Y:S02]  /*2430*/  ISETP.GT.AND P2, PT, R4, 0x11, !P3 ;  /* 0x000000110400780c */ /* 0x000fe40005f44270 */
[----:B------:R-:W-:Y:S02]  /*2440*/  P2R R28, PR, RZ, 0x8 ;  /* 0x00000008ff1c7803 */ /* 0x000fe40000000000 */
[----:B------:R-:W-:Y:S02]  /*2450*/  ISETP.LT.OR P2, PT, R0, 0x12, P2 ;  /* 0x000000120000780c */ /* 0x000fe40001741670 */
[----:B------:R-:W-:Y:S02]  /*2460*/  ISETP.GE.AND P3, PT, R15, 0x19, PT ;  /* 0x000000190f00780c */ /* 0x000fe40003f66270 */
[----:B------:R-:W-:Y:S02]  /*2470*/  FSEL R33, R33, -INF , !P2 ;  /* 0xff80000021217808 */ /* 0x000fe40005000000 */
[----:B------:R-:W-:-:S02]  /*2480*/  ISETP.GT.AND P2, PT, R4, 0x18, !P3 ;  /* 0x000000180400780c */ /* 0x000fc40005f44270 */
[----:B------:R-:W-:Y:S02]  /*2490*/  P2R R32, PR, RZ, 0x8 ;  /* 0x00000008ff207803 */ /* 0x000fe40000000000 */
[----:B------:R-:W-:Y:S02]  /*24a0*/  ISETP.LT.OR P2, PT, R0, 0x19, P2 ;  /* 0x000000190000780c */ /* 0x000fe40001741670 */
[----:B------:R-:W-:Y:S02]  /*24b0*/  ISETP.GE.AND P3, PT, R15, 0x1a, PT ;  /* 0x0000001a0f00780c */ /* 0x000fe40003f66270 */
[----:B------:R-:W-:Y:S02]  /*24c0*/  FSEL R77, R36, -INF , !P2 ;  /* 0xff800000244d7808 */ /* 0x000fe40005000000 */
[----:B------:R-:W-:Y:S02]  /*24d0*/  ISETP.GT.AND P2, PT, R4, 0x19, !P3 ;  /* 0x000000190400780c */ /* 0x000fe40005f44270 */
[----:B------:R-:W-:-:S02]  /*24e0*/  P2R R36, PR, RZ, 0x8 ;  /* 0x00000008ff247803 */ /* 0x000fc40000000000 */
[----:B------:R-:W-:Y:S02]  /*24f0*/  ISETP.LT.OR P2, PT, R0, 0x1a, P2 ;  /* 0x0000001a0000780c */ /* 0x000fe40001741670 */
[----:B------:R-:W-:Y:S02]  /*2500*/  ISETP.GE.AND P3, PT, R15, 0x21, PT ;  /* 0x000000210f00780c */ /* 0x000fe40003f66270 */
[----:B------:R-:W-:Y:S02]  /*2510*/  FSEL R37, R37, -INF , !P2 ;  /* 0xff80000025257808 */ /* 0x000fe40005000000 */
[----:B------:R-:W-:Y:S02]  /*2520*/  ISETP.GT.AND P2, PT, R4, 0x20, !P3 ;  /* 0x000000200400780c */ /* 0x000fe40005f44270 */
[----:B------:R-:W-:Y:S02]  /*2530*/  P2R R72, PR, RZ, 0x8 ;  /* 0x00000008ff487803 */ /* 0x000fe40000000000 */
[----:B------:R-:W-:-:S02]  /*2540*/  ISETP.LT.OR P2, PT, R0, 0x21, P2 ;  /* 0x000000210000780c */ /* 0x000fc40001741670 */
[C---:B------:R-:W-:Y:S02]  /*2550*/  ISETP.GE.AND P3, PT, R15.reuse, 0x22, PT ;  /* 0x000000220f00780c */ /* 0x040fe40003f66270 */
[----:B------:R-:W-:Y:S02]  /*2560*/  FSEL R79, R40, -INF , !P2 ;  /* 0xff800000284f7808 */ /* 0x000fe40005000000 */
[----:B------:R-:W-:Y:S02]  /*2570*/  ISETP.GT.AND P2, PT, R4, 0x21, !P3 ;  /* 0x000000210400780c */ /* 0x000fe40005f44270 */
[----:B------:R-:W-:Y:S02]  /*2580*/  P2R R40, PR, RZ, 0x8 ;  /* 0x00000008ff287803 */ /* 0x000fe40000000000 */
[----:B------:R-:W-:Y:S02]  /*2590*/  ISETP.LT.OR P2, PT, R0, 0x22, P2 ;  /* 0x000000220000780c */ /* 0x000fe40001741670 */
[----:B------:R-:W-:-:S02]  /*25a0*/  ISETP.GE.AND P3, PT, R15, 0x29, PT ;  /* 0x000000290f00780c */ /* 0x000fc40003f66270 */
[----:B------:R-:W-:Y:S02]  /*25b0*/  FSEL R41, R41, -INF , !P2 ;  /* 0xff80000029297808 */ /* 0x000fe40005000000 */
        /* <DEDUP_REMOVED lines=53> */
[----:B------:R-:W-:Y:S02]  /*2910*/  P2R R10, PR, RZ, 0x10 ;  /* 0x00000010ff0a7803 */ /* 0x000fe40000000000 */
[----:B------:R-:W-:Y:S02]  /*2920*/  FSEL R64, R64, -INF , !P2 ;  /* 0xff80000040407808 */ /* 0x000fe40005000000 */
[----:B------:R-:W-:-:S04]  /*2930*/  ISETP.GE.AND P2, PT, R15, 0x52, PT ;  /* 0x000000520f00780c */ /* 0x000fc80003f46270 */
[----:B------:R-:W-:-:S04]  /*2940*/  ISETP.GT.AND P3, PT, R4, 0x51, !P2 ;  /* 0x000000510400780c */ /* 0x000fc80005764270 */
[----:B------:R-:W-:-:S04]  /*2950*/  ISETP.LT.OR P3, PT, R0, 0x52, P3 ;  /* 0x000000520000780c */ /* 0x000fc80001f61670 */
[----:B------:R-:W-:Y:S02]  /*2960*/  FSEL R65, R65, -INF , !P3 ;  /* 0xff80000041417808 */ /* 0x000fe40005800000 */
[----:B------:R-:W-:-:S04]  /*2970*/  ISETP.GE.AND P3, PT, R15, 0x59, PT ;  /* 0x000000590f00780c */ /* 0x000fc80003f66270 */
[----:B------:R-:W-:-:S04]  /*2980*/  ISETP.GT.AND P4, PT, R4, 0x58, !P3 ;  /* 0x000000580400780c */ /* 0x000fc80005f84270 */
[----:B------:R-:W-:-:S04]  /*2990*/  ISETP.LT.OR P4, PT, R0, 0x59, P4 ;  /* 0x000000590000780c */ /* 0x000fc80002781670 */
[----:B------:R-:W-:Y:S02]  /*29a0*/  FSEL R68, R68, -INF , !P4 ;  /* 0xff80000044447808 */ /* 0x000fe40006000000 */
[----:B------:R-:W-:-:S04]  /*29b0*/  ISETP.GE.AND P4, PT, R15, 0x1, PT ;  /* 0x000000010f00780c */ /* 0x000fc80003f86270 */
[----:B------:R-:W-:-:S04]  /*29c0*/  ISETP.GT.AND P5, PT, R4, RZ, !P4 ;  /* 0x000000ff0400720c */ /* 0x000fc800067a4270 */
[----:B------:R-:W-:-:S04]  /*29d0*/  ISETP.LT.OR P5, PT, R0, 0x1, P5 ;  /* 0x000000010000780c */ /* 0x000fc80002fa1670 */
[----:B------:R-:W-:Y:S02]  /*29e0*/  FSEL R21, R24, -INF , !P5 ;  /* 0xff80000018157808 */ /* 0x000fe40006800000 */
[----:B------:R-:W-:-:S04]  /*29f0*/  ISETP.GE.AND P5, PT, R15, 0x5a, PT ;  /* 0x0000005a0f00780c */ /* 0x000fc80003fa6270 */
[----:B------:R-:W-:Y:S02]  /*2a00*/  P2R R15, PR, RZ, 0x20 ;  /* 0x00000020ff0f7803 */ /* 0x000fe40000000000 */
[----:B------:R-:W-:-:S04]  /*2a10*/  ISETP.GT.AND P5, PT, R4, 0x59, !P5 ;  /* 0x000000590400780c */ /* 0x000fc80006fa4270 */
[----:B------:R-:W-:Y:S02]  /*2a20*/  ISETP.LT.OR P5, PT, R0, 0x5a, P5 ;  /* 0x0000005a0000780c */ /* 0x000fe40002fa1670 */
[----:B------:R-:W-:Y:S02]  /*2a30*/  VIADDMNMX R0, R2, R13, R12, PT ;  /* 0x0000000d02007246 */ /* 0x000fe4000380010c */
[----:B------:R-:W-:Y:S02]  /*2a40*/  FSEL R69, R69, -INF , !P5 ;  /* 0xff80000045457808 */ /* 0x000fe40006800000 */
[----:B------:R-:W-:-:S13]  /*2a50*/  LOP3.LUT P5, RZ, R16, 0x80000, RZ, 0xc0, !PT ;  /* 0x0008000010ff7812 */ /* 0x000fda00078ac0ff */
[----:B------:R-:W-:Y:S05]  /*2a60*/  @!P5 BRA `(.L_x_1892) ;  /* 0x00000000005cd947 */ /* 0x000fea0003800000 */
        /* <DEDUP_REMOVED lines=13> */
.L_x_1894:
[----:B------:R-:W-:Y:S02]  /*2b40*/  ULDC UR5, c[0x0][0x9e4] ;  /* 0x0002790000057ab9 */ /* 0x000fe40000000800 */
[----:B------:R-:W-:-:S05]  /*2b50*/  IMAD.U32 R4, RZ, RZ, UR5 ;  /* 0x00000005ff047e24 */ /* 0x000fca000f8e00ff */
[----:B------:R-:W-:-:S13]  /*2b60*/  ISETP.NE.AND P5, PT, R4, 0x1, PT ;  /* 0x000000010400780c */ /* 0x000fda0003fa5270 */
[----:B------:R-:W2:Y:S02]  /*2b70*/  @P5 LDC.64 R12, c[0x0][0x9e8] ;  /* 0x00027a00ff0c5b82 */ /* 0x000ea40000000a00 */
[----:B--2---:R-:W-:-:S05]  /*2b80*/  @P5 IMAD.HI.U32 R2, R11, R12, RZ ;  /* 0x0000000c0b025227 */ /* 0x004fca00078e00ff */
[----:B------:R-:W-:-:S07]  /*2b90*/  @P5 SHF.R.U32.HI R11, RZ, R13, R2 ;  /* 0x0000000dff0b5219 */ /* 0x000fce0000011602 */
.L_x_1895:
[----:B------:R-:W-:Y:S05]  /*2ba0*/  BSYNC B0 ;  /* 0x0000000000007941 */ /* 0x000fea0003800000 */
.L_x_1893:
[----:B------:R-:W-:-:S05]  /*2bb0*/  IMAD R11, R11, R4, R14 ;  /* 0x000000040b0b7224 */ /* 0x000fca00078e020e */
[----:B------:R-:W-:Y:S02]  /*2bc0*/  VIADDMNMX R0, R11, R4, R0, PT ;  /* 0x000000040b007246 */ /* 0x000fe40003800100 */
[----:B------:R-:W-:-:S07]  /*2bd0*/  VIMNMX R5, R5, R11, !PT ;  /* 0x0000000b05057248 */ /* 0x000fce0007fe0100 */
.L_x_1892:
[C---:B------:R-:W-:Y:S01]  /*2be0*/  ISETP.GT.AND P1, PT, R5.reuse, 0x1, !P1 ;  /* 0x000000010500780c */ /* 0x040fe20004f24270 */
[----:B------:R-:W-:Y:S01]  /*2bf0*/  ULDC UR6, c[0x0][0x988] ;  /* 0x0002620000067ab9 */ /* 0x000fe20000000800 */
[----:B------:R-:W-:Y:S02]  /*2c00*/  ISETP.GT.AND P6, PT, R5, 0x8, !P6 ;  /* 0x000000080500780c */ /* 0x000fe400077c4270 */
[C---:B------:R-:W-:Y:S02]  /*2c10*/  ISETP.LT.OR P1, PT, R0.reuse, 0x2, P1 ;  /* 0x000000020000780c */ /* 0x040fe40000f21670 */
[----:B------:R-:W-:Y:S02]  /*2c20*/  ISETP.LT.OR P6, PT, R0, 0x9, P6 ;  /* 0x000000090000780c */ /* 0x000fe400037c1670 */
[----:B------:R-:W-:Y:S02]  /*2c30*/  FSEL R27, R27, -INF , !P1 ;  /* 0xff8000001b1b7808 */ /* 0x000fe40004800000 */
[----:B------:R-:W-:-:S02]  /*2c40*/  ISETP.NE.AND P1, PT, R10, RZ, PT ;  /* 0x000000ff0a00720c */ /* 0x000fc40003f25270 */
[----:B------:R-:W-:Y:S02]  /*2c50*/  FSEL R30, R30, -INF , !P6 ;  /* 0xff8000001e1e7808 */ /* 0x000fe40007000000 */
[----:B------:R-:W-:Y:S02]  /*2c60*/  ISETP.GT.AND P1, PT, R5, 0x9, !P1 ;  /* 0x000000090500780c */ /* 0x000fe40004f24270 */
[----:B------:R-:W-:Y:S02]  /*2c70*/  ISETP.NE.AND P6, PT, R32, RZ, PT ;  /* 0x000000ff2000720c */ /* 0x000fe40003fc5270 */
[----:B------:R-:W-:Y:S02]  /*2c80*/  ISETP.LT.OR P1, PT, R0, 0xa, P1 ;  /* 0x0000000a0000780c */ /* 0x000fe40000f21670 */
[----:B------:R-:W-:Y:S02]  /*2c90*/  FMNMX.FTZ R2, R21, R25, !PT ;  /* 0x0000001915027209 */ /* 0x000fe40007810000 */
[----:B------:R-:W-:-:S02]  /*2ca0*/  FSEL R31, R31, -INF , !P1 ;  /* 0xff8000001f1f7808 */ /* 0x000fc40004800000 */
[----:B------:R-:W-:Y:S02]  /*2cb0*/  ISETP.NE.AND P1, PT, R20, RZ, PT ;  /* 0x000000ff1400720c */ /* 0x000fe40003f25270 */
[----:B------:R-:W-:Y:S02]  /*2cc0*/  ISETP.NE.AND P5, PT, R36, RZ, PT ;  /* 0x000000ff2400720c */ /* 0x000fe40003fa5270 */
[----:B------:R-:W-:Y:S02]  /*2cd0*/  ISETP.GT.AND P1, PT, R5, 0x10, !P1 ;  /* 0x000000100500780c */ /* 0x000fe40004f24270 */
[----:B------:R-:W-:Y:S02]  /*2ce0*/  FMNMX.FTZ R2, R73, R2, !PT ;  /* 0x0000000249027209 */ /* 0x000fe40007810000 */
[----:B------:R-:W-:Y:S02]  /*2cf0*/  ISETP.LT.OR P1, PT, R0, 0x11, P1 ;  /* 0x000000110000780c */ /* 0x000fe40000f21670 */
[----:B------:R-:W-:-:S02]  /*2d00*/  FMNMX.FTZ R2, R29, R2, !PT ;  /* 0x000000021d027209 */ /* 0x000fc40007810000 */
[----:B------:R-:W-:Y:S02]  /*2d10*/  FSEL R34, R34, -INF , !P1 ;  /* 0xff80000022227808 */ /* 0x000fe40004800000 */
[----:B------:R-:W-:Y:S02]  /*2d20*/  ISETP.NE.AND P1, PT, R28, RZ, PT ;  /* 0x000000ff1c00720c */ /* 0x000fe40003f25270 */
[----:B------:R-:W-:Y:S02]  /*2d30*/  FMNMX.FTZ R2, R75, R2, !PT ;  /* 0x000000024b027209 */ /* 0x000fe40007810000 */
[----:B------:R-:W-:Y:S02]  /*2d40*/  ISETP.GT.AND P1, PT, R5, 0x11, !P1 ;  /* 0x000000110500780c */ /* 0x000fe40004f24270 */
[----:B------:R-:W-:Y:S02]  /*2d50*/  FMNMX.FTZ R2, R33, R2, !PT ;  /* 0x0000000221027209 */ /* 0x000fe40007810000 */
[----:B------:R-:W-:-:S02]  /*2d60*/  ISETP.LT.OR P1, PT, R0, 0x12, P1 ;  /* 0x000000120000780c */ /* 0x000fc40000f21670 */
[----:B------:R-:W-:Y:S02]  /*2d70*/  FMNMX.FTZ R2, R77, R2, !PT ;  /* 0x000000024d027209 */ /* 0x000fe40007810000 */
[----:B------:R-:W-:Y:S02]  /*2d80*/  FSEL R35, R35, -INF , !P1 ;  /* 0xff80000023237808 */ /* 0x000fe40004800000 */
[----:B------:R-:W-:Y:S02]  /*2d90*/  ISETP.GT.AND P1, PT, R5, 0x18, !P6 ;  /* 0x000000180500780c */ /* 0x000fe40007724270 */
[----:B------:R-:W-:Y:S02]  /*2da0*/  FMNMX.FTZ R2, R37, R2, !PT ;  /* 0x0000000225027209 */ /* 0x000fe40007810000 */
[----:B------:R-:W-:Y:S02]  /*2db0*/  ISETP.LT.OR P1, PT, R0, 0x19, P1 ;  /* 0x000000190000780c */ /* 0x000fe40000f21670 */
[----:B------:R-:W-:-:S02]  /*2dc0*/  FMNMX.FTZ R2, R79, R2, !PT ;  /* 0x000000024f027209 */ /* 0x000fc40007810000 */
[----:B------:R-:W-:Y:S02]  /*2dd0*/  FSEL R38, R38, -INF , !P1 ;  /* 0xff80000026267808 */ /* 0x000fe40004800000 */
[----:B------:R-:W-:Y:S02]  /*2de0*/  ISETP.GT.AND P1, PT, R5, 0x19, !P5 ;  /* 0x000000190500780c */ /* 0x000fe40006f24270 */
[----:B------:R-:W-:Y:S02]  /*2df0*/  FMNMX.FTZ R2, R41, R2, !PT ;  /* 0x0000000229027209 */ /* 0x000fe40007810000 */
[----:B------:R-:W-:Y:S02]  /*2e00*/  ISETP.LT.OR P1, PT, R0, 0x1a, P1 ;  /* 0x0000001a0000780c */ /* 0x000fe40000f21670 */
[----:B------:R-:W-:Y:S02]  /*2e10*/  FMNMX.FTZ R2, R81, R2, !PT ;  /* 0x0000000251027209 */ /* 0x000fe40007810000 */
[----:B------:R-:W-:-:S02]  /*2e20*/  FSEL R39, R39, -INF , !P1 ;  /* 0xff80000027277808 */ /* 0x000fc40004800000 */
[----:B------:R-:W-:Y:S02]  /*2e30*/  ISETP.NE.AND P1, PT, R72, RZ, PT ;  /* 0x000000ff4800720c */ /* 0x000fe40003f25270 */
[----:B------:R-:W-:Y:S02]  /*2e40*/  FMNMX.FTZ R2, R45, R2, !PT ;  /* 0x000000022d027209 */ /* 0x000fe40007810000 */
        /* <DEDUP_REMOVED lines=12> */
[----:B------:R-:W-:Y:S02]  /*2f10*/  ISETP.NE.AND P1, PT, R74, RZ, PT ;  /* 0x000000ff4a00720c */ /* 0x000fe40003f25270 */
[----:B------:R-:W-:Y:S02]  /*2f20*/  FMNMX.FTZ R11, R57, R2, !PT ;  /* 0x00000002390b7209 */ /* 0x000fe40007810000 */
[----:B------:R-:W-:Y:S02]  /*2f30*/  ISETP.GT.AND P1, PT, R5, 0x28, !P1 ;  /* 0x000000280500780c */ /* 0x000fe40004f24270 */
[----:B------:R-:W-:-:S02]  /*2f40*/  FMNMX.FTZ R2, R60, R11, !PT ;  /* 0x0000000b3c027209 */ /* 0x000fc40007810000 */
[----:B------:R-:W-:Y:S02]  /*2f50*/  ISETP.LT.OR P1, PT, R0, 0x29, P1 ;  /* 0x000000290000780c */ /* 0x000fe40000f21670 */
[----:B------:R-:W-:Y:S02]  /*2f60*/  FMNMX.FTZ R11, R61, R2, !PT ;  /* 0x000000023d0b7209 */ /* 0x000fe40007810000 */
[----:B------:R-:W-:Y:S02]  /*2f70*/  FSEL R46, R46, -INF , !P1 ;  /* 0xff8000002e2e7808 */ /* 0x000fe40004800000 */
[----:B------:R-:W-:Y:S02]  /*2f80*/  ISETP.NE.AND P1, PT, R44, RZ, PT ;  /* 0x000000ff2c00720c */ /* 0x000fe40003f25270 */
[----:B------:R-:W-:Y:S02]  /*2f90*/  FMNMX.FTZ R2, R64, R11, !PT ;  /* 0x0000000b40027209 */ /* 0x000fe40007810000 */
[----:B------:R-:W-:-:S02]  /*2fa0*/  ISETP.GT.AND P1, PT, R5, 0x29, !P1 ;  /* 0x000000290500780c */ /* 0x000fc40004f24270 */
[----:B------:R-:W-:Y:S02]  /*2fb0*/  FMNMX.FTZ R11, R65, R2, !PT ;  /* 0x00000002410b7209 */ /* 0x000fe40007810000 */
[----:B------:R-:W-:Y:S02]  /*2fc0*/  ISETP.LT.OR P1, PT, R0, 0x2a, P1 ;  /* 0x0000002a0000780c */ /* 0x000fe40000f21670 */
[----:B------:R-:W-:Y:S02]  /*2fd0*/  FMNMX.FTZ R2, R68, R11, !PT ;  /* 0x0000000b44027209 */ /* 0x000fe40007810000 */
[----:B------:R-:W-:Y:S02]  /*2fe0*/  FSEL R47, R47, -INF , !P1 ;  /* 0xff8000002f2f7808 */ /* 0x000fe40004800000 */
[----:B------:R-:W-:Y:S02]  /*2ff0*/  ISETP.NE.AND P1, PT, R76, RZ, PT ;  /* 0x000000ff4c00720c */ /* 0x000fe40003f25270 */
[----:B------:R-:W-:-:S02]  /*3000*/  FMNMX.FTZ R2, R69, R2, !PT ;  /* 0x0000000245027209 */ /* 0x000fc40007810000 */
[----:B------:R-:W-:Y:S02]  /*3010*/  ISETP.GT.AND P1, PT, R5, 0x30, !P1 ;  /* 0x000000300500780c */ /* 0x000fe40004f24270 */
[----:B------:R-:W-:Y:S01]  /*3020*/  ISETP.NE.AND P6, PT, R84, RZ, PT ;  /* 0x000000ff5400720c */ /* 0x000fe20003fc5270 */
[----:B------:R-:W2:Y:S01]  /*3030*/  SHFL.BFLY PT, R11, R2, 0x2, 0x1f ;  /* 0x0c401f00020b7f89 */ /* 0x000ea200000e0000 */
[----:B------:R-:W-:Y:S02]  /*3040*/  ISETP.LT.OR P1, PT, R0, 0x31, P1 ;  /* 0x000000310000780c */ /* 0x000fe40000f21670 */
[----:B------:R-:W-:Y:S02]  /*3050*/  ISETP.NE.AND P5, PT, R85, RZ, PT ;  /* 0x000000ff5500720c */ /* 0x000fe40003fa5270 */
[----:B------:R-:W-:Y:S02]  /*3060*/  FSEL R50, R50, -INF , !P1 ;  /* 0xff80000032327808 */ /* 0x000fe40004800000 */
[----:B------:R-:W-:-:S02]  /*3070*/  ISETP.NE.AND P1, PT, R48, RZ, PT ;  /* 0x000000ff3000720c */ /* 0x000fc40003f25270 */
[C---:B------:R-:W-:Y:S02]  /*3080*/  ISETP.GT.AND P4, PT, R5.reuse, RZ, !P4 ;  /* 0x000000ff0500720c */ /* 0x040fe40006784270 */
[----:B------:R-:W-:Y:S02]  /*3090*/  ISETP.GT.AND P1, PT, R5, 0x31, !P1 ;  /* 0x000000310500780c */ /* 0x000fe40004f24270 */
[C---:B------:R-:W-:Y:S02]  /*30a0*/  ISETP.LT.OR P4, PT, R0.reuse, 0x1, P4 ;  /* 0x000000010000780c */ /* 0x040fe40002781670 */
[----:B------:R-:W-:Y:S02]  /*30b0*/  ISETP.LT.OR P1, PT, R0, 0x32, P1 ;  /* 0x000000320000780c */ /* 0x000fe40000f21670 */
[----:B------:R-:W-:Y:S02]  /*30c0*/  FSEL R26, R26, -INF , !P4 ;  /* 0xff8000001a1a7808 */ /* 0x000fe40006000000 */
[----:B------:R-:W-:-:S02]  /*30d0*/  FSEL R51, R51, -INF , !P1 ;  /* 0xff80000033337808 */ /* 0x000fc40004800000 */
[----:B------:R-:W-:Y:S02]  /*30e0*/  ISETP.NE.AND P1, PT, R78, RZ, PT ;  /* 0x000000ff4e00720c */ /* 0x000fe40003f25270 */
[C---:B------:R-:W-:Y:S02]  /*30f0*/  ISETP.GT.AND P2, PT, R5.reuse, 0x51, !P2 ;  /* 0x000000510500780c */ /* 0x040fe40005744270 */
[C---:B------:R-:W-:Y:S02]  /*3100*/  ISETP.GT.AND P1, PT, R5.reuse, 0x38, !P1 ;  /* 0x000000380500780c */ /* 0x040fe40004f24270 */
[----:B--2---:R-:W-:Y:S02]  /*3110*/  FMNMX.FTZ R10, R2, R11, !PT ;  /* 0x0000000b020a7209 */ /* 0x004fe40007810000 */
[----:B------:R-:W-:Y:S02]  /*3120*/  ISETP.LT.OR P1, PT, R0, 0x39, P1 ;  /* 0x000000390000780c */ /* 0x000fe40000f21670 */
[----:B------:R-:W-:Y:S01]  /*3130*/  ISETP.GT.AND P3, PT, R5, 0x58, !P3 ;  /* 0x000000580500780c */ /* 0x000fe20005f64270 */
[----:B------:R-:W2:Y:S01]  /*3140*/  SHFL.BFLY PT, R11, R10, 0x1, 0x1f ;  /* 0x0c201f000a0b7f89 */ /* 0x000ea200000e0000 */
[----:B------:R-:W-:-:S02]  /*3150*/  FSEL R54, R54, -INF , !P1 ;  /* 0xff80000036367808 */ /* 0x000fc40004800000 */
[----:B------:R-:W-:Y:S02]  /*3160*/  ISETP.NE.AND P1, PT, R80, RZ, PT ;  /* 0x000000ff5000720c */ /* 0x000fe40003f25270 */
[C---:B------:R-:W-:Y:S02]  /*3170*/  ISETP.LT.OR P2, PT, R0.reuse, 0x52, P2 ;  /* 0x000000520000780c */ /* 0x040fe40001741670 */
[----:B------:R-:W-:Y:S02]  /*3180*/  ISETP.GT.AND P1, PT, R5, 0x39, !P1 ;  /* 0x000000390500780c */ /* 0x000fe40004f24270 */
[C---:B------:R-:W-:Y:S02]  /*3190*/  ISETP.LT.OR P3, PT, R0.reuse, 0x59, P3 ;  /* 0x000000590000780c */ /* 0x040fe40001f61670 */
[----:B------:R-:W-:Y:S02]  /*31a0*/  ISETP.LT.OR P1, PT, R0, 0x3a, P1 ;  /* 0x0000003a0000780c */ /* 0x000fe40000f21670 */
[----:B------:R-:W-:-:S02]  /*31b0*/  FSEL R67, R67, -INF , !P2 ;  /* 0xff80000043437808 */ /* 0x000fc40005000000 */
[----:B------:R-:W-:Y:S02]  /*31c0*/  FSEL R55, R55, -INF , !P1 ;  /* 0xff80000037377808 */ /* 0x000fe40004800000 */
[----:B------:R-:W-:Y:S02]  /*31d0*/  ISETP.NE.AND P1, PT, R82, RZ, PT ;  /* 0x000000ff5200720c */ /* 0x000fe40003f25270 */
[----:B------:R-:W-:Y:S02]  /*31e0*/  FSEL R70, R70, -INF , !P3 ;  /* 0xff80000046467808 */ /* 0x000fe40005800000 */
[----:B------:R-:W-:Y:S02]  /*31f0*/  ISETP.GT.AND P1, PT, R5, 0x40, !P1 ;  /* 0x000000400500780c */ /* 0x000fe40004f24270 */
[----:B--2---:R-:W-:Y:S02]  /*3200*/  FMNMX.FTZ R4, R10, R11, !PT ;  /* 0x0000000b0a047209 */ /* 0x004fe40007810000 */
[----:B------:R-:W-:-:S03]  /*3210*/  ISETP.LT.OR P1, PT, R0, 0x41, P1 ;  /* 0x000000410000780c */ /* 0x000fc60000f21670 */
[----:B------:R-:W-:Y:S01]  /*3220*/  FMUL.FTZ R11, R4, UR6 ;  /* 0x00000006040b7c20 */ /* 0x000fe20008410000 */
[----:B------:R-:W-:Y:S02]  /*3230*/  FSEL R58, R58, -INF , !P1 ;  /* 0xff8000003a3a7808 */ /* 0x000fe40004800000 */
[----:B------:R-:W-:Y:S02]  /*3240*/  ISETP.GT.AND P1, PT, R5, 0x41, !P6 ;  /* 0x000000410500780c */ /* 0x000fe40007724270 */
[----:B------:R-:W-:Y:S02]  /*3250*/  ISETP.NE.AND P6, PT, R87, RZ, PT ;  /* 0x000000ff5700720c */ /* 0x000fe40003fc5270 */
[----:B------:R-:W-:-:S04]  /*3260*/  ISETP.LT.OR P1, PT, R0, 0x42, P1 ;  /* 0x000000420000780c */ /* 0x000fc80000f21670 */
[----:B------:R-:W-:Y:S02]  /*3270*/  FSEL R59, R59, -INF , !P1 ;  /* 0xff8000003b3b7808 */ /* 0x000fe40004800000 */
[----:B------:R-:W-:Y:S02]  /*3280*/  ISETP.GT.AND P1, PT, R5, 0x48, !P5 ;  /* 0x000000480500780c */ /* 0x000fe40006f24270 */
[----:B------:R-:W-:Y:S02]  /*3290*/  ISETP.NE.AND P5, PT, R86, RZ, PT ;  /* 0x000000ff5600720c */ /* 0x000fe40003fa5270 */
[----:B------:R-:W-:-:S04]  /*32a0*/  ISETP.LT.OR P1, PT, R0, 0x49, P1 ;  /* 0x000000490000780c */ /* 0x000fc80000f21670 */
[----:B------:R-:W-:Y:S02]  /*32b0*/  FSEL R62, R62, -INF , !P1 ;  /* 0xff8000003e3e7808 */ /* 0x000fe40004800000 */
[----:B------:R-:W-:-:S04]  /*32c0*/  FSETP.NEU.FTZ.AND P1, PT, R4, -INF , PT ;  /* 0xff8000000400780b */ /* 0x000fc80003f3d000 */
[----:B------:R-:W-:Y:S02]  /*32d0*/  FSEL R12, R11, RZ, P1 ;  /* 0x000000ff0b0c7208 */ /* 0x000fe40000800000 */
[----:B------:R-:W-:Y:S02]  /*32e0*/  FMNMX.FTZ R11, R26, R27, !PT ;  /* 0x0000001b1a0b7209 */ /* 0x000fe40007810000 */
[----:B------:R-:W-:Y:S01]  /*32f0*/  ISETP.GT.AND P1, PT, R5, 0x49, !P5 ;  /* 0x000000490500780c */ /* 0x000fe20006f24270 */
[--C-:B------:R-:W-:Y:S01]  /*3300*/  FFMA.FTZ R13, R21, UR6, -R12.reuse ;  /* 0x00000006150d7c23 */ /* 0x100fe2000801080c */
[----:B------:R-:W-:Y:S01]  /*3310*/  FMNMX.FTZ R2, R30, R11, !PT ;  /* 0x0000000b1e027209 */ /* 0x000fe20007810000 */
[--C-:B------:R-:W-:Y:S01]  /*3320*/  FFMA.FTZ R10, R25, UR6, -R12.reuse ;  /* 0x00000006190a7c23 */ /* 0x100fe2000801080c */
[----:B------:R-:W-:Y:S01]  /*3330*/  ISETP.LT.OR P1, PT, R0, 0x4a, P1 ;  /* 0x0000004a0000780c */ /* 0x000fe20000f21670 */
[--C-:B------:R-:W-:Y:S01]  /*3340*/  FFMA.FTZ R14, R73, UR6, -R12.reuse ;  /* 0x00000006490e7c23 */ /* 0x100fe2000801080c */
[----:B------:R-:W-:Y:S01]  /*3350*/  FMNMX.FTZ R11, R31, R2, !PT ;  /* 0x000000021f0b7209 */ /* 0x000fe20007810000 */
[----:B------:R-:W-:Y:S01]  /*3360*/  MUFU.EX2 R13, R13 ;  /* 0x0000000d000d7308 */ /* 0x000fe20000000800 */
[----:B------:R-:W-:Y:S01]  /*3370*/  FSEL R63, R63, -INF , !P1 ;  /* 0xff8000003f3f7808 */ /* 0x000fe20004800000 */
[--C-:B------:R-:W-:Y:S01]  /*3380*/  FFMA.FTZ R20, R75, UR6, -R12.reuse ;  /* 0x000000064b147c23 */ /* 0x100fe2000801080c */
[----:B------:R-:W-:Y:S01]  /*3390*/  FMNMX.FTZ R2, R34, R11, !PT ;  /* 0x0000000b22027209 */ /* 0x000fe20007810000 */
[--C-:B------:R-:W-:Y:S01]  /*33a0*/  FFMA.FTZ R21, R33, UR6, -R12.reuse ;  /* 0x0000000621157c23 */ /* 0x100fe2000801080c */
[----:B------:R-:W-:Y:S01]  /*33b0*/  ISETP.GT.AND P1, PT, R5, 0x50, !P6 ;  /* 0x000000500500780c */ /* 0x000fe20007724270 */
[--C-:B------:R-:W-:Y:S01]  /*33c0*/  FFMA.FTZ R24, R77, UR6, -R12.reuse ;  /* 0x000000064d187c23 */ /* 0x100fe2000801080c */
[----:B------:R-:W-:Y:S01]  /*33d0*/  FMNMX.FTZ R11, R35, R2, !PT ;  /* 0x00000002230b7209 */ /* 0x000fe20007810000 */
[----:B------:R-:W2:Y:S01]  /*33e0*/  MUFU.EX2 R10, R10 ;  /* 0x0000000a000a7308 */ /* 0x000ea20000000800 */
[----:B------:R-:W-:Y:S01]  /*33f0*/  ISETP.NE.AND P5, PT, R15, RZ, PT ;  /* 0x000000ff0f00720c */ /* 0x000fe20003fa5270 */
[--C-:B------:R-:W-:Y:S01]  /*3400*/  FFMA.FTZ R15, R29, UR6, -R12.reuse ;  /* 0x000000061d0f7c23 */ /* 0x100fe2000801080c */
[----:B------:R-:W-:Y:S01]  /*3410*/  FMNMX.FTZ R2, R38, R11, !PT ;  /* 0x0000000b26027209 */ /* 0x000fe20007810000 */
[--C-:B------:R-:W-:Y:S01]  /*3420*/  FFMA.FTZ R25, R37, UR6, -R12.reuse ;  /* 0x0000000625197c23 */ /* 0x100fe2000801080c */
[----:B------:R-:W-:Y:S01]  /*3430*/  ISETP.LT.OR P1, PT, R0, 0x51, P1 ;  /* 0x000000510000780c */ /* 0x000fe20000f21670 */
[--C-:B------:R-:W-:Y:S01]  /*3440*/  FFMA.FTZ R28, R79, UR6, -R12.reuse ;  /* 0x000000064f1c7c23 */ /* 0x100fe2000801080c */
[----:B------:R-:W-:Y:S01]  /*3450*/  FMNMX.FTZ R11, R39, R2, !PT ;  /* 0x00000002270b7209 */ /* 0x000fe20007810000 */
[----:B------:R-:W-:Y:S01]  /*3460*/  MUFU.EX2 R14, R14 ;  /* 0x0000000e000e7308 */ /* 0x000fe20000000800 */
[----:B------:R-:W-:Y:S01]  /*3470*/  ISETP.GT.AND P4, PT, R5, 0x59, !P5 ;  /* 0x000000590500780c */ /* 0x000fe20006f84270 */
[--C-:B------:R-:W-:Y:S01]  /*3480*/  FFMA.FTZ R29, R45, UR6, -R12.reuse ;  /* 0x000000062d1d7c23 */ /* 0x100fe2000801080c */
[----:B------:R-:W-:Y:S01]  /*3490*/  FMNMX.FTZ R2, R42, R11, !PT ;  /* 0x0000000b2a027209 */ /* 0x000fe20007810000 */
[--C-:B------:R-:W-:Y:S01]  /*34a0*/  FFMA.FTZ R32, R83, UR6, -R12.reuse ;  /* 0x0000000653207c23 */ /* 0x100fe2000801080c */
[----:B------:R-:W-:Y:S01]  /*34b0*/  FSEL R66, R66, -INF , !P1 ;  /* 0xff80000042427808 */ /* 0x000fe20004800000 */
[--C-:B------:R-:W-:Y:S01]  /*34c0*/  FFMA.FTZ R33, R49, UR6, -R12.reuse ;  /* 0x0000000631217c23 */ /* 0x100fe2000801080c */
[----:B------:R-:W-:Y:S01]  /*34d0*/  FMNMX.FTZ R11, R43, R2, !PT ;  /* 0x000000022b0b7209 */ /* 0x000fe20007810000 */
[----:B------:R-:W3:Y:S01]  /*34e0*/  MUFU.EX2 R15, R15 ;  /* 0x0000000f000f7308 */ /* 0x000ee20000000800 */
[----:B------:R-:W-:Y:S01]  /*34f0*/  ISETP.LT.OR P4, PT, R0, 0x5a, P4 ;  /* 0x0000005a0000780c */ /* 0x000fe20002781670 */
[--C-:B------:R-:W-:Y:S01]  /*3500*/  FFMA.FTZ R52, R52, UR6, -R12.reuse ;  /* 0x0000000634347c23 */ /* 0x100fe2000801080c */
[----:B------:R-:W-:Y:S01]  /*3510*/  FMNMX.FTZ R2, R46, R11, !PT ;  /* 0x0000000b2e027209 */ /* 0x000fe20007810000 */
[--C-:B------:R-:W-:Y:S01]  /*3520*/  FFMA.FTZ R53, R53, UR6, -R12.reuse ;  /* 0x0000000635357c23 */ /* 0x100fe2000801080c */
[----:B------:R-:W-:Y:S01]  /*3530*/  FSEL R71, R71, -INF , !P4 ;  /* 0xff80000047477808 */ /* 0x000fe20006000000 */
        /* <DEDUP_REMOVED lines=10> */
[----:B------:R-:W4:Y:S01]  /*35e0*/  MUFU.EX2 R21, R21 ;  /* 0x0000001500157308 */ /* 0x000f220000000800 */
[----:B------:R-:W-:Y:S01]  /*35f0*/  FFMA.FTZ R68, R68, UR6, -R12 ;  /* 0x0000000644447c23 */ /* 0x000fe2000801080c */
[----:B--2---:R-:W-:-:S02]  /*3600*/  F2FP.F16.F32.PACK_AB R152, R10, R13 ;  /* 0x0000000d0a98723e */ /* 0x004fc400000000ff */
[----:B------:R-:W-:Y:S02]  /*3610*/  FMNMX.FTZ R2, R54, R11, !PT ;  /* 0x0000000b36027209 */ /* 0x000fe40007810000 */
[----:B---3--:R-:W-:Y:S02]  /*3620*/  F2FP.F16.F32.PACK_AB R154, R15, R14 ;  /* 0x0000000e0f9a723e */ /* 0x008fe400000000ff */
[----:B------:R-:W-:Y:S01]  /*3630*/  FMNMX.FTZ R11, R55, R2, !PT ;  /* 0x00000002370b7209 */ /* 0x000fe20007810000 */
[----:B------:R-:W-:Y:S03]  /*3640*/  MUFU.EX2 R24, R24 ;  /* 0x0000001800187308 */ /* 0x000fe60000000800 */
[----:B------:R-:W-:-:S04]  /*3650*/  FMNMX.FTZ R2, R58, R11, !PT ;  /* 0x0000000b3a027209 */ /* 0x000fc80007810000 */
[----:B------:R-:W-:Y:S01]  /*3660*/  FMNMX.FTZ R11, R59, R2, !PT ;  /* 0x000000023b0b7209 */ /* 0x000fe20007810000 */
[----:B------:R-:W2:Y:S01]  /*3670*/  MUFU.EX2 R25, R25 ;  /* 0x0000001900197308 */ /* 0x000ea20000000800 */
[----:B----4-:R-:W-:Y:S02]  /*3680*/  F2FP.F16.F32.PACK_AB R156, R21, R20 ;  /* 0x00000014159c723e */ /* 0x010fe400000000ff */
[----:B------:R-:W-:Y:S01]  /*3690*/  FMNMX.FTZ R2, R62, R11, !PT ;  /* 0x0000000b3e027209 */ /* 0x000fe20007810000 */
[----:B------:R-:W-:Y:S01]  /*36a0*/  FFMA.FTZ R11, R41, UR6, -R12 ;  /* 0x00000006290b7c23 */ /* 0x000fe2000801080c */
[----:B------:R-:W-:Y:S02]  /*36b0*/  FADD.FTZ R41, R13, R10 ;  /* 0x0000000a0d297221 */ /* 0x000fe40000010000 */
[----:B------:R-:W-:Y:S01]  /*36c0*/  FMNMX.FTZ R5, R63, R2, !PT ;  /* 0x000000023f057209 */ /* 0x000fe20007810000 */
[----:B------:R-:W-:Y:S03]  /*36d0*/  MUFU.EX2 R28, R28 ;  /* 0x0000001c001c7308 */ /* 0x000fe60000000800 */
[----:B------:R-:W-:-:S04]  /*36e0*/  FMNMX.FTZ R2, R66, R5, !PT ;  /* 0x0000000542027209 */ /* 0x000fc80007810000 */
[----:B------:R-:W-:Y:S01]  /*36f0*/  FMNMX.FTZ R5, R67, R2, !PT ;  /* 0x0000000243057209 */ /* 0x000fe20007810000 */
[--C-:B------:R-:W-:Y:S01]  /*3700*/  FFMA.FTZ R2, R81, UR6, -R12.reuse ;  /* 0x0000000651027c23 */ /* 0x100fe2000801080c */
[----:B------:R-:W3:Y:S01]  /*3710*/  MUFU.EX2 R11, R11 ;  /* 0x0000000b000b7308 */ /* 0x000ee20000000800 */
[----:B------:R-:W-:Y:S01]  /*3720*/  FFMA.FTZ R12, R69, UR6, -R12 ;  /* 0x00000006450c7c23 */ /* 0x000fe2000801080c */
[----:B------:R-:W-:Y:S02]  /*3730*/  FMNMX.FTZ R0, R70, R5, !PT ;  /* 0x0000000546007209 */ /* 0x000fe40007810000 */
[----:B--2---:R-:W-:Y:S02]  /*3740*/  F2FP.F16.F32.PACK_AB R158, R25, R24 ;  /* 0x00000018199e723e */ /* 0x004fe400000000ff */
[----:B------:R-:W-:Y:S02]  /*3750*/  FMNMX.FTZ R0, R71, R0, !PT ;  /* 0x0000000047007209 */ /* 0x000fe40007810000 */
[----:B------:R2:W-:Y:S03]  /*3760*/  MUFU.EX2 R162, R2 ;  /* 0x0000000200a27308 */ /* 0x0005e60000000800 */
[----:B------:R-:W2:Y:S05]  /*3770*/  SHFL.BFLY PT, R5, R0, 0x2, 0x1f ;  /* 0x0c401f0000057f89 */ /* 0x000eaa00000e0000 */
[----:B------:R-:W-:Y:S01]  /*3780*/  MUFU.EX2 R37, R12 ;  /* 0x0000000c00257308 */ /* 0x000fe20000000800 */
[----:B---3--:R-:W-:-:S07]  /*3790*/  F2FP.F16.F32.PACK_AB R160, R11, R28 ;  /* 0x0000001c0ba0723e */ /* 0x008fce00000000ff */
[----:B------:R-:W-:Y:S08]  /*37a0*/  MUFU.EX2 R29, R29 ;  /* 0x0000001d001d7308 */ /* 0x000ff00000000800 */
[----:B------:R-:W-:Y:S01]  /*37b0*/  MUFU.EX2 R32, R32 ;  /* 0x0000002000207308 */ /* 0x000fe20000000800 */
[----:B--2---:R-:W-:-:S05]  /*37c0*/  FMNMX.FTZ R2, R0, R5, !PT ;  /* 0x0000000500027209 */ /* 0x004fca0007810000 */
[----:B------:R-:W2:Y:S02]  /*37d0*/  SHFL.BFLY PT, R5, R2, 0x1, 0x1f ;  /* 0x0c201f0002057f89 */ /* 0x000ea400000e0000 */
[----:B------:R-:W3:Y:S08]  /*37e0*/  MUFU.EX2 R33, R33 ;  /* 0x0000002100217308 */ /* 0x000ef00000000800 */
[----:B------:R-:W-:Y:S08]  /*37f0*/  MUFU.EX2 R52, R52 ;  /* 0x0000003400347308 */ /* 0x000ff00000000800 */
[----:B------:R-:W4:Y:S01]  /*3800*/  MUFU.EX2 R53, R53 ;  /* 0x0000003500357308 */ /* 0x000f220000000800 */
[----:B---3--:R-:W-:-:S02]  /*3810*/  F2FP.F16.F32.PACK_AB R164, R33, R32 ;  /* 0x0000002021a4723e */ /* 0x008fc400000000ff */
[----:B--2---:R-:W-:Y:S01]  /*3820*/  FMNMX.FTZ R5, R2, R5, !PT ;  /* 0x0000000502057209 */ /* 0x004fe20007810000 */
[----:B------:R-:W-:-:S04]  /*3830*/  FADD.FTZ R2, R14, R41 ;  /* 0x000000290e027221 */ /* 0x000fc80000010000 */
[----:B------:R-:W-:Y:S01]  /*3840*/  MUFU.EX2 R56, R56 ;  /* 0x0000003800387308 */ /* 0x000fe20000000800 */
[C---:B------:R-:W-:Y:S01]  /*3850*/  FSETP.NEU.FTZ.AND P1, PT, R5.reuse, -INF , PT ;  /* 0xff8000000500780b */ /* 0x040fe20003f3d000 */
[----:B------:R-:W-:Y:S01]  /*3860*/  FMUL.FTZ R0, R5, UR6 ;  /* 0x0000000605007c20 */ /* 0x000fe20008410000 */
[----:B------:R-:W-:-:S04]  /*3870*/  FADD.FTZ R41, R15, R2 ;  /* 0x000000020f297221 */ /* 0x000fc80000010000 */
[----:B------:R-:W-:Y:S01]  /*3880*/  FSEL R0, R0, RZ, P1 ;  /* 0x000000ff00007208 */ /* 0x000fe20000800000 */
[----:B------:R-:W-:Y:S01]  /*3890*/  FADD.FTZ R2, R20, R41 ;  /* 0x0000002914027221 */ /* 0x000fe20000010000 */
[----:B------:R-:W-:Y:S01]  /*38a0*/  MUFU.EX2 R57, R57 ;  /* 0x0000003900397308 */ /* 0x000fe20000000800 */
[----:B----4-:R-:W-:Y:S02]  /*38b0*/  F2FP.F16.F32.PACK_AB R166, R53, R52 ;  /* 0x0000003435a6723e */ /* 0x010fe400000000ff */
        /* <DEDUP_REMOVED lines=8> */
[----:B------:R-:W-:Y:S01]  /*3940*/  FFMA.FTZ R39, R39, UR6, -R0 ;  /* 0x0000000627277c23 */ /* 0x000fe20008010800 */
[----:B------:R-:W-:Y:S01]  /*3950*/  FADD.FTZ R45, R21, R2 ;  /* 0x00000002152d7221 */ /* 0x000fe20000010000 */
[--C-:B------:R-:W-:Y:S01]  /*3960*/  FFMA.FTZ R42, R42, UR6, -R0.reuse ;  /* 0x000000062a2a7c23 */ /* 0x100fe20008010800 */
[--C-:B------:R-:W-:Y:S01]  /*3970*/  FFMA.FTZ R43, R43, UR6, -R0.reuse ;  /* 0x000000062b2b7c23 */ /* 0x100fe20008010800 */
[--C-:B------:R-:W-:Y:S01]  /*3980*/  FFMA.FTZ R46, R46, UR6, -R0.reuse ;  /* 0x000000062e2e7c23 */ /* 0x100fe20008010800 */
[----:B------:R-:W-:Y:S01]  /*3990*/  FADD.FTZ R12, R24, R45 ;  /* 0x0000002d180c7221 */ /* 0x000fe20000010000 */
[----:B------:R-:W2:Y:S01]  /*39a0*/  MUFU.EX2 R27, R27 ;  /* 0x0000001b001b7308 */ /* 0x000ea20000000800 */
[--C-:B------:R-:W-:Y:S01]  /*39b0*/  FFMA.FTZ R47, R47, UR6, -R0.reuse ;  /* 0x000000062f2f7c23 */ /* 0x100fe20008010800 */
[----:B------:R-:W-:Y:S01]  /*39c0*/  FFMA.FTZ R50, R50, UR6, -R0 ;  /* 0x0000000632327c23 */ /* 0x000fe20008010800 */
[----:B------:R-:W-:Y:S01]  /*39d0*/  FADD.FTZ R45, R25, R12 ;  /* 0x0000000c192d7221 */ /* 0x000fe20000010000 */
[--C-:B------:R-:W-:Y:S01]  /*39e0*/  FFMA.FTZ R51, R51, UR6, -R0.reuse ;  /* 0x0000000633337c23 */ /* 0x100fe20008010800 */
[--C-:B------:R-:W-:Y:S01]  /*39f0*/  FFMA.FTZ R54, R54, UR6, -R0.reuse ;  /* 0x0000000636367c23 */ /* 0x100fe20008010800 */
[--C-:B------:R-:W-:Y:S01]  /*3a00*/  FFMA.FTZ R55, R55, UR6, -R0.reuse ;  /* 0x0000000637377c23 */ /* 0x100fe20008010800 */
[----:B------:R-:W-:Y:S01]  /*3a10*/  FADD.FTZ R12, R28, R45 ;  /* 0x0000002d1c0c7221 */ /* 0x000fe20000010000 */
[----:B------:R-:W3:Y:S01]  /*3a20*/  MUFU.EX2 R30, R30 ;  /* 0x0000001e001e7308 */ /* 0x000ee20000000800 */
[--C-:B------:R-:W-:Y:S01]  /*3a30*/  FFMA.FTZ R58, R58, UR6, -R0.reuse ;  /* 0x000000063a3a7c23 */ /* 0x100fe20008010800 */
[----:B------:R-:W-:Y:S01]  /*3a40*/  FFMA.FTZ R59, R59, UR6, -R0 ;  /* 0x000000063b3b7c23 */ /* 0x000fe20008010800 */
[----:B------:R-:W-:Y:S01]  /*3a50*/  FADD.FTZ R45, R11, R12 ;  /* 0x0000000c0b2d7221 */ /* 0x000fe20000010000 */
[--C-:B------:R-:W-:Y:S01]  /*3a60*/  FFMA.FTZ R62, R62, UR6, -R0.reuse ;  /* 0x000000063e3e7c23 */ /* 0x100fe20008010800 */
[--C-:B------:R-:W-:Y:S01]  /*3a70*/  FFMA.FTZ R63, R63, UR6, -R0.reuse ;  /* 0x000000063f3f7c23 */ /* 0x100fe20008010800 */
[--C-:B------:R-:W-:Y:S01]  /*3a80*/  FFMA.FTZ R66, R66, UR6, -R0.reuse ;  /* 0x0000000642427c23 */ /* 0x100fe20008010800 */
[----:B------:R-:W-:Y:S01]  /*3a90*/  FADD.FTZ R12, R162, R45 ;  /* 0x0000002da20c7221 */ /* 0x000fe20000010000 */
[----:B------:R-:W4:Y:S01]  /*3aa0*/  MUFU.EX2 R31, R31 ;  /* 0x0000001f001f7308 */ /* 0x000f220000000800 */
[----:B--2---:R-:W-:Y:S01]  /*3ab0*/  FADD.FTZ R41, R26, R27 ;  /* 0x0000001b1a297221 */ /* 0x004fe20000010000 */
[----:B------:R-:W-:Y:S01]  /*3ac0*/  FFMA.FTZ R67, R67, UR6, -R0 ;  /* 0x0000000643437c23 */ /* 0x000fe20008010800 */
[----:B------:R-:W-:Y:S01]  /*3ad0*/  FADD.FTZ R45, R29, R12 ;  /* 0x0000000c1d2d7221 */ /* 0x000fe20000010000 */
[--C-:B------:R-:W-:Y:S01]  /*3ae0*/  FFMA.FTZ R70, R70, UR6, -R0.reuse ;  /* 0x0000000646467c23 */ /* 0x100fe20008010800 */
[----:B------:R-:W-:Y:S01]  /*3af0*/  FFMA.FTZ R0, R71, UR6, -R0 ;  /* 0x0000000647007c23 */ /* 0x000fe20008010800 */
[----:B------:R-:W-:Y:S01]  /*3b00*/  F2FP.F16.F32.PACK_AB R162, R29, R162 ;  /* 0x000000a21da2723e */ /* 0x000fe200000000ff */
[----:B------:R-:W-:Y:S01]  /*3b10*/  FADD.FTZ R12, R32, R45 ;  /* 0x0000002d200c7221 */ /* 0x000fe20000010000 */
[----:B------:R-:W2:Y:S01]  /*3b20*/  MUFU.EX2 R34, R34 ;  /* 0x0000002200227308 */ /* 0x000ea20000000800 */
[----:B---3--:R-:W-:Y:S01]  /*3b30*/  FADD.FTZ R2, R30, R41 ;  /* 0x000000291e027221 */ /* 0x008fe20000010000 */
[----:B------:R-:W-:Y:S01]  /*3b40*/  F2FP.F16.F32.PACK_AB R168, R57, R56 ;  /* 0x0000003839a8723e */ /* 0x000fe200000000ff */
[----:B------:R-:W-:Y:S01]  /*3b50*/  FADD.FTZ R45, R33, R12 ;  /* 0x0000000c212d7221 */ /* 0x000fe20000010000 */
[----:B------:R-:W-:-:S03]  /*3b60*/  F2FP.F16.F32.PACK_AB R153, R27, R26 ;  /* 0x0000001a1b99723e */ /* 0x000fc600000000ff */
[----:B------:R-:W-:Y:S01]  /*3b70*/  FADD.FTZ R12, R52, R45 ;  /* 0x0000002d340c7221 */ /* 0x000fe20000010000 */
[----:B------:R-:W3:Y:S01]  /*3b80*/  MUFU.EX2 R35, R35 ;  /* 0x0000002300237308 */ /* 0x000ee20000000800 */
[C---:B----4-:R-:W-:Y:S01]  /*3b90*/  FADD.FTZ R41, R31.reuse, R2 ;  /* 0x000000021f297221 */ /* 0x050fe20000010000 */
[----:B------:R-:W-:Y:S01]  /*3ba0*/  F2FP.F16.F32.PACK_AB R155, R31, R30 ;  /* 0x0000001e1f9b723e */ /* 0x000fe200000000ff */
[----:B------:R-:W-:-:S04]  /*3bb0*/  FADD.FTZ R45, R53, R12 ;  /* 0x0000000c352d7221 */ /* 0x000fc80000010000 */
[----:B------:R-:W-:Y:S01]  /*3bc0*/  FADD.FTZ R10, R56, R45 ;  /* 0x0000002d380a7221 */ /* 0x000fe20000010000 */
[----:B------:R-:W4:Y:S01]  /*3bd0*/  MUFU.EX2 R38, R38 ;  /* 0x0000002600267308 */ /* 0x000f220000000800 */
[----:B--2---:R-:W-:Y:S02]  /*3be0*/  FADD.FTZ R2, R34, R41 ;  /* 0x0000002922027221 */ /* 0x004fe40000010000 */
[----:B------:R-:W-:-:S05]  /*3bf0*/  FADD.FTZ R15, R57, R10 ;  /* 0x0000000a390f7221 */ /* 0x000fca0000010000 */
[----:B------:R-:W2:Y:S01]  /*3c00*/  MUFU.EX2 R39, R39 ;  /* 0x0000002700277308 */ /* 0x000ea20000000800 */
[C---:B---3--:R-:W-:Y:S01]  /*3c10*/  FADD.FTZ R41, R35.reuse, R2 ;  /* 0x0000000223297221 */ /* 0x048fe20000010000 */
[----:B------:R-:W-:-:S06]  /*3c20*/  F2FP.F16.F32.PACK_AB R157, R35, R34 ;  /* 0x00000022239d723e */ /* 0x000fcc00000000ff */
[----:B------:R-:W3:Y:S01]  /*3c30*/  MUFU.EX2 R42, R42 ;  /* 0x0000002a002a7308 */ /* 0x000ee20000000800 */
[----:B----4-:R-:W-:-:S07]  /*3c40*/  FADD.FTZ R2, R38, R41 ;  /* 0x0000002926027221 */ /* 0x010fce0000010000 */
[----:B------:R-:W4:Y:S01]  /*3c50*/  MUFU.EX2 R43, R43 ;  /* 0x0000002b002b7308 */ /* 0x000f220000000800 */
[C---:B--2---:R-:W-:Y:S01]  /*3c60*/  FADD.FTZ R41, R39.reuse, R2 ;  /* 0x0000000227297221 */ /* 0x044fe20000010000 */
[----:B------:R-:W-:-:S06]  /*3c70*/  F2FP.F16.F32.PACK_AB R159, R39, R38 ;  /* 0x00000026279f723e */ /* 0x000fcc00000000ff */
[----:B------:R-:W2:Y:S01]  /*3c80*/  MUFU.EX2 R46, R46 ;  /* 0x0000002e002e7308 */ /* 0x000ea20000000800 */
[----:B---3--:R-:W-:-:S07]  /*3c90*/  FADD.FTZ R2, R42, R41 ;  /* 0x000000292a027221 */ /* 0x008fce0000010000 */
[----:B------:R-:W3:Y:S01]  /*3ca0*/  MUFU.EX2 R47, R47 ;  /* 0x0000002f002f7308 */ /* 0x000ee20000000800 */
[C---:B----4-:R-:W-:Y:S01]  /*3cb0*/  FADD.FTZ R41, R43.reuse, R2 ;  /* 0x000000022b297221 */ /* 0x050fe20000010000 */
[----:B------:R-:W-:-:S06]  /*3cc0*/  F2FP.F16.F32.PACK_AB R161, R43, R42 ;  /* 0x0000002a2ba1723e */ /* 0x000fcc00000000ff */
[----:B------:R-:W4:Y:S01]  /*3cd0*/  MUFU.EX2 R50, R50 ;  /* 0x0000003200327308 */ /* 0x000f220000000800 */
[----:B--2---:R-:W-:-:S07]  /*3ce0*/  FADD.FTZ R2, R46, R41 ;  /* 0x000000292e027221 */ /* 0x004fce0000010000 */
        /* <DEDUP_REMOVED lines=11> */
[----:B----4-:R-:W-:-:S07]  /*3da0*/  FADD.FTZ R10, R60, R15 ;  /* 0x0000000f3c0a7221 */ /* 0x010fce0000010000 */
[----:B------:R-:W4:Y:S01]  /*3db0*/  MUFU.EX2 R58, R58 ;  /* 0x0000003a003a7308 */ /* 0x000f220000000800 */
[C---:B--2---:R-:W-:Y:S01]  /*3dc0*/  FADD.FTZ R11, R55.reuse, R2 ;  /* 0x00000002370b7221 */ /* 0x044fe20000010000 */
[----:B------:R-:W-:-:S06]  /*3dd0*/  F2FP.F16.F32.PACK_AB R167, R55, R54 ;  /* 0x0000003637a7723e */ /* 0x000fcc00000000ff */
[----:B------:R-:W2:Y:S01]  /*3de0*/  MUFU.EX2 R64, R64 ;  /* 0x0000004000407308 */ /* 0x000ea20000000800 */
[C---:B---3--:R-:W-:Y:S01]  /*3df0*/  FADD.FTZ R13, R61.reuse, R10 ;  /* 0x0000000a3d0d7221 */ /* 0x048fe20000010000 */
[----:B------:R-:W-:-:S06]  /*3e00*/  F2FP.F16.F32.PACK_AB R170, R61, R60 ;  /* 0x0000003c3daa723e */ /* 0x000fcc00000000ff */
[----:B------:R-:W3:Y:S01]  /*3e10*/  MUFU.EX2 R59, R59 ;  /* 0x0000003b003b7308 */ /* 0x000ee20000000800 */
[----:B----4-:R-:W-:-:S07]  /*3e20*/  FADD.FTZ R2, R58, R11 ;  /* 0x0000000b3a027221 */ /* 0x010fce0000010000 */
[----:B------:R-:W4:Y:S01]  /*3e30*/  MUFU.EX2 R65, R65 ;  /* 0x0000004100417308 */ /* 0x000f220000000800 */
[----:B--2---:R-:W-:-:S07]  /*3e40*/  FADD.FTZ R10, R64, R13 ;  /* 0x0000000d400a7221 */ /* 0x004fce0000010000 */
[----:B------:R-:W2:Y:S01]  /*3e50*/  MUFU.EX2 R62, R62 ;  /* 0x0000003e003e7308 */ /* 0x000ea20000000800 */
[C---:B---3--:R-:W-:Y:S01]  /*3e60*/  FADD.FTZ R11, R59.reuse, R2 ;  /* 0x000000023b0b7221 */ /* 0x048fe20000010000 */
[----:B------:R-:W-:-:S06]  /*3e70*/  F2FP.F16.F32.PACK_AB R169, R59, R58 ;  /* 0x0000003a3ba9723e */ /* 0x000fcc00000000ff */
[----:B------:R-:W3:Y:S01]  /*3e80*/  MUFU.EX2 R68, R68 ;  /* 0x0000004400447308 */ /* 0x000ee20000000800 */
[C---:B----4-:R-:W-:Y:S01]  /*3e90*/  FADD.FTZ R13, R65.reuse, R10 ;  /* 0x0000000a410d7221 */ /* 0x050fe20000010000 */
[----:B------:R-:W-:-:S06]  /*3ea0*/  F2FP.F16.F32.PACK_AB R172, R65, R64 ;  /* 0x0000004041ac723e */ /* 0x000fcc00000000ff */
[----:B------:R-:W4:Y:S01]  /*3eb0*/  MUFU.EX2 R63, R63 ;  /* 0x0000003f003f7308 */ /* 0x000f220000000800 */
[----:B--2---:R-:W-:-:S07]  /*3ec0*/  FADD.FTZ R2, R62, R11 ;  /* 0x0000000b3e027221 */ /* 0x004fce0000010000 */
[----:B------:R-:W2:Y:S01]  /*3ed0*/  MUFU.EX2 R66, R66 ;  /* 0x0000004200427308 */ /* 0x000ea20000000800 */
[----:B---3--:R-:W-:Y:S01]  /*3ee0*/  FADD.FTZ R10, R68, R13 ;  /* 0x0000000d440a7221 */ /* 0x008fe20000010000 */
[----:B------:R-:W-:-:S06]  /*3ef0*/  F2FP.F16.F32.PACK_AB R174, R37, R68 ;  /* 0x0000004425ae723e */ /* 0x000fcc00000000ff */
[----:B------:R-:W3:Y:S01]  /*3f00*/  MUFU.EX2 R67, R67 ;  /* 0x0000004300437308 */ /* 0x000ee20000000800 */
[----:B----4-:R-:W-:Y:S01]  /*3f10*/  FADD.FTZ R11, R63, R2 ;  /* 0x000000023f0b7221 */ /* 0x010fe20000010000 */
[----:B------:R-:W-:Y:S01]  /*3f20*/  FADD.FTZ R2, R37, R10 ;  /* 0x0000000a25027221 */ /* 0x000fe20000010000 */
[----:B------:R-:W-:-:S05]  /*3f30*/  F2FP.F16.F32.PACK_AB R171, R63, R62 ;  /* 0x0000003e3fab723e */ /* 0x000fca00000000ff */
[----:B------:R-:W4:Y:S01]  /*3f40*/  MUFU.EX2 R70, R70 ;  /* 0x0000004600467308 */ /* 0x000f220000000800 */
[----:B--2---:R-:W-:-:S07]  /*3f50*/  FADD.FTZ R10, R66, R11 ;  /* 0x0000000b420a7221 */ /* 0x004fce0000010000 */
[----:B------:R4:W2:Y:S01]  /*3f60*/  MUFU.EX2 R175, R0 ;  /* 0x0000000000af7308 */ /* 0x0008a20000000800 */
[C---:B---3--:R-:W-:Y:S01]  /*3f70*/  FADD.FTZ R11, R67.reuse, R10 ;  /* 0x0000000a430b7221 */ /* 0x048fe20000010000 */
[----:B------:R-:W-:-:S03]  /*3f80*/  F2FP.F16.F32.PACK_AB R173, R67, R66 ;  /* 0x0000004243ad723e */ /* 0x000fc600000000ff */
[----:B----4-:R-:W-:-:S04]  /*3f90*/  FADD.FTZ R0, R70, R11 ;  /* 0x0000000b46007221 */ /* 0x010fc80000010000 */
[C---:B--2---:R-:W-:Y:S01]  /*3fa0*/  FADD.FTZ R0, R175.reuse, R0 ;  /* 0x00000000af007221 */ /* 0x044fe20000010000 */
[----:B------:R-:W-:Y:S01]  /*3fb0*/  F2FP.F16.F32.PACK_AB R175, R175, R70 ;  /* 0x00000046afaf723e */ /* 0x000fe200000000ff */
[----:B------:R-:W-:Y:S06]  /*3fc0*/  @!P0 BRA `(.L_x_1896) ;  /* 0x0000000000048947 */ /* 0x000fec0003800000 */
[----:B------:R-:W-:Y:S01]  /*3fd0*/  BPT.TRAP 0x1 ;  /* 0x000000040000795c */ /* 0x000fe20000300000 */
.L_x_1896:
[----:B------:R2:W3:Y:S01]  /*3fe0*/  SYNCS.PHASECHK.TRANS64.TRYWAIT P1, [UR24+0x22850], R9 ;  /* 0x02285009ff0075a7 */ /* 0x0004e20008020158 */
[----:B------:R-:W-:Y:S05]  /*3ff0*/  @!P0 BRA `(.L_x_1897) ;  /* 0x0000000000048947 */ /* 0x000fea0003800000 */
[----:B------:R-:W-:Y:S01]  /*4000*/  BPT.TRAP 0x1 ;  /* 0x000000040000795c */ /* 0x000fe20000300000 */
.L_x_1897:
[----:B---3--:R-:W-:Y:S05]  /*4010*/  @P1 BRA `(.L_x_1898) ;  /* 0x0000000000081947 */ /* 0x008fea0003800000 */
[----:B------:R-:W3:Y:S02]  /*4020*/  SYNCS.PHASECHK.TRANS64.TRYWAIT P1, [UR24+0x22850], R9 ;  /* 0x02285009ff0075a7 */ /* 0x000ee40008020158 */
[----:B---3--:R-:W-:Y:S05]  /*4030*/  @!P1 BRA `(.L_x_1899) ;  /* 0x000000f800fc9947 */ /* 0x008fea0003800000 */
.L_x_1898:
[----:B------:R-:W-:Y:S01]  /*4040*/  R2UR UR5, R7 ;  /* 0x00000000070572ca */ /* 0x000fe200000e0000 */
[----:B------:R4:W-:Y:S06]  /*4050*/  BAR.SYNC.DEFER_BLOCKING R8, 0x100 ;  /* 0x000400080000751d */ /* 0x0009ec0000010000 */
[----:B------:R-:W-:-:S06]  /*4060*/  UMOV UR11, 0x40000040 ;  /* 0x40000040000b7882 */ /* 0x000fcc0000000000 */
[----:B------:R-:W-:-:S04]  /*4070*/  UIADD3 UR5, UR5, 0x400, URZ ;  /* 0x0000040005057890 */ /* 0x000fc8000fffe03f */
[----:B------:R-:W-:-:S04]  /*4080*/  USHF.R.U32.HI UR5, URZ, 0x4, UR5 ;  /* 0x000000043f057899 */ /* 0x000fc80008011605 */
[----:B------:R-:W-:-:S04]  /*4090*/  ULOP3.LUT UR5, UR5, 0x3fff, URZ, 0xc0, !UPT ;  /* 0x00003fff05057892 */ /* 0x000fc8000f8ec03f */
[----:B------:R-:W-:Y:S01]  /*40a0*/  ULOP3.LUT UR5, UR5, 0x3000000, URZ, 0xfc, !UPT ;  /* 0x0300000005057892 */ /* 0x000fe2000f8efc3f */
[----:B------:R-:W-:-:S03]  /*40b0*/  WARPGROUP.ARRIVE ;  /* 0x00000000000079c5 */ /* 0x000fc60000000000 */
[----:B------:R-:W-:-:S07]  /*40c0*/  UIMAD UR14, UR38, 0xc00, UR5 ;  /* 0x00000c00260e78a4 */ /* 0x000fce000f8e0205 */
        /* <DEDUP_REMOVED lines=35> */
.L_x_1900:
[----:B------:R-:W-:Y:S01]  /*4300*/  ISETP.NE.AND P2, PT, R205, 0x1, PT ;  /* 0x00000001cd00780c */ /* 0x000fe20003f45270 */
[----:B------:R-:W4:Y:S01]  /*4310*/  S2UR UR10, SR_CgaCtaId ;  /* 0x00000000000a79c3 */ /* 0x000f220000008800 */
[----:B------:R-:W-:Y:S01]  /*4320*/  UIADD3 UR24, UR24, 0x22860, URZ ;  /* 0x0002286018187890 */ /* 0x000fe2000fffe03f */
[----:B------:R-:W-:-:S10]  /*4330*/  LOP3.LUT P1, RZ, R16, 0x80000, RZ, 0xc0, !PT ;  /* 0x0008000010ff7812 */ /* 0x000fd4000782c0ff */
[----:B------:R-:W5:Y:S08]  /*4340*/  @P2 LDC R7, c[0x0][0x44c] ;  /* 0x00011300ff072b82 */ /* 0x000f700000000800 */
[----:B0-23--:R-:W0:Y:S01]  /*4350*/  @P2 LDC R9, c[0x0][0x450] ;  /* 0x00011400ff092b82 */ /* 0x00de220000000800 */
[----:B----4-:R-:W-:-:S09]  /*4360*/  UPRMT UR24, UR10, 0x654, UR24 ;  /* 0x000006540a187896 */ /* 0x010fd20008000018 */
[----:B------:R-:W-:Y:S01]  /*4370*/  SYNCS.ARRIVE.TRANS64.RED.A1T0 RZ, [UR24], RZ ;  /* 0x000000ffffff79a7 */ /* 0x000fe20008100418 */
[----:B-----5:R-:W-:-:S04]  /*4380*/  @P2 IMAD.HI.U32 R8, R7, UR41, RZ ;  /* 0x0000002907082c27 */ /* 0x020fc8000f8e00ff */
[----:B------:R-:W-:Y:S01]  /*4390*/  IMAD.U32 R7, RZ, RZ, UR41 ;  /* 0x00000029ff077e24 */ /* 0x000fe2000f8e00ff */
[----:B0-----:R-:W-:-:S04]  /*43a0*/  @P2 SHF.R.U32.HI R7, RZ, R9, R8 ;  /* 0x00000009ff072219 */ /* 0x001fc80000011608 */
[----:B------:R-:W-:-:S05]  /*43b0*/  IADD3 R8, R7, -R6, R17 ;  /* 0x8000000607087210 */ /* 0x000fca0007ffe011 */
[----:B------:R-:W-:-:S05]  /*43c0*/  VIADD R7, R8, UR15 ;  /* 0x0000000f08077c36 */ /* 0x000fca0008000000 */
[----:B------:R-:W-:Y:S01]  /*43d0*/  R2UR UR14, R7 ;  /* 0x00000000070e72ca */ /* 0x000fe200000e0000 */
[----:B------:R-:W-:Y:S01]  /*43e0*/  VIADD R7, R176, 0xfffffffe ;  /* 0xfffffffeb0077836 */ /* 0x000fe20000000000 */
[----:B------:R-:W-:-:S13]  /*43f0*/  @!P1 BRA `(.L_x_1901) ;  /* 0x0000000000549947 */ /* 0x000fda0003800000 */
[C---:B------:R-:W-:Y:S01]  /*4400*/  ISETP.GT.AND P1, PT, R8.reuse, RZ, PT ;  /* 0x000000ff0800720c */ /* 0x040fe20003f24270 */
[----:B------:R-:W-:-:S05]  /*4410*/  VIADD R9, R8, 0xffffffff ;  /* 0xffffffff08097836 */ /* 0x000fca0000000000 */
[----:B------:R-:W-:-:S07]  /*4420*/  R2UR UR15, R9 ;  /* 0x00000000090f72ca */ /* 0x000fce00000e0000 */
[----:B------:R-:W-:Y:S08]  /*4430*/  @P1 BRA `(.L_x_1902) ;  /* 0x0000000000241947 */ /* 0x000ff00003800000 */
[----:B------:R-:W-:Y:S01]  /*4440*/  R2UR UR15, R8 ;  /* 0x00000000080f72ca */ /* 0x000fe200000e0000 */
[----:B------:R-:W-:Y:S02]  /*4450*/  ULDC UR18, c[0x0][0x9e4] ;  /* 0x0002790000127ab9 */ /* 0x000fe40000000800 */
[----:B------:R-:W-:-:S10]  /*4460*/  UISETP.NE.AND UP0, UPT, UR18, 0x1, UPT ;  /* 0x000000011200788c */ /* 0x000fd4000bf05270 */
[----:B------:R-:W-:Y:S01]  /*4470*/  UIADD3 UR15, -UR15, URZ, URZ ;  /* 0x0000003f0f0f7290 */ /* 0x000fe2000fffe13f */
[----:B------:R-:W-:-:S03]  /*4480*/  @UP0 ULDC.64 UR22, c[0x0][0x9e8] ;  /* 0x00027a0000160ab9 */ /* 0x000fc60000000a00 */
[----:B------:R-:W-:-:S04]  /*4490*/  UIMAD.WIDE.U32 UR10, UR15, UR22, URZ ;  /* 0x000000160f0a72a5 */ /* 0x000fc8000f8e003f */
[----:B------:R-:W-:-:S04]  /*44a0*/  @UP0 USHF.R.U32.HI UR15, URZ, UR23, UR11 ;  /* 0x000000173f0f0299 */ /* 0x000fc8000801160b */
[----:B------:R-:W-:Y:S01]  /*44b0*/  ULOP3.LUT UR15, URZ, UR15, URZ, 0x33, !UPT ;  /* 0x0000000f3f0f7292 */ /* 0x000fe2000f8e333f */
[----:B------:R-:W-:Y:S11]  /*44c0*/  BRA `(.L_x_1903) ;  /* 0x0000000000147947 */ /* 0x000ff60003800000 */
.L_x_1902:
[----:B------:R-:W-:Y:S02]  /*44d0*/  ULDC UR18, c[0x0][0x9e4] ;  /* 0x0002790000127ab9 */ /* 0x000fe40000000800 */
[----:B------:R-:W-:-:S11]  /*44e0*/  UISETP.NE.AND UP0, UPT, UR18, 0x1, UPT ;  /* 0x000000011200788c */ /* 0x000fd6000bf05270 */
[----:B------:R-:W-:Y:S02]  /*44f0*/  @UP0 ULDC.64 UR22, c[0x0][0x9e8] ;  /* 0x00027a0000160ab9 */ /* 0x000fe40000000a00 */
[----:B------:R-:W-:-:S04]  /*4500*/  UIMAD.WIDE.U32 UR10, UR15, UR22, URZ ;  /* 0x000000160f0a72a5 */ /* 0x000fc8000f8e003f */
[----:B------:R-:W-:-:S12]  /*4510*/  @UP0 USHF.R.U32.HI UR15, URZ, UR23, UR11 ;  /* 0x000000173f0f0299 */ /* 0x000fd8000801160b */
.L_x_1903:
[----:B------:R-:W-:-:S04]  /*4520*/  UIMAD UR15, UR15, UR18, UR18 ;  /* 0x000000120f0f72a4 */ /* 0x000fc8000f8e0212 */
[----:B------:R-:W-:-:S04]  /*4530*/  UISETP.LT.AND UP0, UPT, UR14, UR15, UPT ;  /* 0x0000000f0e00728c */ /* 0x000fc8000bf01270 */
[----:B------:R-:W-:-:S12]  /*4540*/  USEL UR14, UR14, UR15, UP0 ;  /* 0x0000000f0e0e7287 */ /* 0x000fd80008000000 */
.L_x_1901:
[----:B------:R-:W-:-:S04]  /*4550*/  UIMAD.WIDE UR10, UR14, 0x2aaaaaab, URZ ;  /* 0x2aaaaaab0e0a78a5 */ /* 0x000fc8000f8e023f */
[----:B------:R-:W-:-:S04]  /*4560*/  USHF.R.U32.HI UR10, URZ, 0x1f, UR11 ;  /* 0x0000001f3f0a7899 */ /* 0x000fc8000801160b */
[----:B------:R-:W-:-:S04]  /*4570*/  ULEA.HI.SX32 UR10, UR11, UR10, 0x1c ;  /* 0x0000000a0b0a7291 */ /* 0x000fc8000f8fe23f */
[----:B------:R-:W-:-:S04]  /*4580*/  UISETP.LT.AND UP0, UPT, UR44, UR10, UPT ;  /* 0x0000000a2c00728c */ /* 0x000fc8000bf01270 */
[----:B------:R-:W-:-:S06]  /*4590*/  USEL UR24, UR44, UR10, !UP0 ;  /* 0x0000000a2c187287 */ /* 0x000fcc000c000000 */
[----:B------:R-:W-:-:S13]  /*45a0*/  ISETP.GE.AND P1, PT, R7, UR24, PT ;  /* 0x0000001807007c0c */ /* 0x000fda000bf26270 */
[----:B------:R-:W-:Y:S05]  /*45b0*/  @!P1 BRA `(.L_x_1904) ;  /* 0x0000003000049947 */ /* 0x000fea0003800000 */
[----:B------:R-:W-:Y:S01]  /*45c0*/  IMAD.MOV.U32 R10, RZ, RZ, R5 ;  /* 0x000000ffff0a7224 */ /* 0x000fe200078e0005 */
[----:B------:R-:W-:Y:S01]  /*45d0*/  ULDC UR28, c[0x0][0x9e4] ;  /* 0x00027900001c7ab9 */ /* 0x000fe20000000800 */
[----:B------:R-:W-:Y:S01]  /*45e0*/  IMAD.MOV.U32 R9, RZ, RZ, R4 ;  /* 0x000000ffff097224 */ /* 0x000fe200078e0004 */
[----:B------:R-:W-:Y:S01]  /*45f0*/  ULDC UR7, c[0x0][0x9dc] ;  /* 0x0002770000077ab9 */ /* 0x000fe20000000800 */
[----:B------:R-:W-:Y:S01]  /*4600*/  ULDC UR6, c[0x0][0x988] ;  /* 0x0002620000067ab9 */ /* 0x000fe20000000800 */
[----:B------:R-:W-:-:S05]  /*4610*/  ULDC UR27, c[0x0][0x9e0] ;  /* 0x00027800001b7ab9 */ /* 0x000fca0000000800 */
.L_x_1923:
[----:B------:R-:W-:-:S04]  /*4620*/  UIADD3 UR38, UR38, 0x1, URZ ;  /* 0x0000000126267890 */ /* 0x000fc8000fffe03f */
[----:B------:R-:W-:-:S04]  /*4630*/  UISETP.NE.AND UP0, UPT, UR38, 0x2, UPT ;  /* 0x000000022600788c */ /* 0x000fc8000bf05270 */
[----:B------:R-:W-:Y:S02]  /*4640*/  USEL UR10, URZ, 0x1, UP0 ;  /* 0x000000013f0a7887 */ /* 0x000fe40008000000 */
[----:B------:R-:W-:Y:S02]  /*4650*/  USEL UR38, UR38, URZ, UP0 ;  /* 0x0000003f26267287 */ /* 0x000fe40008000000 */
[----:B------:R-:W-:Y:S01]  /*4660*/  ULOP3.LUT UR37, UR37, UR10, URZ, 0x3c, !UPT ;  /* 0x0000000a25257292 */ /* 0x000fe2000f8e3c3f */
[----:B0-2---:R-:W-:Y:S11]  /*4670*/  @!P0 BRA `(.L_x_1905) ;  /* 0x0000000000048947 */ /* 0x005ff60003800000 */
[----:B------:R-:W-:Y:S01]  /*4680*/  BPT.TRAP 0x1 ;  /* 0x000000040000795c */ /* 0x000fe20000300000 */
.L_x_1905:
[----:B------:R-:W0:Y:S01]  /*4690*/  S2UR UR26, SR_CgaCtaId ;  /* 0x00000000001a79c3 */ /* 0x000e220000008800 */
[----:B------:R-:W-:Y:S01]  /*46a0*/  UMOV UR10, 0x400 ;  /* 0x00000400000a7882 */ /* 0x000fe20000000000 */
[----:B------:R-:W-:-:S05]  /*46b0*/  IMAD.U32 R8, RZ, RZ, UR37 ;  /* 0x00000025ff087e24 */ /* 0x000fca000f8e00ff */
[----:B------:R-:W-:Y:S01]  /*46c0*/  SHF.L.U32 R8, R8, 0x1f, RZ ;  /* 0x0000001f08087819 */ /* 0x000fe200000006ff */
[----:B0-----:R-:W-:-:S04]  /*46d0*/  ULEA UR10, UR26, UR10, 0x18 ;  /* 0x0000000a1a0a7291 */ /* 0x001fc8000f8ec03f */
[----:B------:R-:W-:-:S09]  /*46e0*/  ULEA UR25, UR38, UR10, 0x3 ;  /* 0x0000000a26197291 */ /* 0x000fd2000f8e183f */
[----:B------:R0:W2:Y:S01]  /*46f0*/  SYNCS.PHASECHK.TRANS64.TRYWAIT P1, [UR25+0x22830], R8 ;  /* 0x02283008ff0075a7 */ /* 0x0000a20008020159 */
[----:B------:R-:W-:Y:S05]  /*4700*/  @!P0 BRA `(.L_x_1906) ;  /* 0x0000000000048947 */ /* 0x000fea0003800000 */
[----:B------:R-:W-:Y:S01]  /*4710*/  BPT.TRAP 0x1 ;  /* 0x000000040000795c */ /* 0x000fe20000300000 */
.L_x_1906:
[----:B--2---:R-:W-:Y:S05]  /*4720*/  @P1 BRA `(.L_x_1907) ;  /* 0x0000000000081947 */ /* 0x004fea0003800000 */
[----:B------:R-:W2:Y:S02]  /*4730*/  SYNCS.PHASECHK.TRANS64.TRYWAIT P1, [UR25+0x22830], R8 ;  /* 0x02283008ff0075a7 */ /* 0x000ea40008020159 */
[----:B--2---:R-:W-:Y:S05]  /*4740*/  @!P1 BRA `(.L_x_1908) ;  /* 0x000000f400509947 */ /* 0x004fea0003800000 */
.L_x_1907:
        /* <DEDUP_REMOVED lines=12> */
[----:B-1----:R-:W-:Y:S01]  /*4810*/  IADD3 R3, -R215, 0xb, RZ ;  /* 0x0000000bd7037810 */ /* 0x002fe20007ffe1ff */
        /* <DEDUP_REMOVED lines=13> */
.L_x_1909:
[----:B------:R-:W-:Y:S01]  /*48f0*/  ISETP.NE.AND P2, PT, R205, 0x1, PT ;  /* 0x00000001cd00780c */ /* 0x000fe20003f45270 */
[----:B------:R-:W-:Y:S01]  /*4900*/  VIADD R20, R22, UR41 ;  /* 0x0000002916147c36 */ /* 0x000fe20008000000 */
[----:B------:R-:W2:Y:S01]  /*4910*/  LDC R6, c[0x0][0x288] ;  /* 0x0000a200ff067b82 */ /* 0x000ea20000000800 */
[----:B------:R-:W-:Y:S01]  /*4920*/  UIADD3 UR10, UR25, 0x22840, URZ ;  /* 0x00022840190a7890 */ /* 0x000fe2000fffe03f */
[----:B------:R-:W-:Y:S01]  /*4930*/  IMAD R11, R7, -0x60, RZ ;  /* 0xffffffa0070b7824 */ /* 0x000fe200078e02ff */
[----:B------:R-:W-:Y:S02]  /*4940*/  LOP3.LUT P1, RZ, R16, 0x80000, RZ, 0xc0, !PT ;  /* 0x0008000010ff7812 */ /* 0x000fe4000782c0ff */
[----:B------:R-:W-:-:S06]  /*4950*/  UPRMT UR10, UR26, 0x654, UR10 ;  /* 0x000006541a0a7896 */ /* 0x000fcc000800000a */
[----:B------:R-:W3:Y:S08]  /*4960*/  @P2 LDC R5, c[0x0][0x44c] ;  /* 0x00011300ff052b82 */ /* 0x000ef00000000800 */
[----:B------:R-:W4:Y:S01]  /*4970*/  @P2 LDC R4, c[0x0][0x450] ;  /* 0x00011400ff042b82 */ /* 0x000f220000000800 */
[----:B------:R-:W-:Y:S01]  /*4980*/  SYNCS.ARRIVE.TRANS64.RED.A1T0 RZ, [UR10], RZ ;  /* 0x000000ffffff79a7 */ /* 0x000fe2000810040a */
[----:B------:R-:W-:Y:S01]  /*4990*/  ULOP3.LUT UR10, URZ, UR7, URZ, 0x33, !UPT ;  /* 0x000000073f0a7292 */ /* 0x000fe2000f8e333f */
[----:B---3--:R-:W-:-:S05]  /*49a0*/  @P2 IMAD.HI.U32 R5, R20, R5, RZ ;  /* 0x0000000514052227 */ /* 0x008fca00078e00ff */
[----:B----4-:R-:W-:Y:S01]  /*49b0*/  @P2 SHF.R.U32.HI R20, RZ, R4, R5 ;  /* 0x00000004ff142219 */ /* 0x010fe20000011605 */
[----:B------:R-:W-:-:S04]  /*49c0*/  VIADD R5, R11, 0x1 ;  /* 0x000000010b057836 */ /* 0x000fc80000000000 */
[----:B------:R-:W3:Y:S01]  /*49d0*/  SHFL.IDX PT, R21, R20, RZ, 0x1c1f ;  /* 0x001c1fff14157589 */ /* 0x000ee200000e0000 */
[----:B------:R-:W-:-:S05]  /*49e0*/  IMAD R5, R18, -0x2, R5 ;  /* 0xfffffffe12057824 */ /* 0x000fca00078e0205 */
[----:B--2---:R-:W-:-:S05]  /*49f0*/  IADD3 R5, R5, -R6, R17 ;  /* 0x8000000605057210 */ /* 0x004fca0007ffe011 */
[C---:B------:R-:W-:Y:S02]  /*4a00*/  VIADD R15, R5.reuse, UR27 ;  /* 0x0000001b050f7c36 */ /* 0x040fe40008000000 */
[----:B------:R-:W-:Y:S02]  /*4a10*/  VIADD R14, R5, UR10 ;  /* 0x0000000a050e7c36 */ /* 0x000fe40008000000 */
[----:B---3--:R-:W-:Y:S02]  /*4a20*/  IMAD.IADD R13, R15, 0x1, R21 ;  /* 0x000000010f0d7824 */ /* 0x008fe400078e0215 */
[----:B------:R-:W-:Y:S01]  /*4a30*/  IMAD.IADD R12, R21, 0x1, R14 ;  /* 0x00000001150c7824 */ /* 0x000fe200078e020e */
[----:B------:R-:W-:Y:S06]  /*4a40*/  @!P1 BRA `(.L_x_1910) ;  /* 0x0000000000589947 */ /* 0x000fec0003800000 */
[----:B------:R-:W-:Y:S01]  /*4a50*/  IADD3 R21, R17, -R6, R21 ;  /* 0x8000000611157210 */ /* 0x000fe20007ffe015 */
[----:B------:R-:W-:Y:S03]  /*4a60*/  BSSY B0, `(.L_x_1911) ;  /* 0x0000010000007945 */ /* 0x000fe60003800000 */
[----:B------:R-:W-:-:S13]  /*4a70*/  ISETP.GT.AND P1, PT, R21, -0x1, PT ;  /* 0xffffffff1500780c */ /* 0x000fda0003f24270 */
[----:B------:R-:W-:Y:S05]  /*4a80*/  @P1 BRA `(.L_x_1912) ;  /* 0x0000000000201947 */ /* 0x000fea0003800000 */
[----:B------:R-:W-:Y:S01]  /*4a90*/  IMAD.U32 R214, RZ, RZ, UR28 ;  /* 0x0000001cffd67e24 */ /* 0x000fe2000f8e00ff */
[----:B------:R-:W-:-:S04]  /*4aa0*/  LOP3.LUT R21, RZ, R21, RZ, 0x33, !PT ;  /* 0x00000015ff157212 */ /* 0x000fc800078e33ff */
[----:B------:R-:W-:-:S13]  /*4ab0*/  ISETP.NE.AND P1, PT, R214, 0x1, PT ;  /* 0x00000001d600780c */ /* 0x000fda0003f25270 */
[----:B------:R-:W2:Y:S02]  /*4ac0*/  @P1 LDC.64 R4, c[0x0][0x9e8] ;  /* 0x00027a00ff041b82 */ /* 0x000ea40000000a00 */
[----:B--2---:R-:W-:-:S05]  /*4ad0*/  @P1 IMAD.HI.U32 R4, R21, R4, RZ ;  /* 0x0000000415041227 */ /* 0x004fca00078e00ff */
[----:B------:R-:W-:-:S04]  /*4ae0*/  @P1 SHF.R.U32.HI R21, RZ, R5, R4 ;  /* 0x00000005ff151219 */ /* 0x000fc80000011604 */
[----:B------:R-:W-:Y:S01]  /*4af0*/  LOP3.LUT R21, RZ, R21, RZ, 0x33, !PT ;  /* 0x00000015ff157212 */ /* 0x000fe200078e33ff */
[----:B------:R-:W-:Y:S06]  /*4b00*/  BRA `(.L_x_1913) ;  /* 0x0000000000147947 */ /* 0x000fec0003800000 */
.L_x_1912:
[----:B------:R-:W-:-:S05]  /*4b10*/  IMAD.U32 R214, RZ, RZ, UR28 ;  /* 0x0000001cffd67e24 */ /* 0x000fca000f8e00ff */
[----:B------:R-:W-:-:S13]  /*4b20*/  ISETP.NE.AND P1, PT, R214, 0x1, PT ;  /* 0x00000001d600780c */ /* 0x000fda0003f25270 */
[----:B------:R-:W2:Y:S02]  /*4b30*/  @P1 LDC.64 R4, c[0x0][0x9e8] ;  /* 0x00027a00ff041b82 */ /* 0x000ea40000000a00 */
[----:B--2---:R-:W-:-:S05]  /*4b40*/  @P1 IMAD.HI.U32 R4, R21, R4, RZ ;  /* 0x0000000415041227 */ /* 0x004fca00078e00ff */
[----:B------:R-:W-:-:S07]  /*4b50*/  @P1 SHF.R.U32.HI R21, RZ, R5, R4 ;  /* 0x00000005ff151219 */ /* 0x000fce0000011604 */
.L_x_1913:
[----:B------:R-:W-:Y:S05]  /*4b60*/  BSYNC B0 ;  /* 0x0000000000007941 */ /* 0x000fea0003800000 */
.L_x_1911:
[----:B------:R-:W-:-:S04]  /*4b70*/  IMAD R4, R18, -0x2, R11 ;  /* 0xfffffffe12047824 */ /* 0x000fc800078e020b */
[----:B------:R-:W-:-:S05]  /*4b80*/  IMAD R4, R21, R214, R4 ;  /* 0x000000d615047224 */ /* 0x000fca00078e0204 */
[----:B------:R-:W-:Y:S02]  /*4b90*/  VIADDMNMX R13, R4, R214, R13, PT ;  /* 0x000000d6040d7246 */ /* 0x000fe4000380010d */
[----:B------:R-:W-:-:S07]  /*4ba0*/  VIMNMX R12, R12, R4, !PT ;  /* 0x000000040c0c7248 */ /* 0x000fce0007fe0100 */
.L_x_1910:
[C---:B------:R-:W-:Y:S02]  /*4bb0*/  ISETP.GE.AND P2, PT, R11.reuse, 0x1, PT ;  /* 0x000000010b00780c */ /* 0x040fe40003f46270 */
[----:B------:R-:W-:Y:S02]  /*4bc0*/  LOP3.LUT R16, R16, 0xfffbffff, RZ, 0xc0, !PT ;  /* 0xfffbffff10107812 */ /* 0x000fe400078ec0ff */
[C---:B------:R-:W-:Y:S02]  /*4bd0*/  ISETP.GE.AND P1, PT, R11.reuse, 0x2, PT ;  /* 0x000000020b00780c */ /* 0x040fe40003f26270 */
[----:B------:R-:W-:Y:S02]  /*4be0*/  ISETP.GT.AND P3, PT, R12, RZ, !P2 ;  /* 0x000000ff0c00720c */ /* 0x000fe40005764270 */
[----:B------:R-:W-:Y:S02]  /*4bf0*/  ISETP.GE.AND P4, PT, R11, 0x9, PT ;  /* 0x000000090b00780c */ /* 0x000fe40003f86270 */
[----:B------:R-:W-:-:S03]  /*4c00*/  ISETP.LT.OR P3, PT, R13, 0x1, P3 ;  /* 0x000000010d00780c */ /* 0x000fc60001f61670 */
[----:B------:R-:W-:Y:S02]  /*4c10*/  @P2 LOP3.LUT R16, R16, 0x40000, RZ, 0xfc, !PT ;  /* 0x0004000010102812 */ /* 0x000fe400078efcff */
[----:B------:R-:W-:Y:S02]  /*4c20*/  ISETP.GT.AND P2, PT, R12, 0x1, !P1 ;  /* 0x000000010c00780c */ /* 0x000fe40004f44270 */
[----:B------:R-:W-:Y:S02]  /*4c30*/  FSEL R152, R152, -INF , !P3 ;  /* 0xff80000098987808 */ /* 0x000fe40005800000 */
[----:B------:R-:W-:Y:S02]  /*4c40*/  ISETP.LT.OR P2, PT, R13, 0x2, P2 ;  /* 0x000000020d00780c */ /* 0x000fe40001741670 */
[----:B------:R-:W-:Y:S02]  /*4c50*/  ISETP.GE.AND P3, PT, R11, 0xa, PT ;  /* 0x0000000a0b00780c */ /* 0x000fe40003f66270 */
[----:B------:R-:W-:-:S02]  /*4c60*/  LOP3.LUT R16, R16, 0xfffffffd, RZ, 0xc0, !PT ;  /* 0xfffffffd10107812 */ /* 0x000fc400078ec0ff */
[----:B------:R-:W-:Y:S02]  /*4c70*/  FSEL R153, R153, -INF , !P2 ;  /* 0xff80000099997808 */ /* 0x000fe40005000000 */
[----:B------:R-:W-:Y:S02]  /*4c80*/  ISETP.GT.AND P2, PT, R12, 0x8, !P4 ;  /* 0x000000080c00780c */ /* 0x000fe40006744270 */
[----:B------:R-:W-:Y:S02]  /*4c90*/  @P4 LOP3.LUT R16, R16, 0x2, RZ, 0xfc, !PT ;  /* 0x0000000210104812 */ /* 0x000fe400078efcff */
[----:B------:R-:W-:Y:S02]  /*4ca0*/  ISETP.LT.OR P2, PT, R13, 0x9, P2 ;  /* 0x000000090d00780c */ /* 0x000fe40001741670 */
[----:B------:R-:W-:Y:S02]  /*4cb0*/  LOP3.LUT R16, R16, 0xfffffffb, RZ, 0xc0, !PT ;  /* 0xfffffffb10107812 */ /* 0x000fe400078ec0ff */
[----:B------:R-:W-:-:S02]  /*4cc0*/  FSEL R156, R156, -INF , !P2 ;  /* 0xff8000009c9c7808 */ /* 0x000fc40005000000 */
[----:B------:R-:W-:Y:S02]  /*4cd0*/  @P3 LOP3.LUT R16, R16, 0x4, RZ, 0xfc, !PT ;  /* 0x0000000410103812 */ /* 0x000fe400078efcff */
[----:B------:R-:W-:Y:S02]  /*4ce0*/  ISETP.GT.AND P2, PT, R12, 0x9, !P3 ;  /* 0x000000090c00780c */ /* 0x000fe40005f44270 */
[----:B------:R-:W-:Y:S02]  /*4cf0*/  ISETP.GE.AND P3, PT, R11, 0x11, PT ;  /* 0x000000110b00780c */ /* 0x000fe40003f66270 */
[----:B------:R-:W-:Y:S02]  /*4d00*/  ISETP.LT.OR P2, PT, R13, 0xa, P2 ;  /* 0x0000000a0d00780c */ /* 0x000fe40001741670 */
[----:B------:R-:W-:Y:S02]  /*4d10*/  LOP3.LUT R16, R16, 0xfffffff7, RZ, 0xc0, !PT ;  /* 0xfffffff710107812 */ /* 0x000fe400078ec0ff */
[----:B------:R-:W-:-:S02]  /*4d20*/  FSEL R157, R157, -INF , !P2 ;  /* 0xff8000009d9d7808 */ /* 0x000fc40005000000 */
[----:B------:R-:W-:-:S04]  /*4d30*/  ISETP.GT.AND P2, PT, R12, 0x10, !P3 ;  /* 0x000000100c00780c */ /* 0x000fc80005f44270 */
[----:B------:R-:W-:Y:S02]  /*4d40*/  ISETP.LT.OR P2, PT, R13, 0x11, P2 ;  /* 0x000000110d00780c */ /* 0x000fe40001741670 */
[----:B------:R-:W-:Y:S02]  /*4d50*/  @P3 LOP3.LUT R16, R16, 0x8, RZ, 0xfc, !PT ;  /* 0x0000000810103812 */ /* 0x000fe400078efcff */
[----:B------:R-:W-:Y:S02]  /*4d60*/  ISETP.GE.AND P3, PT, R11, 0x12, PT ;  /* 0x000000120b00780c */ /* 0x000fe40003f66270 */
[----:B------:R-:W-:Y:S02]  /*4d70*/  LOP3.LUT R16, R16, 0xffffffef, RZ, 0xc0, !PT ;  /* 0xffffffef10107812 */ /* 0x000fe400078ec0ff */
[----:B------:R-:W-:Y:S02]  /*4d80*/  FSEL R160, R160, -INF , !P2 ;  /* 0xff800000a0a07808 */ /* 0x000fe40005000000 */
[----:B------:R-:W-:-:S04]  /*4d90*/  ISETP.GT.AND P2, PT, R12, 0x11, !P3 ;  /* 0x000000110c00780c */ /* 0x000fc80005f44270 */
[----:B------:R-:W-:-:S03]  /*4da0*/  ISETP.LT.OR P2, PT, R13, 0x12, P2 ;  /* 0x000000120d00780c */ /* 0x000fc60001741670 */
        /* <DEDUP_REMOVED lines=68> */
[----:B------:R-:W-:Y:S02]  /*51f0*/  FSEL R184, R184, -INF , !P2 ;  /* 0xff800000b8b87808 */ /* 0x000fe40005000000 */
[----:B------:R-:W-:Y:S02]  /*5200*/  LOP3.LUT R16, R16, 0xffffffbf, RZ, 0xc0, !PT ;  /* 0xffffffbf10107812 */ /* 0x000fe400078ec0ff */
[----:B------:R-:W-:-:S04]  /*5210*/  ISETP.GT.AND P2, PT, R12, 0x41, !P3 ;  /* 0x000000410c00780c */ /* 0x000fc80005f44270 */
[----:B------:R-:W-:-:S03]  /*5220*/  ISETP.LT.OR P2, PT, R13, 0x42, P2 ;  /* 0x000000420d00780c */ /* 0x000fc60001741670 */
[----:B------:R-:W-:Y:S02]  /*5230*/  @P3 LOP3.LUT R16, R16, 0x40, RZ, 0xfc, !PT ;  /* 0x0000004010103812 */ /* 0x000fe400078efcff */
[----:B------:R-:W-:Y:S02]  /*5240*/  ISETP.GE.AND P3, PT, R11, 0x49, PT ;  /* 0x000000490b00780c */ /* 0x000fe40003f66270 */
[----:B------:R-:W-:Y:S02]  /*5250*/  FSEL R185, R185, -INF , !P2 ;  /* 0xff800000b9b97808 */ /* 0x000fe40005000000 */
[----:B------:R-:W-:Y:S02]  /*5260*/  ISETP.GT.AND P2, PT, R12, 0x48, !P3 ;  /* 0x000000480c00780c */ /* 0x000fe40005f44270 */
[----:B------:R-:W-:Y:S02]  /*5270*/  LOP3.LUT R16, R16, 0xffffffdf, RZ, 0xc0, !PT ;  /* 0xffffffdf10107812 */ /* 0x000fe400078ec0ff */
[----:B------:R-:W-:-:S04]  /*5280*/  ISETP.LT.OR P2, PT, R13, 0x49, P2 ;  /* 0x000000490d00780c */ /* 0x000fc80001741670 */
[----:B------:R-:W-:Y:S02]  /*5290*/  FSEL R188, R188, -INF , !P2 ;  /* 0xff800000bcbc7808 */ /* 0x000fe40005000000 */
[----:B------:R-:W-:Y:S02]  /*52a0*/  ISETP.GE.AND P2, PT, R11, 0x4a, PT ;  /* 0x0000004a0b00780c */ /* 0x000fe40003f46270 */
[----:B------:R-:W-:Y:S02]  /*52b0*/  @P3 LOP3.LUT R16, R16, 0x20, RZ, 0xfc, !PT ;  /* 0x0000002010103812 */ /* 0x000fe400078efcff */
[----:B------:R-:W-:Y:S02]  /*52c0*/  ISETP.GT.AND P3, PT, R12, 0x49, !P2 ;  /* 0x000000490c00780c */ /* 0x000fe40005764270 */
[----:B------:R-:W-:Y:S02]  /*52d0*/  LOP3.LUT R16, R16, 0xfffffffe, RZ, 0xc0, !PT ;  /* 0xfffffffe10107812 */ /* 0x000fe400078ec0ff */
[----:B------:R-:W-:-:S04]  /*52e0*/  ISETP.LT.OR P3, PT, R13, 0x4a, P3 ;  /* 0x0000004a0d00780c */ /* 0x000fc80001f61670 */
        /* <DEDUP_REMOVED lines=13> */
[----:B------:R-:W-:-:S13]  /*53c0*/  ISETP.GE.AND P6, PT, R11, 0x5a, PT ;  /* 0x0000005a0b00780c */ /* 0x000fda0003fc6270 */
[----:B------:R-:W-:Y:S02]  /*53d0*/  @P6 LOP3.LUT R16, R16, 0x1, RZ, 0xfc, !PT ;  /* 0x0000000110106812 */ /* 0x000fe400078efcff */
[----:B------:R-:W-:-:S04]  /*53e0*/  ISETP.GT.AND P6, PT, R12, 0x59, !P6 ;  /* 0x000000590c00780c */ /* 0x000fc800077c4270 */
[----:B------:R-:W-:Y:S02]  /*53f0*/  ISETP.LT.OR P6, PT, R13, 0x5a, P6 ;  /* 0x0000005a0d00780c */ /* 0x000fe400037c1670 */
[----:B------:R-:W2:Y:S02]  /*5400*/  SHFL.IDX PT, R13, R20, 0x1, 0x1c1f ;  /* 0x003c1f00140d7f89 */ /* 0x000ea400000e0000 */
[----:B------:R-:W-:Y:S02]  /*5410*/  FSEL R197, R197, -INF , !P6 ;  /* 0xff800000c5c57808 */ /* 0x000fe40007000000 */
[----:B------:R-:W-:Y:S01]  /*5420*/  LOP3.LUT P6, RZ, R16, 0x80000, RZ, 0xc0, !PT ;  /* 0x0008000010ff7812 */ /* 0x000fe200078cc0ff */
[--C-:B--2---:R-:W-:Y:S02]  /*5430*/  IMAD.IADD R15, R15, 0x1, R13.reuse ;  /* 0x000000010f0f7824 */ /* 0x104fe400078e020d */
[----:B------:R-:W-:-:S10]  /*5440*/  IMAD.IADD R14, R14, 0x1, R13 ;  /* 0x000000010e0e7824 */ /* 0x000fd400078e020d */
[----:B------:R-:W-:Y:S05]  /*5450*/  @!P6 BRA `(.L_x_1914) ;  /* 0x000000000058e947 */ /* 0x000fea0003800000 */
        /* <DEDUP_REMOVED lines=12> */
.L_x_1916:
[----:B------:R-:W-:-:S05]  /*5520*/  IMAD.U32 R12, RZ, RZ, UR28 ;  /* 0x0000001cff0c7e24 */ /* 0x000fca000f8e00ff */
[----:B------:R-:W-:-:S13]  /*5530*/  ISETP.NE.AND P6, PT, R12, 0x1, PT ;  /* 0x000000010c00780c */ /* 0x000fda0003fc5270 */
[----:B------:R-:W2:Y:S02]  /*5540*/  @P6 LDC.64 R4, c[0x0][0x9e8] ;  /* 0x00027a00ff046b82 */ /* 0x000ea40000000a00 */
[----:B--2---:R-:W-:-:S05]  /*5550*/  @P6 IMAD.HI.U32 R4, R13, R4, RZ ;  /* 0x000000040d046227 */ /* 0x004fca00078e00ff */
[----:B------:R-:W-:-:S07]  /*5560*/  @P6 SHF.R.U32.HI R13, RZ, R5, R4 ;  /* 0x00000005ff0d6219 */ /* 0x000fce0000011604 */
.L_x_1917:
[----:B------:R-:W-:Y:S05]  /*5570*/  BSYNC B0 ;  /* 0x0000000000007941 */ /* 0x000fea0003800000 */
.L_x_1915:
[----:B------:R-:W-:-:S04]  /*5580*/  IMAD R11, R18, -0x2, R11 ;  /* 0xfffffffe120b7824 */ /* 0x000fc800078e020b */
[----:B------:R-:W-:-:S05]  /*5590*/  IMAD R13, R13, R12, R11 ;  /* 0x0000000c0d0d7224 */ /* 0x000fca00078e020b */
[----:B------:R-:W-:Y:S02]  /*55a0*/  VIADDMNMX R15, R13, R12, R15, PT ;  /* 0x0000000c0d0f7246 */ /* 0x000fe4000380010f */
[----:B------:R-:W-:-:S07]  /*55b0*/  VIMNMX R14, R14, R13, !PT ;  /* 0x0000000d0e0e7248 */ /* 0x000fce0007fe0100 */
.L_x_1914:
[----:B------:R-:W-:Y:S02]  /*55c0*/  ISETP.GT.AND P1, PT, R14, 0x1, !P1 ;  /* 0x000000010e00780c */ /* 0x000fe40004f24270 */
[----:B------:R-:W-:Y:S02]  /*55d0*/  LOP3.LUT P6, RZ, R16, 0x10000, RZ, 0xc0, !PT ;  /* 0x0001000010ff7812 */ /* 0x000fe400078cc0ff */
[----:B------:R-:W-:Y:S02]  /*55e0*/  ISETP.LT.OR P1, PT, R15, 0x2, P1 ;  /* 0x000000020f00780c */ /* 0x000fe40000f21670 */
[----:B------:R-:W-:Y:S02]  /*55f0*/  FMNMX.FTZ R4, R152, R9, !PT ;  /* 0x0000000998047209 */ /* 0x000fe40007810000 */
[----:B------:R-:W-:Y:S02]  /*5600*/  FSEL R155, R155, -INF , !P1 ;  /* 0xff8000009b9b7808 */ /* 0x000fe40004800000 */
[----:B------:R-:W-:-:S02]  /*5610*/  LOP3.LUT P1, RZ, R16, 0x2, RZ, 0xc0, !PT ;  /* 0x0000000210ff7812 */ /* 0x000fc4000782c0ff */
[----:B------:R-:W-:Y:S02]  /*5620*/  FMNMX.FTZ R5, R153, R4, !PT ;  /* 0x0000000499057209 */ /* 0x000fe40007810000 */
[----:B------:R-:W-:Y:S02]  /*5630*/  ISETP.GT.AND P1, PT, R14, 0x8, !P1 ;  /* 0x000000080e00780c */ /* 0x000fe40004f24270 */
[----:B------:R-:W-:Y:S02]  /*5640*/  FMNMX.FTZ R4, R156, R5, !PT ;  /* 0x000000059c047209 */ /* 0x000fe40007810000 */
[----:B------:R-:W-:Y:S02]  /*5650*/  ISETP.LT.OR P1, PT, R15, 0x9, P1 ;  /* 0x000000090f00780c */ /* 0x000fe40000f21670 */
[----:B------:R-:W-:Y:S02]  /*5660*/  FMNMX.FTZ R5, R157, R4, !PT ;  /* 0x000000049d057209 */ /* 0x000fe40007810000 */
[----:B------:R-:W-:-:S02]  /*5670*/  FSEL R158, R158, -INF , !P1 ;  /* 0xff8000009e9e7808 */ /* 0x000fc40004800000 */
[----:B------:R-:W-:Y:S02]  /*5680*/  LOP3.LUT P1, RZ, R16, 0x4, RZ, 0xc0, !PT ;  /* 0x0000000410ff7812 */ /* 0x000fe4000782c0ff */
[----:B------:R-:W-:Y:S02]  /*5690*/  FMNMX.FTZ R4, R160, R5, !PT ;  /* 0x00000005a0047209 */ /* 0x000fe40007810000 */
[----:B------:R-:W-:Y:S02]  /*56a0*/  ISETP.GT.AND P1, PT, R14, 0x9, !P1 ;  /* 0x000000090e00780c */ /* 0x000fe40004f24270 */
[----:B------:R-:W-:Y:S02]  /*56b0*/  FMNMX.FTZ R5, R161, R4, !PT ;  /* 0x00000004a1057209 */ /* 0x000fe40007810000 */
[----:B------:R-:W-:Y:S02]  /*56c0*/  ISETP.LT.OR P1, PT, R15, 0xa, P1 ;  /* 0x0000000a0f00780c */ /* 0x000fe40000f21670 */
[----:B------:R-:W-:-:S02]  /*56d0*/  FMNMX.FTZ R4, R164, R5, !PT ;  /* 0x00000005a4047209 */ /* 0x000fc40007810000 */
[----:B------:R-:W-:Y:S02]  /*56e0*/  FSEL R159, R159, -INF , !P1 ;  /* 0xff8000009f9f7808 */ /* 0x000fe40004800000 */
[----:B------:R-:W-:Y:S02]  /*56f0*/  LOP3.LUT P1, RZ, R16, 0x8, RZ, 0xc0, !PT ;  /* 0x0000000810ff7812 */ /* 0x000fe4000782c0ff */
[----:B------:R-:W-:Y:S02]  /*5700*/  FMNMX.FTZ R5, R165, R4, !PT ;  /* 0x00000004a5057209 */ /* 0x000fe40007810000 */
[----:B------:R-:W-:Y:S02]  /*5710*/  ISETP.GT.AND P1, PT, R14, 0x10, !P1 ;  /* 0x000000100e00780c */ /* 0x000fe40004f24270 */
[----:B------:R-:W-:Y:S02]  /*5720*/  FMNMX.FTZ R4, R168, R5, !PT ;  /* 0x00000005a8047209 */ /* 0x000fe40007810000 */
[----:B------:R-:W-:-:S02]  /*5730*/  ISETP.LT.OR P1, PT, R15, 0x11, P1 ;  /* 0x000000110f00780c */ /* 0x000fc40000f21670 */
[----:B------:R-:W-:Y:S02]  /*5740*/  FMNMX.FTZ R5, R169, R4, !PT ;  /* 0x00000004a9057209 */ /* 0x000fe40007810000 */
[----:B------:R-:W-:Y:S02]  /*5750*/  FSEL R162, R162, -INF , !P1 ;  /* 0xff800000a2a27808 */ /* 0x000fe40004800000 */
[----:B------:R-:W-:Y:S02]  /*5760*/  LOP3.LUT P1, RZ, R16, 0x10, RZ, 0xc0, !PT ;  /* 0x0000001010ff7812 */ /* 0x000fe4000782c0ff */
[----:B------:R-:W-:Y:S02]  /*5770*/  FMNMX.FTZ R4, R172, R5, !PT ;  /* 0x00000005ac047209 */ /* 0x000fe40007810000 */
[----:B------:R-:W-:Y:S02]  /*5780*/  ISETP.GT.AND P1, PT, R14, 0x11, !P1 ;  /* 0x000000110e00780c */ /* 0x000fe40004f24270 */
[----:B------:R-:W-:-:S02]  /*5790*/  FMNMX.FTZ R5, R173, R4, !PT ;  /* 0x00000004ad057209 */ /* 0x000fc40007810000 */
[----:B------:R-:W-:Y:S02]  /*57a0*/  ISETP.LT.OR P1, PT, R15, 0x12, P1 ;  /* 0x000000120f00780c */ /* 0x000fe40000f21670 */
[----:B------:R-:W-:Y:S02]  /*57b0*/  FMNMX.FTZ R4, R176, R5, !PT ;  /* 0x00000005b0047209 */ /* 0x000fe40007810000 */
[----:B------:R-:W-:Y:S02]  /*57c0*/  FSEL R163, R163, -INF , !P1 ;  /* 0xff800000a3a37808 */ /* 0x000fe40004800000 */
[----:B------:R-:W-:Y:S02]  /*57d0*/  LOP3.LUT P1, RZ, R16, 0x20000, RZ, 0xc0, !PT ;  /* 0x0002000010ff7812 */ /* 0x000fe4000782c0ff */
[----:B------:R-:W-:Y:S02]  /*57e0*/  FMNMX.FTZ R5, R177, R4, !PT ;  /* 0x00000004b1057209 */ /* 0x000fe40007810000 */
[----:B------:R-:W-:-:S02]  /*57f0*/  ISETP.GT.AND P1, PT, R14, 0x18, !P1 ;  /* 0x000000180e00780c */ /* 0x000fc40004f24270 */
[----:B------:R-:W-:Y:S02]  /*5800*/  FMNMX.FTZ R4, R180, R5, !PT ;  /* 0x00000005b4047209 */ /* 0x000fe40007810000 */
[----:B------:R-:W-:Y:S02]  /*5810*/  ISETP.LT.OR P1, PT, R15, 0x19, P1 ;  /* 0x000000190f00780c */ /* 0x000fe40000f21670 */
[----:B------:R-:W-:Y:S02]  /*5820*/  FMNMX.FTZ R5, R181, R4, !PT ;  /* 0x00000004b5057209 */ /* 0x000fe40007810000 */
[----:B------:R-:W-:Y:S02]  /*5830*/  FSEL R166, R166, -INF , !P1 ;  /* 0xff800000a6a67808 */ /* 0x000fe40004800000 */
        /* <DEDUP_REMOVED lines=12> */
[----:B------:R-:W-:Y:S02]  /*5900*/  LOP3.LUT P1, RZ, R16, 0x4000, RZ, 0xc0, !PT ;  /* 0x0000400010ff7812 */ /* 0x000fe4000782c0ff */
[----:B------:R-:W-:-:S02]  /*5910*/  FMNMX.FTZ R5, R193, R4, !PT ;  /* 0x00000004c1057209 */ /* 0x000fc40007810000 */
[----:B------:R-:W-:Y:S02]  /*5920*/  ISETP.GT.AND P1, PT, R14, 0x21, !P1 ;  /* 0x000000210e00780c */ /* 0x000fe40004f24270 */
[----:B------:R-:W-:Y:S02]  /*5930*/  FMNMX.FTZ R4, R196, R5, !PT ;  /* 0x00000005c4047209 */ /* 0x000fe40007810000 */
[----:B------:R-:W-:Y:S02]  /*5940*/  ISETP.LT.OR P1, PT, R15, 0x22, P1 ;  /* 0x000000220f00780c */ /* 0x000fe40000f21670 */
[----:B------:R-:W-:Y:S02]  /*5950*/  FMNMX.FTZ R5, R197, R4, !PT ;  /* 0x00000004c5057209 */ /* 0x000fe40007810000 */
[----:B------:R-:W-:Y:S02]  /*5960*/  FSEL R171, R171, -INF , !P1 ;  /* 0xff800000abab7808 */ /* 0x000fe40004800000 */
[C---:B------:R-:W-:Y:S01]  /*5970*/  LOP3.LUT P1, RZ, R16.reuse, 0x2000, RZ, 0xc0, !PT ;  /* 0x0000200010ff7812 */ /* 0x040fe2000782c0ff */
[----:B------:R-:W2:Y:S01]  /*5980*/  SHFL.BFLY PT, R4, R5, 0x2, 0x1f ;  /* 0x0c401f0005047f89 */ /* 0x000ea200000e0000 */
[----:B------:R-:W-:-:S02]  /*5990*/  LOP3.LUT P6, RZ, R16, 0x20, RZ, 0xc0, !PT ;  /* 0x0000002010ff7812 */ /* 0x000fc400078cc0ff */
[C---:B------:R-:W-:Y:S02]  /*59a0*/  ISETP.GT.AND P1, PT, R14.reuse, 0x28, !P1 ;  /* 0x000000280e00780c */ /* 0x040fe40004f24270 */
[----:B------:R-:W-:Y:S02]  /*59b0*/  ISETP.GT.AND P2, PT, R14, 0x49, !P2 ;  /* 0x000000490e00780c */ /* 0x000fe40005744270 */
[C---:B------:R-:W-:Y:S02]  /*59c0*/  ISETP.LT.OR P1, PT, R15.reuse, 0x29, P1 ;  /* 0x000000290f00780c */ /* 0x040fe40000f21670 */
[----:B------:R-:W-:Y:S02]  /*59d0*/  ISETP.LT.OR P2, PT, R15, 0x4a, P2 ;  /* 0x0000004a0f00780c */ /* 0x000fe40001741670 */
[----:B------:R-:W-:Y:S02]  /*59e0*/  FSEL R174, R174, -INF , !P1 ;  /* 0xff800000aeae7808 */ /* 0x000fe40004800000 */
[----:B------:R-:W-:-:S02]  /*59f0*/  LOP3.LUT P1, RZ, R16, 0x1000, RZ, 0xc0, !PT ;  /* 0x0000100010ff7812 */ /* 0x000fc4000782c0ff */
[C---:B------:R-:W-:Y:S02]  /*5a00*/  ISETP.GT.AND P3, PT, R14.reuse, 0x50, !P3 ;  /* 0x000000500e00780c */ /* 0x040fe40005f64270 */
[----:B------:R-:W-:Y:S02]  /*5a10*/  ISETP.GT.AND P1, PT, R14, 0x29, !P1 ;  /* 0x000000290e00780c */ /* 0x000fe40004f24270 */
[----:B------:R-:W-:Y:S02]  /*5a20*/  FSEL R191, R191, -INF , !P2 ;  /* 0xff800000bfbf7808 */ /* 0x000fe40005000000 */
[C---:B------:R-:W-:Y:S02]  /*5a30*/  ISETP.LT.OR P1, PT, R15.reuse, 0x2a, P1 ;  /* 0x0000002a0f00780c */ /* 0x040fe40000f21670 */
[----:B------:R-:W-:Y:S02]  /*5a40*/  ISETP.LT.OR P3, PT, R15, 0x51, P3 ;  /* 0x000000510f00780c */ /* 0x000fe40001f61670 */
[----:B------:R-:W-:-:S02]  /*5a50*/  FSEL R175, R175, -INF , !P1 ;  /* 0xff800000afaf7808 */ /* 0x000fc40004800000 */
[----:B------:R-:W-:Y:S02]  /*5a60*/  LOP3.LUT P1, RZ, R16, 0x800, RZ, 0xc0, !PT ;  /* 0x0000080010ff7812 */ /* 0x000fe4000782c0ff */
[----:B--2---:R-:W-:Y:S02]  /*5a70*/  FMNMX.FTZ R20, R5, R4, !PT ;  /* 0x0000000405147209 */ /* 0x004fe40007810000 */
[C---:B------:R-:W-:Y:S02]  /*5a80*/  ISETP.GT.AND P1, PT, R14.reuse, 0x30, !P1 ;  /* 0x000000300e00780c */ /* 0x040fe40004f24270 */
[----:B------:R-:W-:Y:S01]  /*5a90*/  ISETP.GT.AND P4, PT, R14, 0x51, !P4 ;  /* 0x000000510e00780c */ /* 0x000fe20006784270 */
[----:B------:R-:W2:Y:S01]  /*5aa0*/  SHFL.BFLY PT, R11, R20, 0x1, 0x1f ;  /* 0x0c201f00140b7f89 */ /* 0x000ea200000e0000 */
[----:B------:R-:W-:Y:S02]  /*5ab0*/  ISETP.LT.OR P1, PT, R15, 0x31, P1 ;  /* 0x000000310f00780c */ /* 0x000fe40000f21670 */
[----:B------:R-:W-:-:S02]  /*5ac0*/  FSEL R194, R194, -INF , !P3 ;  /* 0xff800000c2c27808 */ /* 0x000fc40005800000 */
[----:B------:R-:W-:Y:S02]  /*5ad0*/  FSEL R178, R178, -INF , !P1 ;  /* 0xff800000b2b27808 */ /* 0x000fe40004800000 */
[----:B------:R-:W-:Y:S02]  /*5ae0*/  LOP3.LUT P1, RZ, R16, 0x400, RZ, 0xc0, !PT ;  /* 0x0000040010ff7812 */ /* 0x000fe4000782c0ff */
[C---:B------:R-:W-:Y:S02]  /*5af0*/  ISETP.GT.AND P5, PT, R14.reuse, 0x58, !P5 ;  /* 0x000000580e00780c */ /* 0x040fe40006fa4270 */
[----:B------:R-:W-:Y:S02]  /*5b00*/  ISETP.GT.AND P1, PT, R14, 0x31, !P1 ;  /* 0x000000310e00780c */ /* 0x000fe40004f24270 */
[C---:B------:R-:W-:Y:S02]  /*5b10*/  ISETP.LT.OR P4, PT, R15.reuse, 0x52, P4 ;  /* 0x000000520f00780c */ /* 0x040fe40002781670 */
[----:B------:R-:W-:-:S02]  /*5b20*/  ISETP.LT.OR P1, PT, R15, 0x32, P1 ;  /* 0x000000320f00780c */ /* 0x000fc40000f21670 */
[----:B------:R-:W-:Y:S02]  /*5b30*/  ISETP.LT.OR P5, PT, R15, 0x59, P5 ;  /* 0x000000590f00780c */ /* 0x000fe40002fa1670 */
[----:B------:R-:W-:Y:S02]  /*5b40*/  FSEL R179, R179, -INF , !P1 ;  /* 0xff800000b3b37808 */ /* 0x000fe40004800000 */
[----:B------:R-:W-:Y:S02]  /*5b50*/  LOP3.LUT P1, RZ, R16, 0x200, RZ, 0xc0, !PT ;  /* 0x0000020010ff7812 */ /* 0x000fe4000782c0ff */
[----:B------:R-:W-:Y:S02]  /*5b60*/  FSEL R195, R195, -INF , !P4 ;  /* 0xff800000c3c37808 */ /* 0x000fe40006000000 */
[----:B------:R-:W-:Y:S02]  /*5b70*/  ISETP.GT.AND P1, PT, R14, 0x38, !P1 ;  /* 0x000000380e00780c */ /* 0x000fe40004f24270 */
[----:B--2---:R-:W-:-:S02]  /*5b80*/  FMNMX.FTZ R4, R20, R11, !PT ;  /* 0x0000000b14047209 */ /* 0x004fc40007810000 */
[----:B------:R-:W-:Y:S02]  /*5b90*/  ISETP.LT.OR P1, PT, R15, 0x39, P1 ;  /* 0x000000390f00780c */ /* 0x000fe40000f21670 */
[----:B------:R-:W-:Y:S01]  /*5ba0*/  FSEL R198, R198, -INF , !P5 ;  /* 0xff800000c6c67808 */ /* 0x000fe20006800000 */
[----:B------:R-:W-:Y:S01]  /*5bb0*/  FMUL.FTZ R12, R4, UR6 ;  /* 0x00000006040c7c20 */ /* 0x000fe20008410000 */
[----:B------:R-:W-:Y:S02]  /*5bc0*/  FSEL R182, R182, -INF , !P1 ;  /* 0xff800000b6b67808 */ /* 0x000fe40004800000 */
[----:B------:R-:W-:-:S04]  /*5bd0*/  LOP3.LUT P1, RZ, R16, 0x100, RZ, 0xc0, !PT ;  /* 0x0000010010ff7812 */ /* 0x000fc8000782c0ff */
[----:B------:R-:W-:-:S04]  /*5be0*/  ISETP.GT.AND P1, PT, R14, 0x39, !P1 ;  /* 0x000000390e00780c */ /* 0x000fc80004f24270 */
[----:B------:R-:W-:-:S04]  /*5bf0*/  ISETP.LT.OR P1, PT, R15, 0x3a, P1 ;  /* 0x0000003a0f00780c */ /* 0x000fc80000f21670 */
        /* <DEDUP_REMOVED lines=9> */
[----:B------:R-:W-:Y:S02]  /*5c90*/  ISETP.GT.AND P1, PT, R14, 0x48, !P6 ;  /* 0x000000480e00780c */ /* 0x000fe40007724270 */
[----:B------:R-:W-:Y:S02]  /*5ca0*/  LOP3.LUT P6, RZ, R16, 0x40000, RZ, 0xc0, !PT ;  /* 0x0004000010ff7812 */ /* 0x000fe400078cc0ff */
[----:B------:R-:W-:-:S04]  /*5cb0*/  ISETP.LT.OR P1, PT, R15, 0x49, P1 ;  /* 0x000000490f00780c */ /* 0x000fc80000f21670 */
[----:B------:R-:W-:Y:S02]  /*5cc0*/  FSEL R190, R190, -INF , !P1 ;  /* 0xff800000bebe7808 */ /* 0x000fe40004800000 */
[----:B------:R-:W-:Y:S02]  /*5cd0*/  ISETP.GT.AND P1, PT, R14, RZ, !P6 ;  /* 0x000000ff0e00720c */ /* 0x000fe40007724270 */
[----:B------:R-:W-:Y:S02]  /*5ce0*/  LOP3.LUT P6, RZ, R16, 0x1, RZ, 0xc0, !PT ;  /* 0x0000000110ff7812 */ /* 0x000fe400078cc0ff */
[----:B------:R-:W-:Y:S02]  /*5cf0*/  ISETP.LT.OR P1, PT, R15, 0x1, P1 ;  /* 0x000000010f00780c */ /* 0x000fe40000f21670 */
[----:B------:R-:W-:Y:S02]  /*5d00*/  ISETP.GT.AND P2, PT, R14, 0x59, !P6 ;  /* 0x000000590e00780c */ /* 0x000fe40007744270 */
[----:B------:R-:W-:-:S02]  /*5d10*/  FSEL R11, R154, -INF , !P1 ;  /* 0xff8000009a0b7808 */ /* 0x000fc40004800000 */
[----:B------:R-:W-:Y:S02]  /*5d20*/  FSETP.NEU.FTZ.AND P1, PT, R4, -INF , PT ;  /* 0xff8000000400780b */ /* 0x000fe40003f3d000 */
[----:B------:R-:W-:Y:S02]  /*5d30*/  FMNMX.FTZ R20, R11, R10, !PT ;  /* 0x0000000a0b147209 */ /* 0x000fe40007810000 */
[----:B------:R-:W-:Y:S02]  /*5d40*/  FSEL R12, R12, RZ, P1 ;  /* 0x000000ff0c0c7208 */ /* 0x000fe40000800000 */
[----:B------:R-:W-:Y:S02]  /*5d50*/  FMNMX.FTZ R5, R155, R20, !PT ;  /* 0x000000149b057209 */ /* 0x000fe40007810000 */
[----:B------:R-:W-:Y:S01]  /*5d60*/  ISETP.LT.OR P2, PT, R15, 0x5a, P2 ;  /* 0x0000005a0f00780c */ /* 0x000fe20001741670 */
        /* <DEDUP_REMOVED lines=8> */
[----:B------:R-:W-:Y:S01]  /*5df0*/  FSEL R199, R199, -INF , !P2 ;  /* 0xff800000c7c77808 */ /* 0x000fe20005000000 */
        /* <DEDUP_REMOVED lines=18> */
[----:B------:R-:W-:-:S03]  /*5f20*/  FFMA.FTZ R196, R196, UR6, -R12 ;  /* 0x00000006c4c47c23 */ /* 0x000fc6000801080c */
[----:B------:R-:W-:Y:S01]  /*5f30*/  FMNMX.FTZ R5, R171, R20, !PT ;  /* 0x00000014ab057209 */ /* 0x000fe20007810000 */
[----:B------:R-:W-:Y:S03]  /*5f40*/  MUFU.EX2 R154, R154 ;  /* 0x0000009a009a7308 */ /* 0x000fe60000000800 */
[----:B------:R-:W-:-:S04]  /*5f50*/  FMNMX.FTZ R20, R174, R5, !PT ;  /* 0x00000005ae147209 */ /* 0x000fc80007810000 */
        /* <DEDUP_REMOVED lines=16> */
[----:B------:R2:W-:Y:S03]  /*6060*/  MUFU.EX2 R160, R168 ;  /* 0x000000a800a07308 */ /* 0x0005e60000000800 */
[----:B------:R-:W-:-:S04]  /*6070*/  FMNMX.FTZ R164, R198, R5, !PT ;  /* 0x00000005c6a47209 */ /* 0x000fc80007810000 */
[----:B------:R-:W-:Y:S01]  /*6080*/  FMNMX.FTZ R5, R199, R164, !PT ;  /* 0x000000a4c7057209 */ /* 0x000fe20007810000 */
[----:B------:R3:W-:Y:S01]  /*6090*/  MUFU.EX2 R161, R169 ;  /* 0x000000a900a17308 */ /* 0x0007e20000000800 */
[--C-:B--2---:R-:W-:Y:S01]  /*60a0*/  FFMA.FTZ R168, R180, UR6, -R12.reuse ;  /* 0x00000006b4a87c23 */ /* 0x104fe2000801080c */
[--C-:B------:R-:W-:Y:S02]  /*60b0*/  FFMA.FTZ R180, R192, UR6, -R12.reuse ;  /* 0x00000006c0b47c23 */ /* 0x100fe4000801080c */
[----:B------:R-:W2:Y:S04]  /*60c0*/  SHFL.BFLY PT, R176, R5, 0x2, 0x1f ;  /* 0x0c401f0005b07f89 */ /* 0x000ea800000e0000 */
[----:B------:R-:W-:Y:S01]  /*60d0*/  MUFU.EX2 R164, R173 ;  /* 0x000000ad00a47308 */ /* 0x000fe20000000800 */
[--C-:B---3--:R-:W-:Y:S01]  /*60e0*/  FFMA.FTZ R169, R181, UR6, -R12.reuse ;  /* 0x00000006b5a97c23 */ /* 0x108fe2000801080c */
[----:B------:R-:W-:-:S06]  /*60f0*/  FFMA.FTZ R181, R193, UR6, -R12 ;  /* 0x00000006c1b57c23 */ /* 0x000fcc000801080c */
[----:B------:R-:W-:Y:S08]  /*6100*/  MUFU.EX2 R173, R185 ;  /* 0x000000b900ad7308 */ /* 0x000ff00000000800 */
[----:B------:R-:W-:Y:S01]  /*6110*/  MUFU.EX2 R14, R14 ;  /* 0x0000000e000e7308 */ /* 0x000fe20000000800 */
[----:B--2---:R-:W-:Y:S01]  /*6120*/  FMNMX.FTZ R184, R5, R176, !PT ;  /* 0x000000b005b87209 */ /* 0x004fe20007810000 */
[--C-:B------:R-:W-:Y:S01]  /*6130*/  FFMA.FTZ R176, R188, UR6, -R12.reuse ;  /* 0x00000006bcb07c23 */ /* 0x100fe2000801080c */
[----:B------:R-:W-:Y:S01]  /*6140*/  FSEL R188, R4, RZ, P1 ;  /* 0x000000ff04bc7208 */ /* 0x000fe20000800000 */
[----:B------:R-:W-:-:S04]  /*6150*/  FFMA.FTZ R12, R197, UR6, -R12 ;  /* 0x00000006c50c7c23 */ /* 0x000fc8000801080c */
[----:B------:R-:W-:Y:S01]  /*6160*/  MUFU.EX2 R15, R15 ;  /* 0x0000000f000f7308 */ /* 0x000fe20000000800 */
[----:B------:R-:W2:Y:S01]  /*6170*/  SHFL.BFLY PT, R5, R184, 0x1, 0x1f ;  /* 0x0c201f00b8057f89 */ /* 0x000ea200000e0000 */
[----:B------:R-:W-:-:S06]  /*6180*/  FADD.FTZ R188, -R188, R9 ;  /* 0x00000009bcbc7221 */ /* 0x000fcc0000010100 */
[----:B------:R-:W-:Y:S08]  /*6190*/  MUFU.EX2 R165, R165 ;  /* 0x000000a500a57308 */ /* 0x000ff00000000800 */
[----:B------:R-:W-:Y:S08]  /*61a0*/  MUFU.EX2 R168, R168 ;  /* 0x000000a800a87308 */ /* 0x000ff00000000800 */
[----:B------:R-:W-:Y:S01]  /*61b0*/  MUFU.EX2 R169, R169 ;  /* 0x000000a900a97308 */ /* 0x000fe20000000800 */
[----:B--2---:R-:W-:Y:S01]  /*61c0*/  FMNMX.FTZ R5, R184, R5, !PT ;  /* 0x00000005b8057209 */ /* 0x004fe20007810000 */
[----:B------:R-:W-:-:S03]  /*61d0*/  FMUL.FTZ R184, R188, UR6 ;  /* 0x00000006bcb87c20 */ /* 0x000fc60008410000 */
[C---:B------:R-:W-:Y:S01]  /*61e0*/  FSETP.NEU.FTZ.AND P1, PT, R5.reuse, -INF , PT ;  /* 0xff8000000500780b */ /* 0x040fe20003f3d000 */
[----:B------:R-:W-:Y:S02]  /*61f0*/  FMUL.FTZ R214, R5, UR6 ;  /* 0x0000000605d67c20 */ /* 0x000fe40008410000 */
[----:B------:R-:W2:Y:S03]  /*6200*/  MUFU.EX2 R184, R184 ;  /* 0x000000b800b87308 */ /* 0x000ea60000000800 */
[----:B------:R-:W-:-:S05]  /*6210*/  FSEL R214, R214, RZ, P1 ;  /* 0x000000ffd6d67208 */ /* 0x000fca0000800000 */
[--C-:B------:R-:W-:Y:S01]  /*6220*/  FFMA.FTZ R188, R155, UR6, -R214.reuse ;  /* 0x000000069bbc7c23 */ /* 0x100fe200080108d6 */
[--C-:B------:R-:W-:Y:S01]  /*6230*/  FFMA.FTZ R192, R159, UR6, -R214.reuse ;  /* 0x000000069fc07c23 */ /* 0x100fe200080108d6 */
[----:B------:R-:W3:Y:S01]  /*6240*/  MUFU.EX2 R172, R172 ;  /* 0x000000ac00ac7308 */ /* 0x000ee20000000800 */
[--C-:B------:R-:W-:Y:S01]  /*6250*/  FFMA.FTZ R159, R162, UR6, -R214.reuse ;  /* 0x00000006a29f7c23 */ /* 0x100fe200080108d6 */
[--C-:B------:R-:W-:Y:S01]  /*6260*/  FFMA.FTZ R11, R11, UR6, -R214.reuse ;  /* 0x000000060b0b7c23 */ /* 0x100fe200080108d6 */
[--C-:B------:R-:W-:Y:S01]  /*6270*/  FFMA.FTZ R174, R174, UR6, -R214.reuse ;  /* 0x00000006aeae7c23 */ /* 0x100fe200080108d6 */
[--C-:B------:R-:W-:Y:S01]  /*6280*/  FFMA.FTZ R175, R175, UR6, -R214.reuse ;  /* 0x00000006afaf7c23 */ /* 0x100fe200080108d6 */
[--C-:B------:R-:W-:Y:S01]  /*6290*/  FFMA.FTZ R178, R178, UR6, -R214.reuse ;  /* 0x00000006b2b27c23 */ /* 0x100fe200080108d6 */
[--C-:B------:R-:W-:Y:S01]  /*62a0*/  FFMA.FTZ R179, R179, UR6, -R214.reuse ;  /* 0x00000006b3b37c23 */ /* 0x100fe200080108d6 */
[----:B--2---:R-:W-:Y:S01]  /*62b0*/  FFMA.FTZ R155, R184, R2, R13 ;  /* 0x00000002b89b7223 */ /* 0x004fe2000001000d */
[----:B------:R-:W-:Y:S01]  /*62c0*/  MUFU.EX2 R176, R176 ;  /* 0x000000b000b07308 */ /* 0x000fe20000000800 */
[--C-:B------:R-:W-:Y:S01]  /*62d0*/  FFMA.FTZ R182, R182, UR6, -R214.reuse ;  /* 0x00000006b6b67c23 */ /* 0x100fe200080108d6 */
[--C-:B------:R-:W-:Y:S01]  /*62e0*/  FFMA.FTZ R183, R183, UR6, -R214.reuse ;  /* 0x00000006b7b77c23 */ /* 0x100fe200080108d6 */
[----:B------:R-:W-:Y:S01]  /*62f0*/  FADD.FTZ R185, R152, R155 ;  /* 0x0000009b98b97221 */ /* 0x000fe20000010000 */
[--C-:B------:R-:W-:Y:S01]  /*6300*/  FFMA.FTZ R155, R158, UR6, -R214.reuse ;  /* 0x000000069e9b7c23 */ /* 0x100fe200080108d6 */
[--C-:B------:R-:W-:Y:S01]  /*6310*/  FFMA.FTZ R158, R171, UR6, -R214.reuse ;  /* 0x00000006ab9e7c23 */ /* 0x100fe200080108d6 */
[----:B------:R-:W-:Y:S01]  /*6320*/  F2FP.F16.F32.PACK_AB R152, R152, R13 ;  /* 0x0000000d9898723e */ /* 0x000fe200000000ff */
[----:B------:R-:W-:Y:S01]  /*6330*/  FADD.FTZ R2, R154, R185 ;  /* 0x000000b99a027221 */ /* 0x000fe20000010000 */
[----:B------:R-:W-:Y:S01]  /*6340*/  MUFU.EX2 R177, R177 ;  /* 0x000000b100b17308 */ /* 0x000fe20000000800 */
[C---:B------:R-:W-:Y:S01]  /*6350*/  F2FP.F16.F32.PACK_AB R154, R21.reuse, R154 ;  /* 0x0000009a159a723e */ /* 0x040fe200000000ff */
[----:B------:R-:W-:Y:S01]  /*6360*/  FFMA.FTZ R186, R186, UR6, -R214 ;  /* 0x00000006baba7c23 */ /* 0x000fe200080108d6 */
[----:B------:R-:W-:Y:S01]  /*6370*/  FADD.FTZ R185, R21, R2 ;  /* 0x0000000215b97221 */ /* 0x000fe20000010000 */
[--C-:B------:R-:W-:Y:S01]  /*6380*/  FFMA.FTZ R187, R187, UR6, -R214.reuse ;  /* 0x00000006bbbb7c23 */ /* 0x100fe200080108d6 */
[--C-:B------:R-:W-:Y:S01]  /*6390*/  FFMA.FTZ R191, R191, UR6, -R214.reuse ;  /* 0x00000006bfbf7c23 */ /* 0x100fe200080108d6 */
[--C-:B------:R-:W-:Y:S01]  /*63a0*/  FFMA.FTZ R194, R194, UR6, -R214.reuse ;  /* 0x00000006c2c27c23 */ /* 0x100fe200080108d6 */
[----:B------:R-:W-:Y:S01]  /*63b0*/  FADD.FTZ R2, R156, R185 ;  /* 0x000000b99c027221 */ /* 0x000fe20000010000 */
[----:B------:R-:W-:Y:S01]  /*63c0*/  MUFU.EX2 R180, R180 ;  /* 0x000000b400b47308 */ /* 0x000fe20000000800 */
[--C-:B------:R-:W-:Y:S01]  /*63d0*/  FFMA.FTZ R195, R195, UR6, -R214.reuse ;  /* 0x00000006c3c37c23 */ /* 0x100fe200080108d6 */
[----:B------:R-:W-:Y:S01]  /*63e0*/  FFMA.FTZ R198, R198, UR6, -R214 ;  /* 0x00000006c6c67c23 */ /* 0x000fe200080108d6 */
[----:B------:R-:W-:Y:S01]  /*63f0*/  FADD.FTZ R185, R153, R2 ;  /* 0x0000000299b97221 */ /* 0x000fe20000010000 */
[----:B------:R-:W-:Y:S01]  /*6400*/  FFMA.FTZ R199, R199, UR6, -R214 ;  /* 0x00000006c7c77c23 */ /* 0x000fe200080108d6 */
[----:B------:R-:W-:Y:S01]  /*6410*/  F2FP.F16.F32.PACK_AB R156, R153, R156 ;  /* 0x0000009c999c723e */ /* 0x000fe200000000ff */
[-C--:B------:R-:W-:Y:S01]  /*6420*/  FMUL.FTZ R24, R24, R184.reuse ;  /* 0x000000b818187220 */ /* 0x080fe20000410000 */
[----:B------:R-:W-:Y:S01]  /*6430*/  FADD.FTZ R2, R20, R185 ;  /* 0x000000b914027221 */ /* 0x000fe20000010000 */
[----:B------:R-:W2:Y:S01]  /*6440*/  MUFU.EX2 R181, R181 ;  /* 0x000000b500b57308 */ /* 0x000ea20000000800 */
[-C--:B------:R-:W-:Y:S01]  /*6450*/  FMUL.FTZ R25, R25, R184.reuse ;  /* 0x000000b819197220 */ /* 0x080fe20000410000 */
[-C--:B------:R-:W-:Y:S01]  /*6460*/  FMUL.FTZ R28, R28, R184.reuse ;  /* 0x000000b81c1c7220 */ /* 0x080fe20000410000 */
[----:B------:R-:W-:Y:S01]  /*6470*/  FADD.FTZ R185, R157, R2 ;  /* 0x000000029db97221 */ /* 0x000fe20000010000 */
[-C--:B------:R-:W-:Y:S01]  /*6480*/  FMUL.FTZ R29, R29, R184.reuse ;  /* 0x000000b81d1d7220 */ /* 0x080fe20000410000 */
[-C--:B------:R-:W-:Y:S01]  /*6490*/  FMUL.FTZ R32, R32, R184.reuse ;  /* 0x000000b820207220 */ /* 0x080fe20000410000 */
[----:B------:R-:W-:Y:S01]  /*64a0*/  FMUL.FTZ R33, R33, R184 ;  /* 0x000000b821217220 */ /* 0x000fe20000410000 */
[----:B------:R-:W-:Y:S01]  /*64b0*/  FADD.FTZ R2, R160, R185 ;  /* 0x000000b9a0027221 */ /* 0x000fe20000010000 */
[----:B------:R-:W-:Y:S01]  /*64c0*/  FSEL R185, R5, RZ, P1 ;  /* 0x000000ff05b97208 */ /* 0x000fe20000800000 */
[----:B------:R4:W5:Y:S01]  /*64d0*/  MUFU.EX2 R9, R196 ;  /* 0x000000c400097308 */ /* 0x0009620000000800 */
[C---:B------:R-:W-:Y:S01]  /*64e0*/  F2FP.F16.F32.PACK_AB R160, R161.reuse, R160 ;  /* 0x000000a0a1a0723e */ /* 0x040fe200000000ff */
[----:B------:R-:W-:Y:S01]  /*64f0*/  FADD.FTZ R189, R161, R2 ;  /* 0x00000002a1bd7221 */ /* 0x000fe20000010000 */
[-C--:B------:R-:W-:Y:S01]  /*6500*/  FMUL.FTZ R36, R36, R184.reuse ;  /* 0x000000b824247220 */ /* 0x080fe20000410000 */
[-C--:B------:R-:W-:Y:S01]  /*6510*/  FMUL.FTZ R37, R37, R184.reuse ;  /* 0x000000b825257220 */ /* 0x080fe20000410000 */
[-C--:B------:R-:W-:Y:S01]  /*6520*/  FMUL.FTZ R40, R40, R184.reuse ;  /* 0x000000b828287220 */ /* 0x080fe20000410000 */
[----:B------:R-:W-:Y:S01]  /*6530*/  FADD.FTZ R2, R14, R189 ;  /* 0x000000bd0e027221 */ /* 0x000fe20000010000 */
[----:B------:R-:W-:Y:S01]  /*6540*/  FMUL.FTZ R41, R41, R184 ;  /* 0x000000b829297220 */ /* 0x000fe20000410000 */
[----:B------:R-:W0:Y:S01]  /*6550*/  MUFU.EX2 R12, R12 ;  /* 0x0000000c000c7308 */ /* 0x000e220000000800 */
[----:B----4-:R-:W-:Y:S01]  /*6560*/  FFMA.FTZ R196, R163, UR6, -R214 ;  /* 0x00000006a3c47c23 */ /* 0x010fe200080108d6 */
[----:B------:R-:W-:Y:S01]  /*6570*/  FADD.FTZ R189, R15, R2 ;  /* 0x000000020fbd7221 */ /* 0x000fe20000010000 */
[----:B------:R-:W-:Y:S01]  /*6580*/  FADD.FTZ R2, -R185, R10 ;  /* 0x0000000ab9027221 */ /* 0x000fe20000010100 */
[--C-:B------:R-:W-:Y:S01]  /*6590*/  FFMA.FTZ R10, R167, UR6, -R214.reuse ;  /* 0x00000006a70a7c23 */ /* 0x100fe200080108d6 */
[--C-:B------:R-:W-:Y:S01]  /*65a0*/  FFMA.FTZ R167, R170, UR6, -R214.reuse ;  /* 0x00000006aaa77c23 */ /* 0x100fe200080108d6 */
[----:B------:R-:W-:Y:S01]  /*65b0*/  FADD.FTZ R162, R164, R189 ;  /* 0x000000bda4a27221 */ /* 0x000fe20000010000 */
[----:B------:R-:W-:Y:S01]  /*65c0*/  FFMA.FTZ R163, R166, UR6, -R214 ;  /* 0x00000006a6a37c23 */ /* 0x000fe200080108d6 */
[----:B------:R-:W-:Y:S01]  /*65d0*/  MUFU.EX2 R11, R11 ;  /* 0x0000000b000b7308 */ /* 0x000fe20000000800 */
[C---:B------:R-:W-:Y:S01]  /*65e0*/  F2FP.F16.F32.PACK_AB R164, R165.reuse, R164 ;  /* 0x000000a4a5a4723e */ /* 0x040fe200000000ff */
[----:B------:R-:W-:Y:S01]  /*65f0*/  FADD.FTZ R171, R165, R162 ;  /* 0x000000a2a5ab7221 */ /* 0x000fe20000010000 */
[----:B------:R-:W-:Y:S01]  /*6600*/  F2FP.F16.F32.PACK_AB R166, R169, R168 ;  /* 0x000000a8a9a6723e */ /* 0x000fe200000000ff */
[-C--:B------:R-:W-:Y:S01]  /*6610*/  FMUL.FTZ R44, R44, R184.reuse ;  /* 0x000000b82c2c7220 */ /* 0x080fe20000410000 */
[----:B------:R-:W-:Y:S01]  /*6620*/  FMUL.FTZ R45, R45, R184 ;  /* 0x000000b82d2d7220 */ /* 0x000fe20000410000 */
[----:B------:R-:W-:Y:S01]  /*6630*/  FADD.FTZ R162, R168, R171 ;  /* 0x000000aba8a27221 */ /* 0x000fe20000010000 */
[----:B------:R-:W-:Y:S01]  /*6640*/  FFMA.FTZ R171, R190, UR6, -R214 ;  /* 0x00000006beab7c23 */ /* 0x000fe200080108d6 */
[----:B------:R-:W-:Y:S01]  /*6650*/  MUFU.EX2 R188, R188 ;  /* 0x000000bc00bc7308 */ /* 0x000fe20000000800 */
[----:B---3--:R-:W-:Y:S01]  /*6660*/  F2FP.F16.F32.PACK_AB R168, R173, R172 ;  /* 0x000000acada8723e */ /* 0x008fe200000000ff */
[----:B------:R-:W-:Y:S01]  /*6670*/  FADD.FTZ R185, R169, R162 ;  /* 0x000000a2a9b97221 */ /* 0x000fe20000010000 */
[-C--:B------:R-:W-:Y:S01]  /*6680*/  FMUL.FTZ R48, R48, R184.reuse ;  /* 0x000000b830307220 */ /* 0x080fe20000410000 */
[-C--:B------:R-:W-:Y:S01]  /*6690*/  FMUL.FTZ R49, R49, R184.reuse ;  /* 0x000000b831317220 */ /* 0x080fe20000410000 */
[----:B------:R-:W-:Y:S01]  /*66a0*/  FMUL.FTZ R52, R52, R184 ;  /* 0x000000b834347220 */ /* 0x000fe20000410000 */
[----:B------:R-:W-:Y:S01]  /*66b0*/  FADD.FTZ R162, R172, R185 ;  /* 0x000000b9aca27221 */ /* 0x000fe20000010000 */
[----:B--2---:R-:W-:Y:S01]  /*66c0*/  F2FP.F16.F32.PACK_AB R172, R181, R180 ;  /* 0x000000b4b5ac723e */ /* 0x004fe200000000ff */
[----:B------:R2:W-:Y:S01]  /*66d0*/  MUFU.EX2 R190, R158 ;  /* 0x0000009e00be7308 */ /* 0x0005e20000000800 */
[-C--:B------:R-:W-:Y:S01]  /*66e0*/  FMUL.FTZ R53, R53, R184.reuse ;  /* 0x000000b835357220 */ /* 0x080fe20000410000 */
[----:B------:R-:W-:Y:S01]  /*66f0*/  FADD.FTZ R185, R173, R162 ;  /* 0x000000a2adb97221 */ /* 0x000fe20000010000 */
[-C--:B------:R-:W-:Y:S01]  /*6700*/  FMUL.FTZ R56, R56, R184.reuse ;  /* 0x000000b838387220 */ /* 0x080fe20000410000 */
[-C--:B------:R-:W-:Y:S01]  /*6710*/  FMUL.FTZ R57, R57, R184.reuse ;  /* 0x000000b839397220 */ /* 0x080fe20000410000 */
[-C--:B------:R-:W-:Y:S01]  /*6720*/  FMUL.FTZ R60, R60, R184.reuse ;  /* 0x000000b83c3c7220 */ /* 0x080fe20000410000 */
[----:B------:R-:W-:Y:S01]  /*6730*/  FADD.FTZ R162, R176, R185 ;  /* 0x000000b9b0a27221 */ /* 0x000fe20000010000 */
[----:B------:R-:W-:Y:S01]  /*6740*/  FMUL.FTZ R61, R61, R184 ;  /* 0x000000b83d3d7220 */ /* 0x000fe20000410000 */
[----:B------:R-:W-:Y:S01]  /*6750*/  MUFU.EX2 R155, R155 ;  /* 0x0000009b009b7308 */ /* 0x000fe20000000800 */
[----:B--2---:R-:W-:Y:S01]  /*6760*/  F2FP.F16.F32.PACK_AB R158, R157, R20 ;  /* 0x000000149d9e723e */ /* 0x004fe200000000ff */
[----:B------:R-:W-:Y:S01]  /*6770*/  FADD.FTZ R21, R177, R162 ;  /* 0x000000a2b1157221 */ /* 0x000fe20000010000 */
[----:B------:R-:W-:Y:S01]  /*6780*/  F2FP.F16.F32.PACK_AB R162, R15, R14 ;  /* 0x0000000e0fa2723e */ /* 0x000fe200000000ff */
[-C--:B------:R-:W-:Y:S01]  /*6790*/  FMUL.FTZ R64, R64, R184.reuse ;  /* 0x000000b840407220 */ /* 0x080fe20000410000 */
[-C--:B------:R-:W-:Y:S01]  /*67a0*/  FMUL.FTZ R65, R65, R184.reuse ;  /* 0x000000b841417220 */ /* 0x080fe20000410000 */
[----:B------:R-:W-:Y:S01]  /*67b0*/  FADD.FTZ R20, R180, R21 ;  /* 0x00000015b4147221 */ /* 0x000fe20000010000 */
[-C--:B------:R-:W-:Y:S01]  /*67c0*/  FMUL.FTZ R68, R68, R184.reuse ;  /* 0x000000b844447220 */ /* 0x080fe20000410000 */
[----:B------:R-:W-:Y:S01]  /*67d0*/  MUFU.EX2 R192, R192 ;  /* 0x000000c000c07308 */ /* 0x000fe20000000800 */
[-C--:B------:R-:W-:Y:S01]  /*67e0*/  FMUL.FTZ R69, R69, R184.reuse ;  /* 0x000000b845457220 */ /* 0x080fe20000410000 */
[----:B------:R-:W-:Y:S01]  /*67f0*/  FADD.FTZ R170, R181, R20 ;  /* 0x00000014b5aa7221 */ /* 0x000fe20000010000 */
[----:B------:R-:W-:Y:S01]  /*6800*/  FMUL.FTZ R20, R2, UR6 ;  /* 0x0000000602147c20 */ /* 0x000fe20008410000 */
[-C--:B------:R-:W-:Y:S01]  /*6810*/  FMUL.FTZ R72, R72, R184.reuse ;  /* 0x000000b848487220 */ /* 0x080fe20000410000 */
[----:B------:R-:W-:Y:S01]  /*6820*/  FMUL.FTZ R73, R73, R184 ;  /* 0x000000b849497220 */ /* 0x000fe20000410000 */
[----:B-----5:R-:W-:Y:S01]  /*6830*/  FADD.FTZ R15, R9, R170 ;  /* 0x000000aa090f7221 */ /* 0x020fe20000010000 */
[----:B------:R-:W-:Y:S01]  /*6840*/  F2FP.F16.F32.PACK_AB R170, R177, R176 ;  /* 0x000000b0b1aa723e */ /* 0x000fe200000000ff */
[----:B------:R2:W-:Y:S01]  /*6850*/  MUFU.EX2 R13, R174 ;  /* 0x000000ae000d7308 */ /* 0x0005e20000000800 */
[-C--:B------:R-:W-:Y:S01]  /*6860*/  FMUL.FTZ R76, R76, R184.reuse ;  /* 0x000000b84c4c7220 */ /* 0x080fe20000410000 */
[----:B0-----:R-:W-:Y:S01]  /*6870*/  FADD.FTZ R2, R12, R15 ;  /* 0x0000000f0c027221 */ /* 0x001fe20000010000 */
[-C--:B------:R-:W-:Y:S01]  /*6880*/  FMUL.FTZ R77, R77, R184.reuse ;  /* 0x000000b84d4d7220 */ /* 0x080fe20000410000 */
[-C--:B------:R-:W-:Y:S01]  /*6890*/  FMUL.FTZ R80, R80, R184.reuse ;  /* 0x000000b850507220 */ /* 0x080fe20000410000 */
[-C--:B------:R-:W-:Y:S01]  /*68a0*/  FMUL.FTZ R81, R81, R184.reuse ;  /* 0x000000b851517220 */ /* 0x080fe20000410000 */
[-C--:B------:R-:W-:Y:S01]  /*68b0*/  FMUL.FTZ R84, R84, R184.reuse ;  /* 0x000000b854547220 */ /* 0x080fe20000410000 */
[-C--:B------:R-:W-:Y:S01]  /*68c0*/  FMUL.FTZ R85, R85, R184.reuse ;  /* 0x000000b855557220 */ /* 0x080fe20000410000 */
[----:B------:R-:W0:Y:S01]  /*68d0*/  MUFU.EX2 R20, R20 ;  /* 0x0000001400147308 */ /* 0x000e220000000800 */
[----:B--2---:R-:W-:Y:S01]  /*68e0*/  F2FP.F16.F32.PACK_AB R174, R12, R9 ;  /* 0x000000090cae723e */ /* 0x004fe200000000ff */
        /* <DEDUP_REMOVED lines=13> */
[----:B------:R-:W-:Y:S01]  /*69c0*/  FMUL.FTZ R112, R112, R184 ;  /* 0x000000b870707220 */ /* 0x000fe20000410000 */
[----:B------:R-:W3:Y:S01]  /*69d0*/  MUFU.EX2 R196, R196 ;  /* 0x000000c400c47308 */ /* 0x000ee20000000800 */
[----:B0-----:R-:W-:Y:S01]  /*69e0*/  FFMA.FTZ R9, R20, R0, R11 ;  /* 0x0000000014097223 */ /* 0x001fe2000001000b */
[-C--:B------:R-:W-:Y:S01]  /*69f0*/  FMUL.FTZ R113, R113, R184.reuse ;  /* 0x000000b871717220 */ /* 0x080fe20000410000 */
[-C--:B------:R-:W-:Y:S01]  /*6a00*/  FMUL.FTZ R116, R116, R184.reuse ;  /* 0x000000b874747220 */ /* 0x080fe20000410000 */
[-C--:B------:R-:W-:Y:S01]  /*6a10*/  FMUL.FTZ R117, R117, R184.reuse ;  /* 0x000000b875757220 */ /* 0x080fe20000410000 */
[----:B------:R-:W-:Y:S01]  /*6a20*/  FADD.FTZ R0, R188, R9 ;  /* 0x00000009bc007221 */ /* 0x000fe20000010000 */
[-C--:B------:R-:W-:Y:S01]  /*6a30*/  FMUL.FTZ R120, R120, R184.reuse ;  /* 0x000000b878787220 */ /* 0x080fe20000410000 */
[-C--:B------:R-:W-:Y:S01]  /*6a40*/  FMUL.FTZ R121, R121, R184.reuse ;  /* 0x000000b879797220 */ /* 0x080fe20000410000 */
[----:B------:R-:W0:Y:S01]  /*6a50*/  MUFU.EX2 R163, R163 ;  /* 0x000000a300a37308 */ /* 0x000e220000000800 */
[----:B------:R-:W-:Y:S01]  /*6a60*/  FADD.FTZ R9, R155, R0 ;  /* 0x000000009b097221 */ /* 0x000fe20000010000 */
[-C--:B------:R-:W-:Y:S01]  /*6a70*/  FMUL.FTZ R124, R124, R184.reuse ;  /* 0x000000b87c7c7220 */ /* 0x080fe20000410000 */
[-C--:B------:R-:W-:Y:S01]  /*6a80*/  FMUL.FTZ R125, R125, R184.reuse ;  /* 0x000000b87d7d7220 */ /* 0x080fe20000410000 */
[-C--:B------:R-:W-:Y:S01]  /*6a90*/  FMUL.FTZ R128, R128, R184.reuse ;  /* 0x000000b880807220 */ /* 0x080fe20000410000 */
[----:B------:R-:W-:Y:S01]  /*6aa0*/  FADD.FTZ R0, R192, R9 ;  /* 0x00000009c0007221 */ /* 0x000fe20000010000 */
[-C--:B------:R-:W-:Y:S01]  /*6ab0*/  FMUL.FTZ R129, R129, R184.reuse ;  /* 0x000000b881817220 */ /* 0x080fe20000410000 */
[-C--:B------:R-:W-:Y:S01]  /*6ac0*/  FMUL.FTZ R132, R132, R184.reuse ;  /* 0x000000b884847220 */ /* 0x080fe20000410000 */
[----:B------:R-:W4:Y:S01]  /*6ad0*/  MUFU.EX2 R10, R10 ;  /* 0x0000000a000a7308 */ /* 0x000f220000000800 */
[----:B--2---:R-:W-:Y:S01]  /*6ae0*/  FADD.FTZ R9, R159, R0 ;  /* 0x000000009f097221 */ /* 0x004fe20000010000 */
[----:B---3--:R-:W-:Y:S01]  /*6af0*/  F2FP.F16.F32.PACK_AB R157, R196, R159 ;  /* 0x0000009fc49d723e */ /* 0x008fe200000000ff */
[-C--:B------:R-:W-:Y:S01]  /*6b00*/  FMUL.FTZ R133, R133, R184.reuse ;  /* 0x000000b885857220 */ /* 0x080fe20000410000 */
[-C--:B------:R-:W-:Y:S01]  /*6b10*/  FMUL.FTZ R136, R136, R184.reuse ;  /* 0x000000b888887220 */ /* 0x080fe20000410000 */
[----:B------:R-:W-:Y:S01]  /*6b20*/  FADD.FTZ R0, R196, R9 ;  /* 0x00000009c4007221 */ /* 0x000fe20000010000 */
[-C--:B------:R-:W-:Y:S01]  /*6b30*/  FMUL.FTZ R137, R137, R184.reuse ;  /* 0x000000b889897220 */ /* 0x080fe20000410000 */
[-C--:B------:R-:W-:Y:S01]  /*6b40*/  FMUL.FTZ R140, R140, R184.reuse ;  /* 0x000000b88c8c7220 */ /* 0x080fe20000410000 */
[----:B------:R-:W2:Y:S01]  /*6b50*/  MUFU.EX2 R167, R167 ;  /* 0x000000a700a77308 */ /* 0x000ea20000000800 */
[----:B0-----:R-:W-:Y:S01]  /*6b60*/  FADD.FTZ R9, R163, R0 ;  /* 0x00000000a3097221 */ /* 0x001fe20000010000 */
[-C--:B------:R-:W-:Y:S01]  /*6b70*/  FMUL.FTZ R141, R141, R184.reuse ;  /* 0x000000b88d8d7220 */ /* 0x080fe20000410000 */
[-C--:B------:R-:W-:Y:S01]  /*6b80*/  FMUL.FTZ R144, R144, R184.reuse ;  /* 0x000000b890907220 */ /* 0x080fe20000410000 */
[-C--:B------:R-:W-:Y:S01]  /*6b90*/  FMUL.FTZ R145, R145, R184.reuse ;  /* 0x000000b891917220 */ /* 0x080fe20000410000 */
[-C--:B------:R-:W-:Y:S01]  /*6ba0*/  FMUL.FTZ R148, R148, R184.reuse ;  /* 0x000000b894947220 */ /* 0x080fe20000410000 */
[----:B------:R-:W-:Y:S01]  /*6bb0*/  FMUL.FTZ R149, R149, R184 ;  /* 0x000000b895957220 */ /* 0x000fe20000410000 */
[----:B------:R-:W-:Y:S01]  /*6bc0*/  F2FP.F16.F32.PACK_AB R153, R188, R11 ;  /* 0x0000000bbc99723e */ /* 0x000fe200000000ff */
[----:B------:R-:W0:Y:S01]  /*6bd0*/  MUFU.EX2 R14, R175 ;  /* 0x000000af000e7308 */ /* 0x000e220000000800 */
[C---:B----4-:R-:W-:Y:S01]  /*6be0*/  FADD.FTZ R176, R10.reuse, R9 ;  /* 0x000000090ab07221 */ /* 0x050fe20000010000 */
[----:B------:R-:W-:Y:S01]  /*6bf0*/  F2FP.F16.F32.PACK_AB R159, R10, R163 ;  /* 0x000000a30a9f723e */ /* 0x000fe200000000ff */
[-C--:B------:R-:W-:Y:S01]  /*6c00*/  FMUL.FTZ R26, R26, R20.reuse ;  /* 0x000000141a1a7220 */ /* 0x080fe20000410000 */
[----:B------:R-:W-:Y:S01]  /*6c10*/  F2FP.F16.F32.PACK_AB R155, R192, R155 ;  /* 0x0000009bc09b723e */ /* 0x000fe200000000ff */
[-C--:B------:R-:W-:Y:S01]  /*6c20*/  FMUL.FTZ R27, R27, R20.reuse ;  /* 0x000000141b1b7220 */ /* 0x080fe20000410000 */
[-C--:B------:R-:W-:Y:S01]  /*6c30*/  FMUL.FTZ R30, R30, R20.reuse ;  /* 0x000000141e1e7220 */ /* 0x080fe20000410000 */
[-C--:B------:R-:W-:Y:S01]  /*6c40*/  FMUL.FTZ R31, R31, R20.reuse ;  /* 0x000000141f1f7220 */ /* 0x080fe20000410000 */
[----:B------:R3:W4:Y:S01]  /*6c50*/  MUFU.EX2 R165, R178 ;  /* 0x000000b200a57308 */ /* 0x0007220000000800 */
[----:B--2---:R-:W-:Y:S01]  /*6c60*/  FADD.FTZ R9, R167, R176 ;  /* 0x000000b0a7097221 */ /* 0x004fe20000010000 */
[----:B------:R-:W-:Y:S01]  /*6c70*/  F2FP.F16.F32.PACK_AB R161, R190, R167 ;  /* 0x000000a7bea1723e */ /* 0x000fe200000000ff */
[-C--:B------:R-:W-:Y:S01]  /*6c80*/  FMUL.FTZ R34, R34, R20.reuse ;  /* 0x0000001422227220 */ /* 0x080fe20000410000 */
[-C--:B------:R-:W-:Y:S01]  /*6c90*/  FMUL.FTZ R35, R35, R20.reuse ;  /* 0x0000001423237220 */ /* 0x080fe20000410000 */
[----:B------:R-:W-:Y:S01]  /*6ca0*/  FADD.FTZ R176, R190, R9 ;  /* 0x00000009beb07221 */ /* 0x000fe20000010000 */
[-C--:B------:R-:W-:Y:S01]  /*6cb0*/  FMUL.FTZ R38, R38, R20.reuse ;  /* 0x0000001426267220 */ /* 0x080fe20000410000 */
[-C--:B------:R-:W-:Y:S01]  /*6cc0*/  FMUL.FTZ R39, R39, R20.reuse ;  /* 0x0000001427277220 */ /* 0x080fe20000410000 */
[----:B------:R-:W2:Y:S01]  /*6cd0*/  MUFU.EX2 R12, R179 ;  /* 0x000000b3000c7308 */ /* 0x000ea20000000800 */
[----:B------:R-:W-:Y:S01]  /*6ce0*/  FADD.FTZ R9, R13, R176 ;  /* 0x000000b00d097221 */ /* 0x000fe20000010000 */
[----:B0-----:R-:W-:Y:S01]  /*6cf0*/  F2FP.F16.F32.PACK_AB R163, R14, R13 ;  /* 0x0000000d0ea3723e */ /* 0x001fe200000000ff */
[-C--:B------:R-:W-:Y:S01]  /*6d00*/  FMUL.FTZ R42, R42, R20.reuse ;  /* 0x000000142a2a7220 */ /* 0x080fe20000410000 */
[-C--:B------:R-:W-:Y:S01]  /*6d10*/  FMUL.FTZ R43, R43, R20.reuse ;  /* 0x000000142b2b7220 */ /* 0x080fe20000410000 */
[----:B---3--:R-:W-:Y:S01]  /*6d20*/  FADD.FTZ R178, R14, R9 ;  /* 0x000000090eb27221 */ /* 0x008fe20000010000 */
[-C--:B------:R-:W-:Y:S01]  /*6d30*/  FMUL.FTZ R46, R46, R20.reuse ;  /* 0x000000142e2e7220 */ /* 0x080fe20000410000 */
[-C--:B------:R-:W-:Y:S01]  /*6d40*/  FMUL.FTZ R47, R47, R20.reuse ;  /* 0x000000142f2f7220 */ /* 0x080fe20000410000 */
[----:B------:R-:W0:Y:S01]  /*6d50*/  MUFU.EX2 R182, R182 ;  /* 0x000000b600b67308 */ /* 0x000e220000000800 */
[----:B----4-:R-:W-:Y:S01]  /*6d60*/  FADD.FTZ R9, R165, R178 ;  /* 0x000000b2a5097221 */ /* 0x010fe20000010000 */
[-C--:B------:R-:W-:Y:S01]  /*6d70*/  FMUL.FTZ R50, R50, R20.reuse ;  /* 0x0000001432327220 */ /* 0x080fe20000410000 */
[-C--:B------:R-:W-:Y:S01]  /*6d80*/  FMUL.FTZ R51, R51, R20.reuse ;  /* 0x0000001433337220 */ /* 0x080fe20000410000 */
[-C--:B------:R-:W-:Y:S01]  /*6d90*/  FMUL.FTZ R54, R54, R20.reuse ;  /* 0x0000001436367220 */ /* 0x080fe20000410000 */
[-C--:B------:R-:W-:Y:S01]  /*6da0*/  FMUL.FTZ R55, R55, R20.reuse ;  /* 0x0000001437377220 */ /* 0x080fe20000410000 */
[-C--:B------:R-:W-:Y:S01]  /*6db0*/  FMUL.FTZ R58, R58, R20.reuse ;  /* 0x000000143a3a7220 */ /* 0x080fe20000410000 */
[-C--:B------:R-:W-:Y:S01]  /*6dc0*/  FMUL.FTZ R59, R59, R20.reuse ;  /* 0x000000143b3b7220 */ /* 0x080fe20000410000 */
[----:B------:R-:W3:Y:S01]  /*6dd0*/  MUFU.EX2 R183, R183 ;  /* 0x000000b700b77308 */ /* 0x000ee20000000800 */
[C---:B--2---:R-:W-:Y:S01]  /*6de0*/  FADD.FTZ R9, R12.reuse, R9 ;  /* 0x000000090c097221 */ /* 0x044fe20000010000 */
[----:B------:R-:W-:Y:S01]  /*6df0*/  F2FP.F16.F32.PACK_AB R165, R12, R165 ;  /* 0x000000a50ca5723e */ /* 0x000fe200000000ff */
[-C--:B------:R-:W-:Y:S01]  /*6e00*/  FMUL.FTZ R62, R62, R20.reuse ;  /* 0x000000143e3e7220 */ /* 0x080fe20000410000 */
[-C--:B------:R-:W-:Y:S01]  /*6e10*/  FMUL.FTZ R63, R63, R20.reuse ;  /* 0x000000143f3f7220 */ /* 0x080fe20000410000 */
[-C--:B------:R-:W-:Y:S01]  /*6e20*/  FMUL.FTZ R66, R66, R20.reuse ;  /* 0x0000001442427220 */ /* 0x080fe20000410000 */
        /* <DEDUP_REMOVED lines=19> */
[----:B--2---:R-:W-:Y:S01]  /*6f60*/  FADD.FTZ R9, R169, R180 ;  /* 0x000000b4a9097221 */ /* 0x004fe20000010000 */
[-C--:B------:R-:W-:Y:S01]  /*6f70*/  FMUL.FTZ R94, R94, R20.reuse ;  /* 0x000000145e5e7220 */ /* 0x080fe20000410000 */
[-C--:B------:R-:W-:Y:S01]  /*6f80*/  FMUL.FTZ R95, R95, R20.reuse ;  /* 0x000000145f5f7220 */ /* 0x080fe20000410000 */
[-C--:B------:R-:W-:Y:S01]  /*6f90*/  FMUL.FTZ R98, R98, R20.reuse ;  /* 0x0000001462627220 */ /* 0x080fe20000410000 */
[-C--:B------:R-:W-:Y:S01]  /*6fa0*/  FMUL.FTZ R99, R99, R20.reuse ;  /* 0x0000001463637220 */ /* 0x080fe20000410000 */
[-C--:B------:R-:W-:Y:S01]  /*6fb0*/  FMUL.FTZ R102, R102, R20.reuse ;  /* 0x0000001466667220 */ /* 0x080fe20000410000 */
[-C--:B------:R-:W-:Y:S01]  /*6fc0*/  FMUL.FTZ R103, R103, R20.reuse ;  /* 0x0000001467677220 */ /* 0x080fe20000410000 */
[----:B------:R-:W2:Y:S01]  /*6fd0*/  MUFU.EX2 R176, R191 ;  /* 0x000000bf00b07308 */ /* 0x000ea20000000800 */
        /* <DEDUP_REMOVED lines=32> */
[C---:B---3--:R-:W-:Y:S01]  /*71e0*/  FADD.FTZ R10, R178.reuse, R9 ;  /* 0x00000009b20a7221 */ /* 0x048fe20000010000 */
[----:B------:R-:W-:Y:S01]  /*71f0*/  F2FP.F16.F32.PACK_AB R173, R178, R173 ;  /* 0x000000adb2ad723e */ /* 0x000fe200000000ff */
[-C--:B------:R-:W-:Y:S01]  /*7200*/  FMUL.FTZ R150, R150, R20.reuse ;  /* 0x0000001496967220 */ /* 0x080fe20000410000 */
[----:B------:R-:W-:Y:S01]  /*7210*/  FMUL.FTZ R151, R151, R20 ;  /* 0x0000001497977220 */ /* 0x000fe20000410000 */
[----:B--2---:R-:W-:-:S04]  /*7220*/  FADD.FTZ R9, R175, R10 ;  /* 0x0000000aaf097221 */ /* 0x004fc80000010000 */
[C---:B0-----:R-:W-:Y:S01]  /*7230*/  FADD.FTZ R0, R180.reuse, R9 ;  /* 0x00000009b4007221 */ /* 0x041fe20000010000 */
[----:B------:R-:W-:Y:S01]  /*7240*/  F2FP.F16.F32.PACK_AB R175, R180, R175 ;  /* 0x000000afb4af723e */ /* 0x000fe200000000ff */
[----:B------:R-:W-:Y:S06]  /*7250*/  @!P0 BRA `(.L_x_1918) ;  /* 0x0000000000048947 */ /* 0x000fec0003800000 */
[----:B------:R-:W-:Y:S01]  /*7260*/  BPT.TRAP 0x1 ;  /* 0x000000040000795c */ /* 0x000fe20000300000 */
.L_x_1918:
[----:B------:R0:W2:Y:S01]  /*7270*/  SYNCS.PHASECHK.TRANS64.TRYWAIT P1, [UR25+0x22850], R8 ;  /* 0x02285008ff0075a7 */ /* 0x0000a20008020159 */
[----:B------:R-:W-:Y:S05]  /*7280*/  @!P0 BRA `(.L_x_1919) ;  /* 0x0000000000048947 */ /* 0x000fea0003800000 */
[----:B------:R-:W-:Y:S01]  /*7290*/  BPT.TRAP 0x1 ;  /* 0x000000040000795c */ /* 0x000fe20000300000 */
.L_x_1919:
[----:B------:R-:W-:Y:S01]  /*72a0*/  VIADD R9, R215, 0x8 ;  /* 0x00000008d7097836 */ /* 0x000fe20000000000 */
[----:B--2---:R-:W-:Y:S06]  /*72b0*/  @P1 BRA `(.L_x_1920) ;  /* 0x0000000000081947 */ /* 0x004fec0003800000 */
[----:B------:R-:W2:Y:S02]  /*72c0*/  SYNCS.PHASECHK.TRANS64.TRYWAIT P1, [UR25+0x22850], R8 ;  /* 0x02285008ff0075a7 */ /* 0x000ea40008020159 */
[----:B--2---:R-:W-:Y:S05]  /*72d0*/  @!P1 BRA `(.L_x_1921) ;  /* 0x000000c800849947 */ /* 0x004fea0003800000 */
.L_x_1920:
        /* <DEDUP_REMOVED lines=37> */
[----:B---3--:R-:W-:Y:S05]  /*7530*/  @!P0 BRA `(.L_x_1922) ;  /* 0x0000000000048947 */ /* 0x008fea0003800000 */
[----:B------:R-:W-:Y:S01]  /*7540*/  BPT.TRAP 0x1 ;  /* 0x000000040000795c */ /* 0x000fe20000300000 */
.L_x_1922:
[----:B------:R-:W-:Y:S01]  /*7550*/  UIADD3 UR25, UR25, 0x22860, URZ ;  /* 0x0002286019197890 */ /* 0x000fe2000fffe03f */
[C---:B------:R-:W-:Y:S01]  /*7560*/  ISETP.GT.AND P1, PT, R7.reuse, UR24, PT ;  /* 0x0000001807007c0c */ /* 0x040fe2000bf24270 */
[----:B------:R-:W-:Y:S02]  /*7570*/  VIADD R7, R7, 0xffffffff ;  /* 0xffffffff07077836 */ /* 0x000fe40000000000 */
[----:B------:R-:W-:Y:S01]  /*7580*/  UPRMT UR25, UR26, 0x654, UR25 ;  /* 0x000006541a197896 */ /* 0x000fe20008000019 */
[----:B------:R-:W-:Y:S02]  /*7590*/  IMAD.MOV.U32 R10, RZ, RZ, R5 ;  /* 0x000000ffff0a7224 */ /* 0x000fe400078e0005 */
[----:B------:R-:W-:-:S06]  /*75a0*/  IMAD.MOV.U32 R9, RZ, RZ, R4 ;  /* 0x000000ffff097224 */ /* 0x000fcc00078e0004 */
[----:B------:R-:W-:Y:S01]  /*75b0*/  SYNCS.ARRIVE.TRANS64.RED.A1T0 RZ, [UR25], RZ ;  /* 0x000000ffffff79a7 */ /* 0x000fe20008100419 */
[----:B------:R-:W-:Y:S05]  /*75c0*/  @P1 BRA `(.L_x_1923) ;  /* 0xffffffd000141947 */ /* 0x000fea000383ffff */
.L_x_1904:
[----:B------:R-:W-:Y:S01]  /*75d0*/  ISETP.NE.AND P2, PT, R205, 0x1, PT ;  /* 0x00000001cd00780c */ /* 0x000fe20003f45270 */
[----:B------:R-:W-:Y:S01]  /*75e0*/  UIADD3 UR10, UR41, 0x7f, URZ ;  /* 0x0000007f290a7890 */ /* 0x000fe2000fffe03f */
[----:B------:R-:W-:Y:S02]  /*75f0*/  IADD3 R9, R17, 0x1, -R6 ;  /* 0x0000000111097810 */ /* 0x000fe40007ffe806 */
[----:B------:R-:W-:-:S09]  /*7600*/  LOP3.LUT P1, RZ, R16, 0x80000, RZ, 0xc0, !PT ;  /* 0x0008000010ff7812 */ /* 0x000fd2000782c0ff */
[----:B0-2---:R-:W0:Y:S08]  /*7610*/  @P2 LDC R8, c[0x0][0x44c] ;  /* 0x00011300ff082b82 */ /* 0x005e300000000800 */
[----:B------:R-:W2:Y:S01]  /*7620*/  @P2 LDC R11, c[0x0][0x450] ;  /* 0x00011400ff0b2b82 */ /* 0x000ea20000000800 */
[----:B0-----:R-:W-:-:S04]  /*7630*/  @P2 IMAD.HI.U32 R10, R8, UR10, RZ ;  /* 0x0000000a080a2c27 */ /* 0x001fc8000f8e00ff */
[----:B------:R-:W-:Y:S01]  /*7640*/  IMAD.U32 R8, RZ, RZ, UR10 ;  /* 0x0000000aff087e24 */ /* 0x000fe2000f8e00ff */
[----:B--2---:R-:W-:-:S05]  /*7650*/  @P2 SHF.R.U32.HI R8, RZ, R11, R10 ;  /* 0x0000000bff082219 */ /* 0x004fca000001160a */
[----:B------:R-:W-:-:S04]  /*7660*/  IMAD.IADD R8, R9, 0x1, R8 ;  /* 0x0000000109087824 */ /* 0x000fc800078e0208 */
[----:B------:R-:W-:-:S05]  /*7670*/  VIADD R6, R8, -UR7 ;  /* 0x8000000708067c36 */ /* 0x000fca0008000000 */
[----:B------:R-:W-:Y:S01]  /*7680*/  R2UR UR14, R6 ;  /* 0x00000000060e72ca */ /* 0x000fe200000e0000 */
[----:B------:R-:W-:-:S14]  /*7690*/  @!P1 BRA `(.L_x_1924) ;  /* 0x0000000000509947 */ /* 0x000fdc0003800000 */
[----:B------:R-:W-:-:S13]  /*76a0*/  R2UR UR7, R8 ;  /* 0x00000000080772ca */ /* 0x000fda00000e0000 */
[----:B------:R-:W-:-:S06]  /*76b0*/  UISETP.GT.AND UP0, UPT, UR7, -0x1, UPT ;  /* 0xffffffff0700788c */ /* 0x000fcc000bf04270 */
[----:B------:R-:W-:-:S13]  /*76c0*/  PLOP3.LUT P1, PT, PT, PT, UP0, 0x80, 0x0 ;  /* 0x000000000000781c */ /* 0x000fda0003f2f008 */
[----:B------:R-:W-:Y:S05]  /*76d0*/  @P1 BRA `(.L_x_1925) ;  /* 0x0000000000201947 */ /* 0x000fea0003800000 */
[----:B------:R-:W-:Y:S01]  /*76e0*/  ULDC UR15, c[0x0][0x9e4] ;  /* 0x00027900000f7ab9 */ /* 0x000fe20000000800 */
[----:B------:R-:W-:Y:S02]  /*76f0*/  ULOP3.LUT UR7, URZ, UR7, URZ, 0x33, !UPT ;  /* 0x000000073f077292 */ /* 0x000fe4000f8e333f */
[----:B------:R-:W-:-:S11]  /*7700*/  UISETP.NE.AND UP0, UPT, UR15, 0x1, UPT ;  /* 0x000000010f00788c */ /* 0x000fd6000bf05270 */
[----:B------:R-:W-:Y:S02]  /*7710*/  @UP0 ULDC.64 UR18, c[0x0][0x9e8] ;  /* 0x00027a0000120ab9 */ /* 0x000fe40000000a00 */
[----:B------:R-:W-:-:S04]  /*7720*/  UIMAD.WIDE.U32 UR10, UR7, UR18, URZ ;  /* 0x00000012070a72a5 */ /* 0x000fc8000f8e003f */
[----:B------:R-:W-:-:S04]  /*7730*/  @UP0 USHF.R.U32.HI UR7, URZ, UR19, UR11 ;  /* 0x000000133f070299 */ /* 0x000fc8000801160b */
[----:B------:R-:W-:Y:S01]  /*7740*/  ULOP3.LUT UR7, URZ, UR7, URZ, 0x33, !UPT ;  /* 0x000000073f077292 */ /* 0x000fe2000f8e333f */
[----:B------:R-:W-:Y:S11]  /*7750*/  BRA `(.L_x_1926) ;  /* 0x0000000000147947 */ /* 0x000ff60003800000 */
.L_x_1925:
[----:B------:R-:W-:Y:S02]  /*7760*/  ULDC UR15, c[0x0][0x9e4] ;  /* 0x00027900000f7ab9 */ /* 0x000fe40000000800 */
[----:B------:R-:W-:-:S11]  /*7770*/  UISETP.NE.AND UP0, UPT, UR15, 0x1, UPT ;  /* 0x000000010f00788c */ /* 0x000fd6000bf05270 */
[----:B------:R-:W-:Y:S02]  /*7780*/  @UP0 ULDC.64 UR18, c[0x0][0x9e8] ;  /* 0x00027a0000120ab9 */ /* 0x000fe40000000a00 */
[----:B------:R-:W-:-:S04]  /*7790*/  UIMAD.WIDE.U32 UR10, UR7, UR18, URZ ;  /* 0x00000012070a72a5 */ /* 0x000fc8000f8e003f */
[----:B------:R-:W-:-:S12]  /*77a0*/  @UP0 USHF.R.U32.HI UR7, URZ, UR19, UR11 ;  /* 0x000000133f070299 */ /* 0x000fd8000801160b */
.L_x_1926:
[----:B------:R-:W-:-:S04]  /*77b0*/  UIMAD UR7, UR7, UR15, URZ ;  /* 0x0000000f070772a4 */ /* 0x000fc8000f8e023f */
[----:B------:R-:W-:-:S04]  /*77c0*/  UISETP.LT.AND UP0, UPT, UR14, UR7, UPT ;  /* 0x000000070e00728c */ /* 0x000fc8000bf01270 */
[----:B------:R-:W-:-:S12]  /*77d0*/  USEL UR14, UR14, UR7, !UP0 ;  /* 0x000000070e0e7287 */ /* 0x000fd8000c000000 */
.L_x_1924:
[----:B------:R-:W-:-:S04]  /*77e0*/  UIADD3 UR10, UR14, 0x5f, URZ ;  /* 0x0000005f0e0a7890 */ /* 0x000fc8000fffe03f */
        /* <DEDUP_REMOVED lines=9> */
[----:B------:R-:W-:Y:S02]  /*7880*/  IMAD.MOV.U32 R11, RZ, RZ, R4 ;  /* 0x000000ffff0b7224 */ /* 0x000fe400078e0004 */
[----:B------:R-:W-:-:S07]  /*7890*/  IMAD.MOV.U32 R8, RZ, RZ, R7 ;  /* 0x000000ffff087224 */ /* 0x000fce00078e0007 */
.L_x_1938:
[----:B------:R-:W-:Y:S01]  /*78a0*/  UIADD3 UR38, UR38, 0x1, URZ ;  /* 0x0000000126267890 */ /* 0x000fe2000fffe03f */
[C---:B------:R-:W-:Y:S01]  /*78b0*/  ISETP.GT.AND P1, PT, R8.reuse, UR7, PT ;  /* 0x0000000708007c0c */ /* 0x040fe2000bf24270 */
[----:B------:R-:W-:Y:S02]  /*78c0*/  VIADD R8, R8, 0xffffffff ;  /* 0xffffffff08087836 */ /* 0x000fe40000000000 */
[----:B------:R-:W-:-:S04]  /*78d0*/  UISETP.NE.AND UP0, UPT, UR38, 0x2, UPT ;  /* 0x000000022600788c */ /* 0x000fc8000bf05270 */
[----:B------:R-:W-:Y:S02]  /*78e0*/  USEL UR10, URZ, 0x1, UP0 ;  /* 0x000000013f0a7887 */ /* 0x000fe40008000000 */
[----:B------:R-:W-:Y:S02]  /*78f0*/  USEL UR38, UR38, URZ, UP0 ;  /* 0x0000003f26267287 */ /* 0x000fe40008000000 */
[----:B------:R-:W-:Y:S01]  /*7900*/  ULOP3.LUT UR37, UR37, UR10, URZ, 0x3c, !UPT ;  /* 0x0000000a25257292 */ /* 0x000fe2000f8e3c3f */
[----:B0-2---:R-:W-:Y:S11]  /*7910*/  @!P0 BRA `(.L_x_1928) ;  /* 0x0000000000048947 */ /* 0x005ff60003800000 */
[----:B------:R-:W-:Y:S01]  /*7920*/  BPT.TRAP 0x1 ;  /* 0x000000040000795c */ /* 0x000fe20000300000 */
.L_x_1928:
        /* <DEDUP_REMOVED lines=9> */
.L_x_1929:
[----:B--2---:R-:W-:Y:S05]  /*79c0*/  @P2 BRA `(.L_x_1930) ;  /* 0x0000000000082947 */ /* 0x004fea0003800000 */
[----:B------:R-:W2:Y:S02]  /*79d0*/  SYNCS.PHASECHK.TRANS64.TRYWAIT P2, [UR25+0x22830], R6 ;  /* 0x02283006ff0075a7 */ /* 0x000ea40008040159 */
[----:B--2---:R-:W-:Y:S05]  /*79e0*/  @!P2 BRA `(.L_x_1931) ;  /* 0x000000c000d8a947 */ /* 0x004fea0003800000 */
.L_x_1930:
        /* <DEDUP_REMOVED lines=26> */
.L_x_1932:
[----:B------:R-:W-:Y:S01]  /*7b90*/  FMNMX.FTZ R4, R152, R11, !PT ;  /* 0x0000000b98047209 */ /* 0x000fe20007810000 */
[----:B------:R-:W-:Y:S01]  /*7ba0*/  UIADD3 UR10, UR25, 0x22840, URZ ;  /* 0x00022840190a7890 */ /* 0x000fe2000fffe03f */
[----:B------:R-:W-:Y:S02]  /*7bb0*/  FMNMX.FTZ R12, R154, R9, !PT ;  /* 0x000000099a0c7209 */ /* 0x000fe40007810000 */
[----:B------:R-:W-:Y:S01]  /*7bc0*/  FMNMX.FTZ R5, R153, R4, !PT ;  /* 0x0000000499057209 */ /* 0x000fe20007810000 */
[----:B------:R-:W-:-:S03]  /*7bd0*/  UPRMT UR10, UR24, 0x654, UR10 ;  /* 0x00000654180a7896 */ /* 0x000fc6000800000a */
[----:B------:R-:W-:-:S04]  /*7be0*/  FMNMX.FTZ R4, R156, R5, !PT ;  /* 0x000000059c047209 */ /* 0x000fc80007810000 */
[----:B------:R-:W-:Y:S02]  /*7bf0*/  FMNMX.FTZ R5, R157, R4, !PT ;  /* 0x000000049d057209 */ /* 0x000fe40007810000 */
[----:B------:R-:W-:Y:S02]  /*7c00*/  SYNCS.ARRIVE.TRANS64.RED.A1T0 RZ, [UR10], RZ ;  /* 0x000000ffffff79a7 */ /* 0x000fe4000810040a */
        /* <DEDUP_REMOVED lines=20> */
[----:B------:R-:W2:Y:S02]  /*7d50*/  SHFL.BFLY PT, R4, R5, 0x2, 0x1f ;  /* 0x0c401f0005047f89 */ /* 0x000ea400000e0000 */
[----:B--2---:R-:W-:Y:S02]  /*7d60*/  FMNMX.FTZ R13, R5, R4, !PT ;  /* 0x00000004050d7209 */ /* 0x004fe40007810000 */
[----:B------:R-:W-:-:S03]  /*7d70*/  FMNMX.FTZ R5, R155, R12, !PT ;  /* 0x0000000c9b057209 */ /* 0x000fc60007810000 */
[----:B------:R-:W2:Y:S01]  /*7d80*/  SHFL.BFLY PT, R4, R13, 0x1, 0x1f ;  /* 0x0c201f000d047f89 */ /* 0x000ea200000e0000 */
[----:B------:R-:W-:-:S04]  /*7d90*/  FMNMX.FTZ R12, R158, R5, !PT ;  /* 0x000000059e0c7209 */ /* 0x000fc80007810000 */
[----:B------:R-:W-:-:S04]  /*7da0*/  FMNMX.FTZ R5, R159, R12, !PT ;  /* 0x0000000c9f057209 */ /* 0x000fc80007810000 */
[----:B------:R-:W-:-:S04]  /*7db0*/  FMNMX.FTZ R12, R162, R5, !PT ;  /* 0x00000005a20c7209 */ /* 0x000fc80007810000 */
[----:B------:R-:W-:-:S04]  /*7dc0*/  FMNMX.FTZ R5, R163, R12, !PT ;  /* 0x0000000ca3057209 */ /* 0x000fc80007810000 */
[----:B------:R-:W-:-:S04]  /*7dd0*/  FMNMX.FTZ R12, R166, R5, !PT ;  /* 0x00000005a60c7209 */ /* 0x000fc80007810000 */
[----:B------:R-:W-:Y:S02]  /*7de0*/  FMNMX.FTZ R5, R167, R12, !PT ;  /* 0x0000000ca7057209 */ /* 0x000fe40007810000 */
[----:B--2---:R-:W-:Y:S02]  /*7df0*/  FMNMX.FTZ R4, R13, R4, !PT ;  /* 0x000000040d047209 */ /* 0x004fe40007810000 */
[----:B------:R-:W-:-:S03]  /*7e00*/  FMNMX.FTZ R12, R170, R5, !PT ;  /* 0x00000005aa0c7209 */ /* 0x000fc60007810000 */
[C---:B------:R-:W-:Y:S01]  /*7e10*/  FADD.FTZ R7, -R4.reuse, R11 ;  /* 0x0000000b04077221 */ /* 0x040fe20000010100 */
[----:B------:R-:W-:Y:S01]  /*7e20*/  FMNMX.FTZ R5, R171, R12, !PT ;  /* 0x0000000cab057209 */ /* 0x000fe20007810000 */
[----:B------:R-:W-:Y:S02]  /*7e30*/  FMUL.FTZ R10, R4, UR6 ;  /* 0x00000006040a7c20 */ /* 0x000fe40008410000 */
        /* <DEDUP_REMOVED lines=18> */
[----:B------:R-:W2:Y:S01]  /*7f60*/  MUFU.EX2 R152, R152 ;  /* 0x0000009800987308 */ /* 0x000ea20000000800 */
        /* <DEDUP_REMOVED lines=15> */
[----:B------:R-:W4:Y:S01]  /*8060*/  MUFU.EX2 R20, R20 ;  /* 0x0000001400147308 */ /* 0x000f220000000800 */
[----:B--2---:R-:W-:Y:S01]  /*8070*/  FFMA.FTZ R2, R7, R2, R152 ;  /* 0x0000000207027223 */ /* 0x004fe20000010098 */
[--C-:B------:R-:W-:Y:S01]  /*8080*/  FFMA.FTZ R196, R196, UR6, -R10.reuse ;  /* 0x00000006c4c47c23 */ /* 0x100fe2000801080a */
[----:B------:R-:W-:Y:S01]  /*8090*/  FMNMX.FTZ R5, R191, R12, !PT ;  /* 0x0000000cbf057209 */ /* 0x000fe20007810000 */
[-C--:B------:R-:W-:Y:S01]  /*80a0*/  FMUL.FTZ R24, R24, R7.reuse ;  /* 0x0000000718187220 */ /* 0x080fe20000410000 */
[-C--:B------:R-:W-:Y:S01]  /*80b0*/  FMUL.FTZ R25, R25, R7.reuse ;  /* 0x0000000719197220 */ /* 0x080fe20000410000 */
[----:B------:R-:W-:Y:S01]  /*80c0*/  FMUL.FTZ R28, R28, R7 ;  /* 0x000000071c1c7220 */ /* 0x000fe20000410000 */
[----:B------:R-:W-:Y:S01]  /*80d0*/  FMNMX.FTZ R12, R194, R5, !PT ;  /* 0x00000005c20c7209 */ /* 0x000fe20007810000 */
[----:B------:R-:W-:Y:S01]  /*80e0*/  MUFU.EX2 R153, R153 ;  /* 0x0000009900997308 */ /* 0x000fe20000000800 */
[----:B---3--:R-:W-:Y:S01]  /*80f0*/  F2FP.F16.F32.PACK_AB R152, R21, R152 ;  /* 0x000000981598723e */ /* 0x008fe200000000ff */
        /* <DEDUP_REMOVED lines=14> */
[----:B------:R-:W2:Y:S01]  /*81e0*/  SHFL.BFLY PT, R5, R12, 0x2, 0x1f ;  /* 0x0c401f000c057f89 */ /* 0x000ea200000e0000 */
        /* <DEDUP_REMOVED lines=23> */
[----:B--2---:R-:W-:Y:S01]  /*8360*/  FMNMX.FTZ R11, R12, R5, !PT ;  /* 0x000000050c0b7209 */ /* 0x004fe20007810000 */
[--C-:B------:R-:W-:Y:S01]  /*8370*/  FFMA.FTZ R12, R188, UR6, -R10.reuse ;  /* 0x00000006bc0c7c23 */ /* 0x100fe2000801080a */
[----:B------:R-:W-:Y:S01]  /*8380*/  MUFU.EX2 R160, R160 ;  /* 0x000000a000a07308 */ /* 0x000fe20000000800 */
[----:B------:R-:W-:Y:S01]  /*8390*/  FFMA.FTZ R10, R197, UR6, -R10 ;  /* 0x00000006c50a7c23 */ /* 0x000fe2000801080a */
[-C--:B------:R-:W-:Y:S01]  /*83a0*/  FMUL.FTZ R89, R89, R7.reuse ;  /* 0x0000000759597220 */ /* 0x080fe20000410000 */
[----:B------:R-:W2:Y:S01]  /*83b0*/  SHFL.BFLY PT, R180, R11, 0x1, 0x1f ;  /* 0x0c201f000bb47f89 */ /* 0x000ea200000e0000 */
        /* <DEDUP_REMOVED lines=23> */
[----:B--2---:R-:W-:Y:S01]  /*8530*/  FMNMX.FTZ R5, R11, R180, !PT ;  /* 0x000000b40b057209 */ /* 0x004fe20007810000 */
[-C--:B------:R-:W-:Y:S01]  /*8540*/  FMUL.FTZ R132, R132, R7.reuse ;  /* 0x0000000784847220 */ /* 0x080fe20000410000 */
[-C--:B------:R-:W-:Y:S01]  /*8550*/  FMUL.FTZ R133, R133, R7.reuse ;  /* 0x0000000785857220 */ /* 0x080fe20000410000 */
[-C--:B------:R-:W-:Y:S01]  /*8560*/  FMUL.FTZ R136, R136, R7.reuse ;  /* 0x0000000788887220 */ /* 0x080fe20000410000 */
[-C--:B------:R-:W-:Y:S01]  /*8570*/  FMUL.FTZ R137, R137, R7.reuse ;  /* 0x0000000789897220 */ /* 0x080fe20000410000 */
[C---:B------:R-:W-:Y:S01]  /*8580*/  FADD.FTZ R9, -R5.reuse, R9 ;  /* 0x0000000905097221 */ /* 0x040fe20000010100 */
[----:B------:R-:W-:Y:S01]  /*8590*/  FMUL.FTZ R192, R5, UR6 ;  /* 0x0000000605c07c20 */ /* 0x000fe20008410000 */
[----:B------:R-:W-:Y:S01]  /*85a0*/  MUFU.EX2 R164, R164 ;  /* 0x000000a400a47308 */ /* 0x000fe20000000800 */
[-C--:B------:R-:W-:Y:S01]  /*85b0*/  FMUL.FTZ R140, R140, R7.reuse ;  /* 0x000000078c8c7220 */ /* 0x080fe20000410000 */
[----:B------:R-:W-:Y:S01]  /*85c0*/  FMUL.FTZ R9, R9, UR6 ;  /* 0x0000000609097c20 */ /* 0x000fe20008410000 */
        /* <DEDUP_REMOVED lines=11> */
[----:B------:R-:W-:Y:S01]  /*8680*/  FFMA.FTZ R167, R179, UR6, -R192 ;  /* 0x00000006b3a77c23 */ /* 0x000fe200080108c0 */
[----:B------:R-:W-:Y:S01]  /*8690*/  FADD.FTZ R175, R21, R2 ;  /* 0x0000000215af7221 */ /* 0x000fe20000010000 */
[----:B------:R-:W2:Y:S01]  /*86a0*/  MUFU.EX2 R180, R180 ;  /* 0x000000b400b47308 */ /* 0x000ea20000000800 */
[--C-:B------:R-:W-:Y:S01]  /*86b0*/  FFMA.FTZ R171, R171, UR6, -R192.reuse ;  /* 0x00000006abab7c23 */ /* 0x100fe200080108c0 */
[--C-:B------:R-:W-:Y:S01]  /*86c0*/  FFMA.FTZ R163, R174, UR6, -R192.reuse ;  /* 0x00000006aea37c23 */ /* 0x100fe200080108c0 */
[----:B----4-:R-:W-:Y:S01]  /*86d0*/  FADD.FTZ R2, R20, R175 ;  /* 0x000000af14027221 */ /* 0x010fe20000010000 */
[--C-:B------:R-:W-:Y:S01]  /*86e0*/  FFMA.FTZ R175, R183, UR6, -R192.reuse ;  /* 0x00000006b7af7c23 */ /* 0x100fe200080108c0 */
[--C-:B------:R-:W-:Y:S01]  /*86f0*/  FFMA.FTZ R166, R178, UR6, -R192.reuse ;  /* 0x00000006b2a67c23 */ /* 0x100fe200080108c0 */
[--C-:B------:R-:W-:Y:S01]  /*8700*/  FFMA.FTZ R182, R182, UR6, -R192.reuse ;  /* 0x00000006b6b67c23 */ /* 0x100fe200080108c0 */
[--C-:B------:R-:W-:Y:S01]  /*8710*/  FFMA.FTZ R190, R190, UR6, -R192.reuse ;  /* 0x00000006bebe7c23 */ /* 0x100fe200080108c0 */
[----:B------:R-:W3:Y:S01]  /*8720*/  MUFU.EX2 R155, R155 ;  /* 0x0000009b009b7308 */ /* 0x000ee20000000800 */
[--C-:B------:R-:W-:Y:S01]  /*8730*/  FFMA.FTZ R191, R191, UR6, -R192.reuse ;  /* 0x00000006bfbf7c23 */ /* 0x100fe200080108c0 */
[--C-:B------:R-:W-:Y:S01]  /*8740*/  FFMA.FTZ R194, R194, UR6, -R192.reuse ;  /* 0x00000006c2c27c23 */ /* 0x100fe200080108c0 */
[--C-:B------:R-:W-:Y:S01]  /*8750*/  FFMA.FTZ R195, R195, UR6, -R192.reuse ;  /* 0x00000006c3c37c23 */ /* 0x100fe200080108c0 */
[----:B------:R-:W-:Y:S01]  /*8760*/  FFMA.FTZ R198, R198, UR6, -R192 ;  /* 0x00000006c6c67c23 */ /* 0x000fe200080108c0 */
[-C--:B------:R-:W-:Y:S01]  /*8770*/  FMUL.FTZ R141, R141, R7.reuse ;  /* 0x000000078d8d7220 */ /* 0x080fe20000410000 */
[-C--:B------:R-:W-:Y:S01]  /*8780*/  FMUL.FTZ R144, R144, R7.reuse ;  /* 0x0000000790907220 */ /* 0x080fe20000410000 */
[-C--:B------:R-:W-:Y:S01]  /*8790*/  FMUL.FTZ R145, R145, R7.reuse ;  /* 0x0000000791917220 */ /* 0x080fe20000410000 */
[----:B------:R-:W4:Y:S01]  /*87a0*/  MUFU.EX2 R184, R184 ;  /* 0x000000b800b87308 */ /* 0x000f220000000800 */
[----:B--2---:R-:W-:Y:S01]  /*87b0*/  FFMA.FTZ R154, R9, R0, R180 ;  /* 0x00000000099a7223 */ /* 0x004fe200000100b4 */
[-C--:B------:R-:W-:Y:S01]  /*87c0*/  FMUL.FTZ R148, R148, R7.reuse ;  /* 0x0000000794947220 */ /* 0x080fe20000410000 */
[----:B------:R-:W-:Y:S01]  /*87d0*/  FMUL.FTZ R149, R149, R7 ;  /* 0x0000000795957220 */ /* 0x000fe20000410000 */
[-C--:B------:R-:W-:Y:S01]  /*87e0*/  FMUL.FTZ R26, R26, R9.reuse ;  /* 0x000000091a1a7220 */ /* 0x080fe20000410000 */
[-C--:B------:R-:W-:Y:S01]  /*87f0*/  FMUL.FTZ R27, R27, R9.reuse ;  /* 0x000000091b1b7220 */ /* 0x080fe20000410000 */
[-C--:B------:R-:W-:Y:S01]  /*8800*/  FMUL.FTZ R30, R30, R9.reuse ;  /* 0x000000091e1e7220 */ /* 0x080fe20000410000 */
[-C--:B------:R-:W-:Y:S01]  /*8810*/  FMUL.FTZ R31, R31, R9.reuse ;  /* 0x000000091f1f7220 */ /* 0x080fe20000410000 */
[----:B------:R-:W2:Y:S01]  /*8820*/  MUFU.EX2 R189, R189 ;  /* 0x000000bd00bd7308 */ /* 0x000ea20000000800 */
        /* <DEDUP_REMOVED lines=8> */
[----:B----4-:R-:W-:Y:S01]  /*88b0*/  FADD.FTZ R154, R184, R179 ;  /* 0x000000b3b89a7221 */ /* 0x010fe20000010000 */
[----:B------:R-:W-:Y:S01]  /*88c0*/  FADD.FTZ R179, R153, R2 ;  /* 0x0000000299b37221 */ /* 0x000fe20000010000 */
[----:B------:R-:W-:Y:S01]  /*88d0*/  FFMA.FTZ R2, R186, UR6, -R192 ;  /* 0x00000006ba027c23 */ /* 0x000fe200080108c0 */
[-C--:B------:R-:W-:Y:S01]  /*88e0*/  FMUL.FTZ R46, R46, R9.reuse ;  /* 0x000000092e2e7220 */ /* 0x080fe20000410000 */
[-C--:B------:R-:W-:Y:S01]  /*88f0*/  FMUL.FTZ R47, R47, R9.reuse ;  /* 0x000000092f2f7220 */ /* 0x080fe20000410000 */
[-C--:B------:R-:W-:Y:S01]  /*8900*/  FMUL.FTZ R50, R50, R9.reuse ;  /* 0x0000000932327220 */ /* 0x080fe20000410000 */
[-C--:B------:R-:W-:Y:S01]  /*8910*/  FMUL.FTZ R51, R51, R9.reuse ;  /* 0x0000000933337220 */ /* 0x080fe20000410000 */
[----:B------:R-:W4:Y:S01]  /*8920*/  MUFU.EX2 R185, R185 ;  /* 0x000000b900b97308 */ /* 0x000f220000000800 */
[----:B--2---:R-:W-:Y:S01]  /*8930*/  FADD.FTZ R183, R189, R154 ;  /* 0x0000009abdb77221 */ /* 0x004fe20000010000 */
[----:B------:R-:W-:Y:S01]  /*8940*/  FADD.FTZ R154, R156, R179 ;  /* 0x000000b39c9a7221 */ /* 0x000fe20000010000 */
[--C-:B------:R-:W-:Y:S01]  /*8950*/  FFMA.FTZ R179, R187, UR6, -R192.reuse ;  /* 0x00000006bbb37c23 */ /* 0x100fe200080108c0 */
[----:B------:R-:W-:Y:S01]  /*8960*/  F2FP.F16.F32.PACK_AB R156, R157, R156 ;  /* 0x0000009c9d9c723e */ /* 0x000fe200000000ff */
[----:B------:R-:W-:Y:S01]  /*8970*/  FFMA.FTZ R192, R199, UR6, -R192 ;  /* 0x00000006c7c07c23 */ /* 0x000fe200080108c0 */
[----:B------:R-:W-:Y:S01]  /*8980*/  FADD.FTZ R154, R157, R154 ;  /* 0x0000009a9d9a7221 */ /* 0x000fe20000010000 */
[-C--:B------:R-:W-:Y:S01]  /*8990*/  FMUL.FTZ R54, R54, R9.reuse ;  /* 0x0000000936367220 */ /* 0x080fe20000410000 */
[----:B------:R-:W2:Y:S01]  /*89a0*/  MUFU.EX2 R159, R159 ;  /* 0x0000009f009f7308 */ /* 0x000ea20000000800 */
[----:B---3--:R-:W-:Y:S01]  /*89b0*/  FADD.FTZ R174, R158, R183 ;  /* 0x000000b79eae7221 */ /* 0x008fe20000010000 */
[----:B------:R-:W-:Y:S01]  /*89c0*/  FADD.FTZ R183, R15, R154 ;  /* 0x0000009a0fb77221 */ /* 0x000fe20000010000 */
[-C--:B------:R-:W-:Y:S01]  /*89d0*/  FMUL.FTZ R55, R55, R9.reuse ;  /* 0x0000000937377220 */ /* 0x080fe20000410000 */
[-C--:B------:R-:W-:Y:S01]  /*89e0*/  FMUL.FTZ R58, R58, R9.reuse ;  /* 0x000000093a3a7220 */ /* 0x080fe20000410000 */
[-C--:B------:R-:W-:Y:S01]  /*89f0*/  FMUL.FTZ R59, R59, R9.reuse ;  /* 0x000000093b3b7220 */ /* 0x080fe20000410000 */
[----:B------:R-:W-:Y:S01]  /*8a00*/  FADD.FTZ R183, R214, R183 ;  /* 0x000000b7d6b77221 */ /* 0x000fe20000010000 */
[-C--:B------:R-:W-:Y:S01]  /*8a10*/  FMUL.FTZ R62, R62, R9.reuse ;  /* 0x000000093e3e7220 */ /* 0x080fe20000410000 */
[----:B------:R-:W3:Y:S01]  /*8a20*/  MUFU.EX2 R188, R188 ;  /* 0x000000bc00bc7308 */ /* 0x000ee20000000800 */
[C---:B----4-:R-:W-:Y:S01]  /*8a30*/  FADD.FTZ R174, R185.reuse, R174 ;  /* 0x000000aeb9ae7221 */ /* 0x050fe20000010000 */
[----:B------:R-:W-:Y:S01]  /*8a40*/  FADD.FTZ R154, R160, R183 ;  /* 0x000000b7a09a7221 */ /* 0x000fe20000010000 */
[----:B------:R-:W-:Y:S01]  /*8a50*/  F2FP.F16.F32.PACK_AB R157, R185, R158 ;  /* 0x0000009eb99d723e */ /* 0x000fe200000000ff */
[----:B------:R-:W-:Y:S01]  /*8a60*/  FMUL.FTZ R63, R63, R9 ;  /* 0x000000093f3f7220 */ /* 0x000fe20000410000 */
[----:B------:R-:W-:Y:S01]  /*8a70*/  F2FP.F16.F32.PACK_AB R158, R214, R15 ;  /* 0x0000000fd69e723e */ /* 0x000fe200000000ff */
[----:B------:R-:W-:Y:S01]  /*8a80*/  FADD.FTZ R183, R161, R154 ;  /* 0x0000009aa1b77221 */ /* 0x000fe20000010000 */
[----:B------:R-:W-:Y:S01]  /*8a90*/  F2FP.F16.F32.PACK_AB R154, R153, R20 ;  /* 0x00000014999a723e */ /* 0x000fe200000000ff */
[----:B------:R-:W4:Y:S01]  /*8aa0*/  MUFU.EX2 R162, R162 ;  /* 0x000000a200a27308 */ /* 0x000f220000000800 */
[----:B--2---:R-:W-:Y:S01]  /*8ab0*/  FADD.FTZ R187, R159, R174 ;  /* 0x000000ae9fbb7221 */ /* 0x004fe20000010000 */
[----:B------:R-:W-:Y:S01]  /*8ac0*/  FADD.FTZ R20, R14, R183 ;  /* 0x000000b70e147221 */ /* 0x000fe20000010000 */
[----:B------:R-:W-:Y:S01]  /*8ad0*/  F2FP.F16.F32.PACK_AB R160, R161, R160 ;  /* 0x000000a0a1a0723e */ /* 0x000fe200000000ff */
[-C--:B------:R-:W-:Y:S01]  /*8ae0*/  FMUL.FTZ R66, R66, R9.reuse ;  /* 0x0000000942427220 */ /* 0x080fe20000410000 */
[----:B------:R-:W-:Y:S01]  /*8af0*/  F2FP.F16.F32.PACK_AB R153, R155, R180 ;  /* 0x000000b49b99723e */ /* 0x000fe200000000ff */
[----:B------:R-:W-:Y:S01]  /*8b00*/  FMUL.FTZ R67, R67, R9 ;  /* 0x0000000943437220 */ /* 0x000fe20000410000 */
[----:B------:R-:W-:Y:S01]  /*8b10*/  F2FP.F16.F32.PACK_AB R155, R189, R184 ;  /* 0x000000b8bd9b723e */ /* 0x000fe200000000ff */
[----:B------:R-:W2:Y:S01]  /*8b20*/  MUFU.EX2 R171, R171 ;  /* 0x000000ab00ab7308 */ /* 0x000ea20000000800 */
        /* <DEDUP_REMOVED lines=10> */
[-C--:B------:R-:W-:Y:S01]  /*8bd0*/  FMUL.FTZ R79, R79, R9.reuse ;  /* 0x000000094f4f7220 */ /* 0x080fe20000410000 */
[-C--:B------:R-:W-:Y:S01]  /*8be0*/  FMUL.FTZ R82, R82, R9.reuse ;  /* 0x0000000952527220 */ /* 0x080fe20000410000 */
[-C--:B------:R-:W-:Y:S01]  /*8bf0*/  FMUL.FTZ R83, R83, R9.reuse ;  /* 0x0000000953537220 */ /* 0x080fe20000410000 */
[-C--:B------:R-:W-:Y:S01]  /*8c00*/  FMUL.FTZ R86, R86, R9.reuse ;  /* 0x0000000956567220 */ /* 0x080fe20000410000 */
[-C--:B------:R-:W-:Y:S01]  /*8c10*/  FMUL.FTZ R87, R87, R9.reuse ;  /* 0x0000000957577220 */ /* 0x080fe20000410000 */
[----:B------:R-:W4:Y:S01]  /*8c20*/  MUFU.EX2 R170, R170 ;  /* 0x000000aa00aa7308 */ /* 0x000f220000000800 */
[C---:B--2---:R-:W-:Y:S01]  /*8c30*/  FADD.FTZ R174, R171.reuse, R174 ;  /* 0x000000aeabae7221 */ /* 0x044fe20000010000 */
[----:B------:R-:W-:Y:S01]  /*8c40*/  F2FP.F16.F32.PACK_AB R161, R171, R162 ;  /* 0x000000a2aba1723e */ /* 0x000fe200000000ff */
[-C--:B------:R-:W-:Y:S01]  /*8c50*/  FMUL.FTZ R90, R90, R9.reuse ;  /* 0x000000095a5a7220 */ /* 0x080fe20000410000 */
[----:B------:R-:W-:Y:S01]  /*8c60*/  F2FP.F16.F32.PACK_AB R162, R165, R14 ;  /* 0x0000000ea5a2723e */ /* 0x000fe200000000ff */
[-C--:B------:R-:W-:Y:S01]  /*8c70*/  FMUL.FTZ R91, R91, R9.reuse ;  /* 0x000000095b5b7220 */ /* 0x080fe20000410000 */
[-C--:B------:R-:W-:Y:S01]  /*8c80*/  FMUL.FTZ R94, R94, R9.reuse ;  /* 0x000000095e5e7220 */ /* 0x080fe20000410000 */
[-C--:B------:R-:W-:Y:S01]  /*8c90*/  FMUL.FTZ R95, R95, R9.reuse ;  /* 0x000000095f5f7220 */ /* 0x080fe20000410000 */
[----:B------:R-:W2:Y:S01]  /*8ca0*/  MUFU.EX2 R166, R166 ;  /* 0x000000a600a67308 */ /* 0x000ea20000000800 */
[----:B---3--:R-:W-:Y:S01]  /*8cb0*/  FADD.FTZ R183, R163, R174 ;  /* 0x000000aea3b77221 */ /* 0x008fe20000010000 */
[----:B------:R-:W-:Y:S01]  /*8cc0*/  FADD.FTZ R174, R164, R187 ;  /* 0x000000bba4ae7221 */ /* 0x000fe20000010000 */
        /* <DEDUP_REMOVED lines=9> */
[-C--:B------:R-:W-:Y:S01]  /*8d60*/  FMUL.FTZ R110, R110, R9.reuse ;  /* 0x000000096e6e7220 */ /* 0x080fe20000410000 */
[-C--:B------:R-:W-:Y:S01]  /*8d70*/  FMUL.FTZ R111, R111, R9.reuse ;  /* 0x000000096f6f7220 */ /* 0x080fe20000410000 */
[-C--:B------:R-:W-:Y:S01]  /*8d80*/  FMUL.FTZ R114, R114, R9.reuse ;  /* 0x0000000972727220 */ /* 0x080fe20000410000 */
[-C--:B------:R-:W-:Y:S01]  /*8d90*/  FMUL.FTZ R115, R115, R9.reuse ;  /* 0x0000000973737220 */ /* 0x080fe20000410000 */
[----:B------:R-:W4:Y:S01]  /*8da0*/  MUFU.EX2 R167, R167 ;  /* 0x000000a700a77308 */ /* 0x000f220000000800 */
        /* <DEDUP_REMOVED lines=26> */
[----:B------:R-:W-:-:S05]  /*8f50*/  FMUL.FTZ R151, R151, R9 ;  /* 0x0000000997977220 */ /* 0x000fca0000410000 */
[----:B------:R-:W2:Y:S01]  /*8f60*/  MUFU.EX2 R175, R175 ;  /* 0x000000af00af7308 */ /* 0x000ea20000000800 */
[----:B---3--:R-:W-:-:S07]  /*8f70*/  FADD.FTZ R174, R0, R15 ;  /* 0x0000000f00ae7221 */ /* 0x008fce0000010000 */
[----:B------:R-:W3:Y:S01]  /*8f80*/  MUFU.EX2 R168, R168 ;  /* 0x000000a800a87308 */ /* 0x000ee20000000800 */
[C---:B----4-:R-:W-:Y:S01]  /*8f90*/  FADD.FTZ R183, R176.reuse, R183 ;  /* 0x000000b7b0b77221 */ /* 0x050fe20000010000 */
[----:B------:R-:W-:-:S06]  /*8fa0*/  F2FP.F16.F32.PACK_AB R166, R176, R13 ;  /* 0x0000000db0a6723e */ /* 0x000fcc00000000ff */
        /* <DEDUP_REMOVED lines=36> */
[----:B----4-:R-:W-:-:S04]  /*91f0*/  FADD.FTZ R0, R198, R13 ;  /* 0x0000000dc6007221 */ /* 0x010fc80000010000 */
[C---:B--2---:R-:W-:Y:S01]  /*9200*/  FADD.FTZ R0, R175.reuse, R0 ;  /* 0x00000000af007221 */ /* 0x044fe20000010000 */
[----:B------:R-:W-:Y:S01]  /*9210*/  F2FP.F16.F32.PACK_AB R175, R175, R198 ;  /* 0x000000c6afaf723e */ /* 0x000fe200000000ff */
[C---:B---3--:R-:W-:Y:S01]  /*9220*/  FADD.FTZ R2, R10.reuse, R15 ;  /* 0x0000000f0a027221 */ /* 0x048fe20000010000 */
[----:B------:R-:W-:Y:S01]  /*9230*/  F2FP.F16.F32.PACK_AB R174, R10, R11 ;  /* 0x0000000b0aae723e */ /* 0x000fe200000000ff */
[----:B------:R-:W-:Y:S06]  /*9240*/  @!P0 BRA `(.L_x_1933) ;  /* 0x0000000000048947 */ /* 0x000fec0003800000 */
[----:B------:R-:W-:Y:S01]  /*9250*/  BPT.TRAP 0x1 ;  /* 0x000000040000795c */ /* 0x000fe20000300000 */
.L_x_1933:
[----:B------:R2:W3:Y:S01]  /*9260*/  SYNCS.PHASECHK.TRANS64.TRYWAIT P2, [UR25+0x22850], R6 ;  /* 0x02285006ff0075a7 */ /* 0x0004e20008040159 */
[----:B------:R-:W-:Y:S05]  /*9270*/  @!P0 BRA `(.L_x_1934) ;  /* 0x0000000000048947 */ /* 0x000fea0003800000 */
[----:B------:R-:W-:Y:S01]  /*9280*/  BPT.TRAP 0x1 ;  /* 0x000000040000795c */ /* 0x000fe20000300000 */
.L_x_1934:
[----:B------:R-:W-:Y:S01]  /*9290*/  VIADD R7, R215, 0x8 ;  /* 0x00000008d7077836 */ /* 0x000fe20000000000 */
[----:B---3--:R-:W-:Y:S06]  /*92a0*/  @P2 BRA `(.L_x_1935) ;  /* 0x0000000000082947 */ /* 0x008fec0003800000 */
[----:B------:R-:W3:Y:S02]  /*92b0*/  SYNCS.PHASECHK.TRANS64.TRYWAIT P2, [UR25+0x22850], R6 ;  /* 0x02285006ff0075a7 */ /* 0x000ee40008040159 */
[----:B---3--:R-:W-:Y:S05]  /*92c0*/  @!P2 BRA `(.L_x_1936) ;  /* 0x000000a800b8a947 */ /* 0x008fea0003800000 */
.L_x_1935:
        /* <DEDUP_REMOVED lines=39> */
.L_x_1937:
[----:B------:R-:W-:Y:S01]  /*9540*/  UIADD3 UR25, UR25, 0x22860, URZ ;  /* 0x0002286019197890 */ /* 0x000fe2000fffe03f */
[----:B---3--:R-:W-:Y:S02]  /*9550*/  IMAD.MOV.U32 R9, RZ, RZ, R5 ;  /* 0x000000ffff097224 */ /* 0x008fe400078e0005 */
[----:B------:R-:W-:Y:S01]  /*9560*/  IMAD.MOV.U32 R11, RZ, RZ, R4 ;  /* 0x000000ffff0b7224 */ /* 0x000fe200078e0004 */
[----:B------:R-:W-:-:S09]  /*9570*/  UPRMT UR25, UR24, 0x654, UR25 ;  /* 0x0000065418197896 */ /* 0x000fd20008000019 */
[----:B------:R-:W-:Y:S01]  /*9580*/  SYNCS.ARRIVE.TRANS64.RED.A1T0 RZ, [UR25], RZ ;  /* 0x000000ffffff79a7 */ /* 0x000fe20008100419 */
[----:B------:R-:W-:Y:S05]  /*9590*/  @P1 BRA `(.L_x_1938) ;  /* 0xffffffe000c01947 */ /* 0x000fea000383ffff */
[----:B------:R-:W-:-:S07]  /*95a0*/  IMAD.MOV.U32 R7, RZ, RZ, R8 ;  /* 0x000000ffff077224 */ /* 0x000fce00078e0008 */
.L_x_1927:
[----:B------:R-:W-:-:S13]  /*95b0*/  ISETP.GE.AND P1, PT, R7, UR44, PT ;  /* 0x0000002c07007c0c */ /* 0x000fda000bf26270 */
[----:B------:R-:W-:Y:S05]  /*95c0*/  @!P1 BRA `(.L_x_1939) ;  /* 0x0000003000049947 */ /* 0x000fea0003800000 */
[----:B------:R-:W-:Y:S01]  /*95d0*/  IMAD.MOV.U32 R9, RZ, RZ, R5 ;  /* 0x000000ffff097224 */ /* 0x000fe200078e0005 */
[----:B------:R-:W-:Y:S01]  /*95e0*/  ULDC UR25, c[0x0][0x9e4] ;  /* 0x0002790000197ab9 */ /* 0x000fe20000000800 */
[----:B------:R-:W-:Y:S01]  /*95f0*/  IMAD.MOV.U32 R8, RZ, RZ, R4 ;  /* 0x000000ffff087224 */ /* 0x000fe200078e0004 */
[----:B------:R-:W-:Y:S01]  /*9600*/  ULDC UR26, c[0x0][0x9dc] ;  /* 0x00027700001a7ab9 */ /* 0x000fe20000000800 */
[----:B------:R-:W-:Y:S01]  /*9610*/  ULDC UR27, c[0x0][0x288] ;  /* 0x0000a200001b7ab9 */ /* 0x000fe20000000800 */
[----:B------:R-:W-:Y:S01]  /*9620*/  ULDC UR6, c[0x0][0x988] ;  /* 0x0002620000067ab9 */ /* 0x000fe20000000800 */
[----:B------:R-:W-:-:S05]  /*9630*/  ULDC UR28, c[0x0][0x9e0] ;  /* 0x00027800001c7ab9 */ /* 0x000fca0000000800 */
.L_x_1958:
[----:B------:R-:W-:-:S04]  /*9640*/  UIADD3 UR38, UR38, 0x1, URZ ;  /* 0x0000000126267890 */ /* 0x000fc8000fffe03f */
[----:B------:R-:W-:-:S04]  /*9650*/  UISETP.NE.AND UP0, UPT, UR38, 0x2, UPT ;  /* 0x000000022600788c */ /* 0x000fc8000bf05270 */
[----:B------:R-:W-:Y:S02]  /*9660*/  USEL UR7, URZ, 0x1, UP0 ;  /* 0x000000013f077887 */ /* 0x000fe40008000000 */
[----:B------:R-:W-:Y:S02]  /*9670*/  USEL UR38, UR38, URZ, UP0 ;  /* 0x0000003f26267287 */ /* 0x000fe40008000000 */
[----:B------:R-:W-:Y:S01]  /*9680*/  ULOP3.LUT UR37, UR37, UR7, URZ, 0x3c, !UPT ;  /* 0x0000000725257292 */ /* 0x000fe2000f8e3c3f */
[----:B------:R-:W-:Y:S11]  /*9690*/  @!P0 BRA `(.L_x_1940) ;  /* 0x0000000000048947 */ /* 0x000ff60003800000 */
[----:B------:R-:W-:Y:S01]  /*96a0*/  BPT.TRAP 0x1 ;  /* 0x000000040000795c */ /* 0x000fe20000300000 */
.L_x_1940:
[----:B------:R-:W3:Y:S01]  /*96b0*/  S2UR UR7, SR_CgaCtaId ;  /* 0x00000000000779c3 */ /* 0x000ee20000008800 */
[----:B------:R-:W-:Y:S01]  /*96c0*/  UMOV UR10, 0x400 ;  /* 0x00000400000a7882 */ /* 0x000fe20000000000 */
[----:B0-2---:R-:W-:-:S05]  /*96d0*/  IMAD.U32 R6, RZ, RZ, UR37 ;  /* 0x00000025ff067e24 */ /* 0x005fca000f8e00ff */
[----:B------:R-:W-:Y:S01]  /*96e0*/  SHF.L.U32 R6, R6, 0x1f, RZ ;  /* 0x0000001f06067819 */ /* 0x000fe200000006ff */
[----:B---3--:R-:W-:-:S04]  /*96f0*/  ULEA UR10, UR7, UR10, 0x18 ;  /* 0x0000000a070a7291 */ /* 0x008fc8000f8ec03f */
[----:B------:R-:W-:-:S09]  /*9700*/  ULEA UR24, UR38, UR10, 0x3 ;  /* 0x0000000a26187291 */ /* 0x000fd2000f8e183f */
[----:B------:R0:W2:Y:S01]  /*9710*/  SYNCS.PHASECHK.TRANS64.TRYWAIT P1, [UR24+0x22830], R6 ;  /* 0x02283006ff0075a7 */ /* 0x0000a20008020158 */
[----:B------:R-:W-:Y:S05]  /*9720*/  @!P0 BRA `(.L_x_1941) ;  /* 0x0000000000048947 */ /* 0x000fea0003800000 */
[----:B------:R-:W-:Y:S01]  /*9730*/  BPT.TRAP 0x1 ;  /* 0x000000040000795c */ /* 0x000fe20000300000 */
.L_x_1941:
[----:B--2---:R-:W-:Y:S05]  /*9740*/  @P1 BRA `(.L_x_1942) ;  /* 0x0000000000081947 */ /* 0x004fea0003800000 */
[----:B------:R-:W2:Y:S02]  /*9750*/  SYNCS.PHASECHK.TRANS64.TRYWAIT P1, [UR24+0x22830], R6 ;  /* 0x02283006ff0075a7 */ /* 0x000ea40008020158 */
[----:B--2---:R-:W-:Y:S05]  /*9760*/  @!P1 BRA `(.L_x_1943) ;  /* 0x000000a400a89947 */ /* 0x004fea0003800000 */
.L_x_1942:
        /* <DEDUP_REMOVED lines=26> */
.L_x_1944:
[----:B------:R-:W-:Y:S01]  /*9910*/  ISETP.NE.AND P2, PT, R205, 0x1, PT ;  /* 0x00000001cd00780c */ /* 0x000fe20003f45270 */
[----:B------:R-:W-:Y:S01]  /*9920*/  VIADD R20, R22, UR41 ;  /* 0x0000002916147c36 */ /* 0x000fe20008000000 */
[----:B------:R-:W-:Y:S01]  /*9930*/  UIADD3 UR10, UR24, 0x22840, URZ ;  /* 0x00022840180a7890 */ /* 0x000fe2000fffe03f */
[----:B------:R-:W-:Y:S01]  /*9940*/  IMAD R11, R7, -0x60, RZ ;  /* 0xffffffa0070b7824 */ /* 0x000fe200078e02ff */
[----:B------:R-:W-:Y:S02]  /*9950*/  LOP3.LUT P1, RZ, R16, 0x80000, RZ, 0xc0, !PT ;  /* 0x0008000010ff7812 */ /* 0x000fe4000782c0ff */
[----:B------:R-:W-:-:S07]  /*9960*/  UPRMT UR10, UR7, 0x654, UR10 ;  /* 0x00000654070a7896 */ /* 0x000fce000800000a */
[----:B------:R-:W2:Y:S08]  /*9970*/  @P2 LDC R5, c[0x0][0x44c] ;  /* 0x00011300ff052b82 */ /* 0x000eb00000000800 */
[----:B------:R-:W3:Y:S01]  /*9980*/  @P2 LDC R4, c[0x0][0x450] ;  /* 0x00011400ff042b82 */ /* 0x000ee20000000800 */
[----:B------:R-:W-:Y:S01]  /*9990*/  SYNCS.ARRIVE.TRANS64.RED.A1T0 RZ, [UR10], RZ ;  /* 0x000000ffffff79a7 */ /* 0x000fe2000810040a */
[----:B------:R-:W-:Y:S01]  /*99a0*/  ULOP3.LUT UR10, URZ, UR26, URZ, 0x33, !UPT ;  /* 0x0000001a3f0a7292 */ /* 0x000fe2000f8e333f */
[----:B--2---:R-:W-:-:S05]  /*99b0*/  @P2 IMAD.HI.U32 R5, R20, R5, RZ ;  /* 0x0000000514052227 */ /* 0x004fca00078e00ff */
[----:B---3--:R-:W-:Y:S01]  /*99c0*/  @P2 SHF.R.U32.HI R20, RZ, R4, R5 ;  /* 0x00000004ff142219 */ /* 0x008fe20000011605 */
[----:B------:R-:W-:-:S04]  /*99d0*/  VIADD R5, R11, 0x1 ;  /* 0x000000010b057836 */ /* 0x000fc80000000000 */
[----:B------:R-:W2:Y:S01]  /*99e0*/  SHFL.IDX PT, R214, R20, RZ, 0x1c1f ;  /* 0x001c1fff14d67589 */ /* 0x000ea200000e0000 */
[----:B------:R-:W-:-:S05]  /*99f0*/  IMAD R4, R18, -0x2, R5 ;  /* 0xfffffffe12047824 */ /* 0x000fca00078e0205 */
[----:B------:R-:W-:-:S05]  /*9a00*/  IADD3 R4, R4, -UR27, R17 ;  /* 0x8000001b04047c10 */ /* 0x000fca000fffe011 */
[C---:B------:R-:W-:Y:S02]  /*9a10*/  VIADD R15, R4.reuse, UR28 ;  /* 0x0000001c040f7c36 */ /* 0x040fe40008000000 */
[----:B------:R-:W-:Y:S02]  /*9a20*/  VIADD R14, R4, UR10 ;  /* 0x0000000a040e7c36 */ /* 0x000fe40008000000 */
[----:B--2---:R-:W-:Y:S02]  /*9a30*/  IMAD.IADD R12, R15, 0x1, R214 ;  /* 0x000000010f0c7824 */ /* 0x004fe400078e02d6 */
[----:B------:R-:W-:Y:S01]  /*9a40*/  IMAD.IADD R10, R214, 0x1, R14 ;  /* 0x00000001d60a7824 */ /* 0x000fe200078e020e */
[----:B------:R-:W-:Y:S06]  /*9a50*/  @!P1 BRA `(.L_x_1945) ;  /* 0x0000000000589947 */ /* 0x000fec0003800000 */
[----:B------:R-:W-:Y:S01]  /*9a60*/  IADD3 R13, R17, -UR27, R214 ;  /* 0x8000001b110d7c10 */ /* 0x000fe2000fffe0d6 */
        /* <DEDUP_REMOVED lines=11> */
.L_x_1947:
[----:B------:R-:W-:-:S05]  /*9b20*/  IMAD.U32 R21, RZ, RZ, UR25 ;  /* 0x00000019ff157e24 */ /* 0x000fca000f8e00ff */
[----:B------:R-:W-:-:S13]  /*9b30*/  ISETP.NE.AND P1, PT, R21, 0x1, PT ;  /* 0x000000011500780c */ /* 0x000fda0003f25270 */
[----:B------:R-:W2:Y:S02]  /*9b40*/  @P1 LDC.64 R4, c[0x0][0x9e8] ;  /* 0x00027a00ff041b82 */ /* 0x000ea40000000a00 */
[----:B--2---:R-:W-:-:S05]  /*9b50*/  @P1 IMAD.HI.U32 R4, R13, R4, RZ ;  /* 0x000000040d041227 */ /* 0x004fca00078e00ff */
[----:B------:R-:W-:-:S07]  /*9b60*/  @P1 SHF.R.U32.HI R13, RZ, R5, R4 ;  /* 0x00000005ff0d1219 */ /* 0x000fce0000011604 */
.L_x_1948:
[----:B------:R-:W-:Y:S05]  /*9b70*/  BSYNC B0 ;  /* 0x0000000000007941 */ /* 0x000fea0003800000 */
.L_x_1946:
[----:B------:R-:W-:-:S04]  /*9b80*/  IMAD R4, R18, -0x2, R11 ;  /* 0xfffffffe12047824 */ /* 0x000fc800078e020b */
[----:B------:R-:W-:-:S05]  /*9b90*/  IMAD R13, R13, R21, R4 ;  /* 0x000000150d0d7224 */ /* 0x000fca00078e0204 */
[----:B------:R-:W-:Y:S02]  /*9ba0*/  VIADDMNMX R12, R13, R21, R12, PT ;  /* 0x000000150d0c7246 */ /* 0x000fe4000380010c */
[----:B------:R-:W-:-:S07]  /*9bb0*/  VIMNMX R10, R10, R13, !PT ;  /* 0x0000000d0a0a7248 */ /* 0x000fce0007fe0100 */
.L_x_1945:
[C---:B------:R-:W-:Y:S01]  /*9bc0*/  ISETP.GE.AND P2, PT, R11.reuse, 0x1, PT ;  /* 0x000000010b00780c */ /* 0x040fe20003f46270 */
[----:B------:R-:W2:Y:S01]  /*9bd0*/  SHFL.IDX PT, R20, R20, 0x1, 0x1c1f ;  /* 0x003c1f0014147f89 */ /* 0x000ea200000e0000 */
        /* <DEDUP_REMOVED lines=11> */
[----:B------:R-:W-:Y:S01]  /*9c90*/  FSEL R153, R153, -INF , !P2 ;  /* 0xff80000099997808 */ /* 0x000fe20005000000 */
[--C-:B--2---:R-:W-:Y:S01]  /*9ca0*/  IMAD.IADD R15, R15, 0x1, R20.reuse ;  /* 0x000000010f0f7824 */ /* 0x104fe200078e0214 */
[----:B------:R-:W-:Y:S01]  /*9cb0*/  ISETP.GT.AND P2, PT, R10, 0x8, !P4 ;  /* 0x000000080a00780c */ /* 0x000fe20006744270 */
[----:B------:R-:W-:Y:S01]  /*9cc0*/  IMAD.IADD R14, R14, 0x1, R20 ;  /* 0x000000010e0e7824 */ /* 0x000fe200078e0214 */
        /* <DEDUP_REMOVED lines=118> */
[----:B------:R-:W-:-:S04]  /*a430*/  ISETP.LT.OR P6, PT, R12, 0x5a, P6 ;  /* 0x0000005a0c00780c */ /* 0x000fc800037c1670 */
[----:B------:R-:W-:Y:S02]  /*a440*/  FSEL R197, R197, -INF , !P6 ;  /* 0xff800000c5c57808 */ /* 0x000fe40007000000 */
[----:B------:R-:W-:-:S13]  /*a450*/  LOP3.LUT P6, RZ, R16, 0x80000, RZ, 0xc0, !PT ;  /* 0x0008000010ff7812 */ /* 0x000fda00078cc0ff */
[----:B------:R-:W-:Y:S05]  /*a460*/  @!P6 BRA `(.L_x_1949) ;  /* 0x000000000058e947 */ /* 0x000fea0003800000 */
        /* <DEDUP_REMOVED lines=12> */
.L_x_1951:
[----:B------:R-:W-:-:S05]  /*a530*/  IMAD.U32 R10, RZ, RZ, UR25 ;  /* 0x00000019ff0a7e24 */ /* 0x000fca000f8e00ff */
[----:B------:R-:W-:-:S13]  /*a540*/  ISETP.NE.AND P6, PT, R10, 0x1, PT ;  /* 0x000000010a00780c */ /* 0x000fda0003fc5270 */
[----:B------:R-:W2:Y:S02]  /*a550*/  @P6 LDC.64 R4, c[0x0][0x9e8] ;  /* 0x00027a00ff046b82 */ /* 0x000ea40000000a00 */
[----:B--2---:R-:W-:-:S05]  /*a560*/  @P6 IMAD.HI.U32 R4, R21, R4, RZ ;  /* 0x0000000415046227 */ /* 0x004fca00078e00ff */
[----:B------:R-:W-:-:S07]  /*a570*/  @P6 SHF.R.U32.HI R21, RZ, R5, R4 ;  /* 0x00000005ff156219 */ /* 0x000fce0000011604 */
.L_x_1952:
[----:B------:R-:W-:Y:S05]  /*a580*/  BSYNC B0 ;  /* 0x0000000000007941 */ /* 0x000fea0003800000 */
.L_x_1950:
[----:B------:R-:W-:-:S04]  /*a590*/  IMAD R11, R18, -0x2, R11 ;  /* 0xfffffffe120b7824 */ /* 0x000fc800078e020b */
[----:B------:R-:W-:-:S05]  /*a5a0*/  IMAD R21, R21, R10, R11 ;  /* 0x0000000a15157224 */ /* 0x000fca00078e020b */
[----:B------:R-:W-:Y:S02]  /*a5b0*/  VIADDMNMX R15, R21, R10, R15, PT ;  /* 0x0000000a150f7246 */ /* 0x000fe4000380010f */
[----:B------:R-:W-:-:S07]  /*a5c0*/  VIMNMX R14, R14, R21, !PT ;  /* 0x000000150e0e7248 */ /* 0x000fce0007fe0100 */
.L_x_1949:
[----:B------:R-:W-:Y:S02]  /*a5d0*/  ISETP.GT.AND P1, PT, R14, 0x1, !P1 ;  /* 0x000000010e00780c */ /* 0x000fe40004f24270 */
[C---:B------:R-:W-:Y:S02]  /*a5e0*/  LOP3.LUT P6, RZ, R16.reuse, 0x10000, RZ, 0xc0, !PT ;  /* 0x0001000010ff7812 */ /* 0x040fe400078cc0ff */
        /* <DEDUP_REMOVED lines=135> */
[--C-:B------:R-:W-:Y:S01]  /*ae60*/  FFMA.FTZ R152, R153, UR6, -R10.reuse ;  /* 0x0000000699987c23 */ /* 0x100fe2000801080a */
[----:B------:R-:W-:Y:S01]  /*ae70*/  MUFU.EX2 R11, R11 ;  /* 0x0000000b000b7308 */ /* 0x000fe20000000800 */
        /* <DEDUP_REMOVED lines=11> */
[----:B------:R-:W-:-:S02]  /*af30*/  FFMA.FTZ R196, R196, UR6, -R10 ;  /* 0x00000006c4c47c23 */ /* 0x000fc4000801080a */
[----:B------:R-:W-:Y:S02]  /*af40*/  FMNMX.FTZ R5, R171, R20, !PT ;  /* 0x00000014ab057209 */ /* 0x000fe40007810000 */
[----:B------:R-:W-:Y:S02]  /*af50*/  MUFU.EX2 R12, R21 ;  /* 0x00000015000c7308 */ /* 0x000fe40000000800 */
[----:B------:R-:W-:-:S04]  /*af60*/  FMNMX.FTZ R20, R174, R5, !PT ;  /* 0x00000005ae147209 */ /* 0x000fc80007810000 */
[----:B------:R-:W-:Y:S02]  /*af70*/  FMNMX.FTZ R5, R175, R20, !PT ;  /* 0x00000014af057209 */ /* 0x000fe40007810000 */
[----:B------:R-:W-:Y:S02]  /*af80*/  MUFU.EX2 R20, R157 ;  /* 0x0000009d00147308 */ /* 0x000fe40000000800 */
[----:B------:R-:W-:-:S04]  /*af90*/  FMNMX.FTZ R160, R178, R5, !PT ;  /* 0x00000005b2a07209 */ /* 0x000fc80007810000 */
[----:B------:R-:W-:Y:S02]  /*afa0*/  FMNMX.FTZ R5, R179, R160, !PT ;  /* 0x000000a0b3057209 */ /* 0x000fe40007810000 */
[----:B------:R2:W-:Y:S02]  /*afb0*/  MUFU.EX2 R157, R169 ;  /* 0x000000a9009d7308 */ /* 0x0005e40000000800 */
[----:B------:R-:W-:-:S04]  /*afc0*/  FMNMX.FTZ R160, R182, R5, !PT ;  /* 0x00000005b6a07209 */ /* 0x000fc80007810000 */
[----:B------:R-:W-:Y:S02]  /*afd0*/  FMNMX.FTZ R5, R183, R160, !PT ;  /* 0x000000a0b7057209 */ /* 0x000fe40007810000 */
[----:B------:R3:W-:Y:S01]  /*afe0*/  MUFU.EX2 R160, R168 ;  /* 0x000000a800a07308 */ /* 0x0007e20000000800 */
[----:B--2---:R-:W-:Y:S01]  /*aff0*/  FFMA.FTZ R169, R184, UR6, -R10 ;  /* 0x00000006b8a97c23 */ /* 0x004fe2000801080a */
[----:B------:R-:W-:-:S04]  /*b000*/  FMNMX.FTZ R164, R186, R5, !PT ;  /* 0x00000005baa47209 */ /* 0x000fc80007810000 */
[----:B------:R-:W-:Y:S02]  /*b010*/  FMNMX.FTZ R5, R187, R164, !PT ;  /* 0x000000a4bb057209 */ /* 0x000fe40007810000 */
[----:B------:R-:W-:Y:S01]  /*b020*/  MUFU.EX2 R13, R13 ;  /* 0x0000000d000d7308 */ /* 0x000fe20000000800 */
[----:B---3--:R-:W-:Y:S01]  /*b030*/  FFMA.FTZ R168, R181, UR6, -R10 ;  /* 0x00000006b5a87c23 */ /* 0x008fe2000801080a */
[----:B------:R-:W-:Y:S02]  /*b040*/  FMNMX.FTZ R164, R190, R5, !PT ;  /* 0x00000005bea47209 */ /* 0x000fe40007810000 */
[----:B------:R-:W-:Y:S02]  /*b050*/  FSEL R181, R4, RZ, P1 ;  /* 0x000000ff04b57208 */ /* 0x000fe40000800000 */
[----:B------:R-:W-:Y:S02]  /*b060*/  FMNMX.FTZ R5, R191, R164, !PT ;  /* 0x000000a4bf057209 */ /* 0x000fe40007810000 */
[----:B------:R-:W-:Y:S01]  /*b070*/  MUFU.EX2 R156, R156 ;  /* 0x0000009c009c7308 */ /* 0x000fe20000000800 */
[----:B------:R-:W-:Y:S01]  /*b080*/  FADD.FTZ R8, -R181, R8 ;  /* 0x00000008b5087221 */ /* 0x000fe20000010100 */
[----:B------:R-:W-:-:S03]  /*b090*/  FMNMX.FTZ R164, R194, R5, !PT ;  /* 0x00000005c2a47209 */ /* 0x000fc60007810000 */
[----:B------:R-:W-:Y:S01]  /*b0a0*/  FMUL.FTZ R8, R8, UR6 ;  /* 0x0000000608087c20 */ /* 0x000fe20008410000 */
[----:B------:R-:W-:Y:S02]  /*b0b0*/  FMNMX.FTZ R5, R195, R164, !PT ;  /* 0x000000a4c3057209 */ /* 0x000fe40007810000 */
[----:B------:R2:W-:Y:S02]  /*b0c0*/  MUFU.EX2 R21, R161 ;  /* 0x000000a100157308 */ /* 0x0005e40000000800 */
[----:B------:R-:W-:-:S04]  /*b0d0*/  FMNMX.FTZ R164, R198, R5, !PT ;  /* 0x00000005c6a47209 */ /* 0x000fc80007810000 */
[----:B------:R-:W-:Y:S02]  /*b0e0*/  FMNMX.FTZ R5, R199, R164, !PT ;  /* 0x000000a4c7057209 */ /* 0x000fe40007810000 */
[----:B------:R-:W3:Y:S01]  /*b0f0*/  MUFU.EX2 R8, R8 ;  /* 0x0000000800087308 */ /* 0x000ee20000000800 */
[--C-:B--2---:R-:W-:Y:S01]  /*b100*/  FFMA.FTZ R161, R177, UR6, -R10.reuse ;  /* 0x00000006b1a17c23 */ /* 0x104fe2000801080a */
[--C-:B------:R-:W-:Y:S01]  /*b110*/  FFMA.FTZ R177, R192, UR6, -R10.reuse ;  /* 0x00000006c0b17c23 */ /* 0x100fe2000801080a */
[----:B------:R-:W2:Y:S05]  /*b120*/  SHFL.BFLY PT, R176, R5, 0x2, 0x1f ;  /* 0x0c401f0005b07f89 */ /* 0x000eaa00000e0000 */
[----:B------:R-:W-:Y:S08]  /*b130*/  MUFU.EX2 R153, R153 ;  /* 0x0000009900997308 */ /* 0x000ff00000000800 */
[----:B------:R-:W-:Y:S01]  /*b140*/  MUFU.EX2 R14, R14 ;  /* 0x0000000e000e7308 */ /* 0x000fe20000000800 */
[-C--:B---3--:R-:W-:Y:S01]  /*b150*/  FMUL.FTZ R24, R24, R8.reuse ;  /* 0x0000000818187220 */ /* 0x088fe20000410000 */
        /* <DEDUP_REMOVED lines=8> */
[----:B------:R-:W-:Y:S01]  /*b1e0*/  FMUL.FTZ R40, R40, R8 ;  /* 0x0000000828287220 */ /* 0x000fe20000410000 */
[----:B--2---:R-:W-:Y:S01]  /*b1f0*/  FMNMX.FTZ R184, R5, R176, !PT ;  /* 0x000000b005b87209 */ /* 0x004fe20007810000 */
[--C-:B------:R-:W-:Y:S01]  /*b200*/  FFMA.FTZ R176, R189, UR6, -R10.reuse ;  /* 0x00000006bdb07c23 */ /* 0x100fe2000801080a */
[----:B------:R-:W-:Y:S01]  /*b210*/  FFMA.FTZ R10, R197, UR6, -R10 ;  /* 0x00000006c50a7c23 */ /* 0x000fe2000801080a */
        /* <DEDUP_REMOVED lines=26> */
[----:B--2---:R-:W-:Y:S01]  /*b3c0*/  FMNMX.FTZ R5, R184, R5, !PT ;  /* 0x00000005b8057209 */ /* 0x004fe20007810000 */
[----:B------:R-:W-:Y:S01]  /*b3d0*/  MUFU.EX2 R165, R165 ;  /* 0x000000a500a57308 */ /* 0x000fe20000000800 */
[-C--:B------:R-:W-:Y:S01]  /*b3e0*/  FMUL.FTZ R85, R85, R8.reuse ;  /* 0x0000000855557220 */ /* 0x080fe20000410000 */
[-C--:B------:R-:W-:Y:S01]  /*b3f0*/  FMUL.FTZ R88, R88, R8.reuse ;  /* 0x0000000858587220 */ /* 0x080fe20000410000 */
[C---:B------:R-:W-:Y:S01]  /*b400*/  FSETP.NEU.FTZ.AND P1, PT, R5.reuse, -INF , PT ;  /* 0xff8000000500780b */ /* 0x040fe20003f3d000 */
[----:B------:R-:W-:Y:S01]  /*b410*/  FMUL.FTZ R189, R5, UR6 ;  /* 0x0000000605bd7c20 */ /* 0x000fe20008410000 */
[-C--:B------:R-:W-:Y:S01]  /*b420*/  FMUL.FTZ R89, R89, R8.reuse ;  /* 0x0000000859597220 */ /* 0x080fe20000410000 */
[-C--:B------:R-:W-:Y:S01]  /*b430*/  FMUL.FTZ R92, R92, R8.reuse ;  /* 0x000000085c5c7220 */ /* 0x080fe20000410000 */
[-C--:B------:R-:W-:Y:S01]  /*b440*/  FMUL.FTZ R93, R93, R8.reuse ;  /* 0x000000085d5d7220 */ /* 0x080fe20000410000 */
[----:B------:R-:W2:Y:S01]  /*b450*/  MUFU.EX2 R168, R168 ;  /* 0x000000a800a87308 */ /* 0x000ea20000000800 */
[----:B------:R-:W-:Y:S01]  /*b460*/  FSEL R189, R189, RZ, P1 ;  /* 0x000000ffbdbd7208 */ /* 0x000fe20000800000 */
[-C--:B------:R-:W-:Y:S01]  /*b470*/  FMUL.FTZ R96, R96, R8.reuse ;  /* 0x0000000860607220 */ /* 0x080fe20000410000 */
[-C--:B------:R-:W-:Y:S01]  /*b480*/  FMUL.FTZ R97, R97, R8.reuse ;  /* 0x0000000861617220 */ /* 0x080fe20000410000 */
[-C--:B------:R-:W-:Y:S01]  /*b490*/  FMUL.FTZ R100, R100, R8.reuse ;  /* 0x0000000864647220 */ /* 0x080fe20000410000 */
[----:B------:R-:W-:Y:S01]  /*b4a0*/  FMUL.FTZ R101, R101, R8 ;  /* 0x0000000865657220 */ /* 0x000fe20000410000 */
[----:B------:R-:W-:Y:S01]  /*b4b0*/  FFMA.FTZ R184, R155, UR6, -R189 ;  /* 0x000000069bb87c23 */ /* 0x000fe200080108bd */
[----:B------:R-:W-:Y:S01]  /*b4c0*/  FFMA.FTZ R155, R8, R2, R11 ;  /* 0x00000002089b7223 */ /* 0x000fe2000001000b */
[--C-:B----4-:R-:W-:Y:S01]  /*b4d0*/  FFMA.FTZ R185, R154, UR6, -R189.reuse ;  /* 0x000000069ab97c23 */ /* 0x110fe200080108bd */
[----:B------:R-:W-:Y:S01]  /*b4e0*/  MUFU.EX2 R169, R169 ;  /* 0x000000a900a97308 */ /* 0x000fe20000000800 */
[----:B------:R-:W-:Y:S01]  /*b4f0*/  FFMA.FTZ R188, R159, UR6, -R189 ;  /* 0x000000069fbc7c23 */ /* 0x000fe200080108bd */
[----:B------:R-:W-:Y:S01]  /*b500*/  FADD.FTZ R193, R152, R155 ;  /* 0x0000009b98c17221 */ /* 0x000fe20000010000 */
[--C-:B------:R-:W-:Y:S01]  /*b510*/  FFMA.FTZ R159, R162, UR6, -R189.reuse ;  /* 0x00000006a29f7c23 */ /* 0x100fe200080108bd */
[----:B---3--:R-:W-:Y:S01]  /*b520*/  F2FP.F16.F32.PACK_AB R162, R15, R14 ;  /* 0x0000000e0fa2723e */ /* 0x008fe200000000ff */
[----:B------:R-:W-:Y:S01]  /*b530*/  FFMA.FTZ R155, R158, UR6, -R189 ;  /* 0x000000069e9b7c23 */ /* 0x000fe200080108bd */
[----:B------:R-:W-:Y:S01]  /*b540*/  FADD.FTZ R2, R12, R193 ;  /* 0x000000c10c027221 */ /* 0x000fe20000010000 */
[----:B------:R-:W-:Y:S01]  /*b550*/  F2FP.F16.F32.PACK_AB R158, R153, R20 ;  /* 0x00000014999e723e */ /* 0x000fe200000000ff */
[----:B------:R3:W-:Y:S01]  /*b560*/  MUFU.EX2 R181, R196 ;  /* 0x000000c400b57308 */ /* 0x0007e20000000800 */
[--C-:B------:R-:W-:Y:S01]  /*b570*/  FFMA.FTZ R192, R163, UR6, -R189.reuse ;  /* 0x00000006a3c07c23 */ /* 0x100fe200080108bd */
[----:B------:R-:W-:Y:S01]  /*b580*/  FADD.FTZ R193, R13, R2 ;  /* 0x000000020dc17221 */ /* 0x000fe20000010000 */
[--C-:B------:R-:W-:Y:S01]  /*b590*/  FFMA.FTZ R163, R166, UR6, -R189.reuse ;  /* 0x00000006a6a37c23 */ /* 0x100fe200080108bd */
[--C-:B------:R-:W-:Y:S01]  /*b5a0*/  FFMA.FTZ R171, R171, UR6, -R189.reuse ;  /* 0x00000006abab7c23 */ /* 0x100fe200080108bd */
[----:B------:R-:W-:Y:S01]  /*b5b0*/  FFMA.FTZ R174, R174, UR6, -R189 ;  /* 0x00000006aeae7c23 */ /* 0x000fe200080108bd */
[----:B------:R-:W-:Y:S01]  /*b5c0*/  FADD.FTZ R2, R156, R193 ;  /* 0x000000c19c027221 */ /* 0x000fe20000010000 */
[----:B------:R-:W-:Y:S01]  /*b5d0*/  F2FP.F16.F32.PACK_AB R152, R152, R11 ;  /* 0x0000000b9898723e */ /* 0x000fe200000000ff */
[----:B------:R-:W-:Y:S01]  /*b5e0*/  MUFU.EX2 R173, R173 ;  /* 0x000000ad00ad7308 */ /* 0x000fe20000000800 */
[--C-:B---3--:R-:W-:Y:S01]  /*b5f0*/  FFMA.FTZ R196, R167, UR6, -R189.reuse ;  /* 0x00000006a7c47c23 */ /* 0x108fe200080108bd */
[----:B------:R-:W-:Y:S01]  /*b600*/  FADD.FTZ R193, R21, R2 ;  /* 0x0000000215c17221 */ /* 0x000fe20000010000 */
[--C-:B------:R-:W-:Y:S01]  /*b610*/  FFMA.FTZ R175, R175, UR6, -R189.reuse ;  /* 0x00000006afaf7c23 */ /* 0x100fe200080108bd */
[----:B------:R-:W-:Y:S01]  /*b620*/  FFMA.FTZ R178, R178, UR6, -R189 ;  /* 0x00000006b2b27c23 */ /* 0x000fe200080108bd */
[----:B--2---:R-:W-:Y:S01]  /*b630*/  F2FP.F16.F32.PACK_AB R166, R168, R165 ;  /* 0x000000a5a8a6723e */ /* 0x004fe200000000ff */
[----:B------:R-:W-:Y:S01]  /*b640*/  FADD.FTZ R2, R20, R193 ;  /* 0x000000c114027221 */ /* 0x000fe20000010000 */
[--C-:B------:R-:W-:Y:S01]  /*b650*/  FFMA.FTZ R179, R179, UR6, -R189.reuse ;  /* 0x00000006b3b37c23 */ /* 0x100fe200080108bd */
[----:B------:R-:W2:Y:S01]  /*b660*/  MUFU.EX2 R176, R176 ;  /* 0x000000b000b07308 */ /* 0x000ea20000000800 */
[--C-:B------:R-:W-:Y:S01]  /*b670*/  FFMA.FTZ R182, R182, UR6, -R189.reuse ;  /* 0x00000006b6b67c23 */ /* 0x100fe200080108bd */
[----:B------:R-:W-:Y:S01]  /*b680*/  FADD.FTZ R193, R153, R2 ;  /* 0x0000000299c17221 */ /* 0x000fe20000010000 */
[--C-:B------:R-:W-:Y:S01]  /*b690*/  FFMA.FTZ R183, R183, UR6, -R189.reuse ;  /* 0x00000006b7b77c23 */ /* 0x100fe200080108bd */
[--C-:B------:R-:W-:Y:S01]  /*b6a0*/  FFMA.FTZ R187, R187, UR6, -R189.reuse ;  /* 0x00000006bbbb7c23 */ /* 0x100fe200080108bd */
[----:B------:R-:W-:Y:S01]  /*b6b0*/  FFMA.FTZ R190, R190, UR6, -R189 ;  /* 0x00000006bebe7c23 */ /* 0x000fe200080108bd */
[----:B------:R-:W-:Y:S01]  /*b6c0*/  FADD.FTZ R2, R160, R193 ;  /* 0x000000c1a0027221 */ /* 0x000fe20000010000 */
[--C-:B------:R-:W-:Y:S01]  /*b6d0*/  FFMA.FTZ R191, R191, UR6, -R189.reuse ;  /* 0x00000006bfbf7c23 */ /* 0x100fe200080108bd */
[----:B------:R-:W-:Y:S01]  /*b6e0*/  MUFU.EX2 R177, R177 ;  /* 0x000000b100b17308 */ /* 0x000fe20000000800 */
[--C-:B------:R-:W-:Y:S01]  /*b6f0*/  FFMA.FTZ R194, R194, UR6, -R189.reuse ;  /* 0x00000006c2c27c23 */ /* 0x100fe200080108bd */
[----:B------:R-:W-:Y:S01]  /*b700*/  FADD.FTZ R193, R157, R2 ;  /* 0x000000029dc17221 */ /* 0x000fe20000010000 */
[----:B------:R-:W-:Y:S01]  /*b710*/  FSEL R2, R5, RZ, P1 ;  /* 0x000000ff05027208 */ /* 0x000fe20000800000 */
[--C-:B------:R-:W-:Y:S01]  /*b720*/  FFMA.FTZ R195, R195, UR6, -R189.reuse ;  /* 0x00000006c3c37c23 */ /* 0x100fe200080108bd */
[----:B------:R-:W-:Y:S01]  /*b730*/  FFMA.FTZ R198, R198, UR6, -R189 ;  /* 0x00000006c6c67c23 */ /* 0x000fe200080108bd */
[----:B------:R-:W-:Y:S01]  /*b740*/  FADD.FTZ R154, R14, R193 ;  /* 0x000000c10e9a7221 */ /* 0x000fe20000010000 */
[-C--:B------:R-:W-:Y:S01]  /*b750*/  FMUL.FTZ R104, R104, R8.reuse ;  /* 0x0000000868687220 */ /* 0x080fe20000410000 */
[----:B------:R-:W-:Y:S01]  /*b760*/  FADD.FTZ R2, -R2, R9 ;  /* 0x0000000902027221 */ /* 0x000fe20000010100 */
[----:B------:R-:W3:Y:S01]  /*b770*/  MUFU.EX2 R180, R180 ;  /* 0x000000b400b47308 */ /* 0x000ee20000000800 */
[----:B------:R-:W-:Y:S01]  /*b780*/  FADD.FTZ R193, R15, R154 ;  /* 0x0000009a0fc17221 */ /* 0x000fe20000010000 */
[----:B------:R-:W-:Y:S01]  /*b790*/  FFMA.FTZ R9, R170, UR6, -R189 ;  /* 0x00000006aa097c23 */ /* 0x000fe200080108bd */
[----:B------:R-:W-:Y:S01]  /*b7a0*/  FMUL.FTZ R14, R2, UR6 ;  /* 0x00000006020e7c20 */ /* 0x000fe20008410000 */
[----:B--2---:R-:W-:Y:S01]  /*b7b0*/  F2FP.F16.F32.PACK_AB R170, R176, R173 ;  /* 0x000000adb0aa723e */ /* 0x004fe200000000ff */
[----:B------:R-:W-:Y:S01]  /*b7c0*/  FADD.FTZ R154, R164, R193 ;  /* 0x000000c1a49a7221 */ /* 0x000fe20000010000 */
[-C--:B------:R-:W-:Y:S01]  /*b7d0*/  FMUL.FTZ R105, R105, R8.reuse ;  /* 0x0000000869697220 */ /* 0x080fe20000410000 */
[-C--:B------:R-:W-:Y:S01]  /*b7e0*/  FMUL.FTZ R108, R108, R8.reuse ;  /* 0x000000086c6c7220 */ /* 0x080fe20000410000 */
[----:B------:R-:W2:Y:S01]  /*b7f0*/  MUFU.EX2 R10, R10 ;  /* 0x0000000a000a7308 */ /* 0x000ea20000000800 */
[----:B------:R-:W-:Y:S01]  /*b800*/  FADD.FTZ R154, R161, R154 ;  /* 0x0000009aa19a7221 */ /* 0x000fe20000010000 */
[-C--:B------:R-:W-:Y:S01]  /*b810*/  FMUL.FTZ R109, R109, R8.reuse ;  /* 0x000000086d6d7220 */ /* 0x080fe20000410000 */
[-C--:B------:R-:W-:Y:S01]  /*b820*/  FMUL.FTZ R112, R112, R8.reuse ;  /* 0x0000000870707220 */ /* 0x080fe20000410000 */
[-C--:B------:R-:W-:Y:S01]  /*b830*/  FMUL.FTZ R113, R113, R8.reuse ;  /* 0x0000000871717220 */ /* 0x080fe20000410000 */
[----:B------:R-:W-:Y:S01]  /*b840*/  FADD.FTZ R167, R165, R154 ;  /* 0x0000009aa5a77221 */ /* 0x000fe20000010000 */
[-C--:B------:R-:W-:Y:S01]  /*b850*/  FMUL.FTZ R116, R116, R8.reuse ;  /* 0x0000000874747220 */ /* 0x080fe20000410000 */
[-C--:B------:R-:W-:Y:S01]  /*b860*/  FMUL.FTZ R117, R117, R8.reuse ;  /* 0x0000000875757220 */ /* 0x080fe20000410000 */
[----:B------:R-:W-:Y:S01]  /*b870*/  MUFU.EX2 R185, R185 ;  /* 0x000000b900b97308 */ /* 0x000fe20000000800 */
[----:B------:R-:W-:Y:S01]  /*b880*/  FADD.FTZ R154, R168, R167 ;  /* 0x000000a7a89a7221 */ /* 0x000fe20000010000 */
[--C-:B------:R-:W-:Y:S01]  /*b890*/  FFMA.FTZ R167, R186, UR6, -R189.reuse ;  /* 0x00000006baa77c23 */ /* 0x100fe200080108bd */
[----:B------:R-:W-:Y:S01]  /*b8a0*/  F2FP.F16.F32.PACK_AB R168, R172, R169 ;  /* 0x000000a9aca8723e */ /* 0x000fe200000000ff */
[----:B------:R-:W-:Y:S01]  /*b8b0*/  FFMA.FTZ R189, R199, UR6, -R189 ;  /* 0x00000006c7bd7c23 */ /* 0x000fe200080108bd */
[----:B------:R-:W-:Y:S01]  /*b8c0*/  FADD.FTZ R193, R169, R154 ;  /* 0x0000009aa9c17221 */ /* 0x000fe20000010000 */
[-C--:B------:R-:W-:Y:S01]  /*b8d0*/  FMUL.FTZ R120, R120, R8.reuse ;  /* 0x0000000878787220 */ /* 0x080fe20000410000 */
[-C--:B------:R-:W-:Y:S01]  /*b8e0*/  FMUL.FTZ R121, R121, R8.reuse ;  /* 0x0000000879797220 */ /* 0x080fe20000410000 */
[----:B------:R-:W4:Y:S01]  /*b8f0*/  MUFU.EX2 R14, R14 ;  /* 0x0000000e000e7308 */ /* 0x000f220000000800 */
[----:B------:R-:W-:Y:S01]  /*b900*/  FADD.FTZ R154, R172, R193 ;  /* 0x000000c1ac9a7221 */ /* 0x000fe20000010000 */
[----:B---3--:R-:W-:Y:S01]  /*b910*/  F2FP.F16.F32.PACK_AB R172, R180, R177 ;  /* 0x000000b1b4ac723e */ /* 0x008fe200000000ff */
[-C--:B------:R-:W-:Y:S01]  /*b920*/  FMUL.FTZ R124, R124, R8.reuse ;  /* 0x000000087c7c7220 */ /* 0x080fe20000410000 */
[----:B------:R-:W-:Y:S01]  /*b930*/  FMUL.FTZ R125, R125, R8 ;  /* 0x000000087d7d7220 */ /* 0x000fe20000410000 */
[----:B------:R-:W-:Y:S01]  /*b940*/  FADD.FTZ R193, R173, R154 ;  /* 0x0000009aadc17221 */ /* 0x000fe20000010000 */
[----:B------:R-:W-:Y:S01]  /*b950*/  F2FP.F16.F32.PACK_AB R154, R13, R12 ;  /* 0x0000000c0d9a723e */ /* 0x000fe200000000ff */
[-C--:B------:R-:W-:Y:S01]  /*b960*/  FMUL.FTZ R128, R128, R8.reuse ;  /* 0x0000000880807220 */ /* 0x080fe20000410000 */
[----:B------:R-:W3:Y:S01]  /*b970*/  MUFU.EX2 R184, R184 ;  /* 0x000000b800b87308 */ /* 0x000ee20000000800 */
[----:B------:R-:W-:Y:S01]  /*b980*/  FADD.FTZ R12, R176, R193 ;  /* 0x000000c1b00c7221 */ /* 0x000fe20000010000 */
[-C--:B------:R-:W-:Y:S01]  /*b990*/  FMUL.FTZ R129, R129, R8.reuse ;  /* 0x0000000881817220 */ /* 0x080fe20000410000 */
[-C--:B------:R-:W-:Y:S01]  /*b9a0*/  FMUL.FTZ R132, R132, R8.reuse ;  /* 0x0000000884847220 */ /* 0x080fe20000410000 */
[-C--:B------:R-:W-:Y:S01]  /*b9b0*/  FMUL.FTZ R133, R133, R8.reuse ;  /* 0x0000000885857220 */ /* 0x080fe20000410000 */
[----:B------:R-:W-:Y:S01]  /*b9c0*/  FADD.FTZ R13, R177, R12 ;  /* 0x0000000cb10d7221 */ /* 0x000fe20000010000 */
[-C--:B------:R-:W-:Y:S01]  /*b9d0*/  FMUL.FTZ R136, R136, R8.reuse ;  /* 0x0000000888887220 */ /* 0x080fe20000410000 */
[-C--:B------:R-:W-:Y:S01]  /*b9e0*/  FMUL.FTZ R137, R137, R8.reuse ;  /* 0x0000000889897220 */ /* 0x080fe20000410000 */
[----:B------:R-:W5:Y:S01]  /*b9f0*/  MUFU.EX2 R155, R155 ;  /* 0x0000009b009b7308 */ /* 0x000f620000000800 */
[----:B------:R-:W-:Y:S01]  /*ba00*/  FADD.FTZ R20, R180, R13 ;  /* 0x0000000db4147221 */ /* 0x000fe20000010000 */
[-C--:B------:R-:W-:Y:S01]  /*ba10*/  FMUL.FTZ R140, R140, R8.reuse ;  /* 0x000000088c8c7220 */ /* 0x080fe20000410000 */
[-C--:B------:R-:W-:Y:S01]  /*ba20*/  FMUL.FTZ R141, R141, R8.reuse ;  /* 0x000000088d8d7220 */ /* 0x080fe20000410000 */
[-C--:B------:R-:W-:Y:S01]  /*ba30*/  FMUL.FTZ R144, R144, R8.reuse ;  /* 0x0000000890907220 */ /* 0x080fe20000410000 */
[----:B------:R-:W-:Y:S01]  /*ba40*/  FADD.FTZ R13, R181, R20 ;  /* 0x00000014b50d7221 */ /* 0x000fe20000010000 */
[-C--:B------:R-:W-:Y:S01]  /*ba50*/  FMUL.FTZ R145, R145, R8.reuse ;  /* 0x0000000891917220 */ /* 0x080fe20000410000 */
[----:B------:R-:W-:Y:S01]  /*ba60*/  FMUL.FTZ R148, R148, R8 ;  /* 0x0000000894947220 */ /* 0x000fe20000410000 */
[----:B------:R-:W0:Y:S01]  /*ba70*/  MUFU.EX2 R188, R188 ;  /* 0x000000bc00bc7308 */ /* 0x000e220000000800 */
[----:B--2---:R-:W-:Y:S01]  /*ba80*/  FADD.FTZ R2, R10, R13 ;  /* 0x0000000d0a027221 */ /* 0x004fe20000010000 */
[----:B----4-:R-:W-:Y:S01]  /*ba90*/  FFMA.FTZ R13, R14, R0, R185 ;  /* 0x000000000e0d7223 */ /* 0x010fe200000100b9 */
[----:B------:R-:W-:Y:S01]  /*baa0*/  FMUL.FTZ R149, R149, R8 ;  /* 0x0000000895957220 */ /* 0x000fe20000410000 */
[----:B------:R-:W-:Y:S01]  /*bab0*/  F2FP.F16.F32.PACK_AB R164, R161, R164 ;  /* 0x000000a4a1a4723e */ /* 0x000fe200000000ff */
[----:B------:R-:W-:Y:S01]  /*bac0*/  FMUL.FTZ R26, R26, R14 ;  /* 0x0000000e1a1a7220 */ /* 0x000fe20000410000 */
[C---:B---3--:R-:W-:Y:S01]  /*bad0*/  FADD.FTZ R0, R184.reuse, R13 ;  /* 0x0000000db8007221 */ /* 0x048fe20000010000 */
[----:B------:R-:W-:Y:S01]  /*bae0*/  F2FP.F16.F32.PACK_AB R160, R157, R160 ;  /* 0x000000a09da0723e */ /* 0x000fe200000000ff */
[----:B------:R-:W2:Y:S01]  /*baf0*/  MUFU.EX2 R159, R159 ;  /* 0x0000009f009f7308 */ /* 0x000ea20000000800 */
[----:B------:R-:W-:Y:S01]  /*bb00*/  F2FP.F16.F32.PACK_AB R156, R21, R156 ;  /* 0x0000009c159c723e */ /* 0x000fe200000000ff */
[----:B-----5:R-:W-:Y:S01]  /*bb10*/  FADD.FTZ R13, R155, R0 ;  /* 0x000000009b0d7221 */ /* 0x020fe20000010000 */
[----:B------:R-:W-:Y:S01]  /*bb20*/  F2FP.F16.F32.PACK_AB R153, R184, R185 ;  /* 0x000000b9b899723e */ /* 0x000fe200000000ff */
        /* <DEDUP_REMOVED lines=37> */
[C---:B--2---:R-:W-:Y:S01]  /*bd80*/  FADD.FTZ R20, R196.reuse, R13 ;  /* 0x0000000dc4147221 */ /* 0x044fe20000010000 */
[----:B------:R-:W-:Y:S01]  /*bd90*/  F2FP.F16.F32.PACK_AB R159, R196, R163 ;  /* 0x000000a3c49f723e */ /* 0x000fe200000000ff */
[-C--:B------:R-:W-:Y:S01]  /*bda0*/  FMUL.FTZ R79, R79, R14.reuse ;  /* 0x0000000e4f4f7220 */ /* 0x080fe20000410000 */
[-C--:B------:R-:W-:Y:S01]  /*bdb0*/  FMUL.FTZ R82, R82, R14.reuse ;  /* 0x0000000e52527220 */ /* 0x080fe20000410000 */
[-C--:B------:R-:W-:Y:S01]  /*bdc0*/  FMUL.FTZ R83, R83, R14.reuse ;  /* 0x0000000e53537220 */ /* 0x080fe20000410000 */
[-C--:B------:R-:W-:Y:S01]  /*bdd0*/  FMUL.FTZ R86, R86, R14.reuse ;  /* 0x0000000e56567220 */ /* 0x080fe20000410000 */
[-C--:B------:R-:W-:Y:S01]  /*bde0*/  FMUL.FTZ R87, R87, R14.reuse ;  /* 0x0000000e57577220 */ /* 0x080fe20000410000 */
[----:B------:R2:W4:Y:S01]  /*bdf0*/  MUFU.EX2 R11, R174 ;  /* 0x000000ae000b7308 */ /* 0x0005220000000800 */
        /* <DEDUP_REMOVED lines=8> */
[----:B--2---:R-:W-:Y:S01]  /*be80*/  F2FP.F16.F32.PACK_AB R174, R10, R181 ;  /* 0x000000b50aae723e */ /* 0x004fe200000000ff */
[C---:B0-----:R-:W-:Y:S01]  /*be90*/  FADD.FTZ R20, R186.reuse, R13 ;  /* 0x0000000dba147221 */ /* 0x041fe20000010000 */
[----:B------:R-:W-:Y:S01]  /*bea0*/  F2FP.F16.F32.PACK_AB R161, R186, R9 ;  /* 0x00000009baa1723e */ /* 0x000fe200000000ff */
[-C--:B------:R-:W-:Y:S01]  /*beb0*/  FMUL.FTZ R102, R102, R14.reuse ;  /* 0x0000000e66667220 */ /* 0x080fe20000410000 */
[-C--:B------:R-:W-:Y:S01]  /*bec0*/  FMUL.FTZ R103, R103, R14.reuse ;  /* 0x0000000e67677220 */ /* 0x080fe20000410000 */
        /* <DEDUP_REMOVED lines=33> */
[----:B------:R-:W-:Y:S01]  /*c0e0*/  FMUL.FTZ R151, R151, R14 ;  /* 0x0000000e97977220 */ /* 0x000fe20000410000 */
[----:B------:R2:W4:Y:S01]  /*c0f0*/  MUFU.EX2 R169, R167 ;  /* 0x000000a700a97308 */ /* 0x0005220000000800 */
[----:B---3--:R-:W-:-:S07]  /*c100*/  FADD.FTZ R178, R182, R13 ;  /* 0x0000000db6b27221 */ /* 0x008fce0000010000 */
[----:B------:R-:W3:Y:S01]  /*c110*/  MUFU.EX2 R0, R187 ;  /* 0x000000bb00007308 */ /* 0x000ee20000000800 */
[C---:B0-----:R-:W-:Y:S01]  /*c120*/  FADD.FTZ R178, R183.reuse, R178 ;  /* 0x000000b2b7b27221 */ /* 0x041fe20000010000 */
[----:B--2---:R-:W-:-:S06]  /*c130*/  F2FP.F16.F32.PACK_AB R167, R183, R182 ;  /* 0x000000b6b7a7723e */ /* 0x004fcc00000000ff */
[----:B------:R-:W0:Y:S01]  /*c140*/  MUFU.EX2 R171, R190 ;  /* 0x000000be00ab7308 */ /* 0x000e220000000800 */
[----:B----4-:R-:W-:-:S07]  /*c150*/  FADD.FTZ R13, R169, R178 ;  /* 0x000000b2a90d7221 */ /* 0x010fce0000010000 */
[----:B------:R-:W2:Y:S01]  /*c160*/  MUFU.EX2 R20, R191 ;  /* 0x000000bf00147308 */ /* 0x000ea20000000800 */
[C---:B---3--:R-:W-:Y:S01]  /*c170*/  FADD.FTZ R178, R0.reuse, R13 ;  /* 0x0000000d00b27221 */ /* 0x048fe20000010000 */
[----:B------:R-:W-:-:S06]  /*c180*/  F2FP.F16.F32.PACK_AB R169, R0, R169 ;  /* 0x000000a900a9723e */ /* 0x000fcc00000000ff */
[----:B------:R-:W3:Y:S01]  /*c190*/  MUFU.EX2 R173, R194 ;  /* 0x000000c200ad7308 */ /* 0x000ee20000000800 */
[----:B0-----:R-:W-:-:S07]  /*c1a0*/  FADD.FTZ R13, R171, R178 ;  /* 0x000000b2ab0d7221 */ /* 0x001fce0000010000 */
[----:B------:R-:W0:Y:S01]  /*c1b0*/  MUFU.EX2 R176, R195 ;  /* 0x000000c300b07308 */ /* 0x000e220000000800 */
[C---:B--2---:R-:W-:Y:S01]  /*c1c0*/  FADD.FTZ R180, R20.reuse, R13 ;  /* 0x0000000d14b47221 */ /* 0x044fe20000010000 */
[----:B------:R-:W-:-:S06]  /*c1d0*/  F2FP.F16.F32.PACK_AB R171, R20, R171 ;  /* 0x000000ab14ab723e */ /* 0x000fcc00000000ff */
[----:B------:R-:W2:Y:S01]  /*c1e0*/  MUFU.EX2 R175, R198 ;  /* 0x000000c600af7308 */ /* 0x000ea20000000800 */
[----:B---3--:R-:W-:-:S07]  /*c1f0*/  FADD.FTZ R13, R173, R180 ;  /* 0x000000b4ad0d7221 */ /* 0x008fce0000010000 */
[----:B------:R-:W3:Y:S01]  /*c200*/  MUFU.EX2 R178, R189 ;  /* 0x000000bd00b27308 */ /* 0x000ee20000000800 */
[C---:B0-----:R-:W-:Y:S01]  /*c210*/  FADD.FTZ R8, R176.reuse, R13 ;  /* 0x0000000db0087221 */ /* 0x041fe20000010000 */
[----:B------:R-:W-:-:S03]  /*c220*/  F2FP.F16.F32.PACK_AB R173, R176, R173 ;  /* 0x000000adb0ad723e */ /* 0x000fc600000000ff */
[----:B--2---:R-:W-:-:S04]  /*c230*/  FADD.FTZ R9, R175, R8 ;  /* 0x00000008af097221 */ /* 0x004fc80000010000 */
[C---:B---3--:R-:W-:Y:S01]  /*c240*/  FADD.FTZ R0, R178.reuse, R9 ;  /* 0x00000009b2007221 */ /* 0x048fe20000010000 */
[----:B------:R-:W-:Y:S01]  /*c250*/  F2FP.F16.F32.PACK_AB R175, R178, R175 ;  /* 0x000000afb2af723e */ /* 0x000fe200000000ff */
[----:B------:R-:W-:Y:S06]  /*c260*/  @!P0 BRA `(.L_x_1953) ;  /* 0x0000000000048947 */ /* 0x000fec0003800000 */
[----:B------:R-:W-:Y:S01]  /*c270*/  BPT.TRAP 0x1 ;  /* 0x000000040000795c */ /* 0x000fe20000300000 */
.L_x_1953:
[----:B------:R0:W2:Y:S01]  /*c280*/  SYNCS.PHASECHK.TRANS64.TRYWAIT P1, [UR24+0x22850], R6 ;  /* 0x02285006ff0075a7 */ /* 0x0000a20008020158 */
[----:B------:R-:W-:Y:S05]  /*c290*/  @!P0 BRA `(.L_x_1954) ;  /* 0x0000000000048947 */ /* 0x000fea0003800000 */
[----:B------:R-:W-:Y:S01]  /*c2a0*/  BPT.TRAP 0x1 ;  /* 0x000000040000795c */ /* 0x000fe20000300000 */
.L_x_1954:
[----:B------:R-:W-:Y:S01]  /*c2b0*/  VIADD R8, R215, 0x8 ;  /* 0x00000008d7087836 */ /* 0x000fe20000000000 */
[----:B--2---:R-:W-:Y:S06]  /*c2c0*/  @P1 BRA `(.L_x_1955) ;  /* 0x0000000000081947 */ /* 0x004fec0003800000 */
[----:B------:R-:W2:Y:S02]  /*c2d0*/  SYNCS.PHASECHK.TRANS64.TRYWAIT P1, [UR24+0x22850], R6 ;  /* 0x02285006ff0075a7 */ /* 0x000ea40008020158 */
[----:B--2---:R-:W-:Y:S05]  /*c2e0*/  @!P1 BRA `(.L_x_1956) ;  /* 0x0000007800e09947 */ /* 0x004fea0003800000 */
.L_x_1955:
        /* <DEDUP_REMOVED lines=39> */
.L_x_1957:
[----:B------:R-:W-:Y:S01]  /*c560*/  UIADD3 UR24, UR24, 0x22860, URZ ;  /* 0x0002286018187890 */ /* 0x000fe2000fffe03f */
[C---:B------:R-:W-:Y:S01]  /*c570*/  ISETP.GT.AND P1, PT, R7.reuse, UR44, PT ;  /* 0x0000002c07007c0c */ /* 0x040fe2000bf24270 */
[----:B------:R-:W-:Y:S02]  /*c580*/  VIADD R7, R7, 0xffffffff ;  /* 0xffffffff07077836 */ /* 0x000fe40000000000 */
[----:B------:R-:W-:Y:S01]  /*c590*/  UPRMT UR24, UR7, 0x654, UR24 ;  /* 0x0000065407187896 */ /* 0x000fe20008000018 */
[----:B--2---:R-:W-:Y:S02]  /*c5a0*/  IMAD.MOV.U32 R9, RZ, RZ, R5 ;  /* 0x000000ffff097224 */ /* 0x004fe400078e0005 */
[----:B------:R-:W-:-:S06]  /*c5b0*/  IMAD.MOV.U32 R8, RZ, RZ, R4 ;  /* 0x000000ffff087224 */ /* 0x000fcc00078e0004 */
[----:B------:R-:W-:Y:S01]  /*c5c0*/  SYNCS.ARRIVE.TRANS64.RED.A1T0 RZ, [UR24], RZ ;  /* 0x000000ffffff79a7 */ /* 0x000fe20008100418 */
[----:B------:R-:W-:Y:S05]  /*c5d0*/  @P1 BRA `(.L_x_1958) ;  /* 0xffffffd000181947 */ /* 0x000fea000383ffff */
.L_x_1939:
[----:B------:R-:W3:Y:S01]  /*c5e0*/  SHFL.BFLY PT, R7, R2, 0x2, 0x1f ;  /* 0x0c401f0002077f89 */ /* 0x000ee200000e0000 */
[----:B------:R-:W-:Y:S01]  /*c5f0*/  IMAD.MOV.U32 R8, RZ, RZ, RZ ;  /* 0x000000ffff087224 */ /* 0x000fe200078e00ff */
[----:B------:R-:W-:Y:S01]  /*c600*/  UIADD3 UR38, UR38, 0x1, URZ ;  /* 0x0000000126267890 */ /* 0x000fe2000fffe03f */
[----:B------:R1:W-:Y:S06]  /*c610*/  BAR.ARV R3, 0x100 ;  /* 0x000400030000751d */ /* 0x0003ec0000002000 */
[----:B------:R-:W-:Y:S02]  /*c620*/  UISETP.NE.AND UP0, UPT, UR38, 0x2, UPT ;  /* 0x000000022600788c */ /* 0x000fe4000bf05270 */
[----:B------:R-:W-:Y:S06]  /*c630*/  BAR.ARV 0x8, 0x180 ;  /* 0x0206000000007b1d */ /* 0x000fec0000002000 */
[----:B-1----:R-:W-:Y:S01]  /*c640*/  IMAD.MOV.U32 R3, RZ, RZ, -0x800000 ;  /* 0xff800000ff037424 */ /* 0x002fe200078e00ff */
[----:B------:R-:W-:Y:S01]  /*c650*/  USEL UR4, URZ, 0x1, UP0 ;  /* 0x000000013f047887 */ /* 0x000fe20008000000 */
[----:B------:R-:W1:Y:S01]  /*c660*/  SHFL.BFLY PT, R9, R0, 0x2, 0x1f ;  /* 0x0c401f0000097f89 */ /* 0x000e6200000e0000 */
[----:B------:R-:W-:Y:S01]  /*c670*/  PLOP3.LUT P0, PT, PT, PT, PT, 0x8, 0x0 ;  /* 0x000000000000781c */ /* 0x000fe20003f0e170 */
[----:B------:R-:W-:Y:S01]  /*c680*/  UIADD3 UR36, UR36, 0x1, URZ ;  /* 0x0000000124247890 */ /* 0x000fe2000fffe03f */
[----:B---3--:R-:W-:Y:S01]  /*c690*/  FADD.FTZ R7, R7, R2 ;  /* 0x0000000207077221 */ /* 0x008fe20000010000 */
[----:B------:R-:W-:Y:S01]  /*c6a0*/  IMAD.MOV.U32 R2, RZ, RZ, -0x800000 ;  /* 0xff800000ff027424 */ /* 0x000fe200078e00ff */
[----:B------:R-:W-:-:S02]  /*c6b0*/  USEL UR38, UR38, URZ, UP0 ;  /* 0x0000003f26267287 */ /* 0x000fc40008000000 */
[----:B------:R-:W-:Y:S01]  /*c6c0*/  ULOP3.LUT UR37, UR37, UR4, URZ, 0x3c, !UPT ;  /* 0x0000000425257292 */ /* 0x000fe2000f8e3c3f */
[----:B0-2---:R-:W0:Y:S01]  /*c6d0*/  SHFL.BFLY PT, R6, R7, 0x1, 0x1f ;  /* 0x0c201f0007067f89 */ /* 0x005e2200000e0000 */
[----:B-1----:R-:W-:Y:S01]  /*c6e0*/  FADD.FTZ R9, R9, R0 ;  /* 0x0000000009097221 */ /* 0x002fe20000010000 */
[----:B------:R-:W-:Y:S02]  /*c6f0*/  IMAD.MOV.U32 R0, RZ, RZ, RZ ;  /* 0x000000ffff007224 */ /* 0x000fe400078e00ff */
[----:B0-----:R-:W-:Y:S01]  /*c700*/  FADD.FTZ R10, R7, R6 ;  /* 0x00000006070a7221 */ /* 0x001fe20000010000 */
[----:B------:R-:W-:Y:S01]  /*c710*/  IMAD.U32 R7, RZ, RZ, UR6 ;  /* 0x00000006ff077e24 */ /* 0x000fe2000f8e00ff */
[----:B------:R-:W0:Y:S03]  /*c720*/  SHFL.BFLY PT, R6, R9, 0x1, 0x1f ;  /* 0x0c201f0009067f89 */ /* 0x000e2600000e0000 */
[----:B------:R-:W-:-:S13]  /*c730*/  FSETP.NE.FTZ.AND P1, PT, R10, RZ, PT ;  /* 0x000000ff0a00720b */ /* 0x000fda0003f35000 */
[----:B------:R-:W1:Y:S01]  /*c740*/  @P1 MUFU.RCP R8, R10 ;  /* 0x0000000a00081308 */ /* 0x000e620000001000 */
[----:B------:R-:W-:Y:S01]  /*c750*/  @P1 FMUL.FTZ R7, R7, 0.69314718246459960938 ;  /* 0x3f31721807071820 */ /* 0x000fe20000410000 */
[----:B0-----:R-:W-:Y:S01]  /*c760*/  FADD.FTZ R11, R9, R6 ;  /* 0x00000006090b7221 */ /* 0x001fe20000010000 */
[----:B------:R-:W-:-:S05]  /*c770*/  IMAD.U32 R9, RZ, RZ, UR6 ;  /* 0x00000006ff097e24 */ /* 0x000fca000f8e00ff */
[----:B------:R-:W0:Y:S01]  /*c780*/  @P1 MUFU.LG2 R6, R10 ;  /* 0x0000000a00061308 */ /* 0x000e220000000c00 */
[----:B------:R-:W-:Y:S01]  /*c790*/  FSETP.NE.FTZ.AND P2, PT, R11, RZ, PT ;  /* 0x000000ff0b00720b */ /* 0x000fe20003f55000 */
        /* <DEDUP_REMOVED lines=64> */
[----:B------:R-:W1:Y:S01]  /*cba0*/  @P2 MUFU.RCP R0, R11 ;  /* 0x0000000b00002308 */ /* 0x000e620000001000 */
[----:B------:R-:W-:Y:S01]  /*cbb0*/  @P2 FMUL.FTZ R9, R9, 0.69314718246459960938 ;  /* 0x3f31721809092820 */ /* 0x000fe20000410000 */
[----:B0-----:R-:W-:-:S04]  /*cbc0*/  @P1 FMUL.FTZ R6, R6, 0.69314718246459960938 ;  /* 0x3f31721806061820 */ /* 0x001fc80000410000 */
[----:B------:R-:W-:Y:S02]  /*cbd0*/  @P1 FFMA.FTZ R3, R7, R4, R6 ;  /* 0x0000000407031223 */ /* 0x000fe40000010006 */
[----:B------:R-:W0:Y:S01]  /*cbe0*/  @P2 MUFU.LG2 R8, R11 ;  /* 0x0000000b00082308 */ /* 0x000e220000000c00 */
        /* <DEDUP_REMOVED lines=66> */
.L_x_1880:
[----:B------:R-:W0:Y:S01]  /*d010*/  S2R R5, SR_CgaCtaId ;  /* 0x0000000000057919 */ /* 0x000e220000008800 */
[----:B------:R-:W-:Y:S01]  /*d020*/  MOV R176, 0x400 ;  /* 0x0000040000b07802 */ /* 0x000fe20000000f00 */
[----:B------:R-:W-:Y:S01]  /*d030*/  BSSY B0, `(.L_x_1959) ;  /* 0x000028f000007945 */ /* 0x000fe20003800000 */
[----:B------:R-:W-:Y:S02]  /*d040*/  BAR.SYNC.DEFER_BLOCKING 0x5, 0x180 ;  /* 0x0146000000007b1d */ /* 0x000fe40000010000 */
[----:B0-----:R-:W-:-:S05]  /*d050*/  LEA R176, R5, R176, 0x18 ;  /* 0x000000b005b07211 */ /* 0x001fca00078ec0ff */
[----:B------:R-:W0:Y:S02]  /*d060*/  LDS R4, [R176+0x228d0] ;  /* 0x0228d000b0047984 */ /* 0x000e240000000800 */
[----:B0-----:R-:W-:Y:S01]  /*d070*/  R2UR UR4, R4 ;  /* 0x00000000040472ca */ /* 0x001fe200000e0000 */
[----:B------:R-:W-:Y:S06]  /*d080*/  BAR.ARV 0x4, 0x180 ;  /* 0x0106000000007b1d */ /* 0x000fec0000002000 */
[----:B------:R-:W-:Y:S08]  /*d090*/  @P0 BRA `(.L_x_1960) ;  /* 0x0000001c004c0947 */ /* 0x000ff00003800000 */
[----:B------:R-:W0:Y:S01]  /*d0a0*/  S2R R5, SR_SWINHI ;  /* 0x0000000000057919 */ /* 0x000e220000002f00 */
[----:B------:R-:W1:Y:S01]  /*d0b0*/  LDC R205, c[0x0][0xbe8] ;  /* 0x0002fa00ffcd7b82 */ /* 0x000e620000000800 */
[----:B------:R-:W-:Y:S01]  /*d0c0*/  F2FP.F16.F32.PACK_AB R24, R25, R24 ;  /* 0x000000181918723e */ /* 0x000fe200000000ff */
[----:B------:R-:W-:Y:S01]  /*d0d0*/  USHF.R.S32.HI UR10, URZ, 0x1f, UR43 ;  /* 0x0000001f3f0a7899 */ /* 0x000fe2000801142b */
[----:B------:R-:W-:Y:S01]  /*d0e0*/  F2FP.F16.F32.PACK_AB R25, R27, R26 ;  /* 0x0000001a1b19723e */ /* 0x000fe200000000ff */
[----:B------:R-:W-:Y:S01]  /*d0f0*/  ULDC.64 UR8, c[0x0][0xb90] ;  /* 0x0002e40000087ab9 */ /* 0x000fe20000000a00 */
[----:B------:R-:W-:Y:S01]  /*d100*/  F2FP.F16.F32.PACK_AB R27, R31, R30 ;  /* 0x0000001e1f1b723e */ /* 0x000fe200000000ff */
[----:B------:R-:W-:Y:S01]  /*d110*/  UIMAD UR5, UR10, UR8, URZ ;  /* 0x000000080a0572a4 */ /* 0x000fe2000f8e023f */
[----:B------:R-:W-:Y:S01]  /*d120*/  F2FP.F16.F32.PACK_AB R26, R29, R28 ;  /* 0x0000001c1d1a723e */ /* 0x000fe200000000ff */
[----:B------:R-:W-:Y:S01]  /*d130*/  UIMAD.WIDE.U32 UR6, UR43, UR8, URZ ;  /* 0x000000082b0672a5 */ /* 0x000fe2000f8e003f */
[----:B------:R-:W-:Y:S01]  /*d140*/  F2FP.F16.F32.PACK_AB R136, R137, R136 ;  /* 0x000000888988723e */ /* 0x000fe200000000ff */
[----:B------:R-:W-:Y:S01]  /*d150*/  UIMAD UR5, UR43, UR9, UR5 ;  /* 0x000000092b0572a4 */ /* 0x000fe2000f8e0205 */
[----:B------:R-:W-:Y:S01]  /*d160*/  F2FP.F16.F32.PACK_AB R137, R128, R124 ;  /* 0x0000007c8089723e */ /* 0x000fe200000000ff */
[----:B------:R-:W-:Y:S01]  /*d170*/  USHF.R.S32.HI UR12, URZ, 0x1f, UR42 ;  /* 0x0000001f3f0c7899 */ /* 0x000fe2000801142a */
[----:B------:R-:W-:Y:S01]  /*d180*/  F2FP.F16.F32.PACK_AB R144, R145, R144 ;  /* 0x000000909190723e */ /* 0x000fe200000000ff */
[----:B------:R-:W-:Y:S01]  /*d190*/  ULDC.64 UR8, c[0x0][0xb98] ;  /* 0x0002e60000087ab9 */ /* 0x000fe20000000a00 */
[----:B------:R-:W-:Y:S01]  /*d1a0*/  UIADD3 UR7, UR7, UR5, URZ ;  /* 0x0000000507077290 */ /* 0x000fe2000fffe03f */
[----:B------:R-:W-:Y:S01]  /*d1b0*/  F2FP.F16.F32.PACK_AB R145, R167, R166 ;  /* 0x000000a6a791723e */ /* 0x000fe200000000ff */
[----:B------:R-:W-:-:S02]  /*d1c0*/  UIMAD UR5, UR12, UR8, URZ ;  /* 0x000000080c0572a4 */ /* 0x000fc4000f8e023f */
[----:B------:R-:W-:Y:S02]  /*d1d0*/  UIMAD.WIDE.U32 UR6, UR42, UR8, UR6 ;  /* 0x000000082a0672a5 */ /* 0x000fe4000f8e0006 */
[----:B------:R-:W-:-:S03]  /*d1e0*/  UIMAD UR5, UR42, UR9, UR5 ;  /* 0x000000092a0572a4 */ /* 0x000fc6000f8e0205 */
[----:B------:R-:W-:Y:S01]  /*d1f0*/  ULDC.64 UR8, c[0x0][0xae8] ;  /* 0x0002ba0000087ab9 */ /* 0x000fe20000000a00 */
[----:B------:R-:W-:Y:S02]  /*d200*/  MOV R160, R176 ;  /* 0x000000b000a07202 */ /* 0x000fe40000000f00 */
[----:B0-----:R-:W-:Y:S01]  /*d210*/  MOV R161, R5 ;  /* 0x0000000500a17202 */ /* 0x001fe20000000f00 */
[----:B------:R-:W-:Y:S02]  /*d220*/  IMAD R5, R203, 0x40, R19 ;  /* 0x00000040cb057824 */ /* 0x000fe400078e0213 */
[----:B------:R-:W-:-:S04]  /*d230*/  IMAD.WIDE R20, R208, 0x2, R160 ;  /* 0x00000002d0147825 */ /* 0x000fc800078e02a0 */
[----:B------:R-:W-:Y:S01]  /*d240*/  IMAD.WIDE R160, R5, 0x2, R160 ;  /* 0x0000000205a07825 */ /* 0x000fe200078e02a0 */
[C---:B------:R-:W-:Y:S02]  /*d250*/  IADD3 R109, P0, R20.reuse, 0x8060, RZ ;  /* 0x00008060146d7810 */ /* 0x040fe40007f1e0ff */
[C---:B------:R-:W-:Y:S02]  /*d260*/  IADD3 R113, P5, R20.reuse, 0xc020, RZ ;  /* 0x0000c02014717810 */ /* 0x040fe40007fbe0ff */
[----:B------:R-:W-:Y:S01]  /*d270*/  LOP3.LUT R12, R109, 0x380, RZ, 0xc0, !PT ;  /* 0x000003806d0c7812 */ /* 0x000fe200078ec0ff */
[--C-:B------:R-:W-:Y:S01]  /*d280*/  IMAD.X R13, RZ, RZ, R21.reuse, P0 ;  /* 0x000000ffff0d7224 */ /* 0x100fe200000e0615 */
[C---:B------:R-:W-:Y:S01]  /*d290*/  IADD3 R7, P3, R20.reuse, 0xc060, RZ ;  /* 0x0000c06014077810 */ /* 0x040fe20007f7e0ff */
[--C-:B------:R-:W-:Y:S01]  /*d2a0*/  IMAD.X R9, RZ, RZ, R21.reuse, P5 ;  /* 0x000000ffff097224 */ /* 0x100fe200028e0615 */
[----:B------:R-:W-:Y:S02]  /*d2b0*/  IADD3 R112, P2, R20, 0x8040, RZ ;  /* 0x0000804014707810 */ /* 0x000fe40007f5e0ff */
[----:B------:R-:W-:Y:S01]  /*d2c0*/  SHF.R.U64 R12, R12, 0x3, RZ ;  /* 0x000000030c0c7819 */ /* 0x000fe200000012ff */
[--C-:B------:R-:W-:Y:S01]  /*d2d0*/  IMAD.X R5, RZ, RZ, R21.reuse, P3 ;  /* 0x000000ffff057224 */ /* 0x100fe200018e0615 */
[----:B------:R-:W-:Y:S01]  /*d2e0*/  LOP3.LUT R8, R113, 0x380, RZ, 0xc0, !PT ;  /* 0x0000038071087812 */ /* 0x000fe200078ec0ff */
[----:B------:R-:W-:Y:S01]  /*d2f0*/  IMAD.X R139, RZ, RZ, R21, P2 ;  /* 0x000000ffff8b7224 */ /* 0x000fe200010e0615 */
[----:B------:R-:W-:-:S02]  /*d300*/  LOP3.LUT R4, R7, 0x380, RZ, 0xc0, !PT ;  /* 0x0000038007047812 */ /* 0x000fc400078ec0ff */
[----:B------:R-:W-:Y:S02]  /*d310*/  IADD3 R17, P2, R20, 0x4000, RZ ;  /* 0x0000400014117810 */ /* 0x000fe40007f5e0ff */
[----:B------:R-:W-:Y:S02]  /*d320*/  LOP3.LUT R12, R12, R109, RZ, 0x3c, !PT ;  /* 0x0000006d0c0c7212 */ /* 0x000fe400078e3cff */
[----:B------:R-:W-:Y:S01]  /*d330*/  SHF.R.U64 R8, R8, 0x3, RZ ;  /* 0x0000000308087819 */ /* 0x000fe200000012ff */
[----:B------:R-:W-:Y:S01]  /*d340*/  IMAD.X R135, RZ, RZ, R21, P2 ;  /* 0x000000ffff877224 */ /* 0x000fe200010e0615 */
[----:B------:R-:W-:Y:S02]  /*d350*/  LOP3.LUT R109, R112, 0x380, RZ, 0xc0, !PT ;  /* 0x00000380706d7812 */ /* 0x000fe400078ec0ff */
[----:B------:R-:W-:Y:S02]  /*d360*/  SHF.R.U64 R4, R4, 0x3, RZ ;  /* 0x0000000304047819 */ /* 0x000fe400000012ff */
[----:B------:R-:W-:-:S02]  /*d370*/  IADD3 R115, P4, R20, 0xc040, RZ ;  /* 0x0000c04014737810 */ /* 0x000fc40007f9e0ff */
[C---:B------:R-:W-:Y:S02]  /*d380*/  IADD3 R111, P6, R20.reuse, 0xc000, RZ ;  /* 0x0000c000146f7810 */ /* 0x040fe40007fde0ff */
[C---:B------:R-:W-:Y:S02]  /*d390*/  IADD3 R103, P1, R20.reuse, 0x20, RZ ;  /* 0x0000002014677810 */ /* 0x040fe40007f3e0ff */
[C---:B------:R-:W-:Y:S01]  /*d3a0*/  IADD3 R110, P3, R20.reuse, 0x8020, RZ ;  /* 0x00008020146e7810 */ /* 0x040fe20007f7e0ff */
[--C-:B------:R-:W-:Y:S01]  /*d3b0*/  IMAD.X R11, RZ, RZ, R21.reuse, P6 ;  /* 0x000000ffff0b7224 */ /* 0x100fe200030e0615 */
[----:B------:R-:W-:Y:S01]  /*d3c0*/  LOP3.LUT R163, R20, 0x380, RZ, 0xc0, !PT ;  /* 0x0000038014a37812 */ /* 0x000fe200078ec0ff */
[--C-:B------:R-:W-:Y:S01]  /*d3d0*/  IMAD.X R15, RZ, RZ, R21.reuse, P1 ;  /* 0x000000ffff0f7224 */ /* 0x100fe200008e0615 */
[----:B------:R-:W-:Y:S01]  /*d3e0*/  LOP3.LUT R8, R8, R113, RZ, 0x3c, !PT ;  /* 0x0000007108087212 */ /* 0x000fe200078e3cff */
[----:B------:R-:W-:Y:S01]  /*d3f0*/  IMAD.X R143, RZ, RZ, R21, P3 ;  /* 0x000000ffff8f7224 */ /* 0x000fe200018e0615 */
[----:B------:R-:W-:-:S02]  /*d400*/  SHF.R.U64 R109, R109, 0x3, RZ ;  /* 0x000000036d6d7819 */ /* 0x000fc400000012ff */
[----:B------:R-:W-:Y:S01]  /*d410*/  LOP3.LUT R4, R4, R7, RZ, 0x3c, !PT ;  /* 0x0000000704047212 */ /* 0x000fe200078e3cff */
[--C-:B------:R-:W-:Y:S01]  /*d420*/  IMAD.X R7, RZ, RZ, R21.reuse, P4 ;  /* 0x000000ffff077224 */ /* 0x100fe200020e0615 */
[----:B------:R-:W-:Y:S02]  /*d430*/  IADD3 R113, P2, R160, 0x7000, RZ ;  /* 0x00007000a0717810 */ /* 0x000fe40007f5e0ff */
        /* <DEDUP_REMOVED lines=12> */
[----:B------:R-:W-:Y:S01]  /*d500*/  LOP3.LUT R138, R109, R112, RZ, 0x3c, !PT ;  /* 0x000000706d8a7212 */ /* 0x000fe200078e3cff */
[----:B------:R-:W-:Y:S01]  /*d510*/  IMAD.X R159, RZ, RZ, R21, P3 ;  /* 0x000000ffff9f7224 */ /* 0x000fe200018e0615 */
[----:B------:R-:W-:-:S02]  /*d520*/  LOP3.LUT R112, R113, 0x380, RZ, 0xc0, !PT ;  /* 0x0000038071707812 */ /* 0x000fc400078ec0ff */
[----:B------:R-:W-:Y:S01]  /*d530*/  LOP3.LUT R162, R163, R20, RZ, 0x3c, !PT ;  /* 0x00000014a3a27212 */ /* 0x000fe200078e3cff */
[----:B------:R-:W-:Y:S01]  /*d540*/  IMAD.MOV.U32 R163, RZ, RZ, R21 ;  /* 0x000000ffffa37224 */ /* 0x000fe200078e0015 */
[----:B------:R-:W-:Y:S02]  /*d550*/  LOP3.LUT R21, R110, 0x380, RZ, 0xc0, !PT ;  /* 0x000003806e157812 */ /* 0x000fe400078ec0ff */
[----:B------:R-:W-:Y:S02]  /*d560*/  SHF.R.U64 R112, R112, 0x3, RZ ;  /* 0x0000000370707819 */ /* 0x000fe400000012ff */
[----:B------:R-:W-:Y:S02]  /*d570*/  LOP3.LUT R20, R107, 0x380, RZ, 0xc0, !PT ;  /* 0x000003806b147812 */ /* 0x000fe400078ec0ff */
[----:B------:R-:W-:Y:S02]  /*d580*/  SHF.R.U64 R21, R21, 0x3, RZ ;  /* 0x0000000315157819 */ /* 0x000fe400000012ff */
[----:B------:R-:W-:Y:S01]  /*d590*/  LOP3.LUT R112, R112, R113, RZ, 0x3c, !PT ;  /* 0x0000007170707212 */ /* 0x000fe200078e3cff */
[----:B------:R-:W-:Y:S01]  /*d5a0*/  IMAD.X R113, RZ, RZ, R161, P2 ;  /* 0x000000ffff717224 */ /* 0x000fe200010e06a1 */
[----:B------:R-:W-:-:S02]  /*d5b0*/  IADD3 R131, P2, R160, 0xe000, RZ ;  /* 0x0000e000a0837810 */ /* 0x000fc40007f5e0ff */
[----:B------:R-:W-:Y:S02]  /*d5c0*/  LOP3.LUT R14, R103, 0x380, RZ, 0xc0, !PT ;  /* 0x00000380670e7812 */ /* 0x000fe400078ec0ff */
[----:B------:R-:W-:Y:S02]  /*d5d0*/  SHF.R.U64 R20, R20, 0x3, RZ ;  /* 0x0000000314147819 */ /* 0x000fe400000012ff */
[----:B------:R-:W-:Y:S02]  /*d5e0*/  LOP3.LUT R142, R21, R110, RZ, 0x3c, !PT ;  /* 0x0000006e158e7212 */ /* 0x000fe400078e3cff */
[----:B------:R-:W-:Y:S02]  /*d5f0*/  LOP3.LUT R21, R104, 0x380, RZ, 0xc0, !PT ;  /* 0x0000038068157812 */ /* 0x000fe400078ec0ff */
[----:B------:R-:W-:Y:S02]  /*d600*/  LOP3.LUT R130, R131, 0x380, RZ, 0xc0, !PT ;  /* 0x0000038083827812 */ /* 0x000fe400078ec0ff */
[----:B------:R-:W-:-:S02]  /*d610*/  SHF.R.U64 R14, R14, 0x3, RZ ;  /* 0x000000030e0e7819 */ /* 0x000fc400000012ff */
[----:B------:R-:W-:Y:S02]  /*d620*/  LOP3.LUT R146, R20, R107, RZ, 0x3c, !PT ;  /* 0x0000006b14927212 */ /* 0x000fe400078e3cff */
[----:B------:R-:W-:Y:S02]  /*d630*/  LOP3.LUT R20, R105, 0x380, RZ, 0xc0, !PT ;  /* 0x0000038069147812 */ /* 0x000fe400078ec0ff */
[----:B------:R-:W-:Y:S02]  /*d640*/  SHF.R.U64 R21, R21, 0x3, RZ ;  /* 0x0000000315157819 */ /* 0x000fe400000012ff */
[----:B------:R-:W-:Y:S02]  /*d650*/  SHF.R.U64 R130, R130, 0x3, RZ ;  /* 0x0000000382827819 */ /* 0x000fe400000012ff */
[----:B------:R-:W-:Y:S02]  /*d660*/  LOP3.LUT R14, R14, R103, RZ, 0x3c, !PT ;  /* 0x000000670e0e7212 */ /* 0x000fe400078e3cff */
[----:B------:R-:W-:-:S02]  /*d670*/  LOP3.LUT R103, R106, 0x380, RZ, 0xc0, !PT ;  /* 0x000003806a677812 */ /* 0x000fc400078ec0ff */
[----:B------:R-:W-:Y:S02]  /*d680*/  SHF.R.U64 R20, R20, 0x3, RZ ;  /* 0x0000000314147819 */ /* 0x000fe400000012ff */
[----:B------:R-:W-:Y:S02]  /*d690*/  LOP3.LUT R156, R21, R104, RZ, 0x3c, !PT ;  /* 0x00000068159c7212 */ /* 0x000fe400078e3cff */
[----:B------:R-:W-:Y:S02]  /*d6a0*/  IADD3 R21, P3, R160, 0x1000, RZ ;  /* 0x00001000a0157810 */ /* 0x000fe40007f7e0ff */
[----:B------:R-:W-:Y:S01]  /*d6b0*/  LOP3.LUT R130, R130, R131, RZ, 0x3c, !PT ;  /* 0x0000008382827212 */ /* 0x000fe200078e3cff */
[----:B------:R-:W-:Y:S01]  /*d6c0*/  IMAD.X R131, RZ, RZ, R161, P2 ;  /* 0x000000ffff837224 */ /* 0x000fe200010e06a1 */
[----:B------:R-:W-:Y:S02]  /*d6d0*/  SHF.R.U64 R103, R103, 0x3, RZ ;  /* 0x0000000367677819 */ /* 0x000fe400000012ff */
[----:B------:R-:W-:-:S02]  /*d6e0*/  LOP3.LUT R152, R20, R105, RZ, 0x3c, !PT ;  /* 0x0000006914987212 */ /* 0x000fc400078e3cff */
[----:B-1----:R-:W-:Y:S02]  /*d6f0*/  ISETP.NE.AND P2, PT, R205, 0x1, PT ;  /* 0x00000001cd00780c */ /* 0x002fe40003f45270 */
[----:B------:R-:W-:Y:S02]  /*d700*/  LOP3.LUT R10, R111, 0x380, RZ, 0xc0, !PT ;  /* 0x000003806f0a7812 */ /* 0x000fe400078ec0ff */
[----:B------:R-:W-:Y:S02]  /*d710*/  LOP3.LUT R107, R108, 0x380, RZ, 0xc0, !PT ;  /* 0x000003806c6b7812 */ /* 0x000fe400078ec0ff */
[----:B------:R-:W-:Y:S02]  /*d720*/  IADD3 R104, P4, R160, 0x2000, RZ ;  /* 0x00002000a0687810 */ /* 0x000fe40007f9e0ff */
[----:B------:R-:W-:Y:S02]  /*d730*/  LOP3.LUT R105, R102, 0x380, RZ, 0xc0, !PT ;  /* 0x0000038066697812 */ /* 0x000fe400078ec0ff */
[----:B------:R-:W-:-:S02]  /*d740*/  LOP3.LUT R20, R21, 0x380, RZ, 0xc0, !PT ;  /* 0x0000038015147812 */ /* 0x000fc400078ec0ff */
[----:B------:R-:W-:Y:S02]  /*d750*/  LOP3.LUT R6, R115, 0x380, RZ, 0xc0, !PT ;  /* 0x0000038073067812 */ /* 0x000fe400078ec0ff */
[----:B------:R-:W-:Y:S02]  /*d760*/  LOP3.LUT R154, R103, R106, RZ, 0x3c, !PT ;  /* 0x0000006a679a7212 */ /* 0x000fe400078e3cff */
[----:B------:R-:W-:Y:S02]  /*d770*/  SHF.R.U64 R10, R10, 0x3, RZ ;  /* 0x000000030a0a7819 */ /* 0x000fe400000012ff */
[----:B------:R-:W-:Y:S02]  /*d780*/  SHF.R.U64 R107, R107, 0x3, RZ ;  /* 0x000000036b6b7819 */ /* 0x000fe400000012ff */
[----:B------:R-:W-:Y:S02]  /*d790*/  LOP3.LUT R106, R17, 0x380, RZ, 0xc0, !PT ;  /* 0x00000380116a7812 */ /* 0x000fe400078ec0ff */
[----:B------:R-:W-:-:S02]  /*d7a0*/  LOP3.LUT R103, R104, 0x380, RZ, 0xc0, !PT ;  /* 0x0000038068677812 */ /* 0x000fc400078ec0ff */
[----:B------:R-:W-:Y:S02]  /*d7b0*/  SHF.R.U64 R105, R105, 0x3, RZ ;  /* 0x0000000369697819 */ /* 0x000fe400000012ff */
[----:B------:R-:W-:Y:S02]  /*d7c0*/  SHF.R.U64 R20, R20, 0x3, RZ ;  /* 0x0000000314147819 */ /* 0x000fe400000012ff */
[----:B------:R-:W-:Y:S02]  /*d7d0*/  SHF.R.U64 R6, R6, 0x3, RZ ;  /* 0x0000000306067819 */ /* 0x000fe400000012ff */
[----:B------:R-:W-:Y:S02]  /*d7e0*/  LOP3.LUT R10, R10, R111, RZ, 0x3c, !PT ;  /* 0x0000006f0a0a7212 */ /* 0x000fe400078e3cff */
[----:B------:R-:W-:Y:S02]  /*d7f0*/  LOP3.LUT R150, R107, R108, RZ, 0x3c, !PT ;  /* 0x0000006c6b967212 */ /* 0x000fe400078e3cff */
[----:B------:R-:W-:-:S02]  /*d800*/  SHF.R.U64 R106, R106, 0x3, RZ ;  /* 0x000000036a6a7819 */ /* 0x000fc400000012ff */
[----:B------:R-:W-:Y:S02]  /*d810*/  SHF.R.U64 R103, R103, 0x3, RZ ;  /* 0x0000000367677819 */ /* 0x000fe400000012ff */
[----:B------:R-:W-:Y:S02]  /*d820*/  LOP3.LUT R158, R105, R102, RZ, 0x3c, !PT ;  /* 0x00000066699e7212 */ /* 0x000fe400078e3cff */
[----:B------:R-:W-:Y:S01]  /*d830*/  LOP3.LUT R20, R20, R21, RZ, 0x3c, !PT ;  /* 0x0000001514147212 */ /* 0x000fe200078e3cff */
[----:B------:R-:W-:Y:S01]  /*d840*/  IMAD.X R21, RZ, RZ, R161, P3 ;  /* 0x000000ffff157224 */ /* 0x000fe200018e06a1 */
[C---:B------:R-:W-:Y:S02]  /*d850*/  IADD3 R105, P5, R160.reuse, 0x3000, RZ ;  /* 0x00003000a0697810 */ /* 0x040fe40007fbe0ff */
[C---:B------:R-:W-:Y:S02]  /*d860*/  IADD3 R107, P6, R160.reuse, 0x4000, RZ ;  /* 0x00004000a06b7810 */ /* 0x040fe40007fde0ff */
[----:B------:R-:W-:-:S02]  /*d870*/  IADD3 R109, P0, R160, 0x5000, RZ ;  /* 0x00005000a06d7810 */ /* 0x000fc40007f1e0ff */
[----:B------:R-:W-:Y:S02]  /*d880*/  IADD3 R111, P1, R160, 0x6000, RZ ;  /* 0x00006000a06f7810 */ /* 0x000fe40007f3e0ff */
[----:B------:R-:W-:Y:S01]  /*d890*/  MOV R215, R162 ;  /* 0x000000a200d77202 */ /* 0x000fe20000000f00 */
[----:B------:R-:W-:Y:S01]  /*d8a0*/  BAR.SYNC.DEFER_BLOCKING 0x1, 0x100 ;  /* 0x0044000000007b1d */ /* 0x000fe20000010000 */
[----:B------:R-:W-:Y:S02]  /*d8b0*/  LOP3.LUT R6, R6, R115, RZ, 0x3c, !PT ;  /* 0x0000007306067212 */ /* 0x000fe400078e3cff */
[----:B------:R-:W-:Y:S02]  /*d8c0*/  MOV R163, R4 ;  /* 0x0000000400a37202 */ /* 0x000fe40000000f00 */
[----:B------:R-:W-:Y:S02]  /*d8d0*/  IADD3 R115, P3, R160, 0x8000, RZ ;  /* 0x00008000a0737810 */ /* 0x000fe40007f7e0ff */
[----:B------:R-:W-:-:S02]  /*d8e0*/  F2FP.F16.F32.PACK_AB R5, R35, R34 ;  /* 0x000000222305723e */ /* 0x000fc400000000ff */
[----:B------:R-:W-:Y:S01]  /*d8f0*/  LOP3.LUT R134, R106, R17, RZ, 0x3c, !PT ;  /* 0x000000116a867212 */ /* 0x000fe200078e3cff */
[----:B------:R-:W0:Y:S01]  /*d900*/  @P2 LDC R34, c[0x0][0xbec] ;  /* 0x0002fb00ff222b82 */ /* 0x000e220000000800 */
[----:B------:R-:W-:Y:S01]  /*d910*/  LOP3.LUT R102, R103, R104, RZ, 0x3c, !PT ;  /* 0x0000006867667212 */ /* 0x000fe200078e3cff */
[----:B------:R-:W-:Y:S01]  /*d920*/  IMAD.X R103, RZ, RZ, R161, P4 ;  /* 0x000000ffff677224 */ /* 0x000fe200020e06a1 */
[----:B------:R-:W-:Y:S02]  /*d930*/  LOP3.LUT R104, R105, 0x380, RZ, 0xc0, !PT ;  /* 0x0000038069687812 */ /* 0x000fe400078ec0ff */
[----:B------:R-:W-:Y:S02]  /*d940*/  LOP3.LUT R106, R107, 0x380, RZ, 0xc0, !PT ;  /* 0x000003806b6a7812 */ /* 0x000fe400078ec0ff */
[----:B------:R-:W-:Y:S01]  /*d950*/  LOP3.LUT R108, R109, 0x380, RZ, 0xc0, !PT ;  /* 0x000003806d6c7812 */ /* 0x000fe200078ec0ff */
[----:B------:R-:W1:Y:S01]  /*d960*/  @P2 LDC R35, c[0x0][0xbf0] ;  /* 0x0002fc00ff232b82 */ /* 0x000e620000000800 */
[----:B------:R-:W-:-:S02]  /*d970*/  LOP3.LUT R110, R111, 0x380, RZ, 0xc0, !PT ;  /* 0x000003806f6e7812 */ /* 0x000fc400078ec0ff */
[----:B------:R-:W-:Y:S02]  /*d980*/  LOP3.LUT R114, R115, 0x380, RZ, 0xc0, !PT ;  /* 0x0000038073727812 */ /* 0x000fe400078ec0ff */
[----:B------:R-:W-:Y:S01]  /*d990*/  SHF.R.U64 R104, R104, 0x3, RZ ;  /* 0x0000000368687819 */ /* 0x000fe200000012ff */
[----:B------:R2:W-:Y:S01]  /*d9a0*/  STSM.16.M88.4 [R215], R24 ;  /* 0x00000018d7007844 */ /* 0x0005e20000000200 */
[----:B------:R-:W-:Y:S02]  /*d9b0*/  SHF.R.U64 R106, R106, 0x3, RZ ;  /* 0x000000036a6a7819 */ /* 0x000fe400000012ff */
[----:B------:R-:W-:Y:S02]  /*d9c0*/  SHF.R.U64 R108, R108, 0x3, RZ ;  /* 0x000000036c6c7819 */ /* 0x000fe400000012ff */
[----:B------:R-:W-:Y:S02]  /*d9d0*/  SHF.R.U64 R110, R110, 0x3, RZ ;  /* 0x000000036e6e7819 */ /* 0x000fe400000012ff */
[----:B------:R-:W-:-:S02]  /*d9e0*/  SHF.R.U64 R114, R114, 0x3, RZ ;  /* 0x0000000372727819 */ /* 0x000fc400000012ff */
        /* <DEDUP_REMOVED lines=8> */
[C---:B------:R-:W-:Y:S02]  /*da70*/  IADD3 R117, P4, R160.reuse, 0x9000, RZ ;  /* 0x00009000a0757810 */ /* 0x040fe40007f9e0ff */
[----:B------:R-:W-:-:S02]  /*da80*/  IADD3 R119, P5, R160, 0xa000, RZ ;  /* 0x0000a000a0777810 */ /* 0x000fc40007fbe0ff */
[----:B------:R-:W-:Y:S01]  /*da90*/  LOP3.LUT R114, R114, R115, RZ, 0x3c, !PT ;  /* 0x0000007372727212 */ /* 0x000fe200078e3cff */
[----:B------:R-:W-:Y:S01]  /*daa0*/  IMAD.X R115, RZ, RZ, R161, P3 ;  /* 0x000000ffff737224 */ /* 0x000fe200018e06a1 */
[C---:B------:R-:W-:Y:S02]  /*dab0*/  IADD3 R121, P6, R160.reuse, 0xb000, RZ ;  /* 0x0000b000a0797810 */ /* 0x040fe40007fde0ff */
[C---:B------:R-:W-:Y:S02]  /*dac0*/  IADD3 R123, P0, R160.reuse, 0xc000, RZ ;  /* 0x0000c000a07b7810 */ /* 0x040fe40007f1e0ff */
[C---:B------:R-:W-:Y:S02]  /*dad0*/  IADD3 R127, P1, R160.reuse, 0xd000, RZ ;  /* 0x0000d000a07f7810 */ /* 0x040fe40007f3e0ff */
[----:B------:R-:W-:Y:S02]  /*dae0*/  IADD3 R30, P3, R160, 0xf000, RZ ;  /* 0x0000f000a01e7810 */ /* 0x000fe40007f7e0ff */
[----:B------:R-:W-:-:S02]  /*daf0*/  LOP3.LUT R116, R117, 0x380, RZ, 0xc0, !PT ;  /* 0x0000038075747812 */ /* 0x000fc400078ec0ff */
[----:B------:R-:W-:Y:S01]  /*db00*/  LOP3.LUT R118, R119, 0x380, RZ, 0xc0, !PT ;  /* 0x0000038077767812 */ /* 0x000fe200078ec0ff */
[----:B------:R-:W-:Y:S01]  /*db10*/  IMAD.X R31, RZ, RZ, R161, P3 ;  /* 0x000000ffff1f7224 */ /* 0x000fe200018e06a1 */
[----:B------:R-:W-:Y:S02]  /*db20*/  LOP3.LUT R120, R121, 0x380, RZ, 0xc0, !PT ;  /* 0x0000038079787812 */ /* 0x000fe400078ec0ff */
[----:B------:R-:W-:Y:S02]  /*db30*/  LOP3.LUT R122, R123, 0x380, RZ, 0xc0, !PT ;  /* 0x000003807b7a7812 */ /* 0x000fe400078ec0ff */
[----:B------:R-:W-:Y:S02]  /*db40*/  LOP3.LUT R126, R127, 0x380, RZ, 0xc0, !PT ;  /* 0x000003807f7e7812 */ /* 0x000fe400078ec0ff */
[----:B------:R-:W-:Y:S02]  /*db50*/  LOP3.LUT R29, R160, 0x380, RZ, 0xc0, !PT ;  /* 0x00000380a01d7812 */ /* 0x000fe400078ec0ff */
[----:B------:R-:W-:-:S02]  /*db60*/  LOP3.LUT R17, R30, 0x380, RZ, 0xc0, !PT ;  /* 0x000003801e117812 */ /* 0x000fc400078ec0ff */
[----:B------:R-:W-:Y:S02]  /*db70*/  MOV R162, R6 ;  /* 0x0000000600a27202 */ /* 0x000fe40000000f00 */
[----:B------:R-:W-:Y:S02]  /*db80*/  SHF.R.U64 R116, R116, 0x3, RZ ;  /* 0x0000000374747819 */ /* 0x000fe400000012ff */
[----:B------:R-:W-:Y:S02]  /*db90*/  SHF.R.U64 R118, R118, 0x3, RZ ;  /* 0x0000000376767819 */ /* 0x000fe400000012ff */
[----:B------:R-:W-:Y:S02]  /*dba0*/  SHF.R.U64 R120, R120, 0x3, RZ ;  /* 0x0000000378787819 */ /* 0x000fe400000012ff */
[----:B------:R-:W-:Y:S02]  /*dbb0*/  SHF.R.U64 R122, R122, 0x3, RZ ;  /* 0x000000037a7a7819 */ /* 0x000fe400000012ff */
[----:B------:R-:W-:-:S02]  /*dbc0*/  SHF.R.U64 R126, R126, 0x3, RZ ;  /* 0x000000037e7e7819 */ /* 0x000fc400000012ff */
[----:B------:R-:W-:Y:S02]  /*dbd0*/  SHF.R.U64 R29, R29, 0x3, RZ ;  /* 0x000000031d1d7819 */ /* 0x000fe400000012ff */
[----:B------:R-:W-:Y:S01]  /*dbe0*/  F2FP.F16.F32.PACK_AB R6, R37, R175 ;  /* 0x000000af2506723e */ /* 0x000fe200000000ff */
[----:B------:R-:W-:Y:S01]  /*dbf0*/  VIADD R37, R22, UR41 ;  /* 0x0000002916257c36 */ /* 0x000fe20008000000 */
[----:B------:R-:W-:Y:S02]  /*dc00*/  SHF.R.U64 R17, R17, 0x3, RZ ;  /* 0x0000000311117819 */ /* 0x000fe400000012ff */
        /* <DEDUP_REMOVED lines=11> */
[----:B------:R-:W-:Y:S01]  /*dcc0*/  IMAD.MOV.U32 R29, RZ, RZ, R161 ;  /* 0x000000ffff1d7224 */ /* 0x000fe200078e00a1 */
[----:B------:R-:W-:Y:S01]  /*dcd0*/  LOP3.LUT R30, R17, R30, RZ, 0x3c, !PT ;  /* 0x0000001e111e7212 */ /* 0x000fe200078e3cff */
[----:B0-----:R-:W-:Y:S01]  /*dce0*/  @P2 IMAD.HI.U32 R34, R37, R34, RZ ;  /* 0x0000002225222227 */ /* 0x001fe200078e00ff */
[----:B------:R-:W-:-:S02]  /*dcf0*/  MOV R161, R8 ;  /* 0x0000000800a17202 */ /* 0x000fc40000000f00 */
[----:B------:R-:W-:Y:S02]  /*dd00*/  MOV R160, R10 ;  /* 0x0000000a00a07202 */ /* 0x000fe40000000f00 */
[----:B------:R-:W-:Y:S02]  /*dd10*/  MOV R214, R14 ;  /* 0x0000000e00d67202 */ /* 0x000fe40000000f00 */
[----:B------:R-:W-:Y:S01]  /*dd20*/  F2FP.F16.F32.PACK_AB R4, R33, R174 ;  /* 0x000000ae2104723e */ /* 0x000fe200000000ff */
[----:B------:R-:W-:Y:S01]  /*dd30*/  IMAD.MOV.U32 R33, RZ, RZ, R37 ;  /* 0x000000ffff217224 */ /* 0x000fe200078e0025 */
[----:B------:R-:W-:Y:S02]  /*dd40*/  F2FP.F16.F32.PACK_AB R7, R39, R38 ;  /* 0x000000262707723e */ /* 0x000fe400000000ff */
[----:B------:R-:W-:Y:S02]  /*dd50*/  MOV R17, R12 ;  /* 0x0000000c00117202 */ /* 0x000fe40000000f00 */
[----:B------:R-:W-:Y:S01]  /*dd60*/  MOV R152, R152 ;  /* 0x0000009800987202 */ /* 0x000fe20000000f00 */
[----:B------:R0:W-:Y:S01]  /*dd70*/  STSM.16.M88.4 [R214], R4 ;  /* 0x00000004d6007844 */ /* 0x0001e20000000200 */
[----:B------:R-:W-:-:S02]  /*dd80*/  F2FP.F16.F32.PACK_AB R8, R41, R177 ;  /* 0x000000b12908723e */ /* 0x000fc400000000ff */
[----:B------:R-:W-:Y:S02]  /*dd90*/  F2FP.F16.F32.PACK_AB R9, R43, R42 ;  /* 0x0000002a2b09723e */ /* 0x000fe400000000ff */
[----:B------:R-:W-:Y:S02]  /*dda0*/  F2FP.F16.F32.PACK_AB R10, R45, R178 ;  /* 0x000000b22d0a723e */ /* 0x000fe400000000ff */
[----:B------:R-:W-:Y:S02]  /*ddb0*/  F2FP.F16.F32.PACK_AB R11, R47, R46 ;  /* 0x0000002e2f0b723e */ /* 0x000fe400000000ff */
[----:B------:R-:W-:Y:S02]  /*ddc0*/  MOV R158, R158 ;  /* 0x0000009e009e7202 */ /* 0x000fe40000000f00 */
[----:B------:R-:W-:Y:S01]  /*ddd0*/  F2FP.F16.F32.PACK_AB R12, R49, R179 ;  /* 0x000000b3310c723e */ /* 0x000fe200000000ff */
[----:B------:R3:W-:Y:S01]  /*dde0*/  STSM.16.M88.4 [R152], R8 ;  /* 0x0000000898007844 */ /* 0x0007e20000000200 */
[----:B------:R-:W-:-:S02]  /*ddf0*/  F2FP.F16.F32.PACK_AB R13, R51, R50 ;  /* 0x00000032330d723e */ /* 0x000fc400000000ff */
[----:B------:R-:W-:Y:S02]  /*de00*/  F2FP.F16.F32.PACK_AB R14, R53, R180 ;  /* 0x000000b4350e723e */ /* 0x000fe400000000ff */
[----:B------:R-:W-:Y:S02]  /*de10*/  F2FP.F16.F32.PACK_AB R15, R55, R54 ;  /* 0x00000036370f723e */ /* 0x000fe400000000ff */
[----:B------:R-:W-:Y:S02]  /*de20*/  MOV R134, R134 ;  /* 0x0000008600867202 */ /* 0x000fe40000000f00 */
[----:B--2---:R-:W-:Y:S01]  /*de30*/  F2FP.F16.F32.PACK_AB R24, R57, R181 ;  /* 0x000000b53918723e */ /* 0x004fe200000000ff */
[----:B------:R-:W-:Y:S01]  /*de40*/  STSM.16.M88.4 [R158], R12 ;  /* 0x0000000c9e007844 */ /* 0x000fe20000000200 */
[----:B------:R-:W-:Y:S02]  /*de50*/  F2FP.F16.F32.PACK_AB R25, R59, R58 ;  /* 0x0000003a3b19723e */ /* 0x000fe400000000ff */
[----:B------:R-:W-:-:S02]  /*de60*/  F2FP.F16.F32.PACK_AB R26, R61, R182 ;  /* 0x000000b63d1a723e */ /* 0x000fc400000000ff */
[----:B------:R-:W-:Y:S02]  /*de70*/  F2FP.F16.F32.PACK_AB R27, R63, R62 ;  /* 0x0000003e3f1b723e */ /* 0x000fe400000000ff */
[----:B-1----:R-:W-:Y:S02]  /*de80*/  @P2 SHF.R.U32.HI R33, RZ, R35, R34 ;  /* 0x00000023ff212219 */ /* 0x002fe40000011622 */
[----:B------:R-:W-:Y:S01]  /*de90*/  MOV R156, R156 ;  /* 0x0000009c009c7202 */ /* 0x000fe20000000f00 */
[----:B------:R1:W-:Y:S01]  /*dea0*/  STSM.16.M88.4 [R134], R24 ;  /* 0x0000001886007844 */ /* 0x0003e20000000200 */
[----:B0-----:R-:W-:Y:S02]  /*deb0*/  F2FP.F16.F32.PACK_AB R4, R65, R183 ;  /* 0x000000b74104723e */ /* 0x001fe400000000ff */
[----:B------:R-:W-:Y:S02]  /*dec0*/  F2FP.F16.F32.PACK_AB R5, R67, R66 ;  /* 0x000000424305723e */ /* 0x000fe400000000ff */
[----:B------:R-:W-:-:S02]  /*ded0*/  F2FP.F16.F32.PACK_AB R6, R69, R184 ;  /* 0x000000b84506723e */ /* 0x000fc400000000ff */
[----:B------:R-:W-:Y:S02]  /*dee0*/  F2FP.F16.F32.PACK_AB R7, R71, R70 ;  /* 0x000000464707723e */ /* 0x000fe400000000ff */
[----:B------:R-:W-:Y:S02]  /*def0*/  MOV R154, R154 ;  /* 0x0000009a009a7202 */ /* 0x000fe40000000f00 */
[----:B---3--:R-:W-:Y:S01]  /*df00*/  F2FP.F16.F32.PACK_AB R8, R73, R185 ;  /* 0x000000b94908723e */ /* 0x008fe200000000ff */
[----:B------:R-:W-:Y:S01]  /*df10*/  STSM.16.M88.4 [R156], R4 ;  /* 0x000000049c007844 */ /* 0x000fe20000000200 */
[----:B------:R-:W-:Y:S02]  /*df20*/  F2FP.F16.F32.PACK_AB R9, R75, R74 ;  /* 0x0000004a4b09723e */ /* 0x000fe400000000ff */
[----:B------:R-:W-:Y:S01]  /*df30*/  F2FP.F16.F32.PACK_AB R10, R77, R186 ;  /* 0x000000ba4d0a723e */ /* 0x000fe200000000ff */
[----:B-1----:R-:W-:Y:S01]  /*df40*/  IMAD.MOV R24, RZ, RZ, -R33 ;  /* 0x000000ffff187224 */ /* 0x002fe200078e0a21 */
[----:B------:R-:W-:-:S02]  /*df50*/  F2FP.F16.F32.PACK_AB R11, R79, R78 ;  /* 0x0000004e4f0b723e */ /* 0x000fc400000000ff */
[----:B------:R-:W-:Y:S01]  /*df60*/  MOV R150, R150 ;  /* 0x0000009600967202 */ /* 0x000fe20000000f00 */
[----:B------:R-:W-:Y:S01]  /*df70*/  IMAD R35, R205, R24, R37 ;  /* 0x00000018cd237224 */ /* 0x000fe200078e0225 */
[----:B------:R-:W-:Y:S01]  /*df80*/  F2FP.F16.F32.PACK_AB R12, R81, R187 ;  /* 0x000000bb510c723e */ /* 0x000fe200000000ff */
[----:B------:R0:W-:Y:S01]  /*df90*/  STSM.16.M88.4 [R154], R8 ;  /* 0x000000089a007844 */ /* 0x0001e20000000200 */
[----:B------:R-:W-:Y:S02]  /*dfa0*/  F2FP.F16.F32.PACK_AB R13, R83, R82 ;  /* 0x00000052530d723e */ /* 0x000fe400000000ff */
[----:B------:R-:W-:Y:S02]  /*dfb0*/  F2FP.F16.F32.PACK_AB R14, R85, R188 ;  /* 0x000000bc550e723e */ /* 0x000fe400000000ff */
[----:B------:R-:W-:Y:S02]  /*dfc0*/  F2FP.F16.F32.PACK_AB R15, R87, R86 ;  /* 0x00000056570f723e */ /* 0x000fe400000000ff */
[----:B------:R-:W-:-:S02]  /*dfd0*/  MOV R146, R146 ;  /* 0x0000009200927202 */ /* 0x000fc40000000f00 */
[----:B------:R-:W-:Y:S01]  /*dfe0*/  F2FP.F16.F32.PACK_AB R24, R89, R189 ;  /* 0x000000bd5918723e */ /* 0x000fe200000000ff */
[----:B------:R1:W-:Y:S01]  /*dff0*/  STSM.16.M88.4 [R150], R12 ;  /* 0x0000000c96007844 */ /* 0x0003e20000000200 */
[----:B------:R-:W-:Y:S02]  /*e000*/  F2FP.F16.F32.PACK_AB R25, R91, R90 ;  /* 0x0000005a5b19723e */ /* 0x000fe400000000ff */
[----:B------:R-:W-:Y:S02]  /*e010*/  F2FP.F16.F32.PACK_AB R26, R93, R190 ;  /* 0x000000be5d1a723e */ /* 0x000fe400000000ff */
[----:B------:R-:W-:Y:S01]  /*e020*/  F2FP.F16.F32.PACK_AB R27, R95, R94 ;  /* 0x0000005e5f1b723e */ /* 0x000fe200000000ff */
[----:B0-----:R-:W-:Y:S01]  /*e030*/  IMAD.U32 R10, RZ, RZ, UR5 ;  /* 0x00000005ff0a7e24 */ /* 0x001fe2000f8e00ff */
[----:B------:R-:W-:Y:S01]  /*e040*/  SHF.R.S32.HI R9, RZ, 0x1f, R33 ;  /* 0x0000001fff097819 */ /* 0x000fe20000011421 */
[----:B------:R-:W-:Y:S01]  /*e050*/  ULDC UR5, c[0x0][0xa88] ;  /* 0x0002a20000057ab9 */ /* 0x000fe20000000800 */
[----:B------:R-:W-:Y:S01]  /*e060*/  SHF.R.S32.HI R8, RZ, 0x1f, R35 ;  /* 0x0000001fff087819 */ /* 0x000fe20000011423 */
[----:B------:R0:W-:Y:S01]  /*e070*/  STSM.16.M88.4 [R146], R24 ;  /* 0x0000001892007844 */ /* 0x0001e20000000200 */
[----:B------:R-:W-:-:S02]  /*e080*/  MOV R142, R142 ;  /* 0x0000008e008e7202 */ /* 0x000fc40000000f00 */
[----:B------:R-:W-:Y:S02]  /*e090*/  F2FP.F16.F32.PACK_AB R4, R97, R191 ;  /* 0x000000bf6104723e */ /* 0x000fe400000000ff */
[----:B------:R-:W-:Y:S01]  /*e0a0*/  F2FP.F16.F32.PACK_AB R5, R99, R98 ;  /* 0x000000626305723e */ /* 0x000fe200000000ff */
[----:B-1----:R-:W-:Y:S01]  /*e0b0*/  VIADD R15, R207, UR41 ;  /* 0x00000029cf0f7c36 */ /* 0x002fe20008000000 */
[----:B------:R-:W-:Y:S02]  /*e0c0*/  IADD3 R12, P0, R33, UR6, RZ ;  /* 0x00000006210c7c10 */ /* 0x000fe4000ff1e0ff */
[----:B------:R-:W-:Y:S02]  /*e0d0*/  F2FP.F16.F32.PACK_AB R6, R101, R192 ;  /* 0x000000c06506723e */ /* 0x000fe400000000ff */
[----:B------:R-:W-:Y:S01]  /*e0e0*/  IADD3.X R13, R9, UR7, R10, P0, !PT ;  /* 0x00000007090d7c10 */ /* 0x000fe200087fe40a */
[----:B------:R-:W-:Y:S01]  /*e0f0*/  ULDC.64 UR6, c[0x0][0xb88] ;  /* 0x0002e20000067ab9 */ /* 0x000fe20000000a00 */
[----:B------:R-:W-:Y:S01]  /*e100*/  F2FP.F16.F32.PACK_AB R7, R36, R32 ;  /* 0x000000202407723e */ /* 0x000fe200000000ff */
[----:B------:R-:W-:Y:S01]  /*e110*/  IMAD R8, R8, UR6, RZ ;  /* 0x0000000608087c24 */ /* 0x000fe2000f8e02ff */
[----:B------:R-:W-:Y:S01]  /*e120*/  F2FP.F16.F32.PACK_AB R11, R52, R48 ;  /* 0x00000030340b723e */ /* 0x000fe200000000ff */
[C---:B------:R-:W-:Y:S01]  /*e130*/  IMAD.WIDE.U32 R12, R35.reuse, UR6, R12 ;  /* 0x00000006230c7c25 */ /* 0x040fe2000f8e000c */
[----:B------:R-:W-:Y:S01]  /*e140*/  LOP3.LUT P0, RZ, R204, 0x3, RZ, 0xc0, !PT ;  /* 0x00000003ccff7812 */ /* 0x000fe2000780c0ff */
[----:B------:R1:W-:Y:S01]  /*e150*/  STSM.16.M88.4 [R142], R4 ;  /* 0x000000048e007844 */ /* 0x0003e20000000200 */
[----:B------:R-:W-:Y:S01]  /*e160*/  MOV R138, R138 ;  /* 0x0000008a008a7202 */ /* 0x000fe20000000f00 */
[----:B------:R-:W-:Y:S01]  /*e170*/  IMAD R35, R35, UR7, R8 ;  /* 0x0000000723237c24 */ /* 0x000fe2000f8e0208 */
[----:B------:R-:W-:Y:S01]  /*e180*/  ULDC.64 UR6, c[0x0][0xb50] ;  /* 0x0002d40000067ab9 */ /* 0x000fe20000000a00 */
[----:B------:R-:W-:Y:S01]  /*e190*/  IMAD R52, R205, UR5, RZ ;  /* 0x00000005cd347c24 */ /* 0x000fe2000f8e02ff */
[----:B------:R-:W-:-:S02]  /*e1a0*/  F2FP.F16.F32.PACK_AB R8, R169, R193 ;  /* 0x000000c1a908723e */ /* 0x000fc400000000ff */
[----:B------:R-:W-:Y:S02]  /*e1b0*/  F2FP.F16.F32.PACK_AB R9, R44, R40 ;  /* 0x000000282c09723e */ /* 0x000fe400000000ff */
[----:B------:R-:W-:Y:S02]  /*e1c0*/  F2FP.F16.F32.PACK_AB R10, R170, R194 ;  /* 0x000000c2aa0a723e */ /* 0x000fe400000000ff */
[----:B0-----:R-:W-:Y:S02]  /*e1d0*/  LEA R24, P3, R12, UR6, 0x2 ;  /* 0x000000060c187c11 */ /* 0x001fe4000f8610ff */
[----:B------:R-:W-:Y:S01]  /*e1e0*/  ISETP.GE.OR P1, PT, R15, R52, P0 ;  /* 0x000000340f00720c */ /* 0x000fe20000726670 */
[----:B------:R0:W-:Y:S01]  /*e1f0*/  STSM.16.M88.4 [R138], R8 ;  /* 0x000000088a007844 */ /* 0x0001e20000000200 */
[----:B------:R-:W-:Y:S01]  /*e200*/  F2FP.F16.F32.PACK_AB R14, R133, R132 ;  /* 0x00000084850e723e */ /* 0x000fe200000000ff */
[----:B-1----:R-:W-:Y:S01]  /*e210*/  VIADD R5, R15, 0x8 ;  /* 0x000000080f057836 */ /* 0x002fe20000000000 */
[----:B------:R-:W-:Y:S01]  /*e220*/  F2FP.F16.F32.PACK_AB R4, R171, R195 ;  /* 0x000000c3ab04723e */ /* 0x000fe200000000ff */
[----:B------:R-:W-:Y:S01]  /*e230*/  IMAD.IADD R7, R13, 0x1, R35 ;  /* 0x000000010d077824 */ /* 0x000fe200078e0223 */
[----:B------:R-:W-:Y:S01]  /*e240*/  F2FP.F16.F32.PACK_AB R6, R172, R196 ;  /* 0x000000c4ac06723e */ /* 0x000fe200000000ff */
[----:B------:R-:W-:Y:S01]  /*e250*/  SHFL.IDX PT, R44, R24, RZ, 0x1c1f ;  /* 0x001c1fff182c7589 */ /* 0x000fe200000e0000 */
[----:B------:R-:W-:-:S02]  /*e260*/  ISETP.GE.OR P0, PT, R5, R52, P0 ;  /* 0x000000340500720c */ /* 0x000fc40000706670 */
[----:B------:R-:W-:Y:S01]  /*e270*/  LEA.HI.X R25, R12, UR7, R7, 0x2, P3 ;  /* 0x000000070c197c11 */ /* 0x000fe200098f1407 */
[----:B------:R-:W-:Y:S01]  /*e280*/  SHFL.IDX PT, R46, R24, 0x1, 0x1c1f ;  /* 0x003c1f00182e7f89 */ /* 0x000fe200000e0000 */
[----:B------:R-:W-:Y:S02]  /*e290*/  F2FP.F16.F32.PACK_AB R5, R60, R56 ;  /* 0x000000383c05723e */ /* 0x000fe400000000ff */
[----:B------:R-:W-:Y:S01]  /*e2a0*/  F2FP.F16.F32.PACK_AB R7, R68, R64 ;  /* 0x000000404407723e */ /* 0x000fe200000000ff */
[----:B------:R-:W1:Y:S01]  /*e2b0*/  SHFL.IDX PT, R45, R25, RZ, 0x1c1f ;  /* 0x001c1fff192d7589 */ /* 0x000e6200000e0000 */
[----:B------:R-:W-:Y:S02]  /*e2c0*/  F2FP.F16.F32.PACK_AB R12, R129, R199 ;  /* 0x000000c7810c723e */ /* 0x000fe400000000ff */
[----:B0-----:R-:W-:Y:S01]  /*e2d0*/  F2FP.F16.F32.PACK_AB R8, R173, R197 ;  /* 0x000000c5ad08723e */ /* 0x001fe200000000ff */
[----:B------:R-:W-:Y:S01]  /*e2e0*/  STSM.16.M88.4 [R17], R4 ;  /* 0x0000000411007844 */ /* 0x000fe20000000200 */
[----:B------:R-:W-:-:S02]  /*e2f0*/  F2FP.F16.F32.PACK_AB R9, R76, R72 ;  /* 0x000000484c09723e */ /* 0x000fc400000000ff */
[----:B------:R-:W-:Y:S01]  /*e300*/  F2FP.F16.F32.PACK_AB R10, R125, R198 ;  /* 0x000000c67d0a723e */ /* 0x000fe200000000ff */
[----:B------:R-:W0:Y:S01]  /*e310*/  SHFL.IDX PT, R47, R25, 0x1, 0x1c1f ;  /* 0x003c1f00192f7f89 */ /* 0x000e2200000e0000 */
[----:B------:R-:W-:Y:S02]  /*e320*/  F2FP.F16.F32.PACK_AB R11, R84, R80 ;  /* 0x00000050540b723e */ /* 0x000fe400000000ff */
[----:B------:R-:W-:Y:S02]  /*e330*/  F2FP.F16.F32.PACK_AB R13, R92, R88 ;  /* 0x000000585c0d723e */ /* 0x000fe400000000ff */
[----:B------:R-:W-:Y:S01]  /*e340*/  F2FP.F16.F32.PACK_AB R15, R100, R96 ;  /* 0x00000060640f723e */ /* 0x000fe200000000ff */
[----:B------:R-:W-:Y:S01]  /*e350*/  STSM.16.M88.4 [R160], R8 ;  /* 0x00000008a0007844 */ /* 0x000fe20000000200 */
[----:B------:R-:W-:Y:S02]  /*e360*/  F2FP.F16.F32.PACK_AB R138, R141, R140 ;  /* 0x0000008c8d8a723e */ /* 0x000fe400000000ff */
[----:B------:R-:W-:Y:S01]  /*e370*/  F2FP.F16.F32.PACK_AB R139, R165, R164 ;  /* 0x000000a4a58b723e */ /* 0x000fe200000000ff */
[----:B------:R-:W-:Y:S01]  /*e380*/  STSM.16.M88.4 [R161], R12 ;  /* 0x0000000ca1007844 */ /* 0x000fe20000000200 */
[----:B------:R-:W-:-:S02]  /*e390*/  F2FP.F16.F32.PACK_AB R146, R149, R148 ;  /* 0x000000949592723e */ /* 0x000fc400000000ff */
[----:B------:R-:W-:Y:S01]  /*e3a0*/  F2FP.F16.F32.PACK_AB R147, R0, R168 ;  /* 0x000000a80093723e */ /* 0x000fe200000000ff */
[----:B------:R-:W-:Y:S04]  /*e3b0*/  STSM.16.M88.4 [R162], R136 ;  /* 0x00000088a2007844 */ /* 0x000fe80000000200 */
[----:B------:R-:W-:Y:S01]  /*e3c0*/  STSM.16.M88.4 [R163], R144 ;  /* 0x00000090a3007844 */ /* 0x000fe20000000200 */
[----:B------:R-:W-:Y:S01]  /*e3d0*/  BAR.SYNC.DEFER_BLOCKING 0x1, 0x100 ;  /* 0x0044000000007b1d */ /* 0x000fe20000010000 */
[----:B------:R-:W-:Y:S01]  /*e3e0*/  IMAD R0, R202, 0x20, R203 ;  /* 0x00000020ca007824 */ /* 0x000fe200078e02cb */
[----:B------:R-:W-:-:S04]  /*e3f0*/  UIMAD UR5, UR10, UR8, URZ ;  /* 0x000000080a0572a4 */ /* 0x000fc8000f8e023f */
[----:B-1----:R1:W-:Y:S01]  /*e400*/  @!P1 ST.E desc[UR46][R44.64], R3 ;  /* 0x000000032c009985 */ /* 0x0023e2000c10192e */
[----:B------:R-:W-:Y:S01]  /*e410*/  UIMAD.WIDE.U32 UR6, UR43, UR8, URZ ;  /* 0x000000082b0672a5 */ /* 0x000fe2000f8e003f */
[----:B------:R-:W-:Y:S02]  /*e420*/  ULDC.64 UR10, c[0x0][0xaf0] ;  /* 0x0002bc00000a7ab9 */ /* 0x000fe40000000a00 */
[----:B0-----:R0:W-:Y:S01]  /*e430*/  @!P0 ST.E desc[UR46][R46.64], R2 ;  /* 0x000000022e008985 */ /* 0x0011e2000c10192e */
[----:B------:R-:W-:-:S03]  /*e440*/  UIMAD UR5, UR43, UR9, UR5 ;  /* 0x000000092b0572a4 */ /* 0x000fc6000f8e0205 */
[----:B------:R2:W5:Y:S01]  /*e450*/  LD.E.128 R32, desc[UR46][R20.64] ;  /* 0x0000002e14207980 */ /* 0x000562000c101d00 */
[----:B-1----:R-:W1:Y:S01]  /*e460*/  @P2 LDC R3, c[0x0][0xbf0] ;  /* 0x0002fc00ff032b82 */ /* 0x002e620000000800 */
[----:B------:R-:W-:Y:S02]  /*e470*/  UIMAD UR8, UR12, UR10, URZ ;  /* 0x0000000a0c0872a4 */ /* 0x000fe4000f8e023f */
[----:B------:R3:W5:Y:S05]  /*e480*/  LD.E.128 R24, desc[UR46][R28.64] ;  /* 0x0000002e1c187980 */ /* 0x00076a000c101d00 */
[----:B0-----:R-:W0:Y:S01]  /*e490*/  @P2 LDC R2, c[0x0][0xbec] ;  /* 0x0002fb00ff022b82 */ /* 0x001e220000000800 */
[----:B--2---:R-:W-:Y:S01]  /*e4a0*/  VIADD R21, R0, UR41 ;  /* 0x0000002900157c36 */ /* 0x004fe20008000000 */
[----:B------:R-:W-:Y:S01]  /*e4b0*/  UIADD3 UR7, UR7, UR5, URZ ;  /* 0x0000000507077290 */ /* 0x000fe2000fffe03f */
[----:B------:R-:W5:Y:S01]  /*e4c0*/  LD.E.128 R100, desc[UR46][R102.64] ;  /* 0x0000002e66647980 */ /* 0x000f62000c101d00 */
[----:B------:R-:W-:Y:S01]  /*e4d0*/  UIMAD UR5, UR42, UR11, UR8 ;  /* 0x0000000b2a0572a4 */ /* 0x000fe2000f8e0208 */
[----:B------:R-:W-:Y:S01]  /*e4e0*/  IMAD.MOV.U32 R17, RZ, RZ, R21 ;  /* 0x000000ffff117224 */ /* 0x000fe200078e0015 */
[----:B------:R-:W-:Y:S01]  /*e4f0*/  UIMAD.WIDE.U32 UR42, UR42, UR10, UR6 ;  /* 0x0000000a2a2a72a5 */ /* 0x000fe2000f8e0006 */
[----:B------:R3:W5:Y:S02]  /*e500*/  LD.E.128 R4, desc[UR46][R104.64] ;  /* 0x0000002e68047980 */ /* 0x000764000c101d00 */
[----:B------:R-:W-:Y:S01]  /*e510*/  ULDC.64 UR6, c[0x0][0xae0] ;  /* 0x0002b80000067ab9 */ /* 0x000fe20000000a00 */
[----:B------:R-:W-:Y:S01]  /*e520*/  UIADD3 UR5, UR43, UR5, URZ ;  /* 0x000000052b057290 */ /* 0x000fe2000fffe03f */
[----:B------:R3:W5:Y:S04]  /*e530*/  LD.E.128 R8, desc[UR46][R106.64] ;  /* 0x0000002e6a087980 */ /* 0x000768000c101d00 */
[----:B------:R3:W5:Y:S04]  /*e540*/  LD.E.128 R12, desc[UR46][R108.64] ;  /* 0x0000002e6c0c7980 */ /* 0x000768000c101d00 */
[----:B------:R3:W5:Y:S04]  /*e550*/  LD.E.128 R36, desc[UR46][R110.64] ;  /* 0x0000002e6e247980 */ /* 0x000768000c101d00 */
[----:B------:R3:W5:Y:S01]  /*e560*/  LD.E.128 R40, desc[UR46][R112.64] ;  /* 0x0000002e70287980 */ /* 0x000762000c101d00 */
[----:B0-----:R-:W-:-:S03]  /*e570*/  @P2 IMAD.HI.U32 R0, R21, R2, RZ ;  /* 0x0000000215002227 */ /* 0x001fc600078e00ff */
[----:B------:R3:W5:Y:S02]  /*e580*/  LD.E.128 R60, desc[UR46][R114.64] ;  /* 0x0000002e723c7980 */ /* 0x000764000c101d00 */
[----:B-1----:R-:W-:Y:S02]  /*e590*/  @P2 SHF.R.U32.HI R17, RZ, R3, R0 ;  /* 0x00000003ff112219 */ /* 0x002fe40000011600 */
[----:B------:R3:W5:Y:S02]  /*e5a0*/  LD.E.128 R56, desc[UR46][R116.64] ;  /* 0x0000002e74387980 */ /* 0x000764000c101d00 */
[--C-:B------:R-:W-:Y:S01]  /*e5b0*/  SHF.R.S32.HI R0, RZ, 0x1f, R17.reuse ;  /* 0x0000001fff007819 */ /* 0x100fe20000011411 */
[----:B------:R-:W-:Y:S01]  /*e5c0*/  IMAD.MOV R20, RZ, RZ, -R17 ;  /* 0x000000ffff147224 */ /* 0x000fe200078e0a11 */
[----:B------:R3:W5:Y:S01]  /*e5d0*/  LD.E.128 R44, desc[UR46][R118.64] ;  /* 0x0000002e762c7980 */ /* 0x000762000c101d00 */
[----:B------:R-:W-:Y:S02]  /*e5e0*/  IMAD.U32 R3, RZ, RZ, UR43 ;  /* 0x0000002bff037e24 */ /* 0x000fe4000f8e00ff */
[----:B------:R-:W-:Y:S01]  /*e5f0*/  IMAD R0, R0, UR6, RZ ;  /* 0x0000000600007c24 */ /* 0x000fe2000f8e02ff */
[----:B------:R3:W5:Y:S01]  /*e600*/  LD.E.128 R48, desc[UR46][R120.64] ;  /* 0x0000002e78307980 */ /* 0x000762000c101d00 */
[----:B------:R-:W-:-:S02]  /*e610*/  IMAD R205, R205, R20, R21 ;  /* 0x00000014cdcd7224 */ /* 0x000fc400078e0215 */
[----:B------:R-:W-:Y:S01]  /*e620*/  IMAD.U32 R2, RZ, RZ, UR42 ;  /* 0x0000002aff027e24 */ /* 0x000fe2000f8e00ff */
[----:B------:R3:W5:Y:S01]  /*e630*/  LD.E.128 R64, desc[UR46][R122.64] ;  /* 0x0000002e7a407980 */ /* 0x000762000c101d00 */
[----:B------:R-:W-:Y:S02]  /*e640*/  IMAD.U32 R3, RZ, RZ, UR5 ;  /* 0x00000005ff037e24 */ /* 0x000fe4000f8e00ff */
[----:B------:R-:W-:Y:S01]  /*e650*/  IMAD R21, R17, UR7, R0 ;  /* 0x0000000711157c24 */ /* 0x000fe2000f8e0200 */
[----:B------:R-:W5:Y:S01]  /*e660*/  LD.E.128 R124, desc[UR46][R126.64] ;  /* 0x0000002e7e7c7980 */ /* 0x000f62000c101d00 */
[----:B------:R-:W-:-:S03]  /*e670*/  SHF.R.S32.HI R0, RZ, 0x1f, R205 ;  /* 0x0000001fff007819 */ /* 0x000fc600000114cd */
[----:B------:R-:W5:Y:S01]  /*e680*/  LD.E.128 R128, desc[UR46][R130.64] ;  /* 0x0000002e82807980 */ /* 0x000f62000c101d00 */
[----:B------:R-:W-:Y:S01]  /*e690*/  IMAD.WIDE.U32 R2, R17, UR6, R2 ;  /* 0x0000000611027c25 */ /* 0x000fe2000f8e0002 */
[----:B------:R-:W-:Y:S02]  /*e6a0*/  ULDC.64 UR6, c[0x0][0xad8] ;  /* 0x0002b60000067ab9 */ /* 0x000fe40000000a00 */
[----:B------:R-:W5:Y:S01]  /*e6b0*/  LD.E.128 R28, desc[UR46][R30.64] ;  /* 0x0000002e1e1c7980 */ /* 0x000f62000c101d00 */
[----:B------:R-:W-:Y:S01]  /*e6c0*/  VIADD R53, R203, UR41 ;  /* 0x00000029cb357c36 */ /* 0x000fe20008000000 */
[----:B------:R-:W-:Y:S01]  /*e6d0*/  @!PT LDS RZ, [RZ] ;  /* 0x00000000fffff984 */ /* 0x000fe20000000800 */
[----:B------:R-:W-:Y:S01]  /*e6e0*/  @!PT LDS RZ, [RZ] ;  /* 0x00000000fffff984 */ /* 0x000fe20000000800 */
[----:B------:R-:W-:Y:S01]  /*e6f0*/  @!PT LDS RZ, [RZ] ;  /* 0x00000000fffff984 */ /* 0x000fe20000000800 */
[----:B------:R-:W-:Y:S01]  /*e700*/  @!PT LDS RZ, [RZ] ;  /* 0x00000000fffff984 */ /* 0x000fe20000000800 */
[----:B------:R0:W-:Y:S06]  /*e710*/  MEMBAR.ALL.CTA ;  /* 0x0000000000007992 */ /* 0x0001ec0000008000 */
[----:B0-----:R-:W0:Y:S01]  /*e720*/  FENCE.VIEW.ASYNC.S ;  /* 0x00000000000073c6 */ /* 0x001e220000000000 */
[----:B------:R-:W-:-:S02]  /*e730*/  IMAD.IADD R3, R3, 0x1, R21 ;  /* 0x0000000103037824 */ /* 0x000fc400078e0215 */
[----:B------:R-:W-:Y:S02]  /*e740*/  IMAD R0, R0, UR6, RZ ;  /* 0x0000000600007c24 */ /* 0x000fe4000f8e02ff */
[----:B------:R-:W-:Y:S02]  /*e750*/  VIADD R17, R53, 0x20 ;  /* 0x0000002035117836 */ /* 0x000fe40000000000 */
[C---:B------:R-:W-:Y:S02]  /*e760*/  IMAD R21, R205.reuse, UR7, R0 ;  /* 0x00000007cd157c24 */ /* 0x040fe4000f8e0200 */
[----:B------:R-:W-:Y:S01]  /*e770*/  IMAD.WIDE.U32 R2, R205, UR6, R2 ;  /* 0x00000006cd027c25 */ /* 0x000fe2000f8e0002 */
[-C--:B------:R-:W-:Y:S01]  /*e780*/  ISETP.GE.AND P1, PT, R17, R52.reuse, PT ;  /* 0x000000341100720c */ /* 0x080fe20003f26270 */
[----:B------:R-:W-:Y:S01]  /*e790*/  ULDC.64 UR6, c[0x0][0xa80] ;  /* 0x0002a00000067ab9 */ /* 0x000fe20000000a00 */
[C---:B------:R-:W-:Y:S01]  /*e7a0*/  ISETP.GE.AND P2, PT, R53.reuse, R52, PT ;  /* 0x000000343500720c */ /* 0x040fe20003f46270 */
[----:B------:R-:W-:Y:S01]  /*e7b0*/  VIADD R17, R53, 0x40 ;  /* 0x0000004035117836 */ /* 0x000fe20000000000 */
[----:B------:R-:W-:Y:S01]  /*e7c0*/  LEA R0, P3, R2, UR6, 0x1 ;  /* 0x0000000602007c11 */ /* 0x000fe2000f8608ff */
[----:B------:R-:W-:-:S02]  /*e7d0*/  IMAD.IADD R3, R3, 0x1, R21 ;  /* 0x0000000103037824 */ /* 0x000fc400078e0215 */
[----:B------:R-:W-:Y:S01]  /*e7e0*/  VIADD R176, R176, 0x22820 ;  /* 0x00022820b0b07836 */ /* 0x000fe20000000000 */
[----:B------:R-:W-:Y:S02]  /*e7f0*/  ISETP.GE.AND P0, PT, R17, R52, PT ;  /* 0x000000341100720c */ /* 0x000fe40003f06270 */
[----:B------:R-:W-:Y:S02]  /*e800*/  LEA.HI.X R17, R2, UR7, R3, 0x1, P3 ;  /* 0x0000000702117c11 */ /* 0x000fe400098f0c03 */
[----:B------:R-:W-:Y:S01]  /*e810*/  PRMT R176, RZ, 0x654, R176 ;  /* 0x00000654ffb07816 */ /* 0x000fe200000000b0 */
[----:B0-----:R3:W0:Y:S01]  /*e820*/  SHFL.IDX PT, R68, R0, RZ, 0x181f ;  /* 0x00181fff00447589 */ /* 0x00162200000e0000 */
[----:B------:R-:W-:Y:S02]  /*e830*/  BSSY B1, `(.L_x_1961) ;  /* 0x0000015000017945 */ /* 0x000fe40003800000 */
[----:B------:R3:W-:Y:S01]  /*e840*/  SYNCS.ARRIVE.TRANS64.RED.A1T0 RZ, [R176+URZ], RZ ;  /* 0x000000ffb0ff79a7 */ /* 0x0007e2000810043f */
[----:B------:R3:W1:Y:S01]  /*e850*/  SHFL.IDX PT, R70, R17, RZ, 0x181f ;  /* 0x00181fff11467589 */ /* 0x00066200000e0000 */
[----:B------:R-:W-:Y:S05]  /*e860*/  @P2 BRA `(.L_x_1962) ;  /* 0x0000000000442947 */ /* 0x000fea0003800000 */
[----:B------:R-:W-:Y:S02]  /*e870*/  ULDC UR5, c[0x0][0xac8] ;  /* 0x0002b20000057ab9 */ /* 0x000fe40000000800 */
[----:B------:R-:W-:Y:S02]  /*e880*/  ISETP.GE.AND P5, PT, R19, UR5, PT ;  /* 0x0000000513007c0c */ /* 0x000fe4000bfa6270 */
[----:B------:R-:W-:Y:S02]  /*e890*/  ISETP.GE.AND P4, PT, R200, UR5, PT ;  /* 0x00000005c8007c0c */ /* 0x000fe4000bf86270 */
[----:B------:R-:W-:Y:S02]  /*e8a0*/  ISETP.GE.AND P3, PT, R23, UR5, PT ;  /* 0x0000000517007c0c */ /* 0x000fe4000bf66270 */
[----:B------:R-:W-:-:S07]  /*e8b0*/  ISETP.GE.AND P2, PT, R201, UR5, PT ;  /* 0x00000005c9007c0c */ /* 0x000fce000bf46270 */
[----:B0-----:R-:W-:-:S04]  /*e8c0*/  @!P5 LEA R2, P6, R19, R68, 0x1 ;  /* 0x000000441302d211 */ /* 0x001fc800078c08ff */
[----:B-1----:R-:W-:Y:S02]  /*e8d0*/  @!P5 LEA.HI.X R3, R19, R70, R212, 0x1, P6 ;  /* 0x000000461303d211 */ /* 0x002fe400030f0cd4 */
        /* <DEDUP_REMOVED lines=10> */
.L_x_1962:
[----:B------:R-:W-:Y:S05]  /*e980*/  BSYNC B1 ;  /* 0x0000000000017941 */ /* 0x000fea0003800000 */
.L_x_1961:
[----:B--2--5:R2:W4:Y:S01]  /*e990*/  SHFL.IDX PT, R24, R17, 0x1, 0x181f ;  /* 0x00381f0011187f89 */ /* 0x02452200000e0000 */
        /* <DEDUP_REMOVED lines=9> */
[C---:B------:R-:W-:Y:S02]  /*ea30*/  @!P3 LEA R8, P5, R200.reuse, R20, 0x1 ;  /* 0x00000014c808b211 */ /* 0x040fe400078a08ff */
        /* <DEDUP_REMOVED lines=10> */
.L_x_1964:
[----:B------:R-:W-:Y:S05]  /*eae0*/  BSYNC B1 ;  /* 0x0000000000017941 */ /* 0x000fea0003800000 */
.L_x_1963:
        /* <DEDUP_REMOVED lines=11> */
[----:B------:R-:W-:Y:S02]  /*eba0*/  @!P1 LEA R10, P4, R23, R12, 0x1 ;  /* 0x0000000c170a9211 */ /* 0x000fe400078808ff */
[----:B------:R-:W-:Y:S02]  /*ebb0*/  @!P3 LEA.HI.X R3, R19, R14, R212, 0x1, P6 ;  /* 0x0000000e1303b211 */ /* 0x000fe400030f0cd4 */
        /* <DEDUP_REMOVED lines=8> */
.L_x_1966:
[----:B------:R-:W-:Y:S05]  /*ec40*/  BSYNC B1 ;  /* 0x0000000000017941 */ /* 0x000fea0003800000 */
.L_x_1965:
[----:B0-----:R-:W-:Y:S01]  /*ec50*/  VIADD R3, R53, 0x60 ;  /* 0x0000006035037836 */ /* 0x001fe20000000000 */
[----:B------:R0:W0:Y:S04]  /*ec60*/  SHFL.IDX PT, R12, R17, 0x3, 0x181f ;  /* 0x00781f00110c7f89 */ /* 0x00002800000e0000 */
[----:B------:R-:W-:Y:S01]  /*ec70*/  ISETP.GE.AND P0, PT, R3, R52, PT ;  /* 0x000000340300720c */ /* 0x000fe20003f06270 */
[----:B--23--:R-:W2:-:S12]  /*ec80*/  SHFL.IDX PT, R0, R0, 0x3, 0x181f ;  /* 0x00781f0000007f89 */ /* 0x00ce9800000e0000 */
[----:B------:R-:W-:Y:S05]  /*ec90*/  @P0 BRA `(.L_x_1967) ;  /* 0x0000000c00200947 */ /* 0x000fea0003800000 */
[----:B------:R-:W-:Y:S02]  /*eca0*/  ULDC UR5, c[0x0][0xac8] ;  /* 0x0002b20000057ab9 */ /* 0x000fe40000000800 */
[----:B------:R-:W-:Y:S02]  /*ecb0*/  ISETP.GE.AND P3, PT, R19, UR5, PT ;  /* 0x0000000513007c0c */ /* 0x000fe4000bf66270 */
[----:B------:R-:W-:Y:S02]  /*ecc0*/  ISETP.GE.AND P4, PT, R200, UR5, PT ;  /* 0x00000005c8007c0c */ /* 0x000fe4000bf86270 */
[----:B------:R-:W-:-:S09]  /*ecd0*/  ISETP.GE.AND P5, PT, R23, UR5, PT ;  /* 0x0000000517007c0c */ /* 0x000fd2000bfa6270 */
[-C--:B--2---:R-:W-:Y:S02]  /*ece0*/  @!P3 LEA R2, P0, R19, R0.reuse, 0x1 ;  /* 0x000000001302b211 */ /* 0x084fe400078008ff */
[CC--:B------:R-:W-:Y:S02]  /*ecf0*/  @!P4 LEA R8, P1, R200.reuse, R0.reuse, 0x1 ;  /* 0x00000000c808c211 */ /* 0x0c0fe400078208ff */
        /* <DEDUP_REMOVED lines=9> */
[----:B---3--:R-:W-:-:S04]  /*ed90*/  LEA R2, P0, R201, R0, 0x1 ;  /* 0x00000000c9027211 */ /* 0x008fc800078008ff */
[----:B------:R-:W-:-:S05]  /*eda0*/  LEA.HI.X R3, R201, R12, R209, 0x1, P0 ;  /* 0x0000000cc9037211 */ /* 0x000fca00000f0cd1 */
[----:B------:R0:W-:Y:S01]  /*edb0*/  ST.E.128 desc[UR46][R2.64], R28 ;  /* 0x0000001c02007985 */ /* 0x0001e2000c101d2e */
[----:B------:R-:W-:Y:S05]  /*edc0*/  BRA `(.L_x_1967) ;  /* 0x0000000800d47947 */ /* 0x000fea0003800000 */
.L_x_1960:
[----:B------:R-:W0:Y:S01]  /*edd0*/  LDC R8, c[0x0][0xbe8] ;  /* 0x0002fa00ff087b82 */ /* 0x000e220000000800 */
[----:B------:R-:W-:Y:S01]  /*ede0*/  ISETP.GE.AND P0, PT, R213, 0x80, PT ;  /* 0x00000080d500780c */ /* 0x000fe20003f06270 */
[----:B------:R-:W-:Y:S01]  /*edf0*/  USHF.R.S32.HI UR8, URZ, 0x1f, UR43 ;  /* 0x0000001f3f087899 */ /* 0x000fe2000801142b */
[----:B------:R-:W-:Y:S01]  /*ee00*/  BSSY B1, `(.L_x_1968) ;  /* 0x000002f000017945 */ /* 0x000fe20003800000 */
[----:B------:R-:W-:Y:S01]  /*ee10*/  USHF.R.S32.HI UR9, URZ, 0x1f, UR42 ;  /* 0x0000001f3f097899 */ /* 0x000fe2000801142a */
[----:B------:R-:W-:Y:S01]  /*ee20*/  IMAD R6, R202, 0x20, R203 ;  /* 0x00000020ca067824 */ /* 0x000fe200078e02cb */
[----:B0-----:R-:W-:-:S13]  /*ee30*/  ISETP.NE.AND P1, PT, R8, 0x1, PT ;  /* 0x000000010800780c */ /* 0x001fda0003f25270 */
[----:B------:R-:W0:Y:S08]  /*ee40*/  @P1 LDC R9, c[0x0][0xbec] ;  /* 0x0002fb00ff091b82 */ /* 0x000e300000000800 */
[----:B------:R-:W1:Y:S01]  /*ee50*/  @P1 LDC R11, c[0x0][0xbf0] ;  /* 0x0002fc00ff0b1b82 */ /* 0x000e620000000800 */
[----:B------:R-:W-:Y:S05]  /*ee60*/  @P0 BRA `(.L_x_1969) ;  /* 0x0000000000a00947 */ /* 0x000fea0003800000 */
[----:B------:R-:W2:Y:S01]  /*ee70*/  S2R R4, SR_TID.X ;  /* 0x0000000000047919 */ /* 0x000ea20000002100 */
[----:B------:R-:W3:Y:S01]  /*ee80*/  LDC R3, c[0x0][0xbe8] ;  /* 0x0002fa00ff037b82 */ /* 0x000ee20000000800 */
[----:B------:R-:W-:Y:S01]  /*ee90*/  IMAD.U32 R7, RZ, RZ, UR41 ;  /* 0x00000029ff077e24 */ /* 0x000fe2000f8e00ff */
[----:B------:R-:W-:Y:S02]  /*eea0*/  ULDC UR5, c[0x0][0xa88] ;  /* 0x0002a20000057ab9 */ /* 0x000fe40000000800 */
[----:B---3--:R-:W-:Y:S02]  /*eeb0*/  IMAD R5, R3, UR5, RZ ;  /* 0x0000000503057c24 */ /* 0x008fe4000f8e02ff */
[----:B--2---:R-:W-:-:S04]  /*eec0*/  IADD3 R4, R7, -0x80, R4 ;  /* 0xffffff8007047810 */ /* 0x004fc80007ffe004 */
[----:B------:R-:W-:-:S13]  /*eed0*/  ISETP.GE.AND P0, PT, R4, R5, PT ;  /* 0x000000050400720c */ /* 0x000fda0003f06270 */
[----:B------:R-:W-:Y:S05]  /*eee0*/  @P0 BRA `(.L_x_1969) ;  /* 0x0000000000800947 */ /* 0x000fea0003800000 */
[----:B------:R-:W-:Y:S01]  /*eef0*/  ISETP.NE.AND P0, PT, R3, 0x1, PT ;  /* 0x000000010300780c */ /* 0x000fe20003f05270 */
[----:B------:R-:W-:Y:S01]  /*ef00*/  ULDC.64 UR10, c[0x0][0xb90] ;  /* 0x0002e400000a7ab9 */ /* 0x000fe20000000a00 */
[----:B------:R-:W-:Y:S01]  /*ef10*/  IMAD.MOV.U32 R2, RZ, RZ, R4 ;  /* 0x000000ffff027224 */ /* 0x000fe200078e0004 */
[----:B------:R-:W-:Y:S02]  /*ef20*/  UIMAD UR5, UR8, UR10, URZ ;  /* 0x0000000a080572a4 */ /* 0x000fe4000f8e023f */
[----:B------:R-:W-:Y:S02]  /*ef30*/  UIMAD.WIDE.U32 UR6, UR43, UR10, URZ ;  /* 0x0000000a2b0672a5 */ /* 0x000fe4000f8e003f */
[----:B------:R-:W-:-:S03]  /*ef40*/  UIMAD UR5, UR43, UR11, UR5 ;  /* 0x0000000b2b0572a4 */ /* 0x000fc6000f8e0205 */
[----:B------:R-:W-:Y:S01]  /*ef50*/  ULDC.64 UR10, c[0x0][0xb98] ;  /* 0x0002e600000a7ab9 */ /* 0x000fe20000000a00 */
[----:B------:R-:W-:Y:S02]  /*ef60*/  UIADD3 UR7, UR7, UR5, URZ ;  /* 0x0000000507077290 */ /* 0x000fe4000fffe03f */
[----:B------:R-:W2:Y:S01]  /*ef70*/  @P0 LDC R5, c[0x0][0xbec] ;  /* 0x0002fb00ff050b82 */ /* 0x000ea20000000800 */
[----:B------:R-:W-:Y:S02]  /*ef80*/  UIMAD UR5, UR9, UR10, URZ ;  /* 0x0000000a090572a4 */ /* 0x000fe4000f8e023f */
[----:B------:R-:W-:Y:S02]  /*ef90*/  UIMAD.WIDE.U32 UR6, UR42, UR10, UR6 ;  /* 0x0000000a2a0672a5 */ /* 0x000fe4000f8e0006 */
[----:B------:R-:W-:-:S03]  /*efa0*/  UIMAD UR5, UR42, UR11, UR5 ;  /* 0x0000000b2a0572a4 */ /* 0x000fc6000f8e0205 */
[----:B------:R-:W3:Y:S01]  /*efb0*/  @P0 LDC R7, c[0x0][0xbf0] ;  /* 0x0002fc00ff070b82 */ /* 0x000ee20000000800 */
[----:B------:R-:W-:Y:S01]  /*efc0*/  ULDC.64 UR10, c[0x0][0xb88] ;  /* 0x0002e200000a7ab9 */ /* 0x000fe20000000a00 */
[----:B--2---:R-:W-:-:S05]  /*efd0*/  @P0 IMAD.HI.U32 R0, R4, R5, RZ ;  /* 0x0000000504000227 */ /* 0x004fca00078e00ff */
[----:B---3--:R-:W-:-:S05]  /*efe0*/  @P0 SHF.R.U32.HI R2, RZ, R7, R0 ;  /* 0x00000007ff020219 */ /* 0x008fca0000011600 */
[----:B------:R-:W-:-:S04]  /*eff0*/  IMAD.MOV R5, RZ, RZ, -R2 ;  /* 0x000000ffff057224 */ /* 0x000fc800078e0a02 */
[----:B------:R-:W-:Y:S01]  /*f000*/  IMAD R5, R3, R5, R4 ;  /* 0x0000000503057224 */ /* 0x000fe200078e0204 */
[----:B------:R-:W-:Y:S01]  /*f010*/  SHF.R.S32.HI R3, RZ, 0x1f, R2 ;  /* 0x0000001fff037819 */ /* 0x000fe20000011402 */
[----:B------:R-:W-:Y:S01]  /*f020*/  IMAD.U32 R4, RZ, RZ, UR5 ;  /* 0x00000005ff047e24 */ /* 0x000fe2000f8e00ff */
        /* <DEDUP_REMOVED lines=12> */
.L_x_1969:
[----:B------:R-:W-:Y:S05]  /*f0f0*/  BSYNC B1 ;  /* 0x0000000000017941 */ /* 0x000fea0003800000 */
.L_x_1968:
[----:B------:R-:W-:Y:S01]  /*f100*/  ULDC.64 UR10, c[0x0][0xae8] ;  /* 0x0002ba00000a7ab9 */ /* 0x000fe20000000a00 */
[----:B------:R-:W-:Y:S01]  /*f110*/  VIADD R6, R6, UR41 ;  /* 0x0000002906067c36 */ /* 0x000fe20008000000 */
[----:B------:R-:W-:Y:S01]  /*f120*/  UIMAD UR5, UR8, UR10, URZ ;  /* 0x0000000a080572a4 */ /* 0x000fe2000f8e023f */
[----:B------:R-:W-:Y:S01]  /*f130*/  BSSY B1, `(.L_x_1970) ;  /* 0x000003c000017945 */ /* 0x000fe20003800000 */
[----:B------:R-:W-:Y:S01]  /*f140*/  UIMAD.WIDE.U32 UR6, UR43, UR10, URZ ;  /* 0x0000000a2b0672a5 */ /* 0x000fe2000f8e003f */
[----:B0-----:R-:W-:Y:S01]  /*f150*/  @P1 IMAD.HI.U32 R0, R6, R9, RZ ;  /* 0x0000000906001227 */ /* 0x001fe200078e00ff */
[----:B------:R-:W-:-:S03]  /*f160*/  UIMAD UR5, UR43, UR11, UR5 ;  /* 0x0000000b2b0572a4 */ /* 0x000fc6000f8e0205 */
[----:B------:R-:W-:Y:S01]  /*f170*/  ULDC.64 UR10, c[0x0][0xaf0] ;  /* 0x0002bc00000a7ab9 */ /* 0x000fe20000000a00 */
[----:B------:R-:W-:Y:S01]  /*f180*/  UIADD3 UR7, UR7, UR5, URZ ;  /* 0x0000000507077290 */ /* 0x000fe2000fffe03f */
[----:B--2---:R-:W-:Y:S01]  /*f190*/  IMAD.MOV.U32 R5, RZ, RZ, R6 ;  /* 0x000000ffff057224 */ /* 0x004fe200078e0006 */
[----:B------:R-:W-:Y:S01]  /*f1a0*/  UIMAD UR5, UR9, UR10, URZ ;  /* 0x0000000a090572a4 */ /* 0x000fe2000f8e023f */
[----:B-1----:R-:W-:-:S03]  /*f1b0*/  @P1 SHF.R.U32.HI R5, RZ, R11, R0 ;  /* 0x0000000bff051219 */ /* 0x002fc60000011600 */
[----:B------:R-:W-:Y:S01]  /*f1c0*/  UIMAD UR5, UR42, UR11, UR5 ;  /* 0x0000000b2a0572a4 */ /* 0x000fe2000f8e0205 */
[--C-:B------:R-:W-:Y:S01]  /*f1d0*/  SHF.R.S32.HI R0, RZ, 0x1f, R5.reuse ;  /* 0x0000001fff007819 */ /* 0x100fe20000011405 */
[----:B------:R-:W-:Y:S01]  /*f1e0*/  UIMAD.WIDE.U32 UR42, UR42, UR10, UR6 ;  /* 0x0000000a2a2a72a5 */ /* 0x000fe2000f8e0006 */
[----:B------:R-:W-:Y:S02]  /*f1f0*/  IMAD.MOV R7, RZ, RZ, -R5 ;  /* 0x000000ffff077224 */ /* 0x000fe400078e0a05 */
[----:B------:R-:W-:Y:S01]  /*f200*/  ULDC.64 UR6, c[0x0][0xae0] ;  /* 0x0002b80000067ab9 */ /* 0x000fe20000000a00 */
[----:B------:R-:W-:Y:S01]  /*f210*/  UIADD3 UR5, UR43, UR5, URZ ;  /* 0x000000052b057290 */ /* 0x000fe2000fffe03f */
[----:B------:R-:W-:Y:S02]  /*f220*/  IMAD R0, R0, UR6, RZ ;  /* 0x0000000600007c24 */ /* 0x000fe4000f8e02ff */
[----:B------:R-:W-:Y:S02]  /*f230*/  IMAD R7, R8, R7, R6 ;  /* 0x0000000708077224 */ /* 0x000fe400078e0206 */
[----:B------:R-:W-:-:S02]  /*f240*/  IMAD.U32 R3, RZ, RZ, UR43 ;  /* 0x0000002bff037e24 */ /* 0x000fc4000f8e00ff */
[----:B------:R-:W-:Y:S02]  /*f250*/  IMAD.U32 R2, RZ, RZ, UR42 ;  /* 0x0000002aff027e24 */ /* 0x000fe4000f8e00ff */
[----:B------:R-:W-:Y:S01]  /*f260*/  IMAD.U32 R3, RZ, RZ, UR5 ;  /* 0x00000005ff037e24 */ /* 0x000fe2000f8e00ff */
[----:B------:R-:W-:Y:S01]  /*f270*/  ULDC UR5, c[0x0][0xa88] ;  /* 0x0002a20000057ab9 */ /* 0x000fe20000000800 */
[C---:B------:R-:W-:Y:S01]  /*f280*/  IMAD R9, R5.reuse, UR7, R0 ;  /* 0x0000000705097c24 */ /* 0x040fe2000f8e0200 */
[----:B------:R-:W-:Y:S01]  /*f290*/  SHF.R.S32.HI R0, RZ, 0x1f, R7 ;  /* 0x0000001fff007819 */ /* 0x000fe20000011407 */
[----:B------:R-:W-:Y:S01]  /*f2a0*/  IMAD.WIDE.U32 R2, R5, UR6, R2 ;  /* 0x0000000605027c25 */ /* 0x000fe2000f8e0002 */
[----:B------:R-:W-:-:S03]  /*f2b0*/  ULDC.64 UR6, c[0x0][0xad8] ;  /* 0x0002b60000067ab9 */ /* 0x000fc60000000a00 */
[----:B------:R-:W-:Y:S02]  /*f2c0*/  IMAD.IADD R3, R3, 0x1, R9 ;  /* 0x0000000103037824 */ /* 0x000fe400078e0209 */
[----:B------:R-:W-:Y:S02]  /*f2d0*/  IMAD R4, R0, UR6, RZ ;  /* 0x0000000600047c24 */ /* 0x000fe4000f8e02ff */
[----:B------:R-:W-:Y:S02]  /*f2e0*/  VIADD R6, R203, UR41 ;  /* 0x00000029cb067c36 */ /* 0x000fe40008000000 */
[----:B------:R-:W-:Y:S02]  /*f2f0*/  IMAD R9, R8, UR5, RZ ;  /* 0x0000000508097c24 */ /* 0x000fe4000f8e02ff */
[C---:B------:R-:W-:Y:S02]  /*f300*/  IMAD R5, R7.reuse, UR7, R4 ;  /* 0x0000000707057c24 */ /* 0x040fe4000f8e0204 */
[----:B------:R-:W-:Y:S01]  /*f310*/  IMAD.WIDE.U32 R2, R7, UR6, R2 ;  /* 0x0000000607027c25 */ /* 0x000fe2000f8e0002 */
[----:B------:R-:W-:Y:S01]  /*f320*/  ISETP.GE.AND P2, PT, R6, R9, PT ;  /* 0x000000090600720c */ /* 0x000fe20003f46270 */
[----:B------:R-:W-:-:S02]  /*f330*/  ULDC.64 UR6, c[0x0][0xa80] ;  /* 0x0002a00000067ab9 */ /* 0x000fc40000000a00 */
[----:B------:R-:W-:Y:S01]  /*f340*/  VIADD R0, R6, 0x20 ;  /* 0x0000002006007836 */ /* 0x000fe20000000000 */
[----:B------:R-:W-:Y:S01]  /*f350*/  LEA R4, P3, R2, UR6, 0x1 ;  /* 0x0000000602047c11 */ /* 0x000fe2000f8608ff */
[----:B------:R-:W-:-:S03]  /*f360*/  IMAD.IADD R3, R3, 0x1, R5 ;  /* 0x0000000103037824 */ /* 0x000fc600078e0205 */
[-C--:B------:R-:W-:Y:S01]  /*f370*/  ISETP.GE.AND P1, PT, R0, R9.reuse, PT ;  /* 0x000000090000720c */ /* 0x080fe20003f26270 */
[----:B------:R-:W-:Y:S01]  /*f380*/  VIADD R0, R6, 0x40 ;  /* 0x0000004006007836 */ /* 0x000fe20000000000 */
[----:B------:R-:W-:Y:S02]  /*f390*/  LEA.HI.X R5, R2, UR7, R3, 0x1, P3 ;  /* 0x0000000702057c11 */ /* 0x000fe400098f0c03 */
[----:B------:R0:W1:Y:S02]  /*f3a0*/  SHFL.IDX PT, R2, R4, RZ, 0x181f ;  /* 0x00181fff04027589 */ /* 0x00006400000e0000 */
[----:B------:R-:W-:Y:S02]  /*f3b0*/  ISETP.GE.AND P0, PT, R0, R9, PT ;  /* 0x000000090000720c */ /* 0x000fe40003f06270 */
[----:B------:R0:W2:Y:S01]  /*f3c0*/  SHFL.IDX PT, R0, R5, RZ, 0x181f ;  /* 0x00181fff05007589 */ /* 0x0000a200000e0000 */
[----:B------:R-:W-:Y:S10]  /*f3d0*/  @P2 BRA `(.L_x_1971) ;  /* 0x0000000000442947 */ /* 0x000ff40003800000 */
        /* <DEDUP_REMOVED lines=17> */
.L_x_1971:
[----:B------:R-:W-:Y:S05]  /*f4f0*/  BSYNC B1 ;  /* 0x0000000000017941 */ /* 0x000fea0003800000 */
.L_x_1970:
        /* <DEDUP_REMOVED lines=21> */
.L_x_1973:
[----:B------:R-:W-:Y:S05]  /*f650*/  BSYNC B1 ;  /* 0x0000000000017941 */ /* 0x000fea0003800000 */
.L_x_1972:
        /* <DEDUP_REMOVED lines=21> */
.L_x_1975:
[----:B------:R-:W-:Y:S05]  /*f7b0*/  BSYNC B1 ;  /* 0x0000000000017941 */ /* 0x000fea0003800000 */
.L_x_1974:
[----:B---3--:R-:W-:Y:S01]  /*f7c0*/  VIADD R3, R6, 0x60 ;  /* 0x0000006006037836 */ /* 0x008fe20000000000 */
[----:B0-----:R0:W3:Y:S04]  /*f7d0*/  SHFL.IDX PT, R0, R5, 0x3, 0x181f ;  /* 0x00781f0005007f89 */ /* 0x0010e800000e0000 */
        /* <DEDUP_REMOVED lines=8> */
[-C--:B-12-4-:R-:W-:Y:S02]  /*f860*/  @!P3 LEA R4, P6, R19, R2.reuse, 0x1 ;  /* 0x000000021304b211 */ /* 0x096fe400078c08ff */
[CC--:B------:R-:W-:Y:S02]  /*f870*/  @!P2 LEA R6, P5, R200.reuse, R2.reuse, 0x1 ;  /* 0x00000002c806a211 */ /* 0x0c0fe400078a08ff */
        /* <DEDUP_REMOVED lines=10> */
.L_x_1967:
[----:B------:R-:W-:Y:S05]  /*f920*/  BSYNC B0 ;  /* 0x0000000000007941 */ /* 0x000fea0003800000 */
.L_x_1959:
[----:B------:R-:W-:Y:S02]  /*f930*/  ULDC UR5, c[0x0][0xc38] ;  /* 0x00030e0000057ab9 */ /* 0x000fe40000000800 */
[----:B------:R-:W-:-:S06]  /*f940*/  UISETP.GE.AND UP0, UPT, UR4, UR5, UPT ;  /* 0x000000050400728c */ /* 0x000fcc000bf06270 */
[----:B------:R-:W-:-:S13]  /*f950*/  PLOP3.LUT P0, PT, PT, PT, UP0, 0x80, 0x0 ;  /* 0x000000000000781c */ /* 0x000fda0003f0f008 */
[----:B------:R-:W-:Y:S05]  /*f960*/  @!P0 BRA `(.L_x_1976) ;  /* 0xffffff1000e48947 */ /* 0x000fea000383ffff */
[----:B------:R-:W-:Y:S05]  /*f970*/  EXIT ;  /* 0x000000000000794d */ /* 0x000fea0003800000 */
.L_x_1870:
[----:B------:R-:W-:-:S08]  /*f980*/  NOP ;  /* 0x0000000000007918 */ /* 0x000fd00000000000 */
[----:B------:R-:W0:-:S00]  /*f990*/  USETMAXREG.DEALLOC.CTAPOOL 0x28 ;  /* 0x00000028000079c8 */ /* 0x000e0000080e0500 */
[----:B0-----:R-:W-:-:S06]  /*f9a0*/  LOP3.LUT R0, R0, 0x3, RZ, 0xc0, !PT ;  /* 0x0000000300007812 */ /* 0x001fcc00078ec0ff */
[----:B------:R-:W0:Y:S01]  /*f9b0*/  S2UR UR5, SR_CTAID.X ;  /* 0x00000000000579c3 */ /* 0x000e220000002500 */
[----:B------:R-:W-:Y:S01]  /*f9c0*/  LOP3.LUT R16, R16, 0xfffffdff, RZ, 0xc0, !PT ;  /* 0xfffffdff10107812 */ /* 0x000fe200078ec0ff */
[----:B------:R-:W-:Y:S01]  /*f9d0*/  STL [R1], RZ ;  /* 0x000000ff01007387 */ /* 0x000fe20000100800 */
[----:B------:R-:W-:Y:S02]  /*f9e0*/  IMAD.MOV.U32 R18, RZ, RZ, RZ ;  /* 0x000000ffff127224 */ /* 0x000fe400078e00ff */
[----:B------:R-:W-:Y:S01]  /*f9f0*/  IMAD.MOV.U32 R25, RZ, RZ, 0x1 ;  /* 0x00000001ff197424 */ /* 0x000fe200078e00ff */
[----:B------:R1:W2:Y:S02]  /*fa00*/  SHFL.IDX PT, R2, R0, RZ, 0x1f ;  /* 0x00001fff00027589 */ /* 0x0002a400000e0000 */
[----:B-1----:R-:W0:Y:S01]  /*fa10*/  LDC R0, c[0x0][0xc38] ;  /* 0x00030e00ff007b82 */ /* 0x002e220000000800 */
[----:B--2---:R-:W-:-:S13]  /*fa20*/  ISETP.NE.AND P0, PT, R2, RZ, PT ;  /* 0x000000ff0200720c */ /* 0x004fda0003f05270 */
[----:B------:R-:W-:Y:S01]  /*fa30*/  @P0 LOP3.LUT R16, R16, 0x200, RZ, 0xfc, !PT ;  /* 0x0000020010100812 */ /* 0x000fe200078efcff */
[----:B------:R-:W-:Y:S06]  /*fa40*/  @P0 BAR.ARV 0x4, 0x180 ;  /* 0x0106000000000b1d */ /* 0x000fec0000002000 */
[----:B0-----:R-:W-:-:S13]  /*fa50*/  ISETP.LE.AND P0, PT, R0, UR5, PT ;  /* 0x0000000500007c0c */ /* 0x001fda000bf03270 */
[----:B------:R-:W-:Y:S05]  /*fa60*/  @P0 BRA `(.L_x_1977) ;  /* 0x0000003c005c0947 */ /* 0x000fea0003800000 */
[----:B------:R-:W-:Y:S01]  /*fa70*/  IMAD.SHL.U32 R28, R5, 0x8, RZ ;  /* 0x00000008051c7824 */ /* 0x000fe200078e00ff */
[----:B------:R-:W-:Y:S01]  /*fa80*/  ULDC UR4, c[0x0][0x320] ;  /* 0x0000c80000047ab9 */ /* 0x000fe20000000800 */
[----:B------:R-:W-:Y:S01]  /*fa90*/  LOP3.LUT R16, R16, 0xffffffef, RZ, 0xc0, !PT ;  /* 0xffffffef10107812 */ /* 0x000fe200078ec0ff */
[----:B------:R-:W0:Y:S01]  /*faa0*/  S2UR UR8, SR_CgaCtaId ;  /* 0x00000000000879c3 */ /* 0x000e220000008800 */
[----:B------:R-:W-:Y:S01]  /*fab0*/  ULDC.64 UR36, c[0x0][0x2f0] ;  /* 0x0000bc0000247ab9 */ /* 0x000fe20000000a00 */
[C---:B------:R-:W-:Y:S01]  /*fac0*/  LOP3.LUT R0, R28.reuse, 0x1f8, RZ, 0xc0, !PT ;  /* 0x000001f81c007812 */ /* 0x040fe200078ec0ff */
[----:B------:R-:W-:Y:S01]  /*fad0*/  ULDC.64 UR6, c[0x0][0x418] ;  /* 0x0001060000067ab9 */ /* 0x000fe20000000a00 */
[----:B------:R-:W-:Y:S01]  /*fae0*/  LOP3.LUT R7, R28, 0x38, RZ, 0xc0, !PT ;  /* 0x000000381c077812 */ /* 0x000fe200078ec0ff */
[----:B------:R-:W-:Y:S01]  /*faf0*/  UISETP.NE.U32.AND UP0, UPT, UR6, URZ, UPT ;  /* 0x0000003f0600728c */ /* 0x000fe2000bf05070 */
[----:B------:R-:W-:Y:S01]  /*fb00*/  LOP3.LUT R3, R0, 0x38, R5, 0x78, !PT ;  /* 0x0000003800037812 */ /* 0x000fe200078e7805 */
[----:B------:R-:W-:Y:S01]  /*fb10*/  ULDC UR9, c[0x0][0x2b8] ;  /* 0x0000ae0000097ab9 */ /* 0x000fe20000000800 */
[C---:B------:R-:W-:Y:S01]  /*fb20*/  LOP3.LUT R0, R7.reuse, 0x40, RZ, 0xfc, !PT ;  /* 0x0000004007007812 */ /* 0x040fe200078efcff */
[----:B------:R-:W-:Y:S01]  /*fb30*/  UISETP.NE.AND.EX UP0, UPT, UR7, URZ, UPT, UP0 ;  /* 0x0000003f0700728c */ /* 0x000fe2000bf05300 */
[C---:B------:R-:W-:Y:S01]  /*fb40*/  LOP3.LUT R2, R7.reuse, 0x80, RZ, 0xfc, !PT ;  /* 0x0000008007027812 */ /* 0x040fe200078efcff */
[----:B------:R-:W-:Y:S01]  /*fb50*/  IMAD.U32 R31, RZ, RZ, UR5 ;  /* 0x00000005ff1f7e24 */ /* 0x000fe2000f8e00ff */
[----:B------:R-:W-:Y:S01]  /*fb60*/  ISETP.GE.AND P2, PT, R0, UR4, PT ;  /* 0x0000000400007c0c */ /* 0x000fe2000bf46270 */
[----:B------:R-:W-:Y:S01]  /*fb70*/  UMOV UR7, 0x400 ;  /* 0x0000040000077882 */ /* 0x000fe20000000000 */
[----:B------:R-:W-:Y:S01]  /*fb80*/  ISETP.GE.AND P1, PT, R2, UR4, PT ;  /* 0x0000000402007c0c */ /* 0x000fe2000bf26270 */
[----:B------:R-:W-:Y:S01]  /*fb90*/  ULDC UR38, c[0x0][0x288] ;  /* 0x0000a20000267ab9 */ /* 0x000fe20000000800 */
[C---:B------:R-:W-:Y:S01]  /*fba0*/  ISETP.GE.AND P0, PT, R7.reuse, UR4, PT ;  /* 0x0000000407007c0c */ /* 0x040fe2000bf06270 */
[----:B------:R-:W-:Y:S01]  /*fbb0*/  ULDC UR6, c[0x0][0x448] ;  /* 0x0001120000067ab9 */ /* 0x000fe20000000800 */
[----:B------:R-:W-:Y:S01]  /*fbc0*/  SEL R2, RZ, 0xffffffff, P2 ;  /* 0xffffffffff027807 */ /* 0x000fe20001000000 */
[----:B------:R-:W-:Y:S01]  /*fbd0*/  IMAD.MOV.U32 R25, RZ, RZ, 0x1 ;  /* 0x00000001ff197424 */ /* 0x000fe200078e00ff */
[----:B------:R-:W-:Y:S01]  /*fbe0*/  LOP3.LUT R4, R7, 0xc0, RZ, 0xfc, !PT ;  /* 0x000000c007047812 */ /* 0x000fe200078efcff */
[----:B------:R-:W-:Y:S01]  /*fbf0*/  IMAD.MOV.U32 R18, RZ, RZ, RZ ;  /* 0x000000ffff127224 */ /* 0x000fe200078e00ff */
[----:B------:R-:W-:Y:S01]  /*fc00*/  LOP3.LUT R28, R3, 0x200, R28, 0xf8, !PT ;  /* 0x00000200031c7812 */ /* 0x000fe200078ef81c */
[----:B------:R-:W-:Y:S01]  /*fc10*/  IMAD.SHL.U32 R3, R2, 0x2, RZ ;  /* 0x0000000202037824 */ /* 0x000fe200078e00ff */
[----:B------:R-:W-:Y:S01]  /*fc20*/  SEL R0, RZ, 0x1, P0 ;  /* 0x00000001ff007807 */ /* 0x000fe20000000000 */
[----:B0-----:R-:W-:Y:S01]  /*fc30*/  ULEA UR7, UR8, UR7, 0x18 ;  /* 0x0000000708077291 */ /* 0x001fe2000f8ec03f */
[----:B------:R-:W-:Y:S01]  /*fc40*/  @P2 LOP3.LUT R16, R16, 0x10, RZ, 0xfc, !PT ;  /* 0x0000001010102812 */ /* 0x000fe200078efcff */
[----:B------:R-:W-:Y:S01]  /*fc50*/  ULOP3.LUT UR48, UR39, 0x2, URZ, 0xfc, !UPT ;  /* 0x0000000227307892 */ /* 0x000fe2000f8efc3f */
[----:B------:R-:W-:Y:S01]  /*fc60*/  LOP3.LUT R0, R3, 0x2, R0, 0xe2, !PT ;  /* 0x0000000203007812 */ /* 0x000fe200078ee200 */
[----:B------:R-:W-:Y:S01]  /*fc70*/  ULDC UR50, c[0x0][0xc] ;  /* 0x0000030000327ab9 */ /* 0x000fe20000000800 */
[----:B------:R-:W-:Y:S01]  /*fc80*/  LOP3.LUT R16, R16, 0xfffffff7, RZ, 0xc0, !PT ;  /* 0xfffffff710107812 */ /* 0x000fe200078ec0ff */
[----:B------:R-:W-:Y:S01]  /*fc90*/  IMAD.U32 R17, RZ, RZ, UR7 ;  /* 0x00000007ff117e24 */ /* 0x000fe2000f8e00ff */
[----:B------:R-:W-:-:S02]  /*fca0*/  SEL R3, RZ, 0x4, P1 ;  /* 0x00000004ff037807 */ /* 0x000fc40000800000 */
[----:B------:R-:W-:Y:S01]  /*fcb0*/  @P1 LOP3.LUT R16, R16, 0x8, RZ, 0xfc, !PT ;  /* 0x0000000810101812 */ /* 0x000fe200078efcff */
[----:B------:R-:W-:Y:S01]  /*fcc0*/  IMAD R32, R28, 0x2, R17 ;  /* 0x000000021c207824 */ /* 0x000fe200078e0211 */
[----:B------:R-:W-:Y:S01]  /*fcd0*/  ISETP.GE.AND P1, PT, R7, UR37, PT ;  /* 0x0000002507007c0c */ /* 0x000fe2000bf26270 */
[----:B------:R-:W-:Y:S01]  /*fce0*/  UIMAD UR37, UR6, UR38, URZ ;  /* 0x00000026062572a4 */ /* 0x000fe2000f8e023f */
[----:B------:R-:W-:Y:S02]  /*fcf0*/  LOP3.LUT R16, R16, 0xffffffdf, RZ, 0xc0, !PT ;  /* 0xffffffdf10107812 */ /* 0x000fe400078ec0ff */
[----:B------:R-:W-:Y:S01]  /*fd00*/  LOP3.LUT R6, R0, R3, RZ, 0xfc, !PT ;  /* 0x0000000300067212 */ /* 0x000fe200078efcff */
[C---:B------:R-:W-:Y:S01]  /*fd10*/  IMAD.SHL.U32 R0, R5.reuse, 0x10, RZ ;  /* 0x0000001005007824 */ /* 0x040fe200078e00ff */
[----:B------:R-:W-:Y:S02]  /*fd20*/  @P0 LOP3.LUT R16, R16, 0x20, RZ, 0xfc, !PT ;  /* 0x0000002010100812 */ /* 0x000fe400078efcff */
[----:B------:R-:W-:Y:S01]  /*fd30*/  ISETP.GE.AND P0, PT, R4, UR4, PT ;  /* 0x0000000404007c0c */ /* 0x000fe2000bf06270 */
[----:B------:R0:W-:Y:S01]  /*fd40*/  STL [R1+0x4], R6 ;  /* 0x0000040601007387 */ /* 0x0001e20000100800 */
[----:B------:R-:W-:Y:S01]  /*fd50*/  LOP3.LUT R16, R16, 0xfffffffb, RZ, 0xc0, !PT ;  /* 0xfffffffb10107812 */ /* 0x000fe200078ec0ff */
[----:B------:R-:W-:Y:S01]  /*fd60*/  ULDC UR4, c[0x0][0x424] ;  /* 0x0001090000047ab9 */ /* 0x000fe20000000800 */
[----:B------:R-:W-:Y:S01]  /*fd70*/  LOP3.LUT R8, R5, 0x7f, RZ, 0xc0, !PT ;  /* 0x0000007f05087812 */ /* 0x000fe200078ec0ff */
[----:B------:R0:W-:Y:S01]  /*fd80*/  STL [R1], RZ ;  /* 0x000000ff01007387 */ /* 0x0001e20000100800 */
[----:B------:R-:W-:Y:S01]  /*fd90*/  USEL UR4, UR4, 0x1, UP0 ;  /* 0x0000000104047887 */ /* 0x000fe20008000000 */
[----:B------:R-:W-:-:S02]  /*fda0*/  SEL R35, RZ, 0x8, P0 ;  /* 0x00000008ff237807 */ /* 0x000fc40000000000 */
[----:B------:R-:W-:Y:S01]  /*fdb0*/  SHF.R.U32.HI R33, RZ, 0x3, R8 ;  /* 0x00000003ff217819 */ /* 0x000fe20000011608 */
[----:B------:R-:W-:Y:S01]  /*fdc0*/  UIMAD UR36, UR4, UR36, URZ ;  /* 0x00000024042472a4 */ /* 0x000fe2000f8e023f */
[----:B------:R-:W-:Y:S02]  /*fdd0*/  LOP3.LUT R35, R6, R35, RZ, 0xfc, !PT ;  /* 0x0000002306237212 */ /* 0x000fe400078efcff */
[----:B------:R-:W-:Y:S01]  /*fde0*/  @P0 LOP3.LUT R16, R16, 0x4, RZ, 0xfc, !PT ;  /* 0x0000000410100812 */ /* 0x000fe200078efcff */
[----:B------:R-:W-:Y:S01]  /*fdf0*/  UIADD3 UR4, UR36, 0x5f, URZ ;  /* 0x0000005f24047890 */ /* 0x000fe2000fffe03f */
[----:B------:R-:W-:Y:S01]  /*fe00*/  LOP3.LUT R0, R33, 0x70, R0, 0xf8, !PT ;  /* 0x0000007021007812 */ /* 0x000fe200078ef800 */
[----:B------:R-:W-:Y:S01]  /*fe10*/  UIADD3 UR49, UR36, 0x1, -UR38 ;  /* 0x0000000124317890 */ /* 0x000fe2000fffe826 */
[----:B------:R-:W-:Y:S01]  /*fe20*/  LOP3.LUT R16, R16, 0xfffffffe, RZ, 0xc0, !PT ;  /* 0xfffffffe10107812 */ /* 0x000fe200078ec0ff */
[----:B------:R-:W-:Y:S02]  /*fe30*/  UIMAD.WIDE UR4, UR4, 0x2aaaaaab, URZ ;  /* 0x2aaaaaab040478a5 */ /* 0x000fe4000f8e023f */
[----:B------:R-:W-:Y:S01]  /*fe40*/  UIADD3 UR38, UR36, -UR38, URZ ;  /* 0x8000002624267290 */ /* 0x000fe2000fffe03f */
[----:B------:R-:W-:Y:S01]  /*fe50*/  @P1 LOP3.LUT R16, R16, 0x1, RZ, 0xfc, !PT ;  /* 0x0000000110101812 */ /* 0x000fe200078efcff */
[----:B------:R-:W-:Y:S01]  /*fe60*/  USHF.R.U32.HI UR40, URZ, 0x1f, UR5 ;  /* 0x0000001f3f287899 */ /* 0x000fe20008011605 */
[----:B------:R-:W-:-:S02]  /*fe70*/  ISETP.GE.AND P1, PT, R7, UR9, PT ;  /* 0x0000000907007c0c */ /* 0x000fc4000bf26270 */
[----:B------:R-:W-:Y:S01]  /*fe80*/  LOP3.LUT R16, R16, 0xfffffeff, RZ, 0xc0, !PT ;  /* 0xfffffeff10107812 */ /* 0x000fe200078ec0ff */
[----:B------:R-:W-:-:S10]  /*fe90*/  ULEA.HI.SX32 UR40, UR5, UR40, 0x1c ;  /* 0x0000002805287291 */ /* 0x000fd4000f8fe23f */
[----:B0-----:R-:W-:-:S07]  /*fea0*/  @P1 LOP3.LUT R16, R16, 0x100, RZ, 0xfc, !PT ;  /* 0x0000010010101812 */ /* 0x001fce00078efcff */
.L_x_2032:
[----:B------:R-:W-:Y:S01]  /*feb0*/  ULDC UR7, c[0x0][0xc60] ;  /* 0x0003180000077ab9 */ /* 0x000fe20000000800 */
[C---:B------:R-:W-:Y:S01]  /*fec0*/  R2UR UR41, R31.reuse ;  /* 0x000000001f2972ca */ /* 0x040fe200000e0000 */
[----:B------:R-:W-:Y:S01]  /*fed0*/  UISETP.NE.AND UP0, UPT, UR7, 0x1, UPT ;  /* 0x000000010700788c */ /* 0x000fe2000bf05270 */
[----:B------:R-:W-:-:S10]  /*fee0*/  R2UR UR6, R31 ;  /* 0x000000001f0672ca */ /* 0x000fd400000e0000 */
        /* <DEDUP_REMOVED lines=9> */
[----:B012--5:R-:W-:Y:S05]  /*ff80*/  @P0 BRA `(.L_x_1978) ;  /* 0x0000000000200947 */ /* 0x027fea0003800000 */
        /* <DEDUP_REMOVED lines=8> */
.L_x_1978:
[----:B------:R-:W-:Y:S01]  /*10010*/  ULDC UR8, c[0x0][0xc54] ;  /* 0x0003150000087ab9 */ /* 0x000fe20000000800 */
[----:B------:R-:W-:Y:S01]  /*10020*/  UMOV UR6, UR7 ;  /* 0x0000000700067c82 */ /* 0x000fe20008000000 */
[----:B------:R-:W-:-:S11]  /*10030*/  UISETP.NE.AND UP0, UPT, UR8, 0x1, UPT ;  /* 0x000000010800788c */ /* 0x000fd6000bf05270 */
[----:B------:R-:W-:Y:S02]  /*10040*/  @UP0 ULDC.64 UR10, c[0x0][0xc58] ;  /* 0x00031600000a0ab9 */ /* 0x000fe40000000a00 */
[----:B------:R-:W-:-:S04]  /*10050*/  UIMAD.WIDE.U32 UR4, UR7, UR10, URZ ;  /* 0x0000000a070472a5 */ /* 0x000fc8000f8e003f */
[----:B------:R-:W-:-:S04]  /*10060*/  @UP0 USHF.R.U32.HI UR6, URZ, UR11, UR5 ;  /* 0x0000000b3f060299 */ /* 0x000fc80008011605 */
[----:B------:R-:W-:-:S12]  /*10070*/  UIMAD UR4, UR6, UR8, URZ ;  /* 0x00000008060472a4 */ /* 0x000fd8000f8e023f */
.L_x_1979:
[----:B------:R-:W-:Y:S01]  /*10080*/  ULDC UR5, c[0x0][0xc48] ;  /* 0x0003120000057ab9 */ /* 0x000fe20000000800 */
[----:B------:R-:W-:Y:S01]  /*10090*/  ULDC.64 UR8, c[0x0][0xa28] ;  /* 0x00028a0000087ab9 */ /* 0x000fe20000000a00 */
[----:B------:R-:W-:Y:S01]  /*100a0*/  UISETP.NE.AND UP1, UPT, UR5, 0x1, UPT ;  /* 0x000000010500788c */ /* 0x000fe2000bf25270 */
[----:B------:R-:W-:Y:S01]  /*100b0*/  IMAD.MOV.U32 R30, RZ, RZ, RZ ;  /* 0x000000ffff1e7224 */ /* 0x000fe200078e00ff */
[----:B------:R-:W-:Y:S02]  /*100c0*/  UIADD3 UR4, UR7, -UR4, URZ ;  /* 0x8000000407047290 */ /* 0x000fe4000fffe03f */
[----:B------:R-:W-:Y:S01]  /*100d0*/  UISETP.NE.U32.AND UP0, UPT, UR8, URZ, UPT ;  /* 0x0000003f0800728c */ /* 0x000fe2000bf05070 */
[----:B------:R-:W-:Y:S02]  /*100e0*/  ULDC UR5, c[0x0][0xc54] ;  /* 0x0003150000057ab9 */ /* 0x000fe40000000800 */
[----:B------:R-:W-:Y:S02]  /*100f0*/  UIMAD UR41, UR41, UR5, UR4 ;  /* 0x00000005292972a4 */ /* 0x000fe4000f8e0204 */
[----:B------:R-:W-:-:S02]  /*10100*/  UISETP.NE.AND.EX UP0, UPT, UR9, URZ, UPT, UP0 ;  /* 0x0000003f0900728c */ /* 0x000fc4000bf05300 */
[----:B------:R-:W-:Y:S01]  /*10110*/  @UP1 ULDC UR4, c[0x0][0xc4c] ;  /* 0x0003130000041ab9 */ /* 0x000fe20000000800 */
[----:B------:R-:W-:Y:S01]  /*10120*/  @UP1 ULDC UR7, c[0x0][0xc50] ;  /* 0x0003140000071ab9 */ /* 0x000fe20000000800 */
[----:B------:R-:W-:Y:S02]  /*10130*/  UIMAD.WIDE.U32 UR4, UR41, UR4, URZ ;  /* 0x00000004290472a5 */ /* 0x000fe4000f8e003f */
[----:B------:R-:W-:Y:S01]  /*10140*/  UMOV UR42, UR41 ;  /* 0x00000029002a7c82 */ /* 0x000fe20008000000 */
[----:B------:R-:W-:Y:S01]  /*10150*/  ULOP3.LUT UR6, UR6, 0x1ffffff, URZ, 0x3c, !UPT ;  /* 0x01ffffff06067892 */ /* 0x000fe2000f8e3c3f */
[----:B------:R-:W-:Y:S01]  /*10160*/  PLOP3.LUT P0, PT, PT, PT, UP0, 0x80, 0x0 ;  /* 0x000000000000781c */ /* 0x000fe20003f0f008 */
[----:B------:R-:W-:-:S03]  /*10170*/  @UP1 USHF.R.U32.HI UR42, URZ, UR7, UR5 ;  /* 0x000000073f2a1299 */ /* 0x000fc60008011605 */
[----:B------:R-:W-:Y:S02]  /*10180*/  @UP0 ULDC.64 UR4, c[0x0][0xa28] ;  /* 0x00028a0000040ab9 */ /* 0x000fe40000000a00 */
[----:B------:R-:W-:-:S06]  /*10190*/  @UP0 UIMAD.WIDE UR4, UR42, 0x4, UR4 ;  /* 0x000000042a0408a5 */ /* 0x000fcc000f8e0204 */
[----:B------:R-:W-:Y:S01]  /*101a0*/  IMAD.U32 R3, RZ, RZ, UR5 ;  /* 0x00000005ff037e24 */ /* 0x000fe2000f8e00ff */
[----:B------:R-:W-:Y:S01]  /*101b0*/  ULDC UR5, c[0x0][0x448] ;  /* 0x0001120000057ab9 */ /* 0x000fe20000000800 */
[----:B------:R-:W-:Y:S01]  /*101c0*/  IMAD.U32 R2, RZ, RZ, UR4 ;  /* 0x00000004ff027e24 */ /* 0x000fe2000f8e00ff */
[----:B------:R-:W-:Y:S01]  /*101d0*/  ULDC UR4, c[0x0][0xc3c] ;  /* 0x00030f0000047ab9 */ /* 0x000fe20000000800 */
[----:B------:R-:W-:Y:S02]  /*101e0*/  UISETP.NE.AND UP2, UPT, UR5, 0x1, UPT ;  /* 0x000000010500788c */ /* 0x000fe4000bf45270 */
[----:B------:R-:W-:Y:S01]  /*101f0*/  UIADD3 UR6, UR6, UR4, URZ ;  /* 0x0000000406067290 */ /* 0x000fe2000fffe03f */
[----:B------:R0:W5:Y:S01]  /*10200*/  @P0 LDG.E R30, desc[UR46][R2.64] ;  /* 0x0000002e021e0981 */ /* 0x000162000c1e1900 */
[----:B------:R-:W-:Y:S02]  /*10210*/  UP2UR UR51, UPR, URZ, 0x4 ;  /* 0x000000043f337883 */ /* 0x000fe40008000000 */
[----:B------:R-:W-:-:S04]  /*10220*/  USHF.L.U32 UR43, UR6, 0x7, URZ ;  /* 0x00000007062b7899 */ /* 0x000fc8000800063f */
[----:B------:R-:W-:Y:S01]  /*10230*/  UIADD3 UR6, UR43, 0x7f, URZ ;  /* 0x0000007f2b067890 */ /* 0x000fe2000fffe03f */
[----:B------:R-:W-:Y:S01]  /*10240*/  @UP2 ULDC UR4, c[0x0][0x44c] ;  /* 0x0001130000042ab9 */ /* 0x000fe20000000800 */
[----:B------:R-:W-:Y:S02]  /*10250*/  @UP2 ULDC UR7, c[0x0][0x450] ;  /* 0x0001140000072ab9 */ /* 0x000fe40000000800 */
[----:B------:R-:W-:-:S04]  /*10260*/  UIMAD.WIDE.U32 UR4, UR6, UR4, URZ ;  /* 0x00000004060472a5 */ /* 0x000fc8000f8e003f */
[----:B------:R-:W-:-:S03]  /*10270*/  @UP2 USHF.R.U32.HI UR6, URZ, UR7, UR5 ;  /* 0x000000073f062299 */ /* 0x000fc60008011605 */
[----:B------:R-:W-:Y:S01]  /*10280*/  ULDC.64 UR4, c[0x0][0x9e0] ;  /* 0x0002780000047ab9 */ /* 0x000fe20000000a00 */
[----:B------:R-:W-:Y:S02]  /*10290*/  UIADD3 UR6, UR49, UR6, URZ ;  /* 0x0000000631067290 */ /* 0x000fe4000fffe03f */
[----:B------:R-:W-:Y:S02]  /*102a0*/  UISETP.GE.AND UP0, UPT, UR5, 0x1, UPT ;  /* 0x000000010500788c */ /* 0x000fe4000bf06270 */
[----:B------:R-:W-:-:S04]  /*102b0*/  UIADD3 UR4, UR6, UR4, URZ ;  /* 0x0000000406047290 */ /* 0x000fc8000fffe03f */
[----:B------:R-:W-:-:S13]  /*102c0*/  PLOP3.LUT P0, PT, PT, PT, UP0, 0x40, 0x0 ;  /* 0x000000000000781c */ /* 0x000fda0003f0e808 */
[----:B0-----:R-:W-:Y:S05]  /*102d0*/  @P0 BRA `(.L_x_1980) ;  /* 0x0000000000440947 */ /* 0x001fea0003800000 */
[----:B------:R-:W-:Y:S01]  /*102e0*/  ISETP.LT.AND P0, PT, RZ, UR6, PT ;  /* 0x00000006ff007c0c */ /* 0x000fe2000bf01270 */
[----:B------:R-:W-:-:S12]  /*102f0*/  UIADD3 UR8, UR6, -0x1, URZ ;  /* 0xffffffff06087890 */ /* 0x000fd8000fffe03f */
[----:B------:R-:W-:Y:S05]  /*10300*/  @P0 BRA `(.L_x_1981) ;  /* 0x00000000001c0947 */ /* 0x000fea0003800000 */
[----:B------:R-:W-:Y:S02]  /*10310*/  UISETP.NE.AND UP1, UPT, UR5, 0x1, UPT ;  /* 0x000000010500788c */ /* 0x000fe4000bf25270 */
[----:B------:R-:W-:-:S09]  /*10320*/  UIADD3 UR8, -UR6, URZ, URZ ;  /* 0x0000003f06087290 */ /* 0x000fd2000fffe13f */
[----:B------:R-:W-:Y:S02]  /*10330*/  @UP1 ULDC.64 UR10, c[0x0][0x9e8] ;  /* 0x00027a00000a1ab9 */ /* 0x000fe40000000a00 */
[----:B------:R-:W-:-:S04]  /*10340*/  UIMAD.WIDE.U32 UR6, UR8, UR10, URZ ;  /* 0x0000000a080672a5 */ /* 0x000fc8000f8e003f */
[----:B------:R-:W-:-:S04]  /*10350*/  @UP1 USHF.R.U32.HI UR8, URZ, UR11, UR7 ;  /* 0x0000000b3f081299 */ /* 0x000fc80008011607 */
[----:B------:R-:W-:Y:S01]  /*10360*/  ULOP3.LUT UR8, URZ, UR8, URZ, 0x33, !UPT ;  /* 0x000000083f087292 */ /* 0x000fe2000f8e333f */
[----:B------:R-:W-:Y:S11]  /*10370*/  BRA `(.L_x_1982) ;  /* 0x0000000000107947 */ /* 0x000ff60003800000 */
.L_x_1981:
[----:B------:R-:W-:-:S11]  /*10380*/  UISETP.NE.AND UP1, UPT, UR5, 0x1, UPT ;  /* 0x000000010500788c */ /* 0x000fd6000bf25270 */
[----:B------:R-:W-:Y:S02]  /*10390*/  @UP1 ULDC.64 UR10, c[0x0][0x9e8] ;  /* 0x00027a00000a1ab9 */ /* 0x000fe40000000a00 */
[----:B------:R-:W-:-:S04]  /*103a0*/  UIMAD.WIDE.U32 UR6, UR8, UR10, URZ ;  /* 0x0000000a080672a5 */ /* 0x000fc8000f8e003f */
[----:B------:R-:W-:-:S12]  /*103b0*/  @UP1 USHF.R.U32.HI UR8, URZ, UR11, UR7 ;  /* 0x0000000b3f081299 */ /* 0x000fd80008011607 */
.L_x_1982:
[----:B------:R-:W-:-:S04]  /*103c0*/  UIMAD UR8, UR8, UR5, UR5 ;  /* 0x00000005080872a4 */ /* 0x000fc8000f8e0205 */
[----:B------:R-:W-:-:S04]  /*103d0*/  UISETP.LT.AND UP1, UPT, UR4, UR8, UPT ;  /* 0x000000080400728c */ /* 0x000fc8000bf21270 */
[----:B------:R-:W-:-:S12]  /*103e0*/  USEL UR4, UR4, UR8, UP1 ;  /* 0x0000000804047287 */ /* 0x000fd80008800000 */
.L_x_1980:
[----:B------:R-:W-:Y:S01]  /*103f0*/  UISETP.NE.AND UP1, UPT, UR51, URZ, UPT ;  /* 0x0000003f3300728c */ /* 0x000fe2000bf25270 */
[----:B------:R-:W-:Y:S01]  /*10400*/  PLOP3.LUT P0, PT, PT, PT, UP0, 0x40, 0x0 ;  /* 0x000000000000781c */ /* 0x000fe20003f0e808 */
[----:B------:R-:W-:Y:S01]  /*10410*/  UIADD3 UR6, UR4, 0x5f, URZ ;  /* 0x0000005f04067890 */ /* 0x000fe2000fffe03f */
[----:B------:R-:W-:-:S03]  /*10420*/  UMOV UR10, UR43 ;  /* 0x0000002b000a7c82 */ /* 0x000fc60008000000 */
[----:B------:R-:W-:-:S04]  /*10430*/  UIMAD.WIDE UR6, UR6, 0x2aaaaaab, URZ ;  /* 0x2aaaaaab060678a5 */ /* 0x000fc8000f8e023f */
[----:B------:R-:W-:Y:S01]  /*10440*/  USHF.R.U32.HI UR4, URZ, 0x1f, UR7 ;  /* 0x0000001f3f047899 */ /* 0x000fe20008011607 */
[----:B------:R-:W-:Y:S02]  /*10450*/  @UP1 ULDC UR8, c[0x0][0x44c] ;  /* 0x0001130000081ab9 */ /* 0x000fe40000000800 */
[----:B------:R-:W-:Y:S01]  /*10460*/  @UP1 ULDC UR6, c[0x0][0x450] ;  /* 0x0001140000061ab9 */ /* 0x000fe20000000800 */
[----:B------:R-:W-:Y:S02]  /*10470*/  UIMAD.WIDE.U32 UR8, UR43, UR8, URZ ;  /* 0x000000082b0872a5 */ /* 0x000fe4000f8e003f */
[----:B------:R-:W-:Y:S02]  /*10480*/  ULEA.HI.SX32 UR4, UR7, UR4, 0x1c ;  /* 0x0000000407047291 */ /* 0x000fe4000f8fe23f */
[----:B------:R-:W-:Y:S02]  /*10490*/  @UP1 USHF.R.U32.HI UR10, URZ, UR6, UR9 ;  /* 0x000000063f0a1299 */ /* 0x000fe40008011609 */
[----:B------:R-:W-:-:S02]  /*104a0*/  UISETP.LT.AND UP1, UPT, UR40, UR4, UPT ;  /* 0x000000042800728c */ /* 0x000fc4000bf21270 */
[----:B------:R-:W-:Y:S01]  /*104b0*/  UIADD3 UR6, UR38, UR10, URZ ;  /* 0x0000000a26067290 */ /* 0x000fe2000fffe03f */
[----:B------:R-:W-:Y:S01]  /*104c0*/  ULDC UR8, c[0x0][0x9dc] ;  /* 0x0002770000087ab9 */ /* 0x000fe20000000800 */
[----:B------:R-:W-:Y:S02]  /*104d0*/  USEL UR44, UR40, UR4, UP1 ;  /* 0x00000004282c7287 */ /* 0x000fe40008800000 */
[----:B------:R-:W-:Y:S01]  /*104e0*/  UIADD3 UR8, UR6, -UR8, URZ ;  /* 0x8000000806087290 */ /* 0x000fe2000fffe03f */
[----:B------:R-:W-:Y:S11]  /*104f0*/  @P0 BRA `(.L_x_1983) ;  /* 0x0000000000480947 */ /* 0x000ff60003800000 */
[----:B------:R-:W-:Y:S02]  /*10500*/  UMOV UR4, UR6 ;  /* 0x0000000600047c82 */ /* 0x000fe40008000000 */
[----:B------:R-:W-:-:S06]  /*10510*/  UISETP.GT.AND UP0, UPT, UR4, -0x1, UPT ;  /* 0xffffffff0400788c */ /* 0x000fcc000bf04270 */
[----:B------:R-:W-:-:S13]  /*10520*/  PLOP3.LUT P0, PT, PT, PT, UP0, 0x80, 0x0 ;  /* 0x000000000000781c */ /* 0x000fda0003f0f008 */
[----:B------:R-:W-:Y:S05]  /*10530*/  @P0 BRA `(.L_x_1984) ;  /* 0x00000000001c0947 */ /* 0x000fea0003800000 */
[----:B------:R-:W-:Y:S02]  /*10540*/  UISETP.NE.AND UP0, UPT, UR5, 0x1, UPT ;  /* 0x000000010500788c */ /* 0x000fe4000bf05270 */
[----:B------:R-:W-:-:S09]  /*10550*/  ULOP3.LUT UR4, URZ, UR4, URZ, 0x33, !UPT ;  /* 0x000000043f047292 */ /* 0x000fd2000f8e333f */
[----:B------:R-:W-:Y:S02]  /*10560*/  @UP0 ULDC.64 UR10, c[0x0][0x9e8] ;  /* 0x00027a00000a0ab9 */ /* 0x000fe40000000a00 */
[----:B------:R-:W-:-:S04]  /*10570*/  UIMAD.WIDE.U32 UR6, UR4, UR10, URZ ;  /* 0x0000000a040672a5 */ /* 0x000fc8000f8e003f */
[----:B------:R-:W-:-:S04]  /*10580*/  @UP0 USHF.R.U32.HI UR4, URZ, UR11, UR7 ;  /* 0x0000000b3f040299 */ /* 0x000fc80008011607 */
[----:B------:R-:W-:Y:S01]  /*10590*/  ULOP3.LUT UR4, URZ, UR4, URZ, 0x33, !UPT ;  /* 0x000000043f047292 */ /* 0x000fe2000f8e333f */
[----:B------:R-:W-:Y:S11]  /*105a0*/  BRA `(.L_x_1985) ;  /* 0x0000000000107947 */ /* 0x000ff60003800000 */
.L_x_1984:
[----:B------:R-:W-:-:S11]  /*105b0*/  UISETP.NE.AND UP0, UPT, UR5, 0x1, UPT ;  /* 0x000000010500788c */ /* 0x000fd6000bf05270 */
[----:B------:R-:W-:Y:S02]  /*105c0*/  @UP0 ULDC.64 UR10, c[0x0][0x9e8] ;  /* 0x00027a00000a0ab9 */ /* 0x000fe40000000a00 */
[----:B------:R-:W-:-:S04]  /*105d0*/  UIMAD.WIDE.U32 UR6, UR4, UR10, URZ ;  /* 0x0000000a040672a5 */ /* 0x000fc8000f8e003f */
[----:B------:R-:W-:-:S12]  /*105e0*/  @UP0 USHF.R.U32.HI UR4, URZ, UR11, UR7 ;  /* 0x0000000b3f040299 */ /* 0x000fd80008011607 */
.L_x_1985:
[----:B------:R-:W-:-:S04]  /*105f0*/  UIMAD UR4, UR4, UR5, URZ ;  /* 0x00000005040472a4 */ /* 0x000fc8000f8e023f */
[----:B------:R-:W-:-:S04]  /*10600*/  UISETP.LT.AND UP0, UPT, UR8, UR4, UPT ;  /* 0x000000040800728c */ /* 0x000fc8000bf01270 */
[----:B------:R-:W-:-:S12]  /*10610*/  USEL UR8, UR8, UR4, !UP0 ;  /* 0x0000000408087287 */ /* 0x000fd8000c000000 */
.L_x_1983:
[----:B------:R-:W-:Y:S01]  /*10620*/  UIMAD.WIDE UR4, UR8, 0x2aaaaaab, URZ ;  /* 0x2aaaaaab080478a5 */ /* 0x000fe2000f8e023f */
[----:B------:R-:W-:Y:S03]  /*10630*/  BSSY B7, `(.L_x_1986) ;  /* 0x0000301000077945 */ /* 0x000fe60003800000 */
[----:B------:R-:W-:-:S04]  /*10640*/  USHF.R.U32.HI UR4, URZ, 0x1f, UR5 ;  /* 0x0000001f3f047899 */ /* 0x000fc80008011605 */
[----:B------:R-:W-:-:S04]  /*10650*/  ULEA.HI.SX32 UR4, UR5, UR4, 0x1c ;  /* 0x0000000405047291 */ /* 0x000fc8000f8fe23f */
[----:B------:R-:W-:-:S04]  /*10660*/  UISETP.LT.AND UP0, UPT, URZ, UR4, UPT ;  /* 0x000000043f00728c */ /* 0x000fc8000bf01270 */
[----:B------:R-:W-:-:S04]  /*10670*/  USEL UR45, URZ, UR4, !UP0 ;  /* 0x000000043f2d7287 */ /* 0x000fc8000c000000 */
[----:B------:R-:W-:-:S06]  /*10680*/  UISETP.GT.AND UP0, UPT, UR44, UR45, UPT ;  /* 0x0000002d2c00728c */ /* 0x000fcc000bf04270 */
[----:B------:R-:W-:-:S13]  /*10690*/  PLOP3.LUT P0, PT, PT, PT, UP0, 0x80, 0x0 ;  /* 0x000000000000781c */ /* 0x000fda0003f0f008 */
[----:B------:R-:W-:Y:S05]  /*106a0*/  @P0 BRA `(.L_x_1987) ;  /* 0x0000000000440947 */ /* 0x000fea0003800000 */
[----:B------:R-:W0:Y:S02]  /*106b0*/  S2R R0, SR_TID.X ;  /* 0x0000000000007919 */ /* 0x000e240000002100 */
[----:B0-----:R-:W-:-:S04]  /*106c0*/  LOP3.LUT R0, R0, 0x7f, RZ, 0xc0, !PT ;  /* 0x0000007f00007812 */ /* 0x001fc800078ec0ff */
[----:B------:R-:W-:-:S13]  /*106d0*/  ISETP.NE.AND P0, PT, R0, RZ, PT ;  /* 0x000000ff0000720c */ /* 0x000fda0003f05270 */
[----:B------:R-:W-:Y:S05]  /*106e0*/  @P0 BRA `(.L_x_1988) ;  /* 0x0000002c00d40947 */ /* 0x000fea0003800000 */
[----:B------:R-:W0:Y:S01]  /*106f0*/  S2R R7, SR_LANEID ;  /* 0x0000000000077919 */ /* 0x000e220000000000 */
[----:B------:R-:W-:Y:S01]  /*10700*/  VOTEU.ANY UR4, UPT, PT ;  /* 0x0000000000047886 */ /* 0x000fe200038e0100 */
[----:B------:R-:W1:Y:S01]  /*10710*/  LDC.64 R2, c[0x0][0xc80] ;  /* 0x00032000ff027b82 */ /* 0x000e620000000a00 */
[----:B------:R-:W0:Y:S08]  /*10720*/  FLO.U32 R0, UR4 ;  /* 0x0000000400007d00 */ /* 0x000e3000080e0000 */
[----:B------:R-:W1:Y:S01]  /*10730*/  POPC R5, UR4 ;  /* 0x0000000400057d09 */ /* 0x000e620008000000 */
[----:B0-----:R-:W-:-:S13]  /*10740*/  ISETP.EQ.U32.AND P1, PT, R0, R7, PT ;  /* 0x000000070000720c */ /* 0x001fda0003f22070 */
[----:B-1----:R-:W2:Y:S01]  /*10750*/  @P1 ATOMG.E.ADD.STRONG.GPU PT, R3, desc[UR46][R2.64], R5 ;  /* 0x00000005020319a8 */ /* 0x002ea200081ee1ee */
[----:B------:R-:W0:Y:S02]  /*10760*/  S2R R4, SR_LTMASK ;  /* 0x0000000000047919 */ /* 0x000e240000003900 */
[----:B0-----:R-:W-:-:S04]  /*10770*/  LOP3.LUT R4, R4, UR4, RZ, 0xc0, !PT ;  /* 0x0000000404047c12 */ /* 0x001fc8000f8ec0ff */
[----:B------:R-:W0:Y:S01]  /*10780*/  POPC R31, R4 ;  /* 0x00000004001f7309 */ /* 0x000e220000000000 */
[----:B--2---:R-:W0:Y:S02]  /*10790*/  SHFL.IDX PT, R0, R3, R0, 0x1f ;  /* 0x00001f0003007589 */ /* 0x004e2400000e0000 */
[----:B0-----:R-:W-:Y:S01]  /*107a0*/  IADD3 R31, R0, UR50, R31 ;  /* 0x00000032001f7c10 */ /* 0x001fe2000fffe01f */
[----:B------:R-:W-:Y:S06]  /*107b0*/  BRA `(.L_x_1988) ;  /* 0x0000002c00a07947 */ /* 0x000fec0003800000 */
.L_x_1987:
[----:B------:R-:W-:Y:S01]  /*107c0*/  VIADD R0, R17, 0x1c400 ;  /* 0x0001c40011007836 */ /* 0x000fe20000000000 */
[----:B------:R-:W-:Y:S04]  /*107d0*/  BSSY B6, `(.L_x_1989) ;  /* 0x0000013000067945 */ /* 0x000fe80003800000 */
[----:B------:R-:W-:-:S13]  /*107e0*/  LOP3.LUT P0, RZ, R0, 0x3ff, RZ, 0xc0, !PT ;  /* 0x000003ff00ff7812 */ /* 0x000fda000780c0ff */
[----:B------:R-:W-:Y:S05]  /*107f0*/  @!P0 BRA `(.L_x_1990) ;  /* 0x0000000000408947 */ /* 0x000fea0003800000 */
        /* <DEDUP_REMOVED lines=16> */
.L_x_1990:
[----:B------:R-:W-:Y:S05]  /*10900*/  BSYNC B6 ;  /* 0x0000000000067941 */ /* 0x000fea0003800000 */
.L_x_1989:
        /* <DEDUP_REMOVED lines=19> */
[----:B-1---5:R-:W-:Y:S05]  /*10a40*/  CALL.ABS.NOINC R2 ;  /* 0x0000000002007343 */ /* 0x022fea0003c00000 */
.L_x_1993:
        /* <DEDUP_REMOVED lines=15> */
.L_x_1992:
[----:B------:R-:W-:Y:S05]  /*10b40*/  BSYNC B6 ;  /* 0x0000000000067941 */ /* 0x000fea0003800000 */
.L_x_1991:
[----:B------:R-:W-:Y:S01]  /*10b50*/  ULDC.64 UR4, c[0x0][0x9f8] ;  /* 0x00027e0000047ab9 */ /* 0x000fe20000000a00 */
[----:B------:R-:W-:Y:S01]  /*10b60*/  IMAD.U32 R27, RZ, RZ, UR42 ;  /* 0x0000002aff1b7e24 */ /* 0x000fe2000f8e00ff */
[----:B------:R-:W-:Y:S01]  /*10b70*/  UISETP.NE.U32.AND UP0, UPT, UR4, URZ, UPT ;  /* 0x0000003f0400728c */ /* 0x000fe2000bf05070 */
[----:B------:R-:W0:Y:S03]  /*10b80*/  LDC R10, c[0x0][0x430] ;  /* 0x00010c00ff0a7b82 */ /* 0x000e260000000800 */
[----:B------:R-:W-:-:S06]  /*10b90*/  UISETP.NE.AND.EX UP0, UPT, UR5, URZ, UPT, UP0 ;  /* 0x0000003f0500728c */ /* 0x000fcc000bf05300 */
[----:B------:R-:W-:-:S05]  /*10ba0*/  PLOP3.LUT P0, PT, PT, PT, UP0, 0x80, 0x0 ;  /* 0x000000000000781c */ /* 0x000fca0003f0f008 */
[----:B------:R-:W-:Y:S02]  /*10bb0*/  @UP0 ULDC.64 UR4, c[0x0][0x9f8] ;  /* 0x00027e0000040ab9 */ /* 0x000fe40000000a00 */
[----:B------:R-:W-:-:S06]  /*10bc0*/  @UP0 UIMAD.WIDE UR4, UR42, 0x4, UR4 ;  /* 0x000000042a0408a5 */ /* 0x000fcc000f8e0204 */
[----:B------:R-:W-:Y:S01]  /*10bd0*/  IMAD.U32 R2, RZ, RZ, UR4 ;  /* 0x00000004ff027e24 */ /* 0x000fe2000f8e00ff */
[----:B------:R-:W-:Y:S01]  /*10be0*/  ULDC UR4, c[0x0][0xc48] ;  /* 0x0003120000047ab9 */ /* 0x000fe20000000800 */
[----:B------:R-:W-:-:S05]  /*10bf0*/  IMAD.U32 R3, RZ, RZ, UR5 ;  /* 0x00000005ff037e24 */ /* 0x000fca000f8e00ff */
[----:B------:R1:W5:Y:S01]  /*10c00*/  @P0 LDG.E R27, desc[UR46][R2.64] ;  /* 0x0000002e021b0981 */ /* 0x000362000c1e1900 */
[----:B------:R-:W-:Y:S01]  /*10c10*/  UMOV UR5, 0xffffffff ;  /* 0xffffffff00057882 */ /* 0x000fe20000000000 */
[----:B------:R-:W-:Y:S02]  /*10c20*/  IMAD.U32 R0, RZ, RZ, UR44 ;  /* 0x0000002cff007e24 */ /* 0x000fe4000f8e00ff */
[----:B------:R-:W-:Y:S02]  /*10c30*/  IMAD.U32 R19, RZ, RZ, UR4 ;  /* 0x00000004ff137e24 */ /* 0x000fe4000f8e00ff */
[----:B------:R-:W-:Y:S01]  /*10c40*/  VIADD R0, R0, 0xffffffff ;  /* 0xffffffff00007836 */ /* 0x000fe20000000000 */
[----:B------:R-:W-:Y:S06]  /*10c50*/  BRA.DIV UR5, `(.L_x_1994) ;  /* 0x00000032059c7947 */ /* 0x000fec000b800000 */
.L_x_2048:
[----:B------:R-:W2:Y:S01]  /*10c60*/  S2R R8, SR_TID.X ;  /* 0x0000000000087919 */ /* 0x000ea20000002100 */
[----:B0-----:R-:W-:Y:S01]  /*10c70*/  ISETP.NE.AND P1, PT, R10, 0x1, PT ;  /* 0x000000010a00780c */ /* 0x001fe20003f25270 */
[----:B------:R-:W-:Y:S01]  /*10c80*/  IMAD.MOV.U32 R24, RZ, RZ, RZ ;  /* 0x000000ffff187224 */ /* 0x000fe200078e00ff */
[----:B-----5:R-:W-:Y:S02]  /*10c90*/  SHF.R.S32.HI R29, RZ, 0x1f, R27 ;  /* 0x0000001fff1d7819 */ /* 0x020fe4000001141b */
[----:B------:R-:W-:-:S09]  /*10ca0*/  LOP3.LUT R16, R16, 0xffffff7f, RZ, 0xc0, !PT ;  /* 0xffffff7f10107812 */ /* 0x000fd200078ec0ff */
[----:B-1----:R-:W0:Y:S01]  /*10cb0*/  @P1 LDC R3, c[0x0][0x434] ;  /* 0x00010d00ff031b82 */ /* 0x002e220000000800 */
[----:B------:R-:W-:-:S07]  /*10cc0*/  @P1 LOP3.LUT R16, R16, 0x80, RZ, 0xfc, !PT ;  /* 0x0000008010101812 */ /* 0x000fce00078efcff */
[----:B------:R-:W1:Y:S01]  /*10cd0*/  @P1 LDC R5, c[0x0][0x438] ;  /* 0x00010e00ff051b82 */ /* 0x000e620000000800 */
[----:B--2---:R-:W-:-:S05]  /*10ce0*/  IMAD.SHL.U32 R8, R8, 0x10, RZ ;  /* 0x0000001008087824 */ /* 0x004fca00078e00ff */
[----:B------:R-:W-:-:S05]  /*10cf0*/  LOP3.LUT R8, R33, 0x70, R8, 0xf8, !PT ;  /* 0x0000007021087812 */ /* 0x000fca00078ef808 */
[----:B------:R-:W-:-:S04]  /*10d00*/  IMAD R7, R0, 0x60, R8 ;  /* 0x0000006000077824 */ /* 0x000fc800078e0208 */
[C---:B------:R-:W-:Y:S01]  /*10d10*/  IMAD.IADD R34, R7.reuse, 0x1, R30 ;  /* 0x0000000107227824 */ /* 0x040fe200078e021e */
[----:B------:R-:W-:-:S03]  /*10d20*/  ISETP.GE.AND P0, PT, R7, UR36, PT ;  /* 0x0000002407007c0c */ /* 0x000fc6000bf06270 */
[----:B0-----:R-:W-:Y:S01]  /*10d30*/  @P1 IMAD.HI.U32 R2, R34, R3, RZ ;  /* 0x0000000322021227 */ /* 0x001fe200078e00ff */
[----:B------:R-:W-:-:S03]  /*10d40*/  ISETP.GT.U32.OR P0, PT, R8, 0x5f, P0 ;  /* 0x0000005f0800780c */ /* 0x000fc60000704470 */
[----:B------:R-:W-:Y:S01]  /*10d50*/  IMAD.MOV.U32 R9, RZ, RZ, R34 ;  /* 0x000000ffff097224 */ /* 0x000fe200078e0022 */
[----:B-1----:R-:W-:-:S09]  /*10d60*/  @P1 SHF.R.U32.HI R9, RZ, R5, R2 ;  /* 0x00000005ff091219 */ /* 0x002fd20000011602 */
[----:B------:R-:W0:Y:S01]  /*10d70*/  @!P0 LDC.64 R6, c[0x0][0x428] ;  /* 0x00010a00ff068b82 */ /* 0x000e220000000a00 */
[----:B------:R-:W-:-:S07]  /*10d80*/  @!P0 SHF.R.S32.HI R3, RZ, 0x1f, R9 ;  /* 0x0000001fff038819 */ /* 0x000fce0000011409 */
[----:B------:R-:W1:Y:S01]  /*10d90*/  @!P0 LDC.64 R4, c[0x0][0x418] ;  /* 0x00010600ff048b82 */ /* 0x000e620000000a00 */
[----:B0-----:R-:W-:-:S04]  /*10da0*/  @!P0 IMAD R2, R29, R6, RZ ;  /* 0x000000061d028224 */ /* 0x001fc800078e02ff */
[----:B------:R-:W-:Y:S02]  /*10db0*/  @!P0 IMAD R7, R27, R7, R2 ;  /* 0x000000071b078224 */ /* 0x000fe400078e0202 */
[----:B------:R-:W-:-:S04]  /*10dc0*/  @!P0 IMAD.MOV.U32 R2, RZ, RZ, R9 ;  /* 0x000000ffff028224 */ /* 0x000fc800078e0009 */
[----:B------:R-:W-:-:S04]  /*10dd0*/  @!P0 IMAD.WIDE.U32 R2, R27, R6, R2 ;  /* 0x000000061b028225 */ /* 0x000fc800078e0002 */
[----:B------:R-:W-:Y:S01]  /*10de0*/  @!P0 IMAD.IADD R3, R3, 0x1, R7 ;  /* 0x0000000103038824 */ /* 0x000fe200078e0207 */
[----:B-1----:R-:W-:-:S04]  /*10df0*/  @!P0 LEA R4, P1, R2, R4, 0x2 ;  /* 0x0000000402048211 */ /* 0x002fc800078210ff */
[----:B------:R-:W-:-:S05]  /*10e00*/  @!P0 LEA.HI.X R5, R2, R5, R3, 0x2, P1 ;  /* 0x0000000502058211 */ /* 0x000fca00008f1403 */
[----:B------:R0:W5:Y:S01]  /*10e10*/  @!P0 LDG.E R24, desc[UR46][R4.64] ;  /* 0x0000002e04188981 */ /* 0x000162000c1e1900 */
[----:B------:R-:W-:Y:S01]  /*10e20*/  ISETP.GT.U32.AND P0, PT, R8, 0x5f, PT ;  /* 0x0000005f0800780c */ /* 0x000fe20003f04070 */
[----:B------:R-:W-:Y:S01]  /*10e30*/  IMAD R2, RZ, RZ, -UR42 ;  /* 0x8000002aff027e24 */ /* 0x000fe2000f8e02ff */
[----:B------:R-:W-:Y:S01]  /*10e40*/  LOP3.LUT R16, R16, 0xffffffbf, RZ, 0xc0, !PT ;  /* 0xffffffbf10107812 */ /* 0x000fe200078ec0ff */
[----:B------:R-:W-:Y:S02]  /*10e50*/  IMAD.MOV R3, RZ, RZ, -R9 ;  /* 0x000000ffff037224 */ /* 0x000fe400078e0a09 */
[----:B------:R-:W-:Y:S02]  /*10e60*/  IMAD R19, R19, R2, UR41 ;  /* 0x0000002913137e24 */ /* 0x000fe4000f8e0202 */
[----:B------:R-:W-:Y:S02]  /*10e70*/  IMAD R34, R10, R3, R34 ;  /* 0x000000030a227224 */ /* 0x000fe400078e0222 */
[----:B0-----:R-:W-:Y:S01]  /*10e80*/  IMAD.U32 R4, RZ, RZ, UR48 ;  /* 0x00000030ff047e24 */ /* 0x001fe2000f8e00ff */
[----:B------:R-:W-:-:S04]  /*10e90*/  SHF.R.S32.HI R26, RZ, 0x1f, R19 ;  /* 0x0000001fff1a7819 */ /* 0x000fc80000011413 */
[----:B------:R-:W-:-:S13]  /*10ea0*/  ISETP.NE.AND P2, PT, R4, 0x3, PT ;  /* 0x000000030400780c */ /* 0x000fda0003f45270 */
[----:B------:R-:W-:-:S04]  /*10eb0*/  @P2 LOP3.LUT R16, R16, 0x40, RZ, 0xfc, !PT ;  /* 0x0000004010102812 */ /* 0x000fc800078efcff */
[----:B------:R-:W-:-:S04]  /*10ec0*/  LOP3.LUT R16, R16, 0xfffffffd, RZ, 0xc0, !PT ;  /* 0xfffffffd10107812 */ /* 0x000fc800078ec0ff */
[----:B------:R-:W-:Y:S01]  /*10ed0*/  @P0 LOP3.LUT R16, R16, 0x2, RZ, 0xfc, !PT ;  /* 0x0000000210100812 */ /* 0x000fe200078efcff */
[----:B------:R-:W-:Y:S06]  /*10ee0*/  @!P2 BRA `(.L_x_1995) ;  /* 0x000000000004a947 */ /* 0x000fec0003800000 */
[----:B------:R-:W-:Y:S01]  /*10ef0*/  BPT.TRAP 0x1 ;  /* 0x000000040000795c */ /* 0x000fe20000300000 */
.L_x_1995:
[----:B------:R-:W-:Y:S01]  /*10f00*/  IMAD R22, R18, 0x8, R17 ;  /* 0x0000000812167824 */ /* 0x000fe200078e0211 */
[----:B------:R-:W-:Y:S01]  /*10f10*/  SHF.L.U32 R3, R25, 0x1f, RZ ;  /* 0x0000001f19037819 */ /* 0x000fe200000006ff */
[----:B------:R-:W-:Y:S03]  /*10f20*/  BSSY B0, `(.L_x_1996) ;  /* 0x0000003000007945 */ /* 0x000fe60003800000 */
[----:B------:R-:W0:Y:S02]  /*10f30*/  SYNCS.PHASECHK.TRANS64.TRYWAIT P0, [R22+URZ+0x22840], R3 ;  /* 0x02284003160075a7 */ /* 0x000e24000800017f */
[----:B0-----:R-:W-:Y:S05]  /*10f40*/  @!P0 BRA `(.L_x_1997) ;  /* 0x00000030000c8947 */ /* 0x001fea0003800000 */
.L_x_2049:
[----:B------:R-:W-:Y:S05]  /*10f50*/  BSYNC B0 ;  /* 0x0000000000007941 */ /* 0x000fea0003800000 */
.L_x_1996:
[----:B------:R-:W-:Y:S01]  /*10f60*/  SHF.R.S32.HI R36, RZ, 0x1f, R34 ;  /* 0x0000001fff247819 */ /* 0x000fe20000011422 */
[----:B------:R-:W-:Y:S01]  /*10f70*/  ULDC.64 UR4, c[0x0][0x300] ;  /* 0x0000c00000047ab9 */ /* 0x000fe20000000a00 */
[----:B------:R-:W1:Y:S01]  /*10f80*/  S2R R8, SR_TID.X ;  /* 0x0000000000087919 */ /* 0x000e620000002100 */
[----:B-----5:R-:W-:Y:S02]  /*10f90*/  SHF.R.S32.HI R37, RZ, 0x1f, R24 ;  /* 0x0000001fff257819 */ /* 0x020fe40000011418 */
[----:B0-----:R-:W-:Y:S01]  /*10fa0*/  IMAD R3, R36, UR4, RZ ;  /* 0x0000000424037c24 */ /* 0x001fe2000f8e02ff */
        /* <DEDUP_REMOVED lines=16> */
[----:B------:R-:W-:Y:S01]  /*110b0*/  IMAD.MOV.U32 R3, RZ, RZ, -0x60 ;  /* 0xffffffa0ff037424 */ /* 0x000fe200078e00ff */
[----:B------:R-:W-:Y:S01]  /*110c0*/  UMOV UR4, 0xffffffff ;  /* 0xffffffff00047882 */ /* 0x000fe20000000000 */
[----:B-1----:R-:W-:Y:S01]  /*110d0*/  IMAD.SHL.U32 R8, R8, 0x8, RZ ;  /* 0x0000000808087824 */ /* 0x002fe200078e00ff */
[----:B------:R-:W-:Y:S01]  /*110e0*/  LEA.HI.X R5, R2, UR5, R5, 0x1, P0 ;  /* 0x0000000502057c11 */ /* 0x000fe200080f0c05 */
[----:B------:R-:W-:-:S03]  /*110f0*/  IMAD R0, R0, R3, UR36 ;  /* 0x0000002400007e24 */ /* 0x000fc6000f8e0203 */
[----:B------:R-:W-:Y:S01]  /*11100*/  LOP3.LUT R8, R8, 0x38, RZ, 0xc0, !PT ;  /* 0x0000003808087812 */ /* 0x000fe200078ec0ff */
[----:B------:R-:W-:Y:S02]  /*11110*/  IMAD.IADD R23, R0, 0x1, -R33 ;  /* 0x0000000100177824 */ /* 0x000fe400078e0a21 */
[----:B------:R-:W-:-:S03]  /*11120*/  IMAD R0, R18, 0x1800, R28 ;  /* 0x0000180012007824 */ /* 0x000fc600078e021c */
[----:B------:R-:W-:Y:S01]  /*11130*/  ISETP.GE.AND P0, PT, R23, 0x1, PT ;  /* 0x000000011700780c */ /* 0x000fe20003f06270 */
[----:B------:R-:W-:-:S12]  /*11140*/  BRA.DIV UR4, `(.L_x_1998) ;  /* 0x0000002e04a07947 */ /* 0x000fd8000b800000 */
[----:B------:R-:W0:Y:S01]  /*11150*/  SHFL.IDX PT, R14, R4, RZ, 0x181f ;  /* 0x00181fff040e7589 */ /* 0x000e2200000e0000 */
[----:B------:R-:W-:-:S03]  /*11160*/  @P0 IMAD R7, R0, 0x2, R17 ;  /* 0x0000000200070824 */ /* 0x000fc600078e0211 */
[----:B------:R-:W1:Y:S04]  /*11170*/  SHFL.IDX PT, R2, R5, RZ, 0x181f ;  /* 0x00181fff05027589 */ /* 0x000e6800000e0000 */
[----:B------:R-:W-:Y:S01]  /*11180*/  SHFL.IDX PT, R6, R5, 0x1, 0x181f ;  /* 0x00381f0005067f89 */ /* 0x000fe200000e0000 */
[----:B0-----:R-:W-:-:S05]  /*11190*/  @P0 LEA R14, P1, R8, R14, 0x1 ;  /* 0x0000000e080e0211 */ /* 0x001fca00078208ff */
[----:B-1----:R-:W-:Y:S02]  /*111a0*/  @P0 IMAD.X R3, RZ, RZ, R2, P1 ;  /* 0x000000ffff030224 */ /* 0x002fe400008e0602 */
[----:B------:R-:W-:Y:S02]  /*111b0*/  @P0 IMAD.MOV.U32 R2, RZ, RZ, R14 ;  /* 0x000000ffff020224 */ /* 0x000fe400078e000e */
[----:B------:R-:W0:Y:S04]  /*111c0*/  SHFL.IDX PT, R14, R4, 0x1, 0x181f ;  /* 0x00381f00040e7f89 */ /* 0x000e2800000e0000 */
[----:B------:R0:W-:Y:S01]  /*111d0*/  @P0 LDGSTS.E.BYPASS.LTC128B.128 [R7+0x1c400], desc[UR46][R2.64], !P2 ;  /* 0x1c40000002070fae */ /* 0x0001e2000d101d6e */
[----:B------:R-:W-:-:S13]  /*111e0*/  ISETP.GE.AND P0, PT, R23, 0x11, PT ;  /* 0x000000111700780c */ /* 0x000fda0003f06270 */
[----:B------:R-:W-:Y:S01]  /*111f0*/  @P0 IMAD R9, R0, 0x2, R17 ;  /* 0x0000000200090824 */ /* 0x000fe200078e0211 */
[----:B0-----:R-:W-:Y:S02]  /*11200*/  @P0 LEA R2, P1, R8, R14, 0x1 ;  /* 0x0000000e08020211 */ /* 0x001fe400078208ff */
[----:B------:R-:W0:Y:S03]  /*11210*/  SHFL.IDX PT, R14, R4, 0x2, 0x181f ;  /* 0x00581f00040e7f89 */ /* 0x000e2600000e0000 */
[----:B------:R-:W-:Y:S02]  /*11220*/  @P0 IMAD.X R3, RZ, RZ, R6, P1 ;  /* 0x000000ffff030224 */ /* 0x000fe400008e0606 */
[----:B------:R-:W1:Y:S04]  /*11230*/  SHFL.IDX PT, R6, R5, 0x2, 0x181f ;  /* 0x00581f0005067f89 */ /* 0x000e6800000e0000 */
[----:B------:R0:W-:Y:S01]  /*11240*/  @P0 LDGSTS.E.BYPASS.LTC128B.128 [R9+0x1cc00], desc[UR46][R2.64], !P2 ;  /* 0x1cc0000002090fae */ /* 0x0001e2000d101d6e */
[----:B------:R-:W-:-:S13]  /*11250*/  ISETP.GE.AND P0, PT, R23, 0x21, PT ;  /* 0x000000211700780c */ /* 0x000fda0003f06270 */
[----:B------:R-:W-:Y:S01]  /*11260*/  @P0 IMAD R7, R0, 0x2, R17 ;  /* 0x0000000200070824 */ /* 0x000fe200078e0211 */
[----:B0-----:R-:W-:Y:S02]  /*11270*/  @P0 LEA R2, P1, R8, R14, 0x1 ;  /* 0x0000000e08020211 */ /* 0x001fe400078208ff */
[----:B------:R-:W0:Y:S03]  /*11280*/  SHFL.IDX PT, R14, R4, 0x3, 0x181f ;  /* 0x00781f00040e7f89 */ /* 0x000e2600000e0000 */
[----:B-1----:R-:W-:Y:S02]  /*11290*/  @P0 IMAD.X R3, RZ, RZ, R6, P1 ;  /* 0x000000ffff030224 */ /* 0x002fe400008e0606 */
        /* <DEDUP_REMOVED lines=9> */
[----:B------:R-:W-:-:S03]  /*11330*/  ISETP.GE.AND P0, PT, R23, 0x41, PT ;  /* 0x000000411700780c */ /* 0x000fc60003f06270 */
[----:B------:R-:W2:Y:S10]  /*11340*/  SHFL.IDX PT, R5, R5, 0x5, 0x181f ;  /* 0x00b81f0005057f89 */ /* 0x000eb400000e0000 */
[----:B------:R-:W-:Y:S01]  /*11350*/  @P0 IMAD R7, R0, 0x2, R17 ;  /* 0x0000000200070824 */ /* 0x000fe200078e0211 */
[----:B0-----:R-:W-:-:S02]  /*11360*/  @P0 LEA R2, P1, R8, R14, 0x1 ;  /* 0x0000000e08020211 */ /* 0x001fc400078208ff */
[----:B------:R0:W3:Y:S03]  /*11370*/  SHFL.IDX PT, R14, R4, 0x5, 0x181f ;  /* 0x00b81f00040e7f89 */ /* 0x0000e600000e0000 */
[----:B-1----:R-:W-:-:S05]  /*11380*/  @P0 IMAD.X R3, RZ, RZ, R6, P1 ;  /* 0x000000ffff030224 */ /* 0x002fca00008e0606 */
[----:B------:R0:W-:Y:S03]  /*11390*/  @P0 LDGSTS.E.BYPASS.LTC128B.128 [R7+0x1e400], desc[UR46][R2.64], !P2 ;  /* 0x1e40000002070fae */ /* 0x0001e6000d101d6e */
.L_x_2063:
[----:B------:R-:W-:-:S13]  /*113a0*/  ISETP.GE.AND P0, PT, R23, 0x51, PT ;  /* 0x000000511700780c */ /* 0x000fda0003f06270 */
[----:B0--3--:R-:W-:-:S05]  /*113b0*/  @P0 LEA R2, P1, R8, R14, 0x1 ;  /* 0x0000000e08020211 */ /* 0x009fca00078208ff */
[----:B--2---:R-:W-:Y:S02]  /*113c0*/  @P0 IMAD.X R3, RZ, RZ, R5, P1 ;  /* 0x000000ffff030224 */ /* 0x004fe400008e0605 */
[----:B------:R-:W-:-:S05]  /*113d0*/  @P0 IMAD R5, R0, 0x2, R17 ;  /* 0x0000000200050824 */ /* 0x000fca00078e0211 */
[----:B------:R-:W-:Y:S01]  /*113e0*/  @!PT LDS RZ, [RZ] ;  /* 0x00000000fffff984 */ /* 0x000fe20000000800 */
[----:B------:R-:W-:Y:S01]  /*113f0*/  @!PT LDS RZ, [RZ] ;  /* 0x00000000fffff984 */ /* 0x000fe20000000800 */
[----:B------:R-:W-:Y:S01]  /*11400*/  @!PT LDS RZ, [RZ] ;  /* 0x00000000fffff984 */ /* 0x000fe20000000800 */
[----:B------:R0:W-:Y:S01]  /*11410*/  @P0 LDGSTS.E.BYPASS.LTC128B.128 [R5+0x1ec00], desc[UR46][R2.64], !P2 ;  /* 0x1ec0000002050fae */ /* 0x0001e2000d101d6e */
[----:B------:R-:W-:Y:S01]  /*11420*/  PLOP3.LUT P0, PT, PT, PT, PT, 0x80, 0x0 ;  /* 0x000000000000781c */ /* 0x000fe20003f0f070 */
[----:B------:R-:W-:-:S12]  /*11430*/  NOP ;  /* 0x0000000000007918 */ /* 0x000fd80000000000 */
.L_x_1999:
        /* <DEDUP_REMOVED lines=11> */
.L_x_2000:
[----:B------:R-:W-:Y:S01]  /*114f0*/  VIADD R0, R17, 0x18400 ;  /* 0x0001840011007836 */ /* 0x000fe20000000000 */
[----:B------:R1:W-:Y:S06]  /*11500*/  SYNCS.ARRIVE.TRANS64.A1T0 RZ, [R22+URZ+0x22830], RZ ;  /* 0x022830ff16ff79a7 */ /* 0x0003ec000810003f */
[----:B------:R-:W-:Y:S05]  /*11510*/  WARPSYNC.ALL ;  /* 0x0000000000007948 */ /* 0x000fea0003800000 */
[----:B------:R-:W-:Y:S01]  /*11520*/  BAR.SYNC.DEFER_BLOCKING 0x8, 0x180 ;  /* 0x0206000000007b1d */ /* 0x000fe20000010000 */
[----:B------:R-:W-:-:S05]  /*11530*/  LOP3.LUT P0, RZ, R0, 0x3ff, RZ, 0xc0, !PT ;  /* 0x000003ff00ff7812 */ /* 0x000fca000780c0ff */
[----:B------:R-:W-:Y:S08]  /*11540*/  BSSY B6, `(.L_x_2001) ;  /* 0x0000012000067945 */ /* 0x000ff00003800000 */
        /* <DEDUP_REMOVED lines=17> */
.L_x_2002:
[----:B------:R-:W-:Y:S05]  /*11660*/  BSYNC B6 ;  /* 0x0000000000067941 */ /* 0x000fea0003800000 */
.L_x_2001:
[----:B0-----:R-:W0:Y:S01]  /*11670*/  S2R R2, SR_TID.X ;  /* 0x0000000000027919 */ /* 0x001e220000002100 */
[----:B------:R-:W-:Y:S01]  /*11680*/  UISETP.NE.AND UP0, UPT, UR51, URZ, UPT ;  /* 0x0000003f3300728c */ /* 0x000fe2000bf05270 */
[----:B------:R-:W-:Y:S01]  /*11690*/  R2UR UR6, R26 ;  /* 0x000000001a0672ca */ /* 0x000fe200000e0000 */
[----:B------:R-:W-:Y:S01]  /*116a0*/  ULDC.64 UR8, c[0x0][0x2d8] ;  /* 0x0000b60000087ab9 */ /* 0x000fe20000000a00 */
[----:B------:R-:W-:Y:S01]  /*116b0*/  R2UR UR7, R19 ;  /* 0x00000000130772ca */ /* 0x000fe200000e0000 */
[----:B------:R-:W2:Y:S01]  /*116c0*/  S2R R8, SR_TID.X ;  /* 0x0000000000087919 */ /* 0x000ea20000002100 */
[----:B------:R-:W-:Y:S02]  /*116d0*/  LOP3.LUT P5, RZ, R16, 0x100, RZ, 0xc0, !PT ;  /* 0x0000010010ff7812 */ /* 0x000fe400078ac0ff */
[----:B------:R-:W-:-:S04]  /*116e0*/  PLOP3.LUT P0, PT, PT, PT, UP0, 0x80, 0x0 ;  /* 0x000000000000781c */ /* 0x000fc80003f0f008 */
[----:B------:R-:W-:-:S03]  /*116f0*/  @UP0 ULDC UR4, c[0x0][0x44c] ;  /* 0x0001130000040ab9 */ /* 0x000fc60000000800 */
[----:B------:R-:W-:-:S04]  /*11700*/  UIMAD UR6, UR6, UR8, URZ ;  /* 0x00000008060672a4 */ /* 0x000fc8000f8e023f */
[----:B------:R-:W-:Y:S02]  /*11710*/  UIMAD UR7, UR7, UR9, UR6 ;  /* 0x00000009070772a4 */ /* 0x000fe4000f8e0206 */
[----:B------:R-:W-:Y:S01]  /*11720*/  USHF.R.S32.HI UR6, URZ, 0x1f, UR42 ;  /* 0x0000001f3f067899 */ /* 0x000fe2000801142a */
[----:B0-----:R-:W-:-:S05]  /*11730*/  IMAD.SHL.U32 R2, R2, 0x10, RZ ;  /* 0x0000001002027824 */ /* 0x001fca00078e00ff */
[----:B------:R-:W-:Y:S01]  /*11740*/  LOP3.LUT R2, R33, 0x70, R2, 0xf8, !PT ;  /* 0x0000007021027812 */ /* 0x000fe200078ef802 */
[----:B--2---:R-:W-:-:S04]  /*11750*/  IMAD.SHL.U32 R8, R8, 0x8, RZ ;  /* 0x0000000808087824 */ /* 0x004fc800078e00ff */
[----:B------:R-:W-:Y:S01]  /*11760*/  VIADD R0, R2, UR43 ;  /* 0x0000002b02007c36 */ /* 0x000fe20008000000 */
[----:B------:R-:W-:-:S03]  /*11770*/  LOP3.LUT R8, R8, 0x38, RZ, 0xc0, !PT ;  /* 0x0000003808087812 */ /* 0x000fc600078ec0ff */
[----:B------:R-:W-:Y:S01]  /*11780*/  @P0 IMAD.HI.U32 R3, R0, UR4, RZ ;  /* 0x0000000400030c27 */ /* 0x000fe2000f8e00ff */
[----:B------:R-:W-:Y:S01]  /*11790*/  PLOP3.LUT P0, PT, PT, PT, UP0, 0x80, 0x0 ;  /* 0x000000000000781c */ /* 0x000fe20003f0f008 */
[----:B------:R-:W-:Y:S02]  /*117a0*/  @UP0 ULDC UR4, c[0x0][0x450] ;  /* 0x0001140000040ab9 */ /* 0x000fe40000000800 */
[----:B------:R-:W-:-:S10]  /*117b0*/  IMAD.MOV.U32 R2, RZ, RZ, R0 ;  /* 0x000000ffff027224 */ /* 0x000fd400078e0000 */
[----:B------:R-:W-:Y:S02]  /*117c0*/  @P0 SHF.R.U32.HI R2, RZ, UR4, R3 ;  /* 0x00000004ff020c19 */ /* 0x000fe40008011603 */
[----:B------:R-:W-:-:S03]  /*117d0*/  R2UR UR4, R19 ;  /* 0x00000000130472ca */ /* 0x000fc600000e0000 */
[----:B------:R-:W-:-:S10]  /*117e0*/  IMAD.MOV R5, RZ, RZ, -R2 ;  /* 0x000000ffff057224 */ /* 0x000fd400078e0a02 */
[----:B------:R-:W-:-:S03]  /*117f0*/  UIMAD.WIDE.U32 UR4, UR4, UR8, URZ ;  /* 0x00000008040472a5 */ /* 0x000fc6000f8e003f */
[----:B------:R-:W-:Y:S01]  /*11800*/  ULDC.64 UR8, c[0x0][0x2e0] ;  /* 0x0000b80000087ab9 */ /* 0x000fe20000000a00 */
[----:B------:R-:W-:Y:S02]  /*11810*/  UIADD3 UR5, UR5, UR7, URZ ;  /* 0x0000000705057290 */ /* 0x000fe4000fffe03f */
[----:B------:R-:W-:Y:S01]  /*11820*/  UIMAD UR6, UR6, UR8, URZ ;  /* 0x00000008060672a4 */ /* 0x000fe2000f8e023f */
[----:B------:R-:W-:Y:S01]  /*11830*/  ULDC UR7, c[0x0][0x448] ;  /* 0x0001120000077ab9 */ /* 0x000fe20000000800 */
[----:B------:R-:W-:Y:S01]  /*11840*/  UIMAD.WIDE.U32 UR4, UR42, UR8, UR4 ;  /* 0x000000082a0472a5 */ /* 0x000fe2000f8e0004 */
[----:B------:R-:W-:Y:S01]  /*11850*/  IMAD R5, R5, UR7, R0 ;  /* 0x0000000705057c24 */ /* 0x000fe2000f8e0200 */
[----:B------:R-:W-:Y:S01]  /*11860*/  UIMAD UR6, UR42, UR9, UR6 ;  /* 0x000000092a0672a4 */ /* 0x000fe2000f8e0206 */
[----:B------:R-:W-:Y:S02]  /*11870*/  SHF.R.S32.HI R0, RZ, 0x1f, R2 ;  /* 0x0000001fff007819 */ /* 0x000fe40000011402 */
[----:B------:R-:W-:Y:S01]  /*11880*/  ULDC.64 UR8, c[0x0][0x2d0] ;  /* 0x0000b40000087ab9 */ /* 0x000fe20000000a00 */
[----:B------:R-:W-:Y:S01]  /*11890*/  UIADD3 UR5, UR5, UR6, URZ ;  /* 0x0000000605057290 */ /* 0x000fe2000fffe03f */
[----:B------:R-:W-:-:S02]  /*118a0*/  IMAD.U32 R9, RZ, RZ, UR8 ;  /* 0x00000008ff097e24 */ /* 0x000fc4000f8e00ff */
[----:B------:R-:W-:Y:S01]  /*118b0*/  IMAD R3, R0, UR8, RZ ;  /* 0x0000000800037c24 */ /* 0x000fe2000f8e02ff */
[----:B------:R-:W-:-:S03]  /*118c0*/  SHF.R.S32.HI R0, RZ, 0x1f, R5 ;  /* 0x0000001fff007819 */ /* 0x000fc60000011405 */
[C---:B------:R-:W-:Y:S02]  /*118d0*/  IMAD R7, R2.reuse, UR9, R3 ;  /* 0x0000000902077c24 */ /* 0x040fe4000f8e0203 */
[----:B------:R-:W-:Y:S01]  /*118e0*/  IMAD.WIDE.U32 R2, R2, R9, UR4 ;  /* 0x0000000402027e25 */ /* 0x000fe2000f8e0009 */
        /* <DEDUP_REMOVED lines=12> */
[----:B------:R-:W-:-:S03]  /*119b0*/  VIADD R4, R33, UR43 ;  /* 0x0000002b21047c36 */ /* 0x000fc60008000000 */
        /* <DEDUP_REMOVED lines=44> */
[----:B------:R-:W-:-:S03]  /*11c80*/  ISETP.GE.AND P0, PT, R7, UR37, PT ;  /* 0x0000002507007c0c */ /* 0x000fc6000bf06270 */
[----:B------:R-:W3:Y:S10]  /*11c90*/  SHFL.IDX PT, R5, R5, 0x7, 0x181f ;  /* 0x00f81f0005057f89 */ /* 0x000ef400000e0000 */
[----:B0-----:R-:W-:-:S02]  /*11ca0*/  @!P0 LEA R2, P1, R8, R14, 0x1 ;  /* 0x0000000e08028211 */ /* 0x001fc400078208ff */
[----:B------:R0:W4:Y:S03]  /*11cb0*/  SHFL.IDX PT, R14, R0, 0x7, 0x181f ;  /* 0x00f81f00000e7f89 */ /* 0x00012600000e0000 */
[----:B--2---:R-:W-:-:S05]  /*11cc0*/  @!P0 IMAD.X R3, RZ, RZ, R6, P1 ;  /* 0x000000ffff038224 */ /* 0x004fca00008e0606 */
[----:B------:R0:W-:Y:S03]  /*11cd0*/  @!P0 LDGSTS.E.BYPASS.LTC128B.128 [R32+0x1b400], desc[UR46][R2.64], !P5 ;  /* 0x1b40000002208fae */ /* 0x0001e6000e901d6e */
.L_x_2080:
[----:B------:R-:W-:-:S05]  /*11ce0*/  VIADD R4, R4, 0x70 ;  /* 0x0000007004047836 */ /* 0x000fca0000000000 */
[----:B------:R-:W-:-:S13]  /*11cf0*/  ISETP.GE.AND P0, PT, R4, UR37, PT ;  /* 0x0000002504007c0c */ /* 0x000fda000bf06270 */
[----:B0---4-:R-:W-:-:S05]  /*11d00*/  @!P0 LEA R2, P1, R8, R14, 0x1 ;  /* 0x0000000e08028211 */ /* 0x011fca00078208ff */
[----:B---3--:R-:W-:-:S05]  /*11d10*/  @!P0 IMAD.X R3, RZ, RZ, R5, P1 ;  /* 0x000000ffff038224 */ /* 0x008fca00008e0605 */
[----:B------:R-:W-:Y:S01]  /*11d20*/  @!PT LDS RZ, [RZ] ;  /* 0x00000000fffff984 */ /* 0x000fe20000000800 */
[----:B------:R-:W-:Y:S01]  /*11d30*/  @!PT LDS RZ, [RZ] ;  /* 0x00000000fffff984 */ /* 0x000fe20000000800 */
[----:B------:R-:W-:Y:S01]  /*11d40*/  @!PT LDS RZ, [RZ] ;  /* 0x00000000fffff984 */ /* 0x000fe20000000800 */
[----:B------:R0:W-:Y:S01]  /*11d50*/  @!P0 LDGSTS.E.BYPASS.LTC128B.128 [R32+0x1bc00], desc[UR46][R2.64], !P5 ;  /* 0x1bc0000002208fae */ /* 0x0001e2000e901d6e */
[----:B------:R-:W-:Y:S01]  /*11d60*/  PLOP3.LUT P0, PT, PT, PT, PT, 0x80, 0x0 ;  /* 0x000000000000781c */ /* 0x000fe20003f0f070 */
[----:B------:R-:W-:-:S12]  /*11d70*/  NOP ;  /* 0x0000000000007918 */ /* 0x000fd80000000000 */
.L_x_2004:
[----:B------:R-:W-:Y:S02]  /*11d80*/  PLOP3.LUT P1, PT, P1, P0, PT, 0xa2, 0x0 ;  /* 0x000000000000781c */ /* 0x000fe40000f21472 */
[----:B------:R-:W-:-:S08]  /*11d90*/  @P0 R2UR P1, UR4, R17 ;  /* 0x00000000110402ca */ /* 0x000fd00000020000 */
[----:B------:R-:W-:-:S05]  /*11da0*/  @P0 PLOP3.LUT P0, PT, P1, PT, PT, 0x80, 0x0 ;  /* 0x000000000000081c */ /* 0x000fca0000f0f070 */
[----:B------:R-:W-:Y:S01]  /*11db0*/  @!P1 SYNCS.ARRIVE.TRANS64.RED.A0T1 RZ, [UR4+0x22800], RZ ;  /* 0x022800ffffff99a7 */ /* 0x000fe20008200404 */
[----:B------:R-:W-:Y:S07]  /*11dc0*/  @!P1 ARRIVES.LDGSTSBAR.64.TRANSCNT [UR4+0x22800] ;  /* 0x02280000ff0099b0 */ /* 0x000fee0008000a84 */
[----:B------:R-:W-:Y:S05]  /*11dd0*/  @P0 BRA.U.ANY `(.L_x_2004) ;  /* 0xfffffffd00e80947 */ /* 0x000fea000393ffff */
[----:B0-----:R-:W2:Y:S02]  /*11de0*/  LDL.LU R2, [R1] ;  /* 0x0000000001027983 */ /* 0x001ea40000300800 */
[----:B--2---:R-:W-:-:S05]  /*11df0*/  VIADD R2, R2, 0x1 ;  /* 0x0000000102027836 */ /* 0x004fca0000000000 */
[----:B------:R0:W-:Y:S01]  /*11e00*/  STL [R1], R2 ;  /* 0x0000000201007387 */ /* 0x0001e20000100800 */
        /* <DEDUP_REMOVED lines=9> */
.L_x_2081:
[----:B------:R-:W-:Y:S05]  /*11ea0*/  BSYNC B0 ;  /* 0x0000000000007941 */ /* 0x000fea0003800000 */
.L_x_2005:
[----:B------:R-:W-:-:S05]  /*11eb0*/  IMAD.U32 R2, RZ, RZ, UR48 ;  /* 0x00000030ff027e24 */ /* 0x000fca000f8e00ff */
[----:B------:R-:W-:-:S13]  /*11ec0*/  ISETP.NE.AND P0, PT, R2, 0x3, PT ;  /* 0x000000030200780c */ /* 0x000fda0003f05270 */
[----:B------:R-:W-:Y:S05]  /*11ed0*/  @!P0 BRA `(.L_x_2007) ;  /* 0x0000000000048947 */ /* 0x000fea0003800000 */
[----:B------:R-:W-:Y:S01]  /*11ee0*/  BPT.TRAP 0x1 ;  /* 0x000000040000795c */ /* 0x000fe20000300000 */
.L_x_2007:
[----:B------:R-:W-:Y:S01]  /*11ef0*/  SHF.L.U32 R3, R25, 0x1f, RZ ;  /* 0x0000001f19037819 */ /* 0x000fe200000006ff */
[----:B------:R-:W-:Y:S03]  /*11f00*/  BSSY B0, `(.L_x_2008) ;  /* 0x0000003000007945 */ /* 0x000fe60003800000 */
[----:B------:R-:W2:Y:S02]  /*11f10*/  SYNCS.PHASECHK.TRANS64.TRYWAIT P0, [R22+URZ+0x22860], R3 ;  /* 0x02286003160075a7 */ /* 0x000ea4000800017f */
[----:B--2---:R-:W-:Y:S05]  /*11f20*/  @!P0 BRA `(.L_x_2009) ;  /* 0x00000030001c8947 */ /* 0x004fea0003800000 */
.L_x_2082:
[----:B------:R-:W-:Y:S05]  /*11f30*/  BSYNC B0 ;  /* 0x0000000000007941 */ /* 0x000fea0003800000 */
.L_x_2008:
[----:B------:R-:W-:Y:S01]  /*11f40*/  ULDC.64 UR4, c[0x0][0x328] ;  /* 0x0000ca0000047ab9 */ /* 0x000fe20000000a00 */
[----:B------:R-:W-:Y:S01]  /*11f50*/  IMAD R4, R18, 0x6000, R28 ;  /* 0x0000600012047824 */ /* 0x000fe200078e021c */
[----:B------:R-:W-:Y:S01]  /*11f60*/  LOP3.LUT P4, RZ, R35, 0x8, RZ, 0xc0, !PT ;  /* 0x0000000823ff7812 */ /* 0x000fe2000788c0ff */
[----:B--2---:R-:W-:-:S04]  /*11f70*/  IMAD R3, R36, UR4, RZ ;  /* 0x0000000424037c24 */ /* 0x004fc8000f8e02ff */
        /* <DEDUP_REMOVED lines=8> */
[----:B0-----:R-:W-:Y:S02]  /*12000*/  IMAD R0, R26, UR4, RZ ;  /* 0x000000041a007c24 */ /* 0x001fe4000f8e02ff */
        /* <DEDUP_REMOVED lines=9> */
[----:B------:R-:W2:Y:S01]  /*120a0*/  LDL R3, [R1+0x4] ;  /* 0x0000040001037983 */ /* 0x000ea20000100800 */
[----:B------:R-:W-:Y:S01]  /*120b0*/  IMAD R4, R4, 0x2, R17 ;  /* 0x0000000204047824 */ /* 0x000fe200078e0211 */
[----:B------:R-:W-:Y:S01]  /*120c0*/  LOP3.LUT P1, RZ, R35, 0x2, RZ, 0xc0, !PT ;  /* 0x0000000223ff7812 */ /* 0x000fe2000782c0ff */
[----:B------:R-:W0:Y:S01]  /*120d0*/  S2R R2, SR_TID.X ;  /* 0x0000000000027919 */ /* 0x000e220000002100 */
[----:B------:R-:W3:Y:S01]  /*120e0*/  SHFL.IDX PT, R14, R5, RZ, 0x181f ;  /* 0x00181fff050e7589 */ /* 0x000ee200000e0000 */
[----:B0-----:R-:W-:-:S05]  /*120f0*/  IMAD.SHL.U32 R2, R2, 0x8, RZ ;  /* 0x0000000802027824 */ /* 0x001fca00078e00ff */
[----:B------:R-:W-:-:S05]  /*12100*/  LOP3.LUT R2, R2, 0x38, RZ, 0xc0, !PT ;  /* 0x0000003802027812 */ /* 0x000fca00078ec0ff */
[----:B------:R-:W-:-:S05]  /*12110*/  IMAD.SHL.U32 R0, R2, 0x2, RZ ;  /* 0x0000000202007824 */ /* 0x000fca00078e00ff */
[----:B---3--:R-:W-:Y:S02]  /*12120*/  IADD3 R2, P0, R14, R0, RZ ;  /* 0x000000000e027210 */ /* 0x008fe40007f1e0ff */
[----:B------:R-:W-:Y:S01]  /*12130*/  SHFL.IDX PT, R14, R5, 0x1, 0x181f ;  /* 0x00381f00050e7f89 */ /* 0x000fe200000e0000 */
[----:B--2---:R-:W-:-:S03]  /*12140*/  IMAD.MOV.U32 R7, RZ, RZ, R3 ;  /* 0x000000ffff077224 */ /* 0x004fc600078e0003 */
[----:B------:R-:W0:Y:S02]  /*12150*/  SHFL.IDX PT, R3, R6, RZ, 0x181f ;  /* 0x00181fff06037589 */ /* 0x000e2400000e0000 */
[----:B------:R-:W-:Y:S01]  /*12160*/  LOP3.LUT P2, RZ, R7, 0x1, RZ, 0xc0, !PT ;  /* 0x0000000107ff7812 */ /* 0x000fe2000784c0ff */
[----:B0-----:R-:W-:-:S03]  /*12170*/  IMAD.X R3, RZ, RZ, R3, P0 ;  /* 0x000000ffff037224 */ /* 0x001fc600000e0603 */
[----:B------:R-:W-:-:S13]  /*12180*/  ISETP.LT.OR P0, PT, R23, 0x1, !P2 ;  /* 0x000000011700780c */ /* 0x000fda0005701670 */
[----:B------:R-:W-:Y:S01]  /*12190*/  LDGSTS.E.BYPASS.LTC128B.128 [R4+0x400], desc[UR46][R2.64], !P0 ;  /* 0x0040000002047fae */ /* 0x000fe2000c101d6e */
[----:B------:R-:W-:-:S13]  /*121a0*/  ISETP.LT.OR P0, PT, R23, 0x1, !P1 ;  /* 0x000000011700780c */ /* 0x000fda0004f01670 */
[----:B------:R-:W-:Y:S01]  /*121b0*/  LDGSTS.E.BYPASS.LTC128B.128 [R4+0x3400], desc[UR46][R2.64+0x80], !P0 ;  /* 0x0340008002047fae */ /* 0x000fe2000c101d6e */
[----:B------:R-:W-:-:S04]  /*121c0*/  LOP3.LUT P0, RZ, R35, 0x4, RZ, 0xc0, !PT ;  /* 0x0000000423ff7812 */ /* 0x000fc8000780c0ff */
[----:B------:R-:W-:-:S13]  /*121d0*/  ISETP.LT.OR P3, PT, R23, 0x1, !P0 ;  /* 0x000000011700780c */ /* 0x000fda0004761670 */
[----:B------:R-:W-:Y:S01]  /*121e0*/  LDGSTS.E.BYPASS.LTC128B.128 [R4+0x6400], desc[UR46][R2.64+0x100], !P3 ;  /* 0x0640010002047fae */ /* 0x000fe2000d901d6e */
[----:B------:R-:W-:-:S13]  /*121f0*/  ISETP.LT.OR P3, PT, R23, 0x1, !P4 ;  /* 0x000000011700780c */ /* 0x000fda0006761670 */
[----:B------:R0:W-:Y:S01]  /*12200*/  LDGSTS.E.BYPASS.LTC128B.128 [R4+0x9400], desc[UR46][R2.64+0x180], !P3 ;  /* 0x0940018002047fae */ /* 0x0001e2000d901d6e */
[----:B------:R-:W-:-:S03]  /*12210*/  IADD3 R8, P3, R14, R0, RZ ;  /* 0x000000000e087210 */ /* 0x000fc60007f7e0ff */
[----:B------:R-:W-:Y:S04]  /*12220*/  SHFL.IDX PT, R14, R5, 0x2, 0x181f ;  /* 0x00581f00050e7f89 */ /* 0x000fe800000e0000 */
[----:B0-----:R-:W0:Y:S02]  /*12230*/  SHFL.IDX PT, R3, R6, 0x1, 0x181f ;  /* 0x00381f0006037f89 */ /* 0x001e2400000e0000 */
[----:B0-----:R-:W-:Y:S01]  /*12240*/  IMAD.X R9, RZ, RZ, R3, P3 ;  /* 0x000000ffff097224 */ /* 0x001fe200018e0603 */
[----:B------:R-:W-:Y:S01]  /*12250*/  ISETP.LT.OR P3, PT, R23, 0x11, !P2 ;  /* 0x000000111700780c */ /* 0x000fe20005761670 */
        /* <DEDUP_REMOVED lines=11> */
[----:B------:R-:W-:-:S13]  /*12310*/  ISETP.LT.OR P3, PT, R23, 0x21, !P2 ;  /* 0x000000211700780c */ /* 0x000fda0005761670 */
        /* <DEDUP_REMOVED lines=24> */
[----:B------:R-:W-:-:S13]  /*124a0*/  ISETP.LT.OR P3, PT, R23, 0x41, !P2 ;  /* 0x000000411700780c */ /* 0x000fda0005761670 */
[----:B------:R3:W-:Y:S01]  /*124b0*/  LDGSTS.E.BYPASS.LTC128B.128 [R4+0x2400], desc[UR46][R2.64], !P3 ;  /* 0x0240000002047fae */ /* 0x0007e2000d901d6e */
[----:B------:R-:W-:-:S13]  /*124c0*/  ISETP.LT.OR P3, PT, R23, 0x41, !P1 ;  /* 0x000000411700780c */ /* 0x000fda0004f61670 */
[----:B------:R3:W-:Y:S01]  /*124d0*/  LDGSTS.E.BYPASS.LTC128B.128 [R4+0x5400], desc[UR46][R2.64+0x80], !P3 ;  /* 0x0540008002047fae */ /* 0x0007e2000d901d6e */
[----:B------:R-:W-:-:S13]  /*124e0*/  ISETP.LT.OR P3, PT, R23, 0x41, !P0 ;  /* 0x000000411700780c */ /* 0x000fda0004761670 */
[----:B------:R3:W-:Y:S01]  /*124f0*/  LDGSTS.E.BYPASS.LTC128B.128 [R4+0x8400], desc[UR46][R2.64+0x100], !P3 ;  /* 0x0840010002047fae */ /* 0x0007e2000d901d6e */
[----:B------:R-:W-:-:S13]  /*12500*/  ISETP.LT.OR P3, PT, R23, 0x41, !P4 ;  /* 0x000000411700780c */ /* 0x000fda0006761670 */
[----:B--2-4-:R3:W-:Y:S02]  /*12510*/  LDGSTS.E.BYPASS.LTC128B.128 [R4+0xb400], desc[UR46][R2.64+0x180], !P3 ;  /* 0x0b40018002047fae */ /* 0x0147e4000d901d6e */
.L_x_2096:
[C---:B------:R-:W-:Y:S02]  /*12520*/  ISETP.LT.OR P2, PT, R23.reuse, 0x51, !P2 ;  /* 0x000000511700780c */ /* 0x040fe40005741670 */
[C---:B------:R-:W-:Y:S02]  /*12530*/  ISETP.LT.OR P1, PT, R23.reuse, 0x51, !P1 ;  /* 0x000000511700780c */ /* 0x040fe40004f21670 */
[----:B------:R-:W-:Y:S02]  /*12540*/  ISETP.LT.OR P0, PT, R23, 0x51, !P0 ;  /* 0x000000511700780c */ /* 0x000fe40004701670 */
[----:B0--3--:R-:W-:-:S05]  /*12550*/  IADD3 R2, P3, R14, R0, RZ ;  /* 0x000000000e027210 */ /* 0x009fca0007f7e0ff */
[----:B------:R-:W-:-:S05]  /*12560*/  IMAD.X R3, RZ, RZ, R6, P3 ;  /* 0x000000ffff037224 */ /* 0x000fca00018e0606 */
[----:B------:R-:W-:Y:S01]  /*12570*/  @!PT LDS RZ, [RZ] ;  /* 0x00000000fffff984 */ /* 0x000fe20000000800 */
[----:B------:R-:W-:Y:S01]  /*12580*/  @!PT LDS RZ, [RZ] ;  /* 0x00000000fffff984 */ /* 0x000fe20000000800 */
[----:B------:R-:W-:Y:S01]  /*12590*/  @!PT LDS RZ, [RZ] ;  /* 0x00000000fffff984 */ /* 0x000fe20000000800 */
[----:B------:R0:W-:Y:S04]  /*125a0*/  LDGSTS.E.BYPASS.LTC128B.128 [R4+0x2c00], desc[UR46][R2.64], !P2 ;  /* 0x02c0000002047fae */ /* 0x0001e8000d101d6e */
[----:B------:R0:W-:Y:S04]  /*125b0*/  LDGSTS.E.BYPASS.LTC128B.128 [R4+0x5c00], desc[UR46][R2.64+0x80], !P1 ;  /* 0x05c0008002047fae */ /* 0x0001e8000c901d6e */
[----:B------:R0:W-:Y:S01]  /*125c0*/  LDGSTS.E.BYPASS.LTC128B.128 [R4+0x8c00], desc[UR46][R2.64+0x100], !P0 ;  /* 0x08c0010002047fae */ /* 0x0001e2000c101d6e */
[----:B------:R-:W-:-:S13]  /*125d0*/  ISETP.LT.OR P0, PT, R23, 0x51, !P4 ;  /* 0x000000511700780c */ /* 0x000fda0006701670 */
[----:B------:R0:W-:Y:S01]  /*125e0*/  LDGSTS.E.BYPASS.LTC128B.128 [R4+0xbc00], desc[UR46][R2.64+0x180], !P0 ;  /* 0x0bc0018002047fae */ /* 0x0001e2000c101d6e */
[----:B------:R-:W-:Y:S01]  /*125f0*/  PLOP3.LUT P0, PT, PT, PT, PT, 0x80, 0x0 ;  /* 0x000000000000781c */ /* 0x000fe20003f0f070 */
[----:B------:R-:W-:-:S12]  /*12600*/  NOP ;  /* 0x0000000000007918 */ /* 0x000fd80000000000 */
.L_x_2011:
        /* <DEDUP_REMOVED lines=11> */
.L_x_2012:
[----:B------:R-:W-:Y:S01]  /*126c0*/  UIADD3 UR4, UR44, -0x2, URZ ;  /* 0xfffffffe2c047890 */ /* 0x000fe2000fffe03f */
[----:B------:R0:W-:Y:S03]  /*126d0*/  SYNCS.ARRIVE.TRANS64.A1T0 RZ, [R22+URZ+0x22850], RZ ;  /* 0x022850ff16ff79a7 */ /* 0x0001e6000810003f */
[----:B------:R-:W-:-:S06]  /*126e0*/  UISETP.GE.AND UP0, UPT, UR4, UR45, UPT ;  /* 0x0000002d0400728c */ /* 0x000fcc000bf06270 */
[----:B------:R-:W-:-:S13]  /*126f0*/  PLOP3.LUT P0, PT, PT, PT, UP0, 0x40, 0x0 ;  /* 0x000000000000781c */ /* 0x000fda0003f0e808 */
[----:B0-----:R-:W-:Y:S05]  /*12700*/  @P0 BRA `(.L_x_2013) ;  /* 0x0000000c00700947 */ /* 0x001fea0003800000 */
[----:B------:R-:W-:Y:S01]  /*12710*/  BSSY B0, `(.L_x_2013) ;  /* 0x00000db000007945 */ /* 0x000fe20003800000 */
[----:B------:R-:W-:-:S07]  /*12720*/  IMAD.U32 R20, RZ, RZ, UR4 ;  /* 0x00000004ff147e24 */ /* 0x000fce000f8e00ff */
.L_x_2026:
[----:B0-----:R-:W0:Y:S01]  /*12730*/  S2R R2, SR_TID.X ;  /* 0x0000000000027919 */ /* 0x001e220000002100 */
[----:B------:R-:W2:Y:S01]  /*12740*/  LDC R3, c[0x0][0x430] ;  /* 0x00010c00ff037b82 */ /* 0x000ea20000000800 */
[----:B------:R-:W-:Y:S02]  /*12750*/  IMAD R8, R20, 0x60, R30 ;  /* 0x0000006014087824 */ /* 0x000fe400078e021e */
[----:B------:R-:W-:Y:S01]  /*12760*/  VIADD R18, R18, 0x1 ;  /* 0x0000000112127836 */ /* 0x000fe20000000000 */
[----:B--2---:R-:W-:Y:S01]  /*12770*/  ISETP.NE.AND P0, PT, R3, 0x1, PT ;  /* 0x000000010300780c */ /* 0x004fe20003f05270 */
[----:B0-----:R-:W-:-:S05]  /*12780*/  IMAD.SHL.U32 R2, R2, 0x10, RZ ;  /* 0x0000001002027824 */ /* 0x001fca00078e00ff */
[----:B------:R-:W-:-:S07]  /*12790*/  LOP3.LUT R2, R33, 0x70, R2, 0xf8, !PT ;  /* 0x0000007021027812 */ /* 0x000fce00078ef802 */
[----:B------:R-:W0:Y:S01]  /*127a0*/  @P0 LDC R3, c[0x0][0x434] ;  /* 0x00010d00ff030b82 */ /* 0x000e220000000800 */
[C---:B------:R-:W-:Y:S01]  /*127b0*/  ISETP.GT.U32.AND P1, PT, R2.reuse, 0x5f, PT ;  /* 0x0000005f0200780c */ /* 0x040fe20003f24070 */
[----:B------:R-:W-:-:S06]  /*127c0*/  IMAD.IADD R8, R2, 0x1, R8 ;  /* 0x0000000102087824 */ /* 0x000fcc00078e0208 */
[----:B------:R-:W2:Y:S01]  /*127d0*/  @P0 LDC R7, c[0x0][0x438] ;  /* 0x00010e00ff070b82 */ /* 0x000ea20000000800 */
[----:B------:R-:W-:-:S07]  /*127e0*/  IMAD.MOV.U32 R9, RZ, RZ, R8 ;  /* 0x000000ffff097224 */ /* 0x000fce00078e0008 */
[----:B------:R-:W3:Y:S01]  /*127f0*/  @!P1 LDC.64 R4, c[0x0][0x428] ;  /* 0x00010a00ff049b82 */ /* 0x000ee20000000a00 */
[----:B0-----:R-:W-:-:S05]  /*12800*/  @P0 IMAD.HI.U32 R2, R8, R3, RZ ;  /* 0x0000000308020227 */ /* 0x001fca00078e00ff */
[----:B--2---:R-:W-:Y:S02]  /*12810*/  @P0 SHF.R.U32.HI R9, RZ, R7, R2 ;  /* 0x00000007ff090219 */ /* 0x004fe40000011602 */
[----:B------:R-:W0:Y:S02]  /*12820*/  @!P1 LDC.64 R6, c[0x0][0x418] ;  /* 0x00010600ff069b82 */ /* 0x000e240000000a00 */
[----:B------:R-:W-:Y:S01]  /*12830*/  @!P1 SHF.R.S32.HI R3, RZ, 0x1f, R9 ;  /* 0x0000001fff039819 */ /* 0x000fe20000011409 */
[----:B---3--:R-:W-:-:S04]  /*12840*/  @!P1 IMAD R2, R29, R4, RZ ;  /* 0x000000041d029224 */ /* 0x008fc800078e02ff */
[----:B------:R-:W-:Y:S02]  /*12850*/  @!P1 IMAD R5, R27, R5, R2 ;  /* 0x000000051b059224 */ /* 0x000fe400078e0202 */
[----:B------:R-:W-:-:S04]  /*12860*/  @!P1 IMAD.MOV.U32 R2, RZ, RZ, R9 ;  /* 0x000000ffff029224 */ /* 0x000fc800078e0009 */
[----:B------:R-:W-:-:S04]  /*12870*/  @!P1 IMAD.WIDE.U32 R2, R27, R4, R2 ;  /* 0x000000041b029225 */ /* 0x000fc800078e0002 */
[----:B------:R-:W-:Y:S02]  /*12880*/  @!P1 IMAD.IADD R3, R5, 0x1, R3 ;  /* 0x0000000105039824 */ /* 0x000fe400078e0203 */
[----:B------:R-:W-:Y:S01]  /*12890*/  IMAD.MOV.U32 R4, RZ, RZ, RZ ;  /* 0x000000ffff047224 */ /* 0x000fe200078e00ff */
[----:B0-----:R-:W-:Y:S01]  /*128a0*/  @!P1 LEA R6, P0, R2, R6, 0x2 ;  /* 0x0000000602069211 */ /* 0x001fe200078010ff */
[----:B-1----:R-:W-:-:S03]  /*128b0*/  IMAD.U32 R10, RZ, RZ, UR48 ;  /* 0x00000030ff0a7e24 */ /* 0x002fc6000f8e00ff */
[----:B------:R-:W-:Y:S02]  /*128c0*/  @!P1 LEA.HI.X R7, R2, R7, R3, 0x2, P0 ;  /* 0x0000000702079211 */ /* 0x000fe400000f1403 */
[----:B------:R-:W-:-:S03]  /*128d0*/  ISETP.NE.AND P0, PT, R18, 0x2, PT ;  /* 0x000000021200780c */ /* 0x000fc60003f05270 */
[----:B------:R0:W5:Y:S01]  /*128e0*/  @!P1 LDG.E R4, desc[UR46][R6.64] ;  /* 0x0000002e06049981 */ /* 0x000162000c1e1900 */
[----:B------:R-:W-:Y:S02]  /*128f0*/  ISETP.NE.AND P1, PT, R10, 0x3, PT ;  /* 0x000000030a00780c */ /* 0x000fe40003f25270 */
[----:B------:R-:W-:Y:S01]  /*12900*/  SEL R2, RZ, 0x1, P0 ;  /* 0x00000001ff027807 */ /* 0x000fe20000000000 */
[----:B------:R-:W-:Y:S01]  /*12910*/  IMAD.MOV R5, RZ, RZ, -R9 ;  /* 0x000000ffff057224 */ /* 0x000fe200078e0a09 */
[----:B------:R-:W-:Y:S05]  /*12920*/  YIELD ;  /* 0x0000000000007946 */ /* 0x000fea0003800000 */
[----:B------:R-:W-:Y:S01]  /*12930*/  LOP3.LUT R25, R25, R2, RZ, 0x3c, !PT ;  /* 0x0000000219197212 */ /* 0x000fe200078e3cff */
[----:B------:R-:W-:Y:S01]  /*12940*/  ULDC UR4, c[0x0][0x430] ;  /* 0x00010c0000047ab9 */ /* 0x000fe20000000800 */
[----:B------:R-:W-:Y:S01]  /*12950*/  IMAD.MOV.U32 R2, RZ, RZ, R20 ;  /* 0x000000ffff027224 */ /* 0x000fe200078e0014 */
[----:B------:R-:W-:Y:S01]  /*12960*/  SEL R18, R18, RZ, P0 ;  /* 0x000000ff12127207 */ /* 0x000fe20000000000 */
[----:B------:R-:W-:-:S02]  /*12970*/  IMAD R5, R5, UR4, R8 ;  /* 0x0000000405057c24 */ /* 0x000fc4000f8e0208 */
[----:B------:R-:W-:Y:S01]  /*12980*/  VIADD R20, R20, 0xffffffff ;  /* 0xffffffff14147836 */ /* 0x000fe20000000000 */
[----:B------:R-:W-:Y:S01]  /*12990*/  ISETP.GT.AND P2, PT, R2, UR45, PT ;  /* 0x0000002d02007c0c */ /* 0x000fe2000bf44270 */
[----:B0-----:R-:W-:-:S12]  /*129a0*/  @!P1 BRA `(.L_x_2014) ;  /* 0x0000000000049947 */ /* 0x001fd80003800000 */
[----:B------:R-:W-:Y:S01]  /*129b0*/  BPT.TRAP 0x1 ;  /* 0x000000040000795c */ /* 0x000fe20000300000 */
.L_x_2014:
[----:B------:R-:W-:Y:S01]  /*129c0*/  IMAD R10, R18, 0x8, R17 ;  /* 0x00000008120a7824 */ /* 0x000fe200078e0211 */
[----:B------:R-:W-:Y:S01]  /*129d0*/  SHF.L.U32 R24, R25, 0x1f, RZ ;  /* 0x0000001f19187819 */ /* 0x000fe200000006ff */
[----:B------:R-:W-:Y:S01]  /*129e0*/  BSSY B1, `(.L_x_2015) ;  /* 0x0000004000017945 */ /* 0x000fe20003800000 */
[----:B-1----:R-:W-:Y:S02]  /*129f0*/  SHF.R.S32.HI R22, RZ, 0x1f, R5 ;  /* 0x0000001fff167819 */ /* 0x002fe40000011405 */
[----:B------:R-:W0:Y:S02]  /*12a00*/  SYNCS.PHASECHK.TRANS64.TRYWAIT P0, [R10+URZ+0x22840], R24 ;  /* 0x022840180a0075a7 */ /* 0x000e24000800017f */
[----:B0-----:R-:W-:Y:S05]  /*12a10*/  @!P0 BRA `(.L_x_2016) ;  /* 0x0000002c00b88947 */ /* 0x001fea0003800000 */
.L_x_2097:
[----:B------:R-:W-:Y:S05]  /*12a20*/  BSYNC B1 ;  /* 0x0000000000017941 */ /* 0x000fea0003800000 */
.L_x_2015:
        /* <DEDUP_REMOVED lines=26> */
[----:B------:R-:W3:Y:S04]  /*12bd0*/  SHFL.IDX PT, R6, R9, 0x1, 0x181f ;  /* 0x00381f0009067f89 */ /* 0x000ee800000e0000 */
[----:B------:R-:W4:Y:S01]  /*12be0*/  SHFL.IDX PT, R7, R21, 0x1, 0x181f ;  /* 0x00381f0015077f89 */ /* 0x000f2200000e0000 */
[----:B-1----:R-:W-:-:S03]  /*12bf0*/  IADD3 R2, P0, R14, R0, RZ ;  /* 0x000000000e027210 */ /* 0x002fc60007f1e0ff */
[----:B------:R-:W1:Y:S02]  /*12c00*/  SHFL.IDX PT, R14, R9, 0x2, 0x181f ;  /* 0x00581f00090e7f89 */ /* 0x000e6400000e0000 */
[----:B--2---:R-:W-:Y:S01]  /*12c10*/  IMAD.X R3, RZ, RZ, R3, P0 ;  /* 0x000000ffff037224 */ /* 0x004fe200000e0603 */
[----:B---3--:R-:W-:-:S04]  /*12c20*/  IADD3 R6, P0, R6, R0, RZ ;  /* 0x0000000006067210 */ /* 0x008fc80007f1e0ff */
[----:B------:R2:W-:Y:S01]  /*12c30*/  LDGSTS.E.BYPASS.LTC128B.128 [R8+0x1c400], desc[UR46][R2.64], !P1 ;  /* 0x1c40000002087fae */ /* 0x0005e2000c901d6e */
[----:B----4-:R-:W-:-:S05]  /*12c40*/  IMAD.X R7, RZ, RZ, R7, P0 ;  /* 0x000000ffff077224 */ /* 0x010fca00000e0607 */
[----:B------:R3:W-:Y:S04]  /*12c50*/  LDGSTS.E.BYPASS.LTC128B.128 [R8+0x1cc00], desc[UR46][R6.64], !P1 ;  /* 0x1cc0000006087fae */ /* 0x0007e8000c901d6e */
[----:B--2---:R-:W2:Y:S01]  /*12c60*/  SHFL.IDX PT, R3, R21, 0x2, 0x181f ;  /* 0x00581f0015037f89 */ /* 0x004ea200000e0000 */
[----:B-1----:R-:W-:-:S03]  /*12c70*/  IADD3 R2, P0, R14, R0, RZ ;  /* 0x000000000e027210 */ /* 0x002fc60007f1e0ff */
[----:B------:R-:W1:Y:S04]  /*12c80*/  SHFL.IDX PT, R14, R9, 0x3, 0x181f ;  /* 0x00781f00090e7f89 */ /* 0x000e6800000e0000 */
[----:B---3--:R-:W3:Y:S01]  /*12c90*/  SHFL.IDX PT, R7, R21, 0x3, 0x181f ;  /* 0x00781f0015077f89 */ /* 0x008ee200000e0000 */
[----:B--2---:R-:W-:-:S05]  /*12ca0*/  IMAD.X R3, RZ, RZ, R3, P0 ;  /* 0x000000ffff037224 */ /* 0x004fca00000e0603 */
[----:B------:R2:W-:Y:S01]  /*12cb0*/  LDGSTS.E.BYPASS.LTC128B.128 [R8+0x1d400], desc[UR46][R2.64], !P1 ;  /* 0x1d40000002087fae */ /* 0x0005e2000c901d6e */
[----:B-1----:R-:W-:-:S03]  /*12cc0*/  IADD3 R6, P0, R14, R0, RZ ;  /* 0x000000000e067210 */ /* 0x002fc60007f1e0ff */
[----:B------:R-:W1:Y:S02]  /*12cd0*/  SHFL.IDX PT, R14, R9, 0x4, 0x181f ;  /* 0x00981f00090e7f89 */ /* 0x000e6400000e0000 */
[----:B---3--:R-:W-:-:S05]  /*12ce0*/  IMAD.X R7, RZ, RZ, R7, P0 ;  /* 0x000000ffff077224 */ /* 0x008fca00000e0607 */
[----:B------:R3:W-:Y:S04]  /*12cf0*/  LDGSTS.E.BYPASS.LTC128B.128 [R8+0x1dc00], desc[UR46][R6.64], !P1 ;  /* 0x1dc0000006087fae */ /* 0x0007e8000c901d6e */
[----:B--2---:R-:W2:Y:S04]  /*12d00*/  SHFL.IDX PT, R3, R21, 0x4, 0x181f ;  /* 0x00981f0015037f89 */ /* 0x004ea800000e0000 */
[----:B------:R-:W4:Y:S01]  /*12d10*/  SHFL.IDX PT, R21, R21, 0x5, 0x181f ;  /* 0x00b81f0015157f89 */ /* 0x000f2200000e0000 */
[----:B-1----:R-:W-:-:S03]  /*12d20*/  IADD3 R2, P0, R14, R0, RZ ;  /* 0x000000000e027210 */ /* 0x002fc60007f1e0ff */
[----:B------:R3:W1:Y:S02]  /*12d30*/  SHFL.IDX PT, R14, R9, 0x5, 0x181f ;  /* 0x00b81f00090e7f89 */ /* 0x00066400000e0000 */
[----:B--2---:R-:W-:-:S05]  /*12d40*/  IMAD.X R3, RZ, RZ, R3, P0 ;  /* 0x000000ffff037224 */ /* 0x004fca00000e0603 */
[----:B----4-:R3:W-:Y:S03]  /*12d50*/  LDGSTS.E.BYPASS.LTC128B.128 [R8+0x1e400], desc[UR46][R2.64], !P1 ;  /* 0x1e40000002087fae */ /* 0x0107e6000c901d6e */
.L_x_2111:
[----:B-1-3--:R-:W-:-:S05]  /*12d60*/  IADD3 R2, P0, R14, R0, RZ ;  /* 0x000000000e027210 */ /* 0x00afca0007f1e0ff */
[----:B------:R-:W-:Y:S01]  /*12d70*/  IMAD.X R3, RZ, RZ, R21, P0 ;  /* 0x000000ffff037224 */ /* 0x000fe200000e0615 */
[----:B------:R-:W-:-:S04]  /*12d80*/  PLOP3.LUT P0, PT, PT, PT, PT, 0x80, 0x0 ;  /* 0x000000000000781c */ /* 0x000fc80003f0f070 */
[----:B------:R-:W-:Y:S01]  /*12d90*/  @!PT LDS RZ, [RZ] ;  /* 0x00000000fffff984 */ /* 0x000fe20000000800 */
[----:B------:R-:W-:Y:S01]  /*12da0*/  @!PT LDS RZ, [RZ] ;  /* 0x00000000fffff984 */ /* 0x000fe20000000800 */
[----:B------:R-:W-:Y:S01]  /*12db0*/  @!PT LDS RZ, [RZ] ;  /* 0x00000000fffff984 */ /* 0x000fe20000000800 */
[----:B------:R1:W-:Y:S01]  /*12dc0*/  LDGSTS.E.BYPASS.LTC128B.128 [R8+0x1ec00], desc[UR46][R2.64], !P1 ;  /* 0x1ec0000002087fae */ /* 0x0003e2000c901d6e */
[----:B------:R-:W-:-:S08]  /*12dd0*/  NOP ;  /* 0x0000000000007918 */ /* 0x000fd00000000000 */
.L_x_2018:
        /* <DEDUP_REMOVED lines=11> */
.L_x_2019:
[----:B------:R1:W-:Y:S01]  /*12e90*/  SYNCS.ARRIVE.TRANS64.A1T0 RZ, [R10+URZ+0x22830], RZ ;  /* 0x022830ff0aff79a7 */ /* 0x0003e2000810003f */
[----:B------:R-:W-:Y:S05]  /*12ea0*/  @!P3 BRA `(.L_x_2020) ;  /* 0x000000000004b947 */ /* 0x000fea0003800000 */
[----:B------:R-:W-:Y:S01]  /*12eb0*/  BPT.TRAP 0x1 ;  /* 0x000000040000795c */ /* 0x000fe20000300000 */
.L_x_2020:
[----:B------:R-:W2:Y:S01]  /*12ec0*/  SYNCS.PHASECHK.TRANS64.TRYWAIT P0, [R10+URZ+0x22860], R24 ;  /* 0x022860180a0075a7 */ /* 0x000ea2000800017f */
[----:B------:R-:W-:Y:S04]  /*12ed0*/  BSSY B1, `(.L_x_2021) ;  /* 0x0000002000017945 */ /* 0x000fe80003800000 */
[----:B--2---:R-:W-:Y:S05]  /*12ee0*/  @!P0 BRA `(.L_x_2022) ;  /* 0x0000003000288947 */ /* 0x004fea0003800000 */
.L_x_2112:
[----:B------:R-:W-:Y:S05]  /*12ef0*/  BSYNC B1 ;  /* 0x0000000000017941 */ /* 0x000fea0003800000 */
.L_x_2021:
        /* <DEDUP_REMOVED lines=26> */
[----:B------:R-:W-:-:S03]  /*130a0*/  IMAD R22, R22, 0x2, R17 ;  /* 0x0000000216167824 */ /* 0x000fc600078e0211 */
[----:B------:R-:W4:Y:S04]  /*130b0*/  SHFL.IDX PT, R3, R23, RZ, 0x181f ;  /* 0x00181fff17037589 */ /* 0x000f2800000e0000 */
[----:B------:R-:W-:Y:S04]  /*130c0*/  SHFL.IDX PT, R4, R23, 0x1, 0x181f ;  /* 0x00381f0017047f89 */ /* 0x000fe800000e0000 */
[----:B------:R-:W-:Y:S04]  /*130d0*/  SHFL.IDX PT, R5, R23, 0x3, 0x181f ;  /* 0x00781f0017057f89 */ /* 0x000fe800000e0000 */
[----:B0-2---:R-:W-:Y:S01]  /*130e0*/  SHFL.IDX PT, R24, R23, 0x4, 0x181f ;  /* 0x00981f0017187f89 */ /* 0x005fe200000e0000 */
[----:B---3--:R-:W-:-:S03]  /*130f0*/  IADD3 R2, P0, R14, R0, RZ ;  /* 0x000000000e027210 */ /* 0x008fc60007f1e0ff */
[----:B------:R-:W0:Y:S02]  /*13100*/  SHFL.IDX PT, R14, R21, 0x1, 0x181f ;  /* 0x00381f00150e7f89 */ /* 0x000e2400000e0000 */
[----:B----4-:R-:W-:-:S05]  /*13110*/  IMAD.X R3, RZ, RZ, R3, P0 ;  /* 0x000000ffff037224 */ /* 0x010fca00000e0603 */
[----:B------:R-:W-:Y:S04]  /*13120*/  LDGSTS.E.BYPASS.LTC128B.128 [R22+0x400], desc[UR46][R2.64], !P5 ;  /* 0x0040000002167fae */ /* 0x000fe8000e901d6e */
[----:B------:R-:W-:Y:S04]  /*13130*/  LDGSTS.E.BYPASS.LTC128B.128 [R22+0x3400], desc[UR46][R2.64+0x80], !P4 ;  /* 0x0340008002167fae */ /* 0x000fe8000e101d6e */
[----:B------:R-:W-:Y:S04]  /*13140*/  LDGSTS.E.BYPASS.LTC128B.128 [R22+0x6400], desc[UR46][R2.64+0x100], !P3 ;  /* 0x0640010002167fae */ /* 0x000fe8000d901d6e */
[----:B------:R2:W-:Y:S01]  /*13150*/  LDGSTS.E.BYPASS.LTC128B.128 [R22+0x9400], desc[UR46][R2.64+0x180], !P1 ;  /* 0x0940018002167fae */ /* 0x0005e2000c901d6e */
[----:B0-----:R-:W-:-:S03]  /*13160*/  IADD3 R8, P0, R14, R0, RZ ;  /* 0x000000000e087210 */ /* 0x001fc60007f1e0ff */
[----:B------:R-:W0:Y:S02]  /*13170*/  SHFL.IDX PT, R14, R21, 0x2, 0x181f ;  /* 0x00581f00150e7f89 */ /* 0x000e2400000e0000 */
[----:B------:R-:W-:Y:S02]  /*13180*/  IMAD.X R9, RZ, RZ, R4, P0 ;  /* 0x000000ffff097224 */ /* 0x000fe400000e0604 */
[----:B------:R-:W3:Y:S04]  /*13190*/  SHFL.IDX PT, R4, R23, 0x2, 0x181f ;  /* 0x00581f0017047f89 */ /* 0x000ee800000e0000 */
[----:B------:R4:W-:Y:S04]  /*131a0*/  LDGSTS.E.BYPASS.LTC128B.128 [R22+0xc00], desc[UR46][R8.64], !P5 ;  /* 0x00c0000008167fae */ /* 0x0009e8000e901d6e */
[----:B------:R4:W-:Y:S04]  /*131b0*/  LDGSTS.E.BYPASS.LTC128B.128 [R22+0x3c00], desc[UR46][R8.64+0x80], !P4 ;  /* 0x03c0008008167fae */ /* 0x0009e8000e101d6e */
[----:B------:R4:W-:Y:S04]  /*131c0*/  LDGSTS.E.BYPASS.LTC128B.128 [R22+0x6c00], desc[UR46][R8.64+0x100], !P3 ;  /* 0x06c0010008167fae */ /* 0x0009e8000d901d6e */
[----:B------:R4:W-:Y:S01]  /*131d0*/  LDGSTS.E.BYPASS.LTC128B.128 [R22+0x9c00], desc[UR46][R8.64+0x180], !P1 ;  /* 0x09c0018008167fae */ /* 0x0009e2000c901d6e */
[----:B0-----:R-:W-:-:S03]  /*131e0*/  IADD3 R6, P0, R14, R0, RZ ;  /* 0x000000000e067210 */ /* 0x001fc60007f1e0ff */
[----:B------:R-:W-:Y:S04]  /*131f0*/  SHFL.IDX PT, R23, R23, 0x5, 0x181f ;  /* 0x00b81f0017177f89 */ /* 0x000fe800000e0000 */
[----:B------:R-:W0:Y:S01]  /*13200*/  SHFL.IDX PT, R14, R21, 0x3, 0x181f ;  /* 0x00781f00150e7f89 */ /* 0x000e2200000e0000 */
[----:B---3--:R-:W-:-:S05]  /*13210*/  IMAD.X R7, RZ, RZ, R4, P0 ;  /* 0x000000ffff077224 */ /* 0x008fca00000e0604 */
[----:B------:R4:W-:Y:S04]  /*13220*/  LDGSTS.E.BYPASS.LTC128B.128 [R22+0x1400], desc[UR46][R6.64], !P5 ;  /* 0x0140000006167fae */ /* 0x0009e8000e901d6e */
[----:B------:R4:W-:Y:S04]  /*13230*/  LDGSTS.E.BYPASS.LTC128B.128 [R22+0x4400], desc[UR46][R6.64+0x80], !P4 ;  /* 0x0440008006167fae */ /* 0x0009e8000e101d6e */
[----:B------:R4:W-:Y:S04]  /*13240*/  LDGSTS.E.BYPASS.LTC128B.128 [R22+0x7400], desc[UR46][R6.64+0x100], !P3 ;  /* 0x0740010006167fae */ /* 0x0009e8000d901d6e */
[----:B------:R4:W-:Y:S01]  /*13250*/  LDGSTS.E.BYPASS.LTC128B.128 [R22+0xa400], desc[UR46][R6.64+0x180], !P1 ;  /* 0x0a40018006167fae */ /* 0x0009e2000c901d6e */
[----:B0-----:R-:W-:-:S03]  /*13260*/  IADD3 R4, P0, R14, R0, RZ ;  /* 0x000000000e047210 */ /* 0x001fc60007f1e0ff */
[----:B------:R-:W2:Y:S02]  /*13270*/  SHFL.IDX PT, R14, R21, 0x4, 0x181f ;  /* 0x00981f00150e7f89 */ /* 0x000ea400000e0000 */
[----:B------:R-:W-:-:S05]  /*13280*/  IMAD.X R5, RZ, RZ, R5, P0 ;  /* 0x000000ffff057224 */ /* 0x000fca00000e0605 */
[----:B------:R4:W-:Y:S04]  /*13290*/  LDGSTS.E.BYPASS.LTC128B.128 [R22+0x1c00], desc[UR46][R4.64], !P5 ;  /* 0x01c0000004167fae */ /* 0x0009e8000e901d6e */
[----:B------:R4:W-:Y:S04]  /*132a0*/  LDGSTS.E.BYPASS.LTC128B.128 [R22+0x4c00], desc[UR46][R4.64+0x80], !P4 ;  /* 0x04c0008004167fae */ /* 0x0009e8000e101d6e */
[----:B------:R4:W-:Y:S04]  /*132b0*/  LDGSTS.E.BYPASS.LTC128B.128 [R22+0x7c00], desc[UR46][R4.64+0x100], !P3 ;  /* 0x07c0010004167fae */ /* 0x0009e8000d901d6e */
[----:B------:R4:W-:Y:S01]  /*132c0*/  LDGSTS.E.BYPASS.LTC128B.128 [R22+0xac00], desc[UR46][R4.64+0x180], !P1 ;  /* 0x0ac0018004167fae */ /* 0x0009e2000c901d6e */
[----:B--2---:R-:W-:-:S03]  /*132d0*/  IADD3 R2, P0, R14, R0, RZ ;  /* 0x000000000e027210 */ /* 0x004fc60007f1e0ff */
[----:B------:R4:W0:Y:S02]  /*132e0*/  SHFL.IDX PT, R14, R21, 0x5, 0x181f ;  /* 0x00b81f00150e7f89 */ /* 0x00082400000e0000 */
[----:B------:R-:W-:-:S05]  /*132f0*/  IMAD.X R3, RZ, RZ, R24, P0 ;  /* 0x000000ffff037224 */ /* 0x000fca00000e0618 */
[----:B------:R4:W-:Y:S04]  /*13300*/  LDGSTS.E.BYPASS.LTC128B.128 [R22+0x2400], desc[UR46][R2.64], !P5 ;  /* 0x0240000002167fae */ /* 0x0009e8000e901d6e */
[----:B------:R4:W-:Y:S04]  /*13310*/  LDGSTS.E.BYPASS.LTC128B.128 [R22+0x5400], desc[UR46][R2.64+0x80], !P4 ;  /* 0x0540008002167fae */ /* 0x0009e8000e101d6e */
[----:B------:R4:W-:Y:S04]  /*13320*/  LDGSTS.E.BYPASS.LTC128B.128 [R22+0x8400], desc[UR46][R2.64+0x100], !P3 ;  /* 0x0840010002167fae */ /* 0x0009e8000d901d6e */
[----:B------:R4:W-:Y:S02]  /*13330*/  LDGSTS.E.BYPASS.LTC128B.128 [R22+0xb400], desc[UR46][R2.64+0x180], !P1 ;  /* 0x0b40018002167fae */ /* 0x0009e4000c901d6e */
.L_x_2126:
[----:B0---4-:R-:W-:-:S05]  /*13340*/  IADD3 R2, P0, R14, R0, RZ ;  /* 0x000000000e027210 */ /* 0x011fca0007f1e0ff */
        /* <DEDUP_REMOVED lines=10> */
.L_x_2024:
        /* <DEDUP_REMOVED lines=11> */
.L_x_2025:
[----:B------:R0:W-:Y:S01]  /*134a0*/  SYNCS.ARRIVE.TRANS64.A1T0 RZ, [R10+URZ+0x22850], RZ ;  /* 0x022850ff0aff79a7 */ /* 0x0001e2000810003f */
[----:B------:R-:W-:Y:S05]  /*134b0*/  @P2 BRA `(.L_x_2026) ;  /* 0xfffffff0009c2947 */ /* 0x000fea000383ffff */
[----:B------:R-:W-:Y:S05]  /*134c0*/  BSYNC B0 ;  /* 0x0000000000007941 */ /* 0x000fea0003800000 */
.L_x_2013:
[----:B------:R-:W2:Y:S01]  /*134d0*/  S2R R2, SR_TID.X ;  /* 0x0000000000027919 */ /* 0x000ea20000002100 */
[----:B------:R-:W-:Y:S01]  /*134e0*/  VIADD R18, R18, 0x1 ;  /* 0x0000000112127836 */ /* 0x000fe20000000000 */
[----:B------:R-:W-:Y:S04]  /*134f0*/  BSSY B0, `(.L_x_2027) ;  /* 0x0000013000007945 */ /* 0x000fe80003800000 */
[----:B------:R-:W-:-:S04]  /*13500*/  ISETP.NE.AND P0, PT, R18, 0x2, PT ;  /* 0x000000021200780c */ /* 0x000fc80003f05270 */
[----:B------:R-:W-:Y:S02]  /*13510*/  SEL R18, R18, RZ, P0 ;  /* 0x000000ff12127207 */ /* 0x000fe40000000000 */
[----:B------:R-:W-:Y:S02]  /*13520*/  SEL R0, RZ, 0x1, P0 ;  /* 0x00000001ff007807 */ /* 0x000fe40000000000 */
[----:B--2---:R-:W-:-:S04]  /*13530*/  LOP3.LUT R2, R2, 0x7f, RZ, 0xc0, !PT ;  /* 0x0000007f02027812 */ /* 0x004fc800078ec0ff */
[----:B------:R-:W-:-:S13]  /*13540*/  ISETP.NE.AND P0, PT, R2, RZ, PT ;  /* 0x000000ff0200720c */ /* 0x000fda0003f05270 */
[----:B------:R-:W-:Y:S05]  /*13550*/  @P0 BRA `(.L_x_2028) ;  /* 0x0000000000300947 */ /* 0x000fea0003800000 */
[----:B------:R-:W2:Y:S01]  /*13560*/  S2R R7, SR_LANEID ;  /* 0x0000000000077919 */ /* 0x000ea20000000000 */
[----:B------:R-:W-:Y:S01]  /*13570*/  VOTEU.ANY UR4, UPT, PT ;  /* 0x0000000000047886 */ /* 0x000fe200038e0100 */
[----:B------:R-:W3:Y:S01]  /*13580*/  LDC.64 R2, c[0x0][0xc80] ;  /* 0x00032000ff027b82 */ /* 0x000ee20000000a00 */
[----:B------:R-:W2:Y:S08]  /*13590*/  FLO.U32 R4, UR4 ;  /* 0x0000000400047d00 */ /* 0x000eb000080e0000 */
[----:B------:R-:W3:Y:S01]  /*135a0*/  POPC R5, UR4 ;  /* 0x0000000400057d09 */ /* 0x000ee20008000000 */
[----:B--2---:R-:W-:-:S13]  /*135b0*/  ISETP.EQ.U32.AND P1, PT, R4, R7, PT ;  /* 0x000000070400720c */ /* 0x004fda0003f22070 */
[----:B---3--:R-:W2:Y:S01]  /*135c0*/  @P1 ATOMG.E.ADD.STRONG.GPU PT, R3, desc[UR46][R2.64], R5 ;  /* 0x00000005020319a8 */ /* 0x008ea200081ee1ee */
[----:B------:R-:W3:Y:S02]  /*135d0*/  S2R R6, SR_LTMASK ;  /* 0x0000000000067919 */ /* 0x000ee40000003900 */
[----:B---3--:R-:W-:-:S04]  /*135e0*/  LOP3.LUT R6, R6, UR4, RZ, 0xc0, !PT ;  /* 0x0000000406067c12 */ /* 0x008fc8000f8ec0ff */
[----:B------:R-:W3:Y:S01]  /*135f0*/  POPC R31, R6 ;  /* 0x00000006001f7309 */ /* 0x000ee20000000000 */
[----:B--2---:R-:W3:Y:S02]  /*13600*/  SHFL.IDX PT, R4, R3, R4, 0x1f ;  /* 0x00001f0403047589 */ /* 0x004ee400000e0000 */
[----:B---3--:R-:W-:-:S07]  /*13610*/  IADD3 R31, R4, UR50, R31 ;  /* 0x00000032041f7c10 */ /* 0x008fce000fffe01f */
.L_x_2028:
[----:B------:R-:W-:Y:S05]  /*13620*/  BSYNC B0 ;  /* 0x0000000000007941 */ /* 0x000fea0003800000 */
.L_x_2027:
[----:B------:R-:W-:-:S07]  /*13630*/  LOP3.LUT R25, R25, R0, RZ, 0x3c, !PT ;  /* 0x0000000019197212 */ /* 0x000fce00078e3cff */
.L_x_1988:
[----:B------:R-:W-:Y:S05]  /*13640*/  BSYNC B7 ;  /* 0x0000000000077941 */ /* 0x000fea0003800000 */
.L_x_1986:
[----:B------:R-:W-:-:S13]  /*13650*/  LOP3.LUT P1, RZ, R16, 0x200, RZ, 0xc0, !PT ;  /* 0x0000020010ff7812 */ /* 0x000fda000782c0ff */
[----:B------:R-:W-:Y:S05]  /*13660*/  @!P1 BRA `(.L_x_2029) ;  /* 0x0000000000249947 */ /* 0x000fea0003800000 */
[----:B------:R-:W-:Y:S05]  /*13670*/  WARPSYNC.ALL ;  /* 0x0000000000007948 */ /* 0x000fea0003800000 */
[----:B------:R-:W2:Y:S08]  /*13680*/  S2UR UR5, SR_CgaCtaId ;  /* 0x00000000000579c3 */ /* 0x000eb00000008800 */
[----:B------:R-:W-:Y:S06]  /*13690*/  BAR.SYNC.DEFER_BLOCKING 0x5, 0x180 ;  /* 0x0146000000007b1d */ /* 0x000fec0000010000 */
[----:B------:R-:W-:-:S02]  /*136a0*/  UMOV UR4, 0x400 ;  /* 0x0000040000047882 */ /* 0x000fc40000000000 */
[----:B--2---:R-:W-:-:S06]  /*136b0*/  ULEA UR4, UR5, UR4, 0x18 ;  /* 0x0000000405047291 */ /* 0x004fcc000f8ec03f */
[----:B------:R-:W-:-:S05]  /*136c0*/  IMAD.U32 R17, RZ, RZ, UR4 ;  /* 0x00000004ff117e24 */ /* 0x000fca000f8e00ff */
[----:B------:R2:W3:Y:S01]  /*136d0*/  LDS R31, [R17+0x228d0] ;  /* 0x0228d000111f7984 */ /* 0x0004e20000000800 */
[----:B------:R-:W-:Y:S06]  /*136e0*/  BAR.ARV 0x4, 0x180 ;  /* 0x0106000000007b1d */ /* 0x000fec0000002000 */
[----:B------:R-:W-:Y:S05]  /*136f0*/  BRA `(.L_x_2030) ;  /* 0x00000000002c7947 */ /* 0x000fea0003800000 */
.L_x_2029:
[----:B------:R-:W-:-:S03]  /*13700*/  UMOV UR4, 0xffffffff ;  /* 0xffffffff00047882 */ /* 0x000fc60000000000 */
[----:B------:R-:W-:Y:S05]  /*13710*/  BRA.DIV UR4, `(.L_x_2031) ;  /* 0x0000002e04f87947 */ /* 0x000fea000b800000 */
[----:B------:R2:W3:Y:S02]  /*13720*/  SHFL.IDX PT, R14, R31, RZ, 0x1f ;  /* 0x00001fff1f0e7589 */ /* 0x0004e400000e0000 */
.L_x_2129:
[----:B------:R-:W4:Y:S01]  /*13730*/  @!P0 S2R R3, SR_CgaCtaId ;  /* 0x0000000000038919 */ /* 0x000f220000008800 */
[----:B------:R-:W-:Y:S05]  /*13740*/  WARPSYNC.ALL ;  /* 0x0000000000007948 */ /* 0x000fea0003800000 */
[----:B------:R-:W-:Y:S01]  /*13750*/  BAR.SYNC.DEFER_BLOCKING 0x4, 0x180 ;  /* 0x0106000000007b1d */ /* 0x000fe20000010000 */
[----:B------:R-:W-:-:S04]  /*13760*/  @!P0 MOV R0, 0x400 ;  /* 0x0000040000008802 */ /* 0x000fc80000000f00 */
[----:B----4-:R-:W-:-:S05]  /*13770*/  @!P0 LEA R17, R3, R0, 0x18 ;  /* 0x0000000003118211 */ /* 0x010fca00078ec0ff */
[----:B------:R2:W-:Y:S02]  /*13780*/  @!P0 STS [R17+0x228d0], R31 ;  /* 0x0228d01f11008388 */ /* 0x0005e40000000800 */
[----:B--23--:R-:W-:Y:S01]  /*13790*/  IMAD.MOV.U32 R31, RZ, RZ, R14 ;  /* 0x000000ffff1f7224 */ /* 0x00cfe200078e000e */
[----:B------:R-:W-:Y:S06]  /*137a0*/  BAR.ARV 0x5, 0x180 ;  /* 0x0146000000007b1d */ /* 0x000fec0000002000 */
.L_x_2030:
[----:B------:R-:W-:Y:S02]  /*137b0*/  ULDC UR4, c[0x0][0xc38] ;  /* 0x00030e0000047ab9 */ /* 0x000fe40000000800 */
[----:B---3--:R-:W-:-:S13]  /*137c0*/  ISETP.GE.AND P0, PT, R31, UR4, PT ;  /* 0x000000041f007c0c */ /* 0x008fda000bf06270 */
[----:B------:R-:W-:Y:S05]  /*137d0*/  @!P0 BRA `(.L_x_2032) ;  /* 0xffffffc400b48947 */ /* 0x000fea000383ffff */
.L_x_1977:
[----:B------:R-:W3:Y:S01]  /*137e0*/  LDL.LU R0, [R1] ;  /* 0x0000000001007983 */ /* 0x000ee20000300800 */
[----:B------:R-:W-:Y:S01]  /*137f0*/  BSSY B0, `(.L_x_2033) ;  /* 0x000000b000007945 */ /* 0x000fe20003800000 */
[----:B------:R-:W4:Y:S01]  /*13800*/  S2R R5, SR_CgaCtaId ;  /* 0x0000000000057919 */ /* 0x000f220000008800 */
[----:B---3--:R-:W-:-:S05]  /*13810*/  VIADD R0, R0, 0x1 ;  /* 0x0000000100007836 */ /* 0x008fca0000000000 */
[----:B------:R-:W-:-:S04]  /*13820*/  LEA.HI R2, R0, R0, RZ, 0x1 ;  /* 0x0000000000027211 */ /* 0x000fc800078f08ff */
[----:B------:R-:W-:Y:S02]  /*13830*/  LOP3.LUT R3, R2, 0xfffffffe, RZ, 0xc0, !PT ;  /* 0xfffffffe02037812 */ /* 0x000fe400078ec0ff */
[----:B------:R-:W-:-:S03]  /*13840*/  MOV R2, 0x400 ;  /* 0x0000040000027802 */ /* 0x000fc60000000f00 */
[----:B------:R-:W-:Y:S01]  /*13850*/  IMAD.IADD R0, R0, 0x1, -R3 ;  /* 0x0000000100007824 */ /* 0x000fe200078e0a03 */
[----:B----4-:R-:W-:-:S04]  /*13860*/  LEA R5, R5, R2, 0x18 ;  /* 0x0000000205057211 */ /* 0x010fc800078ec0ff */
[----:B------:R-:W-:-:S04]  /*13870*/  SHF.L.U32 R0, R0, 0x1f, RZ ;  /* 0x0000001f00007819 */ /* 0x000fc800000006ff */
[----:B------:R-:W3:Y:S02]  /*13880*/  SYNCS.PHASECHK.TRANS64.TRYWAIT P0, [R5+URZ+0x22820], R0 ;  /* 0x02282000050075a7 */ /* 0x000ee4000800017f */
[----:B---3--:R-:W-:Y:S05]  /*13890*/  @!P0 BRA `(.L_x_2034) ;  /* 0x0000002c00c08947 */ /* 0x008fea0003800000 */
.L_x_2130:
[----:B------:R-:W-:Y:S05]  /*138a0*/  BSYNC B0 ;  /* 0x0000000000007941 */ /* 0x000fea0003800000 */
.L_x_2033:
[----:B------:R-:W-:-:S03]  /*138b0*/  UMOV UR4, 0xffffffff ;  /* 0xffffffff00047882 */ /* 0x000fc60000000000 */
[----:B------:R-:W-:Y:S05]  /*138c0*/  BRA.DIV UR4, `(.L_x_2035) ;  /* 0x0000002e04c87947 */ /* 0x000fea000b800000 */
[----:B---3--:R-:W3:Y:S02]  /*138d0*/  S2R R0, SR_TID.X ;  /* 0x0000000000007919 */ /* 0x008ee40000002100 */
[----:B---3--:R-:W-:-:S04]  /*138e0*/  SHF.R.U32.HI R0, RZ, 0x5, R0 ;  /* 0x00000005ff007819 */ /* 0x008fc80000011600 */
[----:B------:R-:W-:-:S05]  /*138f0*/  LOP3.LUT R0, R0, 0x3, RZ, 0xc0, !PT ;  /* 0x0000000300007812 */ /* 0x000fca00078ec0ff */
[----:B------:R3:W4:Y:S02]  /*13900*/  SHFL.IDX PT, R14, R0, RZ, 0x1f ;  /* 0x00001fff000e7589 */ /* 0x00072400000e0000 */
.L_x_2133:
[----:B----4-:R-:W-:Y:S01]  /*13910*/  ISETP.NE.AND P0, PT, R14, RZ, PT ;  /* 0x000000ff0e00720c */ /* 0x010fe20003f05270 */
[----:B------:R-:W-:-:S12]  /*13920*/  BSSY B0, `(.L_x_2036) ;  /* 0x0000024000007945 */ /* 0x000fd80003800000 */
[----:B------:R-:W-:Y:S05]  /*13930*/  @P0 BRA `(.L_x_2037) ;  /* 0x0000000000880947 */ /* 0x000fea0003800000 */
[----:B------:R-:W-:-:S03]  /*13940*/  UMOV UR4, 0xffffffff ;  /* 0xffffffff00047882 */ /* 0x000fc60000000000 */
[----:B------:R-:W-:Y:S05]  /*13950*/  BRA.DIV UR4, `(.L_x_2038) ;  /* 0x0000002e04d87947 */ /* 0x000fea000b800000 */
[----:B------:R-:W-:-:S13]  /*13960*/  ELECT P6, URZ, PT ;  /* 0x00000000003f782f */ /* 0x000fda00038c0000 */
.L_x_2136:
[----:B------:R-:W-:Y:S05]  /*13970*/  @!P6 BRA `(.L_x_2037) ;  /* 0x000000000078e947 */ /* 0x000fea0003800000 */
[----:B------:R-:W-:-:S06]  /*13980*/  ULOP3.LUT UR4, UR39, 0x2, URZ, 0xfc, !UPT ;  /* 0x0000000227047892 */ /* 0x000fcc000f8efc3f */
[----:B---3--:R-:W-:-:S05]  /*13990*/  IMAD.U32 R0, RZ, RZ, UR4 ;  /* 0x00000004ff007e24 */ /* 0x008fca000f8e00ff */
[----:B------:R-:W-:-:S13]  /*139a0*/  ISETP.NE.AND P0, PT, R0, 0x3, PT ;  /* 0x000000030000780c */ /* 0x000fda0003f05270 */
[----:B------:R-:W-:Y:S05]  /*139b0*/  @!P0 BRA `(.L_x_2039) ;  /* 0x0000000000048947 */ /* 0x000fea0003800000 */
[----:B------:R-:W-:Y:S01]  /*139c0*/  BPT.TRAP 0x1 ;  /* 0x000000040000795c */ /* 0x000fe20000300000 */
.L_x_2039:
[C---:B------:R-:W-:Y:S01]  /*139d0*/  IMAD R3, R18.reuse, 0x8, R5 ;  /* 0x0000000812037824 */ /* 0x040fe200078e0205 */
[----:B------:R-:W-:Y:S01]  /*139e0*/  SHF.L.U32 R2, R25, 0x1f, RZ ;  /* 0x0000001f19027819 */ /* 0x000fe200000006ff */
[----:B------:R-:W-:-:S03]  /*139f0*/  VIADD R18, R18, 0x1 ;  /* 0x0000000112127836 */ /* 0x000fc60000000000 */
[----:B------:R-:W3:Y:S02]  /*13a00*/  SYNCS.PHASECHK.TRANS64.TRYWAIT P1, [R3+URZ+0x22840], R2 ;  /* 0x02284002030075a7 */ /* 0x000ee4000802017f */
[----:B------:R-:W-:-:S04]  /*13a10*/  ISETP.NE.AND P2, PT, R18, 0x2, PT ;  /* 0x000000021200780c */ /* 0x000fc80003f45270 */
[----:B------:R-:W-:Y:S01]  /*13a20*/  SEL R0, RZ, 0x1, P2 ;  /* 0x00000001ff007807 */ /* 0x000fe20001000000 */
[----:B---3--:R-:W-:Y:S08]  /*13a30*/  @!P1 BRA `(.L_x_2040) ;  /* 0x0000002c00c09947 */ /* 0x008ff00003800000 */
.L_x_2137:
[----:B------:R-:W-:Y:S02]  /*13a40*/  SEL R18, R18, RZ, P2 ;  /* 0x000000ff12127207 */ /* 0x000fe40001000000 */
[----:B------:R-:W-:Y:S01]  /*13a50*/  LOP3.LUT R0, R25, R0, RZ, 0x3c, !PT ;  /* 0x0000000019007212 */ /* 0x000fe200078e3cff */
[----:B------:R-:W-:Y:S06]  /*13a60*/  @!P0 BRA `(.L_x_2041) ;  /* 0x0000000000048947 */ /* 0x000fec0003800000 */
[----:B------:R-:W-:Y:S01]  /*13a70*/  BPT.TRAP 0x1 ;  /* 0x000000040000795c */ /* 0x000fe20000300000 */
.L_x_2041:
[----:B------:R-:W-:Y:S01]  /*13a80*/  IMAD R5, R18, 0x8, R5 ;  /* 0x0000000812057824 */ /* 0x000fe200078e0205 */
[----:B------:R-:W-:-:S04]  /*13a90*/  SHF.L.U32 R0, R0, 0x1f, RZ ;  /* 0x0000001f00007819 */ /* 0x000fc800000006ff */
[----:B------:R-:W4:Y:S02]  /*13aa0*/  SYNCS.PHASECHK.TRANS64.TRYWAIT P1, [R5+URZ+0x22840], R0 ;  /* 0x02284000050075a7 */ /* 0x000f24000802017f */
[----:B----4-:R-:W-:Y:S05]  /*13ab0*/  @!P1 BRA `(.L_x_2042) ;  /* 0x0000002c00b49947 */ /* 0x010fea0003800000 */
.L_x_2138:
[----:B------:R-:W-:Y:S05]  /*13ac0*/  @!P0 BRA `(.L_x_2043) ;  /* 0x0000000000048947 */ /* 0x000fea0003800000 */
[----:B------:R-:W-:Y:S01]  /*13ad0*/  BPT.TRAP 0x1 ;  /* 0x000000040000795c */ /* 0x000fe20000300000 */
.L_x_2043:
[----:B------:R-:W0:Y:S02]  /*13ae0*/  SYNCS.PHASECHK.TRANS64.TRYWAIT P1, [R3+URZ+0x22860], R2 ;  /* 0x02286002030075a7 */ /* 0x000e24000802017f */
[----:B0-----:R-:W-:Y:S05]  /*13af0*/  @!P1 BRA `(.L_x_2044) ;  /* 0x0000002c00b89947 */ /* 0x001fea0003800000 */
.L_x_2139:
[----:B------:R-:W-:Y:S05]  /*13b00*/  @!P0 BRA `(.L_x_2045) ;  /* 0x0000000000048947 */ /* 0x000fea0003800000 */
[----:B------:R-:W-:Y:S01]  /*13b10*/  BPT.TRAP 0x1 ;  /* 0x000000040000795c */ /* 0x000fe20000300000 */
.L_x_2045:
[----:B------:R0:W0:Y:S02]  /*13b20*/  SYNCS.PHASECHK.TRANS64.TRYWAIT P0, [R5+URZ+0x22860], R0 ;  /* 0x02286000050075a7 */ /* 0x000024000800017f */
[----:B0-----:R-:W-:Y:S05]  /*13b30*/  @!P0 NANOSLEEP.SYNCS 0x989680 ;  /* 0x009896800000895d */ /* 0x001fea0003900000 */
[----:B------:R-:W0:Y:S02]  /*13b40*/  @!P0 SYNCS.PHASECHK.TRANS64 P0, [R5+URZ+0x22860], R0 ;  /* 0x02286000050085a7 */ /* 0x000e24000800007f */
[----:B0-----:R-:W-:Y:S05]  /*13b50*/  @!P0 BRA `(.L_x_2045) ;  /* 0xfffffffc00f08947 */ /* 0x001fea000383ffff */
.L_x_2037:
[----:B------:R-:W-:Y:S05]  /*13b60*/  BSYNC B0 ;  /* 0x0000000000007941 */ /* 0x000fea0003800000 */
.L_x_2036:
[----:B------:R-:W-:Y:S05]  /*13b70*/  EXIT ;  /* 0x000000000000794d */ /* 0x000fea0003800000 */
.L_x_1882:
[----:B0-----:R0:W1:Y:S02]  /*13b80*/  SYNCS.PHASECHK.TRANS64.TRYWAIT P0, [R7+URZ+0x22800], R0 ;  /* 0x02280000070075a7 */ /* 0x001064000800017f */
[----:B-1----:R-:W-:Y:S05]  /*13b90*/  @!P0 NANOSLEEP.SYNCS 0x989680 ;  /* 0x009896800000895d */ /* 0x002fea0003900000 */
[----:B------:R-:W1:Y:S02]  /*13ba0*/  @!P0 SYNCS.PHASECHK.TRANS64 P0, [R7+URZ+0x22800], R0 ;  /* 0x02280000070085a7 */ /* 0x000e64000800007f */
[----:B-1----:R-:W-:Y:S05]  /*13bb0*/  @!P0 BRA `(.L_x_1882) ;  /* 0xfffffffc00f08947 */ /* 0x002fea000383ffff */
[----:B------:R-:W-:Y:S05]  /*13bc0*/  BRA `(.L_x_2046) ;  /* 0xfffffee000147947 */ /* 0x000fea000383ffff */
.L_x_1886:
[----:B-1----:R-:W-:-:S04]  /*13bd0*/  IMAD.U32 R0, RZ, RZ, UR24 ;  /* 0x00000018ff007e24 */ /* 0x002fc8000f8e00ff */
[----:B------:R1:W2:Y:S03]  /*13be0*/  SYNCS.PHASECHK.TRANS64.TRYWAIT P1, [R0+URZ+0x22830], R9 ;  /* 0x02283009000075a7 */ /* 0x0002a6000802017f */
[----:B--2---:R-:W-:Y:S05]  /*13bf0*/  @!P1 NANOSLEEP.SYNCS 0x989680 ;  /* 0x009896800000995d */ /* 0x004fea0003900000 */
[----:B------:R-:W2:Y:S02]  /*13c00*/  @!P1 SYNCS.PHASECHK.TRANS64 P1, [R0+URZ+0x22830], R9 ;  /* 0x02283009000095a7 */ /* 0x000ea4000802007f */
[----:B--2---:R-:W-:Y:S05]  /*13c10*/  @!P1 BRA `(.L_x_1886) ;  /* 0xfffffffc00ec9947 */ /* 0x004fea000383ffff */
[----:B------:R-:W-:Y:S05]  /*13c20*/  BRA `(.L_x_1885) ;  /* 0xfffffee0003c7947 */ /* 0x000fea000383ffff */
.L_x_1899:
[----:B---3--:R-:W-:-:S04]  /*13c30*/  IMAD.U32 R10, RZ, RZ, UR24 ;  /* 0x00000018ff0a7e24 */ /* 0x008fc8000f8e00ff */
[----:B------:R3:W4:Y:S03]  /*13c40*/  SYNCS.PHASECHK.TRANS64.TRYWAIT P1, [R10+URZ+0x22850], R9 ;  /* 0x022850090a0075a7 */ /* 0x000726000802017f */
[----:B----4-:R-:W-:Y:S05]  /*13c50*/  @!P1 NANOSLEEP.SYNCS 0x989680 ;  /* 0x009896800000995d */ /* 0x010fea0003900000 */
[----:B------:R-:W4:Y:S02]  /*13c60*/  @!P1 SYNCS.PHASECHK.TRANS64 P1, [R10+URZ+0x22850], R9 ;  /* 0x022850090a0095a7 */ /* 0x000f24000802007f */
[----:B----4-:R-:W-:Y:S05]  /*13c70*/  @!P1 BRA `(.L_x_1899) ;  /* 0xfffffffc00ec9947 */ /* 0x010fea000383ffff */
[----:B------:R-:W-:Y:S05]  /*13c80*/  BRA `(.L_x_1898) ;  /* 0xffffff0000ec7947 */ /* 0x000fea000383ffff */
.L_x_1908:
[----:B-1----:R-:W-:-:S04]  /*13c90*/  IMAD.U32 R3, RZ, RZ, UR25 ;  /* 0x00000019ff037e24 */ /* 0x002fc8000f8e00ff */
[----:B------:R1:W2:Y:S03]  /*13ca0*/  SYNCS.PHASECHK.TRANS64.TRYWAIT P1, [R3+URZ+0x22830], R8 ;  /* 0x02283008030075a7 */ /* 0x0002a6000802017f */
[----:B--2---:R-:W-:Y:S05]  /*13cb0*/  @!P1 NANOSLEEP.SYNCS 0x989680 ;  /* 0x009896800000995d */ /* 0x004fea0003900000 */
[----:B------:R-:W2:Y:S02]  /*13cc0*/  @!P1 SYNCS.PHASECHK.TRANS64 P1, [R3+URZ+0x22830], R8 ;  /* 0x02283008030095a7 */ /* 0x000ea4000802007f */
[----:B--2---:R-:W-:Y:S05]  /*13cd0*/  @!P1 BRA `(.L_x_1908) ;  /* 0xfffffffc00ec9947 */ /* 0x004fea000383ffff */
[----:B------:R-:W-:Y:S05]  /*13ce0*/  BRA `(.L_x_1907) ;  /* 0xffffff0800987947 */ /* 0x000fea000383ffff */
.L_x_1921:
[----:B--2---:R-:W-:-:S04]  /*13cf0*/  IMAD.U32 R11, RZ, RZ, UR25 ;  /* 0x00000019ff0b7e24 */ /* 0x004fc8000f8e00ff */
[----:B------:R2:W3:Y:S03]  /*13d00*/  SYNCS.PHASECHK.TRANS64.TRYWAIT P1, [R11+URZ+0x22850], R8 ;  /* 0x022850080b0075a7 */ /* 0x0004e6000802017f */
[----:B---3--:R-:W-:Y:S05]  /*13d10*/  @!P1 NANOSLEEP.SYNCS 0x989680 ;  /* 0x009896800000995d */ /* 0x008fea0003900000 */
[----:B------:R-:W3:Y:S02]  /*13d20*/  @!P1 SYNCS.PHASECHK.TRANS64 P1, [R11+URZ+0x22850], R8 ;  /* 0x022850080b0095a7 */ /* 0x000ee4000802007f */
[----:B---3--:R-:W-:Y:S05]  /*13d30*/  @!P1 BRA `(.L_x_1921) ;  /* 0xfffffffc00ec9947 */ /* 0x008fea000383ffff */
[----:B------:R-:W-:Y:S05]  /*13d40*/  BRA `(.L_x_1920) ;  /* 0xffffff3400647947 */ /* 0x000fea000383ffff */
.L_x_1931:
[----:B-1----:R-:W-:-:S04]  /*13d50*/  IMAD.U32 R3, RZ, RZ, UR25 ;  /* 0x00000019ff037e24 */ /* 0x002fc8000f8e00ff */
[----:B------:R1:W2:Y:S03]  /*13d60*/  SYNCS.PHASECHK.TRANS64.TRYWAIT P2, [R3+URZ+0x22830], R6 ;  /* 0x02283006030075a7 */ /* 0x0002a6000804017f */
[----:B--2---:R-:W-:Y:S05]  /*13d70*/  @!P2 NANOSLEEP.SYNCS 0x989680 ;  /* 0x009896800000a95d */ /* 0x004fea0003900000 */
[----:B------:R-:W2:Y:S02]  /*13d80*/  @!P2 SYNCS.PHASECHK.TRANS64 P2, [R3+URZ+0x22830], R6 ;  /* 0x022830060300a5a7 */ /* 0x000ea4000804007f */
[----:B--2---:R-:W-:Y:S05]  /*13d90*/  @!P2 BRA `(.L_x_1931) ;  /* 0xfffffffc00eca947 */ /* 0x004fea000383ffff */
[----:B------:R-:W-:Y:S05]  /*13da0*/  BRA `(.L_x_1930) ;  /* 0xffffff3c00107947 */ /* 0x000fea000383ffff */
.L_x_1936:
[----:B---3--:R-:W-:-:S04]  /*13db0*/  IMAD.U32 R9, RZ, RZ, UR25 ;  /* 0x00000019ff097e24 */ /* 0x008fc8000f8e00ff */
[----:B------:R3:W4:Y:S03]  /*13dc0*/  SYNCS.PHASECHK.TRANS64.TRYWAIT P2, [R9+URZ+0x22850], R6 ;  /* 0x02285006090075a7 */ /* 0x000726000804017f */
[----:B----4-:R-:W-:Y:S05]  /*13dd0*/  @!P2 NANOSLEEP.SYNCS 0x989680 ;  /* 0x009896800000a95d */ /* 0x010fea0003900000 */
[----:B------:R-:W4:Y:S02]  /*13de0*/  @!P2 SYNCS.PHASECHK.TRANS64 P2, [R9+URZ+0x22850], R6 ;  /* 0x022850060900a5a7 */ /* 0x000f24000804007f */
[----:B----4-:R-:W-:Y:S05]  /*13df0*/  @!P2 BRA `(.L_x_1936) ;  /* 0xfffffffc00eca947 */ /* 0x010fea000383ffff */
[----:B------:R-:W-:Y:S05]  /*13e00*/  BRA `(.L_x_1935) ;  /* 0xffffff5400307947 */ /* 0x000fea000383ffff */
.L_x_1943:
[----:B-1----:R-:W-:-:S04]  /*13e10*/  IMAD.U32 R3, RZ, RZ, UR24 ;  /* 0x00000018ff037e24 */ /* 0x002fc8000f8e00ff */
[----:B------:R1:W2:Y:S03]  /*13e20*/  SYNCS.PHASECHK.TRANS64.TRYWAIT P1, [R3+URZ+0x22830], R6 ;  /* 0x02283006030075a7 */ /* 0x0002a6000802017f */
[----:B--2---:R-:W-:Y:S05]  /*13e30*/  @!P1 NANOSLEEP.SYNCS 0x989680 ;  /* 0x009896800000995d */ /* 0x004fea0003900000 */
[----:B------:R-:W2:Y:S02]  /*13e40*/  @!P1 SYNCS.PHASECHK.TRANS64 P1, [R3+URZ+0x22830], R6 ;  /* 0x02283006030095a7 */ /* 0x000ea4000802007f */
[----:B--2---:R-:W-:Y:S05]  /*13e50*/  @!P1 BRA `(.L_x_1943) ;  /* 0xfffffffc00ec9947 */ /* 0x004fea000383ffff */
[----:B------:R-:W-:Y:S05]  /*13e60*/  BRA `(.L_x_1942) ;  /* 0xffffff5800407947 */ /* 0x000fea000383ffff */
.L_x_1956:
[----:B--2---:R-:W-:-:S04]  /*13e70*/  IMAD.U32 R9, RZ, RZ, UR24 ;  /* 0x00000018ff097e24 */ /* 0x004fc8000f8e00ff */
[----:B------:R2:W3:Y:S03]  /*13e80*/  SYNCS.PHASECHK.TRANS64.TRYWAIT P1, [R9+URZ+0x22850], R6 ;  /* 0x02285006090075a7 */ /* 0x0004e6000802017f */
[----:B---3--:R-:W-:Y:S05]  /*13e90*/  @!P1 NANOSLEEP.SYNCS 0x989680 ;  /* 0x009896800000995d */ /* 0x008fea0003900000 */
[----:B------:R-:W3:Y:S02]  /*13ea0*/  @!P1 SYNCS.PHASECHK.TRANS64 P1, [R9+URZ+0x22850], R6 ;  /* 0x02285006090095a7 */ /* 0x000ee4000802007f */
[----:B---3--:R-:W-:Y:S05]  /*13eb0*/  @!P1 BRA `(.L_x_1956) ;  /* 0xfffffffc00ec9947 */ /* 0x008fea000383ffff */
[----:B------:R-:W-:Y:S05]  /*13ec0*/  BRA `(.L_x_1955) ;  /* 0xffffff8400087947 */ /* 0x000fea000383ffff */
.L_x_1994:
[----:B------:R-:W2:Y:S01]  /*13ed0*/  S2R R20, SR_TID.X ;  /* 0x0000000000147919 */ /* 0x000ea20000002100 */
[----:B------:R-:W-:Y:S02]  /*13ee0*/  IMAD.MOV.U32 R12, RZ, RZ, RZ ;  /* 0x000000ffff0c7224 */ /* 0x000fe400078e00ff */
[----:B------:R-:W-:Y:S02]  /*13ef0*/  IMAD.MOV.U32 R11, RZ, RZ, 0x1f ;  /* 0x0000001fff0b7424 */ /* 0x000fe400078e00ff */
[----:B------:R-:W-:Y:S01]  /*13f00*/  IMAD.MOV.U32 R15, RZ, RZ, -0x1 ;  /* 0xffffffffff0f7424 */ /* 0x000fe200078e00ff */
[----:B--2---:R-:W-:-:S04]  /*13f10*/  SHF.R.U32.HI R20, RZ, 0x5, R20 ;  /* 0x00000005ff147819 */ /* 0x004fc80000011614 */
[----:B------:R-:W-:-:S05]  /*13f20*/  LOP3.LUT R20, R20, 0x3, RZ, 0xc0, !PT ;  /* 0x0000000314147812 */ /* 0x000fca00078ec0ff */
[----:B------:R-:W-:-:S07]  /*13f30*/  IMAD.MOV.U32 R13, RZ, RZ, R20 ;  /* 0x000000ffff0d7224 */ /* 0x000fce00078e0014 */
[----:B01---5:R-:W-:Y:S05]  /*13f40*/  WARPSYNC.COLLECTIVE R15, `(.L_x_2047) ;  /* 0x000000000f087348 */ /* 0x023fea0003c00000 */
[----:B------:R2:W3:Y:S02]  /*13f50*/  SHFL.IDX P6, R14, R13, R12, R11 ;  /* 0x0000000c0d0e7389 */ /* 0x0004e400000c000b */
[----:B0123-5:R-:W-:Y:S01]  /*13f60*/  ENDCOLLECTIVE ;  /* 0x000000000000791b */ /* 0x02ffe20003800000 */
.L_x_2047:
[----:B------:R-:W-:Y:S05]  /*13f70*/  BRA `(.L_x_2048) ;  /* 0xffffffcc00387947 */ /* 0x000fea000383ffff */
.L_x_1997:
[----:B0-----:R0:W1:Y:S02]  /*13f80*/  SYNCS.PHASECHK.TRANS64.TRYWAIT P0, [R22+URZ+0x22840], R3 ;  /* 0x02284003160075a7 */ /* 0x001064000800017f */
[----:B-1----:R-:W-:Y:S05]  /*13f90*/  @!P0 NANOSLEEP.SYNCS 0x989680 ;  /* 0x009896800000895d */ /* 0x002fea0003900000 */
[----:B------:R-:W1:Y:S02]  /*13fa0*/  @!P0 SYNCS.PHASECHK.TRANS64 P0, [R22+URZ+0x22840], R3 ;  /* 0x02284003160085a7 */ /* 0x000e64000800007f */
[----:B-1----:R-:W-:Y:S05]  /*13fb0*/  @!P0 BRA `(.L_x_1997) ;  /* 0xfffffffc00f08947 */ /* 0x002fea000383ffff */
[----:B------:R-:W-:Y:S05]  /*13fc0*/  BRA `(.L_x_2049) ;  /* 0xffffffcc00e07947 */ /* 0x000fea000383ffff */
.L_x_1998:
        /* <DEDUP_REMOVED lines=8> */
.L_x_2051:
[----:B------:R-:W-:Y:S05]  /*14050*/  BSYNC B0 ;  /* 0x0000000000007941 */ /* 0x000fea0003800000 */
.L_x_2050:
        /* <DEDUP_REMOVED lines=9> */
.L_x_2052:
[----:B------:R-:W-:Y:S02]  /*140f0*/  IMAD.MOV.U32 R13, RZ, RZ, R5 ;  /* 0x000000ffff0d7224 */ /* 0x000fe400078e0005 */
[----:B------:R-:W-:Y:S01]  /*14100*/  IMAD.MOV.U32 R12, RZ, RZ, 0x1 ;  /* 0x00000001ff0c7424 */ /* 0x000fe200078e00ff */
[----:B------:R-:W-:-:S05]  /*14110*/  @P0 LEA R14, P1, R8, R14, 0x1 ;  /* 0x0000000e080e0211 */ /* 0x000fca00078208ff */
[----:B------:R-:W-:Y:S02]  /*14120*/  @P0 IMAD.X R3, RZ, RZ, R2, P1 ;  /* 0x000000ffff030224 */ /* 0x000fe400008e0602 */
[----:B------:R-:W-:-:S07]  /*14130*/  @P0 IMAD.MOV.U32 R2, RZ, RZ, R14 ;  /* 0x000000ffff020224 */ /* 0x000fce00078e000e */
[----:B------:R-:W-:Y:S05]  /*14140*/  WARPSYNC.COLLECTIVE R15, `(.L_x_2053) ;  /* 0x000000000f087348 */ /* 0x000fea0003c00000 */
[----:B------:R0:W1:Y:S02]  /*14150*/  SHFL.IDX P6, R14, R13, R12, R11 ;  /* 0x0000000c0d0e7389 */ /* 0x00006400000c000b */
[----:B01----:R-:W-:Y:S01]  /*14160*/  ENDCOLLECTIVE ;  /* 0x000000000000791b */ /* 0x003fe20003800000 */
.L_x_2053:
[----:B------:R-:W-:Y:S01]  /*14170*/  @!PT LDS RZ, [RZ] ;  /* 0x00000000fffff984 */ /* 0x000fe20000000800 */
[----:B------:R-:W-:Y:S01]  /*14180*/  @!PT LDS RZ, [RZ] ;  /* 0x00000000fffff984 */ /* 0x000fe20000000800 */
[----:B------:R-:W-:Y:S01]  /*14190*/  @!PT LDS RZ, [RZ] ;  /* 0x00000000fffff984 */ /* 0x000fe20000000800 */
[----:B------:R0:W-:Y:S01]  /*141a0*/  @P0 LDGSTS.E.BYPASS.LTC128B.128 [R7+0x1c400], desc[UR46][R2.64], !P2 ;  /* 0x1c40000002070fae */ /* 0x0001e2000d101d6e */
[----:B------:R-:W-:Y:S01]  /*141b0*/  ISETP.GE.AND P0, PT, R23, 0x11, PT ;  /* 0x000000111700780c */ /* 0x000fe20003f06270 */
[----:B------:R-:W-:-:S12]  /*141c0*/  IMAD.MOV.U32 R13, RZ, RZ, R4 ;  /* 0x000000ffff0d7224 */ /* 0x000fd800078e0004 */
[----:B------:R-:W-:Y:S02]  /*141d0*/  @P0 IMAD R9, R0, 0x2, R17 ;  /* 0x0000000200090824 */ /* 0x000fe400078e0211 */
[----:B0-----:R-:W-:-:S07]  /*141e0*/  IMAD.MOV.U32 R6, RZ, RZ, R14 ;  /* 0x000000ffff067224 */ /* 0x001fce00078e000e */
[----:B------:R-:W-:Y:S05]  /*141f0*/  WARPSYNC.COLLECTIVE R15, `(.L_x_2054) ;  /* 0x000000000f087348 */ /* 0x000fea0003c00000 */
[----:B------:R0:W1:Y:S02]  /*14200*/  SHFL.IDX P6, R14, R13, R12, R11 ;  /* 0x0000000c0d0e7389 */ /* 0x00006400000c000b */
[----:B01----:R-:W-:Y:S01]  /*14210*/  ENDCOLLECTIVE ;  /* 0x000000000000791b */ /* 0x003fe20003800000 */
.L_x_2054:
[----:B------:R-:W-:Y:S02]  /*14220*/  IMAD.MOV.U32 R13, RZ, RZ, R5 ;  /* 0x000000ffff0d7224 */ /* 0x000fe400078e0005 */
[----:B------:R-:W-:Y:S01]  /*14230*/  IMAD.MOV.U32 R12, RZ, RZ, 0x2 ;  /* 0x00000002ff0c7424 */ /* 0x000fe200078e00ff */
[----:B------:R-:W-:-:S13]  /*14240*/  @P0 LEA R2, P1, R8, R14, 0x1 ;  /* 0x0000000e08020211 */ /* 0x000fda00078208ff */
[----:B------:R-:W-:Y:S05]  /*14250*/  WARPSYNC.COLLECTIVE R15, `(.L_x_2055) ;  /* 0x000000000f087348 */ /* 0x000fea0003c00000 */
[----:B------:R0:W1:Y:S02]  /*14260*/  SHFL.IDX P6, R14, R13, R12, R11 ;  /* 0x0000000c0d0e7389 */ /* 0x00006400000c000b */
[----:B01----:R-:W-:Y:S01]  /*14270*/  ENDCOLLECTIVE ;  /* 0x000000000000791b */ /* 0x003fe20003800000 */
.L_x_2055:
[----:B------:R-:W-:-:S05]  /*14280*/  @P0 IMAD.X R3, RZ, RZ, R6, P1 ;  /* 0x000000ffff030224 */ /* 0x000fca00008e0606 */
        /* <DEDUP_REMOVED lines=11> */
.L_x_2056:
[----:B------:R-:W-:Y:S02]  /*14340*/  IMAD.MOV.U32 R13, RZ, RZ, R5 ;  /* 0x000000ffff0d7224 */ /* 0x000fe400078e0005 */
[----:B------:R-:W-:Y:S01]  /*14350*/  IMAD.MOV.U32 R12, RZ, RZ, 0x3 ;  /* 0x00000003ff0c7424 */ /* 0x000fe200078e00ff */
[----:B------:R-:W-:-:S13]  /*14360*/  @P0 LEA R2, P1, R8, R14, 0x1 ;  /* 0x0000000e08020211 */ /* 0x000fda00078208ff */
[----:B------:R-:W-:Y:S05]  /*14370*/  WARPSYNC.COLLECTIVE R15, `(.L_x_2057) ;  /* 0x000000000f087348 */ /* 0x000fea0003c00000 */
[----:B------:R0:W1:Y:S02]  /*14380*/  SHFL.IDX P6, R14, R13, R12, R11 ;  /* 0x0000000c0d0e7389 */ /* 0x00006400000c000b */
[----:B01----:R-:W-:Y:S01]  /*14390*/  ENDCOLLECTIVE ;  /* 0x000000000000791b */ /* 0x003fe20003800000 */
.L_x_2057:
        /* <DEDUP_REMOVED lines=12> */
.L_x_2058:
[----:B------:R-:W-:Y:S02]  /*14460*/  IMAD.MOV.U32 R13, RZ, RZ, R5 ;  /* 0x000000ffff0d7224 */ /* 0x000fe400078e0005 */
[----:B------:R-:W-:Y:S01]  /*14470*/  IMAD.MOV.U32 R12, RZ, RZ, 0x4 ;  /* 0x00000004ff0c7424 */ /* 0x000fe200078e00ff */
[----:B------:R-:W-:-:S13]  /*14480*/  @P0 LEA R2, P1, R8, R14, 0x1 ;  /* 0x0000000e08020211 */ /* 0x000fda00078208ff */
[----:B------:R-:W-:Y:S05]  /*14490*/  WARPSYNC.COLLECTIVE R15, `(.L_x_2059) ;  /* 0x000000000f087348 */ /* 0x000fea0003c00000 */
[----:B------:R0:W1:Y:S02]  /*144a0*/  SHFL.IDX P6, R14, R13, R12, R11 ;  /* 0x0000000c0d0e7389 */ /* 0x00006400000c000b */
[----:B01----:R-:W-:Y:S01]  /*144b0*/  ENDCOLLECTIVE ;  /* 0x000000000000791b */ /* 0x003fe20003800000 */
.L_x_2059:
        /* <DEDUP_REMOVED lines=12> */
.L_x_2060:
[----:B------:R-:W-:Y:S02]  /*14580*/  IMAD.MOV.U32 R13, RZ, RZ, R5 ;  /* 0x000000ffff0d7224 */ /* 0x000fe400078e0005 */
[----:B------:R-:W-:Y:S01]  /*14590*/  IMAD.MOV.U32 R12, RZ, RZ, 0x5 ;  /* 0x00000005ff0c7424 */ /* 0x000fe200078e00ff */
[----:B------:R-:W-:-:S13]  /*145a0*/  @P0 LEA R2, P1, R8, R14, 0x1 ;  /* 0x0000000e08020211 */ /* 0x000fda00078208ff */
[----:B------:R-:W-:Y:S05]  /*145b0*/  WARPSYNC.COLLECTIVE R15, `(.L_x_2061) ;  /* 0x000000000f087348 */ /* 0x000fea0003c00000 */
[----:B------:R0:W1:Y:S02]  /*145c0*/  SHFL.IDX P6, R14, R13, R12, R11 ;  /* 0x0000000c0d0e7389 */ /* 0x00006400000c000b */
[----:B01----:R-:W-:Y:S01]  /*145d0*/  ENDCOLLECTIVE ;  /* 0x000000000000791b */ /* 0x003fe20003800000 */
.L_x_2061:
[----:B------:R-:W-:-:S05]  /*145e0*/  @P0 IMAD.X R3, RZ, RZ, R6, P1 ;  /* 0x000000ffff030224 */ /* 0x000fca00008e0606 */
[----:B------:R-:W-:Y:S01]  /*145f0*/  @!PT LDS RZ, [RZ] ;  /* 0x00000000fffff984 */ /* 0x000fe20000000800 */
[----:B------:R-:W-:Y:S01]  /*14600*/  @!PT LDS RZ, [RZ] ;  /* 0x00000000fffff984 */ /* 0x000fe20000000800 */
[----:B------:R-:W-:Y:S01]  /*14610*/  @!PT LDS RZ, [RZ] ;  /* 0x00000000fffff984 */ /* 0x000fe20000000800 */
[----:B------:R0:W-:Y:S01]  /*14620*/  @P0 LDGSTS.E.BYPASS.LTC128B.128 [R7+0x1e400], desc[UR46][R2.64], !P2 ;  /* 0x1e40000002070fae */ /* 0x0001e2000d101d6e */
[----:B------:R-:W-:Y:S02]  /*14630*/  IMAD.MOV.U32 R13, RZ, RZ, R4 ;  /* 0x000000ffff0d7224 */ /* 0x000fe400078e0004 */
[----:B------:R-:W-:-:S07]  /*14640*/  IMAD.MOV.U32 R5, RZ, RZ, R14 ;  /* 0x000000ffff057224 */ /* 0x000fce00078e000e */
[----:B0-----:R-:W-:Y:S05]  /*14650*/  WARPSYNC.COLLECTIVE R15, `(.L_x_2062) ;  /* 0x000000000f087348 */ /* 0x001fea0003c00000 */
[----:B------:R1:W2:Y:S02]  /*14660*/  SHFL.IDX P6, R14, R13, R12, R11 ;  /* 0x0000000c0d0e7389 */ /* 0x0002a400000c000b */
[----:B012---:R-:W-:Y:S01]  /*14670*/  ENDCOLLECTIVE ;  /* 0x000000000000791b */ /* 0x007fe20003800000 */
.L_x_2062:
[----:B------:R-:W-:Y:S05]  /*14680*/  BRA `(.L_x_2063) ;  /* 0xffffffcc00447947 */ /* 0x000fea000383ffff */
.L_x_2003:
[----:B------:R-:W-:Y:S02]  /*14690*/  IMAD.MOV.U32 R13, RZ, RZ, R5 ;  /* 0x000000ffff0d7224 */ /* 0x000fe400078e0005 */
[----:B------:R-:W-:Y:S02]  /*146a0*/  IMAD.MOV.U32 R12, RZ, RZ, RZ ;  /* 0x000000ffff0c7224 */ /* 0x000fe400078e00ff */
[----:B------:R-:W-:Y:S02]  /*146b0*/  IMAD.MOV.U32 R11, RZ, RZ, 0x181f ;  /* 0x0000181fff0b7424 */ /* 0x000fe400078e00ff */
[----:B------:R-:W-:Y:S02]  /*146c0*/  IMAD.MOV.U32 R15, RZ, RZ, -0x1 ;  /* 0xffffffffff0f7424 */ /* 0x000fe400078e00ff */
[----:B------:R-:W-:-:S07]  /*146d0*/  VIADD R4, R33, UR43 ;  /* 0x0000002b21047c36 */ /* 0x000fce0008000000 */
[----:B-1----:R-:W-:Y:S05]  /*146e0*/  WARPSYNC.COLLECTIVE R15, `(.L_x_2064) ;  /* 0x000000000f087348 */ /* 0x002fea0003c00000 */
[----:B------:R0:W2:Y:S02]  /*146f0*/  SHFL.IDX P6, R14, R13, R12, R11 ;  /* 0x0000000c0d0e7389 */ /* 0x0000a400000c000b */
[----:B012---:R-:W-:Y:S01]  /*14700*/  ENDCOLLECTIVE ;  /* 0x000000000000791b */ /* 0x007fe20003800000 */
.L_x_2064:
[C---:B------:R-:W-:Y:S01]  /*14710*/  VIADD R6, R4.reuse, 0x10 ;  /* 0x0000001004067836 */ /* 0x040fe20000000000 */
[----:B------:R-:W-:Y:S01]  /*14720*/  ISETP.GE.AND P0, PT, R4, UR37, PT ;  /* 0x0000002504007c0c */ /* 0x000fe2000bf06270 */
[----:B------:R-:W-:Y:S02]  /*14730*/  IMAD.MOV.U32 R13, RZ, RZ, R0 ;  /* 0x000000ffff0d7224 */ /* 0x000fe400078e0000 */
[----:B------:R-:W-:-:S10]  /*14740*/  IMAD.MOV.U32 R2, RZ, RZ, R14 ;  /* 0x000000ffff027224 */ /* 0x000fd400078e000e */
[----:B------:R-:W-:Y:S05]  /*14750*/  WARPSYNC.COLLECTIVE R15, `(.L_x_2065) ;  /* 0x000000000f087348 */ /* 0x000fea0003c00000 */
[----:B------:R0:W1:Y:S02]  /*14760*/  SHFL.IDX P6, R14, R13, R12, R11 ;  /* 0x0000000c0d0e7389 */ /* 0x00006400000c000b */
[----:B01----:R-:W-:Y:S01]  /*14770*/  ENDCOLLECTIVE ;  /* 0x000000000000791b */ /* 0x003fe20003800000 */
.L_x_2065:
        /* <DEDUP_REMOVED lines=8> */
.L_x_2066:
        /* <DEDUP_REMOVED lines=10> */
.L_x_2067:
[----:B------:R-:W-:Y:S02]  /*148a0*/  IMAD.MOV.U32 R13, RZ, RZ, R5 ;  /* 0x000000ffff0d7224 */ /* 0x000fe400078e0005 */
[----:B------:R-:W-:Y:S01]  /*148b0*/  IMAD.MOV.U32 R12, RZ, RZ, 0x2 ;  /* 0x00000002ff0c7424 */ /* 0x000fe200078e00ff */
[----:B------:R-:W-:-:S13]  /*148c0*/  @!P0 LEA R2, P1, R8, R14, 0x1 ;  /* 0x0000000e08028211 */ /* 0x000fda00078208ff */
[----:B------:R-:W-:Y:S05]  /*148d0*/  WARPSYNC.COLLECTIVE R15, `(.L_x_2068) ;  /* 0x000000000f087348 */ /* 0x000fea0003c00000 */
[----:B------:R0:W1:Y:S02]  /*148e0*/  SHFL.IDX P6, R14, R13, R12, R11 ;  /* 0x0000000c0d0e7389 */ /* 0x00006400000c000b */
[----:B01----:R-:W-:Y:S01]  /*148f0*/  ENDCOLLECTIVE ;  /* 0x000000000000791b */ /* 0x003fe20003800000 */
.L_x_2068:
        /* <DEDUP_REMOVED lines=12> */
.L_x_2069:
[----:B------:R-:W-:Y:S02]  /*149c0*/  IMAD.MOV.U32 R13, RZ, RZ, R5 ;  /* 0x000000ffff0d7224 */ /* 0x000fe400078e0005 */
[----:B------:R-:W-:Y:S01]  /*149d0*/  IMAD.MOV.U32 R12, RZ, RZ, 0x3 ;  /* 0x00000003ff0c7424 */ /* 0x000fe200078e00ff */
[----:B------:R-:W-:-:S13]  /*149e0*/  @!P0 LEA R2, P1, R8, R14, 0x1 ;  /* 0x0000000e08028211 */ /* 0x000fda00078208ff */
[----:B------:R-:W-:Y:S05]  /*149f0*/  WARPSYNC.COLLECTIVE R15, `(.L_x_2070) ;  /* 0x000000000f087348 */ /* 0x000fea0003c00000 */
[----:B------:R0:W1:Y:S02]  /*14a00*/  SHFL.IDX P6, R14, R13, R12, R11 ;  /* 0x0000000c0d0e7389 */ /* 0x00006400000c000b */
[----:B01----:R-:W-:Y:S01]  /*14a10*/  ENDCOLLECTIVE ;  /* 0x000000000000791b */ /* 0x003fe20003800000 */
.L_x_2070:
        /* <DEDUP_REMOVED lines=12> */
.L_x_2071:
[----:B------:R-:W-:Y:S02]  /*14ae0*/  IMAD.MOV.U32 R13, RZ, RZ, R5 ;  /* 0x000000ffff0d7224 */ /* 0x000fe400078e0005 */
[----:B------:R-:W-:Y:S01]  /*14af0*/  IMAD.MOV.U32 R12, RZ, RZ, 0x4 ;  /* 0x00000004ff0c7424 */ /* 0x000fe200078e00ff */
[----:B------:R-:W-:-:S13]  /*14b00*/  @!P0 LEA R2, P1, R8, R14, 0x1 ;  /* 0x0000000e08028211 */ /* 0x000fda00078208ff */
[----:B------:R-:W-:Y:S05]  /*14b10*/  WARPSYNC.COLLECTIVE R15, `(.L_x_2072) ;  /* 0x000000000f087348 */ /* 0x000fea0003c00000 */
[----:B------:R0:W1:Y:S02]  /*14b20*/  SHFL.IDX P6, R14, R13, R12, R11 ;  /* 0x0000000c0d0e7389 */ /* 0x00006400000c000b */
[----:B01----:R-:W-:Y:S01]  /*14b30*/  ENDCOLLECTIVE ;  /* 0x000000000000791b */ /* 0x003fe20003800000 */
.L_x_2072:
        /* <DEDUP_REMOVED lines=12> */
.L_x_2073:
[----:B------:R-:W-:Y:S02]  /*14c00*/  IMAD.MOV.U32 R13, RZ, RZ, R5 ;  /* 0x000000ffff0d7224 */ /* 0x000fe400078e0005 */
[----:B------:R-:W-:Y:S01]  /*14c10*/  IMAD.MOV.U32 R12, RZ, RZ, 0x5 ;  /* 0x00000005ff0c7424 */ /* 0x000fe200078e00ff */
[----:B------:R-:W-:-:S13]  /*14c20*/  @!P0 LEA R2, P1, R8, R14, 0x1 ;  /* 0x0000000e08028211 */ /* 0x000fda00078208ff */
[----:B------:R-:W-:Y:S05]  /*14c30*/  WARPSYNC.COLLECTIVE R15, `(.L_x_2074) ;  /* 0x000000000f087348 */ /* 0x000fea0003c00000 */
[----:B------:R0:W1:Y:S02]  /*14c40*/  SHFL.IDX P6, R14, R13, R12, R11 ;  /* 0x0000000c0d0e7389 */ /* 0x00006400000c000b */
[----:B01----:R-:W-:Y:S01]  /*14c50*/  ENDCOLLECTIVE ;  /* 0x000000000000791b */ /* 0x003fe20003800000 */
.L_x_2074:
        /* <DEDUP_REMOVED lines=12> */
.L_x_2075:
[----:B------:R-:W-:Y:S02]  /*14d20*/  IMAD.MOV.U32 R13, RZ, RZ, R5 ;  /* 0x000000ffff0d7224 */ /* 0x000fe400078e0005 */
[----:B------:R-:W-:Y:S01]  /*14d30*/  IMAD.MOV.U32 R12, RZ, RZ, 0x6 ;  /* 0x00000006ff0c7424 */ /* 0x000fe200078e00ff */
[----:B------:R-:W-:-:S13]  /*14d40*/  @!P0 LEA R2, P1, R8, R14, 0x1 ;  /* 0x0000000e08028211 */ /* 0x000fda00078208ff */
[----:B------:R-:W-:Y:S05]  /*14d50*/  WARPSYNC.COLLECTIVE R15, `(.L_x_2076) ;  /* 0x000000000f087348 */ /* 0x000fea0003c00000 */
[----:B------:R0:W1:Y:S02]  /*14d60*/  SHFL.IDX P6, R14, R13, R12, R11 ;  /* 0x0000000c0d0e7389 */ /* 0x00006400000c000b */
[----:B01----:R-:W-:Y:S01]  /*14d70*/  ENDCOLLECTIVE ;  /* 0x000000000000791b */ /* 0x003fe20003800000 */
.L_x_2076:
        /* <DEDUP_REMOVED lines=12> */
.L_x_2077:
[----:B------:R-:W-:Y:S02]  /*14e40*/  IMAD.MOV.U32 R13, RZ, RZ, R5 ;  /* 0x000000ffff0d7224 */ /* 0x000fe400078e0005 */
[----:B------:R-:W-:Y:S01]  /*14e50*/  IMAD.MOV.U32 R12, RZ, RZ, 0x7 ;  /* 0x00000007ff0c7424 */ /* 0x000fe200078e00ff */
[----:B------:R-:W-:-:S13]  /*14e60*/  @!P0 LEA R2, P1, R8, R14, 0x1 ;  /* 0x0000000e08028211 */ /* 0x000fda00078208ff */
[----:B------:R-:W-:Y:S05]  /*14e70*/  WARPSYNC.COLLECTIVE R15, `(.L_x_2078) ;  /* 0x000000000f087348 */ /* 0x000fea0003c00000 */
[----:B------:R0:W1:Y:S02]  /*14e80*/  SHFL.IDX P6, R14, R13, R12, R11 ;  /* 0x0000000c0d0e7389 */ /* 0x00006400000c000b */
[----:B01----:R-:W-:Y:S01]  /*14e90*/  ENDCOLLECTIVE ;  /* 0x000000000000791b */ /* 0x003fe20003800000 */
.L_x_2078:
        /* <DEDUP_REMOVED lines=10> */
.L_x_2079:
[----:B------:R-:W-:Y:S05]  /*14f40*/  BRA `(.L_x_2080) ;  /* 0xffffffcc00647947 */ /* 0x000fea000383ffff */
.L_x_2006:
[----:B0-----:R0:W2:Y:S02]  /*14f50*/  SYNCS.PHASECHK.TRANS64.TRYWAIT P0, [R17+URZ+0x22820], R0 ;  /* 0x02282000110075a7 */ /* 0x0010a4000800017f */
[----:B--2---:R-:W-:Y:S05]  /*14f60*/  @!P0 NANOSLEEP.SYNCS 0x989680 ;  /* 0x009896800000895d */ /* 0x004fea0003900000 */
[----:B------:R-:W2:Y:S02]  /*14f70*/  @!P0 SYNCS.PHASECHK.TRANS64 P0, [R17+URZ+0x22820], R0 ;  /* 0x02282000110085a7 */ /* 0x000ea4000800007f */
[----:B--2---:R-:W-:Y:S05]  /*14f80*/  @!P0 BRA `(.L_x_2006) ;  /* 0xfffffffc00f08947 */ /* 0x004fea000383ffff */
[----:B------:R-:W-:Y:S05]  /*14f90*/  BRA `(.L_x_2081) ;  /* 0xffffffcc00c07947 */ /* 0x000fea000383ffff */
.L_x_2009:
[----:B--2---:R2:W3:Y:S02]  /*14fa0*/  SYNCS.PHASECHK.TRANS64.TRYWAIT P0, [R22+URZ+0x22860], R3 ;  /* 0x02286003160075a7 */ /* 0x0044e4000800017f */
[----:B---3--:R-:W-:Y:S05]  /*14fb0*/  @!P0 NANOSLEEP.SYNCS 0x989680 ;  /* 0x009896800000895d */ /* 0x008fea0003900000 */
[----:B------:R-:W3:Y:S02]  /*14fc0*/  @!P0 SYNCS.PHASECHK.TRANS64 P0, [R22+URZ+0x22860], R3 ;  /* 0x02286003160085a7 */ /* 0x000ee4000800007f */
[----:B---3--:R-:W-:Y:S05]  /*14fd0*/  @!P0 BRA `(.L_x_2009) ;  /* 0xfffffffc00f08947 */ /* 0x008fea000383ffff */
[----:B------:R-:W-:Y:S05]  /*14fe0*/  BRA `(.L_x_2082) ;  /* 0xffffffcc00d07947 */ /* 0x000fea000383ffff */
.L_x_2010:
        /* <DEDUP_REMOVED lines=8> */
.L_x_2084:
[----:B------:R-:W-:Y:S05]  /*15070*/  BSYNC B0 ;  /* 0x0000000000007941 */ /* 0x000fea0003800000 */
.L_x_2083:
[----:B------:R0:W5:Y:S01]  /*15080*/  LDL R7, [R1+0x4] ;  /* 0x0000040001077983 */ /* 0x0001620000100800 */
[----:B------:R-:W-:Y:S01]  /*15090*/  IMAD.MOV.U32 R13, RZ, RZ, R5 ;  /* 0x000000ffff0d7224 */ /* 0x000fe200078e0005 */
[----:B------:R-:W-:Y:S01]  /*150a0*/  LOP3.LUT P1, RZ, R35, 0x2, RZ, 0xc0, !PT ;  /* 0x0000000223ff7812 */ /* 0x000fe2000782c0ff */
[----:B------:R-:W-:Y:S01]  /*150b0*/  IMAD.MOV.U32 R12, RZ, RZ, RZ ;  /* 0x000000ffff0c7224 */ /* 0x000fe200078e00ff */
[----:B------:R-:W1:Y:S01]  /*150c0*/  S2R R8, SR_TID.X ;  /* 0x0000000000087919 */ /* 0x000e620000002100 */
[----:B------:R-:W-:Y:S02]  /*150d0*/  IMAD.MOV.U32 R11, RZ, RZ, 0x181f ;  /* 0x0000181fff0b7424 */ /* 0x000fe400078e00ff */
[----:B------:R-:W-:Y:S02]  /*150e0*/  IMAD.MOV.U32 R15, RZ, RZ, -0x1 ;  /* 0xffffffffff0f7424 */ /* 0x000fe400078e00ff */
[----:B------:R-:W-:Y:S02]  /*150f0*/  IMAD.MOV.U32 R3, RZ, RZ, R14 ;  /* 0x000000ffff037224 */ /* 0x000fe400078e000e */
[----:B0-----:R-:W-:-:S07]  /*15100*/  IMAD R4, R4, 0x2, R17 ;  /* 0x0000000204047824 */ /* 0x001fce00078e0211 */
[----:B-1---5:R-:W-:Y:S05]  /*15110*/  WARPSYNC.COLLECTIVE R15, `(.L_x_2085) ;  /* 0x000000000f087348 */ /* 0x022fea0003c00000 */
[----:B------:R0:W2:Y:S02]  /*15120*/  SHFL.IDX P6, R14, R13, R12, R11 ;  /* 0x0000000c0d0e7389 */ /* 0x0000a400000c000b */
[----:B012--5:R-:W-:Y:S01]  /*15130*/  ENDCOLLECTIVE ;  /* 0x000000000000791b */ /* 0x027fe20003800000 */
.L_x_2085:
        /* <DEDUP_REMOVED lines=9> */
.L_x_2086:
[----:B------:R-:W-:Y:S02]  /*151d0*/  IMAD.X R3, RZ, RZ, R3, P0 ;  /* 0x000000ffff037224 */ /* 0x000fe400000e0603 */
[----:B------:R-:W-:Y:S01]  /*151e0*/  IMAD.MOV.U32 R13, RZ, RZ, R5 ;  /* 0x000000ffff0d7224 */ /* 0x000fe200078e0005 */
[----:B------:R-:W-:-:S04]  /*151f0*/  LOP3.LUT P2, RZ, R7, 0x1, RZ, 0xc0, !PT ;  /* 0x0000000107ff7812 */ /* 0x000fc8000784c0ff */
[----:B------:R-:W-:-:S13]  /*15200*/  ISETP.LT.OR P0, PT, R23, 0x1, !P2 ;  /* 0x000000011700780c */ /* 0x000fda0005701670 */
[----:B------:R-:W-:Y:S01]  /*15210*/  @!PT LDS RZ, [RZ] ;  /* 0x00000000fffff984 */ /* 0x000fe20000000800 */
[----:B------:R-:W-:Y:S01]  /*15220*/  @!PT LDS RZ, [RZ] ;  /* 0x00000000fffff984 */ /* 0x000fe20000000800 */
[----:B------:R-:W-:Y:S01]  /*15230*/  @!PT LDS RZ, [RZ] ;  /* 0x00000000fffff984 */ /* 0x000fe20000000800 */
[----:B------:R-:W-:Y:S01]  /*15240*/  LDGSTS.E.BYPASS.LTC128B.128 [R4+0x400], desc[UR46][R2.64], !P0 ;  /* 0x0040000002047fae */ /* 0x000fe2000c101d6e */
[----:B------:R-:W-:-:S13]  /*15250*/  ISETP.LT.OR P0, PT, R23, 0x1, !P1 ;  /* 0x000000011700780c */ /* 0x000fda0004f01670 */
[----:B------:R-:W-:Y:S01]  /*15260*/  LDGSTS.E.BYPASS.LTC128B.128 [R4+0x3400], desc[UR46][R2.64+0x80], !P0 ;  /* 0x0340008002047fae */ /* 0x000fe2000c101d6e */
[----:B------:R-:W-:-:S04]  /*15270*/  LOP3.LUT P0, RZ, R35, 0x4, RZ, 0xc0, !PT ;  /* 0x0000000423ff7812 */ /* 0x000fc8000780c0ff */
        /* <DEDUP_REMOVED lines=8> */
.L_x_2087:
[----:B------:R-:W-:Y:S02]  /*15300*/  IMAD.MOV.U32 R13, RZ, RZ, R6 ;  /* 0x000000ffff0d7224 */ /* 0x000fe400078e0006 */
[----:B------:R-:W-:Y:S01]  /*15310*/  IMAD.MOV.U32 R12, RZ, RZ, 0x2 ;  /* 0x00000002ff0c7424 */ /* 0x000fe200078e00ff */
[----:B------:R-:W-:-:S13]  /*15320*/  IADD3 R2, P3, R14, R0, RZ ;  /* 0x000000000e027210 */ /* 0x000fda0007f7e0ff */
[----:B------:R-:W-:Y:S05]  /*15330*/  WARPSYNC.COLLECTIVE R15, `(.L_x_2088) ;  /* 0x000000000f087348 */ /* 0x000fea0003c00000 */
[----:B------:R0:W1:Y:S02]  /*15340*/  SHFL.IDX P6, R14, R13, R12, R11 ;  /* 0x0000000c0d0e7389 */ /* 0x00006400000c000b */
[----:B01----:R-:W-:Y:S01]  /*15350*/  ENDCOLLECTIVE ;  /* 0x000000000000791b */ /* 0x003fe20003800000 */
.L_x_2088:
[----:B------:R-:W-:Y:S01]  /*15360*/  IMAD.X R3, RZ, RZ, R3, P3 ;  /* 0x000000ffff037224 */ /* 0x000fe200018e0603 */
[----:B------:R-:W-:Y:S01]  /*15370*/  ISETP.LT.OR P3, PT, R23, 0x11, !P2 ;  /* 0x000000111700780c */ /* 0x000fe20005761670 */
        /* <DEDUP_REMOVED lines=15> */
.L_x_2089:
[----:B------:R-:W-:Y:S02]  /*15470*/  IMAD.MOV.U32 R13, RZ, RZ, R6 ;  /* 0x000000ffff0d7224 */ /* 0x000fe400078e0006 */
[----:B------:R-:W-:Y:S01]  /*15480*/  IMAD.MOV.U32 R12, RZ, RZ, 0x3 ;  /* 0x00000003ff0c7424 */ /* 0x000fe200078e00ff */
[----:B------:R-:W-:-:S13]  /*15490*/  IADD3 R2, P3, R14, R0, RZ ;  /* 0x000000000e027210 */ /* 0x000fda0007f7e0ff */
[----:B------:R-:W-:Y:S05]  /*154a0*/  WARPSYNC.COLLECTIVE R15, `(.L_x_2090) ;  /* 0x000000000f087348 */ /* 0x000fea0003c00000 */
[----:B------:R0:W1:Y:S02]  /*154b0*/  SHFL.IDX P6, R14, R13, R12, R11 ;  /* 0x0000000c0d0e7389 */ /* 0x00006400000c000b */
[----:B01----:R-:W-:Y:S01]  /*154c0*/  ENDCOLLECTIVE ;  /* 0x000000000000791b */ /* 0x003fe20003800000 */
.L_x_2090:
        /* <DEDUP_REMOVED lines=17> */
.L_x_2091:
[----:B------:R-:W-:Y:S02]  /*155e0*/  IMAD.MOV.U32 R13, RZ, RZ, R6 ;  /* 0x000000ffff0d7224 */ /* 0x000fe400078e0006 */
[----:B------:R-:W-:Y:S01]  /*155f0*/  IMAD.MOV.U32 R12, RZ, RZ, 0x4 ;  /* 0x00000004ff0c7424 */ /* 0x000fe200078e00ff */
[----:B------:R-:W-:-:S13]  /*15600*/  IADD3 R2, P3, R14, R0, RZ ;  /* 0x000000000e027210 */ /* 0x000fda0007f7e0ff */
[----:B------:R-:W-:Y:S05]  /*15610*/  WARPSYNC.COLLECTIVE R15, `(.L_x_2092) ;  /* 0x000000000f087348 */ /* 0x000fea0003c00000 */
[----:B------:R0:W1:Y:S02]  /*15620*/  SHFL.IDX P6, R14, R13, R12, R11 ;  /* 0x0000000c0d0e7389 */ /* 0x00006400000c000b */
[----:B01----:R-:W-:Y:S01]  /*15630*/  ENDCOLLECTIVE ;  /* 0x000000000000791b */ /* 0x003fe20003800000 */
.L_x_2092:
        /* <DEDUP_REMOVED lines=17> */
.L_x_2093:
[----:B------:R-:W-:Y:S02]  /*15750*/  IMAD.MOV.U32 R13, RZ, RZ, R6 ;  /* 0x000000ffff0d7224 */ /* 0x000fe400078e0006 */
[----:B------:R-:W-:Y:S01]  /*15760*/  IMAD.MOV.U32 R12, RZ, RZ, 0x5 ;  /* 0x00000005ff0c7424 */ /* 0x000fe200078e00ff */
[----:B------:R-:W-:-:S13]  /*15770*/  IADD3 R2, P3, R14, R0, RZ ;  /* 0x000000000e027210 */ /* 0x000fda0007f7e0ff */
[----:B------:R-:W-:Y:S05]  /*15780*/  WARPSYNC.COLLECTIVE R15, `(.L_x_2094) ;  /* 0x000000000f087348 */ /* 0x000fea0003c00000 */
[----:B------:R0:W1:Y:S02]  /*15790*/  SHFL.IDX P6, R14, R13, R12, R11 ;  /* 0x0000000c0d0e7389 */ /* 0x00006400000c000b */
[----:B01----:R-:W-:Y:S01]  /*157a0*/  ENDCOLLECTIVE ;  /* 0x000000000000791b */ /* 0x003fe20003800000 */
.L_x_2094:
[----:B------:R-:W-:Y:S01]  /*157b0*/  IMAD.X R3, RZ, RZ, R3, P3 ;  /* 0x000000ffff037224 */ /* 0x000fe200018e0603 */
[----:B------:R-:W-:Y:S01]  /*157c0*/  ISETP.LT.OR P3, PT, R23, 0x41, !P2 ;  /* 0x000000411700780c */ /* 0x000fe20005761670 */
        /* <DEDUP_REMOVED lines=10> */
.L_x_2095:
        /* <DEDUP_REMOVED lines=9> */
.L_x_2016:
[----:B0-----:R0:W1:Y:S02]  /*15900*/  SYNCS.PHASECHK.TRANS64.TRYWAIT P0, [R10+URZ+0x22840], R24 ;  /* 0x022840180a0075a7 */ /* 0x001064000800017f */
[----:B-1----:R-:W-:Y:S05]  /*15910*/  @!P0 NANOSLEEP.SYNCS 0x989680 ;  /* 0x009896800000895d */ /* 0x002fea0003900000 */
[----:B------:R-:W1:Y:S02]  /*15920*/  @!P0 SYNCS.PHASECHK.TRANS64 P0, [R10+URZ+0x22840], R24 ;  /* 0x022840180a0085a7 */ /* 0x000e64000800007f */
[----:B-1----:R-:W-:Y:S05]  /*15930*/  @!P0 BRA `(.L_x_2016) ;  /* 0xfffffffc00f08947 */ /* 0x002fea000383ffff */
[----:B------:R-:W-:Y:S05]  /*15940*/  BRA `(.L_x_2097) ;  /* 0xffffffd000347947 */ /* 0x000fea000383ffff */
.L_x_2017:
        /* <DEDUP_REMOVED lines=8> */
.L_x_2099:
[----:B------:R-:W-:Y:S05]  /*159d0*/  BSYNC B1 ;  /* 0x0000000000017941 */ /* 0x000fea0003800000 */
.L_x_2098:
        /* <DEDUP_REMOVED lines=9> */
.L_x_2100:
[----:B------:R-:W-:Y:S02]  /*15a70*/  IMAD.MOV.U32 R13, RZ, RZ, R21 ;  /* 0x000000ffff0d7224 */ /* 0x000fe400078e0015 */
[----:B------:R-:W-:Y:S01]  /*15a80*/  IMAD.MOV.U32 R12, RZ, RZ, 0x1 ;  /* 0x00000001ff0c7424 */ /* 0x000fe200078e00ff */
[----:B------:R-:W-:-:S13]  /*15a90*/  IADD3 R2, P0, R14, R0, RZ ;  /* 0x000000000e027210 */ /* 0x000fda0007f1e0ff */
[----:B------:R-:W-:Y:S05]  /*15aa0*/  WARPSYNC.COLLECTIVE R15, `(.L_x_2101) ;  /* 0x000000000f087348 */ /* 0x000fea0003c00000 */
[----:B------:R0:W1:Y:S02]  /*15ab0*/  SHFL.IDX P6, R14, R13, R12, R11 ;  /* 0x0000000c0d0e7389 */ /* 0x00006400000c000b */
[----:B01----:R-:W-:Y:S01]  /*15ac0*/  ENDCOLLECTIVE ;  /* 0x000000000000791b */ /* 0x003fe20003800000 */
.L_x_2101:
        /* <DEDUP_REMOVED lines=10> */
.L_x_2102:
[----:B------:R-:W-:Y:S02]  /*15b70*/  IMAD.MOV.U32 R13, RZ, RZ, R21 ;  /* 0x000000ffff0d7224 */ /* 0x000fe400078e0015 */
[----:B------:R-:W-:Y:S02]  /*15b80*/  IMAD.MOV.U32 R12, RZ, RZ, 0x2 ;  /* 0x00000002ff0c7424 */ /* 0x000fe400078e00ff */
[----:B------:R-:W-:-:S07]  /*15b90*/  IMAD.MOV.U32 R6, RZ, RZ, R14 ;  /* 0x000000ffff067224 */ /* 0x000fce00078e000e */
[----:B------:R-:W-:Y:S05]  /*15ba0*/  WARPSYNC.COLLECTIVE R15, `(.L_x_2103) ;  /* 0x000000000f087348 */ /* 0x000fea0003c00000 */
[----:B------:R0:W1:Y:S02]  /*15bb0*/  SHFL.IDX P6, R14, R13, R12, R11 ;  /* 0x0000000c0d0e7389 */ /* 0x00006400000c000b */
[----:B01----:R-:W-:Y:S01]  /*15bc0*/  ENDCOLLECTIVE ;  /* 0x000000000000791b */ /* 0x003fe20003800000 */
.L_x_2103:
        /* <DEDUP_REMOVED lines=11> */
.L_x_2104:
[----:B------:R-:W-:Y:S02]  /*15c80*/  IMAD.MOV.U32 R13, RZ, RZ, R21 ;  /* 0x000000ffff0d7224 */ /* 0x000fe400078e0015 */
[----:B------:R-:W-:Y:S01]  /*15c90*/  IMAD.MOV.U32 R12, RZ, RZ, 0x3 ;  /* 0x00000003ff0c7424 */ /* 0x000fe200078e00ff */
[----:B------:R-:W-:-:S13]  /*15ca0*/  IADD3 R2, P0, R14, R0, RZ ;  /* 0x000000000e027210 */ /* 0x000fda0007f1e0ff */
[----:B------:R-:W-:Y:S05]  /*15cb0*/  WARPSYNC.COLLECTIVE R15, `(.L_x_2105) ;  /* 0x000000000f087348 */ /* 0x000fea0003c00000 */
[----:B------:R0:W1:Y:S02]  /*15cc0*/  SHFL.IDX P6, R14, R13, R12, R11 ;  /* 0x0000000c0d0e7389 */ /* 0x00006400000c000b */
[----:B01----:R-:W-:Y:S01]  /*15cd0*/  ENDCOLLECTIVE ;  /* 0x000000000000791b */ /* 0x003fe20003800000 */
.L_x_2105:
        /* <DEDUP_REMOVED lines=10> */
.L_x_2106:
[----:B------:R-:W-:Y:S02]  /*15d80*/  IMAD.MOV.U32 R13, RZ, RZ, R21 ;  /* 0x000000ffff0d7224 */ /* 0x000fe400078e0015 */
[----:B------:R-:W-:Y:S01]  /*15d90*/  IMAD.MOV.U32 R12, RZ, RZ, 0x4 ;  /* 0x00000004ff0c7424 */ /* 0x000fe200078e00ff */
[----:B------:R-:W-:-:S13]  /*15da0*/  IADD3 R2, P0, R14, R0, RZ ;  /* 0x000000000e027210 */ /* 0x000fda0007f1e0ff */
[----:B------:R-:W-:Y:S05]  /*15db0*/  WARPSYNC.COLLECTIVE R15, `(.L_x_2107) ;  /* 0x000000000f087348 */ /* 0x000fea0003c00000 */
[----:B------:R0:W1:Y:S02]  /*15dc0*/  SHFL.IDX P6, R14, R13, R12, R11 ;  /* 0x0000000c0d0e7389 */ /* 0x00006400000c000b */
[----:B01----:R-:W-:Y:S01]  /*15dd0*/  ENDCOLLECTIVE ;  /* 0x000000000000791b */ /* 0x003fe20003800000 */
.L_x_2107:
        /* <DEDUP_REMOVED lines=10> */
.L_x_2108:
[----:B------:R-:W-:Y:S02]  /*15e80*/  IMAD.MOV.U32 R13, RZ, RZ, R21 ;  /* 0x000000ffff0d7224 */ /* 0x000fe400078e0015 */
[----:B------:R-:W-:Y:S01]  /*15e90*/  IMAD.MOV.U32 R12, RZ, RZ, 0x5 ;  /* 0x00000005ff0c7424 */ /* 0x000fe200078e00ff */
[----:B------:R-:W-:-:S13]  /*15ea0*/  IADD3 R2, P0, R14, R0, RZ ;  /* 0x000000000e027210 */ /* 0x000fda0007f1e0ff */
[----:B------:R-:W-:Y:S05]  /*15eb0*/  WARPSYNC.COLLECTIVE R15, `(.L_x_2109) ;  /* 0x000000000f087348 */ /* 0x000fea0003c00000 */
[----:B------:R0:W1:Y:S02]  /*15ec0*/  SHFL.IDX P6, R14, R13, R12, R11 ;  /* 0x0000000c0d0e7389 */ /* 0x00006400000c000b */
[----:B01----:R-:W-:Y:S01]  /*15ed0*/  ENDCOLLECTIVE ;  /* 0x000000000000791b */ /* 0x003fe20003800000 */
.L_x_2109:
        /* <DEDUP_REMOVED lines=10> */
.L_x_2110:
[----:B------:R-:W-:Y:S05]  /*15f80*/  BRA `(.L_x_2111) ;  /* 0xffffffcc00747947 */ /* 0x000fea000383ffff */
.L_x_2022:
[----:B--2---:R2:W3:Y:S02]  /*15f90*/  SYNCS.PHASECHK.TRANS64.TRYWAIT P0, [R10+URZ+0x22860], R24 ;  /* 0x022860180a0075a7 */ /* 0x0044e4000800017f */
[----:B---3--:R-:W-:Y:S05]  /*15fa0*/  @!P0 NANOSLEEP.SYNCS 0x989680 ;  /* 0x009896800000895d */ /* 0x008fea0003900000 */
[----:B------:R-:W3:Y:S02]  /*15fb0*/  @!P0 SYNCS.PHASECHK.TRANS64 P0, [R10+URZ+0x22860], R24 ;  /* 0x022860180a0085a7 */ /* 0x000ee4000800007f */
[----:B---3--:R-:W-:Y:S05]  /*15fc0*/  @!P0 BRA `(.L_x_2022) ;  /* 0xfffffffc00f08947 */ /* 0x008fea000383ffff */
[----:B------:R-:W-:Y:S05]  /*15fd0*/  BRA `(.L_x_2112) ;  /* 0xffffffcc00c47947 */ /* 0x000fea000383ffff */
.L_x_2023:
        /* <DEDUP_REMOVED lines=8> */
.L_x_2114:
[----:B------:R-:W-:Y:S05]  /*16060*/  BSYNC B1 ;  /* 0x0000000000017941 */ /* 0x000fea0003800000 */
.L_x_2113:
        /* <DEDUP_REMOVED lines=9> */
.L_x_2115:
[----:B------:R-:W-:Y:S02]  /*16100*/  IMAD.MOV.U32 R13, RZ, RZ, R23 ;  /* 0x000000ffff0d7224 */ /* 0x000fe400078e0017 */
[----:B------:R-:W-:Y:S01]  /*16110*/  IMAD.MOV.U32 R12, RZ, RZ, 0x1 ;  /* 0x00000001ff0c7424 */ /* 0x000fe200078e00ff */
[----:B------:R-:W-:-:S13]  /*16120*/  IADD3 R2, P0, R14, R0, RZ ;  /* 0x000000000e027210 */ /* 0x000fda0007f1e0ff */
[----:B------:R-:W-:Y:S05]  /*16130*/  WARPSYNC.COLLECTIVE R15, `(.L_x_2116) ;  /* 0x000000000f087348 */ /* 0x000fea0003c00000 */
[----:B------:R0:W1:Y:S02]  /*16140*/  SHFL.IDX P6, R14, R13, R12, R11 ;  /* 0x0000000c0d0e7389 */ /* 0x00006400000c000b */
[----:B01----:R-:W-:Y:S01]  /*16150*/  ENDCOLLECTIVE ;  /* 0x000000000000791b */ /* 0x003fe20003800000 */
.L_x_2116:
        /* <DEDUP_REMOVED lines=13> */
.L_x_2117:
[----:B------:R-:W-:Y:S02]  /*16230*/  IMAD.MOV.U32 R13, RZ, RZ, R23 ;  /* 0x000000ffff0d7224 */ /* 0x000fe400078e0017 */
[----:B------:R-:W-:Y:S01]  /*16240*/  IMAD.MOV.U32 R12, RZ, RZ, 0x2 ;  /* 0x00000002ff0c7424 */ /* 0x000fe200078e00ff */
[----:B------:R-:W-:-:S13]  /*16250*/  IADD3 R2, P0, R14, R0, RZ ;  /* 0x000000000e027210 */ /* 0x000fda0007f1e0ff */
[----:B------:R-:W-:Y:S05]  /*16260*/  WARPSYNC.COLLECTIVE R15, `(.L_x_2118) ;  /* 0x000000000f087348 */ /* 0x000fea0003c00000 */
[----:B------:R0:W1:Y:S02]  /*16270*/  SHFL.IDX P6, R14, R13, R12, R11 ;  /* 0x0000000c0d0e7389 */ /* 0x00006400000c000b */
[----:B01----:R-:W-:Y:S01]  /*16280*/  ENDCOLLECTIVE ;  /* 0x000000000000791b */ /* 0x003fe20003800000 */
.L_x_2118:
        /* <DEDUP_REMOVED lines=13> */
.L_x_2119:
[----:B------:R-:W-:Y:S02]  /*16360*/  IMAD.MOV.U32 R13, RZ, RZ, R23 ;  /* 0x000000ffff0d7224 */ /* 0x000fe400078e0017 */
[----:B------:R-:W-:Y:S01]  /*16370*/  IMAD.MOV.U32 R12, RZ, RZ, 0x3 ;  /* 0x00000003ff0c7424 */ /* 0x000fe200078e00ff */
[----:B------:R-:W-:-:S13]  /*16380*/  IADD3 R2, P0, R14, R0, RZ ;  /* 0x000000000e027210 */ /* 0x000fda0007f1e0ff */
[----:B------:R-:W-:Y:S05]  /*16390*/  WARPSYNC.COLLECTIVE R15, `(.L_x_2120) ;  /* 0x000000000f087348 */ /* 0x000fea0003c00000 */
[----:B------:R0:W1:Y:S02]  /*163a0*/  SHFL.IDX P6, R14, R13, R12, R11 ;  /* 0x0000000c0d0e7389 */ /* 0x00006400000c000b */
[----:B01----:R-:W-:Y:S01]  /*163b0*/  ENDCOLLECTIVE ;  /* 0x000000000000791b */ /* 0x003fe20003800000 */
.L_x_2120:
        /* <DEDUP_REMOVED lines=13> */
.L_x_2121:
[----:B------:R-:W-:Y:S02]  /*16490*/  IMAD.MOV.U32 R13, RZ, RZ, R23 ;  /* 0x000000ffff0d7224 */ /* 0x000fe400078e0017 */
[----:B------:R-:W-:Y:S01]  /*164a0*/  IMAD.MOV.U32 R12, RZ, RZ, 0x4 ;  /* 0x00000004ff0c7424 */ /* 0x000fe200078e00ff */
[----:B------:R-:W-:-:S13]  /*164b0*/  IADD3 R2, P0, R14, R0, RZ ;  /* 0x000000000e027210 */ /* 0x000fda0007f1e0ff */
[----:B------:R-:W-:Y:S05]  /*164c0*/  WARPSYNC.COLLECTIVE R15, `(.L_x_2122) ;  /* 0x000000000f087348 */ /* 0x000fea0003c00000 */
[----:B------:R0:W1:Y:S02]  /*164d0*/  SHFL.IDX P6, R14, R13, R12, R11 ;  /* 0x0000000c0d0e7389 */ /* 0x00006400000c000b */
[----:B01----:R-:W-:Y:S01]  /*164e0*/  ENDCOLLECTIVE ;  /* 0x000000000000791b */ /* 0x003fe20003800000 */
.L_x_2122:
        /* <DEDUP_REMOVED lines=13> */
.L_x_2123:
[----:B------:R-:W-:Y:S02]  /*165c0*/  IMAD.MOV.U32 R13, RZ, RZ, R23 ;  /* 0x000000ffff0d7224 */ /* 0x000fe400078e0017 */
[----:B------:R-:W-:Y:S01]  /*165d0*/  IMAD.MOV.U32 R12, RZ, RZ, 0x5 ;  /* 0x00000005ff0c7424 */ /* 0x000fe200078e00ff */
[----:B------:R-:W-:-:S13]  /*165e0*/  IADD3 R2, P0, R14, R0, RZ ;  /* 0x000000000e027210 */ /* 0x000fda0007f1e0ff */
[----:B------:R-:W-:Y:S05]  /*165f0*/  WARPSYNC.COLLECTIVE R15, `(.L_x_2124) ;  /* 0x000000000f087348 */ /* 0x000fea0003c00000 */
[----:B------:R0:W1:Y:S02]  /*16600*/  SHFL.IDX P6, R14, R13, R12, R11 ;  /* 0x0000000c0d0e7389 */ /* 0x00006400000c000b */
[----:B01----:R-:W-:Y:S01]  /*16610*/  ENDCOLLECTIVE ;  /* 0x000000000000791b */ /* 0x003fe20003800000 */
.L_x_2124:
        /* <DEDUP_REMOVED lines=13> */
.L_x_2125:
[----:B------:R-:W-:Y:S05]  /*166f0*/  BRA `(.L_x_2126) ;  /* 0xffffffcc00107947 */ /* 0x000fea000383ffff */
.L_x_2031:
[----:B------:R-:W-:Y:S01]  /*16700*/  BSSY B0, `(.L_x_2127) ;  /* 0x0000008000007945 */ /* 0x000fe20003800000 */
[----:B------:R-:W-:Y:S02]  /*16710*/  IMAD.MOV.U32 R13, RZ, RZ, R31 ;  /* 0x000000ffff0d7224 */ /* 0x000fe400078e001f */
[----:B------:R-:W-:Y:S02]  /*16720*/  IMAD.MOV.U32 R12, RZ, RZ, RZ ;  /* 0x000000ffff0c7224 */ /* 0x000fe400078e00ff */
[----:B------:R-:W-:Y:S02]  /*16730*/  IMAD.MOV.U32 R11, RZ, RZ, 0x1f ;  /* 0x0000001fff0b7424 */ /* 0x000fe400078e00ff */
[----:B------:R-:W-:-:S07]  /*16740*/  IMAD.MOV.U32 R15, RZ, RZ, -0x1 ;  /* 0xffffffffff0f7424 */ /* 0x000fce00078e00ff */
[----:B01---5:R-:W-:Y:S05]  /*16750*/  WARPSYNC.COLLECTIVE R15, `(.L_x_2128) ;  /* 0x000000000f087348 */ /* 0x023fea0003c00000 */
[----:B------:R2:W3:Y:S02]  /*16760*/  SHFL.IDX P6, R14, R13, R12, R11 ;  /* 0x0000000c0d0e7389 */ /* 0x0004e400000c000b */
[----:B0123-5:R-:W-:Y:S01]  /*16770*/  ENDCOLLECTIVE ;  /* 0x000000000000791b */ /* 0x02ffe20003800000 */
.L_x_2128:
[----:B------:R-:W-:Y:S05]  /*16780*/  BSYNC B0 ;  /* 0x0000000000007941 */ /* 0x000fea0003800000 */
.L_x_2127:
[----:B------:R-:W-:Y:S05]  /*16790*/  BRA `(.L_x_2129) ;  /* 0xffffffcc00e47947 */ /* 0x000fea000383ffff */
.L_x_2034:
[----:B---3--:R3:W4:Y:S02]  /*167a0*/  SYNCS.PHASECHK.TRANS64.TRYWAIT P0, [R5+URZ+0x22820], R0 ;  /* 0x02282000050075a7 */ /* 0x008724000800017f */
[----:B----4-:R-:W-:Y:S05]  /*167b0*/  @!P0 NANOSLEEP.SYNCS 0x989680 ;  /* 0x009896800000895d */ /* 0x010fea0003900000 */
[----:B------:R-:W4:Y:S02]  /*167c0*/  @!P0 SYNCS.PHASECHK.TRANS64 P0, [R5+URZ+0x22820], R0 ;  /* 0x02282000050085a7 */ /* 0x000f24000800007f */
[----:B----4-:R-:W-:Y:S05]  /*167d0*/  @!P0 BRA `(.L_x_2034) ;  /* 0xfffffffc00f08947 */ /* 0x010fea000383ffff */
[----:B------:R-:W-:Y:S05]  /*167e0*/  BRA `(.L_x_2130) ;  /* 0xffffffd0002c7947 */ /* 0x000fea000383ffff */
.L_x_2035:
        /* <DEDUP_REMOVED lines=8> */
[----:B0123-5:R-:W-:Y:S05]  /*16870*/  WARPSYNC.COLLECTIVE R15, `(.L_x_2132) ;  /* 0x000000000f087348 */ /* 0x02ffea0003c00000 */
[----:B------:R4:W0:Y:S02]  /*16880*/  SHFL.IDX P6, R14, R13, R12, R11 ;  /* 0x0000000c0d0e7389 */ /* 0x00082400000c000b */
[----:B012345:R-:W-:Y:S01]  /*16890*/  ENDCOLLECTIVE ;  /* 0x000000000000791b */ /* 0x03ffe20003800000 */
.L_x_2132:
[----:B------:R-:W-:Y:S05]  /*168a0*/  BSYNC B0 ;  /* 0x0000000000007941 */ /* 0x000fea0003800000 */
.L_x_2131:
[----:B------:R-:W-:Y:S05]  /*168b0*/  BRA `(.L_x_2133) ;  /* 0xffffffd000147947 */ /* 0x000fea000383ffff */
.L_x_2038:
[----:B------:R-:W-:Y:S01]  /*168c0*/  BSSY B1, `(.L_x_2134) ;  /* 0x0000006000017945 */ /* 0x000fe20003800000 */
[----:B------:R-:W-:-:S07]  /*168d0*/  IMAD.MOV.U32 R15, RZ, RZ, -0x1 ;  /* 0xffffffffff0f7424 */ /* 0x000fce00078e00ff */
[----:B0123-5:R-:W-:Y:S05]  /*168e0*/  WARPSYNC.COLLECTIVE R15, `(.L_x_2135) ;  /* 0x000000000f0c7348 */ /* 0x02ffea0003c00000 */
[----:B------:R-:W-:Y:S02]  /*168f0*/  ELECT P6, UR62, PT ;  /* 0x00000000003e782f */ /* 0x000fe400038c0000 */
[----:B------:R-:W-:Y:S01]  /*16900*/  MOV R14, UR62 ;  /* 0x0000003e000e7c02 */ /* 0x000fe20008000f00 */
[----:B0123-5:R-:W-:Y:S10]  /*16910*/  ENDCOLLECTIVE ;  /* 0x000000000000791b */ /* 0x02fff40003800000 */
.L_x_2135:
[----:B------:R-:W-:Y:S05]  /*16920*/  BSYNC B1 ;  /* 0x0000000000017941 */ /* 0x000fea0003800000 */
.L_x_2134:
[----:B------:R-:W-:Y:S05]  /*16930*/  BRA `(.L_x_2136) ;  /* 0xffffffd0000c7947 */ /* 0x000fea000383ffff */
.L_x_2040:
[----:B---3--:R3:W4:Y:S02]  /*16940*/  SYNCS.PHASECHK.TRANS64.TRYWAIT P1, [R3+URZ+0x22840], R2 ;  /* 0x02284002030075a7 */ /* 0x008724000802017f */
[----:B----4-:R-:W-:Y:S05]  /*16950*/  @!P1 NANOSLEEP.SYNCS 0x989680 ;  /* 0x009896800000995d */ /* 0x010fea0003900000 */
[----:B------:R-:W4:Y:S02]  /*16960*/  @!P1 SYNCS.PHASECHK.TRANS64 P1, [R3+URZ+0x22840], R2 ;  /* 0x02284002030095a7 */ /* 0x000f24000802007f */
[----:B----4-:R-:W-:Y:S05]  /*16970*/  @!P1 BRA `(.L_x_2040) ;  /* 0xfffffffc00f09947 */ /* 0x010fea000383ffff */
[----:B------:R-:W-:Y:S05]  /*16980*/  BRA `(.L_x_2137) ;  /* 0xffffffd0002c7947 */ /* 0x000fea000383ffff */
.L_x_2042:
[----:B----4-:R4:W0:Y:S02]  /*16990*/  SYNCS.PHASECHK.TRANS64.TRYWAIT P1, [R5+URZ+0x22840], R0 ;  /* 0x02284000050075a7 */ /* 0x010824000802017f */
[----:B0-----:R-:W-:Y:S05]  /*169a0*/  @!P1 NANOSLEEP.SYNCS 0x989680 ;  /* 0x009896800000995d */ /* 0x001fea0003900000 */
[----:B------:R-:W0:Y:S02]  /*169b0*/  @!P1 SYNCS.PHASECHK.TRANS64 P1, [R5+URZ+0x22840], R0 ;  /* 0x02284000050095a7 */ /* 0x000e24000802007f */
[----:B0-----:R-:W-:Y:S05]  /*169c0*/  @!P1 BRA `(.L_x_2042) ;  /* 0xfffffffc00f09947 */ /* 0x001fea000383ffff */
[----:B------:R-:W-:Y:S05]  /*169d0*/  BRA `(.L_x_2138) ;  /* 0xffffffd000387947 */ /* 0x000fea000383ffff */
.L_x_2044:
[----:B------:R0:W0:Y:S02]  /*169e0*/  SYNCS.PHASECHK.TRANS64.TRYWAIT P1, [R3+URZ+0x22860], R2 ;  /* 0x02286002030075a7 */ /* 0x000024000802017f */
[----:B0-----:R-:W-:Y:S05]  /*169f0*/  @!P1 NANOSLEEP.SYNCS 0x989680 ;  /* 0x009896800000995d */ /* 0x001fea0003900000 */
[----:B------:R-:W0:Y:S02]  /*16a00*/  @!P1 SYNCS.PHASECHK.TRANS64 P1, [R3+URZ+0x22860], R2 ;  /* 0x02286002030095a7 */ /* 0x000e24000802007f */
[----:B0-----:R-:W-:Y:S05]  /*16a10*/  @!P1 BRA `(.L_x_2044) ;  /* 0xfffffffc00f09947 */ /* 0x001fea000383ffff */
[----:B------:R-:W-:Y:S05]  /*16a20*/  BRA `(.L_x_2139) ;  /* 0xffffffd000347947 */ /* 0x000fea000383ffff */
.L_x_2140:
        /* <DEDUP_REMOVED lines=13> */
.L_x_6454:


//--------------------- .text._ZN7cutlass13device_kernelIN5flash11enable_sm90INS1_16FlashAttnFwdSm90INS1_25CollectiveMainloopFwdSm90ILi2EN4cute5tupleIJNS5_1CILi1EEES8_S8_EEENS6_IJNS7_ILi128EEENS7_ILi96EEENS7_ILi64EEEEEELi256ENS_6half_tEfNS_4arch4Sm90ELb0ELb1ELb0ELb0ELb1ELb0ELb1ELb1ELb0ELb1ELb0ELb0EEENS1_21CollectiveEpilogueFwdINS6_IJSA_NS7_ILi256EEESB_EEES9_SE_SG_Li256ELb0ELb1ELb0ELb0EEENS1_30DynamicPersistentTileSchedulerILi256ELi128ELb0ELb1ELb1EEEEEEEEEvNT_6ParamsE --------------------------
	.section	.text._ZN7cutlass13device_kernelIN5flash11enable_sm90INS1_16FlashAttnFwdSm90INS1_25CollectiveMainloopFwdSm90ILi2EN4cute5tupleIJNS5_1CILi1EEES8_S8_EEENS6_IJNS7_ILi128EEENS7_ILi96EEENS7_ILi64EEEEEELi256ENS_6half_tEfNS_4arch4Sm90ELb0ELb1ELb0ELb0ELb1ELb0ELb1ELb1ELb0ELb1ELb0ELb0EEENS1_21CollectiveEpilogueFwdINS6_IJSA_NS7_ILi256EEESB_EEES9_SE_SG_Li256ELb0ELb1ELb0ELb0EEENS1_30DynamicPersistentTileSchedulerILi256ELi128ELb0ELb1ELb1EEEEEEEEEvNT_6ParamsE,"ax",@progbits
	.align	128
.text._ZN7cutlass13device_kernelIN5flash11enable_sm90INS1_16FlashAttnFwdSm90INS1_25CollectiveMainloopFwdSm90ILi2EN4cute5tupleIJNS5_1CILi1EEES8_S8_EEENS6_IJNS7_ILi128EEENS7_ILi96EEENS7_ILi64EEEEEELi256ENS_6half_tEfNS_4arch4Sm90ELb0ELb1ELb0ELb0ELb1ELb0ELb1ELb1ELb0ELb1ELb0ELb0EEENS1_21CollectiveEpilogueFwdINS6_IJSA_NS7_ILi256EEESB_EEES9_SE_SG_Li256ELb0ELb1ELb0ELb0EEENS1_30DynamicPersistentTileSchedulerILi256ELi128ELb0ELb1ELb1EEEEEEEEEvNT_6ParamsE:
        .type           _ZN7cutlass13device_kernelIN5flash11enable_sm90INS1_16FlashAttnFwdSm90INS1_25CollectiveMainloopFwdSm90ILi2EN4cute5tupleIJNS5_1CILi1EEES8_S8_EEENS6_IJNS7_ILi128EEENS7_ILi96EEENS7_ILi64EEEEEELi256ENS_6half_tEfNS_4arch4Sm90ELb0ELb1ELb0ELb0ELb1ELb0ELb1ELb1ELb0ELb1ELb0ELb0EEENS1_21CollectiveEpilogueFwdINS6_IJSA_NS7_ILi256EEESB_EEES9_SE_SG_Li256ELb0ELb1ELb0ELb0EEENS1_30DynamicPersistentTileSchedulerILi256ELi128ELb0ELb1ELb1EEEEEEEEEvNT_6ParamsE,@function
        .size           _ZN7cutlass13device_kernelIN5flash11enable_sm90INS1_16FlashAttnFwdSm90INS1_25CollectiveMainloopFwdSm90ILi2EN4cute5tupleIJNS5_1CILi1EEES8_S8_EEENS6_IJNS7_ILi128EEENS7_ILi96EEENS7_ILi64EEEEEELi256ENS_6half_tEfNS_4arch4Sm90ELb0ELb1ELb0ELb0ELb1ELb0ELb1ELb1ELb0ELb1ELb0ELb0EEENS1_21CollectiveEpilogueFwdINS6_IJSA_NS7_ILi256EEESB_EEES9_SE_SG_Li256ELb0ELb1ELb0ELb0EEENS1_30DynamicPersistentTileSchedulerILi256ELi128ELb0ELb1ELb1EEEEEEEEEvNT_6ParamsE,(.L_x_6455 - _ZN7cutlass13device_kernelIN5flash11enable_sm90INS1_16FlashAttnFwdSm90INS1_25CollectiveMainloopFwdSm90ILi2EN4cute5tupleIJNS5_1CILi1EEES8_S8_EEENS6_IJNS7_ILi128EEENS7_ILi96EEENS7_ILi64EEEEEELi256ENS_6half_tEfNS_4arch4Sm90ELb0ELb1ELb0ELb0ELb1ELb0ELb1ELb1ELb0ELb1ELb0ELb0EEENS1_21CollectiveEpilogueFwdINS6_IJSA_NS7_ILi256EEESB_EEES9_SE_SG_Li256ELb0ELb1ELb0ELb0EEENS1_30DynamicPersistentTileSchedulerILi256ELi128ELb0ELb1ELb1EEEEEEEEEvNT_6ParamsE)
        .other          _ZN7cutlass13device_kernelIN5flash11enable_sm90INS1_16FlashAttnFwdSm90INS1_25CollectiveMainloopFwdSm90ILi2EN4cute5tupleIJNS5_1CILi1EEES8_S8_EEENS6_IJNS7_ILi128EEENS7_ILi96EEENS7_ILi64EEEEEELi256ENS_6half_tEfNS_4arch4Sm90ELb0ELb1ELb0ELb0ELb1ELb0ELb1ELb1ELb0ELb1ELb0ELb0EEENS1_21CollectiveEpilogueFwdINS6_IJSA_NS7_ILi256EEESB_EEES9_SE_SG_Li256ELb0ELb1ELb0ELb0EEENS1_30DynamicPersistentTileSchedulerILi256ELi128ELb0ELb1ELb1EEEEEEEEEvNT_6ParamsE,@"STO_CUDA_ENTRY STV_DEFAULT"
_ZN7cutlass13device_kernelIN5flash11enable_sm90INS1_16FlashAttnFwdSm90INS1_25CollectiveMainloopFwdSm90ILi2EN4cute5tupleIJNS5_1CILi1EEES8_S8_EEENS6_IJNS7_ILi128EEENS7_ILi96EEENS7_ILi64EEEEEELi256ENS_6half_tEfNS_4arch4Sm90ELb0ELb1ELb0ELb0ELb1ELb0ELb1ELb1ELb0ELb1ELb0ELb0EEENS1_21CollectiveEpilogueFwdINS6_IJSA_NS7_ILi256EEESB_EEES9_SE_SG_Li256ELb0ELb1ELb0ELb0EEENS1_30DynamicPersistentTileSchedulerILi256ELi128ELb0ELb1ELb1EEEEEEEEEvNT_6ParamsE:
        /* <DEDUP_REMOVED lines=9> */
[----:B------:R1:W2:Y:S01]  /*0090*/  SHFL.IDX PT, R3, R24, RZ, 0x1f ;  /* 0x00001fff18037589 */ /* 0x0002a200000e0000 */
        /* <DEDUP_REMOVED lines=15> */
[----:B------:R1:W0:Y:S01]  /*0190*/  @!UP0 SYNCS.EXCH.64 URZ, [UR8+0x32400], UR4 ;  /* 0x03240004083f85b2 */ /* 0x0002220008000100 */
[----:B------:R1:W3:Y:S05]  /*01a0*/  @!UP1 SYNCS.EXCH.64 URZ, [UR8+0x32410], UR4 ;  /* 0x03241004083f95b2 */ /* 0x0002ea0008000100 */
[----:B------:R1:W4:Y:S02]  /*01b0*/  @!UP2 SYNCS.EXCH.64 URZ, [UR8+0x32420], UR6 ;  /* 0x03242006083fa5b2 */ /* 0x0003240008000100 */
[----:B-12---:R-:W-:Y:S05]  /*01c0*/  @P1 BRA `(.L_x_2141) ;  /* 0x0000000000481947 */ /* 0x006fea0003800000 */
[----:B------:R-:W1:Y:S01]  /*01d0*/  S2UR UR5, SR_CgaCtaId ;  /* 0x00000000000579c3 */ /* 0x000e620000008800 */
[----:B------:R-:W-:Y:S01]  /*01e0*/  UMOV UR4, 0x400 ;  /* 0x0000040000047882 */ /* 0x000fe20000000000 */
[----:B------:R-:W-:Y:S01]  /*01f0*/  UMOV UR6, 0x80 ;  /* 0x0000008000067882 */ /* 0x000fe20000000000 */
[----:B------:R-:W-:Y:S01]  /*0200*/  UMOV UR7, 0x100 ;  /* 0x0000010000077882 */ /* 0x000fe20000000000 */
[----:B------:R-:W-:Y:S01]  /*0210*/  ELECT P0, URZ, PT ;  /* 0x00000000003f782f */ /* 0x000fe20003800000 */
[----:B-1----:R-:W-:Y:S02]  /*0220*/  ULEA UR8, UR5, UR4, 0x18 ;  /* 0x0000000405087291 */ /* 0x002fe4000f8ec03f */
[----:B------:R-:W-:-:S04]  /*0230*/  UIADD3 UR4, -UR6, 0x100000, URZ ;  /* 0x0010000006047890 */ /* 0x000fc8000fffe13f */
[----:B------:R-:W-:Y:S02]  /*0240*/  USHF.L.U32 UR5, UR4, 0xb, URZ ;  /* 0x0000000b04057899 */ /* 0x000fe4000800063f */
[----:B------:R-:W-:Y:S02]  /*0250*/  USHF.L.U32 UR4, UR4, 0x1, URZ ;  /* 0x0000000104047899 */ /* 0x000fe4000800063f */
[----:B------:R-:W-:-:S04]  /*0260*/  UIADD3 UR6, -UR7, 0x100000, URZ ;  /* 0x0010000007067890 */ /* 0x000fc8000fffe13f */
[----:B------:R-:W-:Y:S02]  /*0270*/  USHF.L.U32 UR7, UR6, 0xb, URZ ;  /* 0x0000000b06077899 */ /* 0x000fe4000800063f */
[----:B------:R-:W-:Y:S01]  /*0280*/  USHF.L.U32 UR6, UR6, 0x1, URZ ;  /* 0x0000000106067899 */ /* 0x000fe2000800063f */
[----:B------:R-:W1:Y:S03]  /*0290*/  FENCE.VIEW.ASYNC.S ;  /* 0x00000000000073c6 */ /* 0x000e660000000000 */
[----:B-1----:R1:W2:Y:S08]  /*02a0*/  SYNCS.EXCH.64 URZ, [UR8+0x32430], UR4 ;  /* 0x03243004083f75b2 */ /* 0x0022b00008000100 */
[----:B------:R1:W0:Y:S01]  /*02b0*/  SYNCS.EXCH.64 URZ, [UR8+0x32440], UR6 ;  /* 0x03244006083f75b2 */ /* 0x0002220008000100 */
[----:B------:R1:W0:Y:S01]  /*02c0*/  SYNCS.EXCH.64 URZ, [UR8+0x32438], UR4 ;  /* 0x03243804083f75b2 */ /* 0x0002220008000100 */
[----:B------:R1:W0:Y:S01]  /*02d0*/  SYNCS.EXCH.64 URZ, [UR8+0x32448], UR6 ;  /* 0x03244806083f75b2 */ /* 0x0002220008000100 */
[----:B------:R-:W-:Y:S01]  /*02e0*/  NOP ;  /* 0x0000000000007918 */ /* 0x000fe20000000000 */
.L_x_2141:
[----:B------:R-:W5:Y:S01]  /*02f0*/  SHFL.IDX PT, R2, R0, RZ, 0x1f ;  /* 0x00001fff00027589 */ /* 0x000f6200000e0000 */
[----:B------:R-:W-:Y:S01]  /*0300*/  NOP ;  /* 0x0000000000007918 */ /* 0x000fe20000000000 */
[----:B-----5:R-:W-:-:S13]  /*0310*/  ISETP.NE.AND P0, PT, R2, RZ, PT ;  /* 0x000000ff0200720c */ /* 0x020fda0003f05270 */
[----:B------:R-:W-:Y:S05]  /*0320*/  @P0 BRA `(.L_x_2142) ;  /* 0x0000000000480947 */ /* 0x000fea0003800000 */
[----:B-1----:R-:W1:Y:S01]  /*0330*/  S2UR UR5, SR_CgaCtaId ;  /* 0x00000000000579c3 */ /* 0x002e620000008800 */
        /* <DEDUP_REMOVED lines=12> */
[----:B-1----:R1:W0:Y:S08]  /*0400*/  SYNCS.EXCH.64 URZ, [UR8+0x32450], UR4 ;  /* 0x03245004083f75b2 */ /* 0x0022300008000100 */
[----:B------:R1:W0:Y:S01]  /*0410*/  SYNCS.EXCH.64 URZ, [UR8+0x32460], UR6 ;  /* 0x03246006083f75b2 */ /* 0x0002220008000100 */
[----:B------:R1:W0:Y:S01]  /*0420*/  SYNCS.EXCH.64 URZ, [UR8+0x32458], UR4 ;  /* 0x03245804083f75b2 */ /* 0x0002220008000100 */
[----:B------:R1:W0:Y:S01]  /*0430*/  SYNCS.EXCH.64 URZ, [UR8+0x32468], UR6 ;  /* 0x03246806083f75b2 */ /* 0x0002220008000100 */
[----:B------:R-:W-:Y:S01]  /*0440*/  NOP ;  /* 0x0000000000007918 */ /* 0x000fe20000000000 */
.L_x_2142:
[----:B------:R-:W5:Y:S01]  /*0450*/  SHFL.IDX PT, R2, R0, RZ, 0x1f ;  /* 0x00001fff00027589 */ /* 0x000f6200000e0000 */
[----:B------:R-:W-:Y:S01]  /*0460*/  NOP ;  /* 0x0000000000007918 */ /* 0x000fe20000000000 */
[----:B-----5:R-:W-:-:S13]  /*0470*/  ISETP.NE.AND P0, PT, R2, RZ, PT ;  /* 0x000000ff0200720c */ /* 0x020fda0003f05270 */
[----:B------:R-:W-:Y:S05]  /*0480*/  @P0 BRA `(.L_x_2143) ;  /* 0x0000000000380947 */ /* 0x000fea0003800000 */
[----:B-1----:R-:W1:Y:S01]  /*0490*/  S2UR UR5, SR_CgaCtaId ;  /* 0x00000000000579c3 */ /* 0x002e620000008800 */
[----:B------:R-:W-:Y:S01]  /*04a0*/  UMOV UR4, 0x400 ;  /* 0x0000040000047882 */ /* 0x000fe20000000000 */
[----:B------:R-:W-:Y:S01]  /*04b0*/  UMOV UR7, 0x80 ;  /* 0x0000008000077882 */ /* 0x000fe20000000000 */
[----:B------:R-:W-:Y:S01]  /*04c0*/  ELECT P0, URZ, PT ;  /* 0x00000000003f782f */ /* 0x000fe20003800000 */
[----:B-1----:R-:W-:Y:S02]  /*04d0*/  ULEA UR6, UR5, UR4, 0x18 ;  /* 0x0000000405067291 */ /* 0x002fe4000f8ec03f */
[----:B------:R-:W-:-:S04]  /*04e0*/  UIADD3 UR4, -UR7, 0x100000, URZ ;  /* 0x0010000007047890 */ /* 0x000fc8000fffe13f */
[----:B------:R-:W-:Y:S02]  /*04f0*/  USHF.L.U32 UR5, UR4, 0xb, URZ ;  /* 0x0000000b04057899 */ /* 0x000fe4000800063f */
[----:B------:R-:W-:Y:S01]  /*0500*/  USHF.L.U32 UR4, UR4, 0x1, URZ ;  /* 0x0000000104047899 */ /* 0x000fe2000800063f */
[----:B------:R-:W1:Y:S11]  /*0510*/  FENCE.VIEW.ASYNC.S ;  /* 0x00000000000073c6 */ /* 0x000e760000000000 */
[----:B-1----:R1:W0:Y:S01]  /*0520*/  SYNCS.EXCH.64 URZ, [UR6+0x32470], UR4 ;  /* 0x03247004063f75b2 */ /* 0x0022220008000100 */
[----:B------:R1:W0:Y:S01]  /*0530*/  SYNCS.EXCH.64 URZ, [UR6+0x32480], UR4 ;  /* 0x03248004063f75b2 */ /* 0x0002220008000100 */
[----:B------:R1:W0:Y:S01]  /*0540*/  SYNCS.EXCH.64 URZ, [UR6+0x32478], UR4 ;  /* 0x03247804063f75b2 */ /* 0x0002220008000100 */
[----:B------:R1:W0:Y:S01]  /*0550*/  SYNCS.EXCH.64 URZ, [UR6+0x32488], UR4 ;  /* 0x03248804063f75b2 */ /* 0x0002220008000100 */
[----:B------:R-:W-:Y:S01]  /*0560*/  NOP ;  /* 0x0000000000007918 */ /* 0x000fe20000000000 */
.L_x_2143:
        /* <DEDUP_REMOVED lines=22> */
.L_x_2144:
[----:B------:R-:W5:Y:S01]  /*06d0*/  SHFL.IDX PT, R2, R0, RZ, 0x1f ;  /* 0x00001fff00027589 */ /* 0x000f6200000e0000 */
[----:B------:R-:W-:Y:S01]  /*06e0*/  R2UR UR9, R3 ;  /* 0x00000000030972ca */ /* 0x000fe200000e0000 */
        /* <DEDUP_REMOVED lines=21> */
.L_x_2145:
[----:B------:R-:W-:Y:S01]  /*0840*/  UISETP.NE.AND UP0, UPT, UR9, URZ, UPT ;  /* 0x0000003f0900728c */ /* 0x000fe2000bf05270 */
[----:B------:R-:W-:Y:S01]  /*0850*/  NOP ;  /* 0x0000000000007918 */ /* 0x000fe20000000000 */
[----:B-1----:R-:W-:Y:S01]  /*0860*/  UMOV UR4, 0x1 ;  /* 0x0000000100047882 */ /* 0x002fe20000000000 */
[----:B------:R-:W-:Y:S01]  /*0870*/  ULDC UR5, c[0x0][0x20] ;  /* 0x0000080000057ab9 */ /* 0x000fe20000000800 */
[----:B------:R-:W-:Y:S01]  /*0880*/  USEL UR4, UR4, 0x2, !UP0 ;  /* 0x0000000204047887 */ /* 0x000fe2000c000000 */
[----:B0-234-:R-:W-:Y:S01]  /*0890*/  BAR.SYNC.DEFER_BLOCKING 0x0 ;  /* 0x0000000000007b1d */ /* 0x01dfe20000010000 */
[----:B------:R-:W-:Y:S02]  /*08a0*/  PLOP3.LUT P1, PT, PT, PT, UP0, 0x80, 0x0 ;  /* 0x000000000000781c */ /* 0x000fe40003f2f008 */
[----:B------:R-:W-:Y:S02]  /*08b0*/  IADD3 R16, P0, R1, UR5, RZ ;  /* 0x0000000501107c10 */ /* 0x000fe4000ff1e0ff */
[----:B------:R-:W-:Y:S01]  /*08c0*/  IMAD.U32 R2, RZ, RZ, UR4 ;  /* 0x00000004ff027e24 */ /* 0x000fe2000f8e00ff */
[----:B------:R-:W-:Y:S01]  /*08d0*/  ULDC UR6, c[0x0][0x24] ;  /* 0x0000090000067ab9 */ /* 0x000fe20000000800 */
[----:B------:R-:W-:Y:S01]  /*08e0*/  ULDC.64 UR36, c[0x0][0x208] ;  /* 0x0000820000247ab9 */ /* 0x000fe20000000a00 */
[----:B------:R-:W-:-:S02]  /*08f0*/  IMAD.X R17, RZ, RZ, UR6, P0 ;  /* 0x00000006ff117e24 */ /* 0x000fc400080e06ff */
[----:B------:R0:W-:Y:S01]  /*0900*/  STL [R1+0x458], R2 ;  /* 0x0004580201007387 */ /* 0x0001e20000100800 */
[----:B------:R-:W-:Y:S02]  /*0910*/  IMAD.MOV.U32 R22, RZ, RZ, R16 ;  /* 0x000000ffff167224 */ /* 0x000fe400078e0010 */
[----:B------:R-:W-:Y:S01]  /*0920*/  IMAD.MOV.U32 R23, RZ, RZ, R17 ;  /* 0x000000ffff177224 */ /* 0x000fe200078e0011 */
[----:B------:R-:W-:Y:S06]  /*0930*/  @!P1 BRA `(.L_x_2146) ;  /* 0x0000020c00d89947 */ /* 0x000fec0003800000 */
.L_x_2147:
[----:B------:R-:W-:-:S08]  /*0940*/  NOP ;  /* 0x0000000000007918 */ /* 0x000fd00000000000 */
[----:B------:R-:W1:Y:S02]  /*0950*/  USETMAXREG.TRY_ALLOC.CTAPOOL UP0, 0xe8 ;  /* 0x000000e8000079c8 */ /* 0x000e640008000600 */
[----:B-1----:R-:W-:-:S13]  /*0960*/  PLOP3.LUT P0, PT, PT, PT, UP0, 0x80, 0x0 ;  /* 0x000000000000781c */ /* 0x002fda0003f0f008 */
[----:B------:R-:W-:Y:S05]  /*0970*/  @!P0 BRA `(.L_x_2147) ;  /* 0xfffffffc00f08947 */ /* 0x000fea000383ffff */
[----:B------:R-:W1:Y:S08]  /*0980*/  S2UR UR5, SR_CTAID.X ;  /* 0x00000000000579c3 */ /* 0x000e700000002500 */
[----:B------:R-:W-:Y:S08]  /*0990*/  BAR.ARV 0x4, 0x180 ;  /* 0x0106000000007b1d */ /* 0x000ff00000002000 */
[----:B------:R-:W-:Y:S08]  /*09a0*/  BAR.ARV 0x8, 0x180 ;  /* 0x0206000000007b1d */ /* 0x000ff00000002000 */
[----:B------:R-:W1:Y:S01]  /*09b0*/  LDC R0, c[0x0][0xd38] ;  /* 0x00034e00ff007b82 */ /* 0x000e620000000800 */
[----:B------:R-:W-:Y:S01]  /*09c0*/  ISETP.NE.AND P0, PT, R24, 0x1, PT ;  /* 0x000000011800780c */ /* 0x000fe20003f05270 */
[----:B------:R2:W-:-:S12]  /*09d0*/  STL.64 [R1+0x1f0], RZ ;  /* 0x0001f0ff01007387 */ /* 0x0005d80000100a00 */
[----:B------:R-:W-:Y:S06]  /*09e0*/  @!P0 BAR.ARV 0x9, 0x100 ;  /* 0x0244000000008b1d */ /* 0x000fec0000002000 */
[C---:B------:R-:W-:Y:S02]  /*09f0*/  IADD3 R214, P1, R16.reuse, 0x1f0, RZ ;  /* 0x000001f010d67810 */ /* 0x040fe40007f3e0ff */
[----:B------:R-:W-:Y:S01]  /*0a00*/  IADD3 R216, P2, R16, 0x1fc, RZ ;  /* 0x000001fc10d87810 */ /* 0x000fe20007f5e0ff */
[----:B------:R2:W-:Y:S01]  /*0a10*/  STL [R1+0x1f8], RZ ;  /* 0x0001f8ff01007387 */ /* 0x0005e20000100800 */
[----:B-1----:R-:W-:Y:S01]  /*0a20*/  ISETP.LE.AND P0, PT, R0, UR5, PT ;  /* 0x0000000500007c0c */ /* 0x002fe2000bf03270 */
[----:B------:R-:W-:-:S02]  /*0a30*/  IMAD.X R213, RZ, RZ, R17, P1 ;  /* 0x000000ffffd57224 */ /* 0x000fc400008e0611 */
[----:B------:R2:W-:Y:S01]  /*0a40*/  STL [R1+0x1fc], RZ ;  /* 0x0001fcff01007387 */ /* 0x0005e20000100800 */
[----:B------:R-:W-:-:S09]  /*0a50*/  IMAD.X R215, RZ, RZ, R17, P2 ;  /* 0x000000ffffd77224 */ /* 0x000fd200010e0611 */
[----:B--2---:R-:W-:Y:S05]  /*0a60*/  @P0 EXIT ;  /* 0x000000000000094d */ /* 0x004fea0003800000 */
[----:B0-----:R-:W0:Y:S01]  /*0a70*/  S2R R2, SR_TID.X ;  /* 0x0000000000027919 */ /* 0x001e220000002100 */
[----:B------:R-:W1:Y:S01]  /*0a80*/  S2UR UR9, SR_CgaCtaId ;  /* 0x00000000000979c3 */ /* 0x000e620000008800 */
[----:B------:R-:W-:Y:S01]  /*0a90*/  UMOV UR42, 0x400 ;  /* 0x00000400002a7882 */ /* 0x000fe20000000000 */
[----:B------:R-:W-:Y:S01]  /*0aa0*/  IMAD.MOV.U32 R191, RZ, RZ, 0x2 ;  /* 0x00000002ffbf7424 */ /* 0x000fe200078e00ff */
[C---:B------:R-:W-:Y:S01]  /*0ab0*/  IADD3 R208, -R24.reuse, 0xb, RZ ;  /* 0x0000000b18d07810 */ /* 0x040fe20007ffe1ff */
[----:B------:R-:W-:-:S04]  /*0ac0*/  VIADD R209, R24, 0x8 ;  /* 0x0000000818d17836 */ /* 0x000fc80000000000 */
[----:B------:R-:W2:Y:S01]  /*0ad0*/  S2UR UR4, SR_SWINHI ;  /* 0x00000000000479c3 */ /* 0x000ea20000002f00 */
[----:B-1----:R-:W-:Y:S01]  /*0ae0*/  ULEA UR42, UR9, UR42, 0x18 ;  /* 0x0000002a092a7291 */ /* 0x002fe2000f8ec03f */
[----:B0-----:R-:W-:-:S06]  /*0af0*/  VIADD R205, R2, 0xffffff80 ;  /* 0xffffff8002cd7836 */ /* 0x001fcc0000000000 */
[----:B------:R-:W-:Y:S01]  /*0b00*/  UMOV UR58, UR42 ;  /* 0x0000002a003a7c82 */ /* 0x000fe20008000000 */
[----:B--2---:R-:W-:Y:S01]  /*0b10*/  UMOV UR59, UR4 ;  /* 0x00000004003b7c82 */ /* 0x004fe20008000000 */
[----:B------:R-:W-:Y:S01]  /*0b20*/  UMOV UR4, UR5 ;  /* 0x0000000500047c82 */ /* 0x000fe20008000000 */
[----:B------:R-:W-:-:S04]  /*0b30*/  SHF.R.S32.HI R0, RZ, 0x1f, R205 ;  /* 0x0000001fff007819 */ /* 0x000fc800000114cd */
[CC--:B------:R-:W-:Y:S02]  /*0b40*/  LEA.HI R3, R0.reuse, R205.reuse, RZ, 0x5 ;  /* 0x000000cd00037211 */ /* 0x0c0fe400078f28ff */
[CC--:B------:R-:W-:Y:S02]  /*0b50*/  LEA.HI R2, R0.reuse, R205.reuse, RZ, 0x4 ;  /* 0x000000cd00027211 */ /* 0x0c0fe400078f20ff */
[----:B------:R-:W-:Y:S01]  /*0b60*/  LEA.HI R26, R0, R205, RZ, 0x7 ;  /* 0x000000cd001a7211 */ /* 0x000fe200078f38ff */
[----:B------:R-:W-:Y:S01]  /*0b70*/  IMAD.SHL.U32 R5, R3, 0x20, RZ ;  /* 0x0000002003057824 */ /* 0x000fe200078e00ff */
[----:B------:R-:W-:Y:S02]  /*0b80*/  SHF.R.S32.HI R3, RZ, 0x4, R2 ;  /* 0x00000004ff037819 */ /* 0x000fe40000011402 */
[C---:B------:R-:W-:Y:S02]  /*0b90*/  LOP3.LUT R4, R2.reuse, 0x3fffff0, RZ, 0xc0, !PT ;  /* 0x03fffff002047812 */ /* 0x040fe400078ec0ff */
[----:B------:R-:W-:-:S02]  /*0ba0*/  LEA.HI R2, R2, R3, RZ, 0x1 ;  /* 0x0000000302027211 */ /* 0x000fc400078f08ff */
[----:B------:R-:W-:Y:S01]  /*0bb0*/  LOP3.LUT R212, R26, 0xffffff80, RZ, 0xc0, !PT ;  /* 0xffffff801ad47812 */ /* 0x000fe200078ec0ff */
[----:B------:R-:W-:Y:S01]  /*0bc0*/  IMAD.IADD R4, R205, 0x1, -R4 ;  /* 0x00000001cd047824 */ /* 0x000fe200078e0a04 */
[----:B------:R-:W-:Y:S02]  /*0bd0*/  LOP3.LUT R2, R2, 0x1ffffffe, RZ, 0xc0, !PT ;  /* 0x1ffffffe02027812 */ /* 0x000fe400078ec0ff */
[----:B------:R-:W-:Y:S01]  /*0be0*/  LOP3.LUT R5, R5, 0xfffffc00, RZ, 0xc0, !PT ;  /* 0xfffffc0005057812 */ /* 0x000fe200078ec0ff */
[----:B------:R-:W-:Y:S01]  /*0bf0*/  IMAD.IADD R212, R205, 0x1, -R212 ;  /* 0x00000001cdd47824 */ /* 0x000fe200078e0ad4 */
[----:B------:R-:W-:Y:S01]  /*0c00*/  SHF.R.S32.HI R219, RZ, 0x7, R26 ;  /* 0x00000007ffdb7819 */ /* 0x000fe2000001141a */
[----:B------:R-:W-:Y:S02]  /*0c10*/  IMAD.IADD R2, R3, 0x1, -R2 ;  /* 0x0000000103027824 */ /* 0x000fe400078e0a02 */
[----:B------:R-:W-:Y:S01]  /*0c20*/  IMAD R5, R4, 0x40, R5 ;  /* 0x0000004004057824 */ /* 0x000fe200078e0205 */
[----:B------:R-:W-:-:S02]  /*0c30*/  SHF.R.S32.HI R3, RZ, 0x1f, R212 ;  /* 0x0000001fff037819 */ /* 0x000fc400000114d4 */
[----:B------:R-:W-:Y:S01]  /*0c40*/  LEA.HI R4, R0, R205, RZ, 0x2 ;  /* 0x000000cd00047211 */ /* 0x000fe200078f10ff */
[----:B------:R-:W-:Y:S01]  /*0c50*/  IMAD R190, R2, 0x8, R5 ;  /* 0x0000000802be7824 */ /* 0x000fe200078e0205 */
[----:B------:R-:W-:Y:S02]  /*0c60*/  LEA.HI R25, R3, R212, RZ, 0x2 ;  /* 0x000000d403197211 */ /* 0x000fe400078f10ff */
[----:B------:R-:W-:Y:S01]  /*0c70*/  LOP3.LUT R4, R4, 0xfffffffc, RZ, 0xc0, !PT ;  /* 0xfffffffc04047812 */ /* 0x000fe200078ec0ff */
[----:B------:R-:W-:Y:S01]  /*0c80*/  IMAD.WIDE R190, R190, R191, UR58 ;  /* 0x0000003abebe7e25 */ /* 0x000fe2000f8e02bf */
[--C-:B------:R-:W-:Y:S02]  /*0c90*/  SHF.R.S32.HI R2, RZ, 0x2, R25.reuse ;  /* 0x00000002ff027819 */ /* 0x100fe40000011419 */
[----:B------:R-:W-:Y:S01]  /*0ca0*/  SHF.R.S32.HI R5, RZ, 0x1f, R25 ;  /* 0x0000001fff057819 */ /* 0x000fe20000011419 */
[----:B------:R-:W-:Y:S01]  /*0cb0*/  IMAD.IADD R4, R205, 0x1, -R4 ;  /* 0x00000001cd047824 */ /* 0x000fe200078e0a04 */
[----:B------:R-:W-:-:S02]  /*0cc0*/  IADD3 R9, P6, R190, 0x20, RZ ;  /* 0x00000020be097810 */ /* 0x000fc40007fde0ff */
[----:B------:R-:W-:Y:S02]  /*0cd0*/  LEA.HI R5, R5, R2, RZ, 0x3 ;  /* 0x0000000205057211 */ /* 0x000fe400078f18ff */
[----:B------:R-:W-:Y:S02]  /*0ce0*/  LEA.HI R3, R3, R212, RZ, 0x5 ;  /* 0x000000d403037211 */ /* 0x000fe400078f28ff */
[----:B------:R-:W-:Y:S02]  /*0cf0*/  LOP3.LUT R5, R5, 0xfffffff8, RZ, 0xc0, !PT ;  /* 0xfffffff805057812 */ /* 0x000fe400078ec0ff */
[----:B------:R-:W-:Y:S02]  /*0d00*/  LEA.HI R6, R4, R4, RZ, 0x1 ;  /* 0x0000000404067211 */ /* 0x000fe400078f08ff */
[----:B------:R-:W-:Y:S01]  /*0d10*/  LOP3.LUT R7, R9, 0x380, RZ, 0xc0, !PT ;  /* 0x0000038009077812 */ /* 0x000fe200078ec0ff */
[----:B------:R-:W-:Y:S01]  /*0d20*/  IMAD.IADD R2, R2, 0x1, -R5 ;  /* 0x0000000102027824 */ /* 0x000fe200078e0a05 */
[----:B------:R-:W-:-:S02]  /*0d30*/  SHF.R.S32.HI R3, RZ, 0x5, R3 ;  /* 0x00000005ff037819 */ /* 0x000fc40000011403 */
[----:B------:R-:W-:Y:S02]  /*0d40*/  LOP3.LUT R5, R6, 0x1ffffffe, RZ, 0xc0, !PT ;  /* 0x1ffffffe06057812 */ /* 0x000fe400078ec0ff */
[----:B------:R-:W-:Y:S01]  /*0d50*/  SHF.R.U64 R6, R7, 0x3, RZ ;  /* 0x0000000307067819 */ /* 0x000fe200000012ff */
[----:B------:R-:W-:Y:S01]  /*0d60*/  IMAD R27, R3, 0x10, R2 ;  /* 0x00000010031b7824 */ /* 0x000fe200078e0202 */
[----:B------:R-:W-:Y:S01]  /*0d70*/  IADD3 R7, P1, R190, 0x60, RZ ;  /* 0x00000060be077810 */ /* 0x000fe20007f3e0ff */
[----:B------:R-:W-:Y:S01]  /*0d80*/  IMAD.IADD R29, R4, 0x1, -R5 ;  /* 0x00000001041d7824 */ /* 0x000fe200078e0a05 */
[----:B------:R-:W-:Y:S01]  /*0d90*/  LOP3.LUT R2, R6, R9, RZ, 0x3c, !PT ;  /* 0x0000000906027212 */ /* 0x000fe200078e3cff */
[----:B------:R-:W-:Y:S01]  /*0da0*/  IMAD.X R3, RZ, RZ, R191, P6 ;  /* 0x000000ffff037224 */ /* 0x000fe200030e06bf */
[----:B------:R-:W-:Y:S02]  /*0db0*/  LOP3.LUT R6, R7, 0x380, RZ, 0xc0, !PT ;  /* 0x0000038007067812 */ /* 0x000fe400078ec0ff */
[----:B------:R-:W-:-:S02]  /*0dc0*/  IADD3 R11, P3, R190, 0x4020, RZ ;  /* 0x00004020be0b7810 */ /* 0x000fc40007f7e0ff */
[----:B------:R-:W-:Y:S02]  /*0dd0*/  IADD3 R5, P0, R190, 0x40, RZ ;  /* 0x00000040be057810 */ /* 0x000fe40007f1e0ff */
[----:B------:R-:W-:Y:S02]  /*0de0*/  SHF.R.U64 R6, R6, 0x3, RZ ;  /* 0x0000000306067819 */ /* 0x000fe400000012ff */
[----:B------:R-:W-:Y:S02]  /*0df0*/  LOP3.LUT R10, R11, 0x380, RZ, 0xc0, !PT ;  /* 0x000003800b0a7812 */ /* 0x000fe400078ec0ff */
[----:B------:R-:W-:Y:S02]  /*0e00*/  LOP3.LUT R4, R5, 0x380, RZ, 0xc0, !PT ;  /* 0x0000038005047812 */ /* 0x000fe400078ec0ff */
[----:B------:R-:W-:Y:S01]  /*0e10*/  LOP3.LUT R6, R6, R7, RZ, 0x3c, !PT ;  /* 0x0000000706067212 */ /* 0x000fe200078e3cff */
[----:B------:R-:W-:Y:S01]  /*0e20*/  IMAD.X R7, RZ, RZ, R191, P1 ;  /* 0x000000ffff077224 */ /* 0x000fe200008e06bf */
[----:B------:R-:W-:-:S02]  /*0e30*/  MOV R2, R2 ;  /* 0x0000000200027202 */ /* 0x000fc40000000f00 */
[----:B------:R-:W-:Y:S02]  /*0e40*/  IADD3 R9, P2, R190, 0x4000, RZ ;  /* 0x00004000be097810 */ /* 0x000fe40007f5e0ff */
[----:B------:R-:W-:Y:S01]  /*0e50*/  SHF.R.U64 R10, R10, 0x3, RZ ;  /* 0x000000030a0a7819 */ /* 0x000fe200000012ff */
[----:B------:R0:W-:Y:S01]  /*0e60*/  STL [R1+0x450], R2 ;  /* 0x0004500201007387 */ /* 0x0001e20000100800 */
[----:B------:R-:W-:Y:S02]  /*0e70*/  LEA.HI R26, R26, R219, RZ, 0x1 ;  /* 0x000000db1a1a7211 */ /* 0x000fe400078f08ff */
[----:B------:R-:W-:Y:S02]  /*0e80*/  SHF.R.U64 R4, R4, 0x3, RZ ;  /* 0x0000000304047819 */ /* 0x000fe400000012ff */
[----:B------:R-:W-:Y:S02]  /*0e90*/  LOP3.LUT R8, R9, 0x380, RZ, 0xc0, !PT ;  /* 0x0000038009087812 */ /* 0x000fe400078ec0ff */
[----:B------:R-:W-:Y:S01]  /*0ea0*/  LOP3.LUT R10, R10, R11, RZ, 0x3c, !PT ;  /* 0x0000000b0a0a7212 */ /* 0x000fe200078e3cff */
[----:B------:R-:W-:Y:S01]  /*0eb0*/  IMAD.X R11, RZ, RZ, R191, P3 ;  /* 0x000000ffff0b7224 */ /* 0x000fe200018e06bf */
[----:B------:R-:W-:-:S02]  /*0ec0*/  LOP3.LUT R26, R26, 0x3fffffe, RZ, 0xc0, !PT ;  /* 0x03fffffe1a1a7812 */ /* 0x000fc400078ec0ff */
[----:B0-----:R-:W-:Y:S02]  /*0ed0*/  MOV R2, R6 ;  /* 0x0000000600027202 */ /* 0x001fe40000000f00 */
[----:B------:R-:W-:Y:S01]  /*0ee0*/  LOP3.LUT R4, R4, R5, RZ, 0x3c, !PT ;  /* 0x0000000504047212 */ /* 0x000fe200078e3cff */
[--C-:B------:R-:W-:Y:S01]  /*0ef0*/  IMAD.X R5, RZ, RZ, R191.reuse, P0 ;  /* 0x000000ffff057224 */ /* 0x100fe200000e06bf */
[----:B------:R-:W-:Y:S01]  /*0f00*/  SHF.R.U64 R8, R8, 0x3, RZ ;  /* 0x0000000308087819 */ /* 0x000fe200000012ff */
[----:B------:R0:W-:Y:S01]  /*0f10*/  STL [R1+0x448], R2 ;  /* 0x0004480201007387 */ /* 0x0001e20000100800 */
[----:B------:R-:W-:Y:S01]  /*0f20*/  IMAD.IADD R26, R219, 0x1, -R26 ;  /* 0x00000001db1a7824 */ /* 0x000fe200078e0a1a */
[----:B------:R-:W-:Y:S02]  /*0f30*/  LEA.HI R0, R0, R205, RZ, 0x3 ;  /* 0x000000cd00007211 */ /* 0x000fe400078f18ff */
[----:B------:R-:W-:Y:S01]  /*0f40*/  LOP3.LUT R8, R8, R9, RZ, 0x3c, !PT ;  /* 0x0000000908087212 */ /* 0x000fe200078e3cff */
[----:B------:R-:W-:Y:S01]  /*0f50*/  IMAD.X R9, RZ, RZ, R191, P2 ;  /* 0x000000ffff097224 */ /* 0x000fe200010e06bf */
[----:B------:R-:W-:Y:S01]  /*0f60*/  MOV R3, R4 ;  /* 0x0000000400037202 */ /* 0x000fe20000000f00 */
[----:B------:R-:W-:Y:S01]  /*0f70*/  IMAD R206, R26, 0x40, R27 ;  /* 0x000000401ace7824 */ /* 0x000fe200078e021b */
[----:B------:R-:W-:-:S02]  /*0f80*/  SHF.R.S32.HI R210, RZ, 0x3, R0 ;  /* 0x00000003ffd27819 */ /* 0x000fc40000011400 */
[----:B0-----:R-:W-:Y:S01]  /*0f90*/  MOV R2, R10 ;  /* 0x0000000a00027202 */ /* 0x001fe20000000f00 */
[----:B------:R0:W-:Y:S01]  /*0fa0*/  STL [R1+0x44c], R3 ;  /* 0x00044c0301007387 */ /* 0x0001e20000100800 */
[C---:B------:R-:W-:Y:S02]  /*0fb0*/  IADD3 R19, P6, R190.reuse, 0x8000, RZ ;  /* 0x00008000be137810 */ /* 0x040fe40007fde0ff */
[C---:B------:R-:W-:Y:S01]  /*0fc0*/  IADD3 R21, P0, R190.reuse, 0xc060, RZ ;  /* 0x0000c060be157810 */ /* 0x040fe20007f1e0ff */
[----:B------:R1:W-:Y:S01]  /*0fd0*/  STL [R1+0x440], R2 ;  /* 0x0004400201007387 */ /* 0x0003e20000100800 */
[----:B------:R-:W-:Y:S02]  /*0fe0*/  LOP3.LUT R18, R19, 0x380, RZ, 0xc0, !PT ;  /* 0x0000038013127812 */ /* 0x000fe400078ec0ff */
[C---:B------:R-:W-:Y:S02]  /*0ff0*/  IADD3 R13, P4, R190.reuse, 0x4040, RZ ;  /* 0x00004040be0d7810 */ /* 0x040fe40007f9e0ff */
[----:B------:R-:W-:-:S02]  /*1000*/  IADD3 R15, P5, R190, 0x4060, RZ ;  /* 0x00004060be0f7810 */ /* 0x000fc40007fbe0ff */
[----:B0-----:R-:W-:Y:S02]  /*1010*/  MOV R3, R8 ;  /* 0x0000000800037202 */ /* 0x001fe40000000f00 */
[----:B------:R-:W-:Y:S02]  /*1020*/  SHF.R.U64 R18, R18, 0x3, RZ ;  /* 0x0000000312127819 */ /* 0x000fe400000012ff */
[----:B-1----:R-:W-:Y:S01]  /*1030*/  LOP3.LUT R2, R0, 0xfffffff8, RZ, 0xc0, !PT ;  /* 0xfffffff800027812 */ /* 0x002fe200078ec0ff */
[----:B------:R-:W-:Y:S01]  /*1040*/  IMAD R0, R29, 0x8, R206 ;  /* 0x000000081d007824 */ /* 0x000fe200078e02ce */
[----:B------:R0:W-:Y:S01]  /*1050*/  STL [R1+0x444], R3 ;  /* 0x0004440301007387 */ /* 0x0001e20000100800 */
[----:B------:R-:W-:Y:S02]  /*1060*/  LOP3.LUT R20, R21, 0x380, RZ, 0xc0, !PT ;  /* 0x0000038015147812 */ /* 0x000fe400078ec0ff */
[----:B------:R-:W-:Y:S01]  /*1070*/  LOP3.LUT R12, R13, 0x380, RZ, 0xc0, !PT ;  /* 0x000003800d0c7812 */ /* 0x000fe200078ec0ff */
[----:B------:R0:W-:Y:S01]  /*1080*/  STL [R1+0x454], R0 ;  /* 0x0004540001007387 */ /* 0x0001e20000100800 */
[----:B------:R-:W-:Y:S01]  /*1090*/  LOP3.LUT R14, R15, 0x380, RZ, 0xc0, !PT ;  /* 0x000003800f0e7812 */ /* 0x000fe200078ec0ff */
[----:B------:R-:W-:Y:S01]  /*10a0*/  IMAD.IADD R211, R205, 0x1, -R2 ;  /* 0x00000001cdd37824 */ /* 0x000fe200078e0a02 */
[----:B------:R-:W-:Y:S01]  /*10b0*/  LOP3.LUT R18, R18, R19, RZ, 0x3c, !PT ;  /* 0x0000001312127212 */ /* 0x000fe200078e3cff */
[--C-:B------:R-:W-:Y:S01]  /*10c0*/  IMAD.X R19, RZ, RZ, R191.reuse, P6 ;  /* 0x000000ffff137224 */ /* 0x100fe200030e06bf */
[----:B------:R-:W-:Y:S01]  /*10d0*/  SHF.R.U64 R20, R20, 0x3, RZ ;  /* 0x0000000314147819 */ /* 0x000fe200000012ff */
[C---:B------:R-:W-:Y:S01]  /*10e0*/  IMAD.SHL.U32 R193, R211.reuse, 0x8, RZ ;  /* 0x00000008d3c17824 */ /* 0x040fe200078e00ff */
[----:B------:R-:W-:Y:S01]  /*10f0*/  SHF.R.U64 R12, R12, 0x3, RZ ;  /* 0x000000030c0c7819 */ /* 0x000fe200000012ff */
[----:B------:R-:W-:Y:S01]  /*1100*/  IMAD R211, R211, 0x20, R210 ;  /* 0x00000020d3d37824 */ /* 0x000fe200078e02d2 */
[----:B------:R-:W-:Y:S01]  /*1110*/  SHF.R.U64 R14, R14, 0x3, RZ ;  /* 0x000000030e0e7819 */ /* 0x000fe200000012ff */
[----:B------:R-:W-:Y:S01]  /*1120*/  VIADD R195, R193, 0x40 ;  /* 0x00000040c1c37836 */ /* 0x000fe20000000000 */
[----:B------:R-:W-:Y:S01]  /*1130*/  LOP3.LUT R25, R25, 0x7ffffffc, RZ, 0xc0, !PT ;  /* 0x7ffffffc19197812 */ /* 0x000fe200078ec0ff */
[C---:B------:R-:W-:Y:S01]  /*1140*/  VIADD R194, R193.reuse, 0x80 ;  /* 0x00000080c1c27836 */ /* 0x040fe20000000000 */
[----:B------:R-:W-:Y:S01]  /*1150*/  LOP3.LUT R20, R20, R21, RZ, 0x3c, !PT ;  /* 0x0000001514147212 */ /* 0x000fe200078e3cff */
[--C-:B------:R-:W-:Y:S01]  /*1160*/  IMAD.X R21, RZ, RZ, R191.reuse, P0 ;  /* 0x000000ffff157224 */ /* 0x100fe200000e06bf */
[----:B------:R-:W-:Y:S01]  /*1170*/  LOP3.LUT R12, R12, R13, RZ, 0x3c, !PT ;  /* 0x0000000d0c0c7212 */ /* 0x000fe200078e3cff */
[--C-:B------:R-:W-:Y:S01]  /*1180*/  IMAD.X R13, RZ, RZ, R191.reuse, P4 ;  /* 0x000000ffff0d7224 */ /* 0x100fe200020e06bf */
[----:B------:R-:W-:Y:S01]  /*1190*/  LOP3.LUT R14, R14, R15, RZ, 0x3c, !PT ;  /* 0x0000000f0e0e7212 */ /* 0x000fe200078e3cff */
[----:B------:R-:W-:Y:S01]  /*11a0*/  IMAD.X R15, RZ, RZ, R191, P5 ;  /* 0x000000ffff0f7224 */ /* 0x000fe200028e06bf */
[----:B------:R-:W-:Y:S01]  /*11b0*/  MOV R227, R18 ;  /* 0x0000001200e37202 */ /* 0x000fe20000000f00 */
[----:B------:R-:W-:Y:S01]  /*11c0*/  VIADD R196, R193, 0xc0 ;  /* 0x000000c0c1c47836 */ /* 0x000fe20000000000 */
[----:B------:R-:W-:Y:S01]  /*11d0*/  IADD3 R185, P0, R16, 0x50, RZ ;  /* 0x0000005010b97810 */ /* 0x000fe20007f1e0ff */
[----:B------:R-:W-:Y:S01]  /*11e0*/  IMAD.IADD R25, R212, 0x1, -R25 ;  /* 0x00000001d4197824 */ /* 0x000fe200078e0a19 */
[----:B------:R-:W-:-:S02]  /*11f0*/  IADD3 R18, P1, R16, 0x11c, RZ ;  /* 0x0000011c10127810 */ /* 0x000fc40007f3e0ff */
[----:B------:R-:W-:Y:S01]  /*1200*/  IADD3 R218, P2, R16, 0x200, RZ ;  /* 0x0000020010da7810 */ /* 0x000fe20007f5e0ff */
[--C-:B------:R-:W-:Y:S01]  /*1210*/  IMAD.X R199, RZ, RZ, R17.reuse, P0 ;  /* 0x000000ffffc77224 */ /* 0x100fe200000e0611 */
[----:B------:R-:W-:Y:S01]  /*1220*/  MOV R229, R12 ;  /* 0x0000000c00e57202 */ /* 0x000fe20000000f00 */
[--C-:B------:R-:W-:Y:S01]  /*1230*/  IMAD.X R161, RZ, RZ, R17.reuse, P1 ;  /* 0x000000ffffa17224 */ /* 0x100fe200008e0611 */
[----:B------:R-:W-:Y:S01]  /*1240*/  MOV R228, R14 ;  /* 0x0000000e00e47202 */ /* 0x000fe20000000f00 */
[----:B------:R-:W-:Y:S01]  /*1250*/  IMAD.X R217, RZ, RZ, R17, P2 ;  /* 0x000000ffffd97224 */ /* 0x000fe200010e0611 */
[----:B------:R-:W-:Y:S01]  /*1260*/  MOV R226, R20 ;  /* 0x0000001400e27202 */ /* 0x000fe20000000f00 */
[----:B------:R-:W-:Y:S01]  /*1270*/  IMAD.SHL.U32 R207, R25, 0x2, RZ ;  /* 0x0000000219cf7824 */ /* 0x000fe200078e00ff */
[----:B------:R-:W-:Y:S02]  /*1280*/  SHF.R.S32.HI R203, RZ, 0x1f, R193 ;  /* 0x0000001fffcb7819 */ /* 0x000fe400000114c1 */
[----:B------:R-:W-:-:S02]  /*1290*/  SHF.R.S32.HI R202, RZ, 0x1f, R195 ;  /* 0x0000001fffca7819 */ /* 0x000fc400000114c3 */
[----:B------:R-:W-:Y:S02]  /*12a0*/  SHF.R.S32.HI R201, RZ, 0x1f, R194 ;  /* 0x0000001fffc97819 */ /* 0x000fe400000114c2 */
[----:B0-----:R-:W-:-:S07]  /*12b0*/  SHF.R.S32.HI R200, RZ, 0x1f, R196 ;  /* 0x0000001fffc87819 */ /* 0x001fce00000114c4 */
.L_x_2277:
        /* <DEDUP_REMOVED lines=21> */
.L_x_2148:
[----:B------:R-:W-:Y:S01]  /*1410*/  ULDC UR7, c[0x0][0xd54] ;  /* 0x0003550000077ab9 */ /* 0x000fe20000000800 */
[----:B------:R-:W-:Y:S01]  /*1420*/  UMOV UR6, UR12 ;  /* 0x0000000c00067c82 */ /* 0x000fe20008000000 */
[----:B------:R-:W-:-:S11]  /*1430*/  UISETP.NE.AND UP0, UPT, UR7, 0x1, UPT ;  /* 0x000000010700788c */ /* 0x000fd6000bf05270 */
[----:B------:R-:W-:Y:S02]  /*1440*/  @UP0 ULDC.64 UR10, c[0x0][0xd58] ;  /* 0x00035600000a0ab9 */ /* 0x000fe40000000a00 */
[----:B------:R-:W-:-:S04]  /*1450*/  UIMAD.WIDE.U32 UR4, UR12, UR10, URZ ;  /* 0x0000000a0c0472a5 */ /* 0x000fc8000f8e003f */
[----:B------:R-:W-:-:S04]  /*1460*/  @UP0 USHF.R.U32.HI UR6, URZ, UR11, UR5 ;  /* 0x0000000b3f060299 */ /* 0x000fc80008011605 */
[----:B------:R-:W-:-:S12]  /*1470*/  UIMAD UR4, UR6, UR7, URZ ;  /* 0x00000007060472a4 */ /* 0x000fd8000f8e023f */
.L_x_2149:
[----:B------:R-:W2:Y:S01]  /*1480*/  LDL R0, [R1+0x458] ;  /* 0x0004580001007983 */ /* 0x000ea20000100800 */
[----:B------:R-:W-:Y:S01]  /*1490*/  UIADD3 UR10, UP2, UR58, 0x32450, URZ ;  /* 0x000324503a0a7890 */ /* 0x000fe2000ff5e03f */
[----:B------:R-:W-:Y:S01]  /*14a0*/  IMAD.U32 R15, RZ, RZ, UR9 ;  /* 0x00000009ff0f7e24 */ /* 0x000fe2000f8e00ff */
[----:B------:R-:W-:Y:S01]  /*14b0*/  UIADD3 UR5, UP3, UR58, 0x32460, URZ ;  /* 0x000324603a057890 */ /* 0x000fe2000ff7e03f */
[----:B------:R-:W-:Y:S01]  /*14c0*/  IMAD.MOV.U32 R3, RZ, RZ, 0x80 ;  /* 0x00000080ff037424 */ /* 0x000fe200078e00ff */
[----:B------:R-:W-:Y:S01]  /*14d0*/  UIADD3.X UR11, URZ, UR59, URZ, UP2, !UPT ;  /* 0x0000003b3f0b7290 */ /* 0x000fe200097fe43f */
[----:B------:R-:W-:Y:S01]  /*14e0*/  IMAD.MOV.U32 R13, RZ, RZ, 0x80 ;  /* 0x00000080ff0d7424 */ /* 0x000fe200078e00ff */
[----:B------:R-:W-:Y:S01]  /*14f0*/  UIADD3 UR13, UP1, UR58, 0x32440, URZ ;  /* 0x000324403a0d7890 */ /* 0x000fe2000ff3e03f */
[----:B------:R-:W-:Y:S01]  /*1500*/  IMAD.U32 R8, RZ, RZ, UR10 ;  /* 0x0000000aff087e24 */ /* 0x000fe2000f8e00ff */
[----:B------:R-:W-:Y:S01]  /*1510*/  UIADD3 UR14, UP0, UR58, 0x32430, URZ ;  /* 0x000324303a0e7890 */ /* 0x000fe2000ff1e03f */
[----:B------:R-:W-:Y:S01]  /*1520*/  IMAD.U32 R10, RZ, RZ, UR5 ;  /* 0x00000005ff0a7e24 */ /* 0x000fe2000f8e00ff */
[----:B------:R-:W-:Y:S01]  /*1530*/  UIADD3 UR4, UR12, -UR4, URZ ;  /* 0x800000040c047290 */ /* 0x000fe2000fffe03f */
[----:B------:R-:W-:Y:S01]  /*1540*/  IMAD.U32 R9, RZ, RZ, UR11 ;  /* 0x0000000bff097e24 */ /* 0x000fe2000f8e00ff */
[----:B------:R-:W-:Y:S01]  /*1550*/  ULDC UR11, c[0x0][0xd48] ;  /* 0x00035200000b7ab9 */ /* 0x000fe20000000800 */
[----:B------:R-:W-:Y:S01]  /*1560*/  UIADD3.X UR9, URZ, UR59, URZ, UP1, !UPT ;  /* 0x0000003b3f097290 */ /* 0x000fe20008ffe43f */
[----:B------:R-:W-:Y:S01]  /*1570*/  IMAD.U32 R4, RZ, RZ, UR13 ;  /* 0x0000000dff047e24 */ /* 0x000fe2000f8e00ff */
[----:B------:R-:W-:Y:S01]  /*1580*/  ULOP3.LUT UR6, URZ, UR6, URZ, 0x33, !UPT ;  /* 0x000000063f067292 */ /* 0x000fe2000f8e333f */
[----:B------:R-:W-:Y:S01]  /*1590*/  IMAD.MOV.U32 R14, RZ, RZ, 0x100 ;  /* 0x00000100ff0e7424 */ /* 0x000fe200078e00ff */
[----:B------:R-:W-:Y:S01]  /*15a0*/  ULDC UR13, c[0x0][0xd54] ;  /* 0x00035500000d7ab9 */ /* 0x000fe20000000800 */
[----:B------:R-:W-:Y:S01]  /*15b0*/  UISETP.NE.AND UP1, UPT, UR11, 0x1, UPT ;  /* 0x000000010b00788c */ /* 0x000fe2000bf25270 */
[----:B------:R-:W-:Y:S01]  /*15c0*/  IMAD.U32 R5, RZ, RZ, UR9 ;  /* 0x00000009ff057e24 */ /* 0x000fe2000f8e00ff */
[----:B------:R-:W-:Y:S01]  /*15d0*/  UIADD3.X UR15, URZ, UR59, URZ, UP0, !UPT ;  /* 0x0000003b3f0f7290 */ /* 0x000fe200087fe43f */
[----:B------:R-:W-:Y:S01]  /*15e0*/  STL.64 [R1+0x30], R14 ;  /* 0x0000300e01007387 */ /* 0x000fe20000100a00 */
[----:B------:R-:W-:Y:S01]  /*15f0*/  UIMAD UR13, UR8, UR13, UR4 ;  /* 0x0000000d080d72a4 */ /* 0x000fe2000f8e0204 */
[C---:B------:R-:W-:Y:S01]  /*1600*/  IADD3 R47, P0, R16.reuse, 0x410, RZ ;  /* 0x00000410102f7810 */ /* 0x040fe20007f1e0ff */
[----:B------:R-:W-:Y:S01]  /*1610*/  ULDC UR5, c[0x0][0x448] ;  /* 0x0001120000057ab9 */ /* 0x000fe20000000800 */
[----:B------:R-:W-:Y:S01]  /*1620*/  ULDC.64 UR16, c[0x0][0x418] ;  /* 0x0001060000107ab9 */ /* 0x000fe20000000a00 */
[----:B------:R-:W-:Y:S01]  /*1630*/  UISETP.NE.AND UP5, UPT, UR5, 0x1, UPT ;  /* 0x000000010500788c */ /* 0x000fe2000bfa5270 */
[----:B------:R-:W-:Y:S01]  /*1640*/  STL.64 [R1+0x20], R4 ;  /* 0x0000200401007387 */ /* 0x000fe20000100a00 */
[----:B------:R-:W-:Y:S01]  /*1650*/  UISETP.NE.U32.AND UP0, UPT, UR16, URZ, UPT ;  /* 0x0000003f1000728c */ /* 0x000fe2000bf05070 */
[----:B------:R-:W-:Y:S01]  /*1660*/  IADD3 R45, P1, R16, 0x28, RZ ;  /* 0x00000028102d7810 */ /* 0x000fe20007f3e0ff */
[----:B------:R-:W-:Y:S01]  /*1670*/  ULDC UR10, c[0x0][0x20] ;  /* 0x00000800000a7ab9 */ /* 0x000fe20000000800 */
[----:B------:R-:W-:Y:S01]  /*1680*/  ULDC.64 UR4, c[0x0][0xad8] ;  /* 0x0002b60000047ab9 */ /* 0x000fe20000000a00 */
[----:B------:R-:W-:Y:S01]  /*1690*/  VIADD R19, R185, -UR10 ;  /* 0x8000000ab9137c36 */ /* 0x000fe20008000000 */
[----:B------:R-:W-:Y:S01]  /*16a0*/  UISETP.NE.AND.EX UP0, UPT, UR17, URZ, UPT, UP0 ;  /* 0x0000003f1100728c */ /* 0x000fe2000bf05300 */
[----:B------:R-:W-:Y:S01]  /*16b0*/  STL.128 [R1+0x410], RZ ;  /* 0x000410ff01007387 */ /* 0x000fe20000100c00 */
[----:B------:R-:W-:Y:S01]  /*16c0*/  ULDC UR43, c[0x0][0x424] ;  /* 0x00010900002b7ab9 */ /* 0x000fe20000000800 */
[----:B------:R-:W-:Y:S01]  /*16d0*/  UISETP.GE.AND UP4, UPT, UR5, 0x1, UPT ;  /* 0x000000010500788c */ /* 0x000fe2000bf86270 */
[--C-:B------:R-:W-:Y:S01]  /*16e0*/  IMAD.X R48, RZ, RZ, R17.reuse, P0 ;  /* 0x000000ffff307224 */ /* 0x100fe200000e0611 */
[----:B------:R-:W-:Y:S01]  /*16f0*/  STL.128 [R1+0x420], RZ ;  /* 0x000420ff01007387 */ /* 0x000fe20000100c00 */
[----:B------:R-:W-:Y:S01]  /*1700*/  USEL UR43, UR43, 0x1, UP0 ;  /* 0x000000012b2b7887 */ /* 0x000fe20008000000 */
[----:B------:R-:W-:Y:S01]  /*1710*/  IMAD.X R46, RZ, RZ, R17, P1 ;  /* 0x000000ffff2e7224 */ /* 0x000fe200008e0611 */
[----:B------:R-:W-:Y:S01]  /*1720*/  UMOV UR60, UR13 ;  /* 0x0000000d003c7c82 */ /* 0x000fe20008000000 */
[----:B------:R-:W-:Y:S01]  /*1730*/  STL.128 [R1+0x200], RZ ;  /* 0x000200ff01007387 */ /* 0x000fe20000100c00 */
[----:B------:R-:W-:Y:S01]  /*1740*/  ULDC UR12, c[0x0][0x2f0] ;  /* 0x0000bc00000c7ab9 */ /* 0x000fe20000000800 */
[----:B------:R-:W-:Y:S01]  /*1750*/  @UP5 ULDC UR9, c[0x0][0x44c] ;  /* 0x0001130000095ab9 */ /* 0x000fe20000000800 */
[----:B------:R-:W-:Y:S01]  /*1760*/  UIMAD UR43, UR43, UR12, URZ ;  /* 0x0000000c2b2b72a4 */ /* 0x000fe2000f8e023f */
[----:B------:R-:W-:Y:S01]  /*1770*/  STL.128 [R1+0x210], RZ ;  /* 0x000210ff01007387 */ /* 0x000fe20000100c00 */
[----:B------:R-:W-:Y:S01]  /*1780*/  PLOP3.LUT P2, PT, PT, PT, UP4, 0x40, 0x0 ;  /* 0x000000000000781c */ /* 0x000fe20003f4e848 */
[----:B------:R-:W-:Y:S01]  /*1790*/  ULDC UR44, c[0x0][0x288] ;  /* 0x0000a200002c7ab9 */ /* 0x000fe20000000800 */
[----:B------:R-:W-:Y:S01]  /*17a0*/  UP2UR UR39, UPR, URZ, 0x20 ;  /* 0x000000203f277883 */ /* 0x000fe20008000000 */
[----:B------:R-:W-:Y:S01]  /*17b0*/  STL.128 [R1+0x220], RZ ;  /* 0x000220ff01007387 */ /* 0x000fe20000100c00 */
[----:B------:R-:W-:-:S02]  /*17c0*/  UIADD3 UR38, UR43, 0x1, -UR44 ;  /* 0x000000012b267890 */ /* 0x000fc4000fffe82c */
[----:B------:R-:W-:Y:S01]  /*17d0*/  UP2UR UR41, UPR, URZ, 0x10 ;  /* 0x000000103f297883 */ /* 0x000fe20008000000 */
[----:B------:R-:W-:Y:S04]  /*17e0*/  STL.128 [R1+0x230], RZ ;  /* 0x000230ff01007387 */ /* 0x000fe80000100c00 */
        /* <DEDUP_REMOVED lines=28> */
[----:B------:R-:W-:Y:S04]  /*19b0*/  STL [R1+0x10], RZ ;  /* 0x000010ff01007387 */ /* 0x000fe80000100800 */
[----:B------:R-:W-:Y:S01]  /*19c0*/  STL [R1+0x38], RZ ;  /* 0x000038ff01007387 */ /* 0x000fe20000100800 */
[----:B--2---:R-:W-:-:S13]  /*19d0*/  R2UR UR7, R0 ;  /* 0x00000000000772ca */ /* 0x004fda00000e0000 */
[----:B------:R-:W-:Y:S02]  /*19e0*/  IMAD.U32 R0, RZ, RZ, UR7 ;  /* 0x00000007ff007e24 */ /* 0x000fe4000f8e00ff */
[----:B------:R-:W-:Y:S01]  /*19f0*/  IMAD.U32 R2, RZ, RZ, UR7 ;  /* 0x00000007ff027e24 */ /* 0x000fe2000f8e00ff */
[----:B------:R-:W-:Y:S01]  /*1a00*/  UIADD3.X UR7, URZ, UR59, URZ, UP3, !UPT ;  /* 0x0000003b3f077290 */ /* 0x000fe20009ffe43f */
[----:B------:R-:W-:Y:S02]  /*1a10*/  IMAD.MOV.U32 R12, RZ, RZ, R0 ;  /* 0x000000ffff0c7224 */ /* 0x000fe400078e0000 */
[----:B------:R-:W0:Y:S01]  /*1a20*/  LDC R0, c[0x0][0xa80] ;  /* 0x0002a000ff007b82 */ /* 0x000e220000000800 */
[----:B------:R1:W-:Y:S02]  /*1a30*/  STL.64 [R1+0x28], R2 ;  /* 0x0000280201007387 */ /* 0x0003e40000100a00 */
[----:B------:R-:W-:Y:S01]  /*1a40*/  IMAD.U32 R11, RZ, RZ, UR7 ;  /* 0x00000007ff0b7e24 */ /* 0x000fe2000f8e00ff */
[----:B------:R-:W-:Y:S01]  /*1a50*/  ULDC UR7, c[0x0][0xd3c] ;  /* 0x00034f0000077ab9 */ /* 0x000fe20000000800 */
[----:B------:R-:W-:Y:S01]  /*1a60*/  STL.128 [R1], R12 ;  /* 0x0000000c01007387 */ /* 0x000fe20000100c00 */
[----:B------:R-:W-:-:S03]  /*1a70*/  UIADD3 UR8, UR6, UR7, URZ ;  /* 0x0000000706087290 */ /* 0x000fc6000fffe03f */
[----:B------:R-:W-:Y:S01]  /*1a80*/  @UP1 ULDC UR6, c[0x0][0xd4c] ;  /* 0x0003530000061ab9 */ /* 0x000fe20000000800 */
[----:B------:R-:W-:Y:S01]  /*1a90*/  USHF.L.U32 UR61, UR8, 0x7, URZ ;  /* 0x00000007083d7899 */ /* 0x000fe2000800063f */
[----:B------:R-:W-:Y:S01]  /*1aa0*/  STL.128 [R1+0x40], R8 ;  /* 0x0000400801007387 */ /* 0x000fe20000100c00 */
[----:B------:R-:W-:Y:S01]  /*1ab0*/  UIMAD.WIDE.U32 UR6, UR13, UR6, URZ ;  /* 0x000000060d0672a5 */ /* 0x000fe2000f8e003f */
[----:B-1----:R-:W-:Y:S01]  /*1ac0*/  IMAD.U32 R2, RZ, RZ, UR14 ;  /* 0x0000000eff027e24 */ /* 0x002fe2000f8e00ff */
[----:B------:R-:W-:Y:S01]  /*1ad0*/  @UP1 ULDC UR14, c[0x0][0xd50] ;  /* 0x00035400000e1ab9 */ /* 0x000fe20000000800 */
[----:B------:R-:W-:Y:S01]  /*1ae0*/  IMAD.U32 R3, RZ, RZ, UR15 ;  /* 0x0000000fff037e24 */ /* 0x000fe2000f8e00ff */
[----:B------:R-:W-:Y:S02]  /*1af0*/  UIADD3 UR10, UR61, 0x7f, URZ ;  /* 0x0000007f3d0a7890 */ /* 0x000fe4000fffe03f */
[----:B------:R-:W-:Y:S02]  /*1b00*/  @UP1 USHF.R.U32.HI UR60, URZ, UR14, UR7 ;  /* 0x0000000e3f3c1299 */ /* 0x000fe40008011607 */
[----:B------:R-:W-:Y:S01]  /*1b10*/  STL.64 [R1+0x18], R2 ;  /* 0x0000180201007387 */ /* 0x000fe20000100a00 */
[----:B------:R-:W-:Y:S01]  /*1b20*/  @UP5 ULDC UR15, c[0x0][0x450] ;  /* 0x00011400000f5ab9 */ /* 0x000fe20000000800 */
[----:B------:R-:W-:-:S02]  /*1b30*/  UIADD3 UR6, -UR60, URZ, URZ ;  /* 0x0000003f3c067290 */ /* 0x000fc4000fffe13f */
[----:B0-----:R0:W-:Y:S02]  /*1b40*/  STL [R1+0x430], R0 ;  /* 0x0004300001007387 */ /* 0x0011e40000100800 */
[----:B------:R-:W-:-:S06]  /*1b50*/  UIMAD UR6, UR11, UR6, UR13 ;  /* 0x000000060b0672a4 */ /* 0x000fcc000f8e020d */
[----:B------:R-:W-:Y:S02]  /*1b60*/  IMAD.U32 R204, RZ, RZ, UR6 ;  /* 0x00000006ffcc7e24 */ /* 0x000fe4000f8e00ff */
[----:B0-----:R-:W-:Y:S01]  /*1b70*/  IMAD.U32 R0, RZ, RZ, UR8 ;  /* 0x00000008ff007e24 */ /* 0x001fe2000f8e00ff */
[----:B------:R-:W-:-:S04]  /*1b80*/  UIMAD.WIDE.U32 UR8, UR10, UR9, URZ ;  /* 0x000000090a0872a5 */ /* 0x000fc8000f8e003f */
[----:B------:R0:W-:Y:S01]  /*1b90*/  STL [R19], R0 ;  /* 0x0000000013007387 */ /* 0x0001e20000100800 */
[----:B------:R-:W-:-:S04]  /*1ba0*/  @UP5 USHF.R.U32.HI UR10, URZ, UR15, UR9 ;  /* 0x0000000f3f0a5299 */ /* 0x000fc80008011609 */
[----:B------:R-:W-:-:S04]  /*1bb0*/  UIADD3 UR10, UR38, UR10, URZ ;  /* 0x0000000a260a7290 */ /* 0x000fc8000fffe03f */
[----:B------:R-:W-:Y:S01]  /*1bc0*/  UIADD3 UR4, UR10, UR4, URZ ;  /* 0x000000040a047290 */ /* 0x000fe2000fffe03f */
[----:B0-----:R-:W-:Y:S11]  /*1bd0*/  @P2 BRA `(.L_x_2150) ;  /* 0x0000000000442947 */ /* 0x001ff60003800000 */
        /* <DEDUP_REMOVED lines=10> */
.L_x_2151:
[----:B------:R-:W-:-:S11]  /*1c80*/  UISETP.NE.AND UP0, UPT, UR5, 0x1, UPT ;  /* 0x000000010500788c */ /* 0x000fd6000bf05270 */
[----:B------:R-:W-:Y:S02]  /*1c90*/  @UP0 ULDC.64 UR10, c[0x0][0xae0] ;  /* 0x0002b800000a0ab9 */ /* 0x000fe40000000a00 */
[----:B------:R-:W-:-:S04]  /*1ca0*/  UIMAD.WIDE.U32 UR6, UR8, UR10, URZ ;  /* 0x0000000a080672a5 */ /* 0x000fc8000f8e003f */
[----:B------:R-:W-:-:S12]  /*1cb0*/  @UP0 USHF.R.U32.HI UR8, URZ, UR11, UR7 ;  /* 0x0000000b3f080299 */ /* 0x000fd80008011607 */
.L_x_2152:
[----:B------:R-:W-:-:S04]  /*1cc0*/  UIMAD UR8, UR8, UR5, UR5 ;  /* 0x00000005080872a4 */ /* 0x000fc8000f8e0205 */
[----:B------:R-:W-:-:S04]  /*1cd0*/  UISETP.LT.AND UP0, UPT, UR4, UR8, UPT ;  /* 0x000000080400728c */ /* 0x000fc8000bf01270 */
[----:B------:R-:W-:-:S12]  /*1ce0*/  USEL UR4, UR4, UR8, UP0 ;  /* 0x0000000804047287 */ /* 0x000fd80008000000 */
.L_x_2150:
[----:B------:R-:W-:Y:S02]  /*1cf0*/  UISETP.NE.AND UP0, UPT, UR39, URZ, UPT ;  /* 0x0000003f2700728c */ /* 0x000fe4000bf05270 */
[----:B------:R-:W-:Y:S02]  /*1d00*/  UIADD3 UR6, UR43, 0x5f, URZ ;  /* 0x0000005f2b067890 */ /* 0x000fe4000fffe03f */
[----:B------:R-:W-:Y:S02]  /*1d10*/  UIADD3 UR8, UR4, 0x5f, URZ ;  /* 0x0000005f04087890 */ /* 0x000fe4000fffe03f */
[----:B------:R-:W-:Y:S02]  /*1d20*/  UISETP.GE.AND UP1, UPT, UR5, 0x1, UPT ;  /* 0x000000010500788c */ /* 0x000fe4000bf26270 */
[----:B------:R-:W-:Y:S02]  /*1d30*/  UIMAD.WIDE UR6, UR6, 0x2aaaaaab, URZ ;  /* 0x2aaaaaab060678a5 */ /* 0x000fe4000f8e023f */
[----:B------:R-:W-:Y:S01]  /*1d40*/  UIMAD.WIDE UR8, UR8, 0x2aaaaaab, URZ ;  /* 0x2aaaaaab080878a5 */ /* 0x000fe2000f8e023f */
[----:B------:R-:W-:Y:S01]  /*1d50*/  @UP0 ULDC UR10, c[0x0][0x44c] ;  /* 0x00011300000a0ab9 */ /* 0x000fe20000000800 */
[----:B------:R-:W-:Y:S01]  /*1d60*/  USHF.R.U32.HI UR4, URZ, 0x1f, UR7 ;  /* 0x0000001f3f047899 */ /* 0x000fe20008011607 */
[----:B------:R-:W-:Y:S01]  /*1d70*/  PLOP3.LUT P0, PT, PT, PT, UP1, 0x40, 0x0 ;  /* 0x000000000000781c */ /* 0x000fe20003f0e818 */
[----:B------:R-:W-:-:S02]  /*1d80*/  UIMAD.WIDE.U32 UR10, UR61, UR10, URZ ;  /* 0x0000000a3d0a72a5 */ /* 0x000fc4000f8e003f */
[----:B------:R-:W-:Y:S01]  /*1d90*/  USHF.R.U32.HI UR6, URZ, 0x1f, UR9 ;  /* 0x0000001f3f067899 */ /* 0x000fe20008011609 */
[----:B------:R-:W-:Y:S01]  /*1da0*/  @UP0 ULDC UR14, c[0x0][0x450] ;  /* 0x00011400000e0ab9 */ /* 0x000fe20000000800 */
[----:B------:R-:W-:Y:S01]  /*1db0*/  UMOV UR12, UR61 ;  /* 0x0000003d000c7c82 */ /* 0x000fe20008000000 */
[----:B------:R-:W-:Y:S02]  /*1dc0*/  UIADD3 UR44, UR43, -UR44, URZ ;  /* 0x8000002c2b2c7290 */ /* 0x000fe4000fffe03f */
[----:B------:R-:W-:Y:S02]  /*1dd0*/  @UP0 USHF.R.U32.HI UR12, URZ, UR14, UR11 ;  /* 0x0000000e3f0c0299 */ /* 0x000fe4000801160b */
[----:B------:R-:W-:Y:S02]  /*1de0*/  ULEA.HI.SX32 UR4, UR7, UR4, 0x1c ;  /* 0x0000000407047291 */ /* 0x000fe4000f8fe23f */
[----:B------:R-:W-:Y:S02]  /*1df0*/  ULEA.HI.SX32 UR6, UR9, UR6, 0x1c ;  /* 0x0000000609067291 */ /* 0x000fe4000f8fe23f */
[----:B------:R-:W-:-:S02]  /*1e00*/  UIADD3 UR7, UR44, UR12, URZ ;  /* 0x0000000c2c077290 */ /* 0x000fc4000fffe03f */
[----:B------:R-:W-:Y:S01]  /*1e10*/  UISETP.LT.AND UP0, UPT, UR4, UR6, UPT ;  /* 0x000000060400728c */ /* 0x000fe2000bf01270 */
[----:B------:R-:W-:Y:S02]  /*1e20*/  ULDC UR13, c[0x0][0xad4] ;  /* 0x0002b500000d7ab9 */ /* 0x000fe40000000800 */
[----:B------:R-:W-:Y:S02]  /*1e30*/  UIADD3 UR8, UR7, -UR13, URZ ;  /* 0x8000000d07087290 */ /* 0x000fe4000fffe03f */
[----:B------:R-:W-:Y:S01]  /*1e40*/  USEL UR45, UR4, UR6, UP0 ;  /* 0x00000006042d7287 */ /* 0x000fe20008000000 */
        /* <DEDUP_REMOVED lines=12> */
.L_x_2154:
[----:B------:R-:W-:-:S11]  /*1f10*/  UISETP.NE.AND UP0, UPT, UR5, 0x1, UPT ;  /* 0x000000010500788c */ /* 0x000fd6000bf05270 */
[----:B------:R-:W-:Y:S02]  /*1f20*/  @UP0 ULDC.64 UR10, c[0x0][0xae0] ;  /* 0x0002b800000a0ab9 */ /* 0x000fe40000000a00 */
[----:B------:R-:W-:-:S04]  /*1f30*/  UIMAD.WIDE.U32 UR6, UR4, UR10, URZ ;  /* 0x0000000a040672a5 */ /* 0x000fc8000f8e003f */
[----:B------:R-:W-:-:S12]  /*1f40*/  @UP0 USHF.R.U32.HI UR4, URZ, UR11, UR7 ;  /* 0x0000000b3f040299 */ /* 0x000fd80008011607 */
.L_x_2155:
[----:B------:R-:W-:-:S04]  /*1f50*/  UIMAD UR4, UR4, UR5, URZ ;  /* 0x00000005040472a4 */ /* 0x000fc8000f8e023f */
[----:B------:R-:W-:-:S04]  /*1f60*/  UISETP.LT.AND UP0, UPT, UR8, UR4, UPT ;  /* 0x000000040800728c */ /* 0x000fc8000bf01270 */
[----:B------:R-:W-:-:S12]  /*1f70*/  USEL UR8, UR8, UR4, !UP0 ;  /* 0x0000000408087287 */ /* 0x000fd8000c000000 */
.L_x_2153:
[----:B------:R-:W-:Y:S01]  /*1f80*/  UIMAD.WIDE UR4, UR8, 0x2aaaaaab, URZ ;  /* 0x2aaaaaab080478a5 */ /* 0x000fe2000f8e023f */
[----:B------:R-:W-:-:S03]  /*1f90*/  PLOP3.LUT P0, PT, PT, PT, PT, 0x80, 0x0 ;  /* 0x000000000000781c */ /* 0x000fc60003f0f070 */
[----:B------:R-:W-:-:S04]  /*1fa0*/  USHF.R.U32.HI UR4, URZ, 0x1f, UR5 ;  /* 0x0000001f3f047899 */ /* 0x000fc80008011605 */
[----:B------:R-:W-:-:S04]  /*1fb0*/  ULEA.HI.SX32 UR4, UR5, UR4, 0x1c ;  /* 0x0000000405047291 */ /* 0x000fc8000f8fe23f */
[----:B------:R-:W-:-:S04]  /*1fc0*/  UISETP.LT.AND UP0, UPT, URZ, UR4, UPT ;  /* 0x000000043f00728c */ /* 0x000fc8000bf01270 */
[----:B------:R-:W-:-:S04]  /*1fd0*/  USEL UR40, URZ, UR4, !UP0 ;  /* 0x000000043f287287 */ /* 0x000fc8000c000000 */
[----:B------:R-:W-:-:S06]  /*1fe0*/  UISETP.GT.AND UP0, UPT, UR45, UR40, UPT ;  /* 0x000000282d00728c */ /* 0x000fcc000bf04270 */
[----:B------:R-:W-:-:S13]  /*1ff0*/  PLOP3.LUT P1, PT, PT, PT, UP0, 0x80, 0x0 ;  /* 0x000000000000781c */ /* 0x000fda0003f2f008 */
[----:B------:R-:W-:Y:S05]  /*2000*/  @!P1 BRA `(.L_x_2156) ;  /* 0x000001d000009947 */ /* 0x000fea0003800000 */
[----:B------:R-:W0:Y:S01]  /*2010*/  SHFL.IDX PT, R0, R219, RZ, 0x1f ;  /* 0x00001fffdb007589 */ /* 0x000e2200000e0000 */
[----:B------:R-:W-:Y:S01]  /*2020*/  UIADD3 UR6, UR42, 0x18400, URZ ;  /* 0x000184002a067890 */ /* 0x000fe2000fffe03f */
[----:B------:R-:W-:Y:S01]  /*2030*/  IMAD.MOV.U32 R12, RZ, RZ, 0x1 ;  /* 0x00000001ff0c7424 */ /* 0x000fe200078e00ff */
[----:B------:R-:W-:Y:S01]  /*2040*/  UIADD3 UR5, UR42, 0x400, URZ ;  /* 0x000004002a057890 */ /* 0x000fe2000fffe03f */
[----:B------:R-:W-:Y:S01]  /*2050*/  IMAD.MOV.U32 R4, RZ, RZ, 0x1 ;  /* 0x00000001ff047424 */ /* 0x000fe200078e00ff */
[----:B------:R-:W-:Y:S01]  /*2060*/  UIADD3 UR4, UR42, 0x1c400, URZ ;  /* 0x0001c4002a047890 */ /* 0x000fe2000fffe03f */
[----:B------:R-:W-:Y:S01]  /*2070*/  IMAD.MOV.U32 R5, RZ, RZ, RZ ;  /* 0x000000ffff057224 */ /* 0x000fe200078e00ff */
[----:B------:R-:W-:Y:S01]  /*2080*/  USHF.R.U32.HI UR5, URZ, 0x4, UR5 ;  /* 0x000000043f057899 */ /* 0x000fe20008011605 */
[----:B------:R-:W-:Y:S01]  /*2090*/  IMAD.MOV.U32 R6, RZ, RZ, 0x1 ;  /* 0x00000001ff067424 */ /* 0x000fe200078e00ff */
[----:B------:R-:W-:Y:S01]  /*20a0*/  USHF.R.U32.HI UR4, URZ, 0x4, UR4 ;  /* 0x000000043f047899 */ /* 0x000fe20008011604 */
[----:B------:R-:W-:Y:S01]  /*20b0*/  IMAD.MOV.U32 R7, RZ, RZ, RZ ;  /* 0x000000ffff077224 */ /* 0x000fe200078e00ff */
[----:B------:R-:W-:Y:S01]  /*20c0*/  ULOP3.LUT UR5, UR5, 0x3fff, URZ, 0xc0, !UPT ;  /* 0x00003fff05057892 */ /* 0x000fe2000f8ec03f */
[----:B------:R-:W-:Y:S01]  /*20d0*/  IMAD.MOV.U32 R13, RZ, RZ, RZ ;  /* 0x000000ffff0d7224 */ /* 0x000fe200078e00ff */
[----:B------:R-:W-:Y:S01]  /*20e0*/  ULOP3.LUT UR4, UR4, 0x3fff, URZ, 0xc0, !UPT ;  /* 0x00003fff04047892 */ /* 0x000fe2000f8ec03f */
[----:B------:R-:W-:Y:S01]  /*20f0*/  IMAD.MOV.U32 R9, RZ, RZ, 0x40000040 ;  /* 0x40000040ff097424 */ /* 0x000fe200078e00ff */
[----:B------:R-:W-:Y:S01]  /*2100*/  ULOP3.LUT UR7, UR5, 0x3000000, URZ, 0xfc, !UPT ;  /* 0x0300000005077892 */ /* 0x000fe2000f8efc3f */
[----:B------:R1:W-:Y:S01]  /*2110*/  STL.128 [R1+0x60], R4 ;  /* 0x0000600401007387 */ /* 0x0003e20000100c00 */
[----:B------:R-:W-:Y:S01]  /*2120*/  ULOP3.LUT UR4, UR4, 0x10000, URZ, 0xfc, !UPT ;  /* 0x0001000004047892 */ /* 0x000fe2000f8efc3f */
[----:B------:R-:W-:Y:S01]  /*2130*/  IMAD.MOV.U32 R11, RZ, RZ, 0x40000040 ;  /* 0x40000040ff0b7424 */ /* 0x000fe200078e00ff */
[----:B------:R-:W-:Y:S01]  /*2140*/  ULOP3.LUT UR5, UR5, 0x10000, URZ, 0xfc, !UPT ;  /* 0x0001000005057892 */ /* 0x000fe2000f8efc3f */
[----:B------:R2:W-:Y:S01]  /*2150*/  STL.64 [R1+0x70], R12 ;  /* 0x0000700c01007387 */ /* 0x0005e20000100a00 */
[----:B------:R-:W-:Y:S01]  /*2160*/  IMAD.U32 R10, RZ, RZ, UR7 ;  /* 0x00000007ff0a7e24 */ /* 0x000fe2000f8e00ff */
[----:B------:R-:W-:Y:S01]  /*2170*/  IADD3 R29, P1, R16, 0x78, RZ ;  /* 0x00000078101d7810 */ /* 0x000fe20007f3e0ff */
[----:B------:R-:W-:Y:S01]  /*2180*/  IMAD.U32 R8, RZ, RZ, UR4 ;  /* 0x00000004ff087e24 */ /* 0x000fe2000f8e00ff */
[----:B0-----:R-:W-:Y:S01]  /*2190*/  LEA.HI R2, R0, R0, RZ, 0x1 ;  /* 0x0000000000027211 */ /* 0x001fe200078f08ff */
[----:B------:R-:W-:Y:S01]  /*21a0*/  IMAD.U32 R14, RZ, RZ, UR5 ;  /* 0x00000005ff0e7e24 */ /* 0x000fe2000f8e00ff */
[----:B------:R-:W-:Y:S01]  /*21b0*/  ULOP3.LUT UP0, URZ, UR6, 0x1bf, URZ, 0xc0, !UPT ;  /* 0x000001bf063f7892 */ /* 0x000fe2000f80c03f */
[----:B------:R-:W-:Y:S01]  /*21c0*/  IMAD.MOV.U32 R15, RZ, RZ, 0x40000040 ;  /* 0x40000040ff0f7424 */ /* 0x000fe200078e00ff */
[----:B------:R-:W-:Y:S01]  /*21d0*/  LOP3.LUT R3, R2, 0x7fffe, RZ, 0xc0, !PT ;  /* 0x0007fffe02037812 */ /* 0x000fe200078ec0ff */
[----:B------:R0:W-:Y:S01]  /*21e0*/  STL.128 [R1+0x80], R8 ;  /* 0x0000800801007387 */ /* 0x0001e20000100c00 */
[----:B------:R-:W-:Y:S01]  /*21f0*/  IMAD.X R42, RZ, RZ, R17, P1 ;  /* 0x000000ffff2a7224 */ /* 0x000fe200008e0611 */
[----:B------:R-:W-:Y:S01]  /*2200*/  IADD3 R32, P5, R16, 0xf8, RZ ;  /* 0x000000f810207810 */ /* 0x000fe20007fbe0ff */
[----:B-1----:R-:W-:Y:S01]  /*2210*/  IMAD.MOV.U32 R5, RZ, RZ, 0x40000040 ;  /* 0x40000040ff057424 */ /* 0x002fe200078e00ff */
[----:B------:R0:W-:Y:S01]  /*2220*/  STL.64 [R1+0x58], RZ ;  /* 0x000058ff01007387 */ /* 0x0001e20000100a00 */
[----:B------:R-:W-:Y:S01]  /*2230*/  IMAD.IADD R3, R0, 0x1, -R3 ;  /* 0x0000000100037824 */ /* 0x000fe200078e0a03 */
[----:B------:R-:W-:Y:S01]  /*2240*/  PLOP3.LUT P1, PT, PT, PT, UP0, 0x80, 0x0 ;  /* 0x000000000000781c */ /* 0x000fe20003f2f008 */
[----:B--2---:R-:W-:Y:S01]  /*2250*/  IMAD.MOV.U32 R13, RZ, RZ, 0x40000040 ;  /* 0x40000040ff0d7424 */ /* 0x004fe200078e00ff */
[----:B------:R0:W-:Y:S01]  /*2260*/  STL.128 [R1+0x90], RZ ;  /* 0x000090ff01007387 */ /* 0x0001e20000100c00 */
[C---:B------:R-:W-:Y:S01]  /*2270*/  IADD3 R31, P6, R16.reuse, 0xf0, RZ ;  /* 0x000000f0101f7810 */ /* 0x040fe20007fde0ff */
[--C-:B------:R-:W-:Y:S01]  /*2280*/  IMAD.X R33, RZ, RZ, R17.reuse, P5 ;  /* 0x000000ffff217224 */ /* 0x100fe200028e0611 */
[----:B------:R-:W-:Y:S01]  /*2290*/  LEA R3, R3, UR6, 0xd ;  /* 0x0000000603037c11 */ /* 0x000fe2000f8e68ff */
[----:B------:R0:W-:Y:S01]  /*22a0*/  STL.128 [R1+0xa0], RZ ;  /* 0x0000a0ff01007387 */ /* 0x0001e20000100c00 */
[----:B------:R-:W-:Y:S01]  /*22b0*/  IADD3 R30, P0, R16, 0x80, RZ ;  /* 0x00000080101e7810 */ /* 0x000fe20007f1e0ff */
[----:B------:R-:W-:Y:S01]  /*22c0*/  IMAD.X R44, RZ, RZ, R17, P6 ;  /* 0x000000ffff2c7224 */ /* 0x000fe200030e0611 */
[----:B------:R-:W-:Y:S01]  /*22d0*/  SHF.R.U32.HI R0, RZ, 0x4, R3 ;  /* 0x00000004ff007819 */ /* 0x000fe20000011603 */
[----:B------:R-:W-:Y:S01]  /*22e0*/  VIADD R2, R3, 0xa000 ;  /* 0x0000a00003027836 */ /* 0x000fe20000000000 */
[----:B------:R0:W-:Y:S01]  /*22f0*/  STL.128 [R1+0xb0], RZ ;  /* 0x0000b0ff01007387 */ /* 0x0001e20000100c00 */
[----:B------:R-:W-:Y:S01]  /*2300*/  IMAD.X R43, RZ, RZ, R17, P0 ;  /* 0x000000ffff2b7224 */ /* 0x000fe200000e0611 */
[----:B------:R-:W-:-:S02]  /*2310*/  LOP3.LUT R0, R0, 0x3fff, RZ, 0xc0, !PT ;  /* 0x00003fff00007812 */ /* 0x000fc400078ec0ff */
[----:B------:R-:W-:Y:S01]  /*2320*/  SHF.R.U32.HI R2, RZ, 0x4, R2 ;  /* 0x00000004ff027819 */ /* 0x000fe20000011602 */
[----:B------:R0:W-:Y:S01]  /*2330*/  STL.128 [R1+0xc0], RZ ;  /* 0x0000c0ff01007387 */ /* 0x0001e20000100c00 */
[----:B------:R-:W-:Y:S02]  /*2340*/  LOP3.LUT R4, R0, 0x10000, RZ, 0xfc, !PT ;  /* 0x0001000000047812 */ /* 0x000fe400078efcff */
[----:B------:R-:W-:Y:S01]  /*2350*/  LOP3.LUT R2, R2, 0x3fff, RZ, 0xc0, !PT ;  /* 0x00003fff02027812 */ /* 0x000fe200078ec0ff */
[----:B------:R0:W-:Y:S01]  /*2360*/  STL.128 [R1+0xd0], RZ ;  /* 0x0000d0ff01007387 */ /* 0x0001e20000100c00 */
[----:B------:R-:W-:Y:S02]  /*2370*/  IADD3 R27, P2, R16, 0x70, RZ ;  /* 0x00000070101b7810 */ /* 0x000fe40007f5e0ff */
[----:B------:R-:W-:Y:S01]  /*2380*/  LOP3.LUT R2, R2, 0x10000, RZ, 0xfc, !PT ;  /* 0x0001000002027812 */ /* 0x000fe200078efcff */
[----:B------:R0:W-:Y:S01]  /*2390*/  STL.64 [R1+0x78], R4 ;  /* 0x0000780401007387 */ /* 0x0001e20000100a00 */
[C---:B------:R-:W-:Y:S01]  /*23a0*/  IADD3 R28, P3, R16.reuse, 0x68, RZ ;  /* 0x00000068101c7810 */ /* 0x040fe20007f7e0ff */
[--C-:B------:R-:W-:Y:S01]  /*23b0*/  IMAD.X R40, RZ, RZ, R17.reuse, P2 ;  /* 0x000000ffff287224 */ /* 0x100fe200010e0611 */
[C---:B------:R-:W-:Y:S01]  /*23c0*/  IADD3 R26, P4, R16.reuse, 0x60, RZ ;  /* 0x00000060101a7810 */ /* 0x040fe20007f9e0ff */
[----:B------:R-:W-:Y:S01]  /*23d0*/  IMAD.MOV.U32 R12, RZ, RZ, R2 ;  /* 0x000000ffff0c7224 */ /* 0x000fe200078e0002 */
[----:B------:R0:W-:Y:S01]  /*23e0*/  STL.128 [R1+0xe0], RZ ;  /* 0x0000e0ff01007387 */ /* 0x0001e20000100c00 */
[C---:B------:R-:W-:Y:S01]  /*23f0*/  IADD3 R24, P5, R16.reuse, 0x58, RZ ;  /* 0x0000005810187810 */ /* 0x040fe20007fbe0ff */
[--C-:B------:R-:W-:Y:S01]  /*2400*/  IMAD.X R41, RZ, RZ, R17.reuse, P3 ;  /* 0x000000ffff297224 */ /* 0x100fe200018e0611 */
[C---:B------:R-:W-:Y:S01]  /*2410*/  IADD3 R37, P6, R16.reuse, 0x88, RZ ;  /* 0x0000008810257810 */ /* 0x040fe20007fde0ff */
[----:B------:R0:W-:Y:S01]  /*2420*/  STL.128 [R1+0xf0], R12 ;  /* 0x0000f00c01007387 */ /* 0x0001e20000100c00 */
[----:B------:R-:W-:Y:S01]  /*2430*/  IADD3 R35, P0, R16, 0x90, RZ ;  /* 0x0000009010237810 */ /* 0x000fe20007f1e0ff */
[----:B------:R-:W-:-:S02]  /*2440*/  IMAD.X R39, RZ, RZ, R17, P4 ;  /* 0x000000ffff277224 */ /* 0x000fc400020e0611 */
[--C-:B------:R-:W-:Y:S02]  /*2450*/  IMAD.X R25, RZ, RZ, R17.reuse, P5 ;  /* 0x000000ffff197224 */ /* 0x100fe400028e0611 */
[--C-:B------:R-:W-:Y:S02]  /*2460*/  IMAD.X R38, RZ, RZ, R17.reuse, P6 ;  /* 0x000000ffff267224 */ /* 0x100fe400030e0611 */
[----:B------:R-:W-:Y:S01]  /*2470*/  IMAD.X R36, RZ, RZ, R17, P0 ;  /* 0x000000ffff247224 */ /* 0x000fe200000e0611 */
[----:B------:R-:W-:Y:S06]  /*2480*/  @!P1 BRA `(.L_x_2157) ;  /* 0x0000000000409947 */ /* 0x000fec0003800000 */
[----:B------:R-:W-:Y:S01]  /*2490*/  MOV R0, 0x0 ;  /* 0x0000000000007802 */ /* 0x000fe20000000f00 */
[----:B------:R-:W-:Y:S01]  /*24a0*/  ULDC.64 UR4, c[0x4][0x98] ;  /* 0x0100260000047ab9 */ /* 0x000fe20000000a00 */
[----:B------:R-:W-:Y:S01]  /*24b0*/  ULDC.64 UR6, c[0x4][0x38] ;  /* 0x01000e0000067ab9 */ /* 0x000fe20000000a00 */
[----:B0-----:R-:W-:Y:S01]  /*24c0*/  IMAD.U32 R4, RZ, RZ, UR4 ;  /* 0x00000004ff047e24 */ /* 0x001fe2000f8e00ff */
        /* <DEDUP_REMOVED lines=12> */
.L_x_2157:
[----:B------:R-:W1:Y:S01]  /*2590*/  S2R R20, SR_TID.X ;  /* 0x0000000000147919 */ /* 0x000e620000002100 */
[----:B------:R-:W2:Y:S01]  /*25a0*/  LDC R0, c[0x0][0x20] ;  /* 0x00000800ff007b82 */ /* 0x000ea20000000800 */
[----:B0-----:R-:W-:Y:S01]  /*25b0*/  IADD3 R8, P0, R16, 0x100, RZ ;  /* 0x0000010010087810 */ /* 0x001fe20007f1e0ff */
[----:B------:R-:W-:Y:S01]  /*25c0*/  IMAD.U32 R11, RZ, RZ, UR43 ;  /* 0x0000002bff0b7e24 */ /* 0x000fe2000f8e00ff */
[----:B------:R-:W-:Y:S03]  /*25d0*/  STL.64 [R1+0x110], R24 ;  /* 0x0001101801007387 */ /* 0x000fe60000100a00 */
[----:B------:R-:W-:Y:S01]  /*25e0*/  IMAD.X R9, RZ, RZ, R17, P0 ;  /* 0x000000ffff097224 */ /* 0x000fe200000e0611 */
[----:B------:R-:W-:Y:S01]  /*25f0*/  STL.64 [R1+0x100], R206 ;  /* 0x000100ce01007387 */ /* 0x000fe20000100a00 */
[----:B------:R-:W0:Y:S03]  /*2600*/  LDC R13, c[0x0][0x288] ;  /* 0x0000a200ff0d7b82 */ /* 0x000e260000000800 */
[----:B------:R3:W-:Y:S04]  /*2610*/  STL.64 [R1+0x108], R8 ;  /* 0x0001080801007387 */ /* 0x0007e80000100a00 */
[----:B------:R4:W-:Y:S01]  /*2620*/  STL.U8 [R1+0x118], RZ ;  /* 0x000118ff01007387 */ /* 0x0009e20000100000 */
[----:B------:R-:W5:Y:S08]  /*2630*/  LDC R15, c[0x0][0xad4] ;  /* 0x0002b500ff0f7b82 */ /* 0x000f700000000800 */
[----:B------:R-:W3:Y:S01]  /*2640*/  LDC.64 R6, c[0x0][0x448] ;  /* 0x00011200ff067b82 */ /* 0x000ee20000000a00 */
[----:B--2---:R-:W-:-:S05]  /*2650*/  IMAD.IADD R198, R18, 0x1, -R0 ;  /* 0x0000000112c67824 */ /* 0x004fca00078e0a00 */
[----:B------:R4:W-:Y:S01]  /*2660*/  STL [R198+0x8], R11 ;  /* 0x0000080bc6007387 */ /* 0x0009e20000100800 */
[----:B-1----:R-:W-:Y:S01]  /*2670*/  VIADD R205, R20, 0xffffff80 ;  /* 0xffffff8014cd7836 */ /* 0x002fe20000000000 */
[----:B------:R-:W1:Y:S02]  /*2680*/  LDC.64 R4, c[0x0][0xad8] ;  /* 0x0002b600ff047b82 */ /* 0x000e640000000a00 */
[----:B0-----:R4:W-:Y:S04]  /*2690*/  STL [R198+0x4], R13 ;  /* 0x0000040dc6007387 */ /* 0x0019e80000100800 */
[----:B------:R4:W-:Y:S02]  /*26a0*/  STL [R198+0x14], RZ ;  /* 0x000014ffc6007387 */ /* 0x0009e40000100800 */
[----:B------:R-:W0:Y:S02]  /*26b0*/  LDC.64 R2, c[0x0][0xae0] ;  /* 0x0002b800ff027b82 */ /* 0x000e240000000a00 */
[----:B-----5:R4:W-:Y:S04]  /*26c0*/  STL [R198+0xc], R15 ;  /* 0x00000c0fc6007387 */ /* 0x0209e80000100800 */
[----:B------:R4:W-:Y:S02]  /*26d0*/  STL [R198], R205 ;  /* 0x000000cdc6007387 */ /* 0x0009e40000100800 */
[----:B------:R-:W2:Y:S02]  /*26e0*/  LDC R10, c[0x0][0x450] ;  /* 0x00011400ff0a7b82 */ /* 0x000ea40000000800 */
[----:B---3--:R4:W-:Y:S04]  /*26f0*/  STL [R198+0x24], R6 ;  /* 0x00002406c6007387 */ /* 0x0089e80000100800 */
[----:B------:R4:W-:Y:S04]  /*2700*/  STL [R198+0x28], R7 ;  /* 0x00002807c6007387 */ /* 0x0009e80000100800 */
[----:B-1----:R4:W-:Y:S04]  /*2710*/  STL [R198+0x10], R4 ;  /* 0x00001004c6007387 */ /* 0x0029e80000100800 */
[----:B------:R4:W-:Y:S04]  /*2720*/  STL [R198+0x18], R5 ;  /* 0x00001805c6007387 */ /* 0x0009e80000100800 */
[----:B0-----:R4:W-:Y:S04]  /*2730*/  STL [R198+0x1c], R2 ;  /* 0x00001c02c6007387 */ /* 0x0019e80000100800 */
[----:B------:R4:W-:Y:S04]  /*2740*/  STL [R198+0x20], R3 ;  /* 0x00002003c6007387 */ /* 0x0009e80000100800 */
[----:B--2---:R4:W-:Y:S04]  /*2750*/  STL [R198+0x2c], R10 ;  /* 0x00002c0ac6007387 */ /* 0x0049e80000100800 */
[----:B------:R-:W2:Y:S01]  /*2760*/  LDL R9, [R1+0x1fc] ;  /* 0x0001fc0001097983 */ /* 0x000ea20000100800 */
[----:B------:R-:W-:Y:S03]  /*2770*/  BSSY B0, `(.L_x_2158) ;  /* 0x0000008000007945 */ /* 0x000fe60003800000 */
[----:B------:R4:W-:Y:S01]  /*2780*/  STL.U8 [R1+0x14c], RZ ;  /* 0x00014cff01007387 */ /* 0x0009e20000100000 */
[----:B--2---:R-:W-:-:S04]  /*2790*/  LEA.HI R8, R9, R9, RZ, 0x1 ;  /* 0x0000000909087211 */ /* 0x004fc800078f08ff */
[----:B------:R-:W-:-:S05]  /*27a0*/  LOP3.LUT R8, R8, 0xfffffffe, RZ, 0xc0, !PT ;  /* 0xfffffffe08087812 */ /* 0x000fca00078ec0ff */
[----:B------:R-:W-:-:S05]  /*27b0*/  IMAD.IADD R8, R9, 0x1, -R8 ;  /* 0x0000000109087824 */ /* 0x000fca00078e0a08 */
[----:B------:R-:W-:-:S04]  /*27c0*/  SHF.L.U32 R8, R8, 0x1f, RZ ;  /* 0x0000001f08087819 */ /* 0x000fc800000006ff */
[----:B------:R-:W0:Y:S02]  /*27d0*/  SYNCS.PHASECHK.TRANS64.TRYWAIT P0, [UR42+0x32400], R8 ;  /* 0x03240008ff0075a7 */ /* 0x000e24000800016a */
[----:B0---4-:R-:W-:Y:S05]  /*27e0*/  @!P0 BRA `(.L_x_2159) ;  /* 0x0000024000448947 */ /* 0x011fea0003800000 */
.L_x_2351:
[----:B------:R-:W-:Y:S05]  /*27f0*/  BSYNC B0 ;  /* 0x0000000000007941 */ /* 0x000fea0003800000 */
.L_x_2158:
[----:B------:R-:W2:Y:S04]  /*2800*/  LDL R34, [R1] ;  /* 0x0000000001227983 */ /* 0x000ea80000100800 */
[----:B------:R1:W5:Y:S01]  /*2810*/  LDL.64 R24, [R1+0x1f0] ;  /* 0x0001f00001187983 */ /* 0x0003620000100a00 */
[----:B0-----:R-:W-:Y:S01]  /*2820*/  IMAD.U32 R8, RZ, RZ, UR58 ;  /* 0x0000003aff087e24 */ /* 0x001fe2000f8e00ff */
[C---:B------:R-:W-:Y:S01]  /*2830*/  IADD3 R6, P2, R16.reuse, 0x400, RZ ;  /* 0x0000040010067810 */ /* 0x040fe20007f5e0ff */
[----:B------:R-:W-:Y:S01]  /*2840*/  IMAD.U32 R9, RZ, RZ, UR59 ;  /* 0x0000003bff097e24 */ /* 0x000fe2000f8e00ff */
[C---:B------:R-:W-:Y:S01]  /*2850*/  IADD3 R20, P1, R16.reuse, 0x108, RZ ;  /* 0x0000010810147810 */ /* 0x040fe20007f3e0ff */
[----:B------:R-:W-:Y:S01]  /*2860*/  IMAD.MOV.U32 R10, RZ, RZ, R216 ;  /* 0x000000ffff0a7224 */ /* 0x000fe200078e00d8 */
[----:B------:R-:W-:Y:S05]  /*2870*/  WARPSYNC.ALL ;  /* 0x0000000000007948 */ /* 0x000fea0003800000 */
[----:B------:R-:W-:Y:S01]  /*2880*/  IMAD.MOV.U32 R11, RZ, RZ, R215 ;  /* 0x000000ffff0b7224 */ /* 0x000fe200078e00d7 */
[----:B------:R-:W-:Y:S01]  /*2890*/  BSSY B0, `(.L_x_2160) ;  /* 0x0000037000007945 */ /* 0x000fe20003800000 */
[----:B------:R-:W-:Y:S01]  /*28a0*/  IMAD.MOV.U32 R14, RZ, RZ, R26 ;  /* 0x000000ffff0e7224 */ /* 0x000fe200078e001a */
[----:B------:R1:W-:Y:S01]  /*28b0*/  BAR.SYNC.DEFER_BLOCKING R209, 0x100 ;  /* 0x000400d10000751d */ /* 0x0003e20000010000 */
[----:B------:R-:W-:Y:S01]  /*28c0*/  IMAD.MOV.U32 R15, RZ, RZ, R39 ;  /* 0x000000ffff0f7224 */ /* 0x000fe200078e0027 */
[----:B------:R-:W-:Y:S01]  /*28d0*/  IADD3 R26, P0, R16, 0x14c, RZ ;  /* 0x0000014c101a7810 */ /* 0x000fe20007f1e0ff */
[----:B------:R-:W-:-:S02]  /*28e0*/  IMAD.MOV.U32 R12, RZ, RZ, R214 ;  /* 0x000000ffff0c7224 */ /* 0x000fc400078e00d6 */
[----:B------:R-:W-:Y:S02]  /*28f0*/  IMAD.MOV.U32 R13, RZ, RZ, R213 ;  /* 0x000000ffff0d7224 */ /* 0x000fe400078e00d5 */
[----:B------:R-:W-:Y:S01]  /*2900*/  IMAD.X R21, RZ, RZ, R17, P1 ;  /* 0x000000ffff157224 */ /* 0x000fe200008e0611 */
[----:B------:R0:W-:Y:S04]  /*2910*/  STL.128 [R1+0x180], R8 ;  /* 0x0001800801007387 */ /* 0x0001e80000100c00 */
[----:B------:R3:W-:Y:S01]  /*2920*/  STL.128 [R1+0x150], R12 ;  /* 0x0001500c01007387 */ /* 0x0007e20000100c00 */
[----:B0-----:R-:W-:Y:S02]  /*2930*/  IMAD.MOV.U32 R8, RZ, RZ, R45 ;  /* 0x000000ffff087224 */ /* 0x001fe400078e002d */
[----:B------:R-:W-:-:S02]  /*2940*/  IMAD.MOV.U32 R9, RZ, RZ, R46 ;  /* 0x000000ffff097224 */ /* 0x000fc400078e002e */
[----:B------:R-:W-:Y:S02]  /*2950*/  IMAD.MOV.U32 R10, RZ, RZ, R27 ;  /* 0x000000ffff0a7224 */ /* 0x000fe400078e001b */
[----:B------:R-:W-:Y:S02]  /*2960*/  IMAD.MOV.U32 R11, RZ, RZ, R40 ;  /* 0x000000ffff0b7224 */ /* 0x000fe400078e0028 */
[----:B---3--:R-:W-:Y:S02]  /*2970*/  IMAD.MOV.U32 R12, RZ, RZ, R29 ;  /* 0x000000ffff0c7224 */ /* 0x008fe400078e001d */
[----:B------:R-:W-:Y:S01]  /*2980*/  IMAD.MOV.U32 R13, RZ, RZ, R42 ;  /* 0x000000ffff0d7224 */ /* 0x000fe200078e002a */
[----:B------:R0:W-:Y:S01]  /*2990*/  STL.128 [R1+0x190], R8 ;  /* 0x0001900801007387 */ /* 0x0001e20000100c00 */
[----:B------:R-:W-:Y:S02]  /*29a0*/  IMAD.MOV.U32 R14, RZ, RZ, R30 ;  /* 0x000000ffff0e7224 */ /* 0x000fe400078e001e */
[----:B------:R-:W-:-:S02]  /*29b0*/  IMAD.MOV.U32 R15, RZ, RZ, R43 ;  /* 0x000000ffff0f7224 */ /* 0x000fc400078e002b */
[----:B------:R-:W-:-:S03]  /*29c0*/  IMAD.X R27, RZ, RZ, R17, P0 ;  /* 0x000000ffff1b7224 */ /* 0x000fc600000e0611 */
[----:B------:R3:W-:Y:S01]  /*29d0*/  STL.128 [R1+0x170], R12 ;  /* 0x0001700c01007387 */ /* 0x0007e20000100c00 */
[----:B0-----:R-:W-:Y:S02]  /*29e0*/  IMAD.MOV.U32 R8, RZ, RZ, R31 ;  /* 0x000000ffff087224 */ /* 0x001fe400078e001f */
[----:B------:R-:W-:Y:S02]  /*29f0*/  IMAD.MOV.U32 R9, RZ, RZ, R44 ;  /* 0x000000ffff097224 */ /* 0x000fe400078e002c */
[----:B------:R-:W-:Y:S02]  /*2a00*/  IMAD.MOV.U32 R10, RZ, RZ, R32 ;  /* 0x000000ffff0a7224 */ /* 0x000fe400078e0020 */
[----:B------:R-:W-:Y:S02]  /*2a10*/  IMAD.MOV.U32 R11, RZ, RZ, R33 ;  /* 0x000000ffff0b7224 */ /* 0x000fe400078e0021 */
[----:B---3--:R-:W-:-:S03]  /*2a20*/  IMAD.X R13, RZ, RZ, R17, P2 ;  /* 0x000000ffff0d7224 */ /* 0x008fc600010e0611 */
[----:B------:R0:W-:Y:S02]  /*2a30*/  STL.128 [R1+0x1a0], R8 ;  /* 0x0001a00801007387 */ /* 0x0001e40000100c00 */
[----:B0-----:R-:W-:Y:S02]  /*2a40*/  IMAD.MOV.U32 R10, RZ, RZ, R26 ;  /* 0x000000ffff0a7224 */ /* 0x001fe400078e001a */
[----:B------:R-:W-:Y:S02]  /*2a50*/  IMAD.MOV.U32 R11, RZ, RZ, R27 ;  /* 0x000000ffff0b7224 */ /* 0x000fe400078e001b */
[----:B------:R-:W-:Y:S01]  /*2a60*/  IMAD.MOV.U32 R8, RZ, RZ, R6 ;  /* 0x000000ffff087224 */ /* 0x000fe200078e0006 */
[----:B------:R-:W-:Y:S01]  /*2a70*/  IADD3 R6, P0, R16, 0x118, RZ ;  /* 0x0000011810067810 */ /* 0x000fe20007f1e0ff */
[----:B------:R-:W-:-:S05]  /*2a80*/  IMAD.MOV.U32 R9, RZ, RZ, R13 ;  /* 0x000000ffff097224 */ /* 0x000fca00078e000d */
[----:B------:R0:W-:Y:S02]  /*2a90*/  STL.128 [R1+0x1b0], R8 ;  /* 0x0001b00801007387 */ /* 0x0001e40000100c00 */
[----:B0-----:R-:W-:Y:S02]  /*2aa0*/  IMAD.MOV.U32 R8, RZ, RZ, R47 ;  /* 0x000000ffff087224 */ /* 0x001fe400078e002f */
[----:B------:R-:W-:Y:S02]  /*2ab0*/  IMAD.MOV.U32 R9, RZ, RZ, R48 ;  /* 0x000000ffff097224 */ /* 0x000fe400078e0030 */
[----:B------:R-:W-:Y:S02]  /*2ac0*/  IMAD.MOV.U32 R10, RZ, RZ, R20 ;  /* 0x000000ffff0a7224 */ /* 0x000fe400078e0014 */
[----:B------:R-:W-:Y:S02]  /*2ad0*/  IMAD.MOV.U32 R11, RZ, RZ, R21 ;  /* 0x000000ffff0b7224 */ /* 0x000fe400078e0015 */
[----:B------:R-:W-:-:S02]  /*2ae0*/  IMAD.X R21, RZ, RZ, R17, P0 ;  /* 0x000000ffff157224 */ /* 0x000fc400000e0611 */
[----:B------:R-:W-:Y:S01]  /*2af0*/  IMAD.MOV.U32 R20, RZ, RZ, R6 ;  /* 0x000000ffff147224 */ /* 0x000fe200078e0006 */
[----:B------:R0:W-:Y:S04]  /*2b00*/  STL.128 [R1+0x1c0], R8 ;  /* 0x0001c00801007387 */ /* 0x0001e80000100c00 */
[----:B------:R-:W-:Y:S01]  /*2b10*/  STL.128 [R1+0x160], R20 ;  /* 0x0001601401007387 */ /* 0x000fe20000100c00 */
[----:B0-----:R-:W-:Y:S02]  /*2b20*/  IMAD.MOV.U32 R10, RZ, RZ, R28 ;  /* 0x000000ffff0a7224 */ /* 0x001fe400078e001c */
[----:B------:R-:W-:Y:S02]  /*2b30*/  IMAD.MOV.U32 R11, RZ, RZ, R41 ;  /* 0x000000ffff0b7224 */ /* 0x000fe400078e0029 */
[----:B------:R-:W-:-:S02]  /*2b40*/  IMAD.MOV.U32 R8, RZ, RZ, R218 ;  /* 0x000000ffff087224 */ /* 0x000fc400078e00da */
[----:B------:R-:W-:-:S05]  /*2b50*/  IMAD.MOV.U32 R9, RZ, RZ, R217 ;  /* 0x000000ffff097224 */ /* 0x000fca00078e00d9 */
[----:B------:R0:W-:Y:S02]  /*2b60*/  STL.128 [R1+0x1d0], R8 ;  /* 0x0001d00801007387 */ /* 0x0001e40000100c00 */
[----:B0-----:R-:W-:Y:S02]  /*2b70*/  IMAD.MOV.U32 R8, RZ, RZ, R35 ;  /* 0x000000ffff087224 */ /* 0x001fe400078e0023 */
[----:B------:R-:W-:Y:S02]  /*2b80*/  IMAD.MOV.U32 R9, RZ, RZ, R36 ;  /* 0x000000ffff097224 */ /* 0x000fe400078e0024 */
[----:B------:R-:W-:Y:S02]  /*2b90*/  IMAD.MOV.U32 R10, RZ, RZ, R37 ;  /* 0x000000ffff0a7224 */ /* 0x000fe400078e0025 */
[----:B------:R-:W-:-:S05]  /*2ba0*/  IMAD.MOV.U32 R11, RZ, RZ, R38 ;  /* 0x000000ffff0b7224 */ /* 0x000fca00078e0026 */
[----:B------:R1:W-:Y:S01]  /*2bb0*/  STL.128 [R1+0x1e0], R8 ;  /* 0x0001e00801007387 */ /* 0x0003e20000100c00 */
[----:B--2---:R-:W-:-:S04]  /*2bc0*/  LOP3.LUT R6, R34, 0x1, RZ, 0xfc, !PT ;  /* 0x0000000122067812 */ /* 0x004fc800078efcff */
[----:B------:R-:W-:-:S13]  /*2bd0*/  ISETP.NE.AND P1, PT, R6, 0x3, PT ;  /* 0x000000030600780c */ /* 0x000fda0003f25270 */
[----:B-1----:R-:W-:Y:S05]  /*2be0*/  @!P1 BRA `(.L_x_2161) ;  /* 0x0000000000049947 */ /* 0x002fea0003800000 */
[----:B------:R-:W-:Y:S01]  /*2bf0*/  BPT.TRAP 0x1 ;  /* 0x000000040000795c */ /* 0x000fe20000300000 */
.L_x_2161:
[----:B------:R-:W-:Y:S05]  /*2c00*/  BSYNC B0 ;  /* 0x0000000000007941 */ /* 0x000fea0003800000 */
.L_x_2160:
[----:B------:R-:W2:Y:S01]  /*2c10*/  LDL.64 R8, [R1+0x18] ;  /* 0x0000180001087983 */ /* 0x000ea20000100a00 */
[----:B-----5:R-:W-:Y:S01]  /*2c20*/  SHF.L.U32 R25, R25, 0x1f, RZ ;  /* 0x0000001f19197819 */ /* 0x020fe200000006ff */
[----:B------:R-:W-:Y:S01]  /*2c30*/  BSSY B0, `(.L_x_2162) ;  /* 0x0000006000007945 */ /* 0x000fe20003800000 */
[----:B--2---:R-:W-:-:S05]  /*2c40*/  MOV R9, R8 ;  /* 0x0000000800097202 */ /* 0x004fca0000000f00 */
[----:B------:R-:W-:-:S04]  /*2c50*/  IMAD R24, R24, 0x8, R9 ;  /* 0x0000000818187824 */ /* 0x000fc800078e0209 */
[----:B------:R0:W1:Y:S01]  /*2c60*/  SYNCS.PHASECHK.TRANS64.TRYWAIT P0, [R24+URZ], R25 ;  /* 0x00000019180075a7 */ /* 0x000062000800017f */
[----:B------:R-:W-:Y:S05]  /*2c70*/  @!P1 BRA `(.L_x_2163) ;  /* 0x0000000000049947 */ /* 0x000fea0003800000 */
[----:B------:R-:W-:Y:S01]  /*2c80*/  BPT.TRAP 0x1 ;  /* 0x000000040000795c */ /* 0x000fe20000300000 */
.L_x_2163:
[----:B------:R-:W-:Y:S05]  /*2c90*/  BSYNC B0 ;  /* 0x0000000000007941 */ /* 0x000fea0003800000 */
.L_x_2162:
[----:B------:R-:W-:Y:S04]  /*2ca0*/  BSSY B0, `(.L_x_2164) ;  /* 0x0000004000007945 */ /* 0x000fe80003800000 */
[----:B-1----:R-:W-:Y:S05]  /*2cb0*/  @P0 BRA `(.L_x_2165) ;  /* 0x0000000000080947 */ /* 0x002fea0003800000 */
[----:B------:R-:W1:Y:S02]  /*2cc0*/  SYNCS.PHASECHK.TRANS64.TRYWAIT P0, [R24+URZ], R25 ;  /* 0x00000019180075a7 */ /* 0x000e64000800017f */
[----:B-1----:R-:W-:Y:S05]  /*2cd0*/  @!P0 BRA `(.L_x_2166) ;  /* 0x0000023c00208947 */ /* 0x002fea0003800000 */
.L_x_2165:
[----:B------:R-:W-:Y:S05]  /*2ce0*/  BSYNC B0 ;  /* 0x0000000000007941 */ /* 0x000fea0003800000 */
.L_x_2164:
[----:B------:R-:W2:Y:S04]  /*2cf0*/  LDL R13, [R1+0x1f0] ;  /* 0x0001f000010d7983 */ /* 0x000ea80000100800 */
[----:B------:R-:W2:Y:S01]  /*2d00*/  LDL.64 R8, [R1+0x80] ;  /* 0x0000800001087983 */ /* 0x000ea20000100a00 */
[----:B------:R-:W-:Y:S05]  /*2d10*/  WARPSYNC.ALL ;  /* 0x0000000000007948 */ /* 0x000fea0003800000 */
[----:B01----:R-:W3:Y:S04]  /*2d20*/  LDL.64 R24, [R1+0x78] ;  /* 0x0000780001187983 */ /* 0x003ee80000100a00 */
[----:B------:R-:W4:Y:S04]  /*2d30*/  LDL.64 R10, [R1+0x78] ;  /* 0x00007800010a7983 */ /* 0x000f280000100a00 */
[----:B------:R-:W5:Y:S01]  /*2d40*/  LDL.64 R14, [R1+0x78] ;  /* 0x00007800010e7983 */ /* 0x000f620000100a00 */
[----:B--2---:R-:W-:-:S03]  /*2d50*/  IMAD R8, R13, 0x300, R8 ;  /* 0x000003000d087824 */ /* 0x004fc600078e0208 */
[----:B------:R-:W2:Y:S01]  /*2d60*/  LDL.64 R20, [R1+0x78] ;  /* 0x0000780001147983 */ /* 0x000ea20000100a00 */
[----:B------:R-:W-:Y:S02]  /*2d70*/  R2UR UR7, R9 ;  /* 0x00000000090772ca */ /* 0x000fe400000e0000 */
[C---:B------:R-:W-:Y:S01]  /*2d80*/  R2UR UR6, R8.reuse ;  /* 0x00000000080672ca */ /* 0x040fe200000e0000 */
[----:B------:R-:W2:Y:S01]  /*2d90*/  LDL R72, [R1+0x1fc] ;  /* 0x0001fc0001487983 */ /* 0x000ea20000100800 */
[----:B------:R-:W-:Y:S01]  /*2da0*/  VIADD R12, R8, 0x2 ;  /* 0x00000002080c7836 */ /* 0x000fe20000000000 */
[----:B------:R-:W-:Y:S01]  /*2db0*/  BSSY B0, `(.L_x_2167) ;  /* 0x000002e000007945 */ /* 0x000fe20003800000 */
[----:B------:R-:W-:Y:S01]  /*2dc0*/  IMAD.MOV.U32 R13, RZ, RZ, R9 ;  /* 0x000000ffff0d7224 */ /* 0x000fe200078e0009 */
[----:B------:R0:W-:Y:S01]  /*2dd0*/  STL [R1+0x60], RZ ;  /* 0x000060ff01007387 */ /* 0x0001e20000100800 */
[----:B---3--:R-:W-:Y:S02]  /*2de0*/  R2UR UR4, R24 ;  /* 0x00000000180472ca */ /* 0x008fe400000e0000 */
[----:B------:R-:W-:-:S02]  /*2df0*/  R2UR UR5, R25 ;  /* 0x00000000190572ca */ /* 0x000fc400000e0000 */
[----:B------:R-:W-:Y:S01]  /*2e00*/  WARPGROUP.ARRIVE ;  /* 0x00000000000079c5 */ /* 0x000fe20000000000 */
[----:B----4-:R-:W-:Y:S02]  /*2e10*/  VIADD R10, R10, 0x2 ;  /* 0x000000020a0a7836 */ /* 0x010fe40000000000 */
[----:B-----5:R-:W-:Y:S02]  /*2e20*/  VIADD R14, R14, 0x4 ;  /* 0x000000040e0e7836 */ /* 0x020fe40000000000 */
[----:B--2---:R-:W-:-:S06]  /*2e30*/  VIADD R20, R20, 0x6 ;  /* 0x0000000614147836 */ /* 0x004fcc0000000000 */
[----:B------:R-:W-:Y:S01]  /*2e40*/  HGMMA.64x96x16.F32 R24, gdesc[UR4], RZ, !UPT, gsb0 ;  /* 0x01600000041879f0 */ /* 0x000fe2000c0008ff */
[----:B------:R-:W-:Y:S02]  /*2e50*/  R2UR UR6, R12 ;  /* 0x000000000c0672ca */ /* 0x000fe400000e0000 */
[----:B------:R-:W-:Y:S02]  /*2e60*/  R2UR UR7, R13 ;  /* 0x000000000d0772ca */ /* 0x000fe400000e0000 */
[----:B------:R-:W-:Y:S01]  /*2e70*/  R2UR UR4, R10 ;  /* 0x000000000a0472ca */ /* 0x000fe200000e0000 */
[----:B------:R-:W-:Y:S01]  /*2e80*/  VIADD R10, R8, 0x4 ;  /* 0x00000004080a7836 */ /* 0x000fe20000000000 */
[----:B------:R-:W-:Y:S01]  /*2e90*/  R2UR UR5, R11 ;  /* 0x000000000b0572ca */ /* 0x000fe200000e0000 */
[----:B------:R-:W-:Y:S01]  /*2ea0*/  IMAD.MOV.U32 R11, RZ, RZ, R9 ;  /* 0x000000ffff0b7224 */ /* 0x000fe200078e0009 */
[----:B------:R-:W-:Y:S01]  /*2eb0*/  LEA.HI R6, R72, R72, RZ, 0x1 ;  /* 0x0000004848067211 */ /* 0x000fe200078f08ff */
[----:B------:R-:W-:Y:S01]  /*2ec0*/  VIADD R8, R8, 0x6 ;  /* 0x0000000608087836 */ /* 0x000fe20000000000 */
[----:B------:R-:W-:-:S02]  /*2ed0*/  WARPGROUP.DEPBAR.LE gsb0, 0x0 ;  /* 0x00008000000079c5 */ /* 0x000fc40000010000 */
[----:B------:R-:W-:-:S07]  /*2ee0*/  WARPGROUP.ARRIVE ;  /* 0x00000000000079c5 */ /* 0x000fce0000000000 */
[----:B------:R-:W-:Y:S01]  /*2ef0*/  HGMMA.64x96x16.F32 R24, gdesc[UR4], R24, gsb0 ;  /* 0x01600000041879f0 */ /* 0x000fe20008000818 */
[----:B------:R-:W-:Y:S02]  /*2f00*/  R2UR UR6, R10 ;  /* 0x000000000a0672ca */ /* 0x000fe400000e0000 */
[----:B------:R-:W-:Y:S02]  /*2f10*/  R2UR UR7, R11 ;  /* 0x000000000b0772ca */ /* 0x000fe400000e0000 */
[----:B------:R-:W-:Y:S02]  /*2f20*/  R2UR UR4, R14 ;  /* 0x000000000e0472ca */ /* 0x000fe400000e0000 */
[----:B------:R-:W-:Y:S01]  /*2f30*/  R2UR UR5, R15 ;  /* 0x000000000f0572ca */ /* 0x000fe200000e0000 */
[----:B------:R-:W-:Y:S02]  /*2f40*/  WARPGROUP.DEPBAR.LE gsb0, 0x0 ;  /* 0x00008000000079c5 */ /* 0x000fe40000010000 */
[----:B------:R-:W-:-:S10]  /*2f50*/  WARPGROUP.ARRIVE ;  /* 0x00000000000079c5 */ /* 0x000fd40000000000 */
[----:B------:R-:W-:Y:S01]  /*2f60*/  HGMMA.64x96x16.F32 R24, gdesc[UR4], R24, gsb0 ;  /* 0x01600000041879f0 */ /* 0x000fe20008000818 */
[----:B------:R-:W-:Y:S02]  /*2f70*/  R2UR UR6, R8 ;  /* 0x00000000080672ca */ /* 0x000fe400000e0000 */
[----:B------:R-:W-:Y:S02]  /*2f80*/  R2UR UR7, R9 ;  /* 0x00000000090772ca */ /* 0x000fe400000e0000 */
[----:B------:R-:W-:Y:S02]  /*2f90*/  R2UR UR4, R20 ;  /* 0x00000000140472ca */ /* 0x000fe400000e0000 */
[----:B------:R-:W-:Y:S02]  /*2fa0*/  R2UR UR5, R21 ;  /* 0x00000000150572ca */ /* 0x000fe400000e0000 */
[----:B------:R-:W-:Y:S01]  /*2fb0*/  LOP3.LUT R9, R6, 0xfffffffe, RZ, 0xc0, !PT ;  /* 0xfffffffe06097812 */ /* 0x000fe200078ec0ff */
[----:B------:R-:W-:-:S04]  /*2fc0*/  IMAD.MOV.U32 R6, RZ, RZ, 0x1 ;  /* 0x00000001ff067424 */ /* 0x000fc800078e00ff */
[----:B------:R-:W-:Y:S01]  /*2fd0*/  IMAD.IADD R8, R72, 0x1, -R9 ;  /* 0x0000000148087824 */ /* 0x000fe200078e0a09 */
[----:B------:R0:W-:Y:S04]  /*2fe0*/  STL [R1+0x60], R6 ;  /* 0x0000600601007387 */ /* 0x0001e80000100800 */
[----:B------:R-:W-:Y:S01]  /*2ff0*/  SHF.L.U32 R8, R8, 0x1f, RZ ;  /* 0x0000001f08087819 */ /* 0x000fe200000006ff */
[----:B------:R0:W-:Y:S04]  /*3000*/  STL [R1+0x60], R6 ;  /* 0x0000600601007387 */ /* 0x0001e80000100800 */
[----:B------:R0:W-:Y:S04]  /*3010*/  STL [R1+0x60], R6 ;  /* 0x0000600601007387 */ /* 0x0001e80000100800 */
[----:B------:R0:W-:Y:S01]  /*3020*/  STL [R1+0x60], R6 ;  /* 0x0000600601007387 */ /* 0x0001e20000100800 */
[----:B------:R-:W-:-:S02]  /*3030*/  WARPGROUP.DEPBAR.LE gsb0, 0x0 ;  /* 0x00008000000079c5 */ /* 0x000fc40000010000 */
[----:B------:R-:W-:-:S06]  /*3040*/  WARPGROUP.ARRIVE ;  /* 0x00000000000079c5 */ /* 0x000fcc0000000000 */
[----:B------:R-:W-:Y:S03]  /*3050*/  HGMMA.64x96x16.F32 R24, gdesc[UR4], R24, gsb0 ;  /* 0x01600000041879f0 */ /* 0x000fe60008000818 */
[----:B------:R-:W-:Y:S02]  /*3060*/  WARPGROUP.DEPBAR.LE gsb0, 0x0 ;  /* 0x00008000000079c5 */ /* 0x000fe40000010000 */
[----:B------:R-:W1:Y:S02]  /*3070*/  SYNCS.PHASECHK.TRANS64.TRYWAIT P0, [UR42+0x32410], R8 ;  /* 0x03241008ff0075a7 */ /* 0x000e64000800016a */
[----:B01----:R-:W-:Y:S05]  /*3080*/  @!P0 BRA `(.L_x_2168) ;  /* 0x0000023800488947 */ /* 0x003fea0003800000 */
.L_x_2352:
[----:B------:R-:W-:Y:S05]  /*3090*/  BSYNC B0 ;  /* 0x0000000000007941 */ /* 0x000fea0003800000 */
.L_x_2167:
[----:B------:R-:W2:Y:S04]  /*30a0*/  LDL R10, [R1+0x28] ;  /* 0x00002800010a7983 */ /* 0x000ea80000100800 */
[----:B0-----:R0:W5:Y:S01]  /*30b0*/  LDL.64 R8, [R1+0x1f0] ;  /* 0x0001f00001087983 */ /* 0x0011620000100a00 */
[----:B------:R-:W-:Y:S01]  /*30c0*/  BSSY B0, `(.L_x_2169) ;  /* 0x0000005000007945 */ /* 0x000fe20003800000 */
[----:B--2---:R-:W-:-:S04]  /*30d0*/  LOP3.LUT R10, R10, 0x1, RZ, 0xfc, !PT ;  /* 0x000000010a0a7812 */ /* 0x004fc800078efcff */
[----:B------:R-:W-:-:S13]  /*30e0*/  ISETP.NE.AND P1, PT, R10, 0x3, PT ;  /* 0x000000030a00780c */ /* 0x000fda0003f25270 */
[----:B0-----:R-:W-:Y:S05]  /*30f0*/  @!P1 BRA `(.L_x_2170) ;  /* 0x0000000000049947 */ /* 0x001fea0003800000 */
[----:B------:R-:W-:Y:S01]  /*3100*/  BPT.TRAP 0x1 ;  /* 0x000000040000795c */ /* 0x000fe20000300000 */
.L_x_2170:
[----:B------:R-:W-:Y:S05]  /*3110*/  BSYNC B0 ;  /* 0x0000000000007941 */ /* 0x000fea0003800000 */
.L_x_2169:
        /* <DEDUP_REMOVED lines=8> */
.L_x_2172:
[----:B------:R-:W-:Y:S05]  /*31a0*/  BSYNC B0 ;  /* 0x0000000000007941 */ /* 0x000fea0003800000 */
.L_x_2171:
[----:B------:R-:W-:Y:S04]  /*31b0*/  BSSY B0, `(.L_x_2173) ;  /* 0x0000004000007945 */ /* 0x000fe80003800000 */
[----:B-1----:R-:W-:Y:S05]  /*31c0*/  @P0 BRA `(.L_x_2174) ;  /* 0x0000000000080947 */ /* 0x002fea0003800000 */
[----:B------:R-:W1:Y:S02]  /*31d0*/  SYNCS.PHASECHK.TRANS64.TRYWAIT P0, [R8+URZ], R9 ;  /* 0x00000009080075a7 */ /* 0x000e64000800017f */
[----:B-1----:R-:W-:Y:S05]  /*31e0*/  @!P0 BRA `(.L_x_2175) ;  /* 0x0000023800088947 */ /* 0x002fea0003800000 */
.L_x_2174:
[----:B------:R-:W-:Y:S05]  /*31f0*/  BSYNC B0 ;  /* 0x0000000000007941 */ /* 0x000fea0003800000 */
.L_x_2173:
[----:B------:R-:W2:Y:S04]  /*3200*/  LDL R13, [R1+0x1f0] ;  /* 0x0001f000010d7983 */ /* 0x000ea80000100800 */
[----:B01----:R-:W2:Y:S04]  /*3210*/  LDL.64 R8, [R1+0xf8] ;  /* 0x0000f80001087983 */ /* 0x003ea80000100a00 */
[----:B------:R-:W3:Y:S04]  /*3220*/  LDL R12, [R1+0x70] ;  /* 0x00007000010c7983 */ /* 0x000ee80000100800 */
[----:B------:R-:W4:Y:S04]  /*3230*/  LDL.64 R10, [R1+0xf0] ;  /* 0x0000f000010a7983 */ /* 0x000f280000100a00 */
[----:B------:R-:W4:Y:S04]  /*3240*/  LDL.64 R14, [R1+0xf0] ;  /* 0x0000f000010e7983 */ /* 0x000f280000100a00 */
[----:B------:R-:W4:Y:S04]  /*3250*/  LDL.64 R20, [R1+0xf0] ;  /* 0x0000f00001147983 */ /* 0x000f280000100a00 */
[----:B------:R-:W4:Y:S01]  /*3260*/  LDL.64 R72, [R1+0xf0] ;  /* 0x0000f00001487983 */ /* 0x000f220000100a00 */
[----:B------:R-:W-:Y:S05]  /*3270*/  WARPSYNC.ALL ;  /* 0x0000000000007948 */ /* 0x000fea0003800000 */
[----:B------:R-:W-:Y:S01]  /*3280*/  WARPGROUP.ARRIVE ;  /* 0x00000000000079c5 */ /* 0x000fe20000000000 */
[----:B------:R0:W5:Y:S01]  /*3290*/  LDL R75, [R1+0xc] ;  /* 0x00000c00014b7983 */ /* 0x0001620000100800 */
[----:B--2---:R-:W-:Y:S01]  /*32a0*/  IMAD R8, R13, 0xc00, R8 ;  /* 0x00000c000d087824 */ /* 0x004fe200078e0208 */
[----:B------:R-:W-:-:S02]  /*32b0*/  R2UR UR7, R9 ;  /* 0x00000000090772ca */ /* 0x000fc400000e0000 */
[----:B---3--:R-:W-:Y:S02]  /*32c0*/  ISETP.NE.U32.AND P0, PT, R12, RZ, PT ;  /* 0x000000ff0c00720c */ /* 0x008fe40003f05070 */
[----:B------:R-:W-:Y:S01]  /*32d0*/  R2UR UR6, R8 ;  /* 0x00000000080672ca */ /* 0x000fe200000e0000 */
[----:B------:R-:W2:Y:S01]  /*32e0*/  LDL.64 R12, [R1+0xf0] ;  /* 0x0000f000010c7983 */ /* 0x000ea20000100a00 */
[----:B----4-:R-:W-:Y:S02]  /*32f0*/  R2UR UR4, R10 ;  /* 0x000000000a0472ca */ /* 0x010fe400000e0000 */
[----:B------:R-:W-:-:S07]  /*3300*/  R2UR UR5, R11 ;  /* 0x000000000b0572ca */ /* 0x000fce00000e0000 */
[----:B------:R-:W-:-:S06]  /*3310*/  VOTEU.ANY UP0, P0 ;  /* 0x00000000003f7886 */ /* 0x000fcc0000000100 */
[----:B------:R-:W-:Y:S01]  /*3320*/  HGMMA.64x96x16.F32 R24, gdesc[UR4], R24, UP0, gsb0 ;  /* 0x01600000041879f0 */ /* 0x000fe2000b800818 */
[----:B------:R-:W-:Y:S02]  /*3330*/  VIADD R14, R14, 0x2 ;  /* 0x000000020e0e7836 */ /* 0x000fe40000000000 */
[----:B------:R-:W-:Y:S02]  /*3340*/  VIADD R10, R8, 0x2 ;  /* 0x00000002080a7836 */ /* 0x000fe40000000000 */
[----:B------:R-:W-:Y:S01]  /*3350*/  IMAD.MOV.U32 R11, RZ, RZ, R9 ;  /* 0x000000ffff0b7224 */ /* 0x000fe200078e0009 */
[----:B------:R-:W-:Y:S02]  /*3360*/  R2UR UR4, R14 ;  /* 0x000000000e0472ca */ /* 0x000fe400000e0000 */
[----:B------:R-:W-:Y:S02]  /*3370*/  R2UR UR6, R10 ;  /* 0x000000000a0672ca */ /* 0x000fe400000e0000 */
[----:B------:R-:W-:-:S02]  /*3380*/  R2UR UR7, R11 ;  /* 0x000000000b0772ca */ /* 0x000fc400000e0000 */
[----:B------:R-:W-:Y:S02]  /*3390*/  R2UR UR5, R15 ;  /* 0x000000000f0572ca */ /* 0x000fe400000e0000 */
[----:B------:R-:W3:Y:S01]  /*33a0*/  LDL.64 R14, [R1+0xf0] ;  /* 0x0000f000010e7983 */ /* 0x000ee20000100a00 */
[----:B------:R-:W-:Y:S02]  /*33b0*/  WARPGROUP.DEPBAR.LE gsb0, 0x0 ;  /* 0x00008000000079c5 */ /* 0x000fe40000010000 */
[----:B------:R-:W-:-:S08]  /*33c0*/  WARPGROUP.ARRIVE ;  /* 0x00000000000079c5 */ /* 0x000fd00000000000 */
[----:B------:R-:W-:Y:S01]  /*33d0*/  HGMMA.64x96x16.F32 R24, gdesc[UR4], R24, gsb0 ;  /* 0x01600000041879f0 */ /* 0x000fe20008000818 */
[----:B------:R-:W-:Y:S02]  /*33e0*/  VIADD R20, R20, 0x4 ;  /* 0x0000000414147836 */ /* 0x000fe40000000000 */
[----:B------:R-:W-:Y:S02]  /*33f0*/  VIADD R10, R8, 0x4 ;  /* 0x00000004080a7836 */ /* 0x000fe40000000000 */
[----:B------:R-:W-:Y:S01]  /*3400*/  IMAD.MOV.U32 R11, RZ, RZ, R9 ;  /* 0x000000ffff0b7224 */ /* 0x000fe200078e0009 */
[----:B------:R-:W-:Y:S02]  /*3410*/  R2UR UR4, R20 ;  /* 0x00000000140472ca */ /* 0x000fe400000e0000 */
[----:B------:R-:W-:Y:S02]  /*3420*/  R2UR UR6, R10 ;  /* 0x000000000a0672ca */ /* 0x000fe400000e0000 */
[----:B------:R-:W-:-:S02]  /*3430*/  R2UR UR7, R11 ;  /* 0x000000000b0772ca */ /* 0x000fc400000e0000 */
[----:B------:R-:W-:Y:S02]  /*3440*/  R2UR UR5, R21 ;  /* 0x00000000150572ca */ /* 0x000fe400000e0000 */
[----:B------:R-:W4:Y:S01]  /*3450*/  LDL.64 R20, [R1+0xf0] ;  /* 0x0000f00001147983 */ /* 0x000f220000100a00 */
        /* <DEDUP_REMOVED lines=14> */
[----:B--2---:R-:W-:Y:S02]  /*3540*/  VIADD R12, R12, 0x400 ;  /* 0x000004000c0c7836 */ /* 0x004fe40000000000 */
[----:B------:R-:W-:Y:S02]  /*3550*/  VIADD R10, R8, 0x300 ;  /* 0x00000300080a7836 */ /* 0x000fe40000000000 */
[----:B------:R-:W-:Y:S01]  /*3560*/  IMAD.MOV.U32 R11, RZ, RZ, R9 ;  /* 0x000000ffff0b7224 */ /* 0x000fe200078e0009 */
[----:B------:R-:W-:Y:S02]  /*3570*/  R2UR UR4, R12 ;  /* 0x000000000c0472ca */ /* 0x000fe400000e0000 */
[----:B------:R-:W-:Y:S02]  /*3580*/  R2UR UR6, R10 ;  /* 0x000000000a0672ca */ /* 0x000fe400000e0000 */
[----:B------:R-:W-:-:S02]  /*3590*/  R2UR UR7, R11 ;  /* 0x000000000b0772ca */ /* 0x000fc400000e0000 */
[----:B------:R-:W-:Y:S02]  /*35a0*/  R2UR UR5, R13 ;  /* 0x000000000d0572ca */ /* 0x000fe400000e0000 */
[----:B------:R-:W2:Y:S01]  /*35b0*/  LDL.64 R12, [R1+0xf0] ;  /* 0x0000f000010c7983 */ /* 0x000ea20000100a00 */
[----:B------:R-:W-:Y:S02]  /*35c0*/  WARPGROUP.DEPBAR.LE gsb0, 0x0 ;  /* 0x00008000000079c5 */ /* 0x000fe40000010000 */
[----:B------:R-:W-:-:S08]  /*35d0*/  WARPGROUP.ARRIVE ;  /* 0x00000000000079c5 */ /* 0x000fd00000000000 */
[----:B------:R-:W-:Y:S01]  /*35e0*/  HGMMA.64x96x16.F32 R24, gdesc[UR4], R24, gsb0 ;  /* 0x01600000041879f0 */ /* 0x000fe20008000818 */
[----:B---3--:R-:W-:Y:S02]  /*35f0*/  VIADD R14, R14, 0x402 ;  /* 0x000004020e0e7836 */ /* 0x008fe40000000000 */
        /* <DEDUP_REMOVED lines=10> */
[----:B----4-:R-:W-:Y:S02]  /*36a0*/  VIADD R20, R20, 0x404 ;  /* 0x0000040414147836 */ /* 0x010fe40000000000 */
        /* <DEDUP_REMOVED lines=71> */
[----:B------:R-:W-:Y:S01]  /*3b20*/  R2UR UR5, R13 ;  /* 0x000000000d0572ca */ /* 0x000fe200000e0000 */
[----:B---3--:R-:W-:Y:S01]  /*3b30*/  VIADD R14, R14, 0xc02 ;  /* 0x00000c020e0e7836 */ /* 0x008fe20000000000 */
[----:B------:R-:W2:Y:S01]  /*3b40*/  LDL R13, [R1] ;  /* 0x00000000010d7983 */ /* 0x000ea20000100800 */
[----:B------:R-:W-:Y:S02]  /*3b50*/  WARPGROUP.DEPBAR.LE gsb0, 0x0 ;  /* 0x00008000000079c5 */ /* 0x000fe40000010000 */
[----:B------:R-:W-:Y:S01]  /*3b60*/  WARPGROUP.ARRIVE ;  /* 0x00000000000079c5 */ /* 0x000fe20000000000 */
[----:B------:R0:W5:Y:S07]  /*3b70*/  LDL R12, [R1+0x1f0] ;  /* 0x0001f000010c7983 */ /* 0x00016e0000100800 */
[----:B------:R-:W-:Y:S01]  /*3b80*/  HGMMA.64x96x16.F32 R24, gdesc[UR4], R24, gsb0 ;  /* 0x01600000041879f0 */ /* 0x000fe20008000818 */
[----:B------:R-:W-:-:S02]  /*3b90*/  VIADD R10, R8, 0x902 ;  /* 0x00000902080a7836 */ /* 0x000fc40000000000 */
[----:B------:R-:W-:Y:S01]  /*3ba0*/  IMAD.MOV.U32 R11, RZ, RZ, R9 ;  /* 0x000000ffff0b7224 */ /* 0x000fe200078e0009 */
[----:B------:R-:W-:Y:S02]  /*3bb0*/  R2UR UR4, R14 ;  /* 0x000000000e0472ca */ /* 0x000fe400000e0000 */
[----:B------:R-:W-:Y:S02]  /*3bc0*/  R2UR UR6, R10 ;  /* 0x000000000a0672ca */ /* 0x000fe400000e0000 */
[----:B------:R-:W-:Y:S02]  /*3bd0*/  R2UR UR7, R11 ;  /* 0x000000000b0772ca */ /* 0x000fe400000e0000 */
[----:B------:R-:W-:Y:S01]  /*3be0*/  R2UR UR5, R15 ;  /* 0x000000000f0572ca */ /* 0x000fe200000e0000 */
[----:B----4-:R-:W-:Y:S02]  /*3bf0*/  VIADD R20, R20, 0xc04 ;  /* 0x00000c0414147836 */ /* 0x010fe40000000000 */
[----:B------:R-:W-:Y:S01]  /*3c00*/  VIADD R10, R8, 0x904 ;  /* 0x00000904080a7836 */ /* 0x000fe20000000000 */
[----:B------:R-:W-:-:S02]  /*3c10*/  WARPGROUP.DEPBAR.LE gsb0, 0x0 ;  /* 0x00008000000079c5 */ /* 0x000fc40000010000 */
[----:B------:R-:W-:-:S07]  /*3c20*/  WARPGROUP.ARRIVE ;  /* 0x00000000000079c5 */ /* 0x000fce0000000000 */
[----:B------:R-:W-:Y:S01]  /*3c30*/  HGMMA.64x96x16.F32 R24, gdesc[UR4], R24, gsb0 ;  /* 0x01600000041879f0 */ /* 0x000fe20008000818 */
[----:B------:R-:W-:Y:S01]  /*3c40*/  IMAD.MOV.U32 R11, RZ, RZ, R9 ;  /* 0x000000ffff0b7224 */ /* 0x000fe200078e0009 */
[----:B------:R-:W-:Y:S02]  /*3c50*/  R2UR UR6, R10 ;  /* 0x000000000a0672ca */ /* 0x000fe400000e0000 */
[----:B------:R-:W-:Y:S02]  /*3c60*/  R2UR UR4, R20 ;  /* 0x00000000140472ca */ /* 0x000fe400000e0000 */
[----:B------:R-:W-:Y:S02]  /*3c70*/  R2UR UR7, R11 ;  /* 0x000000000b0772ca */ /* 0x000fe400000e0000 */
[----:B------:R-:W-:Y:S01]  /*3c80*/  R2UR UR5, R21 ;  /* 0x00000000150572ca */ /* 0x000fe200000e0000 */
[----:B------:R-:W-:Y:S02]  /*3c90*/  VIADD R8, R8, 0x906 ;  /* 0x0000090608087836 */ /* 0x000fe40000000000 */
        /* <DEDUP_REMOVED lines=8> */
[----:B------:R0:W-:Y:S04]  /*3d20*/  STL [R1+0x70], R6 ;  /* 0x0000700601007387 */ /* 0x0001e80000100800 */
[----:B------:R0:W-:Y:S04]  /*3d30*/  STL [R1+0x70], R6 ;  /* 0x0000700601007387 */ /* 0x0001e80000100800 */
[----:B------:R0:W-:Y:S04]  /*3d40*/  STL [R1+0x70], R6 ;  /* 0x0000700601007387 */ /* 0x0001e80000100800 */
[----:B------:R0:W-:Y:S04]  /*3d50*/  STL [R1+0x70], R6 ;  /* 0x0000700601007387 */ /* 0x0001e80000100800 */
[----:B------:R0:W-:Y:S04]  /*3d60*/  STL [R1+0x70], R6 ;  /* 0x0000700601007387 */ /* 0x0001e80000100800 */
[----:B------:R0:W-:Y:S01]  /*3d70*/  STL [R1+0x70], R6 ;  /* 0x0000700601007387 */ /* 0x0001e20000100800 */
[----:B------:R-:W-:-:S02]  /*3d80*/  WARPGROUP.DEPBAR.LE gsb0, 0x0 ;  /* 0x00008000000079c5 */ /* 0x000fc40000010000 */
[----:B------:R-:W-:-:S06]  /*3d90*/  WARPGROUP.ARRIVE ;  /* 0x00000000000079c5 */ /* 0x000fcc0000000000 */
[----:B------:R-:W-:Y:S01]  /*3da0*/  HGMMA.64x96x16.F32 R24, gdesc[UR4], R24, gsb0 ;  /* 0x01600000041879f0 */ /* 0x000fe20008000818 */
[----:B------:R0:W-:Y:S04]  /*3db0*/  STL [R1+0x70], R6 ;  /* 0x0000700601007387 */ /* 0x0001e80000100800 */
[----:B------:R0:W-:Y:S04]  /*3dc0*/  STL [R1+0x70], R6 ;  /* 0x0000700601007387 */ /* 0x0001e80000100800 */
[----:B------:R0:W-:Y:S04]  /*3dd0*/  STL [R1+0x70], R6 ;  /* 0x0000700601007387 */ /* 0x0001e80000100800 */
[----:B------:R0:W-:Y:S04]  /*3de0*/  STL [R1+0x70], R6 ;  /* 0x0000700601007387 */ /* 0x0001e80000100800 */
[----:B------:R0:W-:Y:S04]  /*3df0*/  STL [R1+0x70], R6 ;  /* 0x0000700601007387 */ /* 0x0001e80000100800 */
[----:B------:R0:W-:Y:S04]  /*3e00*/  STL [R1+0x70], R6 ;  /* 0x0000700601007387 */ /* 0x0001e80000100800 */
[----:B------:R0:W-:Y:S01]  /*3e10*/  STL [R1+0x70], R6 ;  /* 0x0000700601007387 */ /* 0x0001e20000100800 */
[----:B--2---:R-:W-:-:S03]  /*3e20*/  LOP3.LUT R13, R13, 0x1, RZ, 0xfc, !PT ;  /* 0x000000010d0d7812 */ /* 0x004fc600078efcff */
[----:B------:R0:W-:Y:S04]  /*3e30*/  STL [R1+0x70], R6 ;  /* 0x0000700601007387 */ /* 0x0001e80000100800 */
[----:B------:R0:W-:Y:S04]  /*3e40*/  STL [R1+0x70], R6 ;  /* 0x0000700601007387 */ /* 0x0001e80000100800 */
[----:B------:R0:W-:Y:S01]  /*3e50*/  STL [R1+0x70], R6 ;  /* 0x0000700601007387 */ /* 0x0001e20000100800 */
[----:B------:R-:W-:Y:S01]  /*3e60*/  ISETP.NE.AND P0, PT, R13, 0x3, PT ;  /* 0x000000030d00780c */ /* 0x000fe20003f05270 */
[----:B------:R-:W-:Y:S01]  /*3e70*/  BSSY B0, `(.L_x_2176) ;  /* 0x0000005000007945 */ /* 0x000fe20003800000 */
[----:B------:R-:W-:-:S02]  /*3e80*/  WARPGROUP.DEPBAR.LE gsb0, 0x0 ;  /* 0x00008000000079c5 */ /* 0x000fc40000010000 */
[----:B------:R0:W-:Y:S09]  /*3e90*/  BAR.ARV R208, 0x100 ;  /* 0x000400d00000751d */ /* 0x0001f20000002000 */
[----:B0-----:R-:W-:Y:S05]  /*3ea0*/  @!P0 BRA `(.L_x_2177) ;  /* 0x0000000000048947 */ /* 0x001fea0003800000 */
[----:B------:R-:W-:Y:S01]  /*3eb0*/  BPT.TRAP 0x1 ;  /* 0x000000040000795c */ /* 0x000fe20000300000 */
.L_x_2177:
[----:B------:R-:W-:Y:S05]  /*3ec0*/  BSYNC B0 ;  /* 0x0000000000007941 */ /* 0x000fea0003800000 */
.L_x_2176:
[----:B------:R-:W2:Y:S02]  /*3ed0*/  LDL.64 R8, [R1+0x20] ;  /* 0x0000200001087983 */ /* 0x000ea40000100a00 */
[----:B--2---:R-:W-:-:S05]  /*3ee0*/  MOV R9, R8 ;  /* 0x0000000800097202 */ /* 0x004fca0000000f00 */
[----:B-----5:R-:W-:-:S05]  /*3ef0*/  IMAD R12, R12, 0x8, R9 ;  /* 0x000000080c0c7824 */ /* 0x020fca00078e0209 */
[----:B------:R-:W-:-:S04]  /*3f00*/  PRMT R12, R75, 0x654, R12 ;  /* 0x000006544b0c7816 */ /* 0x000fc8000000000c */
[----:B------:R0:W-:Y:S01]  /*3f10*/  SYNCS.ARRIVE.TRANS64.RED.A1T0 RZ, [R12+URZ], RZ ;  /* 0x000000ff0cff79a7 */ /* 0x0001e2000810043f */
[----:B------:R-:W2:Y:S04]  /*3f20*/  LDL R9, [R198+0x24] ;  /* 0x00002400c6097983 */ /* 0x000ea80000100800 */
[----:B------:R-:W3:Y:S04]  /*3f30*/  LDL R8, [R198] ;  /* 0x00000000c6087983 */ /* 0x000ee80000100800 */
[----:B------:R-:W4:Y:S04]  /*3f40*/  LDL R19, [R19] ;  /* 0x0000000013137983 */ /* 0x000f280000100800 */
[----:B------:R-:W4:Y:S04]  /*3f50*/  LDL R72, [R198+0x8] ;  /* 0x00000800c6487983 */ /* 0x000f280000100800 */
[----:B------:R-:W4:Y:S04]  /*3f60*/  LDL R78, [R198+0x18] ;  /* 0x00001800c64e7983 */ /* 0x000f280000100800 */
[----:B------:R-:W4:Y:S04]  /*3f70*/  LDL R75, [R198+0x4] ;  /* 0x00000400c64b7983 */ /* 0x000f280000100800 */
[----:B------:R-:W4:Y:S04]  /*3f80*/  LDL R76, [R198+0xc] ;  /* 0x00000c00c64c7983 */ /* 0x000f280000100800 */
[----:B------:R-:W4:Y:S04]  /*3f90*/  LDL R74, [R198+0x10] ;  /* 0x00001000c64a7983 */ /* 0x000f280000100800 */
[----:B------:R-:W4:Y:S01]  /*3fa0*/  LDL R77, [R198+0x14] ;  /* 0x00001400c64d7983 */ /* 0x000f220000100800 */
[----:B--2---:R-:W-:-:S13]  /*3fb0*/  ISETP.NE.AND P0, PT, R9, 0x1, PT ;  /* 0x000000010900780c */ /* 0x004fda0003f05270 */
[----:B------:R-:W2:Y:S04]  /*3fc0*/  @P0 LDL R9, [R198+0x28] ;  /* 0x00002800c6090983 */ /* 0x000ea80000100800 */
[----:B------:R-:W2:Y:S01]  /*3fd0*/  @P0 LDL R10, [R198+0x2c] ;  /* 0x00002c00c60a0983 */ /* 0x000ea20000100800 */
[----:B---3--:R-:W-:-:S04]  /*3fe0*/  SHF.R.S32.HI R11, RZ, 0x1f, R8 ;  /* 0x0000001fff0b7819 */ /* 0x008fc80000011408 */
[----:B0-----:R-:W-:-:S04]  /*3ff0*/  LEA.HI R12, R11, R8, RZ, 0x7 ;  /* 0x000000080b0c7211 */ /* 0x001fc800078f38ff */
[----:B------:R-:W-:-:S05]  /*4000*/  LOP3.LUT R13, R12, 0xffffff80, RZ, 0xc0, !PT ;  /* 0xffffff800c0d7812 */ /* 0x000fca00078ec0ff */
[----:B------:R-:W-:-:S05]  /*4010*/  IMAD.IADD R13, R8, 0x1, -R13 ;  /* 0x00000001080d7824 */ /* 0x000fca00078e0a0d */
[----:B------:R-:W-:Y:S02]  /*4020*/  SHF.R.S32.HI R14, RZ, 0x1f, R13 ;  /* 0x0000001fff0e7819 */ /* 0x000fe4000001140d */
[----:B------:R-:W-:Y:S02]  /*4030*/  LEA.HI R73, R11, R8, RZ, 0x2 ;  /* 0x000000080b497211 */ /* 0x000fe400078f10ff */
[----:B------:R-:W-:Y:S02]  /*4040*/  LEA.HI R15, R14, R13, RZ, 0x2 ;  /* 0x0000000d0e0f7211 */ /* 0x000fe400078f10ff */
[----:B------:R-:W-:Y:S02]  /*4050*/  LOP3.LUT R73, R73, 0xfffffffc, RZ, 0xc0, !PT ;  /* 0xfffffffc49497812 */ /* 0x000fe400078ec0ff */
[--C-:B------:R-:W-:Y:S02]  /*4060*/  SHF.R.S32.HI R20, RZ, 0x2, R15.reuse ;  /* 0x00000002ff147819 */ /* 0x100fe4000001140f */
[----:B------:R-:W-:-:S02]  /*4070*/  SHF.R.S32.HI R21, RZ, 0x1f, R15 ;  /* 0x0000001fff157819 */ /* 0x000fc4000001140f */
[----:B------:R-:W-:Y:S02]  /*4080*/  LEA.HI R14, R14, R13, RZ, 0x5 ;  /* 0x0000000d0e0e7211 */ /* 0x000fe400078f28ff */
[----:B------:R-:W-:Y:S02]  /*4090*/  SHF.R.S32.HI R11, RZ, 0x7, R12 ;  /* 0x00000007ff0b7819 */ /* 0x000fe4000001140c */
[----:B------:R-:W-:Y:S01]  /*40a0*/  LEA.HI R21, R21, R20, RZ, 0x3 ;  /* 0x0000001415157211 */ /* 0x000fe200078f18ff */
[----:B------:R-:W-:Y:S01]  /*40b0*/  IMAD.IADD R73, R8, 0x1, -R73 ;  /* 0x0000000108497824 */ /* 0x000fe200078e0a49 */
[----:B------:R-:W-:Y:S02]  /*40c0*/  SHF.R.S32.HI R14, RZ, 0x5, R14 ;  /* 0x00000005ff0e7819 */ /* 0x000fe4000001140e */
[----:B------:R-:W-:Y:S02]  /*40d0*/  LEA.HI R12, R12, R11, RZ, 0x1 ;  /* 0x0000000b0c0c7211 */ /* 0x000fe400078f08ff */
[----:B------:R-:W-:Y:S01]  /*40e0*/  LOP3.LUT R21, R21, 0xfffffff8, RZ, 0xc0, !PT ;  /* 0xfffffff815157812 */ /* 0x000fe200078ec0ff */
[----:B----4-:R-:W-:Y:S01]  /*40f0*/  IMAD R14, R19, 0x8, R14 ;  /* 0x00000008130e7824 */ /* 0x010fe200078e020e */
[----:B------:R-:W-:-:S02]  /*4100*/  LOP3.LUT R12, R12, 0x3fffffe, RZ, 0xc0, !PT ;  /* 0x03fffffe0c0c7812 */ /* 0x000fc400078ec0ff */
[----:B------:R-:W-:Y:S01]  /*4110*/  LEA.HI R8, R73, R73, RZ, 0x1 ;  /* 0x0000004949087211 */ /* 0x000fe200078f08ff */
[----:B------:R-:W-:Y:S02]  /*4120*/  IMAD.IADD R21, R20, 0x1, -R21 ;  /* 0x0000000114157824 */ /* 0x000fe400078e0a15 */
[----:B------:R-:W-:Y:S01]  /*4130*/  IMAD.IADD R12, R11, 0x1, -R12 ;  /* 0x000000010b0c7824 */ /* 0x000fe200078e0a0c */
[----:B------:R-:W-:Y:S01]  /*4140*/  LOP3.LUT R8, R8, 0x1ffffffe, RZ, 0xc0, !PT ;  /* 0x1ffffffe08087812 */ /* 0x000fe200078ec0ff */
[----:B------:R-:W-:-:S04]  /*4150*/  IMAD.U32 R21, R14, 0x10, R21 ;  /* 0x000000100e157824 */ /* 0x000fc800078e0015 */
[----:B------:R-:W-:Y:S02]  /*4160*/  IMAD.IADD R8, R73, 0x1, -R8 ;  /* 0x0000000149087824 */ /* 0x000fe400078e0a08 */
[----:B------:R-:W-:-:S04]  /*4170*/  IMAD R21, R12, 0x40, R21 ;  /* 0x000000400c157824 */ /* 0x000fc800078e0215 */
[----:B------:R-:W-:Y:S02]  /*4180*/  IMAD R12, R8, 0x8, R21 ;  /* 0x00000008080c7824 */ /* 0x000fe400078e0215 */
[----:B------:R-:W-:Y:S01]  /*4190*/  IMAD.U32 R11, RZ, RZ, UR45 ;  /* 0x0000002dff0b7e24 */ /* 0x000fe2000f8e00ff */
[----:B------:R-:W-:Y:S02]  /*41a0*/  LOP3.LUT R8, R15, 0x7ffffffc, RZ, 0xc0, !PT ;  /* 0x7ffffffc0f087812 */ /* 0x000fe400078ec0ff */
[----:B------:R-:W-:-:S03]  /*41b0*/  ISETP.GE.AND P1, PT, R78, 0x1, PT ;  /* 0x000000014e00780c */ /* 0x000fc60003f26270 */
[----:B------:R-:W-:Y:S01]  /*41c0*/  IMAD.IADD R8, R13, 0x1, -R8 ;  /* 0x000000010d087824 */ /* 0x000fe200078e0a08 */
[----:B------:R-:W-:Y:S02]  /*41d0*/  UMOV UR4, 0xffffffa0 ;  /* 0xffffffa000047882 */ /* 0x000fe40000000000 */
[----:B------:R-:W-:Y:S01]  /*41e0*/  UIMAD UR4, UR45, UR4, 0x60 ;  /* 0x000000602d0474a4 */ /* 0x000fe2000f8e0204 */
[----:B------:R-:W-:Y:S01]  /*41f0*/  LOP3.LUT R76, RZ, R76, RZ, 0x33, !PT ;  /* 0x0000004cff4c7212 */ /* 0x000fe200078e33ff */
[----:B------:R-:W-:Y:S04]  /*4200*/  BSSY B0, `(.L_x_2178) ;  /* 0x000002b000007945 */ /* 0x000fe80003800000 */
[----:B------:R-:W-:Y:S02]  /*4210*/  IMAD.U32 R19, RZ, RZ, UR4 ;  /* 0x00000004ff137e24 */ /* 0x000fe4000f8e00ff */
[----:B------:R-:W-:-:S02]  /*4220*/  VIADD R77, R77, UR4 ;  /* 0x000000044d4d7c36 */ /* 0x000fc40008000000 */
[----:B------:R-:W-:Y:S02]  /*4230*/  IMAD R19, R8, -0x2, R19 ;  /* 0xfffffffe08137824 */ /* 0x000fe400078e0213 */
[----:B--2---:R-:W-:-:S05]  /*4240*/  @P0 IMAD.HI.U32 R9, R12, R9, RZ ;  /* 0x000000090c090227 */ /* 0x004fca00078e00ff */
[----:B------:R-:W-:Y:S01]  /*4250*/  @P0 SHF.R.U32.HI R12, RZ, R10, R9 ;  /* 0x0000000aff0c0219 */ /* 0x000fe20000011609 */
[----:B------:R-:W-:-:S04]  /*4260*/  IMAD R9, R11, -0x60, R72 ;  /* 0xffffffa00b097824 */ /* 0x000fc800078e0248 */
[----:B------:R-:W0:Y:S01]  /*4270*/  SHFL.IDX PT, R21, R12, RZ, 0x1c1f ;  /* 0x001c1fff0c157589 */ /* 0x000e2200000e0000 */
[----:B------:R-:W-:-:S04]  /*4280*/  VIADD R11, R9, 0x61 ;  /* 0x00000061090b7836 */ /* 0x000fc80000000000 */
[C---:B------:R-:W-:Y:S02]  /*4290*/  IMAD R11, R8.reuse, -0x2, R11 ;  /* 0xfffffffe080b7824 */ /* 0x040fe400078e020b */
[----:B------:R-:W-:Y:S02]  /*42a0*/  VIADD R9, R9, 0x60 ;  /* 0x0000006009097836 */ /* 0x000fe40000000000 */
[----:B------:R-:W-:Y:S02]  /*42b0*/  IMAD.IADD R11, R11, 0x1, -R75 ;  /* 0x000000010b0b7824 */ /* 0x000fe400078e0a4b */
[----:B------:R-:W-:Y:S02]  /*42c0*/  IMAD R14, R8, -0x2, R9 ;  /* 0xfffffffe080e7824 */ /* 0x000fe400078e0209 */
[C---:B------:R-:W-:Y:S02]  /*42d0*/  IMAD.IADD R15, R11.reuse, 0x1, R74 ;  /* 0x000000010b0f7824 */ /* 0x040fe400078e024a */
[----:B------:R-:W-:-:S03]  /*42e0*/  IMAD.IADD R76, R11, 0x1, R76 ;  /* 0x000000010b4c7824 */ /* 0x000fc600078e024c */
[----:B0-----:R-:W-:Y:S01]  /*42f0*/  VIADDMNMX R9, R21, R15, R14, PT ;  /* 0x0000000f15097246 */ /* 0x001fe2000380010e */
[----:B------:R-:W-:Y:S01]  /*4300*/  IMAD.IADD R8, R76, 0x1, R21 ;  /* 0x000000014c087824 */ /* 0x000fe200078e0215 */
[----:B------:R-:W-:Y:S06]  /*4310*/  @!P1 BRA `(.L_x_2179) ;  /* 0x0000000000649947 */ /* 0x000fec0003800000 */
[----:B------:R-:W-:Y:S01]  /*4320*/  IADD3 R11, -R75, R72, R21 ;  /* 0x000000484b0b7210 */ /* 0x000fe20007ffe115 */
[----:B------:R-:W-:Y:S03]  /*4330*/  BSSY B1, `(.L_x_2180) ;  /* 0x0000014000017945 */ /* 0x000fe60003800000 */
[----:B------:R-:W-:-:S13]  /*4340*/  ISETP.GT.AND P0, PT, R11, -0x1, PT ;  /* 0xffffffff0b00780c */ /* 0x000fda0003f04270 */
[----:B------:R-:W-:Y:S05]  /*4350*/  @P0 BRA `(.L_x_2181) ;  /* 0x00000000002c0947 */ /* 0x000fea0003800000 */
[----:B------:R-:W-:Y:S01]  /*4360*/  ISETP.NE.AND P0, PT, R78, 0x1, PT ;  /* 0x000000014e00780c */ /* 0x000fe20003f05270 */
[----:B------:R-:W-:Y:S01]  /*4370*/  BSSY B2, `(.L_x_2182) ;  /* 0x0000007000027945 */ /* 0x000fe20003800000 */
[----:B------:R-:W-:-:S11]  /*4380*/  LOP3.LUT R11, RZ, R11, RZ, 0x33, !PT ;  /* 0x0000000bff0b7212 */ /* 0x000fd600078e33ff */
[----:B------:R-:W-:Y:S05]  /*4390*/  @!P0 BRA `(.L_x_2183) ;  /* 0x0000000000108947 */ /* 0x000fea0003800000 */
[----:B------:R-:W2:Y:S04]  /*43a0*/  LDL R10, [R198+0x1c] ;  /* 0x00001c00c60a7983 */ /* 0x000ea80000100800 */
[----:B------:R-:W3:Y:S01]  /*43b0*/  LDL R13, [R198+0x20] ;  /* 0x00002000c60d7983 */ /* 0x000ee20000100800 */
[----:B--2---:R-:W-:-:S05]  /*43c0*/  IMAD.HI.U32 R10, R11, R10, RZ ;  /* 0x0000000a0b0a7227 */ /* 0x004fca00078e00ff */
[----:B---3--:R-:W-:-:S07]  /*43d0*/  SHF.R.U32.HI R11, RZ, R13, R10 ;  /* 0x0000000dff0b7219 */ /* 0x008fce000001160a */
.L_x_2183:
[----:B------:R-:W-:Y:S05]  /*43e0*/  BSYNC B2 ;  /* 0x0000000000027941 */ /* 0x000fea0003800000 */
.L_x_2182:
[----:B------:R-:W-:Y:S01]  /*43f0*/  LOP3.LUT R11, RZ, R11, RZ, 0x33, !PT ;  /* 0x0000000bff0b7212 */ /* 0x000fe200078e33ff */
[----:B------:R-:W-:Y:S06]  /*4400*/  BRA `(.L_x_2184) ;  /* 0x0000000000187947 */ /* 0x000fec0003800000 */
.L_x_2181:
[----:B------:R-:W-:-:S13]  /*4410*/  ISETP.NE.AND P0, PT, R78, 0x1, PT ;  /* 0x000000014e00780c */ /* 0x000fda0003f05270 */
[----:B------:R-:W-:Y:S05]  /*4420*/  @!P0 BRA `(.L_x_2184) ;  /* 0x0000000000108947 */ /* 0x000fea0003800000 */
[----:B------:R-:W2:Y:S04]  /*4430*/  LDL R10, [R198+0x1c] ;  /* 0x00001c00c60a7983 */ /* 0x000ea80000100800 */
[----:B------:R-:W3:Y:S01]  /*4440*/  LDL R20, [R198+0x20] ;  /* 0x00002000c6147983 */ /* 0x000ee20000100800 */
[----:B--2---:R-:W-:-:S05]  /*4450*/  IMAD.HI.U32 R11, R11, R10, RZ ;  /* 0x0000000a0b0b7227 */ /* 0x004fca00078e00ff */
[----:B---3--:R-:W-:-:S07]  /*4460*/  SHF.R.U32.HI R11, RZ, R20, R11 ;  /* 0x00000014ff0b7219 */ /* 0x008fce000001160b */
.L_x_2184:
[----:B------:R-:W-:Y:S05]  /*4470*/  BSYNC B1 ;  /* 0x0000000000017941 */ /* 0x000fea0003800000 */
.L_x_2180:
[----:B------:R-:W-:-:S05]  /*4480*/  IMAD R11, R78, R11, R19 ;  /* 0x0000000b4e0b7224 */ /* 0x000fca00078e0213 */
[----:B------:R-:W-:Y:S02]  /*4490*/  VIMNMX R8, R8, R11, !PT ;  /* 0x0000000b08087248 */ /* 0x000fe40007fe0100 */
[----:B------:R-:W-:-:S07]  /*44a0*/  VIADDMNMX R9, R11, R78, R9, PT ;  /* 0x0000004e0b097246 */ /* 0x000fce0003800109 */
.L_x_2179:
[----:B------:R-:W-:Y:S05]  /*44b0*/  BSYNC B0 ;  /* 0x0000000000007941 */ /* 0x000fea0003800000 */
.L_x_2178:
[C---:B------:R-:W-:Y:S01]  /*44c0*/  ISETP.GE.AND P1, PT, R77.reuse, 0x9, PT ;  /* 0x000000094d00780c */ /* 0x040fe20003f26270 */
[----:B------:R-:W0:Y:S01]  /*44d0*/  SHFL.IDX PT, R11, R12, 0x1, 0x1c1f ;  /* 0x003c1f000c0b7f89 */ /* 0x000e2200000e0000 */
[----:B------:R-:W-:Y:S01]  /*44e0*/  ISETP.GE.AND P0, PT, R77, 0x2, PT ;  /* 0x000000024d00780c */ /* 0x000fe20003f06270 */
[----:B------:R-:W-:Y:S01]  /*44f0*/  BSSY B0, `(.L_x_2185) ;  /* 0x000008e000007945 */ /* 0x000fe20003800000 */
[C---:B------:R-:W-:Y:S02]  /*4500*/  ISETP.GT.AND P2, PT, R8.reuse, 0x8, !P1 ;  /* 0x000000080800780c */ /* 0x040fe40004f44270 */
[----:B------:R-:W-:Y:S02]  /*4510*/  ISETP.GT.AND P3, PT, R8, 0x1, !P0 ;  /* 0x000000010800780c */ /* 0x000fe40004764270 */
[----:B------:R-:W-:Y:S02]  /*4520*/  ISETP.LT.OR P2, PT, R9, 0x9, P2 ;  /* 0x000000090900780c */ /* 0x000fe40001741670 */
[----:B------:R-:W-:-:S02]  /*4530*/  ISETP.GE.AND P4, PT, R77, 0x11, PT ;  /* 0x000000114d00780c */ /* 0x000fc40003f86270 */
[----:B------:R-:W-:Y:S02]  /*4540*/  FSEL R10, R28, -INF , !P2 ;  /* 0xff8000001c0a7808 */ /* 0x000fe40005000000 */
[----:B------:R-:W-:Y:S02]  /*4550*/  ISETP.LT.OR P3, PT, R9, 0x2, P3 ;  /* 0x000000020900780c */ /* 0x000fe40001f61670 */
[----:B------:R-:W-:Y:S02]  /*4560*/  ISETP.GT.AND P2, PT, R8, 0x10, !P4 ;  /* 0x000000100800780c */ /* 0x000fe40006744270 */
[----:B------:R-:W-:Y:S02]  /*4570*/  ISETP.GE.AND P5, PT, R77, 0xa, PT ;  /* 0x0000000a4d00780c */ /* 0x000fe40003fa6270 */
[----:B------:R-:W-:Y:S02]  /*4580*/  FSEL R103, R25, -INF , !P3 ;  /* 0xff80000019677808 */ /* 0x000fe40005800000 */
[----:B------:R-:W-:-:S02]  /*4590*/  P2R R73, PR, RZ, 0x10 ;  /* 0x00000010ff497803 */ /* 0x000fc40000000000 */
[----:B------:R-:W-:Y:S02]  /*45a0*/  ISETP.LT.OR P2, PT, R9, 0x11, P2 ;  /* 0x000000110900780c */ /* 0x000fe40001741670 */
[----:B------:R-:W-:Y:S02]  /*45b0*/  ISETP.GT.AND P3, PT, R8, 0x9, !P5 ;  /* 0x000000090800780c */ /* 0x000fe40006f64270 */
[----:B------:R-:W-:Y:S02]  /*45c0*/  ISETP.GE.AND P4, PT, R77, 0x12, PT ;  /* 0x000000124d00780c */ /* 0x000fe40003f86270 */
[----:B------:R-:W-:Y:S02]  /*45d0*/  FSEL R20, R32, -INF , !P2 ;  /* 0xff80000020147808 */ /* 0x000fe40005000000 */
[----:B------:R-:W-:Y:S02]  /*45e0*/  ISETP.LT.OR P3, PT, R9, 0xa, P3 ;  /* 0x0000000a0900780c */ /* 0x000fe40001f61670 */
[----:B------:R-:W-:-:S02]  /*45f0*/  ISETP.GT.AND P2, PT, R8, 0x11, !P4 ;  /* 0x000000110800780c */ /* 0x000fc40006744270 */
[----:B------:R-:W-:Y:S02]  /*4600*/  FSEL R13, R29, -INF , !P3 ;  /* 0xff8000001d0d7808 */ /* 0x000fe40005800000 */
        /* <DEDUP_REMOVED lines=11> */
[----:B------:R-:W-:Y:S02]  /*46c0*/  ISETP.GE.AND P3, PT, R77, 0x21, PT ;  /* 0x000000214d00780c */ /* 0x000fe40003f66270 */
        /* <DEDUP_REMOVED lines=54> */
[----:B------:R-:W-:Y:S02]  /*4a30*/  P2R R28, PR, RZ, 0x10 ;  /* 0x00000010ff1c7803 */ /* 0x000fe40000000000 */
[----:B------:R-:W-:Y:S02]  /*4a40*/  FSEL R183, R60, -INF , !P2 ;  /* 0xff8000003cb77808 */ /* 0x000fe40005000000 */
[----:B------:R-:W-:Y:S02]  /*4a50*/  ISETP.GE.AND P2, PT, R77, 0x4a, PT ;  /* 0x0000004a4d00780c */ /* 0x000fe40003f46270 */
[----:B------:R-:W-:Y:S02]  /*4a60*/  P2R R25, PR, RZ, 0x20 ;  /* 0x00000020ff197803 */ /* 0x000fe40000000000 */
        /* <DEDUP_REMOVED lines=16> */
[----:B------:R-:W-:Y:S02]  /*4b70*/  P2R R21, PR, RZ, 0x40 ;  /* 0x00000040ff157803 */ /* 0x000fe40000000000 */
[----:B------:R-:W-:-:S04]  /*4b80*/  ISETP.GT.AND P6, PT, R8, RZ, !P6 ;  /* 0x000000ff0800720c */ /* 0x000fc800077c4270 */
[----:B------:R-:W-:-:S04]  /*4b90*/  ISETP.LT.OR P6, PT, R9, 0x1, P6 ;  /* 0x000000010900780c */ /* 0x000fc800037c1670 */
[----:B------:R-:W-:Y:S02]  /*4ba0*/  FSEL R120, R24, -INF , !P6 ;  /* 0xff80000018787808 */ /* 0x000fe40007000000 */
[----:B------:R-:W-:-:S04]  /*4bb0*/  ISETP.GE.AND P6, PT, R77, 0x5a, PT ;  /* 0x0000005a4d00780c */ /* 0x000fc80003fc6270 */
[----:B------:R-:W-:Y:S02]  /*4bc0*/  P2R R24, PR, RZ, 0x40 ;  /* 0x00000040ff187803 */ /* 0x000fe40000000000 */
[----:B------:R-:W-:Y:S01]  /*4bd0*/  ISETP.GT.AND P6, PT, R8, 0x59, !P6 ;  /* 0x000000590800780c */ /* 0x000fe200077c4270 */
[----:B0-----:R-:W-:-:S03]  /*4be0*/  IMAD.IADD R8, R76, 0x1, R11 ;  /* 0x000000014c087824 */ /* 0x001fc600078e020b */
[----:B------:R-:W-:Y:S02]  /*4bf0*/  ISETP.LT.OR P6, PT, R9, 0x5a, P6 ;  /* 0x0000005a0900780c */ /* 0x000fe400037c1670 */
[----:B------:R-:W-:Y:S02]  /*4c00*/  VIADDMNMX R9, R11, R15, R14, PT ;  /* 0x0000000f0b097246 */ /* 0x000fe4000380010e */
[----:B------:R-:W-:Y:S02]  /*4c10*/  FSEL R176, R69, -INF , !P6 ;  /* 0xff80000045b07808 */ /* 0x000fe40007000000 */
[----:B------:R-:W-:-:S13]  /*4c20*/  ISETP.GE.AND P6, PT, R78, 0x1, PT ;  /* 0x000000014e00780c */ /* 0x000fda0003fc6270 */
[----:B------:R-:W-:Y:S05]  /*4c30*/  @!P6 BRA `(.L_x_2186) ;  /* 0x000000000064e947 */ /* 0x000fea0003800000 */
        /* <DEDUP_REMOVED lines=12> */
.L_x_2190:
[----:B------:R-:W-:Y:S05]  /*4d00*/  BSYNC B2 ;  /* 0x0000000000027941 */ /* 0x000fea0003800000 */
.L_x_2189:
[----:B------:R-:W-:Y:S01]  /*4d10*/  LOP3.LUT R75, RZ, R75, RZ, 0x33, !PT ;  /* 0x0000004bff4b7212 */ /* 0x000fe200078e33ff */
[----:B------:R-:W-:Y:S06]  /*4d20*/  BRA `(.L_x_2191) ;  /* 0x0000000000187947 */ /* 0x000fec0003800000 */
.L_x_2188:
[----:B------:R-:W-:-:S13]  /*4d30*/  ISETP.NE.AND P6, PT, R78, 0x1, PT ;  /* 0x000000014e00780c */ /* 0x000fda0003fc5270 */
[----:B------:R-:W-:Y:S05]  /*4d40*/  @!P6 BRA `(.L_x_2191) ;  /* 0x000000000010e947 */ /* 0x000fea0003800000 */
[----:B------:R-:W2:Y:S04]  /*4d50*/  LDL R12, [R198+0x1c] ;  /* 0x00001c00c60c7983 */ /* 0x000ea80000100800 */
[----:B------:R-:W3:Y:S01]  /*4d60*/  LDL R14, [R198+0x20] ;  /* 0x00002000c60e7983 */ /* 0x000ee20000100800 */
[----:B--2---:R-:W-:-:S05]  /*4d70*/  IMAD.HI.U32 R75, R75, R12, RZ ;  /* 0x0000000c4b4b7227 */ /* 0x004fca00078e00ff */
[----:B---3--:R-:W-:-:S07]  /*4d80*/  SHF.R.U32.HI R75, RZ, R14, R75 ;  /* 0x0000000eff4b7219 */ /* 0x008fce000001164b */
.L_x_2191:
[----:B------:R-:W-:Y:S05]  /*4d90*/  BSYNC B1 ;  /* 0x0000000000017941 */ /* 0x000fea0003800000 */
.L_x_2187:
[----:B------:R-:W-:-:S05]  /*4da0*/  IMAD R75, R78, R75, R19 ;  /* 0x0000004b4e4b7224 */ /* 0x000fca00078e0213 */
[----:B------:R-:W-:Y:S02]  /*4db0*/  VIADDMNMX R9, R75, R78, R9, PT ;  /* 0x0000004e4b097246 */ /* 0x000fe40003800109 */
[----:B------:R-:W-:-:S07]  /*4dc0*/  VIMNMX R8, R8, R75, !PT ;  /* 0x0000004b08087248 */ /* 0x000fce0007fe0100 */
.L_x_2186:
[----:B------:R-:W-:Y:S05]  /*4dd0*/  BSYNC B0 ;  /* 0x0000000000007941 */ /* 0x000fea0003800000 */
.L_x_2185:
[C---:B------:R-:W-:Y:S01]  /*4de0*/  ISETP.GT.AND P0, PT, R8.reuse, 0x1, !P0 ;  /* 0x000000010800780c */ /* 0x040fe20004704270 */
[----:B------:R-:W2:Y:S01]  /*4df0*/  LDL R124, [R1+0x1f0] ;  /* 0x0001f000017c7983 */ /* 0x000ea20000100800 */
[----:B------:R-:W-:Y:S02]  /*4e00*/  ISETP.GT.AND P1, PT, R8, 0x8, !P1 ;  /* 0x000000080800780c */ /* 0x000fe40004f24270 */
[C---:B------:R-:W-:Y:S01]  /*4e10*/  ISETP.LT.OR P0, PT, R9.reuse, 0x2, P0 ;  /* 0x000000020900780c */ /* 0x040fe20000701670 */
[----:B------:R-:W3:Y:S01]  /*4e20*/  LDL R105, [R1+0x200] ;  /* 0x0002000001697983 */ /* 0x000ee20000100800 */
[----:B------:R-:W-:Y:S02]  /*4e30*/  ISETP.LT.OR P1, PT, R9, 0x9, P1 ;  /* 0x000000090900780c */ /* 0x000fe40000f21670 */
[----:B------:R-:W-:Y:S01]  /*4e40*/  FSEL R109, R27, -INF , !P0 ;  /* 0xff8000001b6d7808 */ /* 0x000fe20004000000 */
[----:B------:R-:W4:Y:S01]  /*4e50*/  LDL R104, [R1+0x204] ;  /* 0x0002040001687983 */ /* 0x000f220000100800 */
[----:B------:R-:W-:-:S02]  /*4e60*/  ISETP.NE.AND P0, PT, R25, RZ, PT ;  /* 0x000000ff1900720c */ /* 0x000fc40003f05270 */
[----:B------:R-:W-:Y:S01]  /*4e70*/  FSEL R110, R30, -INF , !P1 ;  /* 0xff8000001e6e7808 */ /* 0x000fe20004800000 */
[----:B------:R-:W2:Y:S01]  /*4e80*/  LDL R118, [R1+0x208] ;  /* 0x0002080001767983 */ /* 0x000ea20000100800 */
[----:B------:R-:W-:Y:S02]  /*4e90*/  ISETP.GT.AND P0, PT, R8, 0x9, !P0 ;  /* 0x000000090800780c */ /* 0x000fe40004704270 */
[----:B------:R-:W-:Y:S01]  /*4ea0*/  ISETP.NE.AND P1, PT, R28, RZ, PT ;  /* 0x000000ff1c00720c */ /* 0x000fe20003f25270 */
[----:B------:R-:W2:Y:S01]  /*4eb0*/  LDL R119, [R1+0x20c] ;  /* 0x00020c0001777983 */ /* 0x000ea20000100800 */
[----:B------:R-:W-:Y:S02]  /*4ec0*/  ISETP.LT.OR P0, PT, R9, 0xa, P0 ;  /* 0x0000000a0900780c */ /* 0x000fe40000701670 */
[----:B------:R-:W-:Y:S01]  /*4ed0*/  ISETP.NE.AND P6, PT, R32, RZ, PT ;  /* 0x000000ff2000720c */ /* 0x000fe20003fc5270 */
[----:B------:R-:W2:Y:S01]  /*4ee0*/  LDL R117, [R1+0x210] ;  /* 0x0002100001757983 */ /* 0x000ea20000100800 */
[----:B------:R-:W-:-:S02]  /*4ef0*/  FSEL R111, R31, -INF , !P0 ;  /* 0xff8000001f6f7808 */ /* 0x000fc40004000000 */
[----:B------:R-:W-:Y:S01]  /*4f00*/  ISETP.NE.AND P0, PT, R73, RZ, PT ;  /* 0x000000ff4900720c */ /* 0x000fe20003f05270 */
[----:B------:R-:W2:Y:S01]  /*4f10*/  LDL R30, [R1+0x234] ;  /* 0x00023400011e7983 */ /* 0x000ea20000100800 */
[C---:B------:R-:W-:Y:S02]  /*4f20*/  ISETP.GT.AND P2, PT, R8.reuse, 0x49, !P2 ;  /* 0x000000490800780c */ /* 0x040fe40005744270 */
[C---:B------:R-:W-:Y:S01]  /*4f30*/  ISETP.GT.AND P0, PT, R8.reuse, 0x10, !P0 ;  /* 0x000000100800780c */ /* 0x040fe20004704270 */
[----:B------:R-:W2:Y:S01]  /*4f40*/  LDL R27, [R1+0x330] ;  /* 0x00033000011b7983 */ /* 0x000ea20000100800 */
[C---:B------:R-:W-:Y:S02]  /*4f50*/  ISETP.GT.AND P3, PT, R8.reuse, 0x50, !P3 ;  /* 0x000000500800780c */ /* 0x040fe40005f64270 */
[----:B------:R-:W-:Y:S01]  /*4f60*/  ISETP.LT.OR P0, PT, R9, 0x11, P0 ;  /* 0x000000110900780c */ /* 0x000fe20000701670 */
[----:B------:R-:W2:Y:S01]  /*4f70*/  LDL R152, [R1+0x3f4] ;  /* 0x0003f40001987983 */ /* 0x000ea20000100800 */
[----:B------:R-:W-:-:S02]  /*4f80*/  ISETP.GT.AND P4, PT, R8, 0x51, !P4 ;  /* 0x000000510800780c */ /* 0x000fc40006784270 */
[----:B------:R-:W-:Y:S01]  /*4f90*/  FSEL R14, R34, -INF , !P0 ;  /* 0xff800000220e7808 */ /* 0x000fe20004000000 */
[----:B------:R-:W2:Y:S01]  /*4fa0*/  LDL R107, [R1+0x214] ;  /* 0x00021400016b7983 */ /* 0x000ea20000100800 */
[----:B------:R-:W-:Y:S02]  /*4fb0*/  ISETP.GT.AND P0, PT, R8, 0x11, !P1 ;  /* 0x000000110800780c */ /* 0x000fe40004f04270 */
[----:B------:R-:W-:Y:S01]  /*4fc0*/  ISETP.NE.AND P1, PT, R48, RZ, PT ;  /* 0x000000ff3000720c */ /* 0x000fe20003f25270 */
[----:B------:R-:W2:Y:S01]  /*4fd0*/  LDL R108, [R1+0x218] ;  /* 0x00021800016c7983 */ /* 0x000ea20000100800 */
[----:B------:R-:W-:Y:S02]  /*4fe0*/  ISETP.LT.OR P0, PT, R9, 0x12, P0 ;  /* 0x000000120900780c */ /* 0x000fe40000701670 */
[----:B------:R-:W-:Y:S01]  /*4ff0*/  ISETP.GT.AND P5, PT, R8, 0x58, !P5 ;  /* 0x000000580800780c */ /* 0x000fe20006fa4270 */
[----:B------:R-:W2:Y:S01]  /*5000*/  LDL R106, [R1+0x21c] ;  /* 0x00021c00016a7983 */ /* 0x000ea20000100800 */
[----:B------:R-:W-:-:S02]  /*5010*/  FSEL R15, R35, -INF , !P0 ;  /* 0xff800000230f7808 */ /* 0x000fc40004000000 */
[----:B------:R-:W-:Y:S01]  /*5020*/  ISETP.NE.AND P0, PT, R29, RZ, PT ;  /* 0x000000ff1d00720c */ /* 0x000fe20003f05270 */
[----:B------:R-:W2:Y:S01]  /*5030*/  LDL R115, [R1+0x220] ;  /* 0x0002200001737983 */ /* 0x000ea20000100800 */
[----:B------:R-:W-:Y:S02]  /*5040*/  ISETP.LT.OR P2, PT, R9, 0x4a, P2 ;  /* 0x0000004a0900780c */ /* 0x000fe40001741670 */
[----:B------:R-:W-:Y:S01]  /*5050*/  ISETP.GT.AND P0, PT, R8, 0x18, !P0 ;  /* 0x000000180800780c */ /* 0x000fe20004704270 */
[----:B------:R-:W2:Y:S01]  /*5060*/  LDL R29, [R1+0x23c] ;  /* 0x00023c00011d7983 */ /* 0x000ea20000100800 */
[----:B------:R-:W-:Y:S02]  /*5070*/  FSEL R172, R63, -INF , !P2 ;  /* 0xff8000003fac7808 */ /* 0x000fe40005000000 */
[C---:B------:R-:W-:Y:S01]  /*5080*/  ISETP.LT.OR P0, PT, R9.reuse, 0x19, P0 ;  /* 0x000000190900780c */ /* 0x040fe20000701670 */
[----:B------:R-:W2:Y:S01]  /*5090*/  LDL R116, [R1+0x224] ;  /* 0x0002240001747983 */ /* 0x000ea20000100800 */
[----:B------:R-:W-:-:S02]  /*50a0*/  ISETP.LT.OR P3, PT, R9, 0x51, P3 ;  /* 0x000000510900780c */ /* 0x000fc40001f61670 */
[----:B------:R-:W-:Y:S01]  /*50b0*/  FSEL R19, R38, -INF , !P0 ;  /* 0xff80000026137808 */ /* 0x000fe20004000000 */
[----:B------:R-:W2:Y:S01]  /*50c0*/  LDL R31, [R1+0x238] ;  /* 0x00023800011f7983 */ /* 0x000ea20000100800 */
[----:B------:R-:W-:Y:S02]  /*50d0*/  ISETP.GT.AND P0, PT, R8, 0x19, !P6 ;  /* 0x000000190800780c */ /* 0x000fe40007704270 */
[----:B------:R-:W-:Y:S01]  /*50e0*/  ISETP.NE.AND P6, PT, R49, RZ, PT ;  /* 0x000000ff3100720c */ /* 0x000fe20003fc5270 */
[----:B------:R-:W2:Y:S01]  /*50f0*/  LDL R32, [R1+0x240] ;  /* 0x0002400001207983 */ /* 0x000ea20000100800 */
[C---:B------:R-:W-:Y:S02]  /*5100*/  ISETP.LT.OR P0, PT, R9.reuse, 0x1a, P0 ;  /* 0x0000001a0900780c */ /* 0x040fe40000701670 */
[----:B------:R-:W-:Y:S01]  /*5110*/  ISETP.LT.OR P4, PT, R9, 0x52, P4 ;  /* 0x000000520900780c */ /* 0x000fe20002781670 */
[----:B------:R-:W2:Y:S01]  /*5120*/  LDL R35, [R1+0x24c] ;  /* 0x00024c0001237983 */ /* 0x000ea20000100800 */
[----:B------:R-:W-:-:S02]  /*5130*/  FSEL R157, R39, -INF , !P0 ;  /* 0xff800000279d7808 */ /* 0x000fc40004000000 */
[----:B------:R-:W-:Y:S01]  /*5140*/  ISETP.NE.AND P0, PT, R33, RZ, PT ;  /* 0x000000ff2100720c */ /* 0x000fe20003f05270 */
[----:B------:R-:W2:Y:S01]  /*5150*/  LDL R34, [R1+0x254] ;  /* 0x0002540001227983 */ /* 0x000ea20000100800 */
[C---:B------:R-:W-:Y:S02]  /*5160*/  ISETP.LT.OR P5, PT, R9.reuse, 0x59, P5 ;  /* 0x000000590900780c */ /* 0x040fe40002fa1670 */
[----:B------:R-:W-:Y:S01]  /*5170*/  ISETP.GT.AND P0, PT, R8, 0x20, !P0 ;  /* 0x000000200800780c */ /* 0x000fe20004704270 */
[----:B------:R-:W2:Y:S01]  /*5180*/  LDL R33, [R1+0x244] ;  /* 0x0002440001217983 */ /* 0x000ea20000100800 */
[----:B------:R-:W-:Y:S02]  /*5190*/  FSEL R177, R66, -INF , !P3 ;  /* 0xff80000042b17808 */ /* 0x000fe40005800000 */
[----:B------:R-:W-:Y:S01]  /*51a0*/  ISETP.LT.OR P0, PT, R9, 0x21, P0 ;  /* 0x000000210900780c */ /* 0x000fe20000701670 */
[----:B------:R-:W2:Y:S01]  /*51b0*/  LDL R38, [R1+0x260] ;  /* 0x0002600001267983 */ /* 0x000ea20000100800 */
[----:B------:R-:W-:-:S02]  /*51c0*/  FSEL R178, R67, -INF , !P4 ;  /* 0xff80000043b27808 */ /* 0x000fc40006000000 */
[----:B------:R-:W-:Y:S01]  /*51d0*/  FSEL R162, R42, -INF , !P0 ;  /* 0xff8000002aa27808 */ /* 0x000fe20004000000 */
[----:B------:R-:W2:Y:S01]  /*51e0*/  LDL R39, [R1+0x264] ;  /* 0x0002640001277983 */ /* 0x000ea20000100800 */
[----:B------:R-:W-:Y:S02]  /*51f0*/  ISETP.NE.AND P0, PT, R36, RZ, PT ;  /* 0x000000ff2400720c */ /* 0x000fe40003f05270 */
[----:B------:R-:W-:Y:S01]  /*5200*/  FSEL R179, R70, -INF , !P5 ;  /* 0xff80000046b37808 */ /* 0x000fe20006800000 */
[----:B------:R-:W2:Y:S01]  /*5210*/  LDL R36, [R1+0x250] ;  /* 0x0002500001247983 */ /* 0x000ea20000100800 */
[----:B------:R-:W-:-:S03]  /*5220*/  ISETP.GT.AND P0, PT, R8, 0x21, !P0 ;  /* 0x000000210800780c */ /* 0x000fc60004704270 */
[----:B------:R-:W2:Y:S01]  /*5230*/  LDL R102, [R1+0x270] ;  /* 0x0002700001667983 */ /* 0x000ea20000100800 */
[----:B------:R-:W-:-:S03]  /*5240*/  ISETP.LT.OR P0, PT, R9, 0x22, P0 ;  /* 0x000000220900780c */ /* 0x000fc60000701670 */
[----:B------:R-:W2:Y:S01]  /*5250*/  LDL R101, [R1+0x274] ;  /* 0x0002740001657983 */ /* 0x000ea20000100800 */
[----:B------:R-:W-:Y:S02]  /*5260*/  FSEL R165, R43, -INF , !P0 ;  /* 0xff8000002ba57808 */ /* 0x000fe40004000000 */
[----:B------:R-:W-:Y:S01]  /*5270*/  ISETP.NE.AND P0, PT, R37, RZ, PT ;  /* 0x000000ff2500720c */ /* 0x000fe20003f05270 */
[----:B------:R-:W2:Y:S03]  /*5280*/  LDL R100, [R1+0x278] ;  /* 0x0002780001647983 */ /* 0x000ea60000100800 */
[----:B------:R-:W-:Y:S01]  /*5290*/  ISETP.GT.AND P0, PT, R8, 0x28, !P0 ;  /* 0x000000280800780c */ /* 0x000fe20004704270 */
[----:B------:R-:W2:Y:S03]  /*52a0*/  LDL R37, [R1+0x258] ;  /* 0x0002580001257983 */ /* 0x000ea60000100800 */
[----:B------:R-:W-:Y:S01]  /*52b0*/  ISETP.LT.OR P0, PT, R9, 0x29, P0 ;  /* 0x000000290900780c */ /* 0x000fe20000701670 */
[----:B------:R-:W2:Y:S03]  /*52c0*/  LDL R99, [R1+0x27c] ;  /* 0x00027c0001637983 */ /* 0x000ea60000100800 */
[----:B------:R-:W-:Y:S01]  /*52d0*/  FSEL R168, R46, -INF , !P0 ;  /* 0xff8000002ea87808 */ /* 0x000fe20004000000 */
[----:B------:R-:W2:Y:S01]  /*52e0*/  LDL R98, [R1+0x280] ;  /* 0x0002800001627983 */ /* 0x000ea20000100800 */
[----:B------:R-:W-:-:S03]  /*52f0*/  ISETP.NE.AND P0, PT, R40, RZ, PT ;  /* 0x000000ff2800720c */ /* 0x000fc60003f05270 */
        /* <DEDUP_REMOVED lines=29> */
[----:B------:R-:W-:-:S02]  /*54d0*/  ISETP.GT.AND P0, PT, R8, 0x39, !P1 ;  /* 0x000000390800780c */ /* 0x000fc40004f04270 */
[----:B------:R-:W-:Y:S01]  /*54e0*/  ISETP.NE.AND P1, PT, R53, RZ, PT ;  /* 0x000000ff3500720c */ /* 0x000fe20003f25270 */
[----:B------:R-:W2:Y:S01]  /*54f0*/  LDL R85, [R1+0x2b4] ;  /* 0x0002b40001557983 */ /* 0x000ea20000100800 */
[----:B------:R-:W-:Y:S02]  /*5500*/  ISETP.LT.OR P0, PT, R9, 0x3a, P0 ;  /* 0x0000003a0900780c */ /* 0x000fe40000701670 */
[----:B------:R-:W-:Y:S01]  /*5510*/  ISETP.GT.AND P1, PT, R8, 0x48, !P1 ;  /* 0x000000480800780c */ /* 0x000fe20004f24270 */
[----:B------:R-:W2:Y:S01]  /*5520*/  LDL R84, [R1+0x2b8] ;  /* 0x0002b80001547983 */ /* 0x000ea20000100800 */
[----:B------:R-:W-:Y:S02]  /*5530*/  FSEL R169, R55, -INF , !P0 ;  /* 0xff80000037a97808 */ /* 0x000fe40004000000 */
[----:B------:R-:W-:Y:S01]  /*5540*/  ISETP.NE.AND P0, PT, R21, RZ, PT ;  /* 0x000000ff1500720c */ /* 0x000fe20003f05270 */
[----:B------:R-:W2:Y:S01]  /*5550*/  LDL R83, [R1+0x2bc] ;  /* 0x0002bc0001537983 */ /* 0x000ea20000100800 */
[----:B------:R-:W-:-:S02]  /*5560*/  FMNMX.FTZ R21, R120, R103, !PT ;  /* 0x0000006778157209 */ /* 0x000fc40007810000 */
[----:B------:R-:W-:Y:S01]  /*5570*/  ISETP.GT.AND P0, PT, R8, RZ, !P0 ;  /* 0x000000ff0800720c */ /* 0x000fe20004704270 */
[----:B------:R-:W2:Y:S01]  /*5580*/  LDL R82, [R1+0x2c0] ;  /* 0x0002c00001527983 */ /* 0x000ea20000100800 */
[----:B------:R-:W-:Y:S02]  /*5590*/  FMNMX.FTZ R12, R10, R21, !PT ;  /* 0x000000150a0c7209 */ /* 0x000fe40007810000 */
[C---:B------:R-:W-:Y:S01]  /*55a0*/  ISETP.LT.OR P0, PT, R9.reuse, 0x1, P0 ;  /* 0x000000010900780c */ /* 0x040fe20000701670 */
[----:B------:R-:W2:Y:S01]  /*55b0*/  LDL R81, [R1+0x2c4] ;  /* 0x0002c40001517983 */ /* 0x000ea20000100800 */
[----:B------:R-:W-:Y:S02]  /*55c0*/  ISETP.LT.OR P1, PT, R9, 0x49, P1 ;  /* 0x000000490900780c */ /* 0x000fe40000f21670 */
[----:B------:R-:W-:Y:S01]  /*55d0*/  FSEL R122, R26, -INF , !P0 ;  /* 0xff8000001a7a7808 */ /* 0x000fe20004000000 */
[----:B------:R-:W2:Y:S01]  /*55e0*/  LDL R80, [R1+0x2c8] ;  /* 0x0002c80001507983 */ /* 0x000ea20000100800 */
[----:B------:R-:W-:-:S02]  /*55f0*/  ISETP.GT.AND P0, PT, R8, 0x40, !P6 ;  /* 0x000000400800780c */ /* 0x000fc40007704270 */
[----:B------:R-:W-:Y:S01]  /*5600*/  FMNMX.FTZ R11, R122, R109, !PT ;  /* 0x0000006d7a0b7209 */ /* 0x000fe20007810000 */
[----:B------:R-:W2:Y:S01]  /*5610*/  LDL R79, [R1+0x2cc] ;  /* 0x0002cc00014f7983 */ /* 0x000ea20000100800 */
[----:B------:R-:W-:Y:S02]  /*5620*/  ISETP.NE.AND P6, PT, R24, RZ, PT ;  /* 0x000000ff1800720c */ /* 0x000fe40003fc5270 */
[----:B------:R-:W-:Y:S01]  /*5630*/  FMNMX.FTZ R24, R110, R11, !PT ;  /* 0x0000000b6e187209 */ /* 0x000fe20007810000 */
[----:B------:R-:W2:Y:S01]  /*5640*/  LDL R78, [R1+0x2d0] ;  /* 0x0002d000014e7983 */ /* 0x000ea20000100800 */
[----:B------:R-:W-:Y:S02]  /*5650*/  FMNMX.FTZ R11, R13, R12, !PT ;  /* 0x0000000c0d0b7209 */ /* 0x000fe40007810000 */
[----:B------:R-:W-:Y:S01]  /*5660*/  FMNMX.FTZ R21, R111, R24, !PT ;  /* 0x000000186f157209 */ /* 0x000fe20007810000 */
[----:B------:R-:W2:Y:S01]  /*5670*/  LDL R77, [R1+0x2d4] ;  /* 0x0002d400014d7983 */ /* 0x000ea20000100800 */
[----:B------:R-:W-:-:S02]  /*5680*/  FMNMX.FTZ R11, R20, R11, !PT ;  /* 0x0000000b140b7209 */ /* 0x000fc40007810000 */
[----:B------:R-:W-:Y:S01]  /*5690*/  FMNMX.FTZ R12, R14, R21, !PT ;  /* 0x000000150e0c7209 */ /* 0x000fe20007810000 */
[----:B------:R-:W2:Y:S01]  /*56a0*/  LDL R76, [R1+0x2d8] ;  /* 0x0002d800014c7983 */ /* 0x000ea20000100800 */
[----:B------:R-:W-:Y:S02]  /*56b0*/  FMNMX.FTZ R11, R112, R11, !PT ;  /* 0x0000000b700b7209 */ /* 0x000fe40007810000 */
        /* <DEDUP_REMOVED lines=21> */
[----:B------:R-:W-:Y:S01]  /*5810*/  ISETP.LT.OR P0, PT, R9, 0x41, P0 ;  /* 0x000000410900780c */ /* 0x000fe20000701670 */
[----:B------:R-:W2:Y:S01]  /*5820*/  LDL R67, [R1+0x2fc] ;  /* 0x0002fc0001437983 */ /* 0x000ea20000100800 */
[----:B------:R-:W-:-:S02]  /*5830*/  FMNMX.FTZ R11, R160, R11, !PT ;  /* 0x0000000ba00b7209 */ /* 0x000fc40007810000 */
[----:B------:R-:W-:Y:S01]  /*5840*/  FMNMX.FTZ R21, R188, R21, !PT ;  /* 0x00000015bc157209 */ /* 0x000fe20007810000 */
[----:B------:R-:W2:Y:S01]  /*5850*/  LDL R66, [R1+0x300] ;  /* 0x0003000001427983 */ /* 0x000ea20000100800 */
[----:B------:R-:W-:Y:S02]  /*5860*/  FSEL R163, R58, -INF , !P0 ;  /* 0xff8000003aa37808 */ /* 0x000fe40004000000 */
[----:B------:R-:W-:Y:S01]  /*5870*/  ISETP.NE.AND P0, PT, R52, RZ, PT ;  /* 0x000000ff3400720c */ /* 0x000fe20003f05270 */
[----:B------:R-:W2:Y:S01]  /*5880*/  LDL R65, [R1+0x304] ;  /* 0x0003040001417983 */ /* 0x000ea20000100800 */
[----:B------:R-:W-:Y:S02]  /*5890*/  FMNMX.FTZ R11, R164, R11, !PT ;  /* 0x0000000ba40b7209 */ /* 0x000fe40007810000 */
[----:B------:R-:W-:Y:S01]  /*58a0*/  FMNMX.FTZ R12, R186, R21, !PT ;  /* 0x00000015ba0c7209 */ /* 0x000fe20007810000 */
[----:B------:R-:W2:Y:S01]  /*58b0*/  LDL R64, [R1+0x308] ;  /* 0x0003080001407983 */ /* 0x000ea20000100800 */
[----:B------:R-:W-:-:S02]  /*58c0*/  ISETP.GT.AND P0, PT, R8, 0x41, !P0 ;  /* 0x000000410800780c */ /* 0x000fc40004704270 */
[----:B------:R-:W-:Y:S01]  /*58d0*/  FMNMX.FTZ R24, R166, R11, !PT ;  /* 0x0000000ba6187209 */ /* 0x000fe20007810000 */
[----:B------:R-:W2:Y:S01]  /*58e0*/  LDL R63, [R1+0x30c] ;  /* 0x00030c00013f7983 */ /* 0x000ea20000100800 */
[----:B------:R-:W-:Y:S02]  /*58f0*/  FMNMX.FTZ R12, R187, R12, !PT ;  /* 0x0000000cbb0c7209 */ /* 0x000fe40007810000 */
[----:B------:R-:W-:Y:S01]  /*5900*/  ISETP.LT.OR P0, PT, R9, 0x42, P0 ;  /* 0x000000420900780c */ /* 0x000fe20000701670 */
[----:B------:R-:W2:Y:S01]  /*5910*/  LDL R61, [R1+0x314] ;  /* 0x00031400013d7983 */ /* 0x000ea20000100800 */
[----:B------:R-:W-:Y:S02]  /*5920*/  FMNMX.FTZ R24, R169, R24, !PT ;  /* 0x00000018a9187209 */ /* 0x000fe40007810000 */
[----:B------:R-:W-:Y:S01]  /*5930*/  FMNMX.FTZ R11, R181, R12, !PT ;  /* 0x0000000cb50b7209 */ /* 0x000fe20007810000 */
[----:B------:R-:W2:Y:S01]  /*5940*/  LDL R60, [R1+0x318] ;  /* 0x00031800013c7983 */ /* 0x000ea20000100800 */
[----:B------:R-:W-:-:S02]  /*5950*/  ISETP.GT.AND P6, PT, R8, 0x59, !P6 ;  /* 0x000000590800780c */ /* 0x000fc400077c4270 */
[----:B------:R-:W-:Y:S01]  /*5960*/  FSEL R167, R59, -INF , !P0 ;  /* 0xff8000003ba77808 */ /* 0x000fe20004000000 */
[----:B------:R-:W2:Y:S01]  /*5970*/  LDL R58, [R1+0x320] ;  /* 0x00032000013a7983 */ /* 0x000ea20000100800 */
[----:B------:R-:W-:Y:S02]  /*5980*/  FMNMX.FTZ R24, R163, R24, !PT ;  /* 0x00000018a3187209 */ /* 0x000fe40007810000 */
[----:B------:R-:W-:Y:S01]  /*5990*/  FMNMX.FTZ R8, R182, R11, !PT ;  /* 0x0000000bb6087209 */ /* 0x000fe20007810000 */
[----:B------:R-:W2:Y:S01]  /*59a0*/  LDL R59, [R1+0x31c] ;  /* 0x00031c00013b7983 */ /* 0x000ea20000100800 */
[----:B------:R-:W-:Y:S02]  /*59b0*/  FSEL R170, R62, -INF , !P1 ;  /* 0xff8000003eaa7808 */ /* 0x000fe40004800000 */
        /* <DEDUP_REMOVED lines=18> */
[----:B------:R-:W-:Y:S01]  /*5ae0*/  FSEL R180, R71, -INF , !P6 ;  /* 0xff80000047b47808 */ /* 0x000fe20007000000 */
[----:B------:R-:W2:Y:S01]  /*5af0*/  LDL R21, [R1+0x228] ;  /* 0x0002280001157983 */ /* 0x000ea20000100800 */
[----:B------:R-:W-:-:S03]  /*5b00*/  FMNMX.FTZ R25, R179, R12, !PT ;  /* 0x0000000cb3197209 */ /* 0x000fc60007810000 */
[----:B------:R-:W0:Y:S01]  /*5b10*/  SHFL.BFLY PT, R9, R24, 0x2, 0x1f ;  /* 0x0c401f0018097f89 */ /* 0x000e2200000e0000 */
[----:B------:R-:W-:-:S03]  /*5b20*/  FMNMX.FTZ R25, R180, R25, !PT ;  /* 0x00000019b4197209 */ /* 0x000fc60007810000 */
[----:B---3--:R-:W-:Y:S04]  /*5b30*/  STL [R1+0x200], R105 ;  /* 0x0002006901007387 */ /* 0x008fe80000100800 */
[----:B------:R1:W-:Y:S04]  /*5b40*/  STL.64 [R1+0x410], R24 ;  /* 0x0004101801007387 */ /* 0x0003e80000100a00 */
[----:B------:R-:W3:Y:S04]  /*5b50*/  LDL R28, [R1+0x414] ;  /* 0x00041400011c7983 */ /* 0x000ee80000100800 */
[----:B----4-:R-:W-:Y:S04]  /*5b60*/  STL [R1+0x204], R104 ;  /* 0x0002046801007387 */ /* 0x010fe80000100800 */
[----:B-1----:R-:W4:Y:S01]  /*5b70*/  LDL R25, [R1+0x22c] ;  /* 0x00022c0001197983 */ /* 0x002f220000100800 */
[----:B0-----:R-:W-:-:S03]  /*5b80*/  FMNMX.FTZ R12, R24, R9, !PT ;  /* 0x00000009180c7209 */ /* 0x001fc60007810000 */
[----:B--2---:R-:W-:Y:S04]  /*5b90*/  STL [R1+0x208], R118 ;  /* 0x0002087601007387 */ /* 0x004fe80000100800 */
[----:B------:R-:W0:Y:S04]  /*5ba0*/  SHFL.BFLY PT, R9, R12, 0x1, 0x1f ;  /* 0x0c201f000c097f89 */ /* 0x000e2800000e0000 */
[----:B------:R-:W2:Y:S04]  /*5bb0*/  LDL R24, [R1+0x230] ;  /* 0x0002300001187983 */ /* 0x000ea80000100800 */
[----:B------:R-:W-:Y:S04]  /*5bc0*/  STL [R1+0x20c], R119 ;  /* 0x00020c7701007387 */ /* 0x000fe80000100800 */
[----:B------:R-:W-:Y:S04]  /*5bd0*/  STL [R1+0x210], R117 ;  /* 0x0002107501007387 */ /* 0x000fe80000100800 */
[----:B------:R-:W2:Y:S04]  /*5be0*/  LDL R71, [R1+0x2ec] ;  /* 0x0002ec0001477983 */ /* 0x000ea80000100800 */
[----:B------:R-:W2:Y:S01]  /*5bf0*/  LDL R52, [R1+0x338] ;  /* 0x0003380001347983 */ /* 0x000ea20000100800 */
[----:B0-----:R-:W-:-:S03]  /*5c00*/  FMNMX.FTZ R26, R12, R9, !PT ;  /* 0x000000090c1a7209 */ /* 0x001fc60007810000 */
[----:B------:R-:W2:Y:S04]  /*5c10*/  LDL R51, [R1+0x33c] ;  /* 0x00033c0001337983 */ /* 0x000ea80000100800 */
[----:B------:R0:W-:Y:S04]  /*5c20*/  STL [R1+0x410], R26 ;  /* 0x0004101a01007387 */ /* 0x0001e80000100800 */
[----:B------:R-:W4:Y:S04]  /*5c30*/  LDL R42, [R1+0x410] ;  /* 0x00041000012a7983 */ /* 0x000f280000100800 */
[----:B------:R-:W2:Y:S04]  /*5c40*/  LDL.64 R8, [R1+0x88] ;  /* 0x0000880001087983 */ /* 0x000ea80000100a00 */
[----:B------:R-:W2:Y:S04]  /*5c50*/  LDL R12, [R1+0x25c] ;  /* 0x00025c00010c7983 */ /* 0x000ea80000100800 */
[----:B0-----:R-:W2:Y:S04]  /*5c60*/  LDL R26, [R1+0x34c] ;  /* 0x00034c00011a7983 */ /* 0x001ea80000100800 */
[----:B------:R-:W2:Y:S04]  /*5c70*/  LDL R50, [R1+0x340] ;  /* 0x0003400001327983 */ /* 0x000ea80000100800 */
        /* <DEDUP_REMOVED lines=37> */
[----:B---3--:R-:W0:Y:S02]  /*5ed0*/  SHFL.BFLY PT, R125, R28, 0x2, 0x1f ;  /* 0x0c401f001c7d7f89 */ /* 0x008e2400000e0000 */
[----:B0-----:R-:W-:-:S02]  /*5ee0*/  FMNMX.FTZ R125, R125, R28, !PT ;  /* 0x0000001c7d7d7209 */ /* 0x001fc40007810000 */
[----:B------:R-:W3:Y:S04]  /*5ef0*/  LDL R28, [R1+0x248] ;  /* 0x00024800011c7983 */ /* 0x000ee80000100800 */
[----:B------:R-:W0:Y:S01]  /*5f00*/  SHFL.BFLY PT, R126, R125, 0x1, 0x1f ;  /* 0x0c201f007d7e7f89 */ /* 0x000e2200000e0000 */
[----:B----4-:R-:W-:Y:S01]  /*5f10*/  FSETP.NEU.FTZ.AND P0, PT, R42, -INF , PT ;  /* 0xff8000002a00780b */ /* 0x010fe20003f1d000 */
[----:B------:R-:W-:-:S05]  /*5f20*/  FMUL.FTZ R42, R11, R42 ;  /* 0x0000002a0b2a7220 */ /* 0x000fca0000410000 */
[----:B------:R-:W-:Y:S01]  /*5f30*/  FSEL R128, R42, RZ, P0 ;  /* 0x000000ff2a807208 */ /* 0x000fe20000000000 */
[----:B--2---:R-:W-:Y:S01]  /*5f40*/  IMAD R8, R124, 0xc00, R8 ;  /* 0x00000c007c087824 */ /* 0x004fe200078e0208 */
[----:B------:R-:W2:Y:S03]  /*5f50*/  LDL R42, [R1+0x364] ;  /* 0x00036400012a7983 */ /* 0x000ea60000100800 */
        /* <DEDUP_REMOVED lines=23> */
[----:B------:R-:W-:Y:S01]  /*60d0*/  FFMA.FTZ R176, R176, R11, -R128 ;  /* 0x0000000bb0b07223 */ /* 0x000fe20000010880 */
[----:B0-----:R-:W-:Y:S01]  /*60e0*/  FMNMX.FTZ R10, R125, R126, !PT ;  /* 0x0000007e7d0a7209 */ /* 0x001fe20007810000 */
[----:B------:R-:W4:Y:S04]  /*60f0*/  LDL R113, [R1+0x368] ;  /* 0x0003680001717983 */ /* 0x000f280000100800 */
[----:B------:R-:W4:Y:S04]  /*6100*/  LDL R114, [R1+0x384] ;  /* 0x0003840001727983 */ /* 0x000f280000100800 */
[----:B------:R-:W4:Y:S04]  /*6110*/  LDL R128, [R1+0x390] ;  /* 0x0003900001807983 */ /* 0x000f280000100800 */
[----:B------:R-:W4:Y:S04]  /*6120*/  LDL R126, [R1+0x398] ;  /* 0x00039800017e7983 */ /* 0x000f280000100800 */
[----:B------:R-:W4:Y:S04]  /*6130*/  LDL R125, [R1+0x39c] ;  /* 0x00039c00017d7983 */ /* 0x000f280000100800 */
[----:B------:R-:W4:Y:S04]  /*6140*/  LDL R124, [R1+0x3a0] ;  /* 0x0003a000017c7983 */ /* 0x000f280000100800 */
[----:B------:R0:W-:Y:S04]  /*6150*/  STL [R1+0x228], R21 ;  /* 0x0002281501007387 */ /* 0x0001e80000100800 */
[----:B0-----:R-:W4:Y:S01]  /*6160*/  LDL R21, [R1+0x3f8] ;  /* 0x0003f80001157983 */ /* 0x001f220000100800 */
[----:B------:R-:W-:-:S03]  /*6170*/  FSETP.NEU.FTZ.AND P0, PT, R10, -INF , PT ;  /* 0xff8000000a00780b */ /* 0x000fc60003f1d000 */
[----:B------:R0:W-:Y:S01]  /*6180*/  STL [R1+0x25c], R12 ;  /* 0x00025c0c01007387 */ /* 0x0001e20000100800 */
[----:B------:R-:W-:Y:S01]  /*6190*/  MUFU.EX2 R54, R54 ;  /* 0x0000003600367308 */ /* 0x000fe20000000800 */
[----:B0-----:R-:W-:-:S07]  /*61a0*/  FMUL.FTZ R12, R10, R11 ;  /* 0x0000000b0a0c7220 */ /* 0x001fce0000410000 */
[----:B------:R-:W0:Y:S01]  /*61b0*/  MUFU.EX2 R103, R103 ;  /* 0x0000006700677308 */ /* 0x000e220000000800 */
[----:B------:R-:W-:-:S07]  /*61c0*/  FSEL R12, R12, RZ, P0 ;  /* 0x000000ff0c0c7208 */ /* 0x000fce0000000000 */
[----:B------:R-:W1:Y:S01]  /*61d0*/  MUFU.EX2 R120, R120 ;  /* 0x0000007800787308 */ /* 0x000e620000000800 */
[-CC-:B------:R-:W-:Y:S01]  /*61e0*/  FFMA.FTZ R122, R122, R11.reuse, -R12.reuse ;  /* 0x0000000b7a7a7223 */ /* 0x180fe2000001080c */
[-CC-:B------:R-:W-:Y:S01]  /*61f0*/  FFMA.FTZ R109, R109, R11.reuse, -R12.reuse ;  /* 0x0000000b6d6d7223 */ /* 0x180fe2000001080c */
[-CC-:B------:R-:W-:Y:S01]  /*6200*/  FFMA.FTZ R110, R110, R11.reuse, -R12.reuse ;  /* 0x0000000b6e6e7223 */ /* 0x180fe2000001080c */
[----:B------:R-:W-:-:S04]  /*6210*/  FFMA.FTZ R111, R111, R11, -R12 ;  /* 0x0000000b6f6f7223 */ /* 0x000fc8000001080c */
[----:B------:R-:W1:Y:S01]  /*6220*/  MUFU.EX2 R121, R121 ;  /* 0x0000007900797308 */ /* 0x000e620000000800 */
[----:B------:R0:W-:Y:S07]  /*6230*/  STL [R1+0x22c], R25 ;  /* 0x00022c1901007387 */ /* 0x0001ee0000100800 */
[----:B------:R-:W-:Y:S08]  /*6240*/  MUFU.EX2 R122, R122 ;  /* 0x0000007a007a7308 */ /* 0x000ff00000000800 */
[----:B------:R-:W1:Y:S01]  /*6250*/  MUFU.EX2 R109, R109 ;  /* 0x0000006d006d7308 */ /* 0x000e620000000800 */
[----:B0-----:R-:W-:Y:S01]  /*6260*/  FADD.FTZ R25, R54, R103 ;  /* 0x0000006736197221 */ /* 0x001fe20000010000 */
[----:B------:R1:W-:Y:S06]  /*6270*/  STL [R1+0x234], R30 ;  /* 0x0002341e01007387 */ /* 0x0003ec0000100800 */
[----:B------:R-:W0:Y:S08]  /*6280*/  MUFU.EX2 R123, R123 ;  /* 0x0000007b007b7308 */ /* 0x000e300000000800 */
[----:B------:R-:W0:Y:S01]  /*6290*/  MUFU.EX2 R110, R110 ;  /* 0x0000006e006e7308 */ /* 0x000e220000000800 */
[----:B-1----:R-:W-:Y:S01]  /*62a0*/  FADD.FTZ R30, R120, R25 ;  /* 0x00000019781e7221 */ /* 0x002fe20000010000 */
[----:B------:R-:W-:-:S06]  /*62b0*/  IMAD.MOV.U32 R25, RZ, RZ, R9 ;  /* 0x000000ffff197224 */ /* 0x000fcc00078e0009 */
[----:B------:R-:W1:Y:S08]  /*62c0*/  MUFU.EX2 R111, R111 ;  /* 0x0000006f006f7308 */ /* 0x000e700000000800 */
[----:B------:R-:W1:Y:S01]  /*62d0*/  MUFU.EX2 R112, R112 ;  /* 0x0000007000707308 */ /* 0x000e620000000800 */
[----:B------:R-:W-:Y:S01]  /*62e0*/  R2UR UR15, R25 ;  /* 0x00000000190f72ca */ /* 0x000fe200000e0000 */
[----:B------:R-:W-:Y:S01]  /*62f0*/  FADD.FTZ R30, R121, R30 ;  /* 0x0000001e791e7221 */ /* 0x000fe20000010000 */
[----:B------:R-:W-:Y:S01]  /*6300*/  FADD.FTZ R25, R122, R109 ;  /* 0x0000006d7a197221 */ /* 0x000fe20000010000 */
[----:B------:R1:W-:Y:S01]  /*6310*/  STL [R1+0x230], R24 ;  /* 0x0002301801007387 */ /* 0x0003e20000100800 */
[----:B------:R-:W-:-:S02]  /*6320*/  R2UR UR6, R8 ;  /* 0x00000000080672ca */ /* 0x000fc400000e0000 */
[----:B------:R-:W-:Y:S01]  /*6330*/  R2UR UR7, R9 ;  /* 0x00000000090772ca */ /* 0x000fe200000e0000 */
[----:B------:R1:W-:Y:S01]  /*6340*/  STL [R1+0x23c], R29 ;  /* 0x00023c1d01007387 */ /* 0x0003e20000100800 */
[----:B0-----:R-:W-:Y:S01]  /*6350*/  FADD.FTZ R197, R123, R30 ;  /* 0x0000001e7bc57221 */ /* 0x001fe20000010000 */
[----:B------:R-:W-:Y:S02]  /*6360*/  FADD.FTZ R192, R110, R25 ;  /* 0x000000196ec07221 */ /* 0x000fe40000010000 */
[----:B------:R0:W-:Y:S01]  /*6370*/  STL [R1+0x330], R27 ;  /* 0x0003301b01007387 */ /* 0x0001e20000100800 */
[----:B-1----:R-:W-:-:S03]  /*6380*/  VIADD R24, R8, 0x100 ;  /* 0x0000010008187836 */ /* 0x002fc60000000000 */
[----:B------:R1:W-:Y:S01]  /*6390*/  STL [R1+0x34c], R26 ;  /* 0x00034c1a01007387 */ /* 0x0003e20000100800 */
[--C-:B------:R-:W-:Y:S01]  /*63a0*/  IMAD.MOV.U32 R29, RZ, RZ, R9.reuse ;  /* 0x000000ffff1d7224 */ /* 0x100fe200078e0009 */
[----:B------:R-:W-:Y:S02]  /*63b0*/  F2FP.F16.F32.PACK_AB R154, R121, R120 ;  /* 0x00000078799a723e */ /* 0x000fe400000000ff */
[----:B------:R1:W-:Y:S01]  /*63c0*/  STL [R1+0x3f4], R152 ;  /* 0x0003f49801007387 */ /* 0x0003e20000100800 */
[----:B0-----:R-:W-:Y:S01]  /*63d0*/  IMAD.MOV.U32 R27, RZ, RZ, R9 ;  /* 0x000000ffff1b7224 */ /* 0x001fe200078e0009 */
[----:B------:R-:W-:Y:S01]  /*63e0*/  F2FP.F16.F32.PACK_AB R153, R109, R122 ;  /* 0x0000007a6d99723e */ /* 0x000fe200000000ff */
[----:B-1----:R-:W-:Y:S01]  /*63f0*/  VIADD R26, R8, 0x80 ;  /* 0x00000080081a7836 */ /* 0x002fe20000000000 */
[----:B------:R-:W-:Y:S02]  /*6400*/  F2FP.F16.F32.PACK_AB R155, R111, R110 ;  /* 0x0000006e6f9b723e */ /* 0x000fe400000000ff */
[----:B------:R-:W-:Y:S01]  /*6410*/  F2FP.F16.F32.PACK_AB R152, R103, R54 ;  /* 0x000000366798723e */ /* 0x000fe200000000ff */
[----:B------:R-:W-:Y:S01]  /*6420*/  STL [R1+0x214], R107 ;  /* 0x0002146b01007387 */ /* 0x000fe20000100800 */
[----:B------:R-:W-:Y:S01]  /*6430*/  R2UR UR10, R26 ;  /* 0x000000001a0a72ca */ /* 0x000fe200000e0000 */
[----:B------:R-:W-:Y:S01]  /*6440*/  FADD.FTZ R197, R112, R197 ;  /* 0x000000c570c57221 */ /* 0x000fe20000010000 */
[----:B------:R-:W-:Y:S01]  /*6450*/  R2UR UR11, R27 ;  /* 0x000000001b0b72ca */ /* 0x000fe200000e0000 */
[----:B------:R-:W-:Y:S01]  /*6460*/  STL [R1+0x218], R108 ;  /* 0x0002186c01007387 */ /* 0x000fe20000100800 */
[----:B------:R-:W-:Y:S01]  /*6470*/  R2UR UR14, R24 ;  /* 0x00000000180e72ca */ /* 0x000fe200000e0000 */
[----:B------:R-:W-:Y:S01]  /*6480*/  FADD.FTZ R192, R111, R192 ;  /* 0x000000c06fc07221 */ /* 0x000fe20000010000 */
[----:B------:R-:W-:Y:S01]  /*6490*/  R2UR UR19, R29 ;  /* 0x000000001d1372ca */ /* 0x000fe200000e0000 */
[----:B------:R-:W-:Y:S01]  /*64a0*/  STL [R1+0x21c], R106 ;  /* 0x00021c6a01007387 */ /* 0x000fe20000100800 */
[----:B------:R-:W-:-:S03]  /*64b0*/  F2FP.F16.F32.PACK_AB R156, R112, R123 ;  /* 0x0000007b709c723e */ /* 0x000fc600000000ff */
[----:B------:R-:W-:Y:S04]  /*64c0*/  STL [R1+0x220], R115 ;  /* 0x0002207301007387 */ /* 0x000fe80000100800 */
        /* <DEDUP_REMOVED lines=19> */
[----:B---3--:R0:W-:Y:S04]  /*6600*/  STL [R1+0x248], R28 ;  /* 0x0002481c01007387 */ /* 0x0081e80000100800 */
[----:B------:R-:W-:Y:S01]  /*6610*/  STL [R1+0x28c], R95 ;  /* 0x00028c5f01007387 */ /* 0x000fe20000100800 */
[----:B0-----:R-:W-:-:S03]  /*6620*/  VIADD R28, R8, 0x180 ;  /* 0x00000180081c7836 */ /* 0x001fc60000000000 */
[----:B------:R-:W-:Y:S04]  /*6630*/  STL [R1+0x290], R94 ;  /* 0x0002905e01007387 */ /* 0x000fe80000100800 */
[----:B------:R-:W-:Y:S01]  /*6640*/  STL [R1+0x294], R93 ;  /* 0x0002945d01007387 */ /* 0x000fe20000100800 */
[----:B------:R-:W-:-:S03]  /*6650*/  R2UR UR18, R28 ;  /* 0x000000001c1272ca */ /* 0x000fc600000e0000 */
        /* <DEDUP_REMOVED lines=49> */
[----:B--2---:R-:W-:Y:S04]  /*6970*/  STL [R1+0x364], R42 ;  /* 0x0003642a01007387 */ /* 0x004fe80000100800 */
[----:B----4-:R-:W-:Y:S04]  /*6980*/  STL [R1+0x368], R113 ;  /* 0x0003687101007387 */ /* 0x010fe80000100800 */
        /* <DEDUP_REMOVED lines=33> */
[----:B------:R0:W-:Y:S01]  /*6ba0*/  STL [R1+0x3f0], R151 ;  /* 0x0003f09701007387 */ /* 0x0001e20000100800 */
[----:B------:R1:W-:Y:S06]  /*6bb0*/  BAR.SYNC.DEFER_BLOCKING R209, 0x100 ;  /* 0x000400d10000751d */ /* 0x0003ec0000010000 */
[----:B0-----:R-:W-:-:S06]  /*6bc0*/  WARPGROUP.ARRIVE ;  /* 0x00000000000079c5 */ /* 0x001fcc0000000000 */
[----:B------:R-:W-:Y:S01]  /*6bd0*/  HGMMA.64x256x16.F32 R24, R152, gdesc[UR4].tnspB, RZ, !UPT, gsb0 ;  /* 0x43e0000498187df0 */ /* 0x000fe2000c0008ff */
[----:B------:R0:W-:Y:S01]  /*6be0*/  STL [R1+0x3f8], R21 ;  /* 0x0003f81501007387 */ /* 0x0001e20000100800 */
[-CC-:B------:R-:W-:Y:S01]  /*6bf0*/  FFMA.FTZ R221, R19, R11.reuse, -R12.reuse ;  /* 0x0000000b13dd7223 */ /* 0x180fe2000001080c */
[-CC-:B------:R-:W-:Y:S01]  /*6c00*/  FFMA.FTZ R220, R15, R11.reuse, -R12.reuse ;  /* 0x0000000b0fdc7223 */ /* 0x180fe2000001080c */
[-CC-:B------:R-:W-:Y:S01]  /*6c10*/  FFMA.FTZ R19, R157, R11.reuse, -R12.reuse ;  /* 0x0000000b9d137223 */ /* 0x180fe2000001080c */
[----:B------:R-:W-:Y:S01]  /*6c20*/  MUFU.EX2 R20, R20 ;  /* 0x0000001400147308 */ /* 0x000fe20000000800 */
[----:B0-----:R-:W-:-:S07]  /*6c30*/  FFMA.FTZ R21, R14, R11, -R12 ;  /* 0x0000000b0e157223 */ /* 0x001fce000001080c */
[----:B------:R-:W-:Y:S08]  /*6c40*/  MUFU.EX2 R13, R13 ;  /* 0x0000000d000d7308 */ /* 0x000ff00000000800 */
[----:B------:R-:W-:Y:S08]  /*6c50*/  MUFU.EX2 R21, R21 ;  /* 0x0000001500157308 */ /* 0x000ff00000000800 */
[----:B------:R-:W0:Y:S08]  /*6c60*/  MUFU.EX2 R220, R220 ;  /* 0x000000dc00dc7308 */ /* 0x000e300000000800 */
[----:B------:R-:W-:Y:S08]  /*6c70*/  MUFU.EX2 R221, R221 ;  /* 0x000000dd00dd7308 */ /* 0x000ff00000000800 */
[----:B------:R-:W2:Y:S01]  /*6c80*/  MUFU.EX2 R19, R19 ;  /* 0x0000001300137308 */ /* 0x000ea20000000800 */
[----:B------:R3:W-:Y:S01]  /*6c90*/  STL [R1+0x3fc], R158 ;  /* 0x0003fc9e01007387 */ /* 0x0007e20000100800 */
[----:B0-----:R-:W-:-:S02]  /*6ca0*/  F2FP.F16.F32.PACK_AB R157, R220, R21 ;  /* 0x00000015dc9d723e */ /* 0x001fc400000000ff */
[----:B---3--:R-:W-:Y:S02]  /*6cb0*/  F2FP.F16.F32.PACK_AB R158, R13, R20 ;  /* 0x000000140d9e723e */ /* 0x008fe400000000ff */
[----:B--2---:R-:W-:Y:S02]  /*6cc0*/  F2FP.F16.F32.PACK_AB R159, R19, R221 ;  /* 0x000000dd139f723e */ /* 0x004fe400000000ff */
[----:B------:R-:W-:Y:S08]  /*6cd0*/  MUFU.EX2 R15, R222 ;  /* 0x000000de000f7308 */ /* 0x000ff00000000800 */
[----:B------:R-:W0:Y:S01]  /*6ce0*/  MUFU.EX2 R14, R223 ;  /* 0x000000df000e7308 */ /* 0x000e220000000800 */
[----:B------:R-:W-:-:S02]  /*6cf0*/  WARPGROUP.DEPBAR.LE gsb0, 0x0 ;  /* 0x00008000000079c5 */ /* 0x000fc40000010000 */
[----:B------:R-:W-:Y:S04]  /*6d00*/  STL.128 [R1+0x200], R24 ;  /* 0x0002001801007387 */ /* 0x000fe80000100c00 */
        /* <DEDUP_REMOVED lines=30> */
[----:B------:R2:W-:Y:S02]  /*6ef0*/  STL.128 [R1+0x3f0], R148 ;  /* 0x0003f09401007387 */ /* 0x0005e40000100c00 */
[----:B--2---:R-:W-:-:S06]  /*6f00*/  WARPGROUP.ARRIVE ;  /* 0x00000000000079c5 */ /* 0x004fcc0000000000 */
[----:B------:R-:W-:Y:S01]  /*6f10*/  HGMMA.64x256x16.F32 R24, R156, gdesc[UR8].tnspB, R24, gsb0 ;  /* 0x43e000089c187df0 */ /* 0x000fe20008000818 */
[-CC-:B------:R-:W-:Y:S01]  /*6f20*/  FFMA.FTZ R152, R162, R11.reuse, -R12.reuse ;  /* 0x0000000ba2987223 */ /* 0x180fe2000001080c */
[----:B------:R-:W-:-:S03]  /*6f30*/  FFMA.FTZ R162, R165, R11, -R12 ;  /* 0x0000000ba5a27223 */ /* 0x000fc6000001080c */
[----:B------:R-:W-:Y:S08]  /*6f40*/  MUFU.EX2 R222, R152 ;  /* 0x0000009800de7308 */ /* 0x000ff00000000800 */
[----:B------:R-:W2:Y:S01]  /*6f50*/  MUFU.EX2 R162, R162 ;  /* 0x000000a200a27308 */ /* 0x000ea20000000800 */
[----:B0-----:R-:W-:Y:S02]  /*6f60*/  F2FP.F16.F32.PACK_AB R154, R15, R14 ;  /* 0x0000000e0f9a723e */ /* 0x001fe400000000ff */
[----:B--2---:R-:W-:Y:S01]  /*6f70*/  F2FP.F16.F32.PACK_AB R153, R162, R222 ;  /* 0x000000dea299723e */ /* 0x004fe200000000ff */
[-C--:B------:R-:W-:Y:S01]  /*6f80*/  FFMA.FTZ R165, R160, R11.reuse, -R12 ;  /* 0x0000000ba0a57223 */ /* 0x080fe2000001080c */
[----:B------:R-:W-:Y:S01]  /*6f90*/  FADD.FTZ R192, R21, R192 ;  /* 0x000000c015c07221 */ /* 0x000fe20000010000 */
[-CC-:B------:R-:W-:Y:S01]  /*6fa0*/  FFMA.FTZ R160, R164, R11.reuse, -R12.reuse ;  /* 0x0000000ba4a07223 */ /* 0x180fe2000001080c */
[-CC-:B------:R-:W-:Y:S01]  /*6fb0*/  FFMA.FTZ R21, R169, R11.reuse, -R12.reuse ;  /* 0x0000000ba9157223 */ /* 0x180fe2000001080c */
[----:B------:R-:W-:Y:S01]  /*6fc0*/  FFMA.FTZ R166, R166, R11, -R12 ;  /* 0x0000000ba6a67223 */ /* 0x000fe2000001080c */
[----:B------:R-:W-:Y:S01]  /*6fd0*/  FADD.FTZ R197, R20, R197 ;  /* 0x000000c514c57221 */ /* 0x000fe20000010000 */
[----:B------:R-:W-:Y:S08]  /*6fe0*/  MUFU.EX2 R189, R189 ;  /* 0x000000bd00bd7308 */ /* 0x000ff00000000800 */
[----:B------:R-:W-:Y:S08]  /*6ff0*/  MUFU.EX2 R188, R188 ;  /* 0x000000bc00bc7308 */ /* 0x000ff00000000800 */
[----:B------:R-:W-:Y:S08]  /*7000*/  MUFU.EX2 R186, R186 ;  /* 0x000000ba00ba7308 */ /* 0x000ff00000000800 */
[----:B------:R-:W-:Y:S08]  /*7010*/  MUFU.EX2 R187, R187 ;  /* 0x000000bb00bb7308 */ /* 0x000ff00000000800 */
[----:B------:R-:W-:Y:S08]  /*7020*/  MUFU.EX2 R165, R165 ;  /* 0x000000a500a57308 */ /* 0x000ff00000000800 */
[----:B------:R-:W-:Y:S08]  /*7030*/  MUFU.EX2 R160, R160 ;  /* 0x000000a000a07308 */ /* 0x000ff00000000800 */
[----:B------:R-:W-:Y:S01]  /*7040*/  MUFU.EX2 R20, R166 ;  /* 0x000000a600147308 */ /* 0x000fe20000000800 */
[----:B------:R-:W-:-:S02]  /*7050*/  WARPGROUP.DEPBAR.LE gsb0, 0x0 ;  /* 0x00008000000079c5 */ /* 0x000fc40000010000 */
[-CC-:B------:R-:W-:Y:S01]  /*7060*/  FFMA.FTZ R158, R168, R11.reuse, -R12.reuse ;  /* 0x0000000ba89e7223 */ /* 0x180fe2000001080c */
[----:B------:R-:W-:-:S04]  /*7070*/  FFMA.FTZ R159, R171, R11, -R12 ;  /* 0x0000000bab9f7223 */ /* 0x000fc8000001080c */
[----:B------:R-:W-:Y:S08]  /*7080*/  MUFU.EX2 R157, R225 ;  /* 0x000000e1009d7308 */ /* 0x000ff00000000800 */
[----:B------:R-:W0:Y:S08]  /*7090*/  MUFU.EX2 R156, R224 ;  /* 0x000000e0009c7308 */ /* 0x000e300000000800 */
[----:B------:R-:W-:Y:S08]  /*70a0*/  MUFU.EX2 R158, R158 ;  /* 0x0000009e009e7308 */ /* 0x000ff00000000800 */
[----:B------:R-:W2:Y:S01]  /*70b0*/  MUFU.EX2 R159, R159 ;  /* 0x0000009f009f7308 */ /* 0x000ea20000000800 */
[----:B0-----:R-:W-:Y:S01]  /*70c0*/  F2FP.F16.F32.PACK_AB R152, R156, R157 ;  /* 0x0000009d9c98723e */ /* 0x001fe200000000ff */
[----:B------:R-:W-:Y:S04]  /*70d0*/  STL.128 [R1+0x200], R24 ;  /* 0x0002001801007387 */ /* 0x000fe80000100c00 */
[----:B------:R-:W-:Y:S04]  /*70e0*/  STL.128 [R1+0x210], R28 ;  /* 0x0002101c01007387 */ /* 0x000fe80000100c00 */
[----:B------:R-:W-:Y:S04]  /*70f0*/  STL.128 [R1+0x220], R32 ;  /* 0x0002202001007387 */ /* 0x000fe80000100c00 */
[----:B------:R-:W-:Y:S01]  /*7100*/  STL.128 [R1+0x230], R36 ;  /* 0x0002302401007387 */ /* 0x000fe20000100c00 */
[----:B--2---:R-:W-:-:S03]  /*7110*/  F2FP.F16.F32.PACK_AB R155, R159, R158 ;  /* 0x0000009e9f9b723e */ /* 0x004fc600000000ff */
        /* <DEDUP_REMOVED lines=28> */
[----:B0-----:R-:W-:-:S06]  /*72e0*/  WARPGROUP.ARRIVE ;  /* 0x00000000000079c5 */ /* 0x001fcc0000000000 */
[----:B------:R-:W-:Y:S01]  /*72f0*/  HGMMA.64x256x16.F32 R24, R152, gdesc[UR12].tnspB, R24, gsb0 ;  /* 0x43e0000c98187df0 */ /* 0x000fe20008000818 */
[----:B------:R-:W0:Y:S01]  /*7300*/  MUFU.EX2 R21, R21 ;  /* 0x0000001500157308 */ /* 0x000e220000000800 */
[----:B------:R-:W-:-:S04]  /*7310*/  FADD.FTZ R192, R220, R192 ;  /* 0x000000c0dcc07221 */ /* 0x000fc80000010000 */
[----:B------:R-:W-:Y:S01]  /*7320*/  FADD.FTZ R221, R221, R192 ;  /* 0x000000c0dddd7221 */ /* 0x000fe20000010000 */
[-CC-:B------:R-:W-:Y:S01]  /*7330*/  FFMA.FTZ R163, R163, R11.reuse, -R12.reuse ;  /* 0x0000000ba3a37223 */ /* 0x180fe2000001080c */
[-CC-:B------:R-:W-:Y:S01]  /*7340*/  FFMA.FTZ R170, R170, R11.reuse, -R12.reuse ;  /* 0x0000000baaaa7223 */ /* 0x180fe2000001080c */
[-CC-:B------:R-:W-:Y:S01]  /*7350*/  FFMA.FTZ R172, R172, R11.reuse, -R12.reuse ;  /* 0x0000000bacac7223 */ /* 0x180fe2000001080c */
[----:B------:R-:W-:Y:S01]  /*7360*/  FADD.FTZ R221, R19, R221 ;  /* 0x000000dd13dd7221 */ /* 0x000fe20000010000 */
[-CC-:B------:R-:W-:Y:S01]  /*7370*/  FFMA.FTZ R19, R167, R11.reuse, -R12.reuse ;  /* 0x0000000ba7137223 */ /* 0x180fe2000001080c */
[-CC-:B------:R-:W-:Y:S01]  /*7380*/  FFMA.FTZ R177, R177, R11.reuse, -R12.reuse ;  /* 0x0000000bb1b17223 */ /* 0x180fe2000001080c */
[-CC-:B------:R-:W-:Y:S01]  /*7390*/  FFMA.FTZ R178, R178, R11.reuse, -R12.reuse ;  /* 0x0000000bb2b27223 */ /* 0x180fe2000001080c */
[-CC-:B------:R-:W-:Y:S01]  /*73a0*/  FFMA.FTZ R179, R179, R11.reuse, -R12.reuse ;  /* 0x0000000bb3b37223 */ /* 0x180fe2000001080c */
[----:B------:R-:W-:Y:S01]  /*73b0*/  FFMA.FTZ R180, R180, R11, -R12 ;  /* 0x0000000bb4b47223 */ /* 0x000fe2000001080c */
[----:B------:R-:W-:Y:S01]  /*73c0*/  VIADD R12, R8, 0x200 ;  /* 0x00000200080c7836 */ /* 0x000fe20000000000 */
[----:B------:R-:W-:Y:S04]  /*73d0*/  MUFU.EX2 R181, R181 ;  /* 0x000000b500b57308 */ /* 0x000fe80000000800 */
[----:B------:R-:W-:-:S04]  /*73e0*/  R2UR UR6, R12 ;  /* 0x000000000c0672ca */ /* 0x000fc800000e0000 */
[----:B------:R-:W-:Y:S08]  /*73f0*/  MUFU.EX2 R182, R182 ;  /* 0x000000b600b67308 */ /* 0x000ff00000000800 */
[----:B------:R-:W-:Y:S08]  /*7400*/  MUFU.EX2 R183, R183 ;  /* 0x000000b700b77308 */ /* 0x000ff00000000800 */
[----:B------:R-:W2:Y:S08]  /*7410*/  MUFU.EX2 R184, R184 ;  /* 0x000000b800b87308 */ /* 0x000eb00000000800 */
[----:B------:R-:W-:Y:S08]  /*7420*/  MUFU.EX2 R163, R163 ;  /* 0x000000a300a37308 */ /* 0x000ff00000000800 */
[----:B------:R-:W3:Y:S08]  /*7430*/  MUFU.EX2 R19, R19 ;  /* 0x0000001300137308 */ /* 0x000ef00000000800 */
[----:B------:R-:W-:Y:S08]  /*7440*/  MUFU.EX2 R11, R170 ;  /* 0x000000aa000b7308 */ /* 0x000ff00000000800 */
[----:B------:R-:W4:Y:S01]  /*7450*/  MUFU.EX2 R12, R172 ;  /* 0x000000ac000c7308 */ /* 0x000f220000000800 */
[----:B------:R-:W-:-:S02]  /*7460*/  WARPGROUP.DEPBAR.LE gsb0, 0x0 ;  /* 0x00008000000079c5 */ /* 0x000fc40000010000 */
[----:B------:R-:W-:Y:S02]  /*7470*/  F2FP.F16.F32.PACK_AB R152, R188, R189 ;  /* 0x000000bdbc98723e */ /* 0x000fe400000000ff */
[----:B------:R-:W-:Y:S02]  /*7480*/  F2FP.F16.F32.PACK_AB R154, R187, R186 ;  /* 0x000000babb9a723e */ /* 0x000fe400000000ff */
[----:B------:R-:W-:Y:S02]  /*7490*/  F2FP.F16.F32.PACK_AB R153, R160, R165 ;  /* 0x000000a5a099723e */ /* 0x000fe400000000ff */
[----:B0-----:R-:W-:Y:S01]  /*74a0*/  F2FP.F16.F32.PACK_AB R155, R21, R20 ;  /* 0x00000014159b723e */ /* 0x001fe200000000ff */
        /* <DEDUP_REMOVED lines=34> */
[----:B------:R-:W-:Y:S08]  /*76d0*/  MUFU.EX2 R173, R173 ;  /* 0x000000ad00ad7308 */ /* 0x000ff00000000800 */
[----:B------:R-:W0:Y:S08]  /*76e0*/  MUFU.EX2 R174, R174 ;  /* 0x000000ae00ae7308 */ /* 0x000e300000000800 */
[----:B------:R-:W-:Y:S08]  /*76f0*/  MUFU.EX2 R175, R175 ;  /* 0x000000af00af7308 */ /* 0x000ff00000000800 */
[----:B------:R-:W1:Y:S08]  /*7700*/  MUFU.EX2 R176, R176 ;  /* 0x000000b000b07308 */ /* 0x000e700000000800 */
[----:B------:R-:W-:Y:S08]  /*7710*/  MUFU.EX2 R177, R177 ;  /* 0x000000b100b17308 */ /* 0x000ff00000000800 */
[----:B------:R-:W1:Y:S08]  /*7720*/  MUFU.EX2 R178, R178 ;  /* 0x000000b200b27308 */ /* 0x000e700000000800 */
[----:B------:R-:W-:Y:S08]  /*7730*/  MUFU.EX2 R179, R179 ;  /* 0x000000b300b37308 */ /* 0x000ff00000000800 */
[----:B------:R-:W1:Y:S01]  /*7740*/  MUFU.EX2 R180, R180 ;  /* 0x000000b400b47308 */ /* 0x000e620000000800 */
[----:B------:R-:W-:Y:S01]  /*7750*/  VIADD R8, R8, 0x280 ;  /* 0x0000028008087836 */ /* 0x000fe20000000000 */
[----:B------:R-:W-:-:S02]  /*7760*/  WARPGROUP.DEPBAR.LE gsb0, 0x0 ;  /* 0x00008000000079c5 */ /* 0x000fc40000010000 */
[----:B------:R-:W-:Y:S01]  /*7770*/  FADD.FTZ R152, R13, R197 ;  /* 0x000000c50d987221 */ /* 0x000fe20000010000 */
[----:B------:R-:W-:Y:S01]  /*7780*/  IMAD.MOV.U32 R13, RZ, RZ, R9 ;  /* 0x000000ffff0d7224 */ /* 0x000fe200078e0009 */
[----:B--2---:R-:W-:Y:S02]  /*7790*/  F2FP.F16.F32.PACK_AB R154, R184, R183 ;  /* 0x000000b7b89a723e */ /* 0x004fe400000000ff */
[----:B------:R-:W-:Y:S02]  /*77a0*/  FADD.FTZ R157, R157, R152 ;  /* 0x000000989d9d7221 */ /* 0x000fe40000010000 */
[----:B------:R-:W-:Y:S02]  /*77b0*/  R2UR UR7, R13 ;  /* 0x000000000d0772ca */ /* 0x000fe400000e0000 */
[----:B------:R-:W-:Y:S02]  /*77c0*/  F2FP.F16.F32.PACK_AB R152, R182, R181 ;  /* 0x000000b5b698723e */ /* 0x000fe400000000ff */
[----:B---3--:R-:W-:-:S02]  /*77d0*/  F2FP.F16.F32.PACK_AB R153, R19, R163 ;  /* 0x000000a31399723e */ /* 0x008fc400000000ff */
[----:B----4-:R-:W-:Y:S01]  /*77e0*/  F2FP.F16.F32.PACK_AB R155, R12, R11 ;  /* 0x0000000b0c9b723e */ /* 0x010fe200000000ff */
        /* <DEDUP_REMOVED lines=34> */
[----:B------:R-:W-:Y:S02]  /*7a10*/  R2UR UR6, R8 ;  /* 0x00000000080672ca */ /* 0x000fe400000e0000 */
[----:B------:R-:W-:Y:S01]  /*7a20*/  R2UR UR7, R9 ;  /* 0x00000000090772ca */ /* 0x000fe200000e0000 */
[----:B------:R-:W-:Y:S01]  /*7a30*/  FADD.FTZ R221, R222, R221 ;  /* 0x000000dddedd7221 */ /* 0x000fe20000010000 */
[----:B------:R-:W-:Y:S01]  /*7a40*/  FADD.FTZ R13, R156, R157 ;  /* 0x0000009d9c0d7221 */ /* 0x000fe20000010000 */
[----:B------:R-:W2:Y:S02]  /*7a50*/  LDL R9, [R1+0x28] ;  /* 0x0000280001097983 */ /* 0x000ea40000100800 */
[----:B------:R-:W-:Y:S01]  /*7a60*/  FADD.FTZ R157, R162, R221 ;  /* 0x000000dda29d7221 */ /* 0x000fe20000010000 */
[----:B------:R-:W-:Y:S01]  /*7a70*/  FADD.FTZ R14, R14, R13 ;  /* 0x0000000d0e0e7221 */ /* 0x000fe20000010000 */
[----:B------:R3:W5:Y:S02]  /*7a80*/  LDL R8, [R1+0x1f0] ;  /* 0x0001f00001087983 */ /* 0x0007640000100800 */
[----:B------:R-:W-:Y:S01]  /*7a90*/  FADD.FTZ R158, R158, R157 ;  /* 0x0000009d9e9e7221 */ /* 0x000fe20000010000 */
[----:B------:R-:W-:-:S03]  /*7aa0*/  FADD.FTZ R14, R15, R14 ;  /* 0x0000000e0f0e7221 */ /* 0x000fc60000010000 */
[----:B------:R-:W-:Y:S01]  /*7ab0*/  FADD.FTZ R158, R159, R158 ;  /* 0x0000009e9f9e7221 */ /* 0x000fe20000010000 */
[----:B------:R-:W-:-:S03]  /*7ac0*/  FADD.FTZ R189, R189, R14 ;  /* 0x0000000ebdbd7221 */ /* 0x000fc60000010000 */
[----:B------:R-:W-:Y:S01]  /*7ad0*/  FADD.FTZ R165, R165, R158 ;  /* 0x0000009ea5a57221 */ /* 0x000fe20000010000 */
[----:B------:R-:W-:Y:S02]  /*7ae0*/  WARPGROUP.DEPBAR.LE gsb0, 0x0 ;  /* 0x00008000000079c5 */ /* 0x000fe40000010000 */
[----:B0-----:R-:W-:Y:S02]  /*7af0*/  F2FP.F16.F32.PACK_AB R152, R174, R173 ;  /* 0x000000adae98723e */ /* 0x001fe400000000ff */
[----:B-1----:R-:W-:Y:S02]  /*7b00*/  F2FP.F16.F32.PACK_AB R154, R176, R175 ;  /* 0x000000afb09a723e */ /* 0x002fe400000000ff */
[----:B------:R-:W-:Y:S02]  /*7b10*/  F2FP.F16.F32.PACK_AB R153, R178, R177 ;  /* 0x000000b1b299723e */ /* 0x000fe400000000ff */
[----:B------:R-:W-:Y:S01]  /*7b20*/  F2FP.F16.F32.PACK_AB R155, R180, R179 ;  /* 0x000000b3b49b723e */ /* 0x000fe200000000ff */
        /* <DEDUP_REMOVED lines=34> */
[----:B------:R-:W-:Y:S01]  /*7d50*/  FADD.FTZ R189, R188, R189 ;  /* 0x000000bdbcbd7221 */ /* 0x000fe20000010000 */
[----:B------:R-:W-:-:S03]  /*7d60*/  FADD.FTZ R165, R160, R165 ;  /* 0x000000a5a0a57221 */ /* 0x000fc60000010000 */
[----:B------:R-:W-:Y:S01]  /*7d70*/  FADD.FTZ R186, R186, R189 ;  /* 0x000000bdbaba7221 */ /* 0x000fe20000010000 */
[----:B------:R-:W-:Y:S01]  /*7d80*/  FADD.FTZ R20, R20, R165 ;  /* 0x000000a514147221 */ /* 0x000fe20000010000 */
[----:B------:R-:W-:Y:S02]  /*7d90*/  WARPGROUP.DEPBAR.LE gsb0, 0x0 ;  /* 0x00008000000079c5 */ /* 0x000fe40000010000 */
        /* <DEDUP_REMOVED lines=22> */
[----:B------:R0:W-:Y:S04]  /*7f00*/  STL.128 [R1+0x360], R112 ;  /* 0x0003607001007387 */ /* 0x0001e80000100c00 */
        /* <DEDUP_REMOVED lines=9> */
[----:B------:R-:W4:Y:S04]  /*7fa0*/  LDL R153, [R1+0x200] ;  /* 0x0002000001997983 */ /* 0x000f280000100800 */
[----:B0-----:R-:W3:Y:S04]  /*7fb0*/  LDL R115, [R1+0x204] ;  /* 0x0002040001737983 */ /* 0x001ee80000100800 */
[----:B------:R-:W3:Y:S04]  /*7fc0*/  LDL R113, [R1+0x208] ;  /* 0x0002080001717983 */ /* 0x000ee80000100800 */
        /* <DEDUP_REMOVED lines=60> */
[----:B-1----:R-:W3:Y:S04]  /*8390*/  LDL R150, [R1+0x2fc] ;  /* 0x0002fc0001967983 */ /* 0x002ee80000100800 */
        /* <DEDUP_REMOVED lines=63> */
[----:B------:R-:W3:Y:S01]  /*8790*/  LDL R14, [R1+0x3fc] ;  /* 0x0003fc00010e7983 */ /* 0x000ee20000100800 */
[----:B------:R-:W-:Y:S01]  /*87a0*/  FADD.FTZ R186, R187, R186 ;  /* 0x000000babbba7221 */ /* 0x000fe20000010000 */
[----:B------:R-:W-:-:S03]  /*87b0*/  FADD.FTZ R20, R21, R20 ;  /* 0x0000001415147221 */ /* 0x000fc60000010000 */
        /* <DEDUP_REMOVED lines=13> */
[----:B------:R-:W-:Y:S01]  /*8890*/  FADD.FTZ R177, R179, R178 ;  /* 0x000000b2b3b17221 */ /* 0x000fe20000010000 */
[----:B------:R0:W-:Y:S02]  /*88a0*/  STL [R1+0x68], RZ ;  /* 0x000068ff01007387 */ /* 0x0001e40000100800 */
[----:B------:R-:W-:Y:S01]  /*88b0*/  FADD.FTZ R176, R176, R175 ;  /* 0x000000afb0b07221 */ /* 0x000fe20000010000 */
[----:B------:R-:W-:Y:S01]  /*88c0*/  FADD.FTZ R177, R180, R177 ;  /* 0x000000b1b4b17221 */ /* 0x000fe20000010000 */
[----:B------:R0:W-:Y:S04]  /*88d0*/  STL [R1+0x68], R6 ;  /* 0x0000680601007387 */ /* 0x0001e80000100800 */
[----:B------:R0:W-:Y:S04]  /*88e0*/  STL [R1+0x68], R6 ;  /* 0x0000680601007387 */ /* 0x0001e80000100800 */
[----:B------:R0:W-:Y:S01]  /*88f0*/  STL [R1+0x68], R6 ;  /* 0x0000680601007387 */ /* 0x0001e20000100800 */
[----:B--2---:R-:W-:-:S03]  /*8900*/  LOP3.LUT R9, R9, 0x1, RZ, 0xfc, !PT ;  /* 0x0000000109097812 */ /* 0x004fc600078efcff */
[----:B------:R0:W-:Y:S04]  /*8910*/  STL [R1+0x68], R6 ;  /* 0x0000680601007387 */ /* 0x0001e80000100800 */
[----:B------:R0:W-:Y:S04]  /*8920*/  STL [R1+0x68], R6 ;  /* 0x0000680601007387 */ /* 0x0001e80000100800 */
[----:B------:R0:W-:Y:S04]  /*8930*/  STL [R1+0x68], R6 ;  /* 0x0000680601007387 */ /* 0x0001e80000100800 */
[----:B------:R0:W-:Y:S04]  /*8940*/  STL [R1+0x414], R10 ;  /* 0x0004140a01007387 */ /* 0x0001e80000100800 */
[----:B------:R0:W-:Y:S04]  /*8950*/  STL.64 [R1+0x420], R176 ;  /* 0x000420b001007387 */ /* 0x0001e80000100a00 */
[----:B----4-:R0:W-:Y:S04]  /*8960*/  STL [R1+0x200], R153 ;  /* 0x0002009901007387 */ /* 0x0101e80000100800 */
[----:B---3--:R0:W-:Y:S04]  /*8970*/  STL [R1+0x204], R115 ;  /* 0x0002047301007387 */ /* 0x0081e80000100800 */
[----:B------:R0:W-:Y:S04]  /*8980*/  STL [R1+0x208], R113 ;  /* 0x0002087101007387 */ /* 0x0001e80000100800 */
        /* <DEDUP_REMOVED lines=124> */
[----:B------:R0:W-:Y:S01]  /*9150*/  STL [R1+0x3fc], R14 ;  /* 0x0003fc0e01007387 */ /* 0x0001e20000100800 */
[----:B------:R-:W-:Y:S01]  /*9160*/  ISETP.NE.AND P0, PT, R9, 0x3, PT ;  /* 0x000000030900780c */ /* 0x000fe20003f05270 */
[----:B------:R-:W-:-:S12]  /*9170*/  BSSY B0, `(.L_x_2192) ;  /* 0x0000003000007945 */ /* 0x000fd80003800000 */
[----:B0-----:R-:W-:Y:S05]  /*9180*/  @!P0 BRA `(.L_x_2193) ;  /* 0x0000000000048947 */ /* 0x001fea0003800000 */
[----:B------:R-:W-:Y:S01]  /*9190*/  BPT.TRAP 0x1 ;  /* 0x000000040000795c */ /* 0x000fe20000300000 */
.L_x_2193:
[----:B------:R-:W-:Y:S05]  /*91a0*/  BSYNC B0 ;  /* 0x0000000000007941 */ /* 0x000fea0003800000 */
.L_x_2192:
[----:B------:R-:W2:Y:S01]  /*91b0*/  LDL.64 R10, [R1+0x48] ;  /* 0x00004800010a7983 */ /* 0x000ea20000100a00 */
[----:B------:R-:W-:Y:S01]  /*91c0*/  UISETP.NE.AND UP1, UPT, UR39, URZ, UPT ;  /* 0x0000003f2700728c */ /* 0x000fe2000bf25270 */
[----:B------:R-:W0:Y:S01]  /*91d0*/  LDC R12, c[0x0][0x450] ;  /* 0x00011400ff0c7b82 */ /* 0x000e220000000800 */
[----:B------:R-:W-:Y:S01]  /*91e0*/  UISETP.NE.AND UP0, UPT, UR41, URZ, UPT ;  /* 0x0000003f2900728c */ /* 0x000fe2000bf05270 */
[----:B------:R-:W3:Y:S01]  /*91f0*/  LDL R6, [R1+0x34] ;  /* 0x0000340001067983 */ /* 0x000ee20000100800 */
[----:B--2---:R-:W-:-:S05]  /*9200*/  MOV R9, R10 ;  /* 0x0000000a00097202 */ /* 0x004fca0000000f00 */
[----:B-----5:R-:W-:Y:S02]  /*9210*/  IMAD R9, R8, 0x8, R9 ;  /* 0x0000000808097824 */ /* 0x020fe400078e0209 */
[----:B------:R-:W-:-:S03]  /*9220*/  IMAD.IADD R8, R185, 0x1, -R0 ;  /* 0x00000001b9087824 */ /* 0x000fc600078e0a00 */
[----:B---3--:R-:W-:-:S04]  /*9230*/  PRMT R6, R6, 0x654, R9 ;  /* 0x0000065406067816 */ /* 0x008fc80000000009 */
[----:B------:R1:W-:Y:S01]  /*9240*/  SYNCS.ARRIVE.TRANS64.RED.A1T0 RZ, [R6+URZ], RZ ;  /* 0x000000ff06ff79a7 */ /* 0x0003e2000810043f */
[----:B------:R-:W2:Y:S01]  /*9250*/  LDL R0, [R8] ;  /* 0x0000000008007983 */ /* 0x000ea20000100800 */
[----:B------:R-:W-:Y:S02]  /*9260*/  PLOP3.LUT P0, PT, PT, PT, UP1, 0x80, 0x0 ;  /* 0x000000000000781c */ /* 0x000fe40003f0f018 */
[----:B------:R-:W-:Y:S01]  /*9270*/  PLOP3.LUT P1, PT, PT, PT, UP1, 0x80, 0x0 ;  /* 0x000000000000781c */ /* 0x000fe20003f2f018 */
[----:B------:R-:W-:-:S06]  /*9280*/  UIADD3 UR45, UR45, -0x2, URZ ;  /* 0xfffffffe2d2d7890 */ /* 0x000fcc000fffe03f */
[----:B------:R-:W-:Y:S02]  /*9290*/  IMAD.U32 R11, RZ, RZ, UR45 ;  /* 0x0000002dff0b7e24 */ /* 0x000fe4000f8e00ff */
[----:B--2---:R-:W-:-:S04]  /*92a0*/  IMAD.SHL.U32 R0, R0, 0x80, RZ ;  /* 0x0000008000007824 */ /* 0x004fc800078e00ff */
[----:B------:R-:W-:Y:S01]  /*92b0*/  @P0 IMAD.HI.U32 R7, R0, R7, RZ ;  /* 0x0000000700070227 */ /* 0x000fe200078e00ff */
[----:B------:R-:W-:-:S03]  /*92c0*/  PLOP3.LUT P0, PT, PT, PT, UP0, 0x40, 0x0 ;  /* 0x000000000000781c */ /* 0x000fc60003f0e808 */
[----:B-1----:R-:W-:Y:S01]  /*92d0*/  IMAD.MOV.U32 R6, RZ, RZ, R0 ;  /* 0x000000ffff067224 */ /* 0x002fe200078e0000 */
[----:B0-----:R-:W-:-:S05]  /*92e0*/  @P1 SHF.R.U32.HI R6, RZ, R12, R7 ;  /* 0x0000000cff061219 */ /* 0x001fca0000011607 */
[----:B------:R-:W-:-:S04]  /*92f0*/  VIADD R7, R6, UR44 ;  /* 0x0000002c06077c36 */ /* 0x000fc80008000000 */
[----:B------:R-:W-:Y:S01]  /*9300*/  IMAD.IADD R4, R7, 0x1, R4 ;  /* 0x0000000107047824 */ /* 0x000fe200078e0204 */
[----:B------:R-:W-:Y:S06]  /*9310*/  @P0 BRA `(.L_x_2194) ;  /* 0x0000000000400947 */ /* 0x000fec0003800000 */
[C---:B------:R-:W-:Y:S01]  /*9320*/  ISETP.GT.AND P0, PT, R7.reuse, RZ, PT ;  /* 0x000000ff0700720c */ /* 0x040fe20003f04270 */
[----:B------:R-:W-:Y:S01]  /*9330*/  BSSY B0, `(.L_x_2195) ;  /* 0x000000c000007945 */ /* 0x000fe20003800000 */
[----:B------:R-:W-:-:S11]  /*9340*/  VIADD R6, R7, 0xffffffff ;  /* 0xffffffff07067836 */ /* 0x000fd60000000000 */
[----:B------:R-:W-:Y:S05]  /*9350*/  @P0 BRA `(.L_x_2196) ;  /* 0x0000000000180947 */ /* 0x000fea0003800000 */
[----:B------:R-:W-:Y:S01]  /*9360*/  ISETP.NE.AND P0, PT, R5, 0x1, PT ;  /* 0x000000010500780c */ /* 0x000fe20003f05270 */
[----:B------:R-:W-:-:S12]  /*9370*/  IMAD.MOV R7, RZ, RZ, -R7 ;  /* 0x000000ffff077224 */ /* 0x000fd800078e0a07 */
[----:B------:R-:W-:-:S05]  /*9380*/  @P0 IMAD.HI.U32 R2, R7, R2, RZ ;  /* 0x0000000207020227 */ /* 0x000fca00078e00ff */
[----:B------:R-:W-:-:S04]  /*9390*/  @P0 SHF.R.U32.HI R7, RZ, R3, R2 ;  /* 0x00000003ff070219 */ /* 0x000fc80000011602 */
[----:B------:R-:W-:Y:S01]  /*93a0*/  LOP3.LUT R6, RZ, R7, RZ, 0x33, !PT ;  /* 0x00000007ff067212 */ /* 0x000fe200078e33ff */
[----:B------:R-:W-:Y:S06]  /*93b0*/  BRA `(.L_x_2197) ;  /* 0x00000000000c7947 */ /* 0x000fec0003800000 */
.L_x_2196:
[----:B------:R-:W-:-:S13]  /*93c0*/  ISETP.NE.AND P0, PT, R5, 0x1, PT ;  /* 0x000000010500780c */ /* 0x000fda0003f05270 */
[----:B------:R-:W-:-:S05]  /*93d0*/  @P0 IMAD.HI.U32 R2, R6, R2, RZ ;  /* 0x0000000206020227 */ /* 0x000fca00078e00ff */
[----:B------:R-:W-:-:S07]  /*93e0*/  @P0 SHF.R.U32.HI R6, RZ, R3, R2 ;  /* 0x00000003ff060219 */ /* 0x000fce0000011602 */
.L_x_2197:
[----:B------:R-:W-:Y:S05]  /*93f0*/  BSYNC B0 ;  /* 0x0000000000007941 */ /* 0x000fea0003800000 */
.L_x_2195:
[----:B------:R-:W-:-:S05]  /*9400*/  IMAD R5, R6, R5, R5 ;  /* 0x0000000506057224 */ /* 0x000fca00078e0205 */
[----:B------:R-:W-:-:S07]  /*9410*/  VIMNMX R4, R4, R5, PT ;  /* 0x0000000504047248 */ /* 0x000fce0003fe0100 */
.L_x_2194:
[----:B------:R-:W-:Y:S01]  /*9420*/  IMAD.HI R4, R4, 0x2aaaaaab, RZ ;  /* 0x2aaaaaab04047827 */ /* 0x000fe200078e02ff */
[----:B------:R-:W-:Y:S04]  /*9430*/  BSSY B1, `(.L_x_2198) ;  /* 0x0000012000017945 */ /* 0x000fe80003800000 */
[----:B------:R-:W-:-:S04]  /*9440*/  SHF.R.U32.HI R3, RZ, 0x1f, R4 ;  /* 0x0000001fff037819 */ /* 0x000fc80000011604 */
[----:B------:R-:W-:-:S04]  /*9450*/  LEA.HI.SX32 R3, R4, R3, 0x1c ;  /* 0x0000000304037211 */ /* 0x000fc800078fe2ff */
[----:B------:R-:W-:-:S04]  /*9460*/  VIMNMX R192, R3, UR40, !PT ;  /* 0x0000002803c07c48 */ /* 0x000fc8000ffe0100 */
[----:B------:R-:W-:-:S13]  /*9470*/  ISETP.GE.AND P0, PT, R11, R192, PT ;  /* 0x000000c00b00720c */ /* 0x000fda0003f06270 */
[----:B------:R-:W-:Y:S05]  /*9480*/  @!P0 BRA `(.L_x_2199) ;  /* 0x0000000000308947 */ /* 0x000fea0003800000 */
[----:B------:R-:W-:Y:S01]  /*9490*/  BSSY B0, `(.L_x_2200) ;  /* 0x0000007000007945 */ /* 0x000fe20003800000 */
.L_x_2201:
[----:B------:R-:W-:Y:S01]  /*94a0*/  VIADD R0, R16, 0x150 ;  /* 0x0000015010007836 */ /* 0x000fe20000000000 */
[----:B------:R-:W-:-:S07]  /*94b0*/  MOV R220, 0x94d0 ;  /* 0x000094d000dc7802 */ /* 0x000fce0000000f00 */
[----:B------:R-:W-:Y:S05]  /*94c0*/  CALL.REL.NOINC `($_ZN7cutlass13device_kernelIN5flash11enable_sm90INS1_16FlashAttnFwdSm90INS1_25CollectiveMainloopFwdSm90ILi2EN4cute5tupleIJNS5_1CILi1EEES8_S8_EEENS6_IJNS7_ILi128EEENS7_ILi96EEENS7_ILi64EEEEEELi256ENS_6half_tEfNS_4arch4Sm90ELb0ELb1ELb0ELb0ELb1ELb0ELb1ELb1ELb0ELb1ELb0ELb0EEENS1_21CollectiveEpilogueFwdINS6_IJSA_NS7_ILi256EEESB_EEES9_SE_SG_Li256ELb0ELb1ELb0ELb0EEENS1_30DynamicPersistentTileSchedulerILi256ELi128ELb0ELb1ELb1EEEEEEEEEvNT_6ParamsE$_ZZN5flash25CollectiveMainloopFwdSm90ILi2EN4cute5tupleIJNS1_1CILi1EEES4_S4_EEENS2_IJNS3_ILi128EEENS3_ILi96EEENS3_ILi64EEEEEELi256EN7cutlass6half_tEfNSA_4arch4Sm90ELb0ELb1ELb0ELb0ELb1ELb0ELb1ELb1ELb0ELb1ELb0ELb0EE3mmaINS_16FlashAttnFwdSm90ISE_NS_21CollectiveEpilogueFwdINS2_IJS6_NS3_ILi256EEES7_EEES5_SB_SD_Li256ELb0ELb1ELb0ELb0EEENS_30DynamicPersistentTileSchedulerILi256ELi128ELb0ELb1ELb1EEEE13SharedStorageENS1_6TensorINS1_11ArrayEngineIfLm128EEENS1_6LayoutINS2_IJNS2_IJNS3_ILi2EEEST_NS3_ILi32EEEEEES4_S4_EEENS2_IJNS2_IJS4_ST_NS3_ILi4EEEEEENS3_ILi0EEESZ_EEEEEEENS_7SoftmaxILi2ELi0EEEEEbRKNSE_6ParamsENSA_13PipelineAsyncILi2EEES19_RNSA_13PipelineStateILj2EEERT0_RT1_iRiRKNS_16SeqlenInfoQKNewKILb0ELb0EEENS2_IJiiiiEEERT_ENKUliT_T0_T1_E_clIZSF_ISO_S12_S14_EbS17_S19_S19_S1C_S1E_S1G_iS1H_S1L_S1M_S1O_EUlRS1P_iE1_NS3_ILb0EEENS3_ILb1EEEEEDaiS1P_S1Q_S1R_) ;  /* 0x0000020c00cc7944 */ /* 0x000fea0003c00000 */
[C---:B------:R-:W-:Y:S01]  /*94d0*/  ISETP.GT.AND P0, PT, R11.reuse, R192, PT ;  /* 0x000000c00b00720c */ /* 0x040fe20003f04270 */
[----:B------:R-:W-:-:S12]  /*94e0*/  VIADD R11, R11, 0xffffffff ;  /* 0xffffffff0b0b7836 */ /* 0x000fd80000000000 */
[----:B------:R-:W-:Y:S05]  /*94f0*/  @P0 BRA `(.L_x_2201) ;  /* 0xfffffffc00e80947 */ /* 0x000fea000383ffff */
[----:B------:R-:W-:Y:S05]  /*9500*/  BSYNC B0 ;  /* 0x0000000000007941 */ /* 0x000fea0003800000 */
.L_x_2200:
[----:B------:R-:W-:Y:S02]  /*9510*/  ULDC UR4, c[0x0][0x20] ;  /* 0x0000080000047ab9 */ /* 0x000fe40000000800 */
[----:B------:R-:W-:-:S05]  /*9520*/  VIADD R2, R185, -UR4 ;  /* 0x80000004b9027c36 */ /* 0x000fca0008000000 */
[----:B------:R-:W2:Y:S02]  /*9530*/  LDL R0, [R2] ;  /* 0x0000000002007983 */ /* 0x000ea40000100800 */
[----:B--2---:R-:W-:-:S07]  /*9540*/  IMAD.SHL.U32 R0, R0, 0x80, RZ ;  /* 0x0000008000007824 */ /* 0x004fce00078e00ff */
.L_x_2199:
[----:B------:R-:W-:Y:S05]  /*9550*/  BSYNC B1 ;  /* 0x0000000000017941 */ /* 0x000fea0003800000 */
.L_x_2198:
[----:B------:R-:W-:Y:S01]  /*9560*/  UISETP.NE.AND UP1, UPT, UR39, URZ, UPT ;  /* 0x0000003f2700728c */ /* 0x000fe2000bf25270 */
[----:B------:R-:W-:Y:S01]  /*9570*/  VIADD R0, R0, 0x7f ;  /* 0x0000007f00007836 */ /* 0x000fe20000000000 */
[----:B------:R-:W-:-:S04]  /*9580*/  UISETP.NE.AND UP0, UPT, UR41, URZ, UPT ;  /* 0x0000003f2900728c */ /* 0x000fc8000bf05270 */
[----:B------:R-:W-:Y:S02]  /*9590*/  PLOP3.LUT P0, PT, PT, PT, UP1, 0x80, 0x0 ;  /* 0x000000000000781c */ /* 0x000fe40003f0f018 */
[----:B------:R-:W-:-:S03]  /*95a0*/  PLOP3.LUT P1, PT, PT, PT, UP1, 0x80, 0x0 ;  /* 0x000000000000781c */ /* 0x000fc60003f2f018 */
[----:B------:R-:W-:-:S08]  /*95b0*/  @UP1 ULDC UR4, c[0x0][0x44c] ;  /* 0x0001130000041ab9 */ /* 0x000fd00000000800 */
[----:B------:R-:W-:Y:S01]  /*95c0*/  @P0 IMAD.HI.U32 R2, R0, UR4, RZ ;  /* 0x0000000400020c27 */ /* 0x000fe2000f8e00ff */
[----:B------:R-:W-:Y:S01]  /*95d0*/  PLOP3.LUT P0, PT, PT, PT, UP0, 0x40, 0x0 ;  /* 0x000000000000781c */ /* 0x000fe20003f0e808 */
[----:B------:R-:W-:-:S03]  /*95e0*/  @UP1 ULDC UR4, c[0x0][0x450] ;  /* 0x0001140000041ab9 */ /* 0x000fc60000000800 */
[----:B------:R-:W-:Y:S01]  /*95f0*/  @P1 SHF.R.U32.HI R0, RZ, UR4, R2 ;  /* 0x00000004ff001c19 */ /* 0x000fe20008011602 */
[----:B------:R-:W-:-:S04]  /*9600*/  ULDC UR4, c[0x0][0xad4] ;  /* 0x0002b50000047ab9 */ /* 0x000fc80000000800 */
[----:B------:R-:W-:-:S04]  /*9610*/  VIADD R0, R0, UR38 ;  /* 0x0000002600007c36 */ /* 0x000fc80008000000 */
[----:B------:R-:W-:Y:S01]  /*9620*/  VIADD R2, R0, -UR4 ;  /* 0x8000000400027c36 */ /* 0x000fe20008000000 */
[----:B------:R-:W-:Y:S06]  /*9630*/  @P0 BRA `(.L_x_2202) ;  /* 0x0000000000540947 */ /* 0x000fec0003800000 */
[----:B------:R-:W-:Y:S01]  /*9640*/  ISETP.GT.AND P0, PT, R0, -0x1, PT ;  /* 0xffffffff0000780c */ /* 0x000fe20003f04270 */
[----:B------:R-:W-:-:S12]  /*9650*/  BSSY B0, `(.L_x_2203) ;  /* 0x0000011000007945 */ /* 0x000fd80003800000 */
[----:B------:R-:W-:Y:S05]  /*9660*/  @P0 BRA `(.L_x_2204) ;  /* 0x0000000000240947 */ /* 0x000fea0003800000 */
[----:B------:R-:W-:Y:S01]  /*9670*/  ULDC UR4, c[0x0][0xadc] ;  /* 0x0002b70000047ab9 */ /* 0x000fe20000000800 */
[----:B------:R-:W-:Y:S01]  /*9680*/  LOP3.LUT R3, RZ, R0, RZ, 0x33, !PT ;  /* 0x00000000ff037212 */ /* 0x000fe200078e33ff */
[----:B------:R-:W-:-:S05]  /*9690*/  IMAD.U32 R5, RZ, RZ, UR4 ;  /* 0x00000004ff057e24 */ /* 0x000fca000f8e00ff */
[----:B------:R-:W-:-:S13]  /*96a0*/  ISETP.NE.AND P0, PT, R5, 0x1, PT ;  /* 0x000000010500780c */ /* 0x000fda0003f05270 */
[----:B------:R-:W0:Y:S02]  /*96b0*/  @P0 LDC.64 R6, c[0x0][0xae0] ;  /* 0x0002b800ff060b82 */ /* 0x000e240000000a00 */
[----:B0-----:R-:W-:-:S05]  /*96c0*/  @P0 IMAD.HI.U32 R0, R3, R6, RZ ;  /* 0x0000000603000227 */ /* 0x001fca00078e00ff */
[----:B------:R-:W-:-:S04]  /*96d0*/  @P0 SHF.R.U32.HI R3, RZ, R7, R0 ;  /* 0x00000007ff030219 */ /* 0x000fc80000011600 */
[----:B------:R-:W-:Y:S01]  /*96e0*/  LOP3.LUT R0, RZ, R3, RZ, 0x33, !PT ;  /* 0x00000003ff007212 */ /* 0x000fe200078e33ff */
[----:B------:R-:W-:Y:S06]  /*96f0*/  BRA `(.L_x_2205) ;  /* 0x0000000000187947 */ /* 0x000fec0003800000 */
.L_x_2204:
[----:B------:R-:W-:Y:S02]  /*9700*/  ULDC UR4, c[0x0][0xadc] ;  /* 0x0002b70000047ab9 */ /* 0x000fe40000000800 */
[----:B------:R-:W-:-:S05]  /*9710*/  IMAD.U32 R5, RZ, RZ, UR4 ;  /* 0x00000004ff057e24 */ /* 0x000fca000f8e00ff */
[----:B------:R-:W-:-:S13]  /*9720*/  ISETP.NE.AND P0, PT, R5, 0x1, PT ;  /* 0x000000010500780c */ /* 0x000fda0003f05270 */
[----:B------:R-:W0:Y:S02]  /*9730*/  @P0 LDC.64 R6, c[0x0][0xae0] ;  /* 0x0002b800ff060b82 */ /* 0x000e240000000a00 */
[----:B0-----:R-:W-:-:S05]  /*9740*/  @P0 IMAD.HI.U32 R4, R0, R6, RZ ;  /* 0x0000000600040227 */ /* 0x001fca00078e00ff */
[----:B------:R-:W-:-:S07]  /*9750*/  @P0 SHF.R.U32.HI R0, RZ, R7, R4 ;  /* 0x00000007ff000219 */ /* 0x000fce0000011604 */
.L_x_2205:
[----:B------:R-:W-:Y:S05]  /*9760*/  BSYNC B0 ;  /* 0x0000000000007941 */ /* 0x000fea0003800000 */
.L_x_2203:
[----:B------:R-:W-:-:S05]  /*9770*/  IMAD R3, R0, R5, RZ ;  /* 0x0000000500037224 */ /* 0x000fca00078e02ff */
[----:B------:R-:W-:-:S07]  /*9780*/  VIMNMX R2, R2, R3, !PT ;  /* 0x0000000302027248 */ /* 0x000fce0007fe0100 */
.L_x_2202:
[----:B------:R-:W-:-:S04]  /*9790*/  VIADD R2, R2, 0x5f ;  /* 0x0000005f02027836 */ /* 0x000fc80000000000 */
[----:B------:R-:W-:-:S05]  /*97a0*/  IMAD.HI R2, R2, 0x2aaaaaab, RZ ;  /* 0x2aaaaaab02027827 */ /* 0x000fca00078e02ff */
[----:B------:R-:W-:-:S04]  /*97b0*/  SHF.R.U32.HI R3, RZ, 0x1f, R2 ;  /* 0x0000001fff037819 */ /* 0x000fc80000011602 */
[----:B------:R-:W-:-:S04]  /*97c0*/  LEA.HI.SX32 R3, R2, R3, 0x1c ;  /* 0x0000000302037211 */ /* 0x000fc800078fe2ff */
[----:B------:R-:W-:-:S04]  /*97d0*/  VIMNMX R4, R3, UR40, !PT ;  /* 0x0000002803047c48 */ /* 0x000fc8000ffe0100 */
[----:B------:R-:W-:-:S13]  /*97e0*/  ISETP.GE.AND P0, PT, R11, R4, PT ;  /* 0x000000040b00720c */ /* 0x000fda0003f06270 */
[----:B------:R-:W-:Y:S05]  /*97f0*/  @!P0 BRA `(.L_x_2206) ;  /* 0x0000009800088947 */ /* 0x000fea0003800000 */
.L_x_2225:
[----:B------:R-:W2:Y:S04]  /*9800*/  LDL R2, [R1+0x1f0] ;  /* 0x0001f00001027983 */ /* 0x000ea80000100800 */
[----:B0-----:R-:W3:Y:S04]  /*9810*/  LDL R0, [R1+0x1f8] ;  /* 0x0001f80001007983 */ /* 0x001ee80000100800 */
[----:B------:R-:W4:Y:S01]  /*9820*/  LDL R3, [R1] ;  /* 0x0000000001037983 */ /* 0x000f220000100800 */
[----:B--2---:R-:W-:-:S05]  /*9830*/  VIADD R2, R2, 0x1 ;  /* 0x0000000102027836 */ /* 0x004fca0000000000 */
[----:B------:R-:W-:-:S13]  /*9840*/  ISETP.NE.AND P0, PT, R2, 0x2, PT ;  /* 0x000000020200780c */ /* 0x000fda0003f05270 */
[----:B------:R0:W5:Y:S04]  /*9850*/  @P0 LDL R6, [R1+0x1f4] ;  /* 0x0001f40001060983 */ /* 0x0001680000100800 */
[----:B------:R-:W2:Y:S01]  /*9860*/  @!P0 LDL R5, [R1+0x1f4] ;  /* 0x0001f40001058983 */ /* 0x000ea20000100800 */
[----:B---3--:R-:W-:Y:S01]  /*9870*/  VIADD R0, R0, 0x1 ;  /* 0x0000000100007836 */ /* 0x008fe20000000000 */
[----:B----4-:R-:W-:Y:S02]  /*9880*/  LOP3.LUT R3, R3, 0x1, RZ, 0xfc, !PT ;  /* 0x0000000103037812 */ /* 0x010fe400078efcff */
[----:B------:R1:W-:Y:S04]  /*9890*/  STL [R1+0x1f0], R2 ;  /* 0x0001f00201007387 */ /* 0x0003e80000100800 */
[----:B------:R0:W-:Y:S04]  /*98a0*/  STL [R1+0x1f8], R0 ;  /* 0x0001f80001007387 */ /* 0x0001e80000100800 */
[----:B------:R0:W-:Y:S01]  /*98b0*/  @!P0 STL [R1+0x1f0], RZ ;  /* 0x0001f0ff01008387 */ /* 0x0001e20000100800 */
[----:B------:R-:W-:Y:S01]  /*98c0*/  ISETP.NE.AND P1, PT, R3, 0x3, PT ;  /* 0x000000030300780c */ /* 0x000fe20003f25270 */
[----:B------:R-:W-:Y:S05]  /*98d0*/  YIELD ;  /* 0x0000000000007946 */ /* 0x000fea0003800000 */
[----:B------:R-:W-:Y:S01]  /*98e0*/  BSSY B0, `(.L_x_2207) ;  /* 0x0000006000007945 */ /* 0x000fe20003800000 */
[----:B-1----:R-:W-:Y:S01]  /*98f0*/  @!P0 IMAD.MOV.U32 R2, RZ, RZ, RZ ;  /* 0x000000ffff028224 */ /* 0x002fe200078e00ff */
[----:B--2---:R-:W-:-:S05]  /*9900*/  @!P0 LOP3.LUT R6, R5, 0x1, RZ, 0x3c, !PT ;  /* 0x0000000105068812 */ /* 0x004fca00078e3cff */
[----:B------:R0:W-:Y:S01]  /*9910*/  @!P0 STL [R1+0x1f4], R6 ;  /* 0x0001f40601008387 */ /* 0x0001e20000100800 */
[----:B------:R-:W-:Y:S05]  /*9920*/  @!P1 BRA `(.L_x_2208) ;  /* 0x0000000000049947 */ /* 0x000fea0003800000 */
[----:B------:R-:W-:Y:S01]  /*9930*/  BPT.TRAP 0x1 ;  /* 0x000000040000795c */ /* 0x000fe20000300000 */
.L_x_2208:
[----:B------:R-:W-:Y:S05]  /*9940*/  BSYNC B0 ;  /* 0x0000000000007941 */ /* 0x000fea0003800000 */
.L_x_2207:
[----:B------:R-:W2:Y:S01]  /*9950*/  LDL.64 R8, [R1+0x18] ;  /* 0x0000180001087983 */ /* 0x000ea20000100a00 */
[----:B-----5:R-:W-:Y:S02]  /*9960*/  SHF.L.U32 R5, R6, 0x1f, RZ ;  /* 0x0000001f06057819 */ /* 0x020fe400000006ff */
[----:B--2---:R-:W-:-:S05]  /*9970*/  MOV R3, R8 ;  /* 0x0000000800037202 */ /* 0x004fca0000000f00 */
[----:B------:R-:W-:-:S04]  /*9980*/  IMAD R2, R2, 0x8, R3 ;  /* 0x0000000802027824 */ /* 0x000fc800078e0203 */
[----:B------:R1:W2:Y:S01]  /*9990*/  SYNCS.PHASECHK.TRANS64.TRYWAIT P0, [R2+URZ], R5 ;  /* 0x00000005020075a7 */ /* 0x0002a2000800017f */
[----:B0-----:R1:W5:Y:S01]  /*99a0*/  LDL.64 R6, [R1+0x1f0] ;  /* 0x0001f00001067983 */ /* 0x0013620000100a00 */
[----:B------:R-:W-:Y:S04]  /*99b0*/  BSSY B0, `(.L_x_2209) ;  /* 0x0000003000007945 */ /* 0x000fe80003800000 */
[----:B------:R-:W-:Y:S05]  /*99c0*/  @!P1 BRA `(.L_x_2210) ;  /* 0x0000000000049947 */ /* 0x000fea0003800000 */
[----:B------:R-:W-:Y:S01]  /*99d0*/  BPT.TRAP 0x1 ;  /* 0x000000040000795c */ /* 0x000fe20000300000 */
.L_x_2210:
[----:B------:R-:W-:Y:S05]  /*99e0*/  BSYNC B0 ;  /* 0x0000000000007941 */ /* 0x000fea0003800000 */
.L_x_2209:
[----:B------:R-:W-:Y:S04]  /*99f0*/  BSSY B0, `(.L_x_2211) ;  /* 0x0000006000007945 */ /* 0x000fe80003800000 */
[----:B--2---:R-:W-:Y:S05]  /*9a00*/  @P0 BRA `(.L_x_2212) ;  /* 0x0000000000100947 */ /* 0x004fea0003800000 */
[----:B-----5:R-:W-:Y:S01]  /*9a10*/  IMAD R6, R6, 0x8, R3 ;  /* 0x0000000806067824 */ /* 0x020fe200078e0203 */
[----:B------:R-:W-:-:S04]  /*9a20*/  SHF.L.U32 R7, R7, 0x1f, RZ ;  /* 0x0000001f07077819 */ /* 0x000fc800000006ff */
[----:B------:R-:W0:Y:S02]  /*9a30*/  SYNCS.PHASECHK.TRANS64.TRYWAIT P0, [R6+URZ], R7 ;  /* 0x00000007060075a7 */ /* 0x000e24000800017f */
[----:B0-----:R-:W-:Y:S05]  /*9a40*/  @!P0 BRA `(.L_x_2213) ;  /* 0x000001d000048947 */ /* 0x001fea0003800000 */
.L_x_2212:
[----:B------:R-:W-:Y:S05]  /*9a50*/  BSYNC B0 ;  /* 0x0000000000007941 */ /* 0x000fea0003800000 */
.L_x_2211:
[----:B-1----:R-:W2:Y:S04]  /*9a60*/  LDL R5, [R1+0x1f0] ;  /* 0x0001f00001057983 */ /* 0x002ea80000100800 */
[----:B------:R-:W2:Y:S01]  /*9a70*/  LDL.64 R2, [R1+0x80] ;  /* 0x0000800001027983 */ /* 0x000ea20000100a00 */
[----:B------:R-:W-:Y:S05]  /*9a80*/  WARPSYNC.ALL ;  /* 0x0000000000007948 */ /* 0x000fea0003800000 */
[----:B------:R-:W3:Y:S04]  /*9a90*/  LDL.64 R8, [R1+0x78] ;  /* 0x0000780001087983 */ /* 0x000ee80000100a00 */
[----:B0----5:R-:W4:Y:S04]  /*9aa0*/  LDL.64 R6, [R1+0x78] ;  /* 0x0000780001067983 */ /* 0x021f280000100a00 */
[----:B------:R-:W4:Y:S01]  /*9ab0*/  LDL.64 R12, [R1+0x78] ;  /* 0x00007800010c7983 */ /* 0x000f220000100a00 */
[----:B--2---:R-:W-:Y:S01]  /*9ac0*/  IMAD R2, R5, 0x300, R2 ;  /* 0x0000030005027824 */ /* 0x004fe200078e0202 */
[----:B------:R-:W-:Y:S01]  /*9ad0*/  R2UR UR7, R3 ;  /* 0x00000000030772ca */ /* 0x000fe200000e0000 */
[----:B------:R-:W-:Y:S01]  /*9ae0*/  WARPGROUP.ARRIVE ;  /* 0x00000000000079c5 */ /* 0x000fe20000000000 */
[----:B------:R-:W2:Y:S01]  /*9af0*/  LDL.64 R14, [R1+0x78] ;  /* 0x00007800010e7983 */ /* 0x000ea20000100a00 */
[----:B------:R-:W-:Y:S01]  /*9b00*/  IMAD.MOV.U32 R0, RZ, RZ, 0x1 ;  /* 0x00000001ff007424 */ /* 0x000fe200078e00ff */
[----:B------:R-:W-:-:S02]  /*9b10*/  R2UR UR6, R2 ;  /* 0x00000000020672ca */ /* 0x000fc400000e0000 */
[----:B------:R0:W-:Y:S04]  /*9b20*/  STL [R1+0x60], RZ ;  /* 0x000060ff01007387 */ /* 0x0001e80000100800 */
[----:B------:R0:W-:Y:S04]  /*9b30*/  STL [R1+0x60], R0 ;  /* 0x0000600001007387 */ /* 0x0001e80000100800 */
[----:B------:R0:W-:Y:S04]  /*9b40*/  STL [R1+0x60], R0 ;  /* 0x0000600001007387 */ /* 0x0001e80000100800 */
[----:B------:R0:W-:Y:S04]  /*9b50*/  STL [R1+0x60], R0 ;  /* 0x0000600001007387 */ /* 0x0001e80000100800 */
[----:B------:R0:W-:Y:S04]  /*9b60*/  STL [R1+0x60], R0 ;  /* 0x0000600001007387 */ /* 0x0001e80000100800 */
[----:B------:R0:W5:Y:S01]  /*9b70*/  LDL.64 R20, [R1+0x1f0] ;  /* 0x0001f00001147983 */ /* 0x0001620000100a00 */
[----:B---3--:R-:W-:-:S02]  /*9b80*/  R2UR UR4, R8 ;  /* 0x00000000080472ca */ /* 0x008fc400000e0000 */
[----:B------:R-:W-:-:S13]  /*9b90*/  R2UR UR5, R9 ;  /* 0x00000000090572ca */ /* 0x000fda00000e0000 */
[----:B------:R-:W-:Y:S01]  /*9ba0*/  HGMMA.64x96x16.F32 R24, gdesc[UR4], RZ, !UPT, gsb0 ;  /* 0x01600000041879f0 */ /* 0x000fe2000c0008ff */
[----:B----4-:R-:W-:Y:S02]  /*9bb0*/  VIADD R6, R6, 0x2 ;  /* 0x0000000206067836 */ /* 0x010fe40000000000 */
[----:B------:R-:W-:Y:S02]  /*9bc0*/  VIADD R8, R2, 0x2 ;  /* 0x0000000202087836 */ /* 0x000fe40000000000 */
[----:B------:R-:W-:Y:S01]  /*9bd0*/  IMAD.MOV.U32 R9, RZ, RZ, R3 ;  /* 0x000000ffff097224 */ /* 0x000fe200078e0003 */
[----:B------:R-:W-:Y:S02]  /*9be0*/  R2UR UR4, R6 ;  /* 0x00000000060472ca */ /* 0x000fe400000e0000 */
[----:B------:R-:W-:Y:S02]  /*9bf0*/  R2UR UR6, R8 ;  /* 0x00000000080672ca */ /* 0x000fe400000e0000 */
[----:B------:R-:W-:-:S02]  /*9c00*/  R2UR UR7, R9 ;  /* 0x00000000090772ca */ /* 0x000fc400000e0000 */
[----:B------:R-:W-:Y:S01]  /*9c10*/  R2UR UR5, R7 ;  /* 0x00000000070572ca */ /* 0x000fe200000e0000 */
[----:B------:R-:W-:Y:S02]  /*9c20*/  WARPGROUP.DEPBAR.LE gsb0, 0x0 ;  /* 0x00008000000079c5 */ /* 0x000fe40000010000 */
[----:B------:R-:W3:Y:S01]  /*9c30*/  LD.E R5, desc[UR36][R22.64+0x28] ;  /* 0x0000282416057980 */ /* 0x000ee2000c101900 */
[----:B------:R-:W-:-:S09]  /*9c40*/  WARPGROUP.ARRIVE ;  /* 0x00000000000079c5 */ /* 0x000fd20000000000 */
[----:B------:R-:W-:Y:S01]  /*9c50*/  HGMMA.64x96x16.F32 R24, gdesc[UR4], R24, gsb0 ;  /* 0x01600000041879f0 */ /* 0x000fe20008000818 */
[----:B------:R-:W-:Y:S02]  /*9c60*/  VIADD R12, R12, 0x4 ;  /* 0x000000040c0c7836 */ /* 0x000fe40000000000 */
[----:B------:R-:W-:Y:S02]  /*9c70*/  VIADD R6, R2, 0x4 ;  /* 0x0000000402067836 */ /* 0x000fe40000000000 */
[----:B------:R-:W-:Y:S01]  /*9c80*/  IMAD.MOV.U32 R7, RZ, RZ, R3 ;  /* 0x000000ffff077224 */ /* 0x000fe200078e0003 */
[----:B------:R-:W-:Y:S02]  /*9c90*/  R2UR UR4, R12 ;  /* 0x000000000c0472ca */ /* 0x000fe400000e0000 */
[----:B------:R-:W-:Y:S02]  /*9ca0*/  R2UR UR6, R6 ;  /* 0x00000000060672ca */ /* 0x000fe400000e0000 */
[----:B------:R-:W-:-:S02]  /*9cb0*/  R2UR UR7, R7 ;  /* 0x00000000070772ca */ /* 0x000fc400000e0000 */
[----:B------:R-:W-:Y:S01]  /*9cc0*/  R2UR UR5, R13 ;  /* 0x000000000d0572ca */ /* 0x000fe200000e0000 */
[----:B------:R-:W-:Y:S01]  /*9cd0*/  VIADD R2, R2, 0x6 ;  /* 0x0000000602027836 */ /* 0x000fe20000000000 */
[----:B------:R-:W-:Y:S02]  /*9ce0*/  WARPGROUP.DEPBAR.LE gsb0, 0x0 ;  /* 0x00008000000079c5 */ /* 0x000fe40000010000 */
[----:B------:R-:W-:-:S09]  /*9cf0*/  WARPGROUP.ARRIVE ;  /* 0x00000000000079c5 */ /* 0x000fd20000000000 */
[----:B------:R-:W-:Y:S01]  /*9d00*/  HGMMA.64x96x16.F32 R24, gdesc[UR4], R24, gsb0 ;  /* 0x01600000041879f0 */ /* 0x000fe20008000818 */
[----:B--2---:R-:W-:Y:S01]  /*9d10*/  VIADD R14, R14, 0x6 ;  /* 0x000000060e0e7836 */ /* 0x004fe20000000000 */
[----:B------:R-:W-:Y:S02]  /*9d20*/  R2UR UR6, R2 ;  /* 0x00000000020672ca */ /* 0x000fe400000e0000 */
[----:B------:R-:W-:Y:S02]  /*9d30*/  R2UR UR7, R3 ;  /* 0x00000000030772ca */ /* 0x000fe400000e0000 */
[----:B------:R-:W-:Y:S02]  /*9d40*/  R2UR UR4, R14 ;  /* 0x000000000e0472ca */ /* 0x000fe400000e0000 */
[----:B------:R-:W-:Y:S01]  /*9d50*/  R2UR UR5, R15 ;  /* 0x000000000f0572ca */ /* 0x000fe200000e0000 */
[----:B------:R-:W-:Y:S02]  /*9d60*/  WARPGROUP.DEPBAR.LE gsb0, 0x0 ;  /* 0x00008000000079c5 */ /* 0x000fe40000010000 */
[----:B------:R-:W-:-:S10]  /*9d70*/  WARPGROUP.ARRIVE ;  /* 0x00000000000079c5 */ /* 0x000fd40000000000 */
[----:B------:R-:W-:Y:S01]  /*9d80*/  HGMMA.64x96x16.F32 R24, gdesc[UR4], R24, gsb0 ;  /* 0x01600000041879f0 */ /* 0x000fe20008000818 */
[----:B------:R-:W-:Y:S01]  /*9d90*/  BSSY B0, `(.L_x_2214) ;  /* 0x0000006000007945 */ /* 0x000fe20003800000 */
[----:B---3--:R-:W-:-:S04]  /*9da0*/  LOP3.LUT R5, R5, 0x1, RZ, 0xfc, !PT ;  /* 0x0000000105057812 */ /* 0x008fc800078efcff */
[----:B------:R-:W-:Y:S01]  /*9db0*/  ISETP.NE.AND P0, PT, R5, 0x3, PT ;  /* 0x000000030500780c */ /* 0x000fe20003f05270 */
[----:B------:R-:W-:-:S12]  /*9dc0*/  WARPGROUP.DEPBAR.LE gsb0, 0x0 ;  /* 0x00008000000079c5 */ /* 0x000fd80000010000 */
[----:B0-----:R-:W-:Y:S05]  /*9dd0*/  @!P0 BRA `(.L_x_2215) ;  /* 0x0000000000048947 */ /* 0x001fea0003800000 */
[----:B------:R-:W-:Y:S01]  /*9de0*/  BPT.TRAP 0x1 ;  /* 0x000000040000795c */ /* 0x000fe20000300000 */
.L_x_2215:
[----:B------:R-:W-:Y:S05]  /*9df0*/  BSYNC B0 ;  /* 0x0000000000007941 */ /* 0x000fea0003800000 */
.L_x_2214:
[----:B------:R-:W2:Y:S01]  /*9e00*/  LD.E.64 R2, desc[UR36][R22.64+0x40] ;  /* 0x0000402416027980 */ /* 0x000ea2000c101b00 */
[----:B-----5:R-:W-:Y:S02]  /*9e10*/  SHF.L.U32 R21, R21, 0x1f, RZ ;  /* 0x0000001f15157819 */ /* 0x020fe400000006ff */
[----:B--2---:R-:W-:-:S05]  /*9e20*/  MOV R3, R2 ;  /* 0x0000000200037202 */ /* 0x004fca0000000f00 */
[----:B------:R-:W-:-:S04]  /*9e30*/  IMAD R2, R20, 0x8, R3 ;  /* 0x0000000814027824 */ /* 0x000fc800078e0203 */
[----:B------:R0:W1:Y:S01]  /*9e40*/  SYNCS.PHASECHK.TRANS64.TRYWAIT P0, [R2+URZ], R21 ;  /* 0x00000015020075a7 */ /* 0x000062000800017f */
[----:B------:R-:W2:Y:S01]  /*9e50*/  LD.E R3, desc[UR36][R22.64+0x28] ;  /* 0x0000282416037980 */ /* 0x000ea2000c101900 */
[----:B------:R-:W-:Y:S01]  /*9e60*/  BSSY B0, `(.L_x_2216) ;  /* 0x0000005000007945 */ /* 0x000fe20003800000 */
[----:B--2---:R-:W-:-:S04]  /*9e70*/  LOP3.LUT R3, R3, 0x1, RZ, 0xfc, !PT ;  /* 0x0000000103037812 */ /* 0x004fc800078efcff */
[----:B------:R-:W-:-:S13]  /*9e80*/  ISETP.NE.AND P1, PT, R3, 0x3, PT ;  /* 0x000000030300780c */ /* 0x000fda0003f25270 */
[----:B01----:R-:W-:Y:S05]  /*9e90*/  @!P1 BRA `(.L_x_2217) ;  /* 0x0000000000049947 */ /* 0x003fea0003800000 */
[----:B------:R-:W-:Y:S01]  /*9ea0*/  BPT.TRAP 0x1 ;  /* 0x000000040000795c */ /* 0x000fe20000300000 */
.L_x_2217:
[----:B------:R-:W-:Y:S05]  /*9eb0*/  BSYNC B0 ;  /* 0x0000000000007941 */ /* 0x000fea0003800000 */
.L_x_2216:
[----:B------:R-:W-:Y:S04]  /*9ec0*/  BSSY B0, `(.L_x_2218) ;  /* 0x0000007000007945 */ /* 0x000fe80003800000 */
[----:B------:R-:W-:Y:S05]  /*9ed0*/  @P0 BRA `(.L_x_2219) ;  /* 0x0000000000140947 */ /* 0x000fea0003800000 */
[----:B------:R-:W2:Y:S02]  /*9ee0*/  LD.E.64 R2, desc[UR36][R22.64+0x40] ;  /* 0x0000402416027980 */ /* 0x000ea4000c101b00 */
[----:B--2---:R-:W-:-:S05]  /*9ef0*/  MOV R3, R2 ;  /* 0x0000000200037202 */ /* 0x004fca0000000f00 */
[----:B------:R-:W-:-:S04]  /*9f00*/  IMAD R20, R20, 0x8, R3 ;  /* 0x0000000814147824 */ /* 0x000fc800078e0203 */
[----:B------:R-:W0:Y:S02]  /*9f10*/  SYNCS.PHASECHK.TRANS64.TRYWAIT P0, [R20+URZ], R21 ;  /* 0x00000015140075a7 */ /* 0x000e24000800017f */
[----:B0-----:R-:W-:Y:S05]  /*9f20*/  @!P0 BRA `(.L_x_2220) ;  /* 0x000001c800e08947 */ /* 0x001fea0003800000 */
.L_x_2219:
[----:B------:R-:W-:Y:S05]  /*9f30*/  BSYNC B0 ;  /* 0x0000000000007941 */ /* 0x000fea0003800000 */
.L_x_2218:
[----:B------:R-:W2:Y:S04]  /*9f40*/  LDL R19, [R1+0x1f0] ;  /* 0x0001f00001137983 */ /* 0x000ea80000100800 */
[----:B------:R-:W2:Y:S04]  /*9f50*/  LDL.64 R2, [R1+0xf8] ;  /* 0x0000f80001027983 */ /* 0x000ea80000100a00 */
[----:B------:R-:W3:Y:S04]  /*9f60*/  LDL R5, [R1+0x70] ;  /* 0x0000700001057983 */ /* 0x000ee80000100800 */
[----:B------:R-:W4:Y:S04]  /*9f70*/  LDL.64 R6, [R1+0xf0] ;  /* 0x0000f00001067983 */ /* 0x000f280000100a00 */
[----:B------:R-:W4:Y:S04]  /*9f80*/  LDL.64 R8, [R1+0xf0] ;  /* 0x0000f00001087983 */ /* 0x000f280000100a00 */
[----:B------:R-:W4:Y:S04]  /*9f90*/  LDL.64 R12, [R1+0xf0] ;  /* 0x0000f000010c7983 */ /* 0x000f280000100a00 */
[----:B------:R-:W4:Y:S01]  /*9fa0*/  LDL.64 R14, [R1+0xf0] ;  /* 0x0000f000010e7983 */ /* 0x000f220000100a00 */
[----:B------:R-:W-:Y:S05]  /*9fb0*/  WARPSYNC.ALL ;  /* 0x0000000000007948 */ /* 0x000fea0003800000 */
[----:B------:R-:W-:Y:S01]  /*9fc0*/  WARPGROUP.ARRIVE ;  /* 0x00000000000079c5 */ /* 0x000fe20000000000 */
[----:B0-----:R-:W4:Y:S04]  /*9fd0*/  LDL.64 R20, [R1+0xf0] ;  /* 0x0000f00001147983 */ /* 0x001f280000100a00 */
[----:B------:R-:W4:Y:S01]  /*9fe0*/  LDL R10, [R1] ;  /* 0x00000000010a7983 */ /* 0x000f220000100800 */
[----:B--2---:R-:W-:Y:S01]  /*9ff0*/  IMAD R2, R19, 0xc00, R2 ;  /* 0x00000c0013027824 */ /* 0x004fe200078e0202 */
[----:B------:R-:W-:-:S02]  /*a000*/  R2UR UR7, R3 ;  /* 0x00000000030772ca */ /* 0x000fc400000e0000 */
[----:B---3--:R-:W-:Y:S02]  /*a010*/  ISETP.NE.U32.AND P0, PT, R5, RZ, PT ;  /* 0x000000ff0500720c */ /* 0x008fe40003f05070 */
[----:B------:R-:W-:Y:S01]  /*a020*/  R2UR UR6, R2 ;  /* 0x00000000020672ca */ /* 0x000fe200000e0000 */
[----:B------:R0:W5:Y:S01]  /*a030*/  LDL R5, [R1+0x1f0] ;  /* 0x0001f00001057983 */ /* 0x0001620000100800 */
        /* <DEDUP_REMOVED lines=132> */
[----:B--2---:R-:W-:Y:S01]  /*a880*/  VIADD R8, R8, 0xc02 ;  /* 0x00000c0208087836 */ /* 0x004fe20000000000 */
[----:B------:R0:W5:Y:S01]  /*a890*/  LDL R20, [R1+0xc] ;  /* 0x00000c0001147983 */ /* 0x0001620000100800 */
[----:B------:R-:W-:Y:S02]  /*a8a0*/  WARPGROUP.DEPBAR.LE gsb0, 0x0 ;  /* 0x00008000000079c5 */ /* 0x000fe40000010000 */
[----:B------:R-:W-:-:S08]  /*a8b0*/  WARPGROUP.ARRIVE ;  /* 0x00000000000079c5 */ /* 0x000fd00000000000 */
[----:B------:R-:W-:Y:S01]  /*a8c0*/  HGMMA.64x96x16.F32 R24, gdesc[UR4], R24, gsb0 ;  /* 0x01600000041879f0 */ /* 0x000fe20008000818 */
[----:B------:R-:W-:Y:S02]  /*a8d0*/  VIADD R6, R2, 0x902 ;  /* 0x0000090202067836 */ /* 0x000fe40000000000 */
[----:B------:R-:W-:Y:S01]  /*a8e0*/  IMAD.MOV.U32 R7, RZ, RZ, R3 ;  /* 0x000000ffff077224 */ /* 0x000fe200078e0003 */
[----:B------:R-:W-:Y:S02]  /*a8f0*/  R2UR UR4, R8 ;  /* 0x00000000080472ca */ /* 0x000fe400000e0000 */
[----:B------:R-:W-:Y:S02]  /*a900*/  R2UR UR6, R6 ;  /* 0x00000000060672ca */ /* 0x000fe400000e0000 */
[----:B------:R-:W-:Y:S02]  /*a910*/  R2UR UR7, R7 ;  /* 0x00000000070772ca */ /* 0x000fe400000e0000 */
[----:B------:R-:W-:Y:S01]  /*a920*/  R2UR UR5, R9 ;  /* 0x00000000090572ca */ /* 0x000fe200000e0000 */
[----:B---3--:R-:W-:-:S02]  /*a930*/  VIADD R12, R12, 0xc04 ;  /* 0x00000c040c0c7836 */ /* 0x008fc40000000000 */
[----:B------:R-:W-:Y:S01]  /*a940*/  VIADD R6, R2, 0x904 ;  /* 0x0000090402067836 */ /* 0x000fe20000000000 */
[----:B------:R-:W-:Y:S02]  /*a950*/  WARPGROUP.DEPBAR.LE gsb0, 0x0 ;  /* 0x00008000000079c5 */ /* 0x000fe40000010000 */
        /* <DEDUP_REMOVED lines=8> */
[----:B----4-:R-:W-:Y:S01]  /*a9e0*/  VIADD R14, R14, 0xc06 ;  /* 0x00000c060e0e7836 */ /* 0x010fe20000000000 */
        /* <DEDUP_REMOVED lines=23> */
[----:B------:R-:W-:-:S03]  /*ab60*/  LOP3.LUT R10, R10, 0x1, RZ, 0xfc, !PT ;  /* 0x000000010a0a7812 */ /* 0x000fc600078efcff */
        /* <DEDUP_REMOVED lines=9> */
.L_x_2222:
[----:B------:R-:W-:Y:S05]  /*ac00*/  BSYNC B0 ;  /* 0x0000000000007941 */ /* 0x000fea0003800000 */
.L_x_2221:
[----:B------:R-:W2:Y:S02]  /*ac10*/  LDL.64 R2, [R1+0x20] ;  /* 0x0000200001027983 */ /* 0x000ea40000100a00 */
[----:B--2---:R-:W-:-:S05]  /*ac20*/  MOV R2, R2 ;  /* 0x0000000200027202 */ /* 0x004fca0000000f00 */
[----:B-----5:R-:W-:-:S05]  /*ac30*/  IMAD R5, R5, 0x8, R2 ;  /* 0x0000000805057824 */ /* 0x020fca00078e0202 */
[----:B------:R-:W-:-:S04]  /*ac40*/  PRMT R5, R20, 0x654, R5 ;  /* 0x0000065414057816 */ /* 0x000fc80000000005 */
[----:B------:R0:W-:Y:S01]  /*ac50*/  SYNCS.ARRIVE.TRANS64.RED.A1T0 RZ, [R5+URZ], RZ ;  /* 0x000000ff05ff79a7 */ /* 0x0001e2000810043f */
[----:B------:R-:W2:Y:S02]  /*ac60*/  LD.E.64 R2, desc[UR36][R22.64+0x410] ;  /* 0x0004102416027980 */ /* 0x000ea4000c101b00 */
[----:B--2---:R-:W-:-:S04]  /*ac70*/  FMNMX.FTZ R6, R24, R2, !PT ;  /* 0x0000000218067209 */ /* 0x004fc80007810000 */
[----:B0-----:R-:W-:-:S04]  /*ac80*/  FMNMX.FTZ R5, R25, R6, !PT ;  /* 0x0000000619057209 */ /* 0x001fc80007810000 */
        /* <DEDUP_REMOVED lines=32> */
[----:B------:R-:W-:-:S03]  /*ae90*/  FMNMX.FTZ R6, R46, R5, !PT ;  /* 0x000000052e067209 */ /* 0x000fc60007810000 */
[----:B------:R-:W0:Y:S01]  /*aea0*/  SHFL.BFLY PT, R8, R9, 0x2, 0x1f ;  /* 0x0c401f0009087f89 */ /* 0x000e2200000e0000 */
[----:B------:R-:W-:-:S03]  /*aeb0*/  FMNMX.FTZ R5, R47, R6, !PT ;  /* 0x000000062f057209 */ /* 0x000fc60007810000 */
[----:B------:R-:W-:Y:S01]  /*aec0*/  ST.E desc[UR36][R22.64+0x410], R9 ;  /* 0x0004100916007985 */ /* 0x000fe2000c101924 */
[----:B------:R-:W-:-:S04]  /*aed0*/  FMNMX.FTZ R6, R50, R5, !PT ;  /* 0x0000000532067209 */ /* 0x000fc80007810000 */
[----:B------:R-:W-:-:S04]  /*aee0*/  FMNMX.FTZ R5, R51, R6, !PT ;  /* 0x0000000633057209 */ /* 0x000fc80007810000 */
[----:B------:R-:W-:-:S04]  /*aef0*/  FMNMX.FTZ R6, R54, R5, !PT ;  /* 0x0000000536067209 */ /* 0x000fc80007810000 */
[----:B------:R-:W-:-:S04]  /*af00*/  FMNMX.FTZ R5, R55, R6, !PT ;  /* 0x0000000637057209 */ /* 0x000fc80007810000 */
[----:B------:R-:W-:Y:S02]  /*af10*/  FMNMX.FTZ R6, R58, R5, !PT ;  /* 0x000000053a067209 */ /* 0x000fe40007810000 */
[----:B0-----:R-:W-:Y:S02]  /*af20*/  FMNMX.FTZ R10, R9, R8, !PT ;  /* 0x00000008090a7209 */ /* 0x001fe40007810000 */
[----:B------:R-:W-:-:S03]  /*af30*/  FMNMX.FTZ R5, R59, R6, !PT ;  /* 0x000000063b057209 */ /* 0x000fc60007810000 */
[----:B------:R-:W0:Y:S01]  /*af40*/  SHFL.BFLY PT, R13, R10, 0x1, 0x1f ;  /* 0x0c201f000a0d7f89 */ /* 0x000e2200000e0000 */
[----:B------:R-:W-:-:S04]  /*af50*/  FMNMX.FTZ R6, R62, R5, !PT ;  /* 0x000000053e067209 */ /* 0x000fc80007810000 */
[----:B------:R-:W-:-:S04]  /*af60*/  FMNMX.FTZ R5, R63, R6, !PT ;  /* 0x000000063f057209 */ /* 0x000fc80007810000 */
[----:B------:R-:W-:-:S04]  /*af70*/  FMNMX.FTZ R6, R66, R5, !PT ;  /* 0x0000000542067209 */ /* 0x000fc80007810000 */
[----:B------:R-:W-:Y:S02]  /*af80*/  FMNMX.FTZ R5, R67, R6, !PT ;  /* 0x0000000643057209 */ /* 0x000fe40007810000 */
[----:B------:R-:W-:Y:S02]  /*af90*/  IADD3 R6, P0, R16, 0x410, RZ ;  /* 0x0000041010067810 */ /* 0x000fe40007f1e0ff */
[----:B------:R-:W-:Y:S02]  /*afa0*/  FMNMX.FTZ R8, R70, R5, !PT ;  /* 0x0000000546087209 */ /* 0x000fe40007810000 */
[----:B------:R-:W-:Y:S01]  /*afb0*/  LOP3.LUT R6, R6, 0x4, RZ, 0xfc, !PT ;  /* 0x0000000406067812 */ /* 0x000fe200078efcff */
[----:B------:R-:W-:Y:S01]  /*afc0*/  IMAD.X R7, RZ, RZ, R17, P0 ;  /* 0x000000ffff077224 */ /* 0x000fe200000e0611 */
[----:B------:R-:W-:Y:S02]  /*afd0*/  FMNMX.FTZ R5, R71, R8, !PT ;  /* 0x0000000847057209 */ /* 0x000fe40007810000 */
[----:B0-----:R-:W-:-:S03]  /*afe0*/  FMNMX.FTZ R13, R10, R13, !PT ;  /* 0x0000000d0a0d7209 */ /* 0x001fc60007810000 */
[----:B------:R-:W-:Y:S04]  /*aff0*/  ST.E desc[UR36][R6.64], R5 ;  /* 0x0000000506007985 */ /* 0x000fe8000c101924 */
[----:B------:R-:W-:Y:S04]  /*b000*/  ST.E desc[UR36][R22.64+0x410], R13 ;  /* 0x0004100d16007985 */ /* 0x000fe8000c101924 */
[----:B------:R-:W2:Y:S04]  /*b010*/  LD.E R8, desc[UR36][R6.64] ;  /* 0x0000002406087980 */ /* 0x000ea8000c101900 */
[----:B--2---:R-:W0:Y:S02]  /*b020*/  SHFL.BFLY PT, R15, R8, 0x2, 0x1f ;  /* 0x0c401f00080f7f89 */ /* 0x004e2400000e0000 */
[----:B0-----:R-:W-:-:S05]  /*b030*/  FMNMX.FTZ R15, R8, R15, !PT ;  /* 0x0000000f080f7209 */ /* 0x001fca0007810000 */
[----:B------:R-:W0:Y:S02]  /*b040*/  SHFL.BFLY PT, R10, R15, 0x1, 0x1f ;  /* 0x0c201f000f0a7f89 */ /* 0x000e2400000e0000 */
[----:B0-----:R-:W-:-:S05]  /*b050*/  FMNMX.FTZ R76, R15, R10, !PT ;  /* 0x0000000a0f4c7209 */ /* 0x001fca0007810000 */
[----:B------:R0:W-:Y:S04]  /*b060*/  ST.E desc[UR36][R6.64], R76 ;  /* 0x0000004c06007985 */ /* 0x0001e8000c101924 */
[----:B------:R-:W2:Y:S04]  /*b070*/  LD.E R77, desc[UR36][R22.64+0x430] ;  /* 0x00043024164d7980 */ /* 0x000ea8000c101900 */
[----:B------:R-:W3:Y:S04]  /*b080*/  LD.E R10, desc[UR36][R22.64+0x410] ;  /* 0x00041024160a7980 */ /* 0x000ee8000c101900 */
[----:B------:R-:W4:Y:S04]  /*b090*/  LD.E R75, desc[UR36][R22.64+0x420] ;  /* 0x00042024164b7980 */ /* 0x000f28000c101900 */
[----:B------:R-:W4:Y:S01]  /*b0a0*/  LD.E R73, desc[UR36][R22.64+0x424] ;  /* 0x0004242416497980 */ /* 0x000f22000c101900 */
[----:B------:R-:W-:-:S03]  /*b0b0*/  FADD.FTZ R12, R3, -R76 ;  /* 0x8000004c030c7221 */ /* 0x000fc60000010000 */
[----:B------:R-:W4:Y:S04]  /*b0c0*/  LD.E R74, desc[UR36][R22.64+0x250] ;  /* 0x00025024164a7980 */ /* 0x000f28000c101900 */
        /* <DEDUP_REMOVED lines=59> */
[----:B------:R-:W4:Y:S01]  /*b480*/  LD.E R145, desc[UR36][R22.64+0x3f8] ;  /* 0x0003f82416917980 */ /* 0x000f22000c101900 */
[----:B--2---:R-:W-:Y:S01]  /*b490*/  FMUL.FTZ R166, R76, R77 ;  /* 0x0000004d4ca67220 */ /* 0x004fe20000410000 */
[----:B------:R-:W-:-:S02]  /*b4a0*/  FMUL.FTZ R12, R77, R12 ;  /* 0x0000000c4d0c7220 */ /* 0x000fc40000410000 */
[----:B0-----:R-:W2:Y:S01]  /*b4b0*/  LD.E R76, desc[UR36][R22.64+0x270] ;  /* 0x00027024164c7980 */ /* 0x001ea2000c101900 */
[----:B---3--:R-:W-:Y:S01]  /*b4c0*/  FADD.FTZ R8, R2, -R10 ;  /* 0x8000000a02087221 */ /* 0x008fe20000010000 */
[-C--:B------:R-:W-:Y:S01]  /*b4d0*/  FMUL.FTZ R72, R10, R77.reuse ;  /* 0x0000004d0a487220 */ /* 0x080fe20000410000 */
[-CC-:B------:R-:W-:Y:S01]  /*b4e0*/  FFMA.FTZ R153, R26, R77.reuse, -R166.reuse ;  /* 0x0000004d1a997223 */ /* 0x180fe200000108a6 */
[-C--:B------:R-:W-:Y:S01]  /*b4f0*/  FFMA.FTZ R176, R27, R77.reuse, -R166 ;  /* 0x0000004d1bb07223 */ /* 0x080fe200000108a6 */
[-C--:B------:R-:W-:Y:S01]  /*b500*/  FMUL.FTZ R3, R8, R77.reuse ;  /* 0x0000004d08037220 */ /* 0x080fe20000410000 */
[-CC-:B------:R-:W-:Y:S01]  /*b510*/  FFMA.FTZ R152, R24, R77.reuse, -R72.reuse ;  /* 0x0000004d18987223 */ /* 0x180fe20000010848 */
[-CC-:B------:R-:W-:Y:S01]  /*b520*/  FFMA.FTZ R19, R25, R77.reuse, -R72.reuse ;  /* 0x0000004d19137223 */ /* 0x180fe20000010848 */
[-CC-:B------:R-:W-:Y:S01]  /*b530*/  FFMA.FTZ R154, R28, R77.reuse, -R72.reuse ;  /* 0x0000004d1c9a7223 */ /* 0x180fe20000010848 */
[----:B------:R0:W-:Y:S01]  /*b540*/  MUFU.EX2 R2, R12 ;  /* 0x0000000c00027308 */ /* 0x0001e20000000800 */
[-C--:B------:R-:W-:Y:S01]  /*b550*/  FFMA.FTZ R20, R29, R77.reuse, -R72 ;  /* 0x0000004d1d147223 */ /* 0x080fe20000010848 */
[-C--:B------:R-:W-:Y:S01]  /*b560*/  FFMA.FTZ R155, R30, R77.reuse, -R166 ;  /* 0x0000004d1e9b7223 */ /* 0x080fe200000108a6 */
[-C--:B------:R-:W-:Y:S01]  /*b570*/  FFMA.FTZ R14, R32, R77.reuse, -R72 ;  /* 0x0000004d200e7223 */ /* 0x080fe20000010848 */
[-C--:B------:R-:W-:Y:S01]  /*b580*/  FFMA.FTZ R177, R31, R77.reuse, -R166 ;  /* 0x0000004d1fb17223 */ /* 0x080fe200000108a6 */
[-C--:B------:R-:W-:Y:S01]  /*b590*/  FFMA.FTZ R21, R33, R77.reuse, -R72 ;  /* 0x0000004d21157223 */ /* 0x080fe20000010848 */
[-C--:B------:R-:W-:Y:S01]  /*b5a0*/  FFMA.FTZ R170, R34, R77.reuse, -R166 ;  /* 0x0000004d22aa7223 */ /* 0x080fe200000108a6 */
[-C--:B------:R-:W-:Y:S01]  /*b5b0*/  FFMA.FTZ R15, R36, R77.reuse, -R72 ;  /* 0x0000004d240f7223 */ /* 0x080fe20000010848 */
[----:B------:R-:W-:Y:S01]  /*b5c0*/  MUFU.EX2 R3, R3 ;  /* 0x0000000300037308 */ /* 0x000fe20000000800 */
[-C--:B------:R-:W-:Y:S01]  /*b5d0*/  FFMA.FTZ R173, R35, R77.reuse, -R166 ;  /* 0x0000004d23ad7223 */ /* 0x080fe200000108a6 */
[-CC-:B------:R-:W-:Y:S01]  /*b5e0*/  FFMA.FTZ R162, R57, R77.reuse, -R72.reuse ;  /* 0x0000004d39a27223 */ /* 0x180fe20000010848 */
[-C--:B------:R-:W-:Y:S01]  /*b5f0*/  FFMA.FTZ R156, R37, R77.reuse, -R72 ;  /* 0x0000004d259c7223 */ /* 0x080fe20000010848 */
[-C--:B------:R-:W-:Y:S01]  /*b600*/  FFMA.FTZ R178, R38, R77.reuse, -R166 ;  /* 0x0000004d26b27223 */ /* 0x080fe200000108a6 */
[-C--:B0-----:R-:W-:Y:S01]  /*b610*/  FFMA.FTZ R12, R40, R77.reuse, -R72 ;  /* 0x0000004d280c7223 */ /* 0x081fe20000010848 */
[-C--:B------:R-:W-:Y:S01]  /*b620*/  FFMA.FTZ R186, R39, R77.reuse, -R166 ;  /* 0x0000004d27ba7223 */ /* 0x080fe200000108a6 */
[-C--:B------:R-:W-:Y:S01]  /*b630*/  FFMA.FTZ R157, R41, R77.reuse, -R72 ;  /* 0x0000004d299d7223 */ /* 0x080fe20000010848 */
[----:B------:R-:W4:Y:S01]  /*b640*/  MUFU.EX2 R152, R152 ;  /* 0x0000009800987308 */ /* 0x000f220000000800 */
[-C--:B------:R-:W-:Y:S01]  /*b650*/  FFMA.FTZ R187, R42, R77.reuse, -R166 ;  /* 0x0000004d2abb7223 */ /* 0x080fe200000108a6 */
[-C--:B------:R-:W-:Y:S01]  /*b660*/  FFMA.FTZ R13, R44, R77.reuse, -R72 ;  /* 0x0000004d2c0d7223 */ /* 0x080fe20000010848 */
[-C--:B------:R-:W-:Y:S01]  /*b670*/  FFMA.FTZ R188, R43, R77.reuse, -R166 ;  /* 0x0000004d2bbc7223 */ /* 0x080fe200000108a6 */
[-C--:B------:R-:W-:Y:S01]  /*b680*/  FFMA.FTZ R158, R45, R77.reuse, -R72 ;  /* 0x0000004d2d9e7223 */ /* 0x080fe20000010848 */
[-CC-:B------:R-:W-:Y:S01]  /*b690*/  FFMA.FTZ R183, R46, R77.reuse, -R166.reuse ;  /* 0x0000004d2eb77223 */ /* 0x180fe200000108a6 */
[-C--:B------:R-:W-:Y:S01]  /*b6a0*/  FFMA.FTZ R175, R59, R77.reuse, -R166 ;  /* 0x0000004d3baf7223 */ /* 0x080fe200000108a6 */
[-C--:B------:R-:W-:Y:S01]  /*b6b0*/  FFMA.FTZ R9, R48, R77.reuse, -R72 ;  /* 0x0000004d30097223 */ /* 0x080fe20000010848 */
[----:B------:R-:W0:Y:S01]  /*b6c0*/  MUFU.EX2 R19, R19 ;  /* 0x0000001300137308 */ /* 0x000e220000000800 */
[-C--:B------:R-:W-:Y:S01]  /*b6d0*/  FFMA.FTZ R184, R47, R77.reuse, -R166 ;  /* 0x0000004d2fb87223 */ /* 0x080fe200000108a6 */
[-CC-:B------:R-:W-:Y:S01]  /*b6e0*/  FFMA.FTZ R163, R61, R77.reuse, -R72.reuse ;  /* 0x0000004d3da37223 */ /* 0x180fe20000010848 */
[-C--:B------:R-:W-:Y:S01]  /*b6f0*/  FFMA.FTZ R159, R49, R77.reuse, -R72 ;  /* 0x0000004d319f7223 */ /* 0x080fe20000010848 */
[-C--:B------:R-:W-:Y:S01]  /*b700*/  FFMA.FTZ R181, R50, R77.reuse, -R166 ;  /* 0x0000004d32b57223 */ /* 0x080fe200000108a6 */
[-C--:B------:R-:W-:Y:S01]  /*b710*/  FFMA.FTZ R10, R52, R77.reuse, -R72 ;  /* 0x0000004d340a7223 */ /* 0x080fe20000010848 */
[-C--:B------:R-:W-:Y:S01]  /*b720*/  FFMA.FTZ R182, R51, R77.reuse, -R166 ;  /* 0x0000004d33b67223 */ /* 0x080fe200000108a6 */
[-C--:B------:R-:W-:Y:S01]  /*b730*/  FFMA.FTZ R160, R53, R77.reuse, -R72 ;  /* 0x0000004d35a07223 */ /* 0x080fe20000010848 */
[----:B------:R-:W1:Y:S01]  /*b740*/  MUFU.EX2 R153, R153 ;  /* 0x0000009900997308 */ /* 0x000e620000000800 */
[-C--:B------:R-:W-:Y:S01]  /*b750*/  FFMA.FTZ R179, R54, R77.reuse, -R166 ;  /* 0x0000004d36b37223 */ /* 0x080fe200000108a6 */
[-C--:B------:R-:W-:Y:S01]  /*b760*/  FFMA.FTZ R7, R56, R77.reuse, -R72 ;  /* 0x0000004d38077223 */ /* 0x080fe20000010848 */
[-CC-:B------:R-:W-:Y:S01]  /*b770*/  FFMA.FTZ R180, R55, R77.reuse, -R166.reuse ;  /* 0x0000004d37b47223 */ /* 0x180fe200000108a6 */
[-C--:B------:R-:W-:Y:S01]  /*b780*/  FFMA.FTZ R174, R58, R77.reuse, -R166 ;  /* 0x0000004d3aae7223 */ /* 0x080fe200000108a6 */
[-C--:B------:R-:W-:Y:S01]  /*b790*/  FFMA.FTZ R8, R60, R77.reuse, -R72 ;  /* 0x0000004d3c087223 */ /* 0x080fe20000010848 */
[-C--:B------:R-:W-:Y:S01]  /*b7a0*/  FFMA.FTZ R171, R62, R77.reuse, -R166 ;  /* 0x0000004d3eab7223 */ /* 0x080fe200000108a6 */
[-C--:B------:R-:W-:Y:S01]  /*b7b0*/  FFMA.FTZ R5, R64, R77.reuse, -R72 ;  /* 0x0000004d40057223 */ /* 0x080fe20000010848 */
[----:B------:R-:W3:Y:S01]  /*b7c0*/  MUFU.EX2 R154, R154 ;  /* 0x0000009a009a7308 */ /* 0x000ee20000000800 */
[-C--:B------:R-:W-:Y:S01]  /*b7d0*/  FFMA.FTZ R172, R63, R77.reuse, -R166 ;  /* 0x0000004d3fac7223 */ /* 0x080fe200000108a6 */
[-C--:B------:R-:W-:Y:S01]  /*b7e0*/  FFMA.FTZ R164, R65, R77.reuse, -R72 ;  /* 0x0000004d41a47223 */ /* 0x080fe20000010848 */
[----:B------:R-:W-:Y:S01]  /*b7f0*/  FFMA.FTZ R168, R66, R77, -R166 ;  /* 0x0000004d42a87223 */ /* 0x000fe200000108a6 */
[----:B------:R-:W2:Y:S04]  /*b800*/  LD.E R25, desc[UR36][R22.64+0x3fc] ;  /* 0x0003fc2416197980 */ /* 0x000ea8000c101900 */
[----:B------:R-:W3:Y:S01]  /*b810*/  MUFU.EX2 R176, R176 ;  /* 0x000000b000b07308 */ /* 0x000ee20000000800 */
[----:B----4-:R-:W-:Y:S01]  /*b820*/  FFMA.FTZ R192, R3, R75, R152 ;  /* 0x0000004b03c07223 */ /* 0x010fe20000010098 */
[----:B------:R-:W4:Y:S04]  /*b830*/  LD.E R28, desc[UR36][R22.64+0x210] ;  /* 0x00021024161c7980 */ /* 0x000f28000c101900 */
[----:B------:R-:W4:Y:S02]  /*b840*/  LD.E R32, desc[UR36][R22.64+0x200] ;  /* 0x0002002416207980 */ /* 0x000f24000c101900 */
[----:B------:R-:W3:Y:S01]  /*b850*/  MUFU.EX2 R20, R20 ;  /* 0x0000001400147308 */ /* 0x000ee20000000800 */
[-C--:B------:R-:W-:Y:S01]  /*b860*/  FFMA.FTZ R6, R68, R77.reuse, -R72 ;  /* 0x0000004d44067223 */ /* 0x080fe20000010848 */
[-C--:B------:R-:W-:Y:S01]  /*b870*/  FFMA.FTZ R169, R67, R77.reuse, -R166 ;  /* 0x0000004d43a97223 */ /* 0x080fe200000108a6 */
[-C--:B------:R-:W-:Y:S01]  /*b880*/  FFMA.FTZ R165, R69, R77.reuse, -R72 ;  /* 0x0000004d45a57223 */ /* 0x080fe20000010848 */
[----:B------:R-:W-:Y:S01]  /*b890*/  FFMA.FTZ R167, R70, R77, -R166 ;  /* 0x0000004d46a77223 */ /* 0x000fe200000108a6 */
[----:B------:R-:W4:Y:S03]  /*b8a0*/  LD.E R26, desc[UR36][R22.64+0x280] ;  /* 0x00028024161a7980 */ /* 0x000f26000c101900 */
[----:B------:R-:W3:Y:S01]  /*b8b0*/  MUFU.EX2 R155, R155 ;  /* 0x0000009b009b7308 */ /* 0x000ee20000000800 */
[----:B0-----:R-:W-:Y:S01]  /*b8c0*/  FADD.FTZ R57, R19, R192 ;  /* 0x000000c013397221 */ /* 0x001fe20000010000 */
[----:B-1----:R-:W-:Y:S01]  /*b8d0*/  FFMA.FTZ R73, R2, R73, R153 ;  /* 0x0000004902497223 */ /* 0x002fe20000010099 */
[----:B------:R-:W4:Y:S04]  /*b8e0*/  LD.E R36, desc[UR36][R22.64+0x204] ;  /* 0x0002042416247980 */ /* 0x000f28000c101900 */
[----:B------:R-:W4:Y:S01]  /*b8f0*/  LD.E R34, desc[UR36][R22.64+0x320] ;  /* 0x0003202416227980 */ /* 0x000f22000c101900 */
[----:B------:R-:W0:Y:S03]  /*b900*/  MUFU.EX2 R14, R14 ;  /* 0x0000000e000e7308 */ /* 0x000e260000000800 */
[----:B------:R-:W4:Y:S04]  /*b910*/  LD.E R24, desc[UR36][R22.64+0x3f4] ;  /* 0x0003f42416187980 */ /* 0x000f28000c101900 */
[----:B------:R-:W4:Y:S01]  /*b920*/  LD.E R30, desc[UR36][R22.64+0x2c0] ;  /* 0x0002c024161e7980 */ /* 0x000f22000c101900 */
[----:B------:R-:W1:Y:S01]  /*b930*/  MUFU.EX2 R177, R177 ;  /* 0x000000b100b17308 */ /* 0x000e620000000800 */
[----:B---3--:R-:W-:Y:S01]  /*b940*/  FADD.FTZ R57, R154, R57 ;  /* 0x000000399a397221 */ /* 0x008fe20000010000 */
[----:B------:R-:W-:Y:S01]  /*b950*/  FADD.FTZ R192, R176, R73 ;  /* 0x00000049b0c07221 */ /* 0x000fe20000010000 */
[----:B------:R-:W3:Y:S04]  /*b960*/  LD.E R44, desc[UR36][R22.64+0x214] ;  /* 0x00021424162c7980 */ /* 0x000ee8000c101900 */
[----:B------:R-:W3:Y:S01]  /*b970*/  LD.E R33, desc[UR36][R22.64+0x228] ;  /* 0x0002282416217980 */ /* 0x000ee2000c101900 */
[----:B------:R-:W1:Y:S03]  /*b980*/  MUFU.EX2 R21, R21 ;  /* 0x0000001500157308 */ /* 0x000e660000000800 */
[----:B------:R-:W3:Y:S04]  /*b990*/  LD.E R31, desc[UR36][R22.64+0x248] ;  /* 0x00024824161f7980 */ /* 0x000ee8000c101900 */
[----:B------:R-:W3:Y:S01]  /*b9a0*/  LD.E R27, desc[UR36][R22.64+0x24c] ;  /* 0x00024c24161b7980 */ /* 0x000ee2000c101900 */
[----:B------:R-:W1:Y:S01]  /*b9b0*/  MUFU.EX2 R170, R170 ;  /* 0x000000aa00aa7308 */ /* 0x000e620000000800 */
[----:B------:R-:W-:Y:S01]  /*b9c0*/  FADD.FTZ R57, R20, R57 ;  /* 0x0000003914397221 */ /* 0x000fe20000010000 */
[----:B------:R-:W-:Y:S01]  /*b9d0*/  FADD.FTZ R192, R155, R192 ;  /* 0x000000c09bc07221 */ /* 0x000fe20000010000 */
[----:B------:R-:W3:Y:S04]  /*b9e0*/  LD.E R40, desc[UR36][R22.64+0x220] ;  /* 0x0002202416287980 */ /* 0x000ee8000c101900 */
[----:B------:R-:W3:Y:S01]  /*b9f0*/  LD.E R38, desc[UR36][R22.64+0x3f0] ;  /* 0x0003f02416267980 */ /* 0x000ee2000c101900 */
[----:B------:R-:W1:Y:S03]  /*ba00*/  MUFU.EX2 R15, R15 ;  /* 0x0000000f000f7308 */ /* 0x000e660000000800 */
[----:B------:R-:W3:Y:S04]  /*ba10*/  LD.E R35, desc[UR36][R22.64+0x23c] ;  /* 0x00023c2416237980 */ /* 0x000ee8000c101900 */
[----:B------:R-:W3:Y:S01]  /*ba20*/  LD.E R37, desc[UR36][R22.64+0x238] ;  /* 0x0002382416257980 */ /* 0x000ee2000c101900 */
[----:B------:R-:W1:Y:S01]  /*ba30*/  MUFU.EX2 R173, R173 ;  /* 0x000000ad00ad7308 */ /* 0x000e620000000800 */
[----:B0-----:R-:W-:Y:S01]  /*ba40*/  FADD.FTZ R220, R14, R57 ;  /* 0x000000390edc7221 */ /* 0x001fe20000010000 */
[----:B-1----:R-:W-:Y:S01]  /*ba50*/  FADD.FTZ R57, R177, R192 ;  /* 0x000000c0b1397221 */ /* 0x002fe20000010000 */
[----:B------:R-:W3:Y:S04]  /*ba60*/  LD.E R48, desc[UR36][R22.64+0x224] ;  /* 0x0002242416307980 */ /* 0x000ee8000c101900 */
[----:B------:R-:W3:Y:S01]  /*ba70*/  LD.E R39, desc[UR36][R22.64+0x22c] ;  /* 0x00022c2416277980 */ /* 0x000ee2000c101900 */
[----:B------:R-:W0:Y:S03]  /*ba80*/  MUFU.EX2 R156, R156 ;  /* 0x0000009c009c7308 */ /* 0x000e260000000800 */
[----:B------:R-:W3:Y:S05]  /*ba90*/  LD.E R29, desc[UR36][R22.64+0x258] ;  /* 0x00025824161d7980 */ /* 0x000eea000c101900 */
[----:B------:R-:W1:Y:S01]  /*baa0*/  MUFU.EX2 R178, R178 ;  /* 0x000000b200b27308 */ /* 0x000e620000000800 */
[----:B------:R-:W-:Y:S01]  /*bab0*/  FADD.FTZ R220, R21, R220 ;  /* 0x000000dc15dc7221 */ /* 0x000fe20000010000 */
[----:B------:R-:W-:Y:S01]  /*bac0*/  FADD.FTZ R192, R170, R57 ;  /* 0x00000039aac07221 */ /* 0x000fe20000010000 */
[----:B------:R-:W3:Y:S04]  /*bad0*/  LD.E R52, desc[UR36][R22.64+0x240] ;  /* 0x0002402416347980 */ /* 0x000ee8000c101900 */
[----:B------:R-:W3:Y:S01]  /*bae0*/  LD.E R42, desc[UR36][R22.64+0x3e4] ;  /* 0x0003e424162a7980 */ /* 0x000ee2000c101900 */
[----:B------:R-:W1:Y:S08]  /*baf0*/  MUFU.EX2 R12, R12 ;  /* 0x0000000c000c7308 */ /* 0x000e700000000800 */
[----:B------:R-:W1:Y:S01]  /*bb00*/  MUFU.EX2 R186, R186 ;  /* 0x000000ba00ba7308 */ /* 0x000e620000000800 */
[----:B------:R-:W-:Y:S01]  /*bb10*/  FADD.FTZ R59, R15, R220 ;  /* 0x000000dc0f3b7221 */ /* 0x000fe20000010000 */
[----:B------:R-:W-:Y:S01]  /*bb20*/  FADD.FTZ R57, R173, R192 ;  /* 0x000000c0ad397221 */ /* 0x000fe20000010000 */
[----:B------:R-:W3:Y:S04]  /*bb30*/  LD.E R72, desc[UR36][R22.64+0x244] ;  /* 0x0002442416487980 */ /* 0x000ee8000c101900 */
[----:B------:R-:W3:Y:S01]  /*bb40*/  LD.E R43, desc[UR36][R22.64+0x218] ;  /* 0x00021824162b7980 */ /* 0x000ee2000c101900 */
[----:B------:R-:W1:Y:S03]  /*bb50*/  MUFU.EX2 R157, R157 ;  /* 0x0000009d009d7308 */ /* 0x000e660000000800 */
[----:B------:R-:W3:Y:S05]  /*bb60*/  LD.E R41, desc[UR36][R22.64+0x21c] ;  /* 0x00021c2416297980 */ /* 0x000eea000c101900 */
[----:B------:R-:W1:Y:S01]  /*bb70*/  MUFU.EX2 R187, R187 ;  /* 0x000000bb00bb7308 */ /* 0x000e620000000800 */
[----:B0-----:R-:W-:Y:S01]  /*bb80*/  FADD.FTZ R61, R156, R59 ;  /* 0x0000003b9c3d7221 */ /* 0x001fe20000010000 */
[----:B-1----:R-:W-:Y:S01]  /*bb90*/  FADD.FTZ R59, R178, R57 ;  /* 0x00000039b23b7221 */ /* 0x002fe20000010000 */
[----:B------:R-:W3:Y:S04]  /*bba0*/  LD.E R64, desc[UR36][R22.64+0x254] ;  /* 0x0002542416407980 */ /* 0x000ee8000c101900 */
[----:B------:R-:W3:Y:S01]  /*bbb0*/  LD.E R46, desc[UR36][R22.64+0x3c4] ;  /* 0x0003c424162e7980 */ /* 0x000ee2000c101900 */
[----:B------:R-:W0:Y:S08]  /*bbc0*/  MUFU.EX2 R13, R13 ;  /* 0x0000000d000d7308 */ /* 0x000e300000000800 */
        /* <DEDUP_REMOVED lines=36> */
[----:B------:R-:W3:Y:S05]  /*be10*/  LD.E R58, desc[UR36][R22.64+0x3d0] ;  /* 0x0003d024163a7980 */ /* 0x000eea000c101900 */
[----:B------:R-:W0:Y:S08]  /*be20*/  MUFU.EX2 R7, R7 ;  /* 0x0000000700077308 */ /* 0x000e300000000800 */
[----:B------:R-:W1:Y:S01]  /*be30*/  MUFU.EX2 R180, R180 ;  /* 0x000000b400b47308 */ /* 0x000e620000000800 */
[----:B------:R-:W-:Y:S01]  /*be40*/  FADD.FTZ R97, R10, R89 ;  /* 0x000000590a617221 */ /* 0x000fe20000010000 */
[----:B------:R-:W-:Y:S01]  /*be50*/  FADD.FTZ R192, R182, R95 ;  /* 0x0000005fb6c07221 */ /* 0x000fe20000010000 */
[----:B------:R-:W3:Y:S05]  /*be60*/  LD.E R65, desc[UR36][R22.64+0x2bc] ;  /* 0x0002bc2416417980 */ /* 0x000eea000c101900 */
[----:B------:R-:W1:Y:S08]  /*be70*/  MUFU.EX2 R162, R162 ;  /* 0x000000a200a27308 */ /* 0x000e700000000800 */
[----:B------:R-:W1:Y:S01]  /*be80*/  MUFU.EX2 R174, R174 ;  /* 0x000000ae00ae7308 */ /* 0x000e620000000800 */
[----:B------:R-:W-:Y:S01]  /*be90*/  FADD.FTZ R220, R160, R97 ;  /* 0x00000061a0dc7221 */ /* 0x000fe20000010000 */
[----:B------:R-:W-:Y:S01]  /*bea0*/  FADD.FTZ R101, R179, R192 ;  /* 0x000000c0b3657221 */ /* 0x000fe20000010000 */
[----:B------:R-:W3:Y:S05]  /*beb0*/  LD.E R63, desc[UR36][R22.64+0x2cc] ;  /* 0x0002cc24163f7980 */ /* 0x000eea000c101900 */
[----:B------:R-:W1:Y:S08]  /*bec0*/  MUFU.EX2 R8, R8 ;  /* 0x0000000800087308 */ /* 0x000e700000000800 */
[----:B------:R-:W2:Y:S01]  /*bed0*/  MUFU.EX2 R175, R175 ;  /* 0x000000af00af7308 */ /* 0x000ea20000000800 */
[----:B0-----:R-:W-:Y:S01]  /*bee0*/  FADD.FTZ R103, R7, R220 ;  /* 0x000000dc07677221 */ /* 0x001fe20000010000 */
[----:B-1----:R-:W-:-:S06]  /*bef0*/  FADD.FTZ R101, R180, R101 ;  /* 0x00000065b4657221 */ /* 0x002fcc0000010000 */
[----:B------:R-:W0:Y:S08]  /*bf00*/  MUFU.EX2 R163, R163 ;  /* 0x000000a300a37308 */ /* 0x000e300000000800 */
[----:B------:R-:W1:Y:S01]  /*bf10*/  MUFU.EX2 R171, R171 ;  /* 0x000000ab00ab7308 */ /* 0x000e620000000800 */
[----:B------:R-:W-:Y:S01]  /*bf20*/  FADD.FTZ R107, R162, R103 ;  /* 0x00000067a26b7221 */ /* 0x000fe20000010000 */
[----:B------:R-:W-:-:S06]  /*bf30*/  FADD.FTZ R192, R174, R101 ;  /* 0x00000065aec07221 */ /* 0x000fcc0000010000 */
[----:B------:R-:W1:Y:S08]  /*bf40*/  MUFU.EX2 R5, R5 ;  /* 0x0000000500057308 */ /* 0x000e700000000800 */
[----:B------:R-:W1:Y:S01]  /*bf50*/  MUFU.EX2 R172, R172 ;  /* 0x000000ac00ac7308 */ /* 0x000e620000000800 */
[----:B------:R-:W-:Y:S01]  /*bf60*/  FADD.FTZ R220, R8, R107 ;  /* 0x0000006b08dc7221 */ /* 0x000fe20000010000 */
[----:B--2---:R-:W-:-:S06]  /*bf70*/  FADD.FTZ R192, R175, R192 ;  /* 0x000000c0afc07221 */ /* 0x004fcc0000010000 */
[----:B------:R-:W2:Y:S01]  /*bf80*/  MUFU.EX2 R164, R164 ;  /* 0x000000a400a47308 */ /* 0x000ea20000000800 */
[----:B------:R-:W-:-:S07]  /*bf90*/  FFMA.FTZ R166, R71, R77, -R166 ;  /* 0x0000004d47a67223 */ /* 0x000fce00000108a6 */
[----:B------:R-:W2:Y:S01]  /*bfa0*/  MUFU.EX2 R168, R168 ;  /* 0x000000a800a87308 */ /* 0x000ea20000000800 */
[----:B0-----:R-:W-:Y:S01]  /*bfb0*/  FADD.FTZ R220, R163, R220 ;  /* 0x000000dca3dc7221 */ /* 0x001fe20000010000 */
[----:B-1----:R-:W-:Y:S01]  /*bfc0*/  FADD.FTZ R113, R171, R192 ;  /* 0x000000c0ab717221 */ /* 0x002fe20000010000 */
[----:B------:R-:W3:Y:S04]  /*bfd0*/  LD.E R70, desc[UR36][R22.64+0x3b4] ;  /* 0x0003b42416467980 */ /* 0x000ee8000c101900 */
[----:B------:R-:W3:Y:S01]  /*bfe0*/  LD.E R75, desc[UR36][R22.64+0x298] ;  /* 0x00029824164b7980 */ /* 0x000ee2000c101900 */
[----:B------:R-:W0:Y:S03]  /*bff0*/  MUFU.EX2 R6, R6 ;  /* 0x0000000600067308 */ /* 0x000e260000000800 */
[----:B------:R-:W3:Y:S04]  /*c000*/  LD.E R67, desc[UR36][R22.64+0x29c] ;  /* 0x00029c2416437980 */ /* 0x000ee8000c101900 */
[----:B------:R-:W3:Y:S01]  /*c010*/  LD.E R69, desc[UR36][R22.64+0x2b8] ;  /* 0x0002b82416457980 */ /* 0x000ee2000c101900 */
[----:B------:R-:W1:Y:S01]  /*c020*/  MUFU.EX2 R169, R169 ;  /* 0x000000a900a97308 */ /* 0x000e620000000800 */
[----:B------:R-:W-:Y:S01]  /*c030*/  FADD.FTZ R115, R5, R220 ;  /* 0x000000dc05737221 */ /* 0x000fe20000010000 */
[----:B------:R-:W-:Y:S01]  /*c040*/  FADD.FTZ R117, R172, R113 ;  /* 0x00000071ac757221 */ /* 0x000fe20000010000 */
[----:B------:R-:W3:Y:S04]  /*c050*/  LD.E R77, desc[UR36][R22.64+0x28c] ;  /* 0x00028c24164d7980 */ /* 0x000ee8000c101900 */
[----:B------:R-:W3:Y:S01]  /*c060*/  LD.E R73, desc[UR36][R22.64+0x2a8] ;  /* 0x0002a82416497980 */ /* 0x000ee2000c101900 */
[----:B------:R-:W4:Y:S08]  /*c070*/  MUFU.EX2 R165, R165 ;  /* 0x000000a500a57308 */ /* 0x000f300000000800 */
[----:B------:R-:W4:Y:S01]  /*c080*/  MUFU.EX2 R167, R167 ;  /* 0x000000a700a77308 */ /* 0x000f220000000800 */
[----:B--2---:R-:W-:Y:S01]  /*c090*/  FADD.FTZ R119, R164, R115 ;  /* 0x00000073a4777221 */ /* 0x004fe20000010000 */
[----:B------:R-:W-:Y:S01]  /*c0a0*/  FADD.FTZ R192, R168, R117 ;  /* 0x00000075a8c07221 */ /* 0x000fe20000010000 */
[----:B------:R-:W2:Y:S04]  /*c0b0*/  LD.E R71, desc[UR36][R22.64+0x2ac] ;  /* 0x0002ac2416477980 */ /* 0x000ea8000c101900 */
[----:B------:R-:W2:Y:S01]  /*c0c0*/  LD.E R57, desc[UR36][R22.64+0x2c8] ;  /* 0x0002c82416397980 */ /* 0x000ea2000c101900 */
[----:B------:R-:W4:Y:S01]  /*c0d0*/  MUFU.EX2 R166, R166 ;  /* 0x000000a600a67308 */ /* 0x000f220000000800 */
[----:B0-----:R-:W-:Y:S01]  /*c0e0*/  FADD.FTZ R220, R6, R119 ;  /* 0x0000007706dc7221 */ /* 0x001fe20000010000 */
[----:B-1----:R-:W-:Y:S01]  /*c0f0*/  FADD.FTZ R192, R169, R192 ;  /* 0x000000c0a9c07221 */ /* 0x002fe20000010000 */
[----:B------:R-:W2:Y:S02]  /*c100*/  LD.E R61, desc[UR36][R22.64+0x2d8] ;  /* 0x0002d824163d7980 */ /* 0x000ea4000c101900 */
[----:B----4-:R-:W-:-:S02]  /*c110*/  FADD.FTZ R135, R165, R220 ;  /* 0x000000dca5877221 */ /* 0x010fc40000010000 */
[----:B------:R-:W4:Y:S01]  /*c120*/  LD.E R59, desc[UR36][R22.64+0x2dc] ;  /* 0x0002dc24163b7980 */ /* 0x000f22000c101900 */
[----:B------:R-:W-:-:S03]  /*c130*/  FADD.FTZ R133, R167, R192 ;  /* 0x000000c0a7857221 */ /* 0x000fc60000010000 */
[----:B------:R0:W-:Y:S04]  /*c140*/  ST.E desc[UR36][R22.64+0x420], R135 ;  /* 0x0004208716007985 */ /* 0x0001e8000c101924 */
[----:B------:R-:W4:Y:S01]  /*c150*/  LD.E R83, desc[UR36][R22.64+0x2ec] ;  /* 0x0002ec2416537980 */ /* 0x000f22000c101900 */
[----:B------:R-:W-:-:S03]  /*c160*/  FADD.FTZ R189, R166, R133 ;  /* 0x00000085a6bd7221 */ /* 0x000fc60000010000 */
        /* <DEDUP_REMOVED lines=12> */
[----:B0-----:R-:W4:Y:S01]  /*c230*/  LD.E R135, desc[UR36][R22.64+0x3cc] ;  /* 0x0003cc2416877980 */ /* 0x001f22000c101900 */
[----:B------:R-:W-:Y:S01]  /*c240*/  FMUL.FTZ R192, R2, R25 ;  /* 0x0000001902c07220 */ /* 0x000fe20000410000 */
[C---:B------:R-:W-:Y:S01]  /*c250*/  FMUL.FTZ R25, R3.reuse, R32 ;  /* 0x0000002003197220 */ /* 0x040fe20000410000 */
[C---:B------:R-:W-:Y:S01]  /*c260*/  FMUL.FTZ R197, R3.reuse, R28 ;  /* 0x0000001c03c57220 */ /* 0x040fe20000410000 */
[----:B------:R0:W-:Y:S01]  /*c270*/  ST.E desc[UR36][R22.64+0x424], R189 ;  /* 0x000424bd16007985 */ /* 0x0001e2000c101924 */
[C---:B---3--:R-:W-:Y:S01]  /*c280*/  FMUL.FTZ R221, R3.reuse, R44 ;  /* 0x0000002c03dd7220 */ /* 0x048fe20000410000 */
[C---:B------:R-:W-:Y:S01]  /*c290*/  FMUL.FTZ R223, R3.reuse, R40 ;  /* 0x0000002803df7220 */ /* 0x040fe20000410000 */
[C---:B------:R-:W-:Y:S01]  /*c2a0*/  FMUL.FTZ R225, R3.reuse, R48 ;  /* 0x0000003003e17220 */ /* 0x040fe20000410000 */
[----:B------:R1:W-:Y:S01]  /*c2b0*/  ST.E desc[UR36][R22.64+0x200], R25 ;  /* 0x0002001916007985 */ /* 0x0003e2000c101924 */
[----:B0-----:R-:W-:-:S03]  /*c2c0*/  FMUL.FTZ R189, R3, R36 ;  /* 0x0000002403bd7220 */ /* 0x001fc60000410000 */
[----:B------:R0:W-:Y:S01]  /*c2d0*/  ST.E desc[UR36][R22.64+0x210], R197 ;  /* 0x000210c516007985 */ /* 0x0001e2000c101924 */
[----:B-1----:R-:W-:-:S03]  /*c2e0*/  FMUL.FTZ R25, R3, R52 ;  /* 0x0000003403197220 */ /* 0x002fc60000410000 */
[----:B------:R1:W-:Y:S04]  /*c2f0*/  ST.E desc[UR36][R22.64+0x204], R189 ;  /* 0x000204bd16007985 */ /* 0x0003e8000c101924 */
[----:B------:R3:W-:Y:S04]  /*c300*/  ST.E desc[UR36][R22.64+0x214], R221 ;  /* 0x000214dd16007985 */ /* 0x0007e8000c101924 */
[----:B------:R3:W-:Y:S01]  /*c310*/  ST.E desc[UR36][R22.64+0x220], R223 ;  /* 0x000220df16007985 */ /* 0x0007e2000c101924 */
[C---:B0-----:R-:W-:Y:S01]  /*c320*/  FMUL.FTZ R197, R3.reuse, R74 ;  /* 0x0000004a03c57220 */ /* 0x041fe20000410000 */
[C---:B-1----:R-:W-:Y:S01]  /*c330*/  FMUL.FTZ R189, R3.reuse, R72 ;  /* 0x0000004803bd7220 */ /* 0x042fe20000410000 */
[C---:B---3--:R-:W-:Y:S01]  /*c340*/  FMUL.FTZ R221, R3.reuse, R64 ;  /* 0x0000004003dd7220 */ /* 0x048fe20000410000 */
[C---:B------:R-:W-:Y:S01]  /*c350*/  FMUL.FTZ R223, R3.reuse, R68 ;  /* 0x0000004403df7220 */ /* 0x040fe20000410000 */
[----:B------:R0:W-:Y:S04]  /*c360*/  ST.E desc[UR36][R22.64+0x224], R225 ;  /* 0x000224e116007985 */ /* 0x0001e8000c101924 */
[----:B------:R1:W-:Y:S04]  /*c370*/  ST.E desc[UR36][R22.64+0x240], R25 ;  /* 0x0002401916007985 */ /* 0x0003e8000c101924 */
[----:B------:R3:W-:Y:S04]  /*c380*/  ST.E desc[UR36][R22.64+0x244], R189 ;  /* 0x000244bd16007985 */ /* 0x0007e8000c101924 */
[----:B------:R3:W-:Y:S01]  /*c390*/  ST.E desc[UR36][R22.64+0x250], R197 ;  /* 0x000250c516007985 */ /* 0x0007e2000c101924 */
[----:B0-----:R-:W-:-:S03]  /*c3a0*/  FMUL.FTZ R225, R3, R78 ;  /* 0x0000004e03e17220 */ /* 0x001fc60000410000 */
[----:B------:R0:W-:Y:S01]  /*c3b0*/  ST.E desc[UR36][R22.64+0x254], R221 ;  /* 0x000254dd16007985 */ /* 0x0001e2000c101924 */
[----:B-1----:R-:W-:-:S03]  /*c3c0*/  FMUL.FTZ R25, R3, R26 ;  /* 0x0000001a03197220 */ /* 0x002fc60000410000 */
[----:B------:R1:W-:Y:S01]  /*c3d0*/  ST.E desc[UR36][R22.64+0x260], R223 ;  /* 0x000260df16007985 */ /* 0x0003e2000c101924 */
[C---:B---3--:R-:W-:Y:S01]  /*c3e0*/  FMUL.FTZ R189, R3.reuse, R82 ;  /* 0x0000005203bd7220 */ /* 0x048fe20000410000 */
[C---:B------:R-:W-:Y:S01]  /*c3f0*/  FMUL.FTZ R197, R3.reuse, R84 ;  /* 0x0000005403c57220 */ /* 0x040fe20000410000 */
[C---:B0-----:R-:W-:Y:S01]  /*c400*/  FMUL.FTZ R221, R3.reuse, R94 ;  /* 0x0000005e03dd7220 */ /* 0x041fe20000410000 */
[C---:B-1----:R-:W-:Y:S01]  /*c410*/  FMUL.FTZ R223, R3.reuse, R90 ;  /* 0x0000005a03df7220 */ /* 0x042fe20000410000 */
        /* <DEDUP_REMOVED lines=36> */
[----:B------:R0:W-:Y:S01]  /*c660*/  ST.E desc[UR36][R22.64+0x350], R225 ;  /* 0x000350e116007985 */ /* 0x0001e2000c101924 */
[C---:B------:R-:W-:Y:S01]  /*c670*/  FMUL.FTZ R24, R3.reuse, R24 ;  /* 0x0000001803187220 */ /* 0x040fe20000410000 */
[C---:B------:R-:W-:Y:S01]  /*c680*/  FMUL.FTZ R56, R3.reuse, R56 ;  /* 0x0000003803387220 */ /* 0x040fe20000410000 */
[C---:B------:R-:W-:Y:S01]  /*c690*/  FMUL.FTZ R60, R3.reuse, R60 ;  /* 0x0000003c033c7220 */ /* 0x040fe20000410000 */
        /* <DEDUP_REMOVED lines=20> */
[C---:B0-----:R-:W-:Y:S01]  /*c7e0*/  FMUL.FTZ R225, R3.reuse, R66 ;  /* 0x0000004203e17220 */ /* 0x041fe20000410000 */
[C---:B------:R-:W-:Y:S01]  /*c7f0*/  FMUL.FTZ R138, R3.reuse, R138 ;  /* 0x0000008a038a7220 */ /* 0x040fe20000410000 */
[C---:B------:R-:W-:Y:S01]  /*c800*/  FMUL.FTZ R136, R3.reuse, R136 ;  /* 0x0000008803887220 */ /* 0x040fe20000410000 */
[C---:B------:R-:W-:Y:S01]  /*c810*/  FMUL.FTZ R70, R3.reuse, R70 ;  /* 0x0000004603467220 */ /* 0x040fe20000410000 */
[C---:B-1----:R-:W-:Y:S01]  /*c820*/  FMUL.FTZ R25, R3.reuse, R62 ;  /* 0x0000003e03197220 */ /* 0x042fe20000410000 */
[C---:B---3--:R-:W-:Y:S01]  /*c830*/  FMUL.FTZ R189, R3.reuse, R46 ;  /* 0x0000002e03bd7220 */ /* 0x048fe20000410000 */
[C---:B------:R-:W-:Y:S01]  /*c840*/  FMUL.FTZ R197, R3.reuse, R58 ;  /* 0x0000003a03c57220 */ /* 0x040fe20000410000 */
[C---:B------:R-:W-:Y:S01]  /*c850*/  FMUL.FTZ R221, R3.reuse, R54 ;  /* 0x0000003603dd7220 */ /* 0x040fe20000410000 */
[C---:B------:R-:W-:Y:S01]  /*c860*/  FMUL.FTZ R50, R3.reuse, R50 ;  /* 0x0000003203327220 */ /* 0x040fe20000410000 */
[C---:B------:R-:W-:Y:S01]  /*c870*/  FMUL.FTZ R223, R3.reuse, R42 ;  /* 0x0000002a03df7220 */ /* 0x040fe20000410000 */
[----:B------:R-:W-:Y:S01]  /*c880*/  FMUL.FTZ R3, R3, R38 ;  /* 0x0000002603037220 */ /* 0x000fe20000410000 */
[C---:B------:R-:W-:Y:S01]  /*c890*/  FMUL.FTZ R47, R2.reuse, R47 ;  /* 0x0000002f022f7220 */ /* 0x040fe20000410000 */
        /* <DEDUP_REMOVED lines=20> */
[C---:B--2---:R-:W-:Y:S01]  /*c9e0*/  FMUL.FTZ R71, R2.reuse, R71 ;  /* 0x0000004702477220 */ /* 0x044fe20000410000 */
        /* <DEDUP_REMOVED lines=9> */
[C---:B----4-:R-:W-:Y:S01]  /*ca80*/  FMUL.FTZ R59, R2.reuse, R59 ;  /* 0x0000003b023b7220 */ /* 0x050fe20000410000 */
        /* <DEDUP_REMOVED lines=30> */
[----:B------:R-:W-:Y:S01]  /*cc70*/  FMUL.FTZ R135, R2, R135 ;  /* 0x0000008702877220 */ /* 0x000fe20000410000 */
[----:B------:R-:W-:Y:S04]  /*cc80*/  ST.E desc[UR36][R22.64+0x3f4], R24 ;  /* 0x0003f41816007985 */ /* 0x000fe8000c101924 */
        /* <DEDUP_REMOVED lines=22> */
[----:B------:R0:W-:Y:S04]  /*cdf0*/  ST.E desc[UR36][R22.64+0x3c0], R25 ;  /* 0x0003c01916007985 */ /* 0x0001e8000c101924 */
        /* <DEDUP_REMOVED lines=16> */
[----:B------:R3:W-:Y:S04]  /*cf00*/  ST.E desc[UR36][R22.64+0x258], R29 ;  /* 0x0002581d16007985 */ /* 0x0007e8000c101924 */
        /* <DEDUP_REMOVED lines=16> */
[----:B------:R4:W-:Y:S04]  /*d010*/  ST.E desc[UR36][R22.64+0x2dc], R59 ;  /* 0x0002dc3b16007985 */ /* 0x0009e8000c101924 */
[----:B------:R-:W-:Y:S04]  /*d020*/  ST.E desc[UR36][R22.64+0x2e8], R87 ;  /* 0x0002e85716007985 */ /* 0x000fe8000c101924 */
[----:B------:R4:W-:Y:S04]  /*d030*/  ST.E desc[UR36][R22.64+0x2ec], R83 ;  /* 0x0002ec5316007985 */ /* 0x0009e8000c101924 */
[----:B------:R4:W-:Y:S04]  /*d040*/  ST.E desc[UR36][R22.64+0x2f8], R85 ;  /* 0x0002f85516007985 */ /* 0x0009e8000c101924 */
[----:B------:R-:W-:Y:S04]  /*d050*/  ST.E desc[UR36][R22.64+0x2fc], R93 ;  /* 0x0002fc5d16007985 */ /* 0x000fe8000c101924 */
[----:B------:R-:W-:Y:S04]  /*d060*/  ST.E desc[UR36][R22.64+0x308], R91 ;  /* 0x0003085b16007985 */ /* 0x000fe8000c101924 */
[----:B------:R4:W-:Y:S04]  /*d070*/  ST.E desc[UR36][R22.64+0x30c], R89 ;  /* 0x00030c5916007985 */ /* 0x0009e8000c101924 */
[----:B------:R4:W-:Y:S04]  /*d080*/  ST.E desc[UR36][R22.64+0x318], R95 ;  /* 0x0003185f16007985 */ /* 0x0009e8000c101924 */
[----:B------:R-:W-:Y:S04]  /*d090*/  ST.E desc[UR36][R22.64+0x31c], R99 ;  /* 0x00031c6316007985 */ /* 0x000fe8000c101924 */
[----:B------:R4:W-:Y:S04]  /*d0a0*/  ST.E desc[UR36][R22.64+0x328], R97 ;  /* 0x0003286116007985 */ /* 0x0009e8000c101924 */
[----:B------:R-:W-:Y:S04]  /*d0b0*/  ST.E desc[UR36][R22.64+0x32c], R105 ;  /* 0x00032c6916007985 */ /* 0x000fe8000c101924 */
[----:B------:R-:W-:Y:S04]  /*d0c0*/  ST.E desc[UR36][R22.64+0x338], R103 ;  /* 0x0003386716007985 */ /* 0x000fe8000c101924 */
[----:B------:R4:W-:Y:S04]  /*d0d0*/  ST.E desc[UR36][R22.64+0x33c], R101 ;  /* 0x00033c6516007985 */ /* 0x0009e8000c101924 */
[----:B------:R-:W-:Y:S04]  /*d0e0*/  ST.E desc[UR36][R22.64+0x348], R111 ;  /* 0x0003486f16007985 */ /* 0x000fe8000c101924 */
[----:B------:R-:W-:Y:S04]  /*d0f0*/  ST.E desc[UR36][R22.64+0x34c], R109 ;  /* 0x00034c6d16007985 */ /* 0x000fe8000c101924 */
[----:B------:R4:W-:Y:S04]  /*d100*/  ST.E desc[UR36][R22.64+0x358], R107 ;  /* 0x0003586b16007985 */ /* 0x0009e8000c101924 */
[----:B------:R4:W-:Y:S04]  /*d110*/  ST.E desc[UR36][R22.64+0x35c], R113 ;  /* 0x00035c7116007985 */ /* 0x0009e8000c101924 */
[----:B------:R4:W-:Y:S04]  /*d120*/  ST.E desc[UR36][R22.64+0x368], R115 ;  /* 0x0003687316007985 */ /* 0x0009e8000c101924 */
[----:B------:R4:W-:Y:S04]  /*d130*/  ST.E desc[UR36][R22.64+0x36c], R117 ;  /* 0x00036c7516007985 */ /* 0x0009e8000c101924 */
[----:B------:R-:W-:Y:S04]  /*d140*/  ST.E desc[UR36][R22.64+0x378], R121 ;  /* 0x0003787916007985 */ /* 0x000fe8000c101924 */
[----:B------:R4:W-:Y:S04]  /*d150*/  ST.E desc[UR36][R22.64+0x37c], R119 ;  /* 0x00037c7716007985 */ /* 0x0009e8000c101924 */
[----:B------:R-:W-:Y:S04]  /*d160*/  ST.E desc[UR36][R22.64+0x388], R131 ;  /* 0x0003888316007985 */ /* 0x000fe8000c101924 */
[----:B------:R4:W-:Y:S04]  /*d170*/  ST.E desc[UR36][R22.64+0x38c], R123 ;  /* 0x00038c7b16007985 */ /* 0x0009e8000c101924 */
[----:B------:R-:W-:Y:S04]  /*d180*/  ST.E desc[UR36][R22.64+0x398], R129 ;  /* 0x0003988116007985 */ /* 0x000fe8000c101924 */
        /* <DEDUP_REMOVED lines=11> */
[----:B------:R4:W-:Y:S01]  /*d240*/  ST.E desc[UR36][R22.64+0x3f8], R145 ;  /* 0x0003f89116007985 */ /* 0x0009e2000c101924 */
[----:B------:R2:W-:Y:S06]  /*d250*/  BAR.SYNC.DEFER_BLOCKING R209, 0x100 ;  /* 0x000400d10000751d */ /* 0x0005ec0000010000 */
[----:B0-----:R-:W4:Y:S04]  /*d260*/  LDL R25, [R1+0x1f0] ;  /* 0x0001f00001197983 */ /* 0x001f280000100800 */
[----:B-1----:R-:W4:Y:S04]  /*d270*/  LD.E R3, desc[UR36][R22.64+0x200] ;  /* 0x0002002416037980 */ /* 0x002f28000c101900 */
[----:B--2---:R-:W2:Y:S04]  /*d280*/  LD.E R27, desc[UR36][R22.64+0x204] ;  /* 0x00020424161b7980 */ /* 0x004ea8000c101900 */
[----:B---3--:R-:W3:Y:S04]  /*d290*/  LD.E R29, desc[UR36][R22.64+0x208] ;  /* 0x00020824161d7980 */ /* 0x008ee8000c101900 */
[----:B------:R-:W3:Y:S04]  /*d2a0*/  LD.E R31, desc[UR36][R22.64+0x20c] ;  /* 0x00020c24161f7980 */ /* 0x000ee8000c101900 */
        /* <DEDUP_REMOVED lines=8> */
[----:B----4-:R-:W4:Y:S04]  /*d330*/  LD.E R49, desc[UR36][R22.64+0x230] ;  /* 0x0002302416317980 */ /* 0x010f28000c101900 */
        /* <DEDUP_REMOVED lines=115> */
[----:B------:R-:W-:Y:S04]  /*da70*/  ST.E desc[UR36][R22.64+0x200], R3 ;  /* 0x0002000316007985 */ /* 0x000fe8000c101924 */
[----:B--2---:R-:W-:Y:S04]  /*da80*/  ST.E desc[UR36][R22.64+0x204], R27 ;  /* 0x0002041b16007985 */ /* 0x004fe8000c101924 */
[----:B---3--:R-:W-:Y:S04]  /*da90*/  ST.E desc[UR36][R22.64+0x208], R29 ;  /* 0x0002081d16007985 */ /* 0x008fe8000c101924 */
        /* <DEDUP_REMOVED lines=9> */
[----:B----4-:R-:W-:Y:S04]  /*db30*/  ST.E desc[UR36][R22.64+0x230], R49 ;  /* 0x0002303116007985 */ /* 0x010fe8000c101924 */
        /* <DEDUP_REMOVED lines=58> */
[----:B------:R1:W-:Y:S04]  /*dee0*/  ST.E desc[UR36][R22.64+0x31c], R26 ;  /* 0x00031c1a16007985 */ /* 0x0003e8000c101924 */
        /* <DEDUP_REMOVED lines=56> */
[----:B0-----:R-:W4:Y:S04]  /*e270*/  LD.E.64 R2, desc[UR36][R22.64+0x88] ;  /* 0x0000882416027980 */ /* 0x001f28000c101b00 */
[----:B-1----:R-:W4:Y:S04]  /*e280*/  LDL R26, [R1+0x68] ;  /* 0x00006800011a7983 */ /* 0x002f280000100800 */
[----:B------:R-:W4:Y:S04]  /*e290*/  LD.E R24, desc[UR36][R22.64+0x200] ;  /* 0x0002002416187980 */ /* 0x000f28000c101900 */
[----:B------:R-:W4:Y:S04]  /*e2a0*/  LD.E R27, desc[UR36][R22.64+0x20c] ;  /* 0x00020c24161b7980 */ /* 0x000f28000c101900 */
[----:B--2---:R-:W2:Y:S04]  /*e2b0*/  LD.E R28, desc[UR36][R22.64+0x210] ;  /* 0x00021024161c7980 */ /* 0x004ea8000c101900 */
[----:B------:R-:W2:Y:S04]  /*e2c0*/  LD.E R29, desc[UR36][R22.64+0x214] ;  /* 0x00021424161d7980 */ /* 0x000ea8000c101900 */
[----:B---3--:R-:W2:Y:S04]  /*e2d0*/  LD.E R30, desc[UR36][R22.64+0x218] ;  /* 0x00021824161e7980 */ /* 0x008ea8000c101900 */
[----:B------:R-:W2:Y:S04]  /*e2e0*/  LD.E R31, desc[UR36][R22.64+0x21c] ;  /* 0x00021c24161f7980 */ /* 0x000ea8000c101900 */
[----:B----4-:R-:W2:Y:S04]  /*e2f0*/  LD.E R32, desc[UR36][R22.64+0x220] ;  /* 0x0002202416207980 */ /* 0x010ea8000c101900 */
[----:B------:R-:W2:Y:S04]  /*e300*/  LD.E R33, desc[UR36][R22.64+0x224] ;  /* 0x0002242416217980 */ /* 0x000ea8000c101900 */
        /* <DEDUP_REMOVED lines=64> */
[----:B------:R-:W2:Y:S01]  /*e710*/  LD.E R98, desc[UR36][R22.64+0x328] ;  /* 0x0003282416627980 */ /* 0x000ea2000c101900 */
[----:B------:R-:W-:-:S03]  /*e720*/  IMAD R2, R25, 0xc00, R2 ;  /* 0x00000c0019027824 */ /* 0x000fc600078e0202 */
[----:B------:R-:W2:Y:S01]  /*e730*/  LD.E R99, desc[UR36][R22.64+0x32c] ;  /* 0x00032c2416637980 */ /* 0x000ea2000c101900 */
[----:B------:R-:W-:-:S03]  /*e740*/  ISETP.NE.U32.AND P0, PT, R26, RZ, PT ;  /* 0x000000ff1a00720c */ /* 0x000fc60003f05070 */
        /* <DEDUP_REMOVED lines=54> */
[----:B------:R-:W-:-:S02]  /*eab0*/  R2UR UR6, R2 ;  /* 0x00000000020672ca */ /* 0x000fc400000e0000 */
[----:B------:R-:W-:Y:S02]  /*eac0*/  R2UR UR7, R3 ;  /* 0x00000000030772ca */ /* 0x000fe400000e0000 */
[----:B------:R-:W-:Y:S02]  /*ead0*/  F2FP.F16.F32.PACK_AB R152, R19, R152 ;  /* 0x000000981398723e */ /* 0x000fe400000000ff */
[----:B------:R-:W-:Y:S02]  /*eae0*/  F2FP.F16.F32.PACK_AB R153, R176, R153 ;  /* 0x00000099b099723e */ /* 0x000fe400000000ff */
[----:B------:R-:W-:Y:S02]  /*eaf0*/  F2FP.F16.F32.PACK_AB R154, R20, R154 ;  /* 0x0000009a149a723e */ /* 0x000fe400000000ff */
[----:B------:R-:W-:Y:S01]  /*eb00*/  F2FP.F16.F32.PACK_AB R155, R177, R155 ;  /* 0x0000009bb19b723e */ /* 0x000fe200000000ff */
[----:B------:R-:W-:-:S03]  /*eb10*/  VOTEU.ANY UP0, P0 ;  /* 0x00000000003f7886 */ /* 0x000fc60000000100 */
[----:B--2---:R-:W-:-:S06]  /*eb20*/  WARPGROUP.ARRIVE ;  /* 0x00000000000079c5 */ /* 0x004fcc0000000000 */
[----:B------:R-:W-:Y:S03]  /*eb30*/  HGMMA.64x256x16.F32 R24, R152, gdesc[UR4].tnspB, R24, UP0, gsb0 ;  /* 0x43e0000498187df0 */ /* 0x000fe6000b800818 */
[----:B------:R-:W-:Y:S02]  /*eb40*/  WARPGROUP.DEPBAR.LE gsb0, 0x0 ;  /* 0x00008000000079c5 */ /* 0x000fe40000010000 */
[----:B------:R-:W-:Y:S02]  /*eb50*/  VIADD R152, R2, 0x80 ;  /* 0x0000008002987836 */ /* 0x000fe40000000000 */
[----:B------:R-:W-:-:S03]  /*eb60*/  IMAD.MOV.U32 R153, RZ, RZ, R3 ;  /* 0x000000ffff997224 */ /* 0x000fc600078e0003 */
[----:B------:R-:W-:Y:S02]  /*eb70*/  R2UR UR6, R152 ;  /* 0x00000000980672ca */ /* 0x000fe400000e0000 */
[----:B------:R-:W-:Y:S02]  /*eb80*/  R2UR UR7, R153 ;  /* 0x00000000990772ca */ /* 0x000fe400000e0000 */
[----:B------:R-:W-:Y:S02]  /*eb90*/  F2FP.F16.F32.PACK_AB R152, R21, R14 ;  /* 0x0000000e1598723e */ /* 0x000fe400000000ff */
[----:B------:R-:W-:Y:S02]  /*eba0*/  F2FP.F16.F32.PACK_AB R153, R173, R170 ;  /* 0x000000aaad99723e */ /* 0x000fe400000000ff */
[----:B------:R-:W-:Y:S02]  /*ebb0*/  F2FP.F16.F32.PACK_AB R154, R156, R15 ;  /* 0x0000000f9c9a723e */ /* 0x000fe400000000ff */
[----:B------:R-:W-:Y:S01]  /*ebc0*/  F2FP.F16.F32.PACK_AB R155, R186, R178 ;  /* 0x000000b2ba9b723e */ /* 0x000fe200000000ff */
        /* <DEDUP_REMOVED lines=127> */
[----:B------:R0:W-:Y:S02]  /*f3c0*/  ST.E desc[UR36][R22.64+0x3fc], R151 ;  /* 0x0003fc9716007985 */ /* 0x0001e4000c101924 */
[----:B0-----:R-:W-:-:S06]  /*f3d0*/  WARPGROUP.ARRIVE ;  /* 0x00000000000079c5 */ /* 0x001fcc0000000000 */
[----:B------:R-:W-:Y:S01]  /*f3e0*/  HGMMA.64x256x16.F32 R24, R152, gdesc[UR4].tnspB, R24, gsb0 ;  /* 0x43e0000498187df0 */ /* 0x000fe20008000818 */
[----:B------:R-:W-:Y:S02]  /*f3f0*/  VIADD R14, R2, 0x100 ;  /* 0x00000100020e7836 */ /* 0x000fe40000000000 */
[----:B------:R-:W-:-:S03]  /*f400*/  IMAD.MOV.U32 R15, RZ, RZ, R3 ;  /* 0x000000ffff0f7224 */ /* 0x000fc600078e0003 */
[----:B------:R-:W-:Y:S02]  /*f410*/  R2UR UR6, R14 ;  /* 0x000000000e0672ca */ /* 0x000fe400000e0000 */
[----:B------:R-:W-:Y:S01]  /*f420*/  R2UR UR7, R15 ;  /* 0x000000000f0772ca */ /* 0x000fe200000e0000 */
[----:B------:R-:W-:Y:S01]  /*f430*/  STL [R1+0x68], R0 ;  /* 0x0000680001007387 */ /* 0x000fe20000100800 */
[----:B------:R-:W-:Y:S02]  /*f440*/  WARPGROUP.DEPBAR.LE gsb0, 0x0 ;  /* 0x00008000000079c5 */ /* 0x000fe40000010000 */
[----:B------:R-:W-:Y:S02]  /*f450*/  F2FP.F16.F32.PACK_AB R152, R157, R12 ;  /* 0x0000000c9d98723e */ /* 0x000fe400000000ff */
[----:B------:R-:W-:Y:S02]  /*f460*/  F2FP.F16.F32.PACK_AB R153, R188, R187 ;  /* 0x000000bbbc99723e */ /* 0x000fe400000000ff */
[----:B------:R-:W-:-:S02]  /*f470*/  F2FP.F16.F32.PACK_AB R154, R158, R13 ;  /* 0x0000000d9e9a723e */ /* 0x000fc400000000ff */
        /* <DEDUP_REMOVED lines=136> */
[----:B------:R-:W-:Y:S02]  /*fd00*/  VIADD R12, R2, 0x200 ;  /* 0x00000200020c7836 */ /* 0x000fe40000000000 */
[----:B------:R-:W-:Y:S01]  /*fd10*/  IMAD.MOV.U32 R13, RZ, RZ, R3 ;  /* 0x000000ffff0d7224 */ /* 0x000fe200078e0003 */
[----:B------:R-:W-:Y:S02]  /*fd20*/  WARPGROUP.DEPBAR.LE gsb0, 0x0 ;  /* 0x00008000000079c5 */ /* 0x000fe40000010000 */
[----:B------:R-:W-:Y:S02]  /*fd30*/  F2FP.F16.F32.PACK_AB R152, R159, R9 ;  /* 0x000000099f98723e */ /* 0x000fe400000000ff */
[----:B------:R-:W-:-:S02]  /*fd40*/  F2FP.F16.F32.PACK_AB R153, R182, R181 ;  /* 0x000000b5b699723e */ /* 0x000fc400000000ff */
        /* <DEDUP_REMOVED lines=132> */
[----:B------:R-:W-:Y:S02]  /*10590*/  R2UR UR6, R12 ;  /* 0x000000000c0672ca */ /* 0x000fe400000e0000 */
[----:B------:R-:W-:Y:S01]  /*105a0*/  R2UR UR7, R13 ;  /* 0x000000000d0772ca */ /* 0x000fe200000e0000 */
[----:B------:R-:W-:Y:S01]  /*105b0*/  STL [R1+0x68], R0 ;  /* 0x0000680001007387 */ /* 0x000fe20000100800 */
[----:B------:R-:W-:Y:S01]  /*105c0*/  VIADD R2, R2, 0x280 ;  /* 0x0000028002027836 */ /* 0x000fe20000000000 */
        /* <DEDUP_REMOVED lines=273> */
[----:B------:R-:W-:Y:S02]  /*116e0*/  STL [R1+0x68], R0 ;  /* 0x0000680001007387 */ /* 0x000fe40000100800 */
[----:B------:R-:W-:Y:S02]  /*116f0*/  WARPGROUP.DEPBAR.LE gsb0, 0x0 ;  /* 0x00008000000079c5 */ /* 0x000fe40000010000 */
        /* <DEDUP_REMOVED lines=128> */
[----:B------:R0:W-:Y:S04]  /*11f00*/  STL [R1+0x68], R0 ;  /* 0x0000680001007387 */ /* 0x0001e80000100800 */
[----:B------:R-:W2:Y:S04]  /*11f10*/  LD.E R3, desc[UR36][R22.64+0x200] ;  /* 0x0002002416037980 */ /* 0x000ea8000c101900 */
[----:B------:R-:W3:Y:S04]  /*11f20*/  LD.E R5, desc[UR36][R22.64+0x204] ;  /* 0x0002042416057980 */ /* 0x000ee8000c101900 */
[----:B0-----:R-:W4:Y:S04]  /*11f30*/  LD.E R0, desc[UR36][R22.64+0x374] ;  /* 0x0003742416007980 */ /* 0x001f28000c101900 */
        /* <DEDUP_REMOVED lines=125> */
[----:B----4-:R0:W-:Y:S04]  /*12710*/  ST.E desc[UR36][R22.64+0x374], R0 ;  /* 0x0003740016007985 */ /* 0x0101e8000c101924 */
[----:B0-----:R-:W4:Y:S04]  /*12720*/  LD.E R0, desc[UR36][R22.64+0x28] ;  /* 0x0000282416007980 */ /* 0x001f28000c101900 */
[----:B--2---:R-:W-:Y:S04]  /*12730*/  ST.E desc[UR36][R22.64+0x200], R3 ;  /* 0x0002000316007985 */ /* 0x004fe8000c101924 */
[----:B---3--:R0:W-:Y:S04]  /*12740*/  ST.E desc[UR36][R22.64+0x204], R5 ;  /* 0x0002040516007985 */ /* 0x0081e8000c101924 */
        /* <DEDUP_REMOVED lines=125> */
[----:B0-----:R1:W5:Y:S01]  /*12f20*/  LDL R5, [R1+0x1f0] ;  /* 0x0001f00001057983 */ /* 0x0013620000100800 */
[----:B----4-:R-:W-:-:S04]  /*12f30*/  LOP3.LUT R0, R0, 0x1, RZ, 0xfc, !PT ;  /* 0x0000000100007812 */ /* 0x010fc800078efcff */
[----:B------:R-:W-:Y:S01]  /*12f40*/  ISETP.NE.AND P0, PT, R0, 0x3, PT ;  /* 0x000000030000780c */ /* 0x000fe20003f05270 */
[----:B------:R-:W-:-:S12]  /*12f50*/  BSSY B0, `(.L_x_2223) ;  /* 0x0000003000007945 */ /* 0x000fd80003800000 */
[----:B-1----:R-:W-:Y:S05]  /*12f60*/  @!P0 BRA `(.L_x_2224) ;  /* 0x0000000000048947 */ /* 0x002fea0003800000 */
[----:B------:R-:W-:Y:S01]  /*12f70*/  BPT.TRAP 0x1 ;  /* 0x000000040000795c */ /* 0x000fe20000300000 */
.L_x_2224:
[----:B------:R-:W-:Y:S05]  /*12f80*/  BSYNC B0 ;  /* 0x0000000000007941 */ /* 0x000fea0003800000 */
.L_x_2223:
[----:B------:R-:W2:Y:S04]  /*12f90*/  LD.E.64 R2, desc[UR36][R22.64+0x48] ;  /* 0x0000482416027980 */ /* 0x000ea8000c101b00 */
[----:B------:R-:W3:Y:S01]  /*12fa0*/  LD.E R0, desc[UR36][R22.64+0x34] ;  /* 0x0000342416007980 */ /* 0x000ee2000c101900 */
[C---:B------:R-:W-:Y:S01]  /*12fb0*/  ISETP.GT.AND P0, PT, R11.reuse, R4, PT ;  /* 0x000000040b00720c */ /* 0x040fe20003f04270 */
[----:B------:R-:W-:Y:S01]  /*12fc0*/  VIADD R11, R11, 0xffffffff ;  /* 0xffffffff0b0b7836 */ /* 0x000fe20000000000 */
[----:B--2---:R-:W-:-:S05]  /*12fd0*/  MOV R2, R2 ;  /* 0x0000000200027202 */ /* 0x004fca0000000f00 */
[----:B-----5:R-:W-:-:S05]  /*12fe0*/  IMAD R5, R5, 0x8, R2 ;  /* 0x0000000805057824 */ /* 0x020fca00078e0202 */
[----:B---3--:R-:W-:-:S04]  /*12ff0*/  PRMT R0, R0, 0x654, R5 ;  /* 0x0000065400007816 */ /* 0x008fc80000000005 */
[----:B------:R0:W-:Y:S01]  /*13000*/  SYNCS.ARRIVE.TRANS64.RED.A1T0 RZ, [R0+URZ], RZ ;  /* 0x000000ff00ff79a7 */ /* 0x0001e2000810043f */
[----:B------:R-:W-:Y:S05]  /*13010*/  @P0 BRA `(.L_x_2225) ;  /* 0xffffff6400f80947 */ /* 0x000fea000383ffff */
.L_x_2206:
[----:B------:R-:W-:-:S13]  /*13020*/  ISETP.GE.AND P0, PT, R11, UR40, PT ;  /* 0x000000280b007c0c */ /* 0x000fda000bf06270 */
[----:B------:R-:W-:Y:S05]  /*13030*/  @!P0 BRA `(.L_x_2226) ;  /* 0x000000ac00208947 */ /* 0x000fea0003800000 */
[----:B------:R-:W-:-:S05]  /*13040*/  IADD3 R20, P0, R16, 0x28, RZ ;  /* 0x0000002810147810 */ /* 0x000fca0007f1e0ff */
[----:B------:R-:W-:-:S08]  /*13050*/  IMAD.X R21, RZ, RZ, R17, P0 ;  /* 0x000000ffff157224 */ /* 0x000fd000000e0611 */
.L_x_2259:
[----:B------:R-:W2:Y:S04]  /*13060*/  LDL R2, [R1+0x1f0] ;  /* 0x0001f00001027983 */ /* 0x000ea80000100800 */
[----:B0-----:R-:W3:Y:S04]  /*13070*/  LDL R0, [R1+0x1f8] ;  /* 0x0001f80001007983 */ /* 0x001ee80000100800 */
[----:B-1----:R-:W4:Y:S01]  /*13080*/  LDL R3, [R1] ;  /* 0x0000000001037983 */ /* 0x002f220000100800 */
        /* <DEDUP_REMOVED lines=17> */
.L_x_2228:
[----:B------:R-:W-:Y:S05]  /*131a0*/  BSYNC B0 ;  /* 0x0000000000007941 */ /* 0x000fea0003800000 */
.L_x_2227:
[----:B------:R-:W2:Y:S01]  /*131b0*/  LDL.64 R6, [R1+0x18] ;  /* 0x0000180001067983 */ /* 0x000ea20000100a00 */
[----:B-----5:R-:W-:Y:S02]  /*131c0*/  SHF.L.U32 R5, R4, 0x1f, RZ ;  /* 0x0000001f04057819 */ /* 0x020fe400000006ff */
[----:B--2---:R-:W-:-:S05]  /*131d0*/  MOV R3, R6 ;  /* 0x0000000600037202 */ /* 0x004fca0000000f00 */
[----:B------:R-:W-:-:S04]  /*131e0*/  IMAD R2, R2, 0x8, R3 ;  /* 0x0000000802027824 */ /* 0x000fc800078e0203 */
[----:B------:R1:W2:Y:S01]  /*131f0*/  SYNCS.PHASECHK.TRANS64.TRYWAIT P0, [R2+URZ], R5 ;  /* 0x00000005020075a7 */ /* 0x0002a2000800017f */
[----:B------:R1:W5:Y:S01]  /*13200*/  LDL.64 R6, [R1+0x1f0] ;  /* 0x0001f00001067983 */ /* 0x0003620000100a00 */
[----:B------:R-:W-:Y:S04]  /*13210*/  BSSY B0, `(.L_x_2229) ;  /* 0x0000003000007945 */ /* 0x000fe80003800000 */
[----:B------:R-:W-:Y:S05]  /*13220*/  @!P1 BRA `(.L_x_2230) ;  /* 0x0000000000049947 */ /* 0x000fea0003800000 */
[----:B------:R-:W-:Y:S01]  /*13230*/  BPT.TRAP 0x1 ;  /* 0x000000040000795c */ /* 0x000fe20000300000 */
.L_x_2230:
[----:B------:R-:W-:Y:S05]  /*13240*/  BSYNC B0 ;  /* 0x0000000000007941 */ /* 0x000fea0003800000 */
.L_x_2229:
[----:B------:R-:W-:Y:S04]  /*13250*/  BSSY B0, `(.L_x_2231) ;  /* 0x0000006000007945 */ /* 0x000fe80003800000 */
[----:B--2---:R-:W-:Y:S05]  /*13260*/  @P0 BRA `(.L_x_2232) ;  /* 0x0000000000100947 */ /* 0x004fea0003800000 */
[----:B-----5:R-:W-:Y:S01]  /*13270*/  IMAD R6, R6, 0x8, R3 ;  /* 0x0000000806067824 */ /* 0x020fe200078e0203 */
[----:B------:R-:W-:-:S04]  /*13280*/  SHF.L.U32 R7, R7, 0x1f, RZ ;  /* 0x0000001f07077819 */ /* 0x000fc800000006ff */
[----:B------:R-:W2:Y:S02]  /*13290*/  SYNCS.PHASECHK.TRANS64.TRYWAIT P0, [R6+URZ], R7 ;  /* 0x00000007060075a7 */ /* 0x000ea4000800017f */
[----:B--2---:R-:W-:Y:S05]  /*132a0*/  @!P0 BRA `(.L_x_2233) ;  /* 0x0000013800148947 */ /* 0x004fea0003800000 */
.L_x_2232:
[----:B------:R-:W-:Y:S05]  /*132b0*/  BSYNC B0 ;  /* 0x0000000000007941 */ /* 0x000fea0003800000 */
.L_x_2231:
[----:B--2--5:R-:W2:Y:S04]  /*132c0*/  LDL R7, [R1+0x1f0] ;  /* 0x0001f00001077983 */ /* 0x024ea80000100800 */
[----:B-1----:R-:W2:Y:S01]  /*132d0*/  LDL.64 R2, [R1+0x80] ;  /* 0x0000800001027983 */ /* 0x002ea20000100a00 */
[----:B------:R-:W-:Y:S05]  /*132e0*/  WARPSYNC.ALL ;  /* 0x0000000000007948 */ /* 0x000fea0003800000 */
[----:B------:R-:W3:Y:S04]  /*132f0*/  LDL.64 R14, [R1+0x78] ;  /* 0x00007800010e7983 */ /* 0x000ee80000100a00 */
[----:B0-----:R-:W4:Y:S04]  /*13300*/  LDL.64 R4, [R1+0x78] ;  /* 0x0000780001047983 */ /* 0x001f280000100a00 */
[----:B------:R-:W4:Y:S01]  /*13310*/  LDL.64 R8, [R1+0x78] ;  /* 0x0000780001087983 */ /* 0x000f220000100a00 */
[----:B--2---:R-:W-:Y:S01]  /*13320*/  IMAD R2, R7, 0x300, R2 ;  /* 0x0000030007027824 */ /* 0x004fe200078e0202 */
[----:B------:R-:W-:-:S02]  /*13330*/  R2UR UR7, R3 ;  /* 0x00000000030772ca */ /* 0x000fc400000e0000 */
[----:B------:R-:W2:Y:S01]  /*13340*/  LDL.64 R12, [R1+0x78] ;  /* 0x00007800010c7983 */ /* 0x000ea20000100a00 */
[----:B------:R-:W-:Y:S01]  /*13350*/  WARPGROUP.ARRIVE ;  /* 0x00000000000079c5 */ /* 0x000fe20000000000 */
[C---:B------:R-:W-:Y:S01]  /*13360*/  R2UR UR6, R2.reuse ;  /* 0x00000000020672ca */ /* 0x040fe200000e0000 */
[----:B------:R-:W-:Y:S01]  /*13370*/  IMAD.MOV.U32 R0, RZ, RZ, 0x1 ;  /* 0x00000001ff007424 */ /* 0x000fe200078e00ff */
[----:B------:R0:W-:Y:S04]  /*13380*/  STL [R1+0x60], RZ ;  /* 0x000060ff01007387 */ /* 0x0001e80000100800 */
[----:B------:R0:W-:Y:S04]  /*13390*/  STL [R1+0x60], R0 ;  /* 0x0000600001007387 */ /* 0x0001e80000100800 */
[----:B------:R0:W-:Y:S04]  /*133a0*/  STL [R1+0x60], R0 ;  /* 0x0000600001007387 */ /* 0x0001e80000100800 */
[----:B------:R0:W-:Y:S04]  /*133b0*/  STL [R1+0x60], R0 ;  /* 0x0000600001007387 */ /* 0x0001e80000100800 */
[----:B------:R0:W-:Y:S01]  /*133c0*/  STL [R1+0x60], R0 ;  /* 0x0000600001007387 */ /* 0x0001e20000100800 */
[----:B------:R-:W-:-:S02]  /*133d0*/  VIADD R6, R2, 0x2 ;  /* 0x0000000202067836 */ /* 0x000fc40000000000 */
[----:B------:R-:W-:Y:S01]  /*133e0*/  IMAD.MOV.U32 R7, RZ, RZ, R3 ;  /* 0x000000ffff077224 */ /* 0x000fe200078e0003 */
[----:B---3--:R-:W-:Y:S02]  /*133f0*/  R2UR UR4, R14 ;  /* 0x000000000e0472ca */ /* 0x008fe400000e0000 */
[----:B------:R-:W-:Y:S01]  /*13400*/  R2UR UR5, R15 ;  /* 0x000000000f0572ca */ /* 0x000fe200000e0000 */
[----:B----4-:R-:W-:Y:S01]  /*13410*/  VIADD R4, R4, 0x2 ;  /* 0x0000000204047836 */ /* 0x010fe20000000000 */
[----:B------:R0:W5:Y:S11]  /*13420*/  LDL.64 R14, [R1+0x1f0] ;  /* 0x0001f000010e7983 */ /* 0x0001760000100a00 */
[----:B------:R-:W-:Y:S01]  /*13430*/  HGMMA.64x96x16.F32 R24, gdesc[UR4], RZ, !UPT, gsb0 ;  /* 0x01600000041879f0 */ /* 0x000fe2000c0008ff */
[----:B------:R-:W-:-:S02]  /*13440*/  R2UR UR6, R6 ;  /* 0x00000000060672ca */ /* 0x000fc400000e0000 */
[----:B------:R-:W-:Y:S02]  /*13450*/  R2UR UR7, R7 ;  /* 0x00000000070772ca */ /* 0x000fe400000e0000 */
[----:B------:R-:W-:Y:S02]  /*13460*/  R2UR UR4, R4 ;  /* 0x00000000040472ca */ /* 0x000fe400000e0000 */
        /* <DEDUP_REMOVED lines=30> */
.L_x_2235:
[----:B------:R-:W-:Y:S05]  /*13650*/  BSYNC B0 ;  /* 0x0000000000007941 */ /* 0x000fea0003800000 */
.L_x_2234:
        /* <DEDUP_REMOVED lines=11> */
.L_x_2237:
[----:B------:R-:W-:Y:S05]  /*13710*/  BSYNC B0 ;  /* 0x0000000000007941 */ /* 0x000fea0003800000 */
.L_x_2236:
[----:B------:R-:W-:Y:S04]  /*13720*/  BSSY B0, `(.L_x_2238) ;  /* 0x0000007000007945 */ /* 0x000fe80003800000 */
[----:B------:R-:W-:Y:S05]  /*13730*/  @P0 BRA `(.L_x_2239) ;  /* 0x0000000000140947 */ /* 0x000fea0003800000 */
[----:B------:R-:W2:Y:S02]  /*13740*/  LD.E.64 R20, desc[UR36][R20.64+0x18] ;  /* 0x0000182414147980 */ /* 0x000ea4000c101b00 */
[----:B--2---:R-:W-:-:S05]  /*13750*/  MOV R3, R20 ;  /* 0x0000001400037202 */ /* 0x004fca0000000f00 */
[----:B------:R-:W-:-:S04]  /*13760*/  IMAD R14, R14, 0x8, R3 ;  /* 0x000000080e0e7824 */ /* 0x000fc800078e0203 */
[----:B------:R-:W0:Y:S02]  /*13770*/  SYNCS.PHASECHK.TRANS64.TRYWAIT P0, [R14+URZ], R15 ;  /* 0x0000000f0e0075a7 */ /* 0x000e24000800017f */
[----:B0-----:R-:W-:Y:S05]  /*13780*/  @!P0 BRA `(.L_x_2240) ;  /* 0x0000013000f08947 */ /* 0x001fea0003800000 */
.L_x_2239:
[----:B------:R-:W-:Y:S05]  /*13790*/  BSYNC B0 ;  /* 0x0000000000007941 */ /* 0x000fea0003800000 */
.L_x_2238:
[----:B------:R-:W2:Y:S04]  /*137a0*/  LDL R7, [R1+0x1f0] ;  /* 0x0001f00001077983 */ /* 0x000ea80000100800 */
[----:B------:R-:W2:Y:S04]  /*137b0*/  LDL.64 R2, [R1+0xf8] ;  /* 0x0000f80001027983 */ /* 0x000ea80000100a00 */
[----:B------:R-:W3:Y:S04]  /*137c0*/  LDL R6, [R1+0x70] ;  /* 0x0000700001067983 */ /* 0x000ee80000100800 */
[----:B------:R-:W4:Y:S04]  /*137d0*/  LDL.64 R4, [R1+0xf0] ;  /* 0x0000f00001047983 */ /* 0x000f280000100a00 */
[----:B------:R-:W4:Y:S04]  /*137e0*/  LDL.64 R8, [R1+0xf0] ;  /* 0x0000f00001087983 */ /* 0x000f280000100a00 */
[----:B------:R-:W4:Y:S04]  /*137f0*/  LDL.64 R12, [R1+0xf0] ;  /* 0x0000f000010c7983 */ /* 0x000f280000100a00 */
[----:B0-----:R-:W4:Y:S01]  /*13800*/  LDL.64 R14, [R1+0xf0] ;  /* 0x0000f000010e7983 */ /* 0x001f220000100a00 */
        /* <DEDUP_REMOVED lines=197> */
.L_x_2242:
[----:B------:R-:W-:Y:S05]  /*14460*/  BSYNC B0 ;  /* 0x0000000000007941 */ /* 0x000fea0003800000 */
.L_x_2241:
[----:B------:R-:W2:Y:S02]  /*14470*/  LDL.64 R2, [R1+0x20] ;  /* 0x0000200001027983 */ /* 0x000ea40000100a00 */
[----:B--2---:R-:W-:-:S05]  /*14480*/  MOV R3, R2 ;  /* 0x0000000200037202 */ /* 0x004fca0000000f00 */
[----:B-----5:R-:W-:-:S05]  /*14490*/  IMAD R6, R6, 0x8, R3 ;  /* 0x0000000806067824 */ /* 0x020fca00078e0203 */
[----:B------:R-:W-:-:S04]  /*144a0*/  PRMT R6, R19, 0x654, R6 ;  /* 0x0000065413067816 */ /* 0x000fc80000000006 */
[----:B------:R0:W-:Y:S01]  /*144b0*/  SYNCS.ARRIVE.TRANS64.RED.A1T0 RZ, [R6+URZ], RZ ;  /* 0x000000ff06ff79a7 */ /* 0x0001e2000810043f */
[----:B------:R-:W2:Y:S04]  /*144c0*/  LDL R4, [R198+0x24] ;  /* 0x00002400c6047983 */ /* 0x000ea80000100800 */
[----:B------:R-:W3:Y:S01]  /*144d0*/  LDL R2, [R198] ;  /* 0x00000000c6027983 */ /* 0x000ee20000100800 */
[----:B------:R-:W-:Y:S02]  /*144e0*/  ULDC UR4, c[0x0][0x20] ;  /* 0x0000080000047ab9 */ /* 0x000fe40000000800 */
[----:B------:R-:W-:Y:S01]  /*144f0*/  VIADD R3, R185, -UR4 ;  /* 0x80000004b9037c36 */ /* 0x000fe20008000000 */
[----:B------:R-:W4:Y:S04]  /*14500*/  LDL R74, [R198+0x18] ;  /* 0x00001800c64a7983 */ /* 0x000f280000100800 */
[----:B------:R-:W4:Y:S04]  /*14510*/  LDL R20, [R198+0x8] ;  /* 0x00000800c6147983 */ /* 0x000f280000100800 */
[----:B------:R-:W4:Y:S04]  /*14520*/  LDL R3, [R3] ;  /* 0x0000000003037983 */ /* 0x000f280000100800 */
        /* <DEDUP_REMOVED lines=8> */
[----:B------:R-:W-:-:S04]  /*145b0*/  LEA.HI R4, R5, R2, RZ, 0x7 ;  /* 0x0000000205047211 */ /* 0x000fc800078f38ff */
[----:B------:R-:W-:-:S05]  /*145c0*/  LOP3.LUT R7, R4, 0xffffff80, RZ, 0xc0, !PT ;  /* 0xffffff8004077812 */ /* 0x000fca00078ec0ff */
[----:B------:R-:W-:-:S05]  /*145d0*/  IMAD.IADD R7, R2, 0x1, -R7 ;  /* 0x0000000102077824 */ /* 0x000fca00078e0a07 */
[----:B0-----:R-:W-:Y:S02]  /*145e0*/  SHF.R.S32.HI R6, RZ, 0x1f, R7 ;  /* 0x0000001fff067819 */ /* 0x001fe40000011407 */
[----:B------:R-:W-:Y:S02]  /*145f0*/  LEA.HI R12, R5, R2, RZ, 0x2 ;  /* 0x00000002050c7211 */ /* 0x000fe400078f10ff */
[----:B------:R-:W-:Y:S02]  /*14600*/  LEA.HI R8, R6, R7, RZ, 0x2 ;  /* 0x0000000706087211 */ /* 0x000fe400078f10ff */
[----:B------:R-:W-:Y:S02]  /*14610*/  LOP3.LUT R13, R12, 0xfffffffc, RZ, 0xc0, !PT ;  /* 0xfffffffc0c0d7812 */ /* 0x000fe400078ec0ff */
[--C-:B------:R-:W-:Y:S02]  /*14620*/  SHF.R.S32.HI R9, RZ, 0x2, R8.reuse ;  /* 0x00000002ff097819 */ /* 0x100fe40000011408 */
[----:B------:R-:W-:-:S02]  /*14630*/  SHF.R.S32.HI R10, RZ, 0x1f, R8 ;  /* 0x0000001fff0a7819 */ /* 0x000fc40000011408 */
[----:B------:R-:W-:Y:S02]  /*14640*/  SHF.R.S32.HI R5, RZ, 0x7, R4 ;  /* 0x00000007ff057819 */ /* 0x000fe40000011404 */
[----:B------:R-:W-:Y:S02]  /*14650*/  LEA.HI R10, R10, R9, RZ, 0x3 ;  /* 0x000000090a0a7211 */ /* 0x000fe400078f18ff */
[----:B------:R-:W-:Y:S01]  /*14660*/  LEA.HI R6, R6, R7, RZ, 0x5 ;  /* 0x0000000706067211 */ /* 0x000fe200078f28ff */
[----:B------:R-:W-:Y:S01]  /*14670*/  IMAD.IADD R13, R2, 0x1, -R13 ;  /* 0x00000001020d7824 */ /* 0x000fe200078e0a0d */
[----:B------:R-:W-:Y:S02]  /*14680*/  LOP3.LUT R10, R10, 0xfffffff8, RZ, 0xc0, !PT ;  /* 0xfffffff80a0a7812 */ /* 0x000fe400078ec0ff */
[----:B------:R-:W-:Y:S02]  /*14690*/  LEA.HI R4, R4, R5, RZ, 0x1 ;  /* 0x0000000504047211 */ /* 0x000fe400078f08ff */
[----:B------:R-:W-:Y:S01]  /*146a0*/  SHF.R.S32.HI R6, RZ, 0x5, R6 ;  /* 0x00000005ff067819 */ /* 0x000fe20000011406 */
[----:B------:R-:W-:Y:S01]  /*146b0*/  IMAD.IADD R10, R9, 0x1, -R10 ;  /* 0x00000001090a7824 */ /* 0x000fe200078e0a0a */
[----:B------:R-:W-:-:S02]  /*146c0*/  LOP3.LUT R4, R4, 0x3fffffe, RZ, 0xc0, !PT ;  /* 0x03fffffe04047812 */ /* 0x000fc400078ec0ff */
[----:B------:R-:W-:Y:S01]  /*146d0*/  LEA.HI R2, R13, R13, RZ, 0x1 ;  /* 0x0000000d0d027211 */ /* 0x000fe200078f08ff */
[----:B----4-:R-:W-:Y:S02]  /*146e0*/  IMAD R3, R3, 0x8, R6 ;  /* 0x0000000803037824 */ /* 0x010fe400078e0206 */
[----:B------:R-:W-:Y:S01]  /*146f0*/  IMAD.IADD R4, R5, 0x1, -R4 ;  /* 0x0000000105047824 */ /* 0x000fe200078e0a04 */
[----:B------:R-:W-:Y:S01]  /*14700*/  LOP3.LUT R2, R2, 0x1ffffffe, RZ, 0xc0, !PT ;  /* 0x1ffffffe02027812 */ /* 0x000fe200078ec0ff */
[----:B------:R-:W-:-:S04]  /*14710*/  IMAD.U32 R3, R3, 0x10, R10 ;  /* 0x0000001003037824 */ /* 0x000fc800078e000a */
[----:B------:R-:W-:Y:S02]  /*14720*/  IMAD.IADD R2, R13, 0x1, -R2 ;  /* 0x000000010d027824 */ /* 0x000fe400078e0a02 */
[----:B------:R-:W-:-:S04]  /*14730*/  IMAD R3, R4, 0x40, R3 ;  /* 0x0000004004037824 */ /* 0x000fc800078e0203 */
[----:B------:R-:W-:Y:S01]  /*14740*/  IMAD R2, R2, 0x8, R3 ;  /* 0x0000000802027824 */ /* 0x000fe200078e0203 */
[----:B------:R-:W-:Y:S01]  /*14750*/  LOP3.LUT R8, R8, 0x7ffffffc, RZ, 0xc0, !PT ;  /* 0x7ffffffc08087812 */ /* 0x000fe200078ec0ff */
[----:B------:R-:W-:Y:S01]  /*14760*/  IMAD.MOV.U32 R4, RZ, RZ, -0x60 ;  /* 0xffffffa0ff047424 */ /* 0x000fe200078e00ff */
[----:B------:R-:W-:-:S03]  /*14770*/  ISETP.GE.AND P1, PT, R74, 0x1, PT ;  /* 0x000000014a00780c */ /* 0x000fc60003f26270 */
[----:B------:R-:W-:Y:S02]  /*14780*/  IMAD.IADD R8, R7, 0x1, -R8 ;  /* 0x0000000107087824 */ /* 0x000fe400078e0a08 */
[----:B------:R-:W-:-:S04]  /*14790*/  IMAD R3, R11, R4, 0x1 ;  /* 0x000000010b037424 */ /* 0x000fc800078e0204 */
[----:B------:R-:W-:Y:S01]  /*147a0*/  IMAD R3, R8, -0x2, R3 ;  /* 0xfffffffe08037824 */ /* 0x000fe200078e0203 */
[----:B------:R-:W-:-:S04]  /*147b0*/  LOP3.LUT R21, RZ, R21, RZ, 0x33, !PT ;  /* 0x00000015ff157212 */ /* 0x000fc800078e33ff */
[----:B------:R-:W-:Y:S01]  /*147c0*/  IADD3 R4, -R75, R3, R20 ;  /* 0x000000034b047210 */ /* 0x000fe20007ffe114 */
[----:B------:R-:W-:Y:S01]  /*147d0*/  BSSY B0, `(.L_x_2243) ;  /* 0x0000024000007945 */ /* 0x000fe20003800000 */
[----:B------:R-:W-:-:S03]  /*147e0*/  VIADD R12, R3, 0xffffffff ;  /* 0xffffffff030c7836 */ /* 0x000fc60000000000 */
[C---:B------:R-:W-:Y:S02]  /*147f0*/  IMAD.IADD R7, R4.reuse, 0x1, R19 ;  /* 0x0000000104077824 */ /* 0x040fe400078e0213 */
[----:B------:R-:W-:Y:S02]  /*14800*/  IMAD.IADD R10, R4, 0x1, R21 ;  /* 0x00000001040a7824 */ /* 0x000fe400078e0215 */
[----:B------:R-:W-:Y:S02]  /*14810*/  IMAD R72, R11, -0x60, R72 ;  /* 0xffffffa00b487824 */ /* 0x000fe400078e0248 */
[----:B--2---:R-:W-:-:S05]  /*14820*/  @P0 IMAD.HI.U32 R15, R2, R15, RZ ;  /* 0x0000000f020f0227 */ /* 0x004fca00078e00ff */
[----:B------:R-:W-:-:S05]  /*14830*/  @P0 SHF.R.U32.HI R2, RZ, R14, R15 ;  /* 0x0000000eff020219 */ /* 0x000fca000001160f */
[----:B------:R-:W0:Y:S02]  /*14840*/  SHFL.IDX PT, R5, R2, RZ, 0x1c1f ;  /* 0x001c1fff02057589 */ /* 0x000e2400000e0000 */
[--C-:B0-----:R-:W-:Y:S02]  /*14850*/  IMAD.IADD R3, R7, 0x1, R5.reuse ;  /* 0x0000000107037824 */ /* 0x101fe400078e0205 */
        /* <DEDUP_REMOVED lines=14> */
.L_x_2248:
[----:B------:R-:W-:Y:S05]  /*14940*/  BSYNC B2 ;  /* 0x0000000000027941 */ /* 0x000fea0003800000 */
.L_x_2247:
[----:B------:R-:W-:Y:S01]  /*14950*/  LOP3.LUT R5, RZ, R5, RZ, 0x33, !PT ;  /* 0x00000005ff057212 */ /* 0x000fe200078e33ff */
[----:B------:R-:W-:Y:S06]  /*14960*/  BRA `(.L_x_2249) ;  /* 0x0000000000187947 */ /* 0x000fec0003800000 */
.L_x_2246:
[----:B------:R-:W-:-:S13]  /*14970*/  ISETP.NE.AND P0, PT, R74, 0x1, PT ;  /* 0x000000014a00780c */ /* 0x000fda0003f05270 */
[----:B------:R-:W-:Y:S05]  /*14980*/  @!P0 BRA `(.L_x_2249) ;  /* 0x0000000000108947 */ /* 0x000fea0003800000 */
[----:B------:R-:W2:Y:S04]  /*14990*/  LDL R6, [R198+0x1c] ;  /* 0x00001c00c6067983 */ /* 0x000ea80000100800 */
[----:B------:R-:W3:Y:S01]  /*149a0*/  LDL R8, [R198+0x20] ;  /* 0x00002000c6087983 */ /* 0x000ee20000100800 */
[----:B--2---:R-:W-:-:S05]  /*149b0*/  IMAD.HI.U32 R5, R5, R6, RZ ;  /* 0x0000000605057227 */ /* 0x004fca00078e00ff */
[----:B---3--:R-:W-:-:S07]  /*149c0*/  SHF.R.U32.HI R5, RZ, R8, R5 ;  /* 0x00000008ff057219 */ /* 0x008fce0000011605 */
.L_x_2249:
[----:B------:R-:W-:Y:S05]  /*149d0*/  BSYNC B1 ;  /* 0x0000000000017941 */ /* 0x000fea0003800000 */
.L_x_2245:
[----:B------:R-:W-:-:S05]  /*149e0*/  IMAD R5, R74, R5, R12 ;  /* 0x000000054a057224 */ /* 0x000fca00078e020c */
[----:B------:R-:W-:Y:S02]  /*149f0*/  VIMNMX R4, R4, R5, !PT ;  /* 0x0000000504047248 */ /* 0x000fe40007fe0100 */
[----:B------:R-:W-:-:S07]  /*14a00*/  VIADDMNMX R3, R5, R74, R3, PT ;  /* 0x0000004a05037246 */ /* 0x000fce0003800103 */
.L_x_2244:
[----:B------:R-:W-:Y:S05]  /*14a10*/  BSYNC B0 ;  /* 0x0000000000007941 */ /* 0x000fea0003800000 */
.L_x_2243:
        /* <DEDUP_REMOVED lines=8> */
[----:B------:R-:W-:Y:S02]  /*14aa0*/  ISETP.LT.OR P3, PT, R3, 0x2, P3 ;  /* 0x000000020300780c */ /* 0x000fe40001f61670 */
[----:B------:R-:W-:Y:S02]  /*14ab0*/  FSEL R21, R28, -INF , !P2 ;  /* 0xff8000001c157808 */ /* 0x000fe40005000000 */
[----:B------:R-:W-:Y:S02]  /*14ac0*/  ISETP.GT.AND P2, PT, R4, 0x10, !P4 ;  /* 0x000000100400780c */ /* 0x000fe40006744270 */
[----:B------:R-:W-:Y:S02]  /*14ad0*/  ISETP.GE.AND P5, PT, R72, 0xa, PT ;  /* 0x0000000a4800780c */ /* 0x000fe40003fa6270 */
[----:B------:R-:W-:Y:S02]  /*14ae0*/  FSEL R73, R25, -INF , !P3 ;  /* 0xff80000019497808 */ /* 0x000fe40005800000 */
[----:B------:R-:W-:-:S02]  /*14af0*/  P2R R25, PR, RZ, 0x10 ;  /* 0x00000010ff197803 */ /* 0x000fc40000000000 */
[----:B------:R-:W-:Y:S01]  /*14b00*/  ISETP.LT.OR P2, PT, R3, 0x11, P2 ;  /* 0x000000110300780c */ /* 0x000fe20001741670 */
[--C-:B0-----:R-:W-:Y:S01]  /*14b10*/  IMAD.IADD R5, R7, 0x1, R2.reuse ;  /* 0x0000000107057824 */ /* 0x101fe200078e0202 */
[----:B------:R-:W-:Y:S01]  /*14b20*/  ISETP.GT.AND P3, PT, R4, 0x9, !P5 ;  /* 0x000000090400780c */ /* 0x000fe20006f64270 */
[----:B------:R-:W-:Y:S01]  /*14b30*/  IMAD.IADD R6, R10, 0x1, R2 ;  /* 0x000000010a067824 */ /* 0x000fe200078e0202 */
        /* <DEDUP_REMOVED lines=10> */
[C---:B------:R-:W-:Y:S02]  /*14be0*/  ISETP.LT.OR P2, PT, R3.reuse, 0x19, P2 ;  /* 0x000000190300780c */ /* 0x040fe40001741670 */
        /* <DEDUP_REMOVED lines=86> */
[----:B------:R-:W-:-:S04]  /*15150*/  ISETP.GT.AND P6, PT, R4, 0x59, !P6 ;  /* 0x000000590400780c */ /* 0x000fc800077c4270 */
[----:B------:R-:W-:-:S04]  /*15160*/  ISETP.LT.OR P6, PT, R3, 0x5a, P6 ;  /* 0x0000005a0300780c */ /* 0x000fc800037c1670 */
        /* <DEDUP_REMOVED lines=15> */
.L_x_2255:
[----:B------:R-:W-:Y:S05]  /*15260*/  BSYNC B2 ;  /* 0x0000000000027941 */ /* 0x000fea0003800000 */
.L_x_2254:
[----:B------:R-:W-:Y:S01]  /*15270*/  LOP3.LUT R75, RZ, R75, RZ, 0x33, !PT ;  /* 0x0000004bff4b7212 */ /* 0x000fe200078e33ff */
[----:B------:R-:W-:Y:S06]  /*15280*/  BRA `(.L_x_2256) ;  /* 0x0000000000187947 */ /* 0x000fec0003800000 */
.L_x_2253:
[----:B------:R-:W-:-:S13]  /*15290*/  ISETP.NE.AND P6, PT, R74, 0x1, PT ;  /* 0x000000014a00780c */ /* 0x000fda0003fc5270 */
[----:B------:R-:W-:Y:S05]  /*152a0*/  @!P6 BRA `(.L_x_2256) ;  /* 0x000000000010e947 */ /* 0x000fea0003800000 */
[----:B------:R-:W2:Y:S04]  /*152b0*/  LDL R2, [R198+0x1c] ;  /* 0x00001c00c6027983 */ /* 0x000ea80000100800 */
[----:B------:R-:W3:Y:S01]  /*152c0*/  LDL R4, [R198+0x20] ;  /* 0x00002000c6047983 */ /* 0x000ee20000100800 */
[----:B--2---:R-:W-:-:S05]  /*152d0*/  IMAD.HI.U32 R75, R75, R2, RZ ;  /* 0x000000024b4b7227 */ /* 0x004fca00078e00ff */
[----:B---3--:R-:W-:-:S07]  /*152e0*/  SHF.R.U32.HI R75, RZ, R4, R75 ;  /* 0x00000004ff4b7219 */ /* 0x008fce000001164b */
.L_x_2256:
[----:B------:R-:W-:Y:S05]  /*152f0*/  BSYNC B1 ;  /* 0x0000000000017941 */ /* 0x000fea0003800000 */
.L_x_2252:
[----:B------:R-:W-:-:S05]  /*15300*/  IMAD R75, R74, R75, R12 ;  /* 0x0000004b4a4b7224 */ /* 0x000fca00078e020c */
[----:B------:R-:W-:Y:S02]  /*15310*/  VIADDMNMX R5, R75, R74, R5, PT ;  /* 0x0000004a4b057246 */ /* 0x000fe40003800105 */
[----:B------:R-:W-:-:S07]  /*15320*/  VIMNMX R6, R6, R75, !PT ;  /* 0x0000004b06067248 */ /* 0x000fce0007fe0100 */
.L_x_2251:
[----:B------:R-:W-:Y:S05]  /*15330*/  BSYNC B0 ;  /* 0x0000000000007941 */ /* 0x000fea0003800000 */
.L_x_2250:
[C---:B------:R-:W-:Y:S02]  /*15340*/  ISETP.GT.AND P0, PT, R6.reuse, 0x1, !P0 ;  /* 0x000000010600780c */ /* 0x040fe40004704270 */
        /* <DEDUP_REMOVED lines=9> */
[----:B------:R-:W-:Y:S02]  /*153e0*/  ISETP.NE.AND P6, PT, R32, RZ, PT ;  /* 0x000000ff2000720c */ /* 0x000fe40003fc5270 */
[----:B------:R-:W-:-:S02]  /*153f0*/  FSEL R31, R31, -INF , !P0 ;  /* 0xff8000001f1f7808 */ /* 0x000fc40004000000 */
[----:B------:R-:W-:-:S04]  /*15400*/  ISETP.NE.AND P0, PT, R25, RZ, PT ;  /* 0x000000ff1900720c */ /* 0x000fc80003f05270 */
[----:B------:R-:W-:-:S04]  /*15410*/  ISETP.GT.AND P0, PT, R6, 0x10, !P0 ;  /* 0x000000100600780c */ /* 0x000fc80004704270 */
[----:B------:R-:W-:-:S04]  /*15420*/  ISETP.LT.OR P0, PT, R5, 0x11, P0 ;  /* 0x000000110500780c */ /* 0x000fc80000701670 */
        /* <DEDUP_REMOVED lines=9> */
[----:B------:R-:W-:-:S04]  /*154c0*/  ISETP.NE.AND P0, PT, R36, RZ, PT ;  /* 0x000000ff2400720c */ /* 0x000fc80003f05270 */
[----:B------:R-:W-:-:S04]  /*154d0*/  ISETP.GT.AND P0, PT, R6, 0x19, !P0 ;  /* 0x000000190600780c */ /* 0x000fc80004704270 */
        /* <DEDUP_REMOVED lines=38> */
[----:B------:R-:W-:Y:S02]  /*15740*/  ISETP.GT.AND P0, PT, R6, RZ, !P6 ;  /* 0x000000ff0600720c */ /* 0x000fe40007704270 */
[----:B------:R-:W-:Y:S02]  /*15750*/  ISETP.NE.AND P6, PT, R24, RZ, PT ;  /* 0x000000ff1800720c */ /* 0x000fe40003fc5270 */
[----:B------:R-:W2:Y:S01]  /*15760*/  LDL.64 R24, [R1+0x1c0] ;  /* 0x0001c00001187983 */ /* 0x000ea20000100a00 */
[----:B------:R-:W-:-:S04]  /*15770*/  ISETP.LT.OR P0, PT, R5, 0x1, P0 ;  /* 0x000000010500780c */ /* 0x000fc80000701670 */
[----:B------:R-:W-:Y:S02]  /*15780*/  FSEL R8, R26, -INF , !P0 ;  /* 0xff8000001a087808 */ /* 0x000fe40004000000 */
[----:B------:R-:W-:Y:S01]  /*15790*/  ISETP.NE.AND P0, PT, R83, RZ, PT ;  /* 0x000000ff5300720c */ /* 0x000fe20003f05270 */
[----:B--2---:R-:W2:Y:S03]  /*157a0*/  LD.E.64 R2, desc[UR36][R24.64] ;  /* 0x0000002418027980 */ /* 0x004ea6000c101b00 */
[C---:B------:R-:W-:Y:S02]  /*157b0*/  ISETP.GT.AND P0, PT, R6.reuse, 0x41, !P0 ;  /* 0x000000410600780c */ /* 0x040fe40004704270 */
[----:B------:R-:W-:Y:S01]  /*157c0*/  ISETP.GT.AND P1, PT, R6, 0x48, !P1 ;  /* 0x000000480600780c */ /* 0x000fe20004f24270 */
[----:B------:R-:W3:Y:S01]  /*157d0*/  LD.E R26, desc[UR36][R24.64+0x20] ;  /* 0x00002024181a7980 */ /* 0x000ee2000c101900 */
[----:B------:R-:W-:-:S02]  /*157e0*/  ISETP.LT.OR P0, PT, R5, 0x42, P0 ;  /* 0x000000420500780c */ /* 0x000fc40000701670 */
[C---:B------:R-:W-:Y:S02]  /*157f0*/  ISETP.GT.AND P2, PT, R6.reuse, 0x49, !P2 ;  /* 0x000000490600780c */ /* 0x040fe40005744270 */
[----:B------:R-:W-:Y:S02]  /*15800*/  ISETP.LT.OR P1, PT, R5, 0x49, P1 ;  /* 0x000000490500780c */ /* 0x000fe40000f21670 */
[----:B------:R-:W-:Y:S02]  /*15810*/  FSEL R59, R59, -INF , !P0 ;  /* 0xff8000003b3b7808 */ /* 0x000fe40004000000 */
[----:B------:R-:W-:Y:S02]  /*15820*/  ISETP.GT.AND P3, PT, R6, 0x50, !P3 ;  /* 0x000000500600780c */ /* 0x000fe40005f64270 */
[----:B------:R-:W-:Y:S02]  /*15830*/  ISETP.LT.OR P2, PT, R5, 0x4a, P2 ;  /* 0x0000004a0500780c */ /* 0x000fe40001741670 */
[----:B------:R-:W-:-:S02]  /*15840*/  FSEL R62, R62, -INF , !P1 ;  /* 0xff8000003e3e7808 */ /* 0x000fc40004800000 */
[C---:B------:R-:W-:Y:S02]  /*15850*/  ISETP.GT.AND P4, PT, R6.reuse, 0x51, !P4 ;  /* 0x000000510600780c */ /* 0x040fe40006784270 */
[----:B------:R-:W-:Y:S02]  /*15860*/  ISETP.LT.OR P3, PT, R5, 0x51, P3 ;  /* 0x000000510500780c */ /* 0x000fe40001f61670 */
[----:B------:R-:W-:Y:S02]  /*15870*/  FSEL R63, R63, -INF , !P2 ;  /* 0xff8000003f3f7808 */ /* 0x000fe40005000000 */
[----:B------:R-:W-:Y:S02]  /*15880*/  ISETP.GT.AND P5, PT, R6, 0x58, !P5 ;  /* 0x000000580600780c */ /* 0x000fe40006fa4270 */
[----:B------:R-:W-:Y:S02]  /*15890*/  ISETP.LT.OR P4, PT, R5, 0x52, P4 ;  /* 0x000000520500780c */ /* 0x000fe40002781670 */
[----:B------:R-:W-:-:S02]  /*158a0*/  FSEL R66, R66, -INF , !P3 ;  /* 0xff80000042427808 */ /* 0x000fc40005800000 */
[----:B------:R-:W-:Y:S02]  /*158b0*/  ISETP.GT.AND P0, PT, R6, 0x59, !P6 ;  /* 0x000000590600780c */ /* 0x000fe40007704270 */
[----:B------:R-:W-:Y:S02]  /*158c0*/  ISETP.LT.OR P5, PT, R5, 0x59, P5 ;  /* 0x000000590500780c */ /* 0x000fe40002fa1670 */
[----:B------:R-:W-:Y:S02]  /*158d0*/  FSEL R67, R67, -INF , !P4 ;  /* 0xff80000043437808 */ /* 0x000fe40006000000 */
[----:B------:R-:W-:Y:S02]  /*158e0*/  ISETP.LT.OR P0, PT, R5, 0x5a, P0 ;  /* 0x0000005a0500780c */ /* 0x000fe40000701670 */
[----:B------:R-:W-:Y:S02]  /*158f0*/  FSEL R70, R70, -INF , !P5 ;  /* 0xff80000046467808 */ /* 0x000fe40006800000 */
[----:B------:R-:W-:-:S02]  /*15900*/  FSEL R71, R71, -INF , !P0 ;  /* 0xff80000047477808 */ /* 0x000fc40004000000 */
[----:B--2---:R-:W-:-:S04]  /*15910*/  FMNMX.FTZ R4, R189, R2, !PT ;  /* 0x00000002bd047209 */ /* 0x004fc80007810000 */
        /* <DEDUP_REMOVED lines=33> */
[----:B------:R-:W-:-:S04]  /*15b30*/  FMNMX.FTZ R10, R46, R7, !PT ;  /* 0x000000072e0a7209 */ /* 0x000fc80007810000 */
[----:B------:R-:W-:-:S04]  /*15b40*/  FMNMX.FTZ R7, R47, R10, !PT ;  /* 0x0000000a2f077209 */ /* 0x000fc80007810000 */
[----:B------:R-:W-:-:S04]  /*15b50*/  FMNMX.FTZ R10, R50, R7, !PT ;  /* 0x00000007320a7209 */ /* 0x000fc80007810000 */
[----:B------:R-:W-:Y:S01]  /*15b60*/  FMNMX.FTZ R7, R51, R10, !PT ;  /* 0x0000000a33077209 */ /* 0x000fe20007810000 */
[----:B------:R-:W0:Y:S03]  /*15b70*/  SHFL.BFLY PT, R75, R4, 0x2, 0x1f ;  /* 0x0c401f00044b7f89 */ /* 0x000e2600000e0000 */
[----:B------:R-:W-:-:S04]  /*15b80*/  FMNMX.FTZ R10, R54, R7, !PT ;  /* 0x00000007360a7209 */ /* 0x000fc80007810000 */
[----:B------:R-:W-:-:S04]  /*15b90*/  FMNMX.FTZ R7, R55, R10, !PT ;  /* 0x0000000a37077209 */ /* 0x000fc80007810000 */
[----:B------:R-:W-:-:S04]  /*15ba0*/  FMNMX.FTZ R10, R58, R7, !PT ;  /* 0x000000073a0a7209 */ /* 0x000fc80007810000 */
[----:B------:R-:W-:-:S04]  /*15bb0*/  FMNMX.FTZ R7, R59, R10, !PT ;  /* 0x0000000a3b077209 */ /* 0x000fc80007810000 */
[----:B------:R-:W-:-:S04]  /*15bc0*/  FMNMX.FTZ R10, R62, R7, !PT ;  /* 0x000000073e0a7209 */ /* 0x000fc80007810000 */
[----:B------:R-:W-:Y:S02]  /*15bd0*/  FMNMX.FTZ R7, R63, R10, !PT ;  /* 0x0000000a3f077209 */ /* 0x000fe40007810000 */
[----:B0-----:R-:W-:Y:S02]  /*15be0*/  FMNMX.FTZ R75, R4, R75, !PT ;  /* 0x0000004b044b7209 */ /* 0x001fe40007810000 */
[----:B------:R-:W-:-:S04]  /*15bf0*/  FMNMX.FTZ R6, R66, R7, !PT ;  /* 0x0000000742067209 */ /* 0x000fc80007810000 */
[----:B------:R-:W-:Y:S01]  /*15c00*/  FMNMX.FTZ R5, R67, R6, !PT ;  /* 0x0000000643057209 */ /* 0x000fe20007810000 */
[----:B------:R-:W0:Y:S03]  /*15c10*/  SHFL.BFLY PT, R12, R75, 0x1, 0x1f ;  /* 0x0c201f004b0c7f89 */ /* 0x000e2600000e0000 */
[----:B------:R-:W-:-:S04]  /*15c20*/  FMNMX.FTZ R6, R70, R5, !PT ;  /* 0x0000000546067209 */ /* 0x000fc80007810000 */
[----:B------:R-:W-:Y:S02]  /*15c30*/  FMNMX.FTZ R5, R71, R6, !PT ;  /* 0x0000000647057209 */ /* 0x000fe40007810000 */
[----:B------:R-:W2:Y:S04]  /*15c40*/  LD.E.64 R6, desc[UR36][R24.64+0x10] ;  /* 0x0000102418067980 */ /* 0x000ea8000c101b00 */
[----:B------:R-:W-:Y:S04]  /*15c50*/  ST.E.64 desc[UR36][R24.64], R4 ;  /* 0x0000000418007985 */ /* 0x000fe8000c101b24 */
[----:B------:R-:W4:Y:S01]  /*15c60*/  LD.E R77, desc[UR36][R24.64+0x4] ;  /* 0x00000424184d7980 */ /* 0x000f22000c101900 */
[----:B0-----:R-:W-:-:S05]  /*15c70*/  FMNMX.FTZ R75, R75, R12, !PT ;  /* 0x0000000c4b4b7209 */ /* 0x001fca0007810000 */
[----:B------:R-:W-:Y:S04]  /*15c80*/  ST.E desc[UR36][R24.64], R75 ;  /* 0x0000004b18007985 */ /* 0x000fe8000c101924 */
[----:B------:R-:W3:Y:S04]  /*15c90*/  LD.E R79, desc[UR36][R24.64] ;  /* 0x00000024184f7980 */ /* 0x000ee8000c101900 */
[----:B----4-:R-:W0:Y:S01]  /*15ca0*/  SHFL.BFLY PT, R4, R77, 0x2, 0x1f ;  /* 0x0c401f004d047f89 */ /* 0x010e2200000e0000 */
[----:B---3--:R-:W-:Y:S01]  /*15cb0*/  FMUL.FTZ R10, R26, R79 ;  /* 0x0000004f1a0a7220 */ /* 0x008fe20000410000 */
[----:B------:R-:W-:-:S04]  /*15cc0*/  FSETP.NEU.FTZ.AND P0, PT, R79, -INF , PT ;  /* 0xff8000004f00780b */ /* 0x000fc80003f1d000 */
[----:B------:R-:W-:Y:S02]  /*15cd0*/  FSEL R10, R10, RZ, P0 ;  /* 0x000000ff0a0a7208 */ /* 0x000fe40000000000 */
[----:B0-----:R-:W-:-:S03]  /*15ce0*/  FMNMX.FTZ R4, R4, R77, !PT ;  /* 0x0000004d04047209 */ /* 0x001fc60007810000 */
[-CC-:B------:R-:W-:Y:S02]  /*15cf0*/  FFMA.FTZ R175, R9, R26.reuse, -R10.reuse ;  /* 0x0000001a09af7223 */ /* 0x180fe4000001080a */
[----:B------:R-:W0:Y:S01]  /*15d00*/  SHFL.BFLY PT, R9, R4, 0x1, 0x1f ;  /* 0x0c201f0004097f89 */ /* 0x000e2200000e0000 */
[-CC-:B------:R-:W-:Y:S01]  /*15d10*/  FFMA.FTZ R5, R29, R26.reuse, -R10.reuse ;  /* 0x0000001a1d057223 */ /* 0x180fe2000001080a */
[-C--:B------:R-:W-:Y:S01]  /*15d20*/  FFMA.FTZ R182, R33, R26.reuse, -R10 ;  /* 0x0000001a21b67223 */ /* 0x080fe2000001080a */
[----:B0-----:R-:W-:Y:S02]  /*15d30*/  FMNMX.FTZ R29, R4, R9, !PT ;  /* 0x00000009041d7209 */ /* 0x001fe40007810000 */
[----:B------:R-:W-:Y:S02]  /*15d40*/  FSEL R9, R79, RZ, P0 ;  /* 0x000000ff4f097208 */ /* 0x000fe40000000000 */
[C---:B------:R-:W-:Y:S01]  /*15d50*/  FSETP.NEU.FTZ.AND P0, PT, R29.reuse, -INF , PT ;  /* 0xff8000001d00780b */ /* 0x040fe20003f1d000 */
[----:B------:R-:W-:-:S05]  /*15d60*/  FMUL.FTZ R4, R29, R26 ;  /* 0x0000001a1d047220 */ /* 0x000fca0000410000 */
[----:B------:R-:W-:-:S05]  /*15d70*/  FSEL R33, R4, RZ, P0 ;  /* 0x000000ff04217208 */ /* 0x000fca0000000000 */
[-C--:B------:R-:W-:Y:S01]  /*15d80*/  FFMA.FTZ R184, R8, R26.reuse, -R33 ;  /* 0x0000001a08b87223 */ /* 0x080fe20000010821 */
[----:B------:R-:W-:Y:S01]  /*15d90*/  FSEL R8, R29, RZ, P0 ;  /* 0x000000ff1d087208 */ /* 0x000fe20000000000 */
[----:B------:R-:W-:Y:S01]  /*15da0*/  FADD.FTZ R9, R2, -R9 ;  /* 0x8000000902097221 */ /* 0x000fe20000010000 */
[----:B------:R-:W-:-:S03]  /*15db0*/  FFMA.FTZ R189, R189, R26, -R10 ;  /* 0x0000001abdbd7223 */ /* 0x000fc6000001080a */
[----:B------:R-:W-:Y:S01]  /*15dc0*/  FADD.FTZ R3, R3, -R8 ;  /* 0x8000000803037221 */ /* 0x000fe20000010000 */
[----:B------:R-:W-:-:S03]  /*15dd0*/  FMUL.FTZ R2, R9, R26 ;  /* 0x0000001a09027220 */ /* 0x000fc60000410000 */
[----:B------:R-:W-:Y:S01]  /*15de0*/  FMUL.FTZ R3, R26, R3 ;  /* 0x000000031a037220 */ /* 0x000fe20000410000 */
[-CC-:B------:R-:W-:Y:S01]  /*15df0*/  FFMA.FTZ R152, R73, R26.reuse, -R10.reuse ;  /* 0x0000001a49987223 */ /* 0x180fe2000001080a */
[-CC-:B------:R-:W-:Y:S01]  /*15e00*/  FFMA.FTZ R153, R27, R26.reuse, -R33.reuse ;  /* 0x0000001a1b997223 */ /* 0x180fe20000010821 */
[----:B------:R-:W-:Y:S01]  /*15e10*/  MUFU.EX2 R189, R189 ;  /* 0x000000bd00bd7308 */ /* 0x000fe20000000800 */
[-C--:B------:R-:W-:Y:S01]  /*15e20*/  FFMA.FTZ R154, R21, R26.reuse, -R10 ;  /* 0x0000001a159a7223 */ /* 0x080fe2000001080a */
[----:B------:R-:W-:-:S06]  /*15e30*/  FFMA.FTZ R155, R30, R26, -R33 ;  /* 0x0000001a1e9b7223 */ /* 0x000fcc0000010821 */
[----:B------:R-:W2:Y:S01]  /*15e40*/  MUFU.EX2 R2, R2 ;  /* 0x0000000200027308 */ /* 0x000ea20000000800 */
[----:B------:R-:W-:-:S07]  /*15e50*/  FFMA.FTZ R4, R31, R26, -R33 ;  /* 0x0000001a1f047223 */ /* 0x000fce0000010821 */
[----:B------:R-:W-:Y:S08]  /*15e60*/  MUFU.EX2 R184, R184 ;  /* 0x000000b800b87308 */ /* 0x000ff00000000800 */
[----:B------:R-:W0:Y:S01]  /*15e70*/  MUFU.EX2 R3, R3 ;  /* 0x0000000300037308 */ /* 0x000e220000000800 */
[----:B------:R-:W-:-:S07]  /*15e80*/  FFMA.FTZ R187, R19, R26, -R10 ;  /* 0x0000001a13bb7223 */ /* 0x000fce000001080a */
[----:B------:R-:W1:Y:S01]  /*15e90*/  MUFU.EX2 R152, R152 ;  /* 0x0000009800987308 */ /* 0x000e620000000800 */
[----:B------:R-:W-:-:S07]  /*15ea0*/  FFMA.FTZ R178, R34, R26, -R33 ;  /* 0x0000001a22b27223 */ /* 0x000fce0000010821 */
[----:B------:R-:W3:Y:S01]  /*15eb0*/  MUFU.EX2 R153, R153 ;  /* 0x0000009900997308 */ /* 0x000ee20000000800 */
[----:B------:R-:W-:-:S07]  /*15ec0*/  FFMA.FTZ R181, R35, R26, -R33 ;  /* 0x0000001a23b57223 */ /* 0x000fce0000010821 */
[----:B------:R-:W4:Y:S08]  /*15ed0*/  MUFU.EX2 R154, R154 ;  /* 0x0000009a009a7308 */ /* 0x000f300000000800 */
[----:B------:R-:W4:Y:S01]  /*15ee0*/  MUFU.EX2 R155, R155 ;  /* 0x0000009b009b7308 */ /* 0x000f220000000800 */
[----:B--2---:R-:W-:Y:S01]  /*15ef0*/  FFMA.FTZ R9, R2, R6, R189 ;  /* 0x0000000602097223 */ /* 0x004fe200000100bd */
[----:B------:R-:W-:-:S06]  /*15f00*/  FFMA.FTZ R183, R15, R26, -R10 ;  /* 0x0000001a0fb77223 */ /* 0x000fcc000001080a */
[----:B------:R-:W2:Y:S01]  /*15f10*/  MUFU.EX2 R5, R5 ;  /* 0x0000000500057308 */ /* 0x000ea20000000800 */
[----:B0-----:R-:W-:Y:S01]  /*15f20*/  FFMA.FTZ R6, R3, R7, R184 ;  /* 0x0000000703067223 */ /* 0x001fe200000100b8 */
[----:B------:R-:W-:-:S06]  /*15f30*/  FFMA.FTZ R176, R38, R26, -R33 ;  /* 0x0000001a26b07223 */ /* 0x000fcc0000010821 */
[----:B------:R-:W0:Y:S01]  /*15f40*/  MUFU.EX2 R4, R4 ;  /* 0x0000000400047308 */ /* 0x000e220000000800 */
[----:B-1----:R-:W-:Y:S01]  /*15f50*/  FADD.FTZ R9, R152, R9 ;  /* 0x0000000998097221 */ /* 0x002fe20000010000 */
[----:B------:R-:W-:-:S06]  /*15f60*/  FFMA.FTZ R180, R37, R26, -R10 ;  /* 0x0000001a25b47223 */ /* 0x000fcc000001080a */
[----:B------:R-:W1:Y:S01]  /*15f70*/  MUFU.EX2 R187, R187 ;  /* 0x000000bb00bb7308 */ /* 0x000e620000000800 */
[----:B---3--:R-:W-:Y:S01]  /*15f80*/  FADD.FTZ R6, R153, R6 ;  /* 0x0000000699067221 */ /* 0x008fe20000010000 */
[----:B------:R-:W-:-:S06]  /*15f90*/  FFMA.FTZ R179, R39, R26, -R33 ;  /* 0x0000001a27b37223 */ /* 0x000fcc0000010821 */
[----:B------:R-:W3:Y:S01]  /*15fa0*/  MUFU.EX2 R178, R178 ;  /* 0x000000b200b27308 */ /* 0x000ee20000000800 */
[----:B----4-:R-:W-:Y:S01]  /*15fb0*/  FADD.FTZ R8, R154, R9 ;  /* 0x000000099a087221 */ /* 0x010fe20000010000 */
[----:B------:R-:W-:-:S06]  /*15fc0*/  FFMA.FTZ R174, R13, R26, -R10 ;  /* 0x0000001a0dae7223 */ /* 0x000fcc000001080a */
[----:B------:R-:W4:Y:S01]  /*15fd0*/  MUFU.EX2 R182, R182 ;  /* 0x000000b600b67308 */ /* 0x000f220000000800 */
[----:B------:R-:W-:Y:S01]  /*15fe0*/  FADD.FTZ R7, R155, R6 ;  /* 0x000000069b077221 */ /* 0x000fe20000010000 */
[----:B------:R-:W-:-:S06]  /*15ff0*/  FFMA.FTZ R170, R42, R26, -R33 ;  /* 0x0000001a2aaa7223 */ /* 0x000fcc0000010821 */
[----:B------:R-:W4:Y:S01]  /*16000*/  MUFU.EX2 R181, R181 ;  /* 0x000000b500b57308 */ /* 0x000f220000000800 */
[----:B--2---:R-:W-:Y:S01]  /*16010*/  FADD.FTZ R8, R5, R8 ;  /* 0x0000000805087221 */ /* 0x004fe20000010000 */
[----:B------:R-:W-:-:S06]  /*16020*/  FFMA.FTZ R177, R41, R26, -R10 ;  /* 0x0000001a29b17223 */ /* 0x000fcc000001080a */
[----:B------:R-:W2:Y:S01]  /*16030*/  MUFU.EX2 R183, R183 ;  /* 0x000000b700b77308 */ /* 0x000ea20000000800 */
[----:B0-----:R-:W-:Y:S01]  /*16040*/  FADD.FTZ R7, R4, R7 ;  /* 0x0000000704077221 */ /* 0x001fe20000010000 */
[----:B------:R-:W-:-:S06]  /*16050*/  FFMA.FTZ R173, R43, R26, -R33 ;  /* 0x0000001a2bad7223 */ /* 0x000fcc0000010821 */
[----:B------:R-:W0:Y:S01]  /*16060*/  MUFU.EX2 R176, R176 ;  /* 0x000000b000b07308 */ /* 0x000e220000000800 */
[----:B-1----:R-:W-:Y:S01]  /*16070*/  FADD.FTZ R9, R187, R8 ;  /* 0x00000008bb097221 */ /* 0x002fe20000010000 */
[----:B---3--:R-:W-:-:S06]  /*16080*/  FADD.FTZ R6, R178, R7 ;  /* 0x00000007b2067221 */ /* 0x008fcc0000010000 */
[----:B------:R-:W1:Y:S01]  /*16090*/  MUFU.EX2 R180, R180 ;  /* 0x000000b400b47308 */ /* 0x000e620000000800 */
[----:B------:R-:W-:-:S07]  /*160a0*/  FFMA.FTZ R168, R46, R26, -R33 ;  /* 0x0000001a2ea87223 */ /* 0x000fce0000010821 */
        /* <DEDUP_REMOVED lines=80> */
[----:B0-----:R-:W-:-:S06]  /*165b0*/  FADD.FTZ R28, R14, R31 ;  /* 0x0000001f0e1c7221 */ /* 0x001fcc0000010000 */
[----:B------:R-:W0:Y:S08]  /*165c0*/  MUFU.EX2 R15, R15 ;  /* 0x0000000f000f7308 */ /* 0x000e300000000800 */
[----:B------:R-:W2:Y:S01]  /*165d0*/  MUFU.EX2 R9, R9 ;  /* 0x0000000900097308 */ /* 0x000ea20000000800 */
[----:B-1----:R-:W-:Y:S01]  /*165e0*/  FADD.FTZ R27, R157, R26 ;  /* 0x0000001a9d1b7221 */ /* 0x002fe20000010000 */
[----:B---3--:R-:W-:-:S06]  /*165f0*/  FADD.FTZ R31, R19, R28 ;  /* 0x0000001c131f7221 */ /* 0x008fcc0000010000 */
[----:B------:R-:W1:Y:S08]  /*16600*/  MUFU.EX2 R13, R13 ;  /* 0x0000000d000d7308 */ /* 0x000e700000000800 */
[----:B------:R-:W3:Y:S01]  /*16610*/  MUFU.EX2 R6, R6 ;  /* 0x0000000600067308 */ /* 0x000ee20000000800 */
[----:B----4-:R-:W-:Y:S01]  /*16620*/  FADD.FTZ R26, R12, R27 ;  /* 0x0000001b0c1a7221 */ /* 0x010fe20000010000 */
[----:B------:R-:W-:-:S06]  /*16630*/  FADD.FTZ R28, R8, R31 ;  /* 0x0000001f081c7221 */ /* 0x000fcc0000010000 */
[----:B------:R-:W4:Y:S08]  /*16640*/  MUFU.EX2 R10, R10 ;  /* 0x0000000a000a7308 */ /* 0x000f300000000800 */
[----:B------:R-:W4:Y:S01]  /*16650*/  MUFU.EX2 R7, R7 ;  /* 0x0000000700077308 */ /* 0x000f220000000800 */
[----:B0-----:R-:W-:Y:S01]  /*16660*/  FADD.FTZ R26, R15, R26 ;  /* 0x0000001a0f1a7221 */ /* 0x001fe20000010000 */
[----:B--2---:R-:W-:-:S03]  /*16670*/  FADD.FTZ R27, R9, R28 ;  /* 0x0000001c091b7221 */ /* 0x004fc60000010000 */
[----:B-1----:R-:W-:Y:S01]  /*16680*/  FADD.FTZ R31, R13, R26 ;  /* 0x0000001a0d1f7221 */ /* 0x002fe20000010000 */
[----:B---3--:R-:W-:-:S03]  /*16690*/  FADD.FTZ R26, R6, R27 ;  /* 0x0000001b061a7221 */ /* 0x008fc60000010000 */
[----:B----4-:R-:W-:Y:S01]  /*166a0*/  FADD.FTZ R30, R10, R31 ;  /* 0x0000001f0a1e7221 */ /* 0x010fe20000010000 */
[----:B------:R0:W-:Y:S01]  /*166b0*/  ST.E desc[UR36][R24.64+0x4], R29 ;  /* 0x0000041d18007985 */ /* 0x0001e2000c101924 */
[----:B------:R-:W-:-:S05]  /*166c0*/  FADD.FTZ R31, R7, R26 ;  /* 0x0000001a071f7221 */ /* 0x000fca0000010000 */
[----:B------:R1:W-:Y:S04]  /*166d0*/  ST.E.64 desc[UR36][R24.64+0x10], R30 ;  /* 0x0000101e18007985 */ /* 0x0003e8000c101b24 */
[----:B------:R-:W2:Y:S04]  /*166e0*/  LD.E R39, desc[UR36][R22.64+0x3a0] ;  /* 0x0003a02416277980 */ /* 0x000ea8000c101900 */
[----:B------:R-:W3:Y:S04]  /*166f0*/  LD.E R43, desc[UR36][R22.64+0x3b0] ;  /* 0x0003b024162b7980 */ /* 0x000ee8000c101900 */
[----:B------:R-:W4:Y:S04]  /*16700*/  LD.E R41, desc[UR36][R22.64+0x3b4] ;  /* 0x0003b42416297980 */ /* 0x000f28000c101900 */
[----:B------:R-:W4:Y:S04]  /*16710*/  LD.E R37, desc[UR36][R22.64+0x3c0] ;  /* 0x0003c02416257980 */ /* 0x000f28000c101900 */
[----:B0-----:R-:W4:Y:S04]  /*16720*/  LD.E R29, desc[UR36][R22.64+0x3c4] ;  /* 0x0003c424161d7980 */ /* 0x001f28000c101900 */
[----:B------:R-:W4:Y:S04]  /*16730*/  LD.E R35, desc[UR36][R22.64+0x3d0] ;  /* 0x0003d02416237980 */ /* 0x000f28000c101900 */
[----:B------:R-:W4:Y:S04]  /*16740*/  LD.E R33, desc[UR36][R22.64+0x3d4] ;  /* 0x0003d42416217980 */ /* 0x000f28000c101900 */
[----:B-1----:R-:W4:Y:S04]  /*16750*/  LD.E R31, desc[UR36][R22.64+0x3e0] ;  /* 0x0003e024161f7980 */ /* 0x002f28000c101900 */
        /* <DEDUP_REMOVED lines=120> */
[C---:B--2---:R-:W-:Y:S01]  /*16ee0*/  FMUL.FTZ R39, R2.reuse, R39 ;  /* 0x0000002702277220 */ /* 0x044fe20000410000 */
[C---:B---3--:R-:W-:Y:S01]  /*16ef0*/  FMUL.FTZ R43, R2.reuse, R43 ;  /* 0x0000002b022b7220 */ /* 0x048fe20000410000 */
[C---:B----4-:R-:W-:Y:S01]  /*16f00*/  FMUL.FTZ R41, R2.reuse, R41 ;  /* 0x0000002902297220 */ /* 0x050fe20000410000 */
[C---:B------:R-:W-:Y:S01]  /*16f10*/  FMUL.FTZ R37, R2.reuse, R37 ;  /* 0x0000002502257220 */ /* 0x040fe20000410000 */
[C---:B------:R-:W-:Y:S01]  /*16f20*/  FMUL.FTZ R29, R2.reuse, R29 ;  /* 0x0000001d021d7220 */ /* 0x040fe20000410000 */
[----:B------:R0:W-:Y:S01]  /*16f30*/  ST.E desc[UR36][R22.64+0x3a0], R39 ;  /* 0x0003a02716007985 */ /* 0x0001e2000c101924 */
[C---:B------:R-:W-:Y:S01]  /*16f40*/  FMUL.FTZ R35, R2.reuse, R35 ;  /* 0x0000002302237220 */ /* 0x040fe20000410000 */
[C---:B------:R-:W-:Y:S01]  /*16f50*/  FMUL.FTZ R33, R2.reuse, R33 ;  /* 0x0000002102217220 */ /* 0x040fe20000410000 */
[C---:B------:R-:W-:Y:S01]  /*16f60*/  FMUL.FTZ R31, R2.reuse, R31 ;  /* 0x0000001f021f7220 */ /* 0x040fe20000410000 */
[----:B------:R1:W-:Y:S04]  /*16f70*/  ST.E desc[UR36][R22.64+0x3b0], R43 ;  /* 0x0003b02b16007985 */ /* 0x0003e8000c101924 */
[----:B------:R2:W-:Y:S01]  /*16f80*/  ST.E desc[UR36][R22.64+0x3b4], R41 ;  /* 0x0003b42916007985 */ /* 0x0005e2000c101924 */
[C---:B0-----:R-:W-:Y:S01]  /*16f90*/  FMUL.FTZ R39, R3.reuse, R148 ;  /* 0x0000009403277220 */ /* 0x041fe20000410000 */
[C---:B-1----:R-:W-:Y:S01]  /*16fa0*/  FMUL.FTZ R43, R3.reuse, R144 ;  /* 0x00000090032b7220 */ /* 0x042fe20000410000 */
[----:B--2---:R-:W-:Y:S01]  /*16fb0*/  FMUL.FTZ R41, R3, R146 ;  /* 0x0000009203297220 */ /* 0x004fe20000410000 */
[----:B------:R0:W-:Y:S01]  /*16fc0*/  ST.E desc[UR36][R22.64+0x3c0], R37 ;  /* 0x0003c02516007985 */ /* 0x0001e2000c101924 */
[C---:B------:R-:W-:Y:S01]  /*16fd0*/  FMUL.FTZ R27, R2.reuse, R27 ;  /* 0x0000001b021b7220 */ /* 0x040fe20000410000 */
[----:B------:R-:W-:-:S02]  /*16fe0*/  FMUL.FTZ R25, R2, R25 ;  /* 0x0000001902197220 */ /* 0x000fc40000410000 */
[----:B------:R1:W-:Y:S04]  /*16ff0*/  ST.E desc[UR36][R22.64+0x3c4], R29 ;  /* 0x0003c41d16007985 */ /* 0x0003e8000c101924 */
[----:B------:R2:W-:Y:S04]  /*17000*/  ST.E desc[UR36][R22.64+0x3d0], R35 ;  /* 0x0003d02316007985 */ /* 0x0005e8000c101924 */
[----:B------:R3:W-:Y:S01]  /*17010*/  ST.E desc[UR36][R22.64+0x3d4], R33 ;  /* 0x0003d42116007985 */ /* 0x0007e2000c101924 */
[----:B0-----:R-:W-:-:S03]  /*17020*/  FMUL.FTZ R37, R3, R136 ;  /* 0x0000008803257220 */ /* 0x001fc60000410000 */
[----:B------:R0:W-:Y:S01]  /*17030*/  ST.E desc[UR36][R22.64+0x3e0], R31 ;  /* 0x0003e01f16007985 */ /* 0x0001e2000c101924 */
[----:B-1----:R-:W-:-:S03]  /*17040*/  FMUL.FTZ R29, R3, R142 ;  /* 0x0000008e031d7220 */ /* 0x002fc60000410000 */
[----:B------:R1:W-:Y:S01]  /*17050*/  ST.E desc[UR36][R22.64+0x208], R39 ;  /* 0x0002082716007985 */ /* 0x0003e2000c101924 */
[----:B--2---:R-:W-:-:S03]  /*17060*/  FMUL.FTZ R35, R3, R138 ;  /* 0x0000008a03237220 */ /* 0x004fc60000410000 */
[----:B------:R2:W-:Y:S01]  /*17070*/  ST.E desc[UR36][R22.64+0x20c], R41 ;  /* 0x00020c2916007985 */ /* 0x0005e2000c101924 */
[----:B---3--:R-:W-:-:S03]  /*17080*/  FMUL.FTZ R33, R3, R140 ;  /* 0x0000008c03217220 */ /* 0x008fc60000410000 */
[----:B------:R3:W-:Y:S01]  /*17090*/  ST.E desc[UR36][R22.64+0x218], R43 ;  /* 0x0002182b16007985 */ /* 0x0007e2000c101924 */
[C---:B0-----:R-:W-:Y:S01]  /*170a0*/  FMUL.FTZ R31, R3.reuse, R134 ;  /* 0x00000086031f7220 */ /* 0x041fe20000410000 */
[C---:B-1----:R-:W-:Y:S01]  /*170b0*/  FMUL.FTZ R39, R3.reuse, R130 ;  /* 0x0000008203277220 */ /* 0x042fe20000410000 */
[C---:B--2---:R-:W-:Y:S01]  /*170c0*/  FMUL.FTZ R41, R3.reuse, R128 ;  /* 0x0000008003297220 */ /* 0x044fe20000410000 */
[C---:B---3--:R-:W-:Y:S01]  /*170d0*/  FMUL.FTZ R43, R3.reuse, R126 ;  /* 0x0000007e032b7220 */ /* 0x048fe20000410000 */
        /* <DEDUP_REMOVED lines=12> */
[----:B0-----:R-:W-:-:S03]  /*171a0*/  FMUL.FTZ R33, R3, R120 ;  /* 0x0000007803217220 */ /* 0x001fc60000410000 */
[----:B------:R0:W-:Y:S01]  /*171b0*/  ST.E desc[UR36][R22.64+0x25c], R41 ;  /* 0x00025c2916007985 */ /* 0x0001e2000c101924 */
[----:B-1----:R-:W-:-:S03]  /*171c0*/  FMUL.FTZ R35, R3, R118 ;  /* 0x0000007603237220 */ /* 0x002fc60000410000 */
[----:B------:R1:W-:Y:S01]  /*171d0*/  ST.E desc[UR36][R22.64+0x268], R43 ;  /* 0x0002682b16007985 */ /* 0x0003e2000c101924 */
[C---:B--2---:R-:W-:Y:S01]  /*171e0*/  FMUL.FTZ R37, R3.reuse, R116 ;  /* 0x0000007403257220 */ /* 0x044fe20000410000 */
[C---:B---3--:R-:W-:Y:S01]  /*171f0*/  FMUL.FTZ R39, R3.reuse, R110 ;  /* 0x0000006e03277220 */ /* 0x048fe20000410000 */
        /* <DEDUP_REMOVED lines=42> */
[----:B------:R0:W-:Y:S01]  /*174a0*/  ST.E desc[UR36][R22.64+0x2e8], R25 ;  /* 0x0002e81916007985 */ /* 0x0001e2000c101924 */
[C---:B------:R-:W-:Y:S01]  /*174b0*/  FMUL.FTZ R47, R2.reuse, R47 ;  /* 0x0000002f022f7220 */ /* 0x040fe20000410000 */
[----:B------:R-:W-:Y:S02]  /*174c0*/  FMUL.FTZ R45, R2, R45 ;  /* 0x0000002d022d7220 */ /* 0x000fe40000410000 */
        /* <DEDUP_REMOVED lines=19> */
[----:B------:R-:W-:Y:S01]  /*17600*/  ST.E desc[UR36][R22.64+0x394], R47 ;  /* 0x0003942f16007985 */ /* 0x000fe2000c101924 */
[C---:B------:R-:W-:Y:S01]  /*17610*/  FMUL.FTZ R151, R2.reuse, R151 ;  /* 0x0000009702977220 */ /* 0x040fe20000410000 */
[C---:B------:R-:W-:Y:S01]  /*17620*/  FMUL.FTZ R197, R3.reuse, R150 ;  /* 0x0000009603c57220 */ /* 0x040fe20000410000 */
[C---:B------:R-:W-:Y:S01]  /*17630*/  FMUL.FTZ R149, R2.reuse, R149 ;  /* 0x0000009502957220 */ /* 0x040fe20000410000 */
[----:B------:R-:W-:Y:S01]  /*17640*/  ST.E desc[UR36][R22.64+0x3a4], R45 ;  /* 0x0003a42d16007985 */ /* 0x000fe2000c101924 */
        /* <DEDUP_REMOVED lines=60> */
[C---:B0-----:R-:W-:Y:S01]  /*17a10*/  FMUL.FTZ R25, R3.reuse, R52 ;  /* 0x0000003403197220 */ /* 0x041fe20000410000 */
[C---:B-1----:R-:W-:Y:S01]  /*17a20*/  FMUL.FTZ R27, R3.reuse, R44 ;  /* 0x0000002c031b7220 */ /* 0x042fe20000410000 */
[C---:B--2---:R-:W-:Y:S01]  /*17a30*/  FMUL.FTZ R29, R3.reuse, R42 ;  /* 0x0000002a031d7220 */ /* 0x044fe20000410000 */
[C---:B---3--:R-:W-:Y:S01]  /*17a40*/  FMUL.FTZ R31, R3.reuse, R34 ;  /* 0x00000022031f7220 */ /* 0x048fe20000410000 */
[C---:B----4-:R-:W-:Y:S01]  /*17a50*/  FMUL.FTZ R33, R3.reuse, R40 ;  /* 0x0000002803217220 */ /* 0x050fe20000410000 */
        /* <DEDUP_REMOVED lines=71> */
[----:B------:R4:W-:Y:S01]  /*17ed0*/  ST.E desc[UR36][R22.64+0x3f8], R47 ;  /* 0x0003f82f16007985 */ /* 0x0009e2000c101924 */
[----:B------:R1:W-:Y:S06]  /*17ee0*/  BAR.SYNC.DEFER_BLOCKING R209, 0x100 ;  /* 0x000400d10000751d */ /* 0x0003ec0000010000 */
[----:B------:R-:W4:Y:S04]  /*17ef0*/  LDL R144, [R1+0x1f0] ;  /* 0x0001f00001907983 */ /* 0x000f280000100800 */
[----:B0-----:R-:W4:Y:S04]  /*17f00*/  LD.E R25, desc[UR36][R22.64+0x200] ;  /* 0x0002002416197980 */ /* 0x001f28000c101900 */
[----:B-1----:R-:W4:Y:S04]  /*17f10*/  LD.E R27, desc[UR36][R22.64+0x204] ;  /* 0x00020424161b7980 */ /* 0x002f28000c101900 */
[----:B--2---:R-:W2:Y:S04]  /*17f20*/  LD.E R29, desc[UR36][R22.64+0x208] ;  /* 0x00020824161d7980 */ /* 0x004ea8000c101900 */
[----:B---3--:R-:W3:Y:S04]  /*17f30*/  LD.E R31, desc[UR36][R22.64+0x20c] ;  /* 0x00020c24161f7980 */ /* 0x008ee8000c101900 */
        /* <DEDUP_REMOVED lines=124> */
[----:B------:R-:W4:Y:S04]  /*18700*/  LD.E.64 R2, desc[UR36][R22.64+0x88] ;  /* 0x0000882416027980 */ /* 0x000f28000c101b00 */
[----:B------:R-:W-:Y:S04]  /*18710*/  ST.E desc[UR36][R22.64+0x200], R25 ;  /* 0x0002001916007985 */ /* 0x000fe8000c101924 */
[----:B------:R-:W-:Y:S04]  /*18720*/  ST.E desc[UR36][R22.64+0x204], R27 ;  /* 0x0002041b16007985 */ /* 0x000fe8000c101924 */
[----:B--2---:R-:W-:Y:S04]  /*18730*/  ST.E desc[UR36][R22.64+0x208], R29 ;  /* 0x0002081d16007985 */ /* 0x004fe8000c101924 */
[----:B---3--:R-:W-:Y:S04]  /*18740*/  ST.E desc[UR36][R22.64+0x20c], R31 ;  /* 0x00020c1f16007985 */ /* 0x008fe8000c101924 */
        /* <DEDUP_REMOVED lines=124> */
[----:B------:R-:W4:Y:S01]  /*18f10*/  LDL R186, [R1+0x68] ;  /* 0x0000680001ba7983 */ /* 0x000f220000100800 */
[----:B------:R-:W-:-:S03]  /*18f20*/  IMAD R2, R144, 0xc00, R2 ;  /* 0x00000c0090027824 */ /* 0x000fc600078e0202 */
[----:B0-----:R-:W4:Y:S04]  /*18f30*/  LD.E R24, desc[UR36][R22.64+0x200] ;  /* 0x0002002416187980 */ /* 0x001f28000c101900 */
[----:B------:R-:W4:Y:S04]  /*18f40*/  LD.E R25, desc[UR36][R22.64+0x204] ;  /* 0x0002042416197980 */ /* 0x000f28000c101900 */
[----:B-1----:R-:W4:Y:S04]  /*18f50*/  LD.E R26, desc[UR36][R22.64+0x208] ;  /* 0x00020824161a7980 */ /* 0x002f28000c101900 */
        /* <DEDUP_REMOVED lines=125> */
[----:B------:R-:W-:-:S02]  /*19730*/  ISETP.NE.U32.AND P0, PT, R186, RZ, PT ;  /* 0x000000ffba00720c */ /* 0x000fc40003f05070 */
[----:B------:R-:W-:Y:S02]  /*19740*/  R2UR UR6, R2 ;  /* 0x00000000020672ca */ /* 0x000fe400000e0000 */
[----:B------:R-:W-:Y:S02]  /*19750*/  R2UR UR7, R3 ;  /* 0x00000000030772ca */ /* 0x000fe400000e0000 */
[----:B------:R-:W-:Y:S02]  /*19760*/  F2FP.F16.F32.PACK_AB R152, R152, R189 ;  /* 0x000000bd9898723e */ /* 0x000fe400000000ff */
[----:B------:R-:W-:Y:S02]  /*19770*/  F2FP.F16.F32.PACK_AB R154, R5, R154 ;  /* 0x0000009a059a723e */ /* 0x000fe400000000ff */
[----:B------:R-:W-:Y:S02]  /*19780*/  F2FP.F16.F32.PACK_AB R153, R153, R184 ;  /* 0x000000b89999723e */ /* 0x000fe400000000ff */
[----:B------:R-:W-:Y:S01]  /*19790*/  F2FP.F16.F32.PACK_AB R155, R4, R155 ;  /* 0x0000009b049b723e */ /* 0x000fe200000000ff */
[----:B------:R-:W-:Y:S01]  /*197a0*/  VOTEU.ANY UP0, P0 ;  /* 0x00000000003f7886 */ /* 0x000fe20000000100 */
[----:B------:R-:W-:-:S02]  /*197b0*/  VIADD R4, R2, 0x80 ;  /* 0x0000008002047836 */ /* 0x000fc40000000000 */
[----:B------:R-:W-:Y:S01]  /*197c0*/  IMAD.MOV.U32 R5, RZ, RZ, R3 ;  /* 0x000000ffff057224 */ /* 0x000fe200078e0003 */
[----:B--2---:R-:W-:-:S06]  /*197d0*/  WARPGROUP.ARRIVE ;  /* 0x00000000000079c5 */ /* 0x004fcc0000000000 */
[----:B------:R-:W-:Y:S01]  /*197e0*/  HGMMA.64x256x16.F32 R24, R152, gdesc[UR4].tnspB, R24, UP0, gsb0 ;  /* 0x43e0000498187df0 */ /* 0x000fe2000b800818 */
[----:B------:R-:W-:Y:S02]  /*197f0*/  R2UR UR6, R4 ;  /* 0x00000000040672ca */ /* 0x000fe400000e0000 */
[----:B------:R-:W-:Y:S01]  /*19800*/  R2UR UR7, R5 ;  /* 0x00000000050772ca */ /* 0x000fe200000e0000 */
        /* <DEDUP_REMOVED lines=140> */
[----:B------:R-:W-:Y:S02]  /*1a0d0*/  VIADD R4, R2, 0x180 ;  /* 0x0000018002047836 */ /* 0x000fe40000000000 */
[----:B------:R-:W-:Y:S01]  /*1a0e0*/  IMAD.MOV.U32 R5, RZ, RZ, R3 ;  /* 0x000000ffff057224 */ /* 0x000fe200078e0003 */
[----:B------:R-:W-:Y:S02]  /*1a0f0*/  WARPGROUP.DEPBAR.LE gsb0, 0x0 ;  /* 0x00008000000079c5 */ /* 0x000fe40000010000 */
[----:B------:R-:W-:-:S02]  /*1a100*/  F2FP.F16.F32.PACK_AB R152, R177, R174 ;  /* 0x000000aeb198723e */ /* 0x000fc400000000ff */
        /* <DEDUP_REMOVED lines=553> */
[----:B------:R0:W-:Y:S04]  /*1c3a0*/  ST.E desc[UR36][R22.64+0x204], R25 ;  /* 0x0002041916007985 */ /* 0x0001e8000c101924 */
        /* <DEDUP_REMOVED lines=126> */
[----:B------:R4:W-:Y:S04]  /*1cb90*/  STL [R1+0x68], R0 ;  /* 0x0000680001007387 */ /* 0x0009e80000100800 */
        /* <DEDUP_REMOVED lines=256> */
[----:B0-----:R-:W2:Y:S04]  /*1dba0*/  LDL.64 R20, [R1+0x190] ;  /* 0x0001900001147983 */ /* 0x001ea80000100a00 */
[----:B------:R1:W5:Y:S04]  /*1dbb0*/  LDL R0, [R1+0x1f0] ;  /* 0x0001f00001007983 */ /* 0x0003680000100800 */
[----:B--2---:R-:W2:Y:S01]  /*1dbc0*/  LD.E R2, desc[UR36][R20.64] ;  /* 0x0000002414027980 */ /* 0x004ea2000c101900 */
[----:B------:R-:W-:Y:S01]  /*1dbd0*/  BSSY B0, `(.L_x_2257) ;  /* 0x0000005000007945 */ /* 0x000fe20003800000 */
[----:B--2---:R-:W-:-:S04]  /*1dbe0*/  LOP3.LUT R2, R2, 0x1, RZ, 0xfc, !PT ;  /* 0x0000000102027812 */ /* 0x004fc800078efcff */
[----:B------:R-:W-:-:S13]  /*1dbf0*/  ISETP.NE.AND P0, PT, R2, 0x3, PT ;  /* 0x000000030200780c */ /* 0x000fda0003f05270 */
[----:B-1----:R-:W-:Y:S05]  /*1dc00*/  @!P0 BRA `(.L_x_2258) ;  /* 0x0000000000048947 */ /* 0x002fea0003800000 */
[----:B------:R-:W-:Y:S01]  /*1dc10*/  BPT.TRAP 0x1 ;  /* 0x000000040000795c */ /* 0x000fe20000300000 */
.L_x_2258:
[----:B------:R-:W-:Y:S05]  /*1dc20*/  BSYNC B0 ;  /* 0x0000000000007941 */ /* 0x000fea0003800000 */
.L_x_2257:
[----:B------:R-:W2:Y:S04]  /*1dc30*/  LD.E.64 R2, desc[UR36][R20.64+0x20] ;  /* 0x0000202414027980 */ /* 0x000ea8000c101b00 */
[----:B------:R-:W3:Y:S01]  /*1dc40*/  LD.E R4, desc[UR36][R20.64+0xc] ;  /* 0x00000c2414047980 */ /* 0x000ee2000c101900 */
[C---:B------:R-:W-:Y:S01]  /*1dc50*/  ISETP.GT.AND P0, PT, R11.reuse, UR40, PT ;  /* 0x000000280b007c0c */ /* 0x040fe2000bf04270 */
[----:B------:R-:W-:Y:S01]  /*1dc60*/  VIADD R11, R11, 0xffffffff ;  /* 0xffffffff0b0b7836 */ /* 0x000fe20000000000 */
[----:B--2---:R-:W-:-:S05]  /*1dc70*/  MOV R3, R2 ;  /* 0x0000000200037202 */ /* 0x004fca0000000f00 */
[----:B-----5:R-:W-:-:S05]  /*1dc80*/  IMAD R3, R0, 0x8, R3 ;  /* 0x0000000800037824 */ /* 0x020fca00078e0203 */
[----:B---3--:R-:W-:-:S04]  /*1dc90*/  PRMT R3, R4, 0x654, R3 ;  /* 0x0000065404037816 */ /* 0x008fc80000000003 */
[----:B------:R1:W-:Y:S01]  /*1dca0*/  SYNCS.ARRIVE.TRANS64.RED.A1T0 RZ, [R3+URZ], RZ ;  /* 0x000000ff03ff79a7 */ /* 0x0003e2000810043f */
[----:B------:R-:W-:Y:S05]  /*1dcb0*/  @P0 BRA `(.L_x_2259) ;  /* 0xffffff5000e80947 */ /* 0x000fea000383ffff */
.L_x_2226:
[----:B------:R-:W-:Y:S05]  /*1dcc0*/  WARPSYNC.ALL ;  /* 0x0000000000007948 */ /* 0x000fea0003800000 */
[----:B------:R-:W0:Y:S04]  /*1dcd0*/  LDL R5, [R1+0x420] ;  /* 0x0004200001057983 */ /* 0x000e280000100800 */
[----:B------:R-:W2:Y:S04]  /*1dce0*/  LDL R6, [R1+0x424] ;  /* 0x0004240001067983 */ /* 0x000ea80000100800 */
[----:B------:R-:W3:Y:S04]  /*1dcf0*/  LDL R136, [R1+0x1f0] ;  /* 0x0001f00001887983 */ /* 0x000ee80000100800 */
[----:B------:R-:W4:Y:S04]  /*1dd00*/  LDL.64 R14, [R1+0x398] ;  /* 0x00039800010e7983 */ /* 0x000f280000100a00 */
[----:B------:R-:W5:Y:S04]  /*1dd10*/  LDL.64 R12, [R1+0x3a8] ;  /* 0x0003a800010c7983 */ /* 0x000f680000100a00 */
[----:B------:R-:W4:Y:S04]  /*1dd20*/  LDL.64 R132, [R1+0x200] ;  /* 0x0002000001847983 */ /* 0x000f280000100a00 */
[----:B------:R-:W5:Y:S04]  /*1dd30*/  LDL.64 R134, [R1+0x210] ;  /* 0x0002100001867983 */ /* 0x000f680000100a00 */
        /* <DEDUP_REMOVED lines=57> */
[----:B------:R-:W5:Y:S04]  /*1e0d0*/  LDL R137, [R1+0x1f8] ;  /* 0x0001f80001897983 */ /* 0x000f680000100800 */
[----:B0-----:R-:W0:Y:S02]  /*1e0e0*/  SHFL.BFLY PT, R0, R5, 0x2, 0x1f ;  /* 0x0c401f0005007f89 */ /* 0x001e2400000e0000 */
[----:B0-----:R-:W-:-:S05]  /*1e0f0*/  FADD.FTZ R0, R5, R0 ;  /* 0x0000000005007221 */ /* 0x001fca0000010000 */
[----:B-1----:R-:W0:Y:S02]  /*1e100*/  SHFL.BFLY PT, R3, R0, 0x1, 0x1f ;  /* 0x0c201f0000037f89 */ /* 0x002e2400000e0000 */
[----:B0-----:R-:W-:Y:S01]  /*1e110*/  FADD.FTZ R2, R0, R3 ;  /* 0x0000000300027221 */ /* 0x001fe20000010000 */
[----:B---3--:R-:W-:Y:S01]  /*1e120*/  VIADD R136, R136, 0x1 ;  /* 0x0000000188887836 */ /* 0x008fe20000000000 */
[----:B------:R-:W3:Y:S04]  /*1e130*/  LDL R0, [R1+0x1fc] ;  /* 0x0001fc0001007983 */ /* 0x000ee80000100800 */
[----:B------:R-:W-:Y:S04]  /*1e140*/  STL [R1+0x420], R2 ;  /* 0x0004200201007387 */ /* 0x000fe80000100800 */
[----:B------:R-:W4:Y:S04]  /*1e150*/  LDL R148, [R1+0x420] ;  /* 0x0004200001947983 */ /* 0x000f280000100800 */
[----:B--2---:R-:W0:Y:S02]  /*1e160*/  SHFL.BFLY PT, R3, R6, 0x2, 0x1f ;  /* 0x0c401f0006037f89 */ /* 0x004e2400000e0000 */
[----:B0-----:R-:W-:Y:S01]  /*1e170*/  FADD.FTZ R3, R3, R6 ;  /* 0x0000000603037221 */ /* 0x001fe20000010000 */
[----:B------:R-:W-:Y:S01]  /*1e180*/  ISETP.NE.AND P2, PT, R136, 0x2, PT ;  /* 0x000000028800780c */ /* 0x000fe20003f45270 */
[----:B------:R-:W2:Y:S04]  /*1e190*/  LDL.64 R6, [R1+0x3e8] ;  /* 0x0003e80001067983 */ /* 0x000ea80000100a00 */
[----:B------:R-:W0:Y:S08]  /*1e1a0*/  SHFL.BFLY PT, R4, R3, 0x1, 0x1f ;  /* 0x0c201f0003047f89 */ /* 0x000e3000000e0000 */
[----:B------:R-:W2:Y:S01]  /*1e1b0*/  @!P2 LDL R19, [R1+0x1f4] ;  /* 0x0001f4000113a983 */ /* 0x000ea20000100800 */
[----:B0-----:R-:W-:-:S03]  /*1e1c0*/  FADD.FTZ R140, R3, R4 ;  /* 0x00000004038c7221 */ /* 0x001fc60000010000 */
[----:B------:R-:W2:Y:S02]  /*1e1d0*/  LDL.64 R4, [R1+0x3d8] ;  /* 0x0003d80001047983 */ /* 0x000ea40000100a00 */
[----:B------:R-:W-:Y:S02]  /*1e1e0*/  FSETP.NE.FTZ.AND P1, PT, R140, RZ, PT ;  /* 0x000000ff8c00720b */ /* 0x000fe40003f35000 */
[----:B------:R-:W2:Y:S11]  /*1e1f0*/  LDL.64 R2, [R1+0x3f8] ;  /* 0x0003f80001027983 */ /* 0x000eb60000100a00 */
[----:B------:R-:W2:Y:S04]  /*1e200*/  @P1 LDL R143, [R1+0x430] ;  /* 0x00043000018f1983 */ /* 0x000ea80000100800 */
[----:B------:R-:W2:Y:S01]  /*1e210*/  @P1 LDL R145, [R1+0x414] ;  /* 0x0004140001911983 */ /* 0x000ea20000100800 */
[----:B------:R-:W-:-:S02]  /*1e220*/  IMAD.MOV.U32 R142, RZ, RZ, -0x800000 ;  /* 0xff800000ff8e7424 */ /* 0x000fc400078e00ff */
[----:B------:R-:W-:Y:S01]  /*1e230*/  IMAD.MOV.U32 R138, RZ, RZ, RZ ;  /* 0x000000ffff8a7224 */ /* 0x000fe200078e00ff */
[----:B------:R0:W-:Y:S08]  /*1e240*/  BAR.ARV R208, 0x100 ;  /* 0x000400d00000751d */ /* 0x0001f00000002000 */
[----:B------:R-:W-:Y:S06]  /*1e250*/  BAR.ARV 0x8, 0x180 ;  /* 0x0206000000007b1d */ /* 0x000fec0000002000 */
[----:B----4-:R-:W-:-:S13]  /*1e260*/  FSETP.NE.FTZ.AND P0, PT, R148, RZ, PT ;  /* 0x000000ff9400720b */ /* 0x010fda0003f15000 */
[----:B------:R-:W4:Y:S04]  /*1e270*/  @P0 LDL R139, [R1+0x430] ;  /* 0x00043000018b0983 */ /* 0x000f280000100800 */
[----:B------:R-:W2:Y:S01]  /*1e280*/  @P0 LDL R144, [R1+0x410] ;  /* 0x0004100001900983 */ /* 0x000ea20000100800 */
[----:B------:R-:W1:Y:S02]  /*1e290*/  @P0 MUFU.LG2 R141, R148 ;  /* 0x00000094008d0308 */ /* 0x000e640000000c00 */
[----:B-1----:R-:W-:-:S06]  /*1e2a0*/  @P0 FMUL.FTZ R146, R141, 0.69314718246459960938 ;  /* 0x3f3172188d920820 */ /* 0x002fcc0000410000 */
[----:B------:R-:W1:Y:S08]  /*1e2b0*/  @P1 MUFU.LG2 R147, R140 ;  /* 0x0000008c00931308 */ /* 0x000e700000000c00 */
[----:B------:R-:W0:Y:S01]  /*1e2c0*/  @P0 MUFU.RCP R138, R148 ;  /* 0x00000094008a0308 */ /* 0x000e220000001000 */
[----:B---3--:R-:W-:Y:S02]  /*1e2d0*/  VIADD R0, R0, 0x1 ;  /* 0x0000000100007836 */ /* 0x008fe40000000000 */
[----:B-1----:R-:W-:Y:S01]  /*1e2e0*/  @P1 FMUL.FTZ R147, R147, 0.69314718246459960938 ;  /* 0x3f31721893931820 */ /* 0x002fe20000410000 */
[----:B------:R-:W-:Y:S01]  /*1e2f0*/  STL [R1+0x424], R140 ;  /* 0x0004248c01007387 */ /* 0x000fe20000100800 */
[-C--:B0-----:R-:W-:Y:S01]  /*1e300*/  FMUL.FTZ R133, R133, R138.reuse ;  /* 0x0000008a85857220 */ /* 0x081fe20000410000 */
[-C--:B------:R-:W-:Y:S01]  /*1e310*/  FMUL.FTZ R132, R132, R138.reuse ;  /* 0x0000008a84847220 */ /* 0x080fe20000410000 */
[-C--:B-----5:R-:W-:Y:S01]  /*1e320*/  FMUL.FTZ R135, R135, R138.reuse ;  /* 0x0000008a87877220 */ /* 0x0a0fe20000410000 */
        /* <DEDUP_REMOVED lines=61> */
[----:B------:R-:W-:Y:S04]  /*1e700*/  STL [R1+0x1f0], R136 ;  /* 0x0001f08801007387 */ /* 0x000fe80000100800 */
[----:B------:R-:W-:Y:S04]  /*1e710*/  STL.64 [R1+0x200], R132 ;  /* 0x0002008401007387 */ /* 0x000fe80000100a00 */
        /* <DEDUP_REMOVED lines=31> */
[----:B------:R-:W-:Y:S04]  /*1e910*/  STL [R1+0x1fc], R0 ;  /* 0x0001fc0001007387 */ /* 0x000fe80000100800 */
[----:B------:R-:W-:Y:S01]  /*1e920*/  @!P2 STL [R1+0x1f0], RZ ;  /* 0x0001f0ff0100a387 */ /* 0x000fe20000100800 */
[----:B----4-:R-:W-:-:S04]  /*1e930*/  @P0 FMUL.FTZ R139, R139, 0.69314718246459960938 ;  /* 0x3f3172188b8b0820 */ /* 0x010fc80000410000 */
[----:B--2---:R-:W-:Y:S01]  /*1e940*/  @P0 FFMA.FTZ R142, R139, R144, R146 ;  /* 0x000000908b8e0223 */ /* 0x004fe20000010092 */
[----:B------:R-:W-:-:S06]  /*1e950*/  IMAD.MOV.U32 R139, RZ, RZ, RZ ;  /* 0x000000ffff8b7224 */ /* 0x000fcc00078e00ff */
[----:B------:R-:W0:Y:S01]  /*1e960*/  @P1 MUFU.RCP R139, R140 ;  /* 0x0000008c008b1308 */ /* 0x000e220000001000 */
[----:B------:R-:W-:Y:S01]  /*1e970*/  @P1 FMUL.FTZ R146, R143, 0.69314718246459960938 ;  /* 0x3f3172188f921820 */ /* 0x000fe20000410000 */
[----:B------:R-:W-:-:S03]  /*1e980*/  IMAD.MOV.U32 R144, RZ, RZ, -0x800000 ;  /* 0xff800000ff907424 */ /* 0x000fc600078e00ff */
[----:B------:R-:W-:Y:S01]  /*1e990*/  @P1 FFMA.FTZ R144, R146, R145, R147 ;  /* 0x0000009192901223 */ /* 0x000fe20000010093 */
[----:B------:R-:W-:Y:S01]  /*1e9a0*/  STL [R1+0x420], R142 ;  /* 0x0004208e01007387 */ /* 0x000fe20000100800 */
[-C--:B0-----:R-:W-:Y:S01]  /*1e9b0*/  FMUL.FTZ R15, R15, R139.reuse ;  /* 0x0000008b0f0f7220 */ /* 0x081fe20000410000 */
[-C--:B------:R-:W-:Y:S01]  /*1e9c0*/  FMUL.FTZ R14, R14, R139.reuse ;  /* 0x0000008b0e0e7220 */ /* 0x080fe20000410000 */
[-C--:B------:R-:W-:Y:S01]  /*1e9d0*/  FMUL.FTZ R13, R13, R139.reuse ;  /* 0x0000008b0d0d7220 */ /* 0x080fe20000410000 */
[-C--:B------:R-:W-:Y:S01]  /*1e9e0*/  FMUL.FTZ R12, R12, R139.reuse ;  /* 0x0000008b0c0c7220 */ /* 0x080fe20000410000 */
[-C--:B------:R-:W-:Y:S01]  /*1e9f0*/  FMUL.FTZ R71, R71, R139.reuse ;  /* 0x0000008b47477220 */ /* 0x080fe20000410000 */
[-C--:B------:R-:W-:Y:S01]  /*1ea00*/  FMUL.FTZ R70, R70, R139.reuse ;  /* 0x0000008b46467220 */ /* 0x080fe20000410000 */
[----:B------:R-:W-:Y:S01]  /*1ea10*/  STL.64 [R1+0x398], R14 ;  /* 0x0003980e01007387 */ /* 0x000fe20000100a00 */
[-C--:B------:R-:W-:Y:S01]  /*1ea20*/  FMUL.FTZ R69, R69, R139.reuse ;  /* 0x0000008b45457220 */ /* 0x080fe20000410000 */
[-C--:B------:R-:W-:Y:S01]  /*1ea30*/  FMUL.FTZ R68, R68, R139.reuse ;  /* 0x0000008b44447220 */ /* 0x080fe20000410000 */
[-C--:B------:R-:W-:Y:S01]  /*1ea40*/  FMUL.FTZ R67, R67, R139.reuse ;  /* 0x0000008b43437220 */ /* 0x080fe20000410000 */
[----:B------:R0:W-:Y:S01]  /*1ea50*/  STL.64 [R1+0x3a8], R12 ;  /* 0x0003a80c01007387 */ /* 0x0001e20000100a00 */
        /* <DEDUP_REMOVED lines=55> */
[----:B0-----:R-:W-:Y:S01]  /*1edd0*/  VIADD R12, R137, 0x1 ;  /* 0x00000001890c7836 */ /* 0x001fe20000000000 */
[----:B------:R-:W-:Y:S01]  /*1ede0*/  @!P2 LOP3.LUT R14, R19, 0x1, RZ, 0x3c, !PT ;  /* 0x00000001130ea812 */ /* 0x000fe200078e3cff */
[----:B------:R0:W-:Y:S04]  /*1edf0*/  STL [R1+0x424], R144 ;  /* 0x0004249001007387 */ /* 0x0001e80000100800 */
[----:B------:R0:W-:Y:S04]  /*1ee00*/  STL.64 [R1+0x208], R70 ;  /* 0x0002084601007387 */ /* 0x0001e80000100a00 */
        /* <DEDUP_REMOVED lines=29> */
[----:B------:R0:W-:Y:S04]  /*1efe0*/  STL [R1+0x1f8], R12 ;  /* 0x0001f80c01007387 */ /* 0x0001e80000100800 */
[----:B------:R0:W-:Y:S01]  /*1eff0*/  @!P2 STL [R1+0x1f4], R14 ;  /* 0x0001f40e0100a387 */ /* 0x0001e20000100800 */
[----:B------:R-:W-:-:S13]  /*1f000*/  PLOP3.LUT P0, PT, PT, PT, PT, 0x8, 0x0 ;  /* 0x000000000000781c */ /* 0x000fda0003f0e170 */
.L_x_2156:
[----:B------:R-:W1:Y:S08]  /*1f010*/  S2UR UR9, SR_CgaCtaId ;  /* 0x00000000000979c3 */ /* 0x000e700000008800 */
[----:B------:R-:W-:Y:S06]  /*1f020*/  BAR.SYNC.DEFER_BLOCKING 0x5, 0x180 ;  /* 0x0146000000007b1d */ /* 0x000fec0000010000 */
[----:B------:R-:W-:Y:S01]  /*1f030*/  UMOV UR42, 0x400 ;  /* 0x00000400002a7882 */ /* 0x000fe20000000000 */
[----:B------:R-:W-:Y:S01]  /*1f040*/  BSSY B0, `(.L_x_2260) ;  /* 0x0000280000007945 */ /* 0x000fe20003800000 */
[----:B-1----:R-:W-:-:S09]  /*1f050*/  ULEA UR42, UR9, UR42, 0x18 ;  /* 0x0000002a092a7291 */ /* 0x002fd2000f8ec03f */
[----:B------:R-:W1:Y:S02]  /*1f060*/  LDS R0, [UR42+0x324d0] ;  /* 0x0324d02aff007984 */ /* 0x000e640008000800 */
[----:B-1----:R-:W-:Y:S01]  /*1f070*/  R2UR UR4, R0 ;  /* 0x00000000000472ca */ /* 0x002fe200000e0000 */
[----:B------:R-:W-:Y:S06]  /*1f080*/  BAR.ARV 0x4, 0x180 ;  /* 0x0106000000007b1d */ /* 0x000fec0000002000 */
[----:B------:R-:W-:Y:S08]  /*1f090*/  @P0 BRA `(.L_x_2261) ;  /* 0x0000001c000c0947 */ /* 0x000ff00003800000 */
[----:B------:R-:W2:Y:S01]  /*1f0a0*/  LDL.128 R104, [R1+0x280] ;  /* 0x0002800001687983 */ /* 0x000ea20000100c00 */
[----:B0-----:R-:W0:Y:S01]  /*1f0b0*/  LDC R2, c[0x0][0xce8] ;  /* 0x00033a00ff027b82 */ /* 0x001e220000000800 */
[----:B------:R-:W-:Y:S02]  /*1f0c0*/  ULDC UR5, c[0x0][0xb88] ;  /* 0x0002e20000057ab9 */ /* 0x000fe40000000800 */
[----:B------:R-:W3:Y:S04]  /*1f0d0*/  LDL.128 R100, [R1+0x290] ;  /* 0x0002900001647983 */ /* 0x000ee80000100c00 */
[----:B------:R-:W4:Y:S04]  /*1f0e0*/  LDL.128 R96, [R1+0x2a0] ;  /* 0x0002a00001607983 */ /* 0x000f280000100c00 */
[----:B------:R-:W4:Y:S04]  /*1f0f0*/  LDL.128 R92, [R1+0x2b0] ;  /* 0x0002b000015c7983 */ /* 0x000f280000100c00 */
[----:B------:R-:W4:Y:S04]  /*1f100*/  LDL.128 R88, [R1+0x2c0] ;  /* 0x0002c00001587983 */ /* 0x000f280000100c00 */
[----:B------:R-:W4:Y:S04]  /*1f110*/  LDL.128 R84, [R1+0x2d0] ;  /* 0x0002d00001547983 */ /* 0x000f280000100c00 */
[----:B------:R-:W4:Y:S04]  /*1f120*/  LDL R153, [R1+0x454] ;  /* 0x0004540001997983 */ /* 0x000f280000100800 */
[----:B------:R-:W4:Y:S04]  /*1f130*/  LDL.128 R80, [R1+0x2e0] ;  /* 0x0002e00001507983 */ /* 0x000f280000100c00 */
        /* <DEDUP_REMOVED lines=11> */
[----:B------:R-:W4:Y:S04]  /*1f1f0*/  LDL R158, [R1+0x450] ;  /* 0x00045000019e7983 */ /* 0x000f280000100800 */
[----:B------:R-:W4:Y:S04]  /*1f200*/  LDL R157, [R1+0x44c] ;  /* 0x00044c00019d7983 */ /* 0x000f280000100800 */
[----:B------:R-:W4:Y:S04]  /*1f210*/  LDL.128 R52, [R1+0x320] ;  /* 0x0003200001347983 */ /* 0x000f280000100c00 */
[----:B------:R-:W4:Y:S04]  /*1f220*/  LDL R156, [R1+0x448] ;  /* 0x00044800019c7983 */ /* 0x000f280000100800 */
[----:B------:R-:W4:Y:S04]  /*1f230*/  LDL.128 R64, [R1+0x340] ;  /* 0x0003400001407983 */ /* 0x000f280000100c00 */
[----:B------:R-:W4:Y:S04]  /*1f240*/  LDL R155, [R1+0x444] ;  /* 0x00044400019b7983 */ /* 0x000f280000100800 */
        /* <DEDUP_REMOVED lines=12> */
[----:B------:R-:W4:Y:S01]  /*1f310*/  LDL.128 R8, [R1+0x3f0] ;  /* 0x0003f00001087983 */ /* 0x000f220000100c00 */
[----:B------:R-:W-:Y:S01]  /*1f320*/  VIADD R19, R206, UR61 ;  /* 0x0000003dce137c36 */ /* 0x000fe20008000000 */
[----:B------:R-:W-:Y:S01]  /*1f330*/  LOP3.LUT P0, RZ, R212, 0x3, RZ, 0xc0, !PT ;  /* 0x00000003d4ff7812 */ /* 0x000fe2000780c0ff */
[----:B0-----:R-:W-:Y:S01]  /*1f340*/  IMAD R0, R2, UR5, RZ ;  /* 0x0000000502007c24 */ /* 0x001fe2000f8e02ff */
[----:B------:R-:W-:Y:S01]  /*1f350*/  IADD3 R151, P1, R190, 0x8040, RZ ;  /* 0x00008040be977810 */ /* 0x000fe20007f3e0ff */
[----:B------:R-:W-:-:S03]  /*1f360*/  ULDC.64 UR10, c[0x0][0xc90] ;  /* 0x00032400000a7ab9 */ /* 0x000fc60000000a00 */
[----:B------:R-:W-:-:S13]  /*1f370*/  ISETP.GE.OR P2, PT, R19, R0, P0 ;  /* 0x000000001300720c */ /* 0x000fda0000746670 */
[----:B------:R-:W4:Y:S01]  /*1f380*/  @!P2 LDL R3, [R1+0x420] ;  /* 0x000420000103a983 */ /* 0x000f220000100800 */
[----:B------:R-:W-:-:S04]  /*1f390*/  LOP3.LUT R150, R151, 0x380, RZ, 0xc0, !PT ;  /* 0x0000038097967812 */ /* 0x000fc800078ec0ff */
[----:B------:R-:W-:-:S04]  /*1f3a0*/  SHF.R.U64 R150, R150, 0x3, RZ ;  /* 0x0000000396967819 */ /* 0x000fc800000012ff */
[----:B------:R-:W-:Y:S01]  /*1f3b0*/  LOP3.LUT R150, R150, R151, RZ, 0x3c, !PT ;  /* 0x0000009796967212 */ /* 0x000fe200078e3cff */
[----:B------:R-:W-:Y:S01]  /*1f3c0*/  IMAD.X R151, RZ, RZ, R191, P1 ;  /* 0x000000ffff977224 */ /* 0x000fe200008e06bf */
[----:B------:R-:W-:Y:S02]  /*1f3d0*/  ISETP.NE.AND P1, PT, R2, 0x1, PT ;  /* 0x000000010200780c */ /* 0x000fe40003f25270 */
[----:B------:R-:W-:Y:S01]  /*1f3e0*/  R2UR UR14, R204 ;  /* 0x00000000cc0e72ca */ /* 0x000fe200000e0000 */
[----:B------:R-:W-:Y:S01]  /*1f3f0*/  USHF.R.S32.HI UR13, URZ, 0x1f, UR60 ;  /* 0x0000001f3f0d7899 */ /* 0x000fe2000801143c */
[C---:B------:R-:W-:Y:S02]  /*1f400*/  IADD3 R21, P6, R190.reuse, 0x8020, RZ ;  /* 0x00008020be157810 */ /* 0x040fe40007fde0ff */
[----:B------:R-:W-:-:S09]  /*1f410*/  IADD3 R149, P3, R190, 0x8060, RZ ;  /* 0x00008060be957810 */ /* 0x000fd20007f7e0ff */
[----:B------:R-:W-:-:S04]  /*1f420*/  USHF.R.S32.HI UR12, URZ, 0x1f, UR14 ;  /* 0x0000001f3f0c7899 */ /* 0x000fc8000801140e */
[----:B------:R-:W-:Y:S02]  /*1f430*/  UIMAD UR5, UR12, UR10, URZ ;  /* 0x0000000a0c0572a4 */ /* 0x000fe4000f8e023f */
[----:B------:R-:W-:Y:S02]  /*1f440*/  UIMAD.WIDE.U32 UR6, UR14, UR10, URZ ;  /* 0x0000000a0e0672a5 */ /* 0x000fe4000f8e003f */
[----:B------:R-:W-:-:S03]  /*1f450*/  UIMAD UR5, UR14, UR11, UR5 ;  /* 0x0000000b0e0572a4 */ /* 0x000fc6000f8e0205 */
[----:B------:R-:W-:Y:S01]  /*1f460*/  ULDC.64 UR10, c[0x0][0xc98] ;  /* 0x00032600000a7ab9 */ /* 0x000fe20000000a00 */
[----:B------:R-:W-:Y:S01]  /*1f470*/  LOP3.LUT R20, R21, 0x380, RZ, 0xc0, !PT ;  /* 0x0000038015147812 */ /* 0x000fe200078ec0ff */
[----:B------:R-:W-:Y:S01]  /*1f480*/  UIMAD UR8, UR13, UR10, URZ ;  /* 0x0000000a0d0872a4 */ /* 0x000fe2000f8e023f */
[----:B------:R-:W-:Y:S01]  /*1f490*/  LOP3.LUT R148, R149, 0x380, RZ, 0xc0, !PT ;  /* 0x0000038095947812 */ /* 0x000fe200078ec0ff */
[----:B------:R-:W-:Y:S01]  /*1f4a0*/  UIADD3 UR7, UR7, UR5, URZ ;  /* 0x0000000507077290 */ /* 0x000fe2000fffe03f */
[----:B------:R-:W-:Y:S01]  /*1f4b0*/  LOP3.LUT R143, R190, 0x380, RZ, 0xc0, !PT ;  /* 0x00000380be8f7812 */ /* 0x000fe200078ec0ff */
[----:B------:R-:W-:Y:S01]  /*1f4c0*/  UIMAD UR8, UR60, UR11, UR8 ;  /* 0x0000000b3c0872a4 */ /* 0x000fe2000f8e0208 */
[----:B------:R-:W-:Y:S01]  /*1f4d0*/  SHF.R.U64 R20, R20, 0x3, RZ ;  /* 0x0000000314147819 */ /* 0x000fe200000012ff */
[----:B------:R-:W-:Y:S01]  /*1f4e0*/  UIMAD.WIDE.U32 UR6, UR60, UR10, UR6 ;  /* 0x0000000a3c0672a5 */ /* 0x000fe2000f8e0006 */
[----:B------:R-:W-:Y:S02]  /*1f4f0*/  SHF.R.U64 R148, R148, 0x3, RZ ;  /* 0x0000000394947819 */ /* 0x000fe400000012ff */
[----:B------:R-:W-:-:S02]  /*1f500*/  SHF.R.U64 R143, R143, 0x3, RZ ;  /* 0x000000038f8f7819 */ /* 0x000fc400000012ff */
[C---:B------:R-:W-:Y:S02]  /*1f510*/  IADD3 R147, P4, R190.reuse, 0xc000, RZ ;  /* 0x0000c000be937810 */ /* 0x040fe40007f9e0ff */
[----:B------:R-:W-:Y:S01]  /*1f520*/  IADD3 R141, P5, R190, 0xc020, RZ ;  /* 0x0000c020be8d7810 */ /* 0x000fe20007fbe0ff */
[----:B------:R-:W-:Y:S01]  /*1f530*/  VIADD R19, R19, 0x8 ;  /* 0x0000000813137836 */ /* 0x000fe20000000000 */
[----:B------:R-:W-:Y:S01]  /*1f540*/  LOP3.LUT R20, R20, R21, RZ, 0x3c, !PT ;  /* 0x0000001514147212 */ /* 0x000fe200078e3cff */
[--C-:B------:R-:W-:Y:S01]  /*1f550*/  IMAD.X R21, RZ, RZ, R191.reuse, P6 ;  /* 0x000000ffff157224 */ /* 0x100fe200030e06bf */
[----:B------:R-:W-:Y:S01]  /*1f560*/  LOP3.LUT R148, R148, R149, RZ, 0x3c, !PT ;  /* 0x0000009594947212 */ /* 0x000fe200078e3cff */
[--C-:B------:R-:W-:Y:S01]  /*1f570*/  IMAD.X R149, RZ, RZ, R191.reuse, P3 ;  /* 0x000000ffff957224 */ /* 0x100fe200018e06bf */
[----:B------:R-:W-:Y:S01]  /*1f580*/  LOP3.LUT R142, R143, R190, RZ, 0x3c, !PT ;  /* 0x000000be8f8e7212 */ /* 0x000fe200078e3cff */
[----:B------:R-:W-:Y:S01]  /*1f590*/  IMAD.MOV.U32 R143, RZ, RZ, R191 ;  /* 0x000000ffff8f7224 */ /* 0x000fe200078e00bf */
[----:B------:R-:W-:Y:S01]  /*1f5a0*/  IADD3 R145, P6, R190, 0xc040, RZ ;  /* 0x0000c040be917810 */ /* 0x000fe20007fde0ff */
[----:B------:R-:W-:Y:S01]  /*1f5b0*/  ULDC.64 UR10, c[0x0][0xbe8] ;  /* 0x0002fa00000a7ab9 */ /* 0x000fe20000000a00 */
[----:B------:R-:W-:-:S02]  /*1f5c0*/  LOP3.LUT R146, R147, 0x380, RZ, 0xc0, !PT ;  /* 0x0000038093927812 */ /* 0x000fc400078ec0ff */
[----:B------:R-:W-:Y:S02]  /*1f5d0*/  LOP3.LUT R140, R141, 0x380, RZ, 0xc0, !PT ;  /* 0x000003808d8c7812 */ /* 0x000fe400078ec0ff */
[----:B------:R-:W-:Y:S02]  /*1f5e0*/  LOP3.LUT R144, R145, 0x380, RZ, 0xc0, !PT ;  /* 0x0000038091907812 */ /* 0x000fe400078ec0ff */
[----:B------:R-:W-:Y:S02]  /*1f5f0*/  MOV R152, R142 ;  /* 0x0000008e00987202 */ /* 0x000fe40000000f00 */
[----:B------:R-:W-:Y:S02]  /*1f600*/  SHF.R.U64 R146, R146, 0x3, RZ ;  /* 0x0000000392927819 */ /* 0x000fe400000012ff */
[----:B------:R-:W-:Y:S02]  /*1f610*/  SHF.R.U64 R140, R140, 0x3, RZ ;  /* 0x000000038c8c7819 */ /* 0x000fe400000012ff */
[----:B------:R-:W-:-:S02]  /*1f620*/  SHF.R.U64 R144, R144, 0x3, RZ ;  /* 0x0000000390907819 */ /* 0x000fc400000012ff */
[----:B------:R-:W-:Y:S02]  /*1f630*/  LOP3.LUT R146, R146, R147, RZ, 0x3c, !PT ;  /* 0x0000009392927212 */ /* 0x000fe400078e3cff */
[----:B--2---:R-:W-:Y:S02]  /*1f640*/  F2FP.F16.F32.PACK_AB R104, R105, R104 ;  /* 0x000000686968723e */ /* 0x004fe400000000ff */
[----:B------:R-:W-:Y:S02]  /*1f650*/  F2FP.F16.F32.PACK_AB R105, R107, R106 ;  /* 0x0000006a6b69723e */ /* 0x000fe400000000ff */
[----:B---3--:R-:W-:Y:S02]  /*1f660*/  F2FP.F16.F32.PACK_AB R106, R101, R100 ;  /* 0x00000064656a723e */ /* 0x008fe400000000ff */
[----:B------:R-:W0:Y:S01]  /*1f670*/  @P1 LDC R100, c[0x0][0xcec] ;  /* 0x00033b00ff641b82 */ /* 0x000e220000000800 */
[----:B----4-:R-:W-:Y:S02]  /*1f680*/  F2FP.F16.F32.PACK_AB R96, R97, R96 ;  /* 0x000000606160723e */ /* 0x010fe400000000ff */
[----:B------:R-:W-:-:S02]  /*1f690*/  F2FP.F16.F32.PACK_AB R97, R99, R98 ;  /* 0x000000626361723e */ /* 0x000fc400000000ff */
[----:B------:R-:W-:-:S03]  /*1f6a0*/  F2FP.F16.F32.PACK_AB R98, R93, R92 ;  /* 0x0000005c5d62723e */ /* 0x000fc600000000ff */
[----:B------:R-:W1:Y:S01]  /*1f6b0*/  @P1 LDC R92, c[0x0][0xcf0] ;  /* 0x00033c00ff5c1b82 */ /* 0x000e620000000800 */
[----:B------:R-:W-:Y:S02]  /*1f6c0*/  F2FP.F16.F32.PACK_AB R88, R89, R88 ;  /* 0x000000585958723e */ /* 0x000fe400000000ff */
[----:B------:R-:W-:Y:S02]  /*1f6d0*/  F2FP.F16.F32.PACK_AB R89, R91, R90 ;  /* 0x0000005a5b59723e */ /* 0x000fe400000000ff */
[----:B------:R-:W-:Y:S01]  /*1f6e0*/  F2FP.F16.F32.PACK_AB R90, R85, R84 ;  /* 0x00000054555a723e */ /* 0x000fe200000000ff */
[----:B------:R-:W-:Y:S01]  /*1f6f0*/  VIADD R85, R153, UR61 ;  /* 0x0000003d99557c36 */ /* 0x000fe20008000000 */
[----:B------:R-:W-:Y:S02]  /*1f700*/  F2FP.F16.F32.PACK_AB R80, R81, R80 ;  /* 0x000000505150723e */ /* 0x000fe400000000ff */
[----:B------:R-:W-:Y:S02]  /*1f710*/  F2FP.F16.F32.PACK_AB R81, R83, R82 ;  /* 0x000000525351723e */ /* 0x000fe400000000ff */
[----:B------:R-:W-:Y:S01]  /*1f720*/  F2FP.F16.F32.PACK_AB R82, R77, R76 ;  /* 0x0000004c4d52723e */ /* 0x000fe200000000ff */
[----:B0-----:R-:W-:-:S04]  /*1f730*/  @P1 IMAD.HI.U32 R77, R85, R100, RZ ;  /* 0x00000064554d1227 */ /* 0x001fc800078e00ff */
[----:B------:R-:W-:Y:S01]  /*1f740*/  IMAD.MOV.U32 R76, RZ, RZ, R85 ;  /* 0x000000ffff4c7224 */ /* 0x000fe200078e0055 */
[----:B-1----:R-:W-:Y:S02]  /*1f750*/  @P1 SHF.R.U32.HI R76, RZ, R92, R77 ;  /* 0x0000005cff4c1219 */ /* 0x002fe4000001164d */
[----:B------:R-:W-:-:S03]  /*1f760*/  F2FP.F16.F32.PACK_AB R72, R73, R72 ;  /* 0x000000484948723e */ /* 0x000fc600000000ff */
[--C-:B------:R-:W-:Y:S01]  /*1f770*/  IMAD.MOV R77, RZ, RZ, -R76.reuse ;  /* 0x000000ffff4d7224 */ /* 0x100fe200078e0a4c */
[----:B------:R-:W-:Y:S02]  /*1f780*/  F2FP.F16.F32.PACK_AB R73, R75, R74 ;  /* 0x0000004a4b49723e */ /* 0x000fe400000000ff */
[----:B------:R-:W-:Y:S01]  /*1f790*/  F2FP.F16.F32.PACK_AB R75, R59, R58 ;  /* 0x0000003a3b4b723e */ /* 0x000fe200000000ff */
[----:B------:R-:W-:Y:S01]  /*1f7a0*/  IMAD R59, R2, R77, R85 ;  /* 0x0000004d023b7224 */ /* 0x000fe200078e0255 */
[----:B------:R-:W-:Y:S01]  /*1f7b0*/  F2FP.F16.F32.PACK_AB R83, R79, R78 ;  /* 0x0000004e4f53723e */ /* 0x000fe200000000ff */
[----:B------:R-:W-:Y:S01]  /*1f7c0*/  IMAD.U32 R78, RZ, RZ, UR8 ;  /* 0x00000008ff4e7e24 */ /* 0x000fe2000f8e00ff */
[----:B------:R-:W-:Y:S02]  /*1f7d0*/  F2FP.F16.F32.PACK_AB R74, R57, R56 ;  /* 0x00000038394a723e */ /* 0x000fe400000000ff */
[----:B------:R-:W-:Y:S02]  /*1f7e0*/  SHF.R.S32.HI R57, RZ, 0x1f, R76 ;  /* 0x0000001fff397819 */ /* 0x000fe4000001144c */
[----:B------:R-:W-:-:S02]  /*1f7f0*/  IADD3 R56, P3, R76, UR6, RZ ;  /* 0x000000064c387c10 */ /* 0x000fc4000ff7e0ff */
[----:B------:R-:W-:Y:S02]  /*1f800*/  F2FP.F16.F32.PACK_AB R136, R137, R136 ;  /* 0x000000888988723e */ /* 0x000fe400000000ff */
[----:B------:R-:W-:Y:S02]  /*1f810*/  SHF.R.S32.HI R58, RZ, 0x1f, R59 ;  /* 0x0000001fff3a7819 */ /* 0x000fe4000001143b */
[----:B------:R-:W-:Y:S02]  /*1f820*/  F2FP.F16.F32.PACK_AB R137, R139, R138 ;  /* 0x0000008a8b89723e */ /* 0x000fe400000000ff */
[----:B------:R-:W-:Y:S02]  /*1f830*/  F2FP.F16.F32.PACK_AB R128, R129, R128 ;  /* 0x000000808180723e */ /* 0x000fe400000000ff */
[----:B------:R-:W-:Y:S02]  /*1f840*/  F2FP.F16.F32.PACK_AB R138, R133, R132 ;  /* 0x00000084858a723e */ /* 0x000fe400000000ff */
[----:B------:R-:W-:Y:S01]  /*1f850*/  F2FP.F16.F32.PACK_AB R139, R135, R134 ;  /* 0x00000086878b723e */ /* 0x000fe200000000ff */
[----:B------:R-:W-:Y:S01]  /*1f860*/  BAR.SYNC.DEFER_BLOCKING 0x1, 0x100 ;  /* 0x0044000000007b1d */ /* 0x000fe20000010000 */
[----:B------:R-:W-:-:S02]  /*1f870*/  F2FP.F16.F32.PACK_AB R129, R131, R130 ;  /* 0x000000828381723e */ /* 0x000fc400000000ff */
[----:B------:R-:W-:Y:S02]  /*1f880*/  F2FP.F16.F32.PACK_AB R120, R121, R120 ;  /* 0x000000787978723e */ /* 0x000fe400000000ff */
[----:B------:R-:W-:Y:S01]  /*1f890*/  IADD3.X R57, R57, UR7, R78, P3, !PT ;  /* 0x0000000739397c10 */ /* 0x000fe20009ffe44e */
[----:B------:R-:W-:Y:S01]  /*1f8a0*/  ULDC.64 UR6, c[0x0][0xc88] ;  /* 0x0003220000067ab9 */ /* 0x000fe20000000a00 */
[----:B------:R-:W-:Y:S02]  /*1f8b0*/  F2FP.F16.F32.PACK_AB R130, R125, R124 ;  /* 0x0000007c7d82723e */ /* 0x000fe400000000ff */
[----:B------:R-:W-:Y:S02]  /*1f8c0*/  F2FP.F16.F32.PACK_AB R131, R127, R126 ;  /* 0x0000007e7f83723e */ /* 0x000fe400000000ff */
[----:B------:R-:W-:Y:S02]  /*1f8d0*/  F2FP.F16.F32.PACK_AB R121, R123, R122 ;  /* 0x0000007a7b79723e */ /* 0x000fe400000000ff */
[----:B------:R-:W-:Y:S01]  /*1f8e0*/  F2FP.F16.F32.PACK_AB R112, R113, R112 ;  /* 0x000000707170723e */ /* 0x000fe200000000ff */
[----:B------:R-:W-:Y:S01]  /*1f8f0*/  IMAD R58, R58, UR6, RZ ;  /* 0x000000063a3a7c24 */ /* 0x000fe2000f8e02ff */
[----:B------:R-:W-:-:S02]  /*1f900*/  F2FP.F16.F32.PACK_AB R122, R117, R116 ;  /* 0x00000074757a723e */ /* 0x000fc400000000ff */
[----:B------:R-:W-:Y:S02]  /*1f910*/  F2FP.F16.F32.PACK_AB R123, R119, R118 ;  /* 0x00000076777b723e */ /* 0x000fe400000000ff */
[----:B------:R-:W-:Y:S02]  /*1f920*/  F2FP.F16.F32.PACK_AB R113, R115, R114 ;  /* 0x000000727371723e */ /* 0x000fe400000000ff */
[----:B------:R-:W-:Y:S02]  /*1f930*/  F2FP.F16.F32.PACK_AB R114, R109, R108 ;  /* 0x0000006c6d72723e */ /* 0x000fe400000000ff */
[----:B------:R-:W-:Y:S01]  /*1f940*/  F2FP.F16.F32.PACK_AB R115, R111, R110 ;  /* 0x0000006e6f73723e */ /* 0x000fe200000000ff */
[----:B------:R-:W-:Y:S01]  /*1f950*/  STSM.16.M88.4 [R152], R136 ;  /* 0x0000008898007844 */ /* 0x000fe20000000200 */
[----:B------:R-:W-:Y:S01]  /*1f960*/  F2FP.F16.F32.PACK_AB R107, R103, R102 ;  /* 0x00000066676b723e */ /* 0x000fe200000000ff */
[----:B------:R-:W-:Y:S01]  /*1f970*/  IMAD.WIDE.U32 R56, R59, UR6, R56 ;  /* 0x000000063b387c25 */ /* 0x000fe2000f8e0038 */
[----:B------:R-:W-:Y:S01]  /*1f980*/  F2FP.F16.F32.PACK_AB R99, R95, R94 ;  /* 0x0000005e5f63723e */ /* 0x000fe200000000ff */
[----:B------:R-:W-:Y:S01]  /*1f990*/  STSM.16.M88.4 [R158], R128 ;  /* 0x000000809e007844 */ /* 0x000fe20000000200 */
[----:B------:R-:W-:Y:S01]  /*1f9a0*/  F2FP.F16.F32.PACK_AB R91, R87, R86 ;  /* 0x00000056575b723e */ /* 0x000fe200000000ff */
[--C-:B------:R-:W-:Y:S01]  /*1f9b0*/  IMAD.X R147, RZ, RZ, R191.reuse, P4 ;  /* 0x000000ffff937224 */ /* 0x100fe200020e06bf */
[----:B------:R-:W-:Y:S01]  /*1f9c0*/  LOP3.LUT R140, R140, R141, RZ, 0x3c, !PT ;  /* 0x0000008d8c8c7212 */ /* 0x000fe200078e3cff */
[----:B------:R-:W-:Y:S01]  /*1f9d0*/  STSM.16.M88.4 [R157], R120 ;  /* 0x000000789d007844 */ /* 0x000fe20000000200 */
[----:B------:R-:W-:Y:S01]  /*1f9e0*/  F2FP.F16.F32.PACK_AB R52, R53, R52 ;  /* 0x000000343534723e */ /* 0x000fe200000000ff */
[----:B------:R-:W-:Y:S01]  /*1f9f0*/  IMAD R59, R59, UR7, R58 ;  /* 0x000000073b3b7c24 */ /* 0x000fe2000f8e023a */
[----:B------:R-:W-:Y:S01]  /*1fa00*/  LOP3.LUT R144, R144, R145, RZ, 0x3c, !PT ;  /* 0x0000009190907212 */ /* 0x000fe200078e3cff */
[--C-:B------:R-:W-:Y:S01]  /*1fa10*/  IMAD.X R141, RZ, RZ, R191.reuse, P5 ;  /* 0x000000ffff8d7224 */ /* 0x100fe200028e06bf */
[----:B------:R-:W-:Y:S01]  /*1fa20*/  STSM.16.M88.4 [R156], R112 ;  /* 0x000000709c007844 */ /* 0x000fe20000000200 */
[----:B------:R-:W-:Y:S01]  /*1fa30*/  F2FP.F16.F32.PACK_AB R53, R55, R54 ;  /* 0x000000363735723e */ /* 0x000fe200000000ff */
[----:B------:R-:W-:Y:S01]  /*1fa40*/  IMAD.X R145, RZ, RZ, R191, P6 ;  /* 0x000000ffff917224 */ /* 0x000fe200030e06bf */
[----:B------:R-:W-:Y:S01]  /*1fa50*/  F2FP.F16.F32.PACK_AB R64, R65, R64 ;  /* 0x000000404140723e */ /* 0x000fe200000000ff */
[----:B------:R-:W-:Y:S01]  /*1fa60*/  STSM.16.M88.4 [R155], R104 ;  /* 0x000000689b007844 */ /* 0x000fe20000000200 */
[----:B------:R-:W-:Y:S01]  /*1fa70*/  MOV R142, R20 ;  /* 0x00000014008e7202 */ /* 0x000fe20000000f00 */
[----:B------:R-:W-:Y:S01]  /*1fa80*/  ULDC.64 UR6, c[0x0][0xc50] ;  /* 0x0003140000067ab9 */ /* 0x000fe20000000a00 */
[----:B------:R-:W-:Y:S01]  /*1fa90*/  F2FP.F16.F32.PACK_AB R54, R69, R68 ;  /* 0x000000444536723e */ /* 0x000fe200000000ff */
[----:B------:R-:W-:Y:S01]  /*1faa0*/  STSM.16.M88.4 [R154], R96 ;  /* 0x000000609a007844 */ /* 0x000fe20000000200 */
[----:B------:R-:W-:-:S02]  /*1fab0*/  F2FP.F16.F32.PACK_AB R55, R71, R70 ;  /* 0x000000464737723e */ /* 0x000fc400000000ff */
[----:B------:R-:W-:Y:S02]  /*1fac0*/  F2FP.F16.F32.PACK_AB R65, R67, R66 ;  /* 0x000000424341723e */ /* 0x000fe400000000ff */
[----:B------:R-:W-:Y:S01]  /*1fad0*/  F2FP.F16.F32.PACK_AB R48, R49, R48 ;  /* 0x000000303130723e */ /* 0x000fe200000000ff */
[----:B------:R-:W-:Y:S01]  /*1fae0*/  STSM.16.M88.4 [R229], R88 ;  /* 0x00000058e5007844 */ /* 0x000fe20000000200 */
[----:B------:R-:W-:Y:S01]  /*1faf0*/  MOV R143, R150 ;  /* 0x00000096008f7202 */ /* 0x000fe20000000f00 */
[----:B------:R-:W-:Y:S01]  /*1fb00*/  IMAD.IADD R57, R57, 0x1, R59 ;  /* 0x0000000139397824 */ /* 0x000fe200078e023b */
[----:B------:R-:W-:Y:S02]  /*1fb10*/  F2FP.F16.F32.PACK_AB R66, R61, R60 ;  /* 0x0000003c3d42723e */ /* 0x000fe400000000ff */
[----:B------:R-:W-:Y:S02]  /*1fb20*/  F2FP.F16.F32.PACK_AB R67, R63, R62 ;  /* 0x0000003e3f43723e */ /* 0x000fe400000000ff */
[----:B------:R-:W-:-:S02]  /*1fb30*/  F2FP.F16.F32.PACK_AB R49, R51, R50 ;  /* 0x000000323331723e */ /* 0x000fc400000000ff */
[----:B------:R-:W-:Y:S01]  /*1fb40*/  F2FP.F16.F32.PACK_AB R4, R5, R4 ;  /* 0x000000040504723e */ /* 0x000fe200000000ff */
[----:B------:R-:W-:Y:S01]  /*1fb50*/  STSM.16.M88.4 [R228], R80 ;  /* 0x00000050e4007844 */ /* 0x000fe20000000200 */
[----:B------:R-:W-:Y:S02]  /*1fb60*/  MOV R20, R148 ;  /* 0x0000009400147202 */ /* 0x000fe40000000f00 */
[----:B------:R-:W-:Y:S02]  /*1fb70*/  F2FP.F16.F32.PACK_AB R50, R45, R44 ;  /* 0x0000002c2d32723e */ /* 0x000fe400000000ff */
[----:B------:R-:W-:Y:S02]  /*1fb80*/  F2FP.F16.F32.PACK_AB R51, R47, R46 ;  /* 0x0000002e2f33723e */ /* 0x000fe400000000ff */
[----:B------:R-:W-:Y:S02]  /*1fb90*/  F2FP.F16.F32.PACK_AB R5, R7, R6 ;  /* 0x000000060705723e */ /* 0x000fe400000000ff */
[----:B------:R-:W-:Y:S01]  /*1fba0*/  F2FP.F16.F32.PACK_AB R36, R37, R36 ;  /* 0x000000242524723e */ /* 0x000fe200000000ff */
[----:B------:R-:W-:Y:S01]  /*1fbb0*/  STSM.16.M88.4 [R227], R72 ;  /* 0x00000048e3007844 */ /* 0x000fe20000000200 */
[----:B------:R-:W-:-:S02]  /*1fbc0*/  MOV R21, R146 ;  /* 0x0000009200157202 */ /* 0x000fc40000000f00 */
[----:B------:R-:W-:Y:S02]  /*1fbd0*/  LEA R58, P3, R56, UR6, 0x2 ;  /* 0x00000006383a7c11 */ /* 0x000fe4000f8610ff */
[----:B------:R-:W-:Y:S02]  /*1fbe0*/  F2FP.F16.F32.PACK_AB R6, R41, R40 ;  /* 0x000000282906723e */ /* 0x000fe400000000ff */
        /* <DEDUP_REMOVED lines=10> */
[----:B------:R-:W-:Y:S02]  /*1fc90*/  MOV R141, R144 ;  /* 0x00000090008d7202 */ /* 0x000fe40000000f00 */
[----:B------:R-:W-:-:S02]  /*1fca0*/  F2FP.F16.F32.PACK_AB R30, R25, R24 ;  /* 0x00000018191e723e */ /* 0x000fc400000000ff */
[----:B------:R-:W-:Y:S02]  /*1fcb0*/  F2FP.F16.F32.PACK_AB R31, R27, R26 ;  /* 0x0000001a1b1f723e */ /* 0x000fe400000000ff */
[----:B------:R-:W-:Y:S01]  /*1fcc0*/  F2FP.F16.F32.PACK_AB R13, R15, R14 ;  /* 0x0000000e0f0d723e */ /* 0x000fe200000000ff */
[----:B------:R-:W-:Y:S01]  /*1fcd0*/  STSM.16.M88.4 [R20], R48 ;  /* 0x0000003014007844 */ /* 0x000fe20000000200 */
[----:B------:R-:W-:Y:S02]  /*1fce0*/  F2FP.F16.F32.PACK_AB R14, R9, R8 ;  /* 0x00000008090e723e */ /* 0x000fe400000000ff */
[----:B------:R-:W-:Y:S01]  /*1fcf0*/  F2FP.F16.F32.PACK_AB R15, R11, R10 ;  /* 0x0000000a0b0f723e */ /* 0x000fe200000000ff */
[----:B------:R-:W-:Y:S01]  /*1fd00*/  STSM.16.M88.4 [R21], R4 ;  /* 0x0000000415007844 */ /* 0x000fe20000000200 */
[----:B------:R-:W-:-:S03]  /*1fd10*/  LEA.HI.X R59, R56, UR7, R57, 0x2, P3 ;  /* 0x00000007383b7c11 */ /* 0x000fc600098f1439 */
[----:B------:R-:W-:Y:S04]  /*1fd20*/  STSM.16.M88.4 [R140], R36 ;  /* 0x000000248c007844 */ /* 0x000fe80000000200 */
[----:B------:R-:W-:Y:S04]  /*1fd30*/  STSM.16.M88.4 [R141], R28 ;  /* 0x0000001c8d007844 */ /* 0x000fe80000000200 */
[----:B------:R-:W-:Y:S04]  /*1fd40*/  STSM.16.M88.4 [R226], R12 ;  /* 0x0000000ce2007844 */ /* 0x000fe80000000200 */
[----:B------:R-:W-:Y:S04]  /*1fd50*/  SHFL.IDX PT, R44, R58, RZ, 0x1c1f ;  /* 0x001c1fff3a2c7589 */ /* 0x000fe800000e0000 */
[----:B------:R-:W0:Y:S01]  /*1fd60*/  SHFL.IDX PT, R45, R59, RZ, 0x1c1f ;  /* 0x001c1fff3b2d7589 */ /* 0x000e2200000e0000 */
[----:B------:R-:W-:Y:S01]  /*1fd70*/  BAR.SYNC.DEFER_BLOCKING 0x1, 0x100 ;  /* 0x0044000000007b1d */ /* 0x000fe20000010000 */
[----:B------:R-:W-:-:S05]  /*1fd80*/  ISETP.GE.OR P0, PT, R19, R0, P0 ;  /* 0x000000001300720c */ /* 0x000fca0000706670 */
[----:B0-----:R0:W-:Y:S08]  /*1fd90*/  @!P2 ST.E desc[UR36][R44.64], R3 ;  /* 0x000000032c00a985 */ /* 0x0011f0000c101924 */
[----:B------:R-:W2:Y:S01]  /*1fda0*/  @!P0 LDL R19, [R1+0x424] ;  /* 0x0004240001138983 */ /* 0x000ea20000100800 */
[----:B------:R-:W-:Y:S02]  /*1fdb0*/  IMAD R8, R210, 0x40, R193 ;  /* 0x00000040d2087824 */ /* 0x000fe400078e02c1 */
[----:B------:R-:W-:-:S04]  /*1fdc0*/  IMAD.MOV.U32 R9, RZ, RZ, 0x2 ;  /* 0x00000002ff097424 */ /* 0x000fc800078e00ff */
[----:B------:R-:W-:-:S03]  /*1fdd0*/  IMAD.WIDE R8, R8, R9, UR58 ;  /* 0x0000003a08087e25 */ /* 0x000fc6000f8e0209 */
[----:B------:R-:W-:-:S04]  /*1fde0*/  IADD3 R33, P6, R8, 0x5000, RZ ;  /* 0x0000500008217810 */ /* 0x000fc80007fde0ff */
[----:B------:R-:W-:-:S04]  /*1fdf0*/  LOP3.LUT R32, R33, 0x380, RZ, 0xc0, !PT ;  /* 0x0000038021207812 */ /* 0x000fc800078ec0ff */
[----:B------:R-:W-:-:S04]  /*1fe00*/  SHF.R.U64 R32, R32, 0x3, RZ ;  /* 0x0000000320207819 */ /* 0x000fc800000012ff */
[----:B------:R-:W-:Y:S01]  /*1fe10*/  LOP3.LUT R32, R32, R33, RZ, 0x3c, !PT ;  /* 0x0000002120207212 */ /* 0x000fe200078e3cff */
[----:B------:R-:W-:Y:S01]  /*1fe20*/  IMAD.X R33, RZ, RZ, R9, P6 ;  /* 0x000000ffff217224 */ /* 0x000fe200030e0609 */
[C---:B------:R-:W-:Y:S02]  /*1fe30*/  IADD3 R53, P6, R8.reuse, 0xa000, RZ ;  /* 0x0000a00008357810 */ /* 0x040fe40007fde0ff */
[----:B------:R-:W-:Y:S02]  /*1fe40*/  IADD3 R11, P2, R8, 0x1000, RZ ;  /* 0x00001000080b7810 */ /* 0x000fe40007f5e0ff */
[----:B------:R-:W-:Y:S02]  /*1fe50*/  LOP3.LUT R52, R53, 0x380, RZ, 0xc0, !PT ;  /* 0x0000038035347812 */ /* 0x000fe400078ec0ff */
[----:B------:R-:W-:Y:S01]  /*1fe60*/  LOP3.LUT R6, R11, 0x380, RZ, 0xc0, !PT ;  /* 0x000003800b067812 */ /* 0x000fe200078ec0ff */
[----:B------:R-:W-:Y:S01]  /*1fe70*/  SHFL.IDX PT, R20, R58, 0x1, 0x1c1f ;  /* 0x003c1f003a147f89 */ /* 0x000fe200000e0000 */
[----:B------:R-:W-:-:S02]  /*1fe80*/  SHF.R.U64 R52, R52, 0x3, RZ ;  /* 0x0000000334347819 */ /* 0x000fc400000012ff */
[----:B------:R-:W-:Y:S01]  /*1fe90*/  SHF.R.U64 R6, R6, 0x3, RZ ;  /* 0x0000000306067819 */ /* 0x000fe200000012ff */
[----:B------:R-:W2:Y:S01]  /*1fea0*/  SHFL.IDX PT, R21, R59, 0x1, 0x1c1f ;  /* 0x003c1f003b157f89 */ /* 0x000ea200000e0000 */
[----:B------:R-:W-:Y:S01]  /*1feb0*/  LOP3.LUT R52, R52, R53, RZ, 0x3c, !PT ;  /* 0x0000003534347212 */ /* 0x000fe200078e3cff */
[----:B------:R-:W-:Y:S01]  /*1fec0*/  IMAD.X R53, RZ, RZ, R9, P6 ;  /* 0x000000ffff357224 */ /* 0x000fe200030e0609 */
[----:B------:R-:W-:Y:S02]  /*1fed0*/  LOP3.LUT R10, R6, R11, RZ, 0x3c, !PT ;  /* 0x0000000b060a7212 */ /* 0x000fe400078e3cff */
[----:B------:R-:W-:-:S04]  /*1fee0*/  IADD3 R6, P6, R8, 0xf000, RZ ;  /* 0x0000f00008067810 */ /* 0x000fc80007fde0ff */
[----:B0-----:R-:W-:Y:S02]  /*1fef0*/  LOP3.LUT R3, R6, 0x380, RZ, 0xc0, !PT ;  /* 0x0000038006037812 */ /* 0x001fe400078ec0ff */
[C---:B------:R-:W-:Y:S02]  /*1ff00*/  IADD3 R25, P4, R8.reuse, 0x3000, RZ ;  /* 0x0000300008197810 */ /* 0x040fe40007f9e0ff */
[----:B------:R-:W-:Y:S02]  /*1ff10*/  SHF.R.U64 R3, R3, 0x3, RZ ;  /* 0x0000000303037819 */ /* 0x000fe400000012ff */
[----:B------:R-:W-:Y:S02]  /*1ff20*/  IADD3 R29, P5, R8, 0x4000, RZ ;  /* 0x00004000081d7810 */ /* 0x000fe40007fbe0ff */
[----:B------:R-:W-:Y:S02]  /*1ff30*/  LOP3.LUT R24, R25, 0x380, RZ, 0xc0, !PT ;  /* 0x0000038019187812 */ /* 0x000fe400078ec0ff */
[----:B------:R-:W-:-:S02]  /*1ff40*/  LOP3.LUT R28, R29, 0x380, RZ, 0xc0, !PT ;  /* 0x000003801d1c7812 */ /* 0x000fc400078ec0ff */
[----:B------:R-:W-:Y:S02]  /*1ff50*/  LOP3.LUT R72, R3, R6, RZ, 0x3c, !PT ;  /* 0x0000000603487212 */ /* 0x000fe400078e3cff */
[----:B------:R-:W0:Y:S01]  /*1ff60*/  @P1 LDC R3, c[0x0][0xcec] ;  /* 0x00033b00ff031b82 */ /* 0x000e220000000800 */
[----:B------:R-:W-:Y:S02]  /*1ff70*/  IADD3 R5, P3, R8, 0x2000, RZ ;  /* 0x0000200008057810 */ /* 0x000fe40007f7e0ff */
[----:B------:R-:W-:Y:S02]  /*1ff80*/  SHF.R.U64 R24, R24, 0x3, RZ ;  /* 0x0000000318187819 */ /* 0x000fe400000012ff */
[----:B------:R-:W-:Y:S01]  /*1ff90*/  SHF.R.U64 R28, R28, 0x3, RZ ;  /* 0x000000031c1c7819 */ /* 0x000fe200000012ff */
[--C-:B------:R-:W-:Y:S01]  /*1ffa0*/  IMAD.X R11, RZ, RZ, R9.reuse, P2 ;  /* 0x000000ffff0b7224 */ /* 0x100fe200010e0609 */
[----:B------:R-:W-:Y:S01]  /*1ffb0*/  LOP3.LUT R24, R24, R25, RZ, 0x3c, !PT ;  /* 0x0000001918187212 */ /* 0x000fe200078e3cff */
[--C-:B------:R-:W-:Y:S01]  /*1ffc0*/  IMAD.X R13, RZ, RZ, R9.reuse, P3 ;  /* 0x000000ffff0d7224 */ /* 0x100fe200018e0609 */
[----:B------:R-:W-:Y:S01]  /*1ffd0*/  LOP3.LUT R28, R28, R29, RZ, 0x3c, !PT ;  /* 0x0000001d1c1c7212 */ /* 0x000fe200078e3cff */
[--C-:B------:R-:W-:Y:S01]  /*1ffe0*/  IMAD.X R25, RZ, RZ, R9.reuse, P4 ;  /* 0x000000ffff197224 */ /* 0x100fe200020e0609 */
[C---:B------:R-:W-:Y:S01]  /*1fff0*/  IADD3 R37, P2, R8.reuse, 0x6000, RZ ;  /* 0x0000600008257810 */ /* 0x040fe20007f5e0ff */
[----:B------:R-:W-:Y:S01]  /*20000*/  IMAD.X R29, RZ, RZ, R9, P5 ;  /* 0x000000ffff1d7224 */ /* 0x000fe200028e0609 */
[----:B------:R-:W-:-:S02]  /*20010*/  IADD3 R41, P3, R8, 0x7000, RZ ;  /* 0x0000700008297810 */ /* 0x000fc40007f7e0ff */
[C---:B------:R-:W-:Y:S02]  /*20020*/  IADD3 R45, P4, R8.reuse, 0x8000, RZ ;  /* 0x00008000082d7810 */ /* 0x040fe40007f9e0ff */
[----:B------:R-:W-:Y:S02]  /*20030*/  IADD3 R49, P5, R8, 0x9000, RZ ;  /* 0x0000900008317810 */ /* 0x000fe40007fbe0ff */
[----:B------:R-:W-:Y:S02]  /*20040*/  LOP3.LUT R36, R37, 0x380, RZ, 0xc0, !PT ;  /* 0x0000038025247812 */ /* 0x000fe400078ec0ff */
[----:B------:R-:W-:Y:S02]  /*20050*/  LOP3.LUT R40, R41, 0x380, RZ, 0xc0, !PT ;  /* 0x0000038029287812 */ /* 0x000fe400078ec0ff */
[----:B------:R-:W-:Y:S02]  /*20060*/  LOP3.LUT R44, R45, 0x380, RZ, 0xc0, !PT ;  /* 0x000003802d2c7812 */ /* 0x000fe400078ec0ff */
[----:B------:R-:W-:Y:S01]  /*20070*/  LOP3.LUT R48, R49, 0x380, RZ, 0xc0, !PT ;  /* 0x0000038031307812 */ /* 0x000fe200078ec0ff */
[----:B------:R-:W-:Y:S01]  /*20080*/  UIMAD UR5, UR12, UR10, URZ ;  /* 0x0000000a0c0572a4 */ /* 0x000fe2000f8e023f */
[----:B------:R-:W-:-:S02]  /*20090*/  SHF.R.U64 R36, R36, 0x3, RZ ;  /* 0x0000000324247819 */ /* 0x000fc400000012ff */
[----:B------:R-:W-:Y:S02]  /*200a0*/  SHF.R.U64 R40, R40, 0x3, RZ ;  /* 0x0000000328287819 */ /* 0x000fe400000012ff */
[----:B------:R-:W-:Y:S02]  /*200b0*/  SHF.R.U64 R44, R44, 0x3, RZ ;  /* 0x000000032c2c7819 */ /* 0x000fe400000012ff */
[----:B------:R-:W-:Y:S02]  /*200c0*/  SHF.R.U64 R48, R48, 0x3, RZ ;  /* 0x0000000330307819 */ /* 0x000fe400000012ff */
[----:B------:R-:W-:Y:S01]  /*200d0*/  LOP3.LUT R4, R5, 0x380, RZ, 0xc0, !PT ;  /* 0x0000038005047812 */ /* 0x000fe200078ec0ff */
[----:B------:R-:W-:Y:S01]  /*200e0*/  VIADD R78, R211, UR61 ;  /* 0x0000003dd34e7c36 */ /* 0x000fe20008000000 */
[----:B------:R-:W-:Y:S01]  /*200f0*/  LOP3.LUT R36, R36, R37, RZ, 0x3c, !PT ;  /* 0x0000002524247212 */ /* 0x000fe200078e3cff */
[----:B------:R-:W-:Y:S01]  /*20100*/  UIMAD.WIDE.U32 UR6, UR14, UR10, URZ ;  /* 0x0000000a0e0672a5 */ /* 0x000fe2000f8e003f */
[----:B------:R-:W-:Y:S01]  /*20110*/  LOP3.LUT R40, R40, R41, RZ, 0x3c, !PT ;  /* 0x0000002928287212 */ /* 0x000fe200078e3cff */
[----:B------:R-:W-:Y:S01]  /*20120*/  UIMAD UR5, UR14, UR11, UR5 ;  /* 0x0000000b0e0572a4 */ /* 0x000fe2000f8e0205 */
[----:B------:R-:W-:Y:S01]  /*20130*/  LOP3.LUT R44, R44, R45, RZ, 0x3c, !PT ;  /* 0x0000002d2c2c7212 */ /* 0x000fe200078e3cff */
[--C-:B------:R-:W-:Y:S01]  /*20140*/  IMAD.X R37, RZ, RZ, R9.reuse, P2 ;  /* 0x000000ffff257224 */ /* 0x100fe200010e0609 */
[----:B------:R-:W-:Y:S01]  /*20150*/  LOP3.LUT R48, R48, R49, RZ, 0x3c, !PT ;  /* 0x0000003130307212 */ /* 0x000fe200078e3cff */
[--C-:B------:R-:W-:Y:S01]  /*20160*/  IMAD.X R41, RZ, RZ, R9.reuse, P3 ;  /* 0x000000ffff297224 */ /* 0x100fe200018e0609 */
[----:B------:R-:W-:Y:S01]  /*20170*/  SHF.R.U64 R4, R4, 0x3, RZ ;  /* 0x0000000304047819 */ /* 0x000fe200000012ff */
[--C-:B------:R-:W-:Y:S01]  /*20180*/  IMAD.X R45, RZ, RZ, R9.reuse, P4 ;  /* 0x000000ffff2d7224 */ /* 0x100fe200020e0609 */
[C---:B------:R-:W-:Y:S01]  /*20190*/  IADD3 R57, P2, R8.reuse, 0xb000, RZ ;  /* 0x0000b00008397810 */ /* 0x040fe20007f5e0ff */
[----:B------:R-:W-:Y:S01]  /*201a0*/  IMAD.X R49, RZ, RZ, R9, P5 ;  /* 0x000000ffff317224 */ /* 0x000fe200028e0609 */
[C---:B------:R-:W-:Y:S01]  /*201b0*/  IADD3 R61, P3, R8.reuse, 0xc000, RZ ;  /* 0x0000c000083d7810 */ /* 0x040fe20007f7e0ff */
[----:B------:R-:W-:Y:S01]  /*201c0*/  ULDC.64 UR10, c[0x0][0xbf0] ;  /* 0x0002fc00000a7ab9 */ /* 0x000fe20000000a00 */
[----:B------:R-:W-:Y:S01]  /*201d0*/  IADD3 R65, P4, R8, 0xd000, RZ ;  /* 0x0000d00008417810 */ /* 0x000fe20007f9e0ff */
[----:B0-----:R-:W-:Y:S01]  /*201e0*/  @P1 IMAD.HI.U32 R3, R78, R3, RZ ;  /* 0x000000034e031227 */ /* 0x001fe200078e00ff */
[----:B------:R-:W-:Y:S01]  /*201f0*/  IADD3 R69, P5, R8, 0xe000, RZ ;  /* 0x0000e00008457810 */ /* 0x000fe20007fbe0ff */
[----:B------:R-:W-:Y:S01]  /*20200*/  UIMAD UR8, UR13, UR10, URZ ;  /* 0x0000000a0d0872a4 */ /* 0x000fe2000f8e023f */
[----:B------:R-:W-:Y:S01]  /*20210*/  LOP3.LUT R12, R4, R5, RZ, 0x3c, !PT ;  /* 0x00000005040c7212 */ /* 0x000fe200078e3cff */
[----:B------:R-:W-:Y:S01]  /*20220*/  UIADD3 UR7, UR7, UR5, URZ ;  /* 0x0000000507077290 */ /* 0x000fe2000fffe03f */
[----:B------:R-:W-:-:S02]  /*20230*/  LOP3.LUT R56, R57, 0x380, RZ, 0xc0, !PT ;  /* 0x0000038039387812 */ /* 0x000fc400078ec0ff */
[----:B------:R-:W-:Y:S02]  /*20240*/  LOP3.LUT R60, R61, 0x380, RZ, 0xc0, !PT ;  /* 0x000003803d3c7812 */ /* 0x000fe400078ec0ff */
[----:B------:R-:W-:Y:S02]  /*20250*/  LOP3.LUT R64, R65, 0x380, RZ, 0xc0, !PT ;  /* 0x0000038041407812 */ /* 0x000fe400078ec0ff */
[----:B------:R-:W-:Y:S02]  /*20260*/  LOP3.LUT R68, R69, 0x380, RZ, 0xc0, !PT ;  /* 0x0000038045447812 */ /* 0x000fe400078ec0ff */
[----:B------:R-:W-:Y:S01]  /*20270*/  LOP3.LUT R5, R8, 0x380, RZ, 0xc0, !PT ;  /* 0x0000038008057812 */ /* 0x000fe200078ec0ff */
[----:B------:R-:W-:Y:S02]  /*20280*/  UIMAD UR5, UR60, UR11, UR8 ;  /* 0x0000000b3c0572a4 */ /* 0x000fe4000f8e0208 */
[----:B------:R-:W-:Y:S01]  /*20290*/  UIMAD.WIDE.U32 UR6, UR60, UR10, UR6 ;  /* 0x0000000a3c0672a5 */ /* 0x000fe2000f8e0006 */
[----:B------:R-:W-:-:S02]  /*202a0*/  SHF.R.U64 R56, R56, 0x3, RZ ;  /* 0x0000000338387819 */ /* 0x000fc400000012ff */
[----:B------:R-:W-:Y:S02]  /*202b0*/  SHF.R.U64 R60, R60, 0x3, RZ ;  /* 0x000000033c3c7819 */ /* 0x000fe400000012ff */
[----:B------:R-:W-:Y:S02]  /*202c0*/  SHF.R.U64 R64, R64, 0x3, RZ ;  /* 0x0000000340407819 */ /* 0x000fe400000012ff */
[----:B------:R-:W-:Y:S02]  /*202d0*/  SHF.R.U64 R68, R68, 0x3, RZ ;  /* 0x0000000344447819 */ /* 0x000fe400000012ff */
[----:B------:R-:W-:Y:S01]  /*202e0*/  SHF.R.U64 R5, R5, 0x3, RZ ;  /* 0x0000000305057819 */ /* 0x000fe200000012ff */
[----:B------:R-:W-:Y:S01]  /*202f0*/  UIADD3 UR5, UR7, UR5, URZ ;  /* 0x0000000507057290 */ /* 0x000fe2000fffe03f */
        /* <DEDUP_REMOVED lines=10> */
[----:B------:R-:W-:Y:S01]  /*203a0*/  ULDC.64 UR10, c[0x0][0xbe0] ;  /* 0x0002f800000a7ab9 */ /* 0x000fe20000000a00 */
[----:B------:R-:W-:-:S02]  /*203b0*/  IMAD.MOV.U32 R5, RZ, RZ, R9 ;  /* 0x000000ffff057224 */ /* 0x000fc400078e0009 */
[----:B------:R-:W-:-:S05]  /*203c0*/  VIADD R81, R210, UR61 ;  /* 0x0000003dd2517c36 */ /* 0x000fca0008000000 */
[----:B------:R-:W-:Y:S01]  /*203d0*/  ISETP.GE.AND P2, PT, R81, R0, PT ;  /* 0x000000005100720c */ /* 0x000fe20003f46270 */
[----:B------:R-:W-:Y:S01]  /*203e0*/  BSSY B1, `(.L_x_2262) ;  /* 0x000004a000017945 */ /* 0x000fe20003800000 */
[----:B--2---:R0:W-:Y:S04]  /*203f0*/  @!P0 ST.E desc[UR36][R20.64], R19 ;  /* 0x0000001314008985 */ /* 0x0041e8000c101924 */
[----:B------:R-:W5:Y:S04]  /*20400*/  LD.E.128 R4, desc[UR36][R4.64] ;  /* 0x0000002404047980 */ /* 0x000f68000c101d00 */
[----:B------:R-:W5:Y:S01]  /*20410*/  LD.E.128 R8, desc[UR36][R10.64] ;  /* 0x000000240a087980 */ /* 0x000f62000c101d00 */
[----:B0-----:R-:W0:Y:S01]  /*20420*/  @P1 LDC R20, c[0x0][0xcf0] ;  /* 0x00033c00ff141b82 */ /* 0x001e220000000800 */
[----:B------:R-:W-:-:S02]  /*20430*/  IMAD.MOV.U32 R19, RZ, RZ, R78 ;  /* 0x000000ffff137224 */ /* 0x000fc400078e004e */
[----:B------:R-:W5:Y:S01]  /*20440*/  LD.E.128 R12, desc[UR36][R12.64] ;  /* 0x000000240c0c7980 */ /* 0x000f62000c101d00 */
[----:B------:R-:W-:-:S03]  /*20450*/  IMAD.U32 R21, RZ, RZ, UR7 ;  /* 0x00000007ff157e24 */ /* 0x000fc6000f8e00ff */
[----:B------:R-:W5:Y:S04]  /*20460*/  LD.E.128 R24, desc[UR36][R24.64] ;  /* 0x0000002418187980 */ /* 0x000f68000c101d00 */
[----:B------:R-:W5:Y:S04]  /*20470*/  LD.E.128 R28, desc[UR36][R28.64] ;  /* 0x000000241c1c7980 */ /* 0x000f68000c101d00 */
[----:B------:R-:W5:Y:S04]  /*20480*/  LD.E.128 R32, desc[UR36][R32.64] ;  /* 0x0000002420207980 */ /* 0x000f68000c101d00 */
[----:B------:R-:W5:Y:S04]  /*20490*/  LD.E.128 R36, desc[UR36][R36.64] ;  /* 0x0000002424247980 */ /* 0x000f68000c101d00 */
[----:B------:R-:W5:Y:S01]  /*204a0*/  LD.E.128 R40, desc[UR36][R40.64] ;  /* 0x0000002428287980 */ /* 0x000f62000c101d00 */
[----:B0-----:R-:W-:Y:S01]  /*204b0*/  @P1 SHF.R.U32.HI R19, RZ, R20, R3 ;  /* 0x00000014ff131219 */ /* 0x001fe20000011603 */
[----:B------:R-:W-:-:S02]  /*204c0*/  IMAD.U32 R20, RZ, RZ, UR6 ;  /* 0x00000006ff147e24 */ /* 0x000fc4000f8e00ff */
[----:B------:R-:W5:Y:S01]  /*204d0*/  LD.E.128 R44, desc[UR36][R44.64] ;  /* 0x000000242c2c7980 */ /* 0x000f62000c101d00 */
[----:B------:R-:W-:Y:S01]  /*204e0*/  IMAD.U32 R3, RZ, RZ, UR5 ;  /* 0x00000005ff037e24 */ /* 0x000fe2000f8e00ff */
[--C-:B------:R-:W-:Y:S01]  /*204f0*/  SHF.R.S32.HI R76, RZ, 0x1f, R19.reuse ;  /* 0x0000001fff4c7819 */ /* 0x100fe20000011413 */
[----:B------:R-:W-:Y:S01]  /*20500*/  IMAD.MOV R77, RZ, RZ, -R19 ;  /* 0x000000ffff4d7224 */ /* 0x000fe200078e0a13 */
[----:B------:R-:W5:Y:S01]  /*20510*/  LD.E.128 R48, desc[UR36][R48.64] ;  /* 0x0000002430307980 */ /* 0x000f62000c101d00 */
[----:B------:R-:W-:Y:S02]  /*20520*/  ULDC.64 UR6, c[0x0][0xbd8] ;  /* 0x0002f60000067ab9 */ /* 0x000fe40000000a00 */
[----:B------:R-:W-:Y:S01]  /*20530*/  IMAD R21, R2, R77, R78 ;  /* 0x0000004d02157224 */ /* 0x000fe200078e024e */
[----:B------:R-:W5:Y:S01]  /*20540*/  LD.E.128 R52, desc[UR36][R52.64] ;  /* 0x0000002434347980 */ /* 0x000f62000c101d00 */
[----:B------:R-:W-:Y:S02]  /*20550*/  IMAD R76, R76, UR10, RZ ;  /* 0x0000000a4c4c7c24 */ /* 0x000fe4000f8e02ff */
[----:B------:R-:W-:Y:S01]  /*20560*/  IMAD.MOV.U32 R2, RZ, RZ, R20 ;  /* 0x000000ffff027224 */ /* 0x000fe200078e0014 */
[----:B------:R-:W5:Y:S01]  /*20570*/  LD.E.128 R56, desc[UR36][R56.64] ;  /* 0x0000002438387980 */ /* 0x000f62000c101d00 */
[----:B------:R-:W-:-:S02]  /*20580*/  IMAD R77, R19, UR11, R76 ;  /* 0x0000000b134d7c24 */ /* 0x000fc4000f8e024c */
[----:B------:R-:W-:Y:S01]  /*20590*/  IMAD.WIDE.U32 R2, R19, UR10, R2 ;  /* 0x0000000a13027c25 */ /* 0x000fe2000f8e0002 */
        /* <DEDUP_REMOVED lines=13> */
[----:B------:R-:W-:Y:S01]  /*20670*/  VIADD R19, R81, 0x20 ;  /* 0x0000002051137836 */ /* 0x000fe20000000000 */
[----:B------:R-:W-:Y:S01]  /*20680*/  UIADD3 UR5, UR42, 0x32420, URZ ;  /* 0x000324202a057890 */ /* 0x000fe2000fffe03f */
[C---:B------:R-:W-:Y:S02]  /*20690*/  IMAD R77, R21.reuse, UR7, R20 ;  /* 0x00000007154d7c24 */ /* 0x040fe4000f8e0214 */
[----:B------:R-:W-:Y:S01]  /*206a0*/  IMAD.WIDE.U32 R2, R21, UR6, R2 ;  /* 0x0000000615027c25 */ /* 0x000fe2000f8e0002 */
[----:B------:R-:W-:Y:S01]  /*206b0*/  ISETP.GE.AND P1, PT, R19, R0, PT ;  /* 0x000000001300720c */ /* 0x000fe20003f26270 */
[----:B------:R-:W-:Y:S02]  /*206c0*/  ULDC.64 UR6, c[0x0][0xb80] ;  /* 0x0002e00000067ab9 */ /* 0x000fe40000000a00 */
[----:B------:R-:W-:Y:S01]  /*206d0*/  VIADD R19, R81, 0x40 ;  /* 0x0000004051137836 */ /* 0x000fe20000000000 */
[----:B------:R-:W-:Y:S01]  /*206e0*/  LEA R80, P3, R2, UR6, 0x1 ;  /* 0x0000000602507c11 */ /* 0x000fe2000f8608ff */
[----:B------:R-:W-:Y:S01]  /*206f0*/  IMAD.IADD R3, R3, 0x1, R77 ;  /* 0x0000000103037824 */ /* 0x000fe200078e024d */
[----:B------:R-:W-:-:S02]  /*20700*/  UPRMT UR5, URZ, 0x654, UR5 ;  /* 0x000006543f057896 */ /* 0x000fc40008000005 */
[----:B------:R-:W-:Y:S02]  /*20710*/  ISETP.GE.AND P0, PT, R19, R0, PT ;  /* 0x000000001300720c */ /* 0x000fe40003f06270 */
[----:B------:R-:W-:Y:S01]  /*20720*/  LEA.HI.X R19, R2, UR7, R3, 0x1, P3 ;  /* 0x0000000702137c11 */ /* 0x000fe200098f0c03 */
[----:B0-----:R0:W1:Y:S04]  /*20730*/  SHFL.IDX PT, R78, R80, RZ, 0x181f ;  /* 0x00181fff504e7589 */ /* 0x00106800000e0000 */
[----:B------:R0:W2:Y:S01]  /*20740*/  SHFL.IDX PT, R79, R19, RZ, 0x181f ;  /* 0x00181fff134f7589 */ /* 0x0000a200000e0000 */
[----:B------:R-:W-:Y:S01]  /*20750*/  SYNCS.ARRIVE.TRANS64.RED.A1T0 RZ, [UR5], RZ ;  /* 0x000000ffffff79a7 */ /* 0x000fe20008100405 */
[----:B------:R-:W-:Y:S05]  /*20760*/  @P2 BRA `(.L_x_2263) ;  /* 0x0000000000442947 */ /* 0x000fea0003800000 */
        /* <DEDUP_REMOVED lines=17> */
.L_x_2263:
[----:B------:R-:W-:Y:S05]  /*20880*/  BSYNC B1 ;  /* 0x0000000000017941 */ /* 0x000fea0003800000 */
.L_x_2262:
[----:B---3--:R3:W4:Y:S01]  /*20890*/  SHFL.IDX PT, R21, R19, 0x1, 0x181f ;  /* 0x00381f0013157f89 */ /* 0x00872200000e0000 */
        /* <DEDUP_REMOVED lines=9> */
[-C--:B-----5:R-:W-:Y:S02]  /*20930*/  @!P3 LEA R4, P5, R195, R20.reuse, 0x1 ;  /* 0x00000014c304b211 */ /* 0x0a0fe400078a08ff */
[-C--:B----4-:R-:W-:Y:S02]  /*20940*/  @!P4 LEA.HI.X R3, R193, R21.reuse, R203, 0x1, P6 ;  /* 0x00000015c103c211 */ /* 0x090fe400030f0ccb */
[-C--:B------:R-:W-:Y:S02]  /*20950*/  @!P2 LEA R6, P6, R194, R20.reuse, 0x1 ;  /* 0x00000014c206a211 */ /* 0x080fe400078c08ff */
        /* <DEDUP_REMOVED lines=8> */
.L_x_2265:
[----:B------:R-:W-:Y:S05]  /*209e0*/  BSYNC B1 ;  /* 0x0000000000017941 */ /* 0x000fea0003800000 */
.L_x_2264:
[----:B0----5:R0:W0:Y:S01]  /*209f0*/  SHFL.IDX PT, R9, R19, 0x2, 0x181f ;  /* 0x00581f0013097f89 */ /* 0x02102200000e0000 */
        /* <DEDUP_REMOVED lines=9> */
[-C--:B------:R-:W-:Y:S02]  /*20a90*/  @!P2 LEA R4, P5, R195, R8.reuse, 0x1 ;  /* 0x00000008c304a211 */ /* 0x080fe400078a08ff */
[-C--:B------:R-:W-:Y:S02]  /*20aa0*/  @!P1 LEA R6, P4, R194, R8.reuse, 0x1 ;  /* 0x00000008c2069211 */ /* 0x080fe400078808ff */
[-C--:B------:R-:W-:Y:S02]  /*20ab0*/  @!P3 LEA.HI.X R3, R193, R9.reuse, R203, 0x1, P6 ;  /* 0x00000009c103b211 */ /* 0x080fe400030f0ccb */
        /* <DEDUP_REMOVED lines=8> */
.L_x_2267:
[----:B------:R-:W-:Y:S05]  /*20b40*/  BSYNC B1 ;  /* 0x0000000000017941 */ /* 0x000fea0003800000 */
.L_x_2266:
[----:B0-----:R-:W-:Y:S01]  /*20b50*/  VIADD R3, R81, 0x60 ;  /* 0x0000006051037836 */ /* 0x001fe20000000000 */
[----:B---3--:R-:W0:Y:S04]  /*20b60*/  SHFL.IDX PT, R19, R19, 0x3, 0x181f ;  /* 0x00781f0013137f89 */ /* 0x008e2800000e0000 */
[----:B------:R-:W-:Y:S01]  /*20b70*/  ISETP.GE.AND P0, PT, R3, R0, PT ;  /* 0x000000000300720c */ /* 0x000fe20003f06270 */
[----:B------:R-:W3:-:S12]  /*20b80*/  SHFL.IDX PT, R80, R80, 0x3, 0x181f ;  /* 0x00781f0050507f89 */ /* 0x000ed800000e0000 */
[----:B------:R-:W-:Y:S05]  /*20b90*/  @P0 BRA `(.L_x_2268) ;  /* 0x0000000c00280947 */ /* 0x000fea0003800000 */
[----:B------:R-:W-:Y:S02]  /*20ba0*/  ULDC UR5, c[0x0][0xbc8] ;  /* 0x0002f20000057ab9 */ /* 0x000fe40000000800 */
[----:B------:R-:W-:Y:S02]  /*20bb0*/  ISETP.GE.AND P3, PT, R193, UR5, PT ;  /* 0x00000005c1007c0c */ /* 0x000fe4000bf66270 */
[----:B------:R-:W-:Y:S02]  /*20bc0*/  ISETP.GE.AND P4, PT, R195, UR5, PT ;  /* 0x00000005c3007c0c */ /* 0x000fe4000bf86270 */
[----:B------:R-:W-:-:S09]  /*20bd0*/  ISETP.GE.AND P5, PT, R194, UR5, PT ;  /* 0x00000005c2007c0c */ /* 0x000fd2000bfa6270 */
[-C--:B---3--:R-:W-:Y:S02]  /*20be0*/  @!P3 LEA R2, P0, R193, R80.reuse, 0x1 ;  /* 0x00000050c102b211 */ /* 0x088fe400078008ff */
[-C--:B------:R-:W-:Y:S02]  /*20bf0*/  @!P4 LEA R4, P1, R195, R80.reuse, 0x1 ;  /* 0x00000050c304c211 */ /* 0x080fe400078208ff */
[C---:B------:R-:W-:Y:S02]  /*20c00*/  @!P5 LEA R6, P2, R194.reuse, R80, 0x1 ;  /* 0x00000050c206d211 */ /* 0x040fe400078408ff */
        /* <DEDUP_REMOVED lines=12> */
.L_x_2261:
[----:B0-----:R-:W0:Y:S01]  /*20cd0*/  LDC R6, c[0x0][0xce8] ;  /* 0x00033a00ff067b82 */ /* 0x001e220000000800 */
[----:B------:R-:W-:Y:S01]  /*20ce0*/  R2UR UR5, R204 ;  /* 0x00000000cc0572ca */ /* 0x000fe200000e0000 */
[----:B------:R-:W-:Y:S01]  /*20cf0*/  USHF.R.S32.HI UR10, URZ, 0x1f, UR60 ;  /* 0x0000001f3f0a7899 */ /* 0x000fe2000801143c */
[----:B------:R-:W-:Y:S01]  /*20d00*/  ISETP.GE.AND P0, PT, R205, 0x80, PT ;  /* 0x00000080cd00780c */ /* 0x000fe20003f06270 */
[----:B------:R-:W-:Y:S10]  /*20d10*/  BSSY B1, `(.L_x_2269) ;  /* 0x000002f000017945 */ /* 0x000ff40003800000 */
[----:B------:R-:W-:Y:S01]  /*20d20*/  USHF.R.S32.HI UR8, URZ, 0x1f, UR5 ;  /* 0x0000001f3f087899 */ /* 0x000fe20008011405 */
        /* <DEDUP_REMOVED lines=14> */
[----:B------:R-:W-:Y:S01]  /*20e10*/  R2UR UR11, R204 ;  /* 0x00000000cc0b72ca */ /* 0x000fe200000e0000 */
[----:B------:R-:W-:Y:S01]  /*20e20*/  UIMAD UR5, UR8, UR12, URZ ;  /* 0x0000000c080572a4 */ /* 0x000fe2000f8e023f */
[----:B------:R-:W-:-:S09]  /*20e30*/  IMAD.MOV.U32 R2, RZ, RZ, R4 ;  /* 0x000000ffff027224 */ /* 0x000fd200078e0004 */
[----:B------:R-:W2:Y:S02]  /*20e40*/  @P0 LDC R5, c[0x0][0xcec] ;  /* 0x00033b00ff050b82 */ /* 0x000ea40000000800 */
[----:B------:R-:W-:Y:S02]  /*20e50*/  UIMAD.WIDE.U32 UR6, UR11, UR12, URZ ;  /* 0x0000000c0b0672a5 */ /* 0x000fe4000f8e003f */
[----:B------:R-:W-:-:S03]  /*20e60*/  UIMAD UR5, UR11, UR13, UR5 ;  /* 0x0000000d0b0572a4 */ /* 0x000fc6000f8e0205 */
[----:B------:R-:W-:Y:S01]  /*20e70*/  ULDC.64 UR12, c[0x0][0xc98] ;  /* 0x00032600000c7ab9 */ /* 0x000fe20000000a00 */
[----:B------:R-:W3:Y:S01]  /*20e80*/  @P0 LDC R7, c[0x0][0xcf0] ;  /* 0x00033c00ff070b82 */ /* 0x000ee20000000800 */
[----:B------:R-:W-:Y:S02]  /*20e90*/  UIADD3 UR7, UR7, UR5, URZ ;  /* 0x0000000507077290 */ /* 0x000fe4000fffe03f */
[----:B------:R-:W-:Y:S02]  /*20ea0*/  UIMAD UR5, UR10, UR12, URZ ;  /* 0x0000000c0a0572a4 */ /* 0x000fe4000f8e023f */
[----:B------:R-:W-:Y:S02]  /*20eb0*/  UIMAD.WIDE.U32 UR6, UR60, UR12, UR6 ;  /* 0x0000000c3c0672a5 */ /* 0x000fe4000f8e0006 */
[----:B------:R-:W-:-:S03]  /*20ec0*/  UIMAD UR5, UR60, UR13, UR5 ;  /* 0x0000000d3c0572a4 */ /* 0x000fc6000f8e0205 */
        /* <DEDUP_REMOVED lines=19> */
.L_x_2270:
[----:B------:R-:W-:Y:S05]  /*21000*/  BSYNC B1 ;  /* 0x0000000000017941 */ /* 0x000fea0003800000 */
.L_x_2269:
[----:B------:R-:W-:Y:S01]  /*21010*/  R2UR UR11, R204 ;  /* 0x00000000cc0b72ca */ /* 0x000fe200000e0000 */
[----:B------:R-:W-:Y:S01]  /*21020*/  ULDC.64 UR12, c[0x0][0xbe8] ;  /* 0x0002fa00000c7ab9 */ /* 0x000fe20000000a00 */
[----:B--2---:R-:W-:Y:S01]  /*21030*/  VIADD R4, R211, UR61 ;  /* 0x0000003dd3047c36 */ /* 0x004fe20008000000 */
[----:B------:R-:W-:Y:S01]  /*21040*/  UIMAD UR5, UR8, UR12, URZ ;  /* 0x0000000c080572a4 */ /* 0x000fe2000f8e023f */
[----:B------:R-:W-:Y:S01]  /*21050*/  VIADD R8, R210, UR61 ;  /* 0x0000003dd2087c36 */ /* 0x000fe20008000000 */
[----:B------:R-:W-:Y:S01]  /*21060*/  BSSY B1, `(.L_x_2271) ;  /* 0x000003b000017945 */ /* 0x000fe20003800000 */
[----:B0-----:R-:W-:-:S04]  /*21070*/  @P1 IMAD.HI.U32 R0, R4, R9, RZ ;  /* 0x0000000904001227 */ /* 0x001fc800078e00ff */
[----:B------:R-:W-:Y:S01]  /*21080*/  IMAD.MOV.U32 R5, RZ, RZ, R4 ;  /* 0x000000ffff057224 */ /* 0x000fe200078e0004 */
[----:B-1----:R-:W-:Y:S02]  /*21090*/  @P1 SHF.R.U32.HI R5, RZ, R11, R0 ;  /* 0x0000000bff051219 */ /* 0x002fe40000011600 */
[----:B------:R-:W-:Y:S02]  /*210a0*/  UIMAD.WIDE.U32 UR6, UR11, UR12, URZ ;  /* 0x0000000c0b0672a5 */ /* 0x000fe4000f8e003f */
[----:B------:R-:W-:Y:S01]  /*210b0*/  UIMAD UR5, UR11, UR13, UR5 ;  /* 0x0000000d0b0572a4 */ /* 0x000fe2000f8e0205 */
[--C-:B------:R-:W-:Y:S01]  /*210c0*/  SHF.R.S32.HI R0, RZ, 0x1f, R5.reuse ;  /* 0x0000001fff007819 */ /* 0x100fe20000011405 */
[----:B------:R-:W-:Y:S01]  /*210d0*/  IMAD.MOV R7, RZ, RZ, -R5 ;  /* 0x000000ffff077224 */ /* 0x000fe200078e0a05 */
[----:B------:R-:W-:Y:S01]  /*210e0*/  ULDC.64 UR12, c[0x0][0xbf0] ;  /* 0x0002fc00000c7ab9 */ /* 0x000fe20000000a00 */
[----:B------:R-:W-:Y:S02]  /*210f0*/  UIADD3 UR7, UR7, UR5, URZ ;  /* 0x0000000507077290 */ /* 0x000fe4000fffe03f */
[----:B------:R-:W-:Y:S01]  /*21100*/  UIMAD UR5, UR10, UR12, URZ ;  /* 0x0000000c0a0572a4 */ /* 0x000fe2000f8e023f */
[----:B------:R-:W-:Y:S01]  /*21110*/  IMAD R7, R6, R7, R4 ;  /* 0x0000000706077224 */ /* 0x000fe200078e0204 */
[----:B------:R-:W-:-:S02]  /*21120*/  UIMAD.WIDE.U32 UR6, UR60, UR12, UR6 ;  /* 0x0000000c3c0672a5 */ /* 0x000fc4000f8e0006 */
[----:B------:R-:W-:Y:S01]  /*21130*/  UIMAD UR5, UR60, UR13, UR5 ;  /* 0x0000000d3c0572a4 */ /* 0x000fe2000f8e0205 */
[----:B------:R-:W-:-:S03]  /*21140*/  ULDC.64 UR10, c[0x0][0xbe0] ;  /* 0x0002f800000a7ab9 */ /* 0x000fc60000000a00 */
[----:B------:R-:W-:Y:S01]  /*21150*/  UIADD3 UR5, UR7, UR5, URZ ;  /* 0x0000000507057290 */ /* 0x000fe2000fffe03f */
[----:B------:R-:W-:Y:S02]  /*21160*/  IMAD R0, R0, UR10, RZ ;  /* 0x0000000a00007c24 */ /* 0x000fe4000f8e02ff */
[----:B------:R-:W-:Y:S02]  /*21170*/  IMAD.U32 R3, RZ, RZ, UR7 ;  /* 0x00000007ff037e24 */ /* 0x000fe4000f8e00ff */
[----:B------:R-:W-:Y:S01]  /*21180*/  IMAD.U32 R2, RZ, RZ, UR6 ;  /* 0x00000006ff027e24 */ /* 0x000fe2000f8e00ff */
[----:B------:R-:W-:Y:S01]  /*21190*/  ULDC.64 UR6, c[0x0][0xbd8] ;  /* 0x0002f60000067ab9 */ /* 0x000fe20000000a00 */
[----:B------:R-:W-:Y:S01]  /*211a0*/  IMAD.U32 R3, RZ, RZ, UR5 ;  /* 0x00000005ff037e24 */ /* 0x000fe2000f8e00ff */
[----:B------:R-:W-:Y:S01]  /*211b0*/  ULDC UR5, c[0x0][0xb88] ;  /* 0x0002e20000057ab9 */ /* 0x000fe20000000800 */
[C---:B------:R-:W-:Y:S01]  /*211c0*/  IMAD R9, R5.reuse, UR11, R0 ;  /* 0x0000000b05097c24 */ /* 0x040fe2000f8e0200 */
[----:B------:R-:W-:Y:S01]  /*211d0*/  SHF.R.S32.HI R0, RZ, 0x1f, R7 ;  /* 0x0000001fff007819 */ /* 0x000fe20000011407 */
[----:B------:R-:W-:-:S04]  /*211e0*/  IMAD.WIDE.U32 R2, R5, UR10, R2 ;  /* 0x0000000a05027c25 */ /* 0x000fc8000f8e0002 */
[----:B------:R-:W-:Y:S02]  /*211f0*/  IMAD.IADD R3, R3, 0x1, R9 ;  /* 0x0000000103037824 */ /* 0x000fe400078e0209 */
[----:B------:R-:W-:Y:S02]  /*21200*/  IMAD R4, R0, UR6, RZ ;  /* 0x0000000600047c24 */ /* 0x000fe4000f8e02ff */
        /* <DEDUP_REMOVED lines=32> */
.L_x_2272:
[----:B------:R-:W-:Y:S05]  /*21410*/  BSYNC B1 ;  /* 0x0000000000017941 */ /* 0x000fea0003800000 */
.L_x_2271:
        /* <DEDUP_REMOVED lines=21> */
.L_x_2274:
[----:B------:R-:W-:Y:S05]  /*21570*/  BSYNC B1 ;  /* 0x0000000000017941 */ /* 0x000fea0003800000 */
.L_x_2273:
        /* <DEDUP_REMOVED lines=21> */
.L_x_2276:
[----:B------:R-:W-:Y:S05]  /*216d0*/  BSYNC B1 ;  /* 0x0000000000017941 */ /* 0x000fea0003800000 */
.L_x_2275:
        /* <DEDUP_REMOVED lines=22> */
.L_x_2268:
[----:B------:R-:W-:Y:S05]  /*21840*/  BSYNC B0 ;  /* 0x0000000000007941 */ /* 0x000fea0003800000 */
.L_x_2260:
[----:B------:R-:W-:Y:S02]  /*21850*/  ULDC UR5, c[0x0][0xd38] ;  /* 0x00034e0000057ab9 */ /* 0x000fe40000000800 */
[----:B------:R-:W-:-:S06]  /*21860*/  UISETP.GE.AND UP0, UPT, UR4, UR5, UPT ;  /* 0x000000050400728c */ /* 0x000fcc000bf06270 */
[----:B------:R-:W-:-:S13]  /*21870*/  PLOP3.LUT P0, PT, PT, PT, UP0, 0x80, 0x0 ;  /* 0x000000000000781c */ /* 0x000fda0003f0f008 */
[----:B------:R-:W-:Y:S05]  /*21880*/  @!P0 BRA `(.L_x_2277) ;  /* 0xfffffdf8008c8947 */ /* 0x000fea000383ffff */
[----:B------:R-:W-:Y:S05]  /*21890*/  EXIT ;  /* 0x000000000000794d */ /* 0x000fea0003800000 */
.L_x_2146:
[----:B------:R-:W-:-:S08]  /*218a0*/  NOP ;  /* 0x0000000000007918 */ /* 0x000fd00000000000 */
[----:B0-----:R-:W0:-:S00]  /*218b0*/  USETMAXREG.DEALLOC.CTAPOOL 0x28 ;  /* 0x00000028000079c8 */ /* 0x001e0000080e0500 */
[----:B0-----:R-:W-:-:S06]  /*218c0*/  LOP3.LUT R0, R0, 0x3, RZ, 0xc0, !PT ;  /* 0x0000000300007812 */ /* 0x001fcc00078ec0ff */
[----:B------:R-:W0:Y:S01]  /*218d0*/  S2UR UR10, SR_CTAID.X ;  /* 0x00000000000a79c3 */ /* 0x000e220000002500 */
[----:B------:R-:W-:Y:S01]  /*218e0*/  LOP3.LUT R16, R16, 0xffdfffff, RZ, 0xc0, !PT ;  /* 0xffdfffff10107812 */ /* 0x000fe200078ec0ff */
[----:B------:R-:W-:Y:S01]  /*218f0*/  STL [R1+0x444], RZ ;  /* 0x000444ff01007387 */ /* 0x000fe20000100800 */
        /* <DEDUP_REMOVED lines=9> */
[----:B------:R-:W2:Y:S01]  /*21990*/  LDL R3, [R1+0x458] ;  /* 0x0004580001037983 */ /* 0x000ea20000100800 */
[----:B------:R-:W-:Y:S01]  /*219a0*/  ULDC UR9, c[0x0][0x3b8] ;  /* 0x0000ee0000097ab9 */ /* 0x000fe20000000800 */
[----:B------:R-:W-:Y:S01]  /*219b0*/  ULDC UR7, c[0x0][0x320] ;  /* 0x0000c80000077ab9 */ /* 0x000fe20000000800 */
[----:B------:R-:W-:Y:S01]  /*219c0*/  LOP3.LUT R16, R16, 0xffffffef, RZ, 0xc0, !PT ;  /* 0xffffffef10107812 */ /* 0x000fe200078ec0ff */
[----:B------:R-:W0:Y:S01]  /*219d0*/  S2R R8, SR_TID.X ;  /* 0x0000000000087919 */ /* 0x000e220000002100 */
[----:B------:R-:W1:Y:S01]  /*219e0*/  S2UR UR6, SR_CgaCtaId ;  /* 0x00000000000679c3 */ /* 0x000e620000008800 */
[----:B------:R-:W-:Y:S01]  /*219f0*/  ULDC.64 UR42, c[0x0][0x2f0] ;  /* 0x0000bc00002a7ab9 */ /* 0x000fe20000000a00 */
[----:B------:R-:W-:Y:S01]  /*21a00*/  LOP3.LUT R16, R16, 0xfffbffff, RZ, 0xc0, !PT ;  /* 0xfffbffff10107812 */ /* 0x000fe200078ec0ff */
[----:B------:R-:W-:Y:S01]  /*21a10*/  ULDC.64 UR4, c[0x0][0x418] ;  /* 0x0001060000047ab9 */ /* 0x000fe20000000a00 */
[----:B------:R3:W-:Y:S01]  /*21a20*/  STL [R1+0x444], RZ ;  /* 0x000444ff01007387 */ /* 0x0007e20000100800 */
[----:B------:R-:W-:Y:S01]  /*21a30*/  UISETP.NE.U32.AND UP0, UPT, UR4, URZ, UPT ;  /* 0x0000003f0400728c */ /* 0x000fe2000bf05070 */
[----:B------:R-:W-:Y:S01]  /*21a40*/  IMAD.U32 R32, RZ, RZ, UR10 ;  /* 0x0000000aff207e24 */ /* 0x000fe2000f8e00ff */
[----:B------:R-:W-:Y:S01]  /*21a50*/  ULDC UR40, c[0x0][0x288] ;  /* 0x0000a20000287ab9 */ /* 0x000fe20000000800 */
[----:B------:R-:W-:Y:S01]  /*21a60*/  ULDC UR4, c[0x0][0x424] ;  /* 0x0001090000047ab9 */ /* 0x000fe20000000800 */
[----:B------:R-:W-:Y:S01]  /*21a70*/  UISETP.NE.AND.EX UP0, UPT, UR5, URZ, UPT, UP0 ;  /* 0x0000003f0500728c */ /* 0x000fe2000bf05300 */
[----:B------:R-:W-:Y:S01]  /*21a80*/  IMAD.MOV.U32 R26, RZ, RZ, 0x1 ;  /* 0x00000001ff1a7424 */ /* 0x000fe200078e00ff */
[----:B------:R-:W-:Y:S01]  /*21a90*/  ULDC UR41, c[0x0][0x448] ;  /* 0x0001120000297ab9 */ /* 0x000fe20000000800 */
[----:B------:R-:W-:Y:S01]  /*21aa0*/  UMOV UR5, 0x400 ;  /* 0x0000040000057882 */ /* 0x000fe20000000000 */
[----:B------:R-:W-:Y:S01]  /*21ab0*/  USEL UR4, UR4, 0x1, UP0 ;  /* 0x0000000104047887 */ /* 0x000fe20008000000 */
[----:B------:R-:W-:Y:S01]  /*21ac0*/  IMAD.MOV.U32 R18, RZ, RZ, RZ ;  /* 0x000000ffff127224 */ /* 0x000fe200078e00ff */
[----:B------:R-:W-:-:S02]  /*21ad0*/  UIMAD UR41, UR41, UR40, URZ ;  /* 0x00000028292972a4 */ /* 0x000fc4000f8e023f */
[----:B------:R-:W-:Y:S01]  /*21ae0*/  UIMAD UR42, UR4, UR42, URZ ;  /* 0x0000002a042a72a4 */ /* 0x000fe2000f8e023f */
[----:B------:R-:W-:-:S03]  /*21af0*/  ULDC UR49, c[0x0][0xc] ;  /* 0x0000030000317ab9 */ /* 0x000fc60000000800 */
[----:B------:R-:W-:Y:S02]  /*21b00*/  UIADD3 UR4, UR42, 0x5f, URZ ;  /* 0x0000005f2a047890 */ /* 0x000fe4000fffe03f */
[----:B------:R-:W-:Y:S02]  /*21b10*/  UIADD3 UR47, UR42, 0x1, -UR40 ;  /* 0x000000012a2f7890 */ /* 0x000fe4000fffe828 */
[----:B-1----:R-:W-:Y:S02]  /*21b20*/  ULEA UR6, UR6, UR5, 0x18 ;  /* 0x0000000506067291 */ /* 0x002fe4000f8ec03f */
[----:B------:R-:W-:Y:S02]  /*21b30*/  UIMAD.WIDE UR4, UR4, 0x2aaaaaab, URZ ;  /* 0x2aaaaaab040478a5 */ /* 0x000fe4000f8e023f */
[----:B------:R-:W-:Y:S01]  /*21b40*/  UIADD3 UR40, UR42, -UR40, URZ ;  /* 0x800000282a287290 */ /* 0x000fe2000fffe03f */
[C---:B0-----:R-:W-:Y:S01]  /*21b50*/  IMAD.SHL.U32 R29, R8.reuse, 0x8, RZ ;  /* 0x00000008081d7824 */ /* 0x041fe200078e00ff */
[----:B------:R-:W-:Y:S01]  /*21b60*/  LOP3.LUT R7, R8, 0x7f, RZ, 0xc0, !PT ;  /* 0x0000007f08077812 */ /* 0x000fe200078ec0ff */
[----:B------:R-:W-:Y:S01]  /*21b70*/  IMAD.U32 R17, RZ, RZ, UR6 ;  /* 0x00000006ff117e24 */ /* 0x000fe2000f8e00ff */
[----:B------:R-:W-:-:S02]  /*21b80*/  USHF.R.U32.HI UR39, URZ, 0x1f, UR5 ;  /* 0x0000001f3f277899 */ /* 0x000fc40008011605 */
[C---:B------:R-:W-:Y:S02]  /*21b90*/  LOP3.LUT R5, R29.reuse, 0x38, RZ, 0xc0, !PT ;  /* 0x000000381d057812 */ /* 0x040fe400078ec0ff */
[----:B------:R-:W-:Y:S01]  /*21ba0*/  LOP3.LUT R0, R29, 0x1f8, RZ, 0xc0, !PT ;  /* 0x000001f81d007812 */ /* 0x000fe200078ec0ff */
[----:B------:R-:W-:Y:S01]  /*21bb0*/  ULEA.HI.SX32 UR39, UR5, UR39, 0x1c ;  /* 0x0000002705277291 */ /* 0x000fe2000f8fe23f */
[C---:B------:R-:W-:Y:S02]  /*21bc0*/  LOP3.LUT R2, R5.reuse, 0x40, RZ, 0xfc, !PT ;  /* 0x0000004005027812 */ /* 0x040fe400078efcff */
[----:B------:R-:W-:Y:S02]  /*21bd0*/  ISETP.GE.AND P0, PT, R5, UR7, PT ;  /* 0x0000000705007c0c */ /* 0x000fe4000bf06270 */
[C---:B------:R-:W-:Y:S02]  /*21be0*/  ISETP.GE.AND P2, PT, R2.reuse, UR9, PT ;  /* 0x0000000902007c0c */ /* 0x040fe4000bf46270 */
[----:B------:R-:W-:-:S02]  /*21bf0*/  ISETP.GE.AND P1, PT, R2, UR7, PT ;  /* 0x0000000702007c0c */ /* 0x000fc4000bf26270 */
[----:B------:R-:W-:Y:S02]  /*21c00*/  LOP3.LUT R0, R0, 0x38, R8, 0x78, !PT ;  /* 0x0000003800007812 */ /* 0x000fe400078e7808 */
[----:B------:R-:W-:Y:S02]  /*21c10*/  LOP3.LUT R4, R5, 0x80, RZ, 0xfc, !PT ;  /* 0x0000008005047812 */ /* 0x000fe400078efcff */
[----:B------:R-:W-:Y:S02]  /*21c20*/  LOP3.LUT R29, R0, 0x200, R29, 0xf8, !PT ;  /* 0x00000200001d7812 */ /* 0x000fe400078ef81d */
[----:B------:R-:W-:Y:S02]  /*21c30*/  SEL R0, RZ, 0x1, P0 ;  /* 0x00000001ff007807 */ /* 0x000fe40000000000 */
[----:B------:R-:W-:Y:S01]  /*21c40*/  SEL R2, RZ, 0xffffffff, P1 ;  /* 0xffffffffff027807 */ /* 0x000fe20000800000 */
[----:B------:R-:W-:Y:S01]  /*21c50*/  IMAD R22, R29, 0x2, R17 ;  /* 0x000000021d167824 */ /* 0x000fe200078e0211 */
[----:B------:R-:W-:-:S02]  /*21c60*/  @P2 LOP3.LUT R16, R16, 0x40000, RZ, 0xfc, !PT ;  /* 0x0004000010102812 */ /* 0x000fc400078efcff */
[----:B------:R-:W-:Y:S02]  /*21c70*/  SHF.R.U32.HI R35, RZ, 0x3, R7 ;  /* 0x00000003ff237819 */ /* 0x000fe40000011607 */
[----:B------:R-:W-:-:S04]  /*21c80*/  @P1 LOP3.LUT R16, R16, 0x10, RZ, 0xfc, !PT ;  /* 0x0000001010101812 */ /* 0x000fc800078efcff */
[----:B------:R-:W-:-:S04]  /*21c90*/  LOP3.LUT R16, R16, 0xffffffdf, RZ, 0xc0, !PT ;  /* 0xffffffdf10107812 */ /* 0x000fc800078ec0ff */
[----:B------:R-:W-:Y:S02]  /*21ca0*/  @P0 LOP3.LUT R16, R16, 0x20, RZ, 0xfc, !PT ;  /* 0x0000002010100812 */ /* 0x000fe400078efcff */
[----:B------:R-:W-:Y:S02]  /*21cb0*/  ISETP.GE.AND P0, PT, R4, UR7, PT ;  /* 0x0000000704007c0c */ /* 0x000fe4000bf06270 */
[----:B------:R-:W-:-:S11]  /*21cc0*/  LOP3.LUT R16, R16, 0xfffffff7, RZ, 0xc0, !PT ;  /* 0xfffffff710107812 */ /* 0x000fd600078ec0ff */
[----:B------:R-:W-:-:S04]  /*21cd0*/  @P0 LOP3.LUT R16, R16, 0x8, RZ, 0xfc, !PT ;  /* 0x0000000810100812 */ /* 0x000fc800078efcff */
[----:B------:R-:W-:Y:S02]  /*21ce0*/  LOP3.LUT R16, R16, 0xfffdffff, RZ, 0xc0, !PT ;  /* 0xfffdffff10107812 */ /* 0x000fe400078ec0ff */
[----:B--2---:R-:W-:Y:S01]  /*21cf0*/  R2UR UR8, R3 ;  /* 0x00000000030872ca */ /* 0x004fe200000e0000 */
[----:B------:R-:W-:Y:S01]  /*21d00*/  IMAD.SHL.U32 R3, R2, 0x2, RZ ;  /* 0x0000000202037824 */ /* 0x000fe200078e00ff */
[----:B------:R-:W-:-:S04]  /*21d10*/  LOP3.LUT R2, R5, 0xc0, RZ, 0xfc, !PT ;  /* 0x000000c005027812 */ /* 0x000fc800078efcff */
[----:B------:R-:W-:Y:S02]  /*21d20*/  LOP3.LUT R0, R3, 0x2, R0, 0xe2, !PT ;  /* 0x0000000203007812 */ /* 0x000fe400078ee200 */
[----:B------:R-:W-:Y:S02]  /*21d30*/  SEL R3, RZ, 0x4, P0 ;  /* 0x00000004ff037807 */ /* 0x000fe40000000000 */
[----:B------:R-:W-:Y:S02]  /*21d40*/  ISETP.GE.AND P0, PT, R4, UR9, PT ;  /* 0x0000000904007c0c */ /* 0x000fe4000bf06270 */
[----:B------:R-:W-:Y:S01]  /*21d50*/  ISETP.GE.AND P1, PT, R2, UR9, PT ;  /* 0x0000000902007c0c */ /* 0x000fe2000bf26270 */
[----:B------:R-:W-:Y:S01]  /*21d60*/  ULOP3.LUT UR48, UR8, 0x2, URZ, 0xfc, !UPT ;  /* 0x0000000208307892 */ /* 0x000fe2000f8efc3f */
[----:B------:R-:W-:Y:S01]  /*21d70*/  LOP3.LUT R6, R0, R3, RZ, 0xfc, !PT ;  /* 0x0000000300067212 */ /* 0x000fe200078efcff */
[----:B------:R-:W-:Y:S01]  /*21d80*/  IMAD.SHL.U32 R0, R8, 0x10, RZ ;  /* 0x0000001008007824 */ /* 0x000fe200078e00ff */
[----:B------:R-:W-:-:S03]  /*21d90*/  ULDC UR8, c[0x0][0x2b8] ;  /* 0x0000ae0000087ab9 */ /* 0x000fc60000000800 */
[----:B------:R3:W-:Y:S01]  /*21da0*/  STL [R1+0x454], R6 ;  /* 0x0004540601007387 */ /* 0x0007e20000100800 */
[----:B------:R-:W-:-:S03]  /*21db0*/  LOP3.LUT R0, R35, 0x70, R0, 0xf8, !PT ;  /* 0x0000007023007812 */ /* 0x000fc600078ef800 */
[----:B------:R-:W-:Y:S02]  /*21dc0*/  @P0 LOP3.LUT R16, R16, 0x20000, RZ, 0xfc, !PT ;  /* 0x0002000010100812 */ /* 0x000fe400078efcff */
[----:B------:R-:W-:Y:S02]  /*21dd0*/  ISETP.GE.AND P0, PT, R2, UR7, PT ;  /* 0x0000000702007c0c */ /* 0x000fe4000bf06270 */
[----:B------:R-:W-:Y:S02]  /*21de0*/  LOP3.LUT R16, R16, 0xfffffffb, RZ, 0xc0, !PT ;  /* 0xfffffffb10107812 */ /* 0x000fe400078ec0ff */
[----:B------:R-:W-:-:S04]  /*21df0*/  SEL R36, RZ, 0x8, P0 ;  /* 0x00000008ff247807 */ /* 0x000fc80000000000 */
[----:B------:R-:W-:-:S05]  /*21e00*/  LOP3.LUT R36, R6, R36, RZ, 0xfc, !PT ;  /* 0x0000002406247212 */ /* 0x000fca00078efcff */
[----:B------:R-:W-:Y:S02]  /*21e10*/  @P0 LOP3.LUT R16, R16, 0x4, RZ, 0xfc, !PT ;  /* 0x0000000410100812 */ /* 0x000fe400078efcff */
[----:B------:R-:W-:Y:S02]  /*21e20*/  ISETP.GE.AND P0, PT, R5, UR43, PT ;  /* 0x0000002b05007c0c */ /* 0x000fe4000bf06270 */
[----:B------:R-:W-:-:S04]  /*21e30*/  LOP3.LUT R16, R16, 0xfffffffe, RZ, 0xc0, !PT ;  /* 0xfffffffe10107812 */ /* 0x000fc800078ec0ff */
[----:B------:R-:W-:-:S04]  /*21e40*/  LOP3.LUT R16, R16, 0xfffeffff, RZ, 0xc0, !PT ;  /* 0xfffeffff10107812 */ /* 0x000fc800078ec0ff */
[----:B------:R-:W-:Y:S02]  /*21e50*/  @P1 LOP3.LUT R16, R16, 0x10000, RZ, 0xfc, !PT ;  /* 0x0001000010101812 */ /* 0x000fe400078efcff */
[C---:B------:R-:W-:Y:S02]  /*21e60*/  ISETP.GE.AND P1, PT, R5.reuse, UR8, PT ;  /* 0x0000000805007c0c */ /* 0x040fe4000bf26270 */
[----:B------:R-:W-:Y:S02]  /*21e70*/  @P0 LOP3.LUT R16, R16, 0x1, RZ, 0xfc, !PT ;  /* 0x0000000110100812 */ /* 0x000fe400078efcff */
[----:B------:R-:W-:Y:S02]  /*21e80*/  ISETP.GE.AND P0, PT, R5, UR9, PT ;  /* 0x0000000905007c0c */ /* 0x000fe4000bf06270 */
[----:B------:R-:W-:-:S04]  /*21e90*/  LOP3.LUT R16, R16, 0xfff7ffff, RZ, 0xc0, !PT ;  /* 0xfff7ffff10107812 */ /* 0x000fc800078ec0ff */
[----:B------:R-:W-:-:S04]  /*21ea0*/  LOP3.LUT R16, R16, 0xffefffff, RZ, 0xc0, !PT ;  /* 0xffefffff10107812 */ /* 0x000fc800078ec0ff */
[----:B------:R-:W-:-:S04]  /*21eb0*/  @P1 LOP3.LUT R16, R16, 0x100000, RZ, 0xfc, !PT ;  /* 0x0010000010101812 */ /* 0x000fc800078efcff */
[----:B---3--:R-:W-:-:S07]  /*21ec0*/  @P0 LOP3.LUT R16, R16, 0x80000, RZ, 0xfc, !PT ;  /* 0x0008000010100812 */ /* 0x008fce00078efcff */
.L_x_2337:
        /* <DEDUP_REMOVED lines=13> */
[----:B0123-5:R-:W-:Y:S05]  /*21fa0*/  @P0 BRA `(.L_x_2279) ;  /* 0x0000000000200947 */ /* 0x02ffea0003800000 */
        /* <DEDUP_REMOVED lines=8> */
.L_x_2279:
[----:B------:R-:W-:Y:S01]  /*22030*/  ULDC UR8, c[0x0][0xd54] ;  /* 0x0003550000087ab9 */ /* 0x000fe20000000800 */
[----:B------:R-:W-:Y:S01]  /*22040*/  UMOV UR6, UR7 ;  /* 0x0000000700067c82 */ /* 0x000fe20008000000 */
[----:B------:R-:W-:-:S11]  /*22050*/  UISETP.NE.AND UP0, UPT, UR8, 0x1, UPT ;  /* 0x000000010800788c */ /* 0x000fd6000bf05270 */
[----:B------:R-:W-:Y:S02]  /*22060*/  @UP0 ULDC.64 UR10, c[0x0][0xd58] ;  /* 0x00035600000a0ab9 */ /* 0x000fe40000000a00 */
[----:B------:R-:W-:-:S04]  /*22070*/  UIMAD.WIDE.U32 UR4, UR7, UR10, URZ ;  /* 0x0000000a070472a5 */ /* 0x000fc8000f8e003f */
[----:B------:R-:W-:-:S04]  /*22080*/  @UP0 USHF.R.U32.HI UR6, URZ, UR11, UR5 ;  /* 0x0000000b3f060299 */ /* 0x000fc80008011605 */
[----:B------:R-:W-:-:S12]  /*22090*/  UIMAD UR4, UR6, UR8, URZ ;  /* 0x00000008060472a4 */ /* 0x000fd8000f8e023f */
.L_x_2280:
        /* <DEDUP_REMOVED lines=48> */
.L_x_2282:
[----:B------:R-:W-:-:S11]  /*223a0*/  UISETP.NE.AND UP1, UPT, UR5, 0x1, UPT ;  /* 0x000000010500788c */ /* 0x000fd6000bf25270 */
[----:B------:R-:W-:Y:S02]  /*223b0*/  @UP1 ULDC.64 UR10, c[0x0][0xae0] ;  /* 0x0002b800000a1ab9 */ /* 0x000fe40000000a00 */
[----:B------:R-:W-:-:S04]  /*223c0*/  UIMAD.WIDE.U32 UR6, UR8, UR10, URZ ;  /* 0x0000000a080672a5 */ /* 0x000fc8000f8e003f */
[----:B------:R-:W-:-:S12]  /*223d0*/  @UP1 USHF.R.U32.HI UR8, URZ, UR11, UR7 ;  /* 0x0000000b3f081299 */ /* 0x000fd80008011607 */
.L_x_2283:
[----:B------:R-:W-:-:S04]  /*223e0*/  UIMAD UR8, UR8, UR5, UR5 ;  /* 0x00000005080872a4 */ /* 0x000fc8000f8e0205 */
[----:B------:R-:W-:-:S04]  /*223f0*/  UISETP.LT.AND UP1, UPT, UR4, UR8, UPT ;  /* 0x000000080400728c */ /* 0x000fc8000bf21270 */
[----:B------:R-:W-:-:S12]  /*22400*/  USEL UR4, UR4, UR8, UP1 ;  /* 0x0000000804047287 */ /* 0x000fd80008800000 */
.L_x_2281:
        /* <DEDUP_REMOVED lines=28> */
.L_x_2285:
[----:B------:R-:W-:-:S11]  /*225d0*/  UISETP.NE.AND UP0, UPT, UR5, 0x1, UPT ;  /* 0x000000010500788c */ /* 0x000fd6000bf05270 */
[----:B------:R-:W-:Y:S02]  /*225e0*/  @UP0 ULDC.64 UR10, c[0x0][0xae0] ;  /* 0x0002b800000a0ab9 */ /* 0x000fe40000000a00 */
[----:B------:R-:W-:-:S04]  /*225f0*/  UIMAD.WIDE.U32 UR6, UR4, UR10, URZ ;  /* 0x0000000a040672a5 */ /* 0x000fc8000f8e003f */
[----:B------:R-:W-:-:S12]  /*22600*/  @UP0 USHF.R.U32.HI UR4, URZ, UR11, UR7 ;  /* 0x0000000b3f040299 */ /* 0x000fd80008011607 */
.L_x_2286:
[----:B------:R-:W-:-:S04]  /*22610*/  UIMAD UR4, UR4, UR5, URZ ;  /* 0x00000005040472a4 */ /* 0x000fc8000f8e023f */
[----:B------:R-:W-:-:S04]  /*22620*/  UISETP.LT.AND UP0, UPT, UR8, UR4, UPT ;  /* 0x000000040800728c */ /* 0x000fc8000bf01270 */
[----:B------:R-:W-:-:S12]  /*22630*/  USEL UR8, UR8, UR4, !UP0 ;  /* 0x0000000408087287 */ /* 0x000fd8000c000000 */
.L_x_2284:
        /* <DEDUP_REMOVED lines=26> */
.L_x_2288:
        /* <DEDUP_REMOVED lines=20> */
.L_x_2291:
[----:B------:R-:W-:Y:S05]  /*22920*/  BSYNC B6 ;  /* 0x0000000000067941 */ /* 0x000fea0003800000 */
.L_x_2290:
        /* <DEDUP_REMOVED lines=20> */
.L_x_2294:
        /* <DEDUP_REMOVED lines=15> */
.L_x_2293:
[----:B------:R-:W-:Y:S05]  /*22b60*/  BSYNC B6 ;  /* 0x0000000000067941 */ /* 0x000fea0003800000 */
.L_x_2292:
        /* <DEDUP_REMOVED lines=17> */
.L_x_2354:
[----:B-1----:R-:W1:Y:S01]  /*22c80*/  S2R R2, SR_TID.X ;  /* 0x0000000000027919 */ /* 0x002e620000002100 */
[----:B0-----:R-:W-:Y:S01]  /*22c90*/  ISETP.NE.AND P1, PT, R10, 0x1, PT ;  /* 0x000000010a00780c */ /* 0x001fe20003f25270 */
[----:B------:R-:W-:Y:S01]  /*22ca0*/  IMAD.MOV.U32 R25, RZ, RZ, RZ ;  /* 0x000000ffff197224 */ /* 0x000fe200078e00ff */
[----:B-----5:R-:W-:Y:S02]  /*22cb0*/  SHF.R.S32.HI R30, RZ, 0x1f, R28 ;  /* 0x0000001fff1e7819 */ /* 0x020fe4000001141c */
[----:B------:R-:W-:-:S09]  /*22cc0*/  LOP3.LUT R16, R16, 0xffff7fff, RZ, 0xc0, !PT ;  /* 0xffff7fff10107812 */ /* 0x000fd200078ec0ff */
[----:B------:R-:W0:Y:S01]  /*22cd0*/  @P1 LDC R3, c[0x0][0x438] ;  /* 0x00010e00ff031b82 */ /* 0x000e220000000800 */
[----:B------:R-:W-:Y:S01]  /*22ce0*/  @P1 LOP3.LUT R16, R16, 0x8000, RZ, 0xfc, !PT ;  /* 0x0000800010101812 */ /* 0x000fe200078efcff */
[----:B-1----:R-:W-:-:S06]  /*22cf0*/  IMAD.SHL.U32 R8, R2, 0x10, RZ ;  /* 0x0000001002087824 */ /* 0x002fcc00078e00ff */
[----:B------:R-:W1:Y:S01]  /*22d00*/  @P1 LDC R2, c[0x0][0x434] ;  /* 0x00010d00ff021b82 */ /* 0x000e620000000800 */
[----:B------:R-:W-:-:S05]  /*22d10*/  LOP3.LUT R8, R35, 0x70, R8, 0xf8, !PT ;  /* 0x0000007023087812 */ /* 0x000fca00078ef808 */
[----:B------:R-:W-:-:S04]  /*22d20*/  IMAD R4, R0, 0x60, R8 ;  /* 0x0000006000047824 */ /* 0x000fc800078e0208 */
[C---:B------:R-:W-:Y:S01]  /*22d30*/  IMAD.IADD R33, R4.reuse, 0x1, R31 ;  /* 0x0000000104217824 */ /* 0x040fe200078e021f */
[----:B------:R-:W-:-:S03]  /*22d40*/  ISETP.GE.AND P0, PT, R4, UR42, PT ;  /* 0x0000002a04007c0c */ /* 0x000fc6000bf06270 */
[----:B------:R-:W-:Y:S01]  /*22d50*/  IMAD.MOV.U32 R9, RZ, RZ, R33 ;  /* 0x000000ffff097224 */ /* 0x000fe200078e0021 */
[----:B------:R-:W-:Y:S01]  /*22d60*/  ISETP.GT.U32.OR P0, PT, R8, 0x5f, P0 ;  /* 0x0000005f0800780c */ /* 0x000fe20000704470 */
[----:B-1----:R-:W-:-:S05]  /*22d70*/  @P1 IMAD.HI.U32 R2, R33, R2, RZ ;  /* 0x0000000221021227 */ /* 0x002fca00078e00ff */
[----:B0-----:R-:W-:-:S07]  /*22d80*/  @P1 SHF.R.U32.HI R9, RZ, R3, R2 ;  /* 0x00000003ff091219 */ /* 0x001fce0000011602 */
        /* <DEDUP_REMOVED lines=9> */
[----:B------:R-:W-:Y:S01]  /*22e20*/  @!P0 LEA.HI.X R5, R2, R5, R3, 0x2, P1 ;  /* 0x0000000502058211 */ /* 0x000fe200008f1403 */
[----:B------:R-:W-:-:S04]  /*22e30*/  IMAD.MOV R2, RZ, RZ, -R9 ;  /* 0x000000ffff027224 */ /* 0x000fc800078e0a09 */
[----:B------:R-:W-:Y:S01]  /*22e40*/  IMAD R33, R10, R2, R33 ;  /* 0x000000020a217224 */ /* 0x000fe200078e0221 */
[----:B------:R0:W5:Y:S01]  /*22e50*/  @!P0 LDG.E R25, desc[UR36][R4.64] ;  /* 0x0000002404198981 */ /* 0x000162000c1e1900 */
[----:B------:R-:W-:Y:S01]  /*22e60*/  IMAD R2, RZ, RZ, -UR38 ;  /* 0x80000026ff027e24 */ /* 0x000fe2000f8e02ff */
[----:B------:R-:W-:Y:S02]  /*22e70*/  ISETP.GT.U32.AND P0, PT, R8, 0x5f, PT ;  /* 0x0000005f0800780c */ /* 0x000fe40003f04070 */
[----:B------:R-:W-:Y:S01]  /*22e80*/  LOP3.LUT R16, R16, 0xffffdfff, RZ, 0xc0, !PT ;  /* 0xffffdfff10107812 */ /* 0x000fe200078ec0ff */
[----:B------:R-:W-:Y:S02]  /*22e90*/  IMAD R19, R19, R2, UR46 ;  /* 0x0000002e13137e24 */ /* 0x000fe4000f8e0202 */
[----:B------:R-:W-:-:S03]  /*22ea0*/  IMAD.U32 R2, RZ, RZ, UR48 ;  /* 0x00000030ff027e24 */ /* 0x000fc6000f8e00ff */
[----:B------:R-:W-:Y:S02]  /*22eb0*/  SHF.R.S32.HI R27, RZ, 0x1f, R19 ;  /* 0x0000001fff1b7819 */ /* 0x000fe40000011413 */
[----:B------:R-:W-:-:S13]  /*22ec0*/  ISETP.NE.AND P2, PT, R2, 0x3, PT ;  /* 0x000000030200780c */ /* 0x000fda0003f45270 */
[----:B------:R-:W-:-:S04]  /*22ed0*/  @P2 LOP3.LUT R16, R16, 0x2000, RZ, 0xfc, !PT ;  /* 0x0000200010102812 */ /* 0x000fc800078efcff */
[----:B------:R-:W-:-:S04]  /*22ee0*/  LOP3.LUT R16, R16, 0xfffffffd, RZ, 0xc0, !PT ;  /* 0xfffffffd10107812 */ /* 0x000fc800078ec0ff */
[----:B------:R-:W-:Y:S01]  /*22ef0*/  @P0 LOP3.LUT R16, R16, 0x2, RZ, 0xfc, !PT ;  /* 0x0000000210100812 */ /* 0x000fe200078efcff */
[----:B0-----:R-:W-:Y:S06]  /*22f00*/  @!P2 BRA `(.L_x_2296) ;  /* 0x000000000004a947 */ /* 0x001fec0003800000 */
[----:B------:R-:W-:Y:S01]  /*22f10*/  BPT.TRAP 0x1 ;  /* 0x000000040000795c */ /* 0x000fe20000300000 */
.L_x_2296:
[----:B------:R-:W-:Y:S01]  /*22f20*/  IMAD R24, R18, 0x8, R17 ;  /* 0x0000000812187824 */ /* 0x000fe200078e0211 */
[----:B------:R-:W-:Y:S01]  /*22f30*/  SHF.L.U32 R3, R26, 0x1f, RZ ;  /* 0x0000001f1a037819 */ /* 0x000fe200000006ff */
[----:B------:R-:W-:Y:S03]  /*22f40*/  BSSY B0, `(.L_x_2297) ;  /* 0x0000003000007945 */ /* 0x000fe60003800000 */
[----:B------:R-:W0:Y:S02]  /*22f50*/  SYNCS.PHASECHK.TRANS64.TRYWAIT P0, [R24+URZ+0x32440], R3 ;  /* 0x03244003180075a7 */ /* 0x000e24000800017f */
[----:B0-----:R-:W-:Y:S05]  /*22f60*/  @!P0 BRA `(.L_x_2298) ;  /* 0x0000003c00388947 */ /* 0x001fea0003800000 */
.L_x_2355:
[----:B------:R-:W-:Y:S05]  /*22f70*/  BSYNC B0 ;  /* 0x0000000000007941 */ /* 0x000fea0003800000 */
.L_x_2297:
[----:B------:R-:W-:Y:S01]  /*22f80*/  SHF.R.S32.HI R37, RZ, 0x1f, R33 ;  /* 0x0000001fff257819 */ /* 0x000fe20000011421 */
[----:B------:R-:W-:Y:S01]  /*22f90*/  ULDC.64 UR4, c[0x0][0x300] ;  /* 0x0000c00000047ab9 */ /* 0x000fe20000000a00 */
[----:B------:R-:W1:Y:S01]  /*22fa0*/  S2R R6, SR_TID.X ;  /* 0x0000000000067919 */ /* 0x000e620000002100 */
[----:B-----5:R-:W-:Y:S02]  /*22fb0*/  SHF.R.S32.HI R4, RZ, 0x1f, R25 ;  /* 0x0000001fff047819 */ /* 0x020fe40000011419 */
[----:B------:R-:W-:Y:S01]  /*22fc0*/  IMAD R2, R37, UR4, RZ ;  /* 0x0000000425027c24 */ /* 0x000fe2000f8e02ff */
[----:B------:R-:W-:Y:S02]  /*22fd0*/  LOP3.LUT P2, RZ, R16, 0x1, RZ, 0xc0, !PT ;  /* 0x0000000110ff7812 */ /* 0x000fe4000784c0ff */
[----:B------:R2:W-:Y:S01]  /*22fe0*/  STL [R1+0x440], R4 ;  /* 0x0004400401007387 */ /* 0x0005e20000100800 */
[C---:B------:R-:W-:Y:S02]  /*22ff0*/  IMAD R5, R33.reuse, UR5, R2 ;  /* 0x0000000521057c24 */ /* 0x040fe4000f8e0202 */
[----:B0-----:R-:W-:Y:S01]  /*23000*/  IMAD.WIDE.U32 R2, R33, UR4, RZ ;  /* 0x0000000421027c25 */ /* 0x001fe2000f8e00ff */
[----:B------:R-:W-:-:S03]  /*23010*/  ULDC.64 UR4, c[0x0][0x310] ;  /* 0x0000c40000047ab9 */ /* 0x000fc60000000a00 */
[----:B------:R-:W-:Y:S02]  /*23020*/  IMAD.IADD R3, R3, 0x1, R5 ;  /* 0x0000000103037824 */ /* 0x000fe400078e0205 */
[----:B--2---:R-:W-:Y:S02]  /*23030*/  IMAD R4, R4, UR4, RZ ;  /* 0x0000000404047c24 */ /* 0x004fe4000f8e02ff */
        /* <DEDUP_REMOVED lines=57> */
.L_x_2369:
        /* <DEDUP_REMOVED lines=10> */
.L_x_2300:
        /* <DEDUP_REMOVED lines=10> */
.L_x_2301:
[----:B------:R1:W-:Y:S02]  /*23510*/  SYNCS.ARRIVE.TRANS64.A1T0 RZ, [R24+URZ+0x32430], RZ ;  /* 0x032430ff18ff79a7 */ /* 0x0003e4000810003f */
[----:B------:R-:W-:Y:S05]  /*23520*/  WARPSYNC.ALL ;  /* 0x0000000000007948 */ /* 0x000fea0003800000 */
[----:B------:R-:W-:Y:S01]  /*23530*/  VIADD R0, R17, 0x18400 ;  /* 0x0001840011007836 */ /* 0x000fe20000000000 */
[----:B------:R-:W-:Y:S01]  /*23540*/  BAR.SYNC.DEFER_BLOCKING 0x8, 0x180 ;  /* 0x0206000000007b1d */ /* 0x000fe20000010000 */
[----:B------:R-:W-:-:S03]  /*23550*/  USHF.R.S32.HI UR51, URZ, 0x1f, UR38 ;  /* 0x0000001f3f337899 */ /* 0x000fc60008011426 */
[----:B------:R-:W-:Y:S02]  /*23560*/  LOP3.LUT P0, RZ, R0, 0x3ff, RZ, 0xc0, !PT ;  /* 0x000003ff00ff7812 */ /* 0x000fe4000780c0ff */
[----:B------:R-:W-:Y:S11]  /*23570*/  BSSY B6, `(.L_x_2302) ;  /* 0x0000012000067945 */ /* 0x000ff60003800000 */
        /* <DEDUP_REMOVED lines=17> */
.L_x_2303:
[----:B------:R-:W-:Y:S05]  /*23690*/  BSYNC B6 ;  /* 0x0000000000067941 */ /* 0x000fea0003800000 */
.L_x_2302:
[----:B------:R-:W2:Y:S01]  /*236a0*/  S2R R20, SR_TID.X ;  /* 0x0000000000147919 */ /* 0x000ea20000002100 */
[----:B------:R-:W-:Y:S01]  /*236b0*/  UISETP.NE.AND UP0, UPT, UR50, URZ, UPT ;  /* 0x0000003f3200728c */ /* 0x000fe2000bf05270 */
[----:B------:R-:W-:Y:S01]  /*236c0*/  R2UR UR6, R27 ;  /* 0x000000001b0672ca */ /* 0x000fe200000e0000 */
[----:B------:R-:W-:Y:S01]  /*236d0*/  ULDC.64 UR8, c[0x0][0x2d8] ;  /* 0x0000b60000087ab9 */ /* 0x000fe20000000a00 */
[----:B------:R-:W-:Y:S02]  /*236e0*/  R2UR UR7, R19 ;  /* 0x00000000130772ca */ /* 0x000fe400000e0000 */
[----:B------:R-:W-:Y:S02]  /*236f0*/  LOP3.LUT P5, RZ, R16, 0x100000, RZ, 0xc0, !PT ;  /* 0x0010000010ff7812 */ /* 0x000fe400078ac0ff */
[----:B------:R-:W-:-:S04]  /*23700*/  PLOP3.LUT P0, PT, PT, PT, UP0, 0x80, 0x0 ;  /* 0x000000000000781c */ /* 0x000fc80003f0f008 */
[----:B------:R-:W-:-:S03]  /*23710*/  @UP0 ULDC UR4, c[0x0][0x44c] ;  /* 0x0001130000040ab9 */ /* 0x000fc60000000800 */
[----:B------:R-:W-:-:S04]  /*23720*/  UIMAD UR6, UR6, UR8, URZ ;  /* 0x00000008060672a4 */ /* 0x000fc8000f8e023f */
[----:B------:R-:W-:Y:S01]  /*23730*/  UIMAD UR6, UR7, UR9, UR6 ;  /* 0x00000009070672a4 */ /* 0x000fe2000f8e0206 */
[----:B--2---:R-:W-:-:S05]  /*23740*/  IMAD.SHL.U32 R20, R20, 0x10, RZ ;  /* 0x0000001014147824 */ /* 0x004fca00078e00ff */
[----:B------:R-:W-:-:S05]  /*23750*/  LOP3.LUT R20, R35, 0x70, R20, 0xf8, !PT ;  /* 0x0000007023147812 */ /* 0x000fca00078ef814 */
[----:B------:R-:W-:-:S04]  /*23760*/  VIADD R34, R20, UR43 ;  /* 0x0000002b14227c36 */ /* 0x000fc80008000000 */
[----:B------:R-:W-:Y:S01]  /*23770*/  @P0 IMAD.HI.U32 R0, R34, UR4, RZ ;  /* 0x0000000422000c27 */ /* 0x000fe2000f8e00ff */
[----:B------:R-:W-:Y:S01]  /*23780*/  PLOP3.LUT P0, PT, PT, PT, UP0, 0x80, 0x0 ;  /* 0x000000000000781c */ /* 0x000fe20003f0f008 */
[----:B------:R-:W-:Y:S02]  /*23790*/  @UP0 ULDC UR4, c[0x0][0x450] ;  /* 0x0001140000040ab9 */ /* 0x000fe40000000800 */
[----:B------:R-:W-:-:S10]  /*237a0*/  IMAD.MOV.U32 R7, RZ, RZ, R34 ;  /* 0x000000ffff077224 */ /* 0x000fd400078e0022 */
[----:B------:R-:W-:Y:S02]  /*237b0*/  @P0 SHF.R.U32.HI R7, RZ, UR4, R0 ;  /* 0x00000004ff070c19 */ /* 0x000fe40008011600 */
[----:B------:R-:W-:Y:S02]  /*237c0*/  R2UR UR4, R19 ;  /* 0x00000000130472ca */ /* 0x000fe400000e0000 */
[----:B------:R-:W-:-:S11]  /*237d0*/  SHF.R.S32.HI R0, RZ, 0x1f, R7 ;  /* 0x0000001fff007819 */ /* 0x000fd60000011407 */
[----:B------:R-:W-:-:S03]  /*237e0*/  UIMAD.WIDE.U32 UR4, UR4, UR8, URZ ;  /* 0x00000008040472a5 */ /* 0x000fc6000f8e003f */
[----:B------:R-:W-:Y:S01]  /*237f0*/  ULDC.64 UR8, c[0x0][0x2e0] ;  /* 0x0000b80000087ab9 */ /* 0x000fe20000000a00 */
[----:B------:R-:W-:Y:S02]  /*23800*/  UIADD3 UR5, UR5, UR6, URZ ;  /* 0x0000000605057290 */ /* 0x000fe4000fffe03f */
[----:B------:R-:W-:Y:S02]  /*23810*/  UIMAD UR6, UR51, UR8, URZ ;  /* 0x00000008330672a4 */ /* 0x000fe4000f8e023f */
[----:B------:R-:W-:Y:S02]  /*23820*/  UIMAD.WIDE.U32 UR4, UR38, UR8, UR4 ;  /* 0x00000008260472a5 */ /* 0x000fe4000f8e0004 */
[----:B------:R-:W-:-:S04]  /*23830*/  UIMAD UR6, UR38, UR9, UR6 ;  /* 0x00000009260672a4 */ /* 0x000fc8000f8e0206 */
[----:B------:R-:W-:Y:S02]  /*23840*/  UIADD3 UR6, UR5, UR6, URZ ;  /* 0x0000000605067290 */ /* 0x000fe4000fffe03f */
[----:B0-----:R-:W-:Y:S02]  /*23850*/  IMAD.U32 R5, RZ, RZ, UR5 ;  /* 0x00000005ff057e24 */ /* 0x001fe4000f8e00ff */
[----:B------:R-:W-:Y:S02]  /*23860*/  IMAD.MOV R5, RZ, RZ, -R7 ;  /* 0x000000ffff057224 */ /* 0x000fe400078e0a07 */
[----:B------:R-:W-:Y:S01]  /*23870*/  IMAD.U32 R4, RZ, RZ, UR4 ;  /* 0x00000004ff047e24 */ /* 0x000fe2000f8e00ff */
[----:B------:R-:W-:Y:S01]  /*23880*/  ULDC.64 UR4, c[0x0][0x2d0] ;  /* 0x0000b40000047ab9 */ /* 0x000fe20000000a00 */
[----:B------:R-:W-:Y:S01]  /*23890*/  IMAD.U32 R3, RZ, RZ, UR6 ;  /* 0x00000006ff037e24 */ /* 0x000fe2000f8e00ff */
[----:B------:R-:W-:Y:S01]  /*238a0*/  ULDC UR6, c[0x0][0x448] ;  /* 0x0001120000067ab9 */ /* 0x000fe20000000800 */
[----:B------:R-:W-:-:S02]  /*238b0*/  IMAD R0, R0, UR4, RZ ;  /* 0x0000000400007c24 */ /* 0x000fc4000f8e02ff */
[----:B------:R-:W-:Y:S02]  /*238c0*/  IMAD R5, R5, UR6, R34 ;  /* 0x0000000605057c24 */ /* 0x000fe4000f8e0222 */
[----:B------:R-:W-:Y:S02]  /*238d0*/  IMAD.MOV.U32 R2, RZ, RZ, R4 ;  /* 0x000000ffff027224 */ /* 0x000fe400078e0004 */
[C---:B------:R-:W-:Y:S01]  /*238e0*/  IMAD R9, R7.reuse, UR5, R0 ;  /* 0x0000000507097c24 */ /* 0x040fe2000f8e0200 */
[----:B------:R-:W-:Y:S01]  /*238f0*/  SHF.R.S32.HI R0, RZ, 0x1f, R5 ;  /* 0x0000001fff007819 */ /* 0x000fe20000011405 */
        /* <DEDUP_REMOVED lines=12> */
[----:B------:R-:W0:Y:S01]  /*239c0*/  S2R R2, SR_TID.X ;  /* 0x0000000000027919 */ /* 0x000e220000002100 */
[----:B------:R-:W-:Y:S01]  /*239d0*/  VIADD R4, R35, UR43 ;  /* 0x0000002b23047c36 */ /* 0x000fe20008000000 */
[----:B------:R-:W-:Y:S01]  /*239e0*/  LOP3.LUT R16, R16, 0xffffefff, RZ, 0xc0, !PT ;  /* 0xffffefff10107812 */ /* 0x000fe200078ec0ff */
[----:B------:R-:W2:Y:S02]  /*239f0*/  SHFL.IDX PT, R14, R0, RZ, 0x181f ;  /* 0x00181fff000e7589 */ /* 0x000ea400000e0000 */
[C---:B------:R-:W-:Y:S01]  /*23a00*/  VIADD R6, R4.reuse, 0x10 ;  /* 0x0000001004067836 */ /* 0x040fe20000000000 */
[C---:B------:R-:W-:Y:S01]  /*23a10*/  ISETP.GE.AND P1, PT, R4.reuse, UR41, PT ;  /* 0x0000002904007c0c */ /* 0x040fe2000bf26270 */
[----:B------:R-:W-:Y:S01]  /*23a20*/  VIADD R13, R4, 0x40 ;  /* 0x00000040040d7836 */ /* 0x000fe20000000000 */
[----:B------:R-:W3:Y:S04]  /*23a30*/  SHFL.IDX PT, R3, R5, RZ, 0x181f ;  /* 0x00181fff05037589 */ /* 0x000ee800000e0000 */
[----:B------:R-:W-:Y:S01]  /*23a40*/  SHFL.IDX PT, R9, R0, 0x2, 0x181f ;  /* 0x00581f0000097f89 */ /* 0x000fe200000e0000 */
[----:B------:R-:W-:-:S03]  /*23a50*/  ISETP.GE.AND P3, PT, R13, UR41, PT ;  /* 0x000000290d007c0c */ /* 0x000fc6000bf66270 */
[----:B------:R-:W-:Y:S03]  /*23a60*/  SHFL.IDX PT, R8, R5, 0x2, 0x181f ;  /* 0x00581f0005087f89 */ /* 0x000fe600000e0000 */
[----:B------:R-:W-:Y:S01]  /*23a70*/  @P1 LOP3.LUT R16, R16, 0x1000, RZ, 0xfc, !PT ;  /* 0x0000100010101812 */ /* 0x000fe200078efcff */
[----:B------:R-:W-:Y:S03]  /*23a80*/  SHFL.IDX PT, R7, R0, 0x3, 0x181f ;  /* 0x00781f0000077f89 */ /* 0x000fe600000e0000 */
[----:B------:R-:W-:Y:S01]  /*23a90*/  LOP3.LUT R16, R16, 0xfffff7ff, RZ, 0xc0, !PT ;  /* 0xfffff7ff10107812 */ /* 0x000fe200078ec0ff */
[----:B------:R-:W-:Y:S04]  /*23aa0*/  SHFL.IDX PT, R21, R0, 0x5, 0x181f ;  /* 0x00b81f0000157f89 */ /* 0x000fe800000e0000 */
[----:B------:R-:W-:Y:S01]  /*23ab0*/  SHFL.IDX PT, R15, R0, 0x6, 0x181f ;  /* 0x00d81f00000f7f89 */ /* 0x000fe200000e0000 */
[----:B0-----:R-:W-:-:S03]  /*23ac0*/  IMAD.SHL.U32 R35, R2, 0x8, RZ ;  /* 0x0000000802237824 */ /* 0x001fc600078e00ff */
[----:B------:R-:W-:Y:S02]  /*23ad0*/  SHFL.IDX PT, R2, R5, 0x1, 0x181f ;  /* 0x00381f0005027f89 */ /* 0x000fe400000e0000 */
[----:B------:R-:W-:-:S04]  /*23ae0*/  LOP3.LUT R35, R35, 0x38, RZ, 0xc0, !PT ;  /* 0x0000003823237812 */ /* 0x000fc800078ec0ff */
[----:B--2---:R-:W-:Y:S02]  /*23af0*/  @!P1 LEA R12, P0, R35, R14, 0x1 ;  /* 0x0000000e230c9211 */ /* 0x004fe400078008ff */
[----:B------:R-:W0:Y:S03]  /*23b00*/  SHFL.IDX PT, R14, R0, 0x1, 0x181f ;  /* 0x00381f00000e7f89 */ /* 0x000e2600000e0000 */
[----:B---3--:R-:W-:Y:S01]  /*23b10*/  @!P1 IMAD.X R3, RZ, RZ, R3, P0 ;  /* 0x000000ffff039224 */ /* 0x008fe200000e0603 */
[----:B------:R-:W-:Y:S02]  /*23b20*/  ISETP.GE.AND P1, PT, R6, UR41, PT ;  /* 0x0000002906007c0c */ /* 0x000fe4000bf26270 */
[----:B------:R-:W2:Y:S11]  /*23b30*/  SHFL.IDX PT, R6, R5, 0x3, 0x181f ;  /* 0x00781f0005067f89 */ /* 0x000eb600000e0000 */
[----:B------:R-:W-:-:S04]  /*23b40*/  @P1 LOP3.LUT R16, R16, 0x800, RZ, 0xfc, !PT ;  /* 0x0000080010101812 */ /* 0x000fc800078efcff */
[----:B------:R-:W-:Y:S02]  /*23b50*/  LOP3.LUT R16, R16, 0xfffffbff, RZ, 0xc0, !PT ;  /* 0xfffffbff10107812 */ /* 0x000fe400078ec0ff */
[----:B0-----:R-:W-:Y:S02]  /*23b60*/  @!P1 LEA R10, P0, R35, R14, 0x1 ;  /* 0x0000000e230a9211 */ /* 0x001fe400078008ff */
[----:B------:R-:W0:Y:S03]  /*23b70*/  SHFL.IDX PT, R14, R0, 0x4, 0x181f ;  /* 0x00981f00000e7f89 */ /* 0x000e2600000e0000 */
[----:B------:R-:W-:Y:S02]  /*23b80*/  @!P1 IMAD.X R11, RZ, RZ, R2, P0 ;  /* 0x000000ffff0b9224 */ /* 0x000fe400000e0602 */
[----:B------:R-:W-:-:S05]  /*23b90*/  VIADD R2, R4, 0x20 ;  /* 0x0000002004027836 */ /* 0x000fca0000000000 */
[----:B------:R-:W-:Y:S01]  /*23ba0*/  ISETP.GE.AND P6, PT, R2, UR41, PT ;  /* 0x0000002902007c0c */ /* 0x000fe2000bfc6270 */
[----:B------:R-:W-:-:S05]  /*23bb0*/  VIADD R2, R4, 0x30 ;  /* 0x0000003004027836 */ /* 0x000fca0000000000 */
[----:B------:R-:W-:Y:S02]  /*23bc0*/  ISETP.GE.AND P4, PT, R2, UR41, PT ;  /* 0x0000002902007c0c */ /* 0x000fe4000bf86270 */
[----:B------:R-:W3:Y:S05]  /*23bd0*/  SHFL.IDX PT, R2, R5, 0x4, 0x181f ;  /* 0x00981f0005027f89 */ /* 0x000eea00000e0000 */
[----:B------:R-:W-:Y:S02]  /*23be0*/  @!P6 LEA R9, P0, R35, R9, 0x1 ;  /* 0x000000092309e211 */ /* 0x000fe400078008ff */
[----:B------:R-:W-:-:S03]  /*23bf0*/  @P6 LOP3.LUT R16, R16, 0x400, RZ, 0xfc, !PT ;  /* 0x0000040010106812 */ /* 0x000fc600078efcff */
[----:B------:R-:W-:Y:S01]  /*23c00*/  @!P6 IMAD.X R8, RZ, RZ, R8, P0 ;  /* 0x000000ffff08e224 */ /* 0x000fe200000e0608 */
[----:B------:R-:W-:Y:S02]  /*23c10*/  @!P4 LEA R7, P0, R35, R7, 0x1 ;  /* 0x000000072307c211 */ /* 0x000fe400078008ff */
[----:B------:R-:W-:-:S03]  /*23c20*/  LOP3.LUT R16, R16, 0xffbfffff, RZ, 0xc0, !PT ;  /* 0xffbfffff10107812 */ /* 0x000fc600078ec0ff */
[----:B--2---:R-:W-:Y:S01]  /*23c30*/  @!P4 IMAD.X R6, RZ, RZ, R6, P0 ;  /* 0x000000ffff06c224 */ /* 0x004fe200000e0606 */
[----:B0-----:R-:W-:Y:S02]  /*23c40*/  @!P3 LEA R14, P0, R35, R14, 0x1 ;  /* 0x0000000e230eb211 */ /* 0x001fe400078008ff */
[----:B------:R-:W-:-:S04]  /*23c50*/  @P6 LOP3.LUT R16, R16, 0x400000, RZ, 0xfc, !PT ;  /* 0x0040000010106812 */ /* 0x000fc800078efcff */
[C---:B------:R-:W-:Y:S01]  /*23c60*/  LOP3.LUT P6, RZ, R16.reuse, 0x1000, RZ, 0xc0, !PT ;  /* 0x0000100010ff7812 */ /* 0x040fe200078cc0ff */
[----:B---3--:R-:W-:Y:S01]  /*23c70*/  @!P3 IMAD.X R13, RZ, RZ, R2, P0 ;  /* 0x000000ffff0db224 */ /* 0x008fe200000e0602 */
[----:B------:R-:W-:Y:S01]  /*23c80*/  LOP3.LUT R16, R16, 0xfffffdff, RZ, 0xc0, !PT ;  /* 0xfffffdff10107812 */ /* 0x000fe200078ec0ff */
[----:B------:R-:W-:-:S03]  /*23c90*/  VIADD R2, R4, 0x50 ;  /* 0x0000005004027836 */ /* 0x000fc60000000000 */
[----:B------:R-:W-:Y:S02]  /*23ca0*/  @P4 LOP3.LUT R16, R16, 0x200, RZ, 0xfc, !PT ;  /* 0x0000020010104812 */ /* 0x000fe400078efcff */
[----:B------:R-:W-:Y:S01]  /*23cb0*/  ISETP.GE.AND P2, PT, R2, UR41, PT ;  /* 0x0000002902007c0c */ /* 0x000fe2000bf46270 */
[----:B------:R-:W-:Y:S01]  /*23cc0*/  VIADD R2, R4, 0x60 ;  /* 0x0000006004027836 */ /* 0x000fe20000000000 */
[----:B------:R-:W-:-:S04]  /*23cd0*/  LOP3.LUT R16, R16, 0xfffffeff, RZ, 0xc0, !PT ;  /* 0xfffffeff10107812 */ /* 0x000fc800078ec0ff */
[----:B------:R-:W-:Y:S02]  /*23ce0*/  ISETP.GE.AND P1, PT, R2, UR41, PT ;  /* 0x0000002902007c0c */ /* 0x000fe4000bf26270 */
[----:B------:R-:W0:Y:S01]  /*23cf0*/  SHFL.IDX PT, R2, R5, 0x5, 0x181f ;  /* 0x00b81f0005027f89 */ /* 0x000e2200000e0000 */
[----:B------:R-:W-:-:S04]  /*23d00*/  @P3 LOP3.LUT R16, R16, 0x100, RZ, 0xfc, !PT ;  /* 0x0000010010103812 */ /* 0x000fc800078efcff */
[----:B------:R-:W-:Y:S02]  /*23d10*/  @!P2 LEA R21, P0, R35, R21, 0x1 ;  /* 0x000000152315a211 */ /* 0x000fe400078008ff */
[----:B------:R-:W-:-:S04]  /*23d20*/  LOP3.LUT R16, R16, 0xffffff7f, RZ, 0xc0, !PT ;  /* 0xffffff7f10107812 */ /* 0x000fc800078ec0ff */
[----:B------:R-:W-:-:S04]  /*23d30*/  @P2 LOP3.LUT R16, R16, 0x80, RZ, 0xfc, !PT ;  /* 0x0000008010102812 */ /* 0x000fc800078efcff */
[----:B------:R-:W-:-:S04]  /*23d40*/  LOP3.LUT R16, R16, 0xffffffbf, RZ, 0xc0, !PT ;  /* 0xffffffbf10107812 */ /* 0x000fc800078ec0ff */
[----:B------:R-:W-:Y:S01]  /*23d50*/  @P1 LOP3.LUT R16, R16, 0x40, RZ, 0xfc, !PT ;  /* 0x0000004010101812 */ /* 0x000fe200078efcff */
[----:B0-----:R-:W-:Y:S01]  /*23d60*/  @!P2 IMAD.X R20, RZ, RZ, R2, P0 ;  /* 0x000000ffff14a224 */ /* 0x001fe200000e0602 */
[----:B------:R-:W-:Y:S01]  /*23d70*/  @!P1 LEA R35, P0, R35, R15, 0x1 ;  /* 0x0000000f23239211 */ /* 0x000fe200078008ff */
[----:B------:R-:W0:Y:S04]  /*23d80*/  SHFL.IDX PT, R2, R5, 0x6, 0x181f ;  /* 0x00d81f0005027f89 */ /* 0x000e2800000e0000 */
[----:B------:R-:W2:Y:S01]  /*23d90*/  SHFL.IDX PT, R5, R5, 0x7, 0x181f ;  /* 0x00f81f0005057f89 */ /* 0x000ea200000e0000 */
[----:B0-----:R-:W-:Y:S01]  /*23da0*/  @!P1 IMAD.X R15, RZ, RZ, R2, P0 ;  /* 0x000000ffff0f9224 */ /* 0x001fe200000e0602 */
[----:B------:R-:W-:Y:S01]  /*23db0*/  LOP3.LUT P0, RZ, R16, 0x800, RZ, 0xc0, !PT ;  /* 0x0000080010ff7812 */ /* 0x000fe2000780c0ff */
[----:B------:R-:W-:-:S05]  /*23dc0*/  @!P6 IMAD.MOV.U32 R2, RZ, RZ, R12 ;  /* 0x000000ffff02e224 */ /* 0x000fca00078e000c */
[----:B------:R0:W-:Y:S01]  /*23dd0*/  @!P6 LDGSTS.E.BYPASS.LTC128B.128 [R22+0x18400], desc[UR36][R2.64], !P5 ;  /* 0x184000000216efae */ /* 0x0001e2000e901d64 */
[----:B------:R-:W-:-:S06]  /*23de0*/  LOP3.LUT P6, RZ, R16, 0x400000, RZ, 0xc0, !PT ;  /* 0x0040000010ff7812 */ /* 0x000fcc00078cc0ff */
        /* <DEDUP_REMOVED lines=10> */
[----:B------:R-:W-:Y:S01]  /*23e90*/  @!P3 IMAD.MOV.U32 R3, RZ, RZ, R13 ;  /* 0x000000ffff03b224 */ /* 0x000fe200078e000d */
[----:B------:R0:W3:Y:S04]  /*23ea0*/  SHFL.IDX PT, R14, R0, 0x7, 0x181f ;  /* 0x00f81f00000e7f89 */ /* 0x0000e800000e0000 */
[----:B------:R4:W-:Y:S02]  /*23eb0*/  @!P3 LDGSTS.E.BYPASS.LTC128B.128 [R22+0x1a400], desc[UR36][R2.64], !P5 ;  /* 0x1a4000000216bfae */ /* 0x0009e4000e901d64 */
[----:B----4-:R-:W-:-:S02]  /*23ec0*/  @!P2 IMAD.MOV.U32 R2, RZ, RZ, R21 ;  /* 0x000000ffff02a224 */ /* 0x010fc400078e0015 */
[----:B------:R-:W-:-:S05]  /*23ed0*/  @!P2 IMAD.MOV.U32 R3, RZ, RZ, R20 ;  /* 0x000000ffff03a224 */ /* 0x000fca00078e0014 */
[----:B------:R4:W-:Y:S02]  /*23ee0*/  @!P2 LDGSTS.E.BYPASS.LTC128B.128 [R22+0x1ac00], desc[UR36][R2.64], !P5 ;  /* 0x1ac000000216afae */ /* 0x0009e4000e901d64 */
[----:B----4-:R-:W-:Y:S02]  /*23ef0*/  @!P1 IMAD.MOV.U32 R2, RZ, RZ, R35 ;  /* 0x000000ffff029224 */ /* 0x010fe400078e0023 */
[----:B------:R-:W4:Y:S01]  /*23f00*/  S2R R35, SR_TID.X ;  /* 0x0000000000237919 */ /* 0x000f220000002100 */
[----:B------:R-:W-:-:S05]  /*23f10*/  @!P1 IMAD.MOV.U32 R3, RZ, RZ, R15 ;  /* 0x000000ffff039224 */ /* 0x000fca00078e000f */
[----:B------:R0:W-:Y:S01]  /*23f20*/  @!P1 LDGSTS.E.BYPASS.LTC128B.128 [R22+0x1b400], desc[UR36][R2.64], !P5 ;  /* 0x1b40000002169fae */ /* 0x0001e2000e901d64 */
[----:B----4-:R-:W-:-:S04]  /*23f30*/  LOP3.LUT R35, R35, 0x7f, RZ, 0xc0, !PT ;  /* 0x0000007f23237812 */ /* 0x010fc800078ec0ff */
[----:B0-23--:R-:W-:-:S07]  /*23f40*/  SHF.R.U32.HI R35, RZ, 0x3, R35 ;  /* 0x00000003ff237819 */ /* 0x00dfce0000011623 */
.L_x_2386:
[----:B------:R-:W0:Y:S01]  /*23f50*/  S2R R0, SR_TID.X ;  /* 0x0000000000007919 */ /* 0x000e220000002100 */
[----:B------:R-:W-:Y:S01]  /*23f60*/  VIADD R4, R4, 0x70 ;  /* 0x0000007004047836 */ /* 0x000fe20000000000 */
[----:B------:R-:W-:-:S04]  /*23f70*/  LOP3.LUT R16, R16, 0xffffbfff, RZ, 0xc0, !PT ;  /* 0xffffbfff10107812 */ /* 0x000fc800078ec0ff */
[----:B------:R-:W-:-:S13]  /*23f80*/  ISETP.GE.AND P1, PT, R4, UR41, PT ;  /* 0x0000002904007c0c */ /* 0x000fda000bf26270 */
[----:B------:R-:W-:Y:S01]  /*23f90*/  @P1 LOP3.LUT R16, R16, 0x4000, RZ, 0xfc, !PT ;  /* 0x0000400010101812 */ /* 0x000fe200078efcff */
[----:B0-----:R-:W-:-:S05]  /*23fa0*/  IMAD.SHL.U32 R0, R0, 0x8, RZ ;  /* 0x0000000800007824 */ /* 0x001fca00078e00ff */
[----:B------:R-:W-:-:S04]  /*23fb0*/  LOP3.LUT R0, R0, 0x38, RZ, 0xc0, !PT ;  /* 0x0000003800007812 */ /* 0x000fc800078ec0ff */
[----:B------:R-:W-:-:S05]  /*23fc0*/  @!P1 LEA R2, P0, R0, R14, 0x1 ;  /* 0x0000000e00029211 */ /* 0x000fca00078008ff */
[----:B------:R-:W-:Y:S01]  /*23fd0*/  @!P1 IMAD.X R3, RZ, RZ, R5, P0 ;  /* 0x000000ffff039224 */ /* 0x000fe200000e0605 */
[----:B------:R-:W-:-:S04]  /*23fe0*/  PLOP3.LUT P0, PT, PT, PT, PT, 0x80, 0x0 ;  /* 0x000000000000781c */ /* 0x000fc80003f0f070 */
[----:B------:R-:W-:Y:S01]  /*23ff0*/  @!PT LDS RZ, [RZ] ;  /* 0x00000000fffff984 */ /* 0x000fe20000000800 */
[----:B------:R-:W-:Y:S01]  /*24000*/  @!PT LDS RZ, [RZ] ;  /* 0x00000000fffff984 */ /* 0x000fe20000000800 */
[----:B------:R-:W-:Y:S01]  /*24010*/  @!PT LDS RZ, [RZ] ;  /* 0x00000000fffff984 */ /* 0x000fe20000000800 */
[----:B------:R0:W-:Y:S01]  /*24020*/  @!P1 LDGSTS.E.BYPASS.LTC128B.128 [R22+0x1bc00], desc[UR36][R2.64], !P5 ;  /* 0x1bc0000002169fae */ /* 0x0001e2000e901d64 */
[----:B------:R-:W-:-:S08]  /*24030*/  NOP ;  /* 0x0000000000007918 */ /* 0x000fd00000000000 */
.L_x_2305:
        /* <DEDUP_REMOVED lines=11> */
[----:B--2---:R-:W-:Y:S05]  /*240f0*/  @!P0 BRA `(.L_x_2307) ;  /* 0x0000000000408947 */ /* 0x004fea0003800000 */
        /* <DEDUP_REMOVED lines=16> */
.L_x_2307:
[----:B------:R-:W-:Y:S05]  /*24200*/  BSYNC B6 ;  /* 0x0000000000067941 */ /* 0x000fea0003800000 */
.L_x_2306:
[----:B------:R-:W-:Y:S01]  /*24210*/  UISETP.NE.AND UP0, UPT, UR50, URZ, UPT ;  /* 0x0000003f3200728c */ /* 0x000fe2000bf05270 */
[----:B------:R-:W-:Y:S01]  /*24220*/  R2UR UR6, R27 ;  /* 0x000000001b0672ca */ /* 0x000fe200000e0000 */
[----:B0-----:R-:W-:Y:S01]  /*24230*/  IMAD.MOV.U32 R2, RZ, RZ, R34 ;  /* 0x000000ffff027224 */ /* 0x001fe200078e0022 */
[----:B------:R-:W-:Y:S01]  /*24240*/  R2UR UR7, R19 ;  /* 0x00000000130772ca */ /* 0x000fe200000e0000 */
[----:B------:R-:W-:Y:S01]  /*24250*/  ULDC.64 UR8, c[0x0][0x3d8] ;  /* 0x0000f60000087ab9 */ /* 0x000fe20000000a00 */
[----:B------:R-:W0:Y:S01]  /*24260*/  S2R R20, SR_TID.X ;  /* 0x0000000000147919 */ /* 0x000e220000002100 */
[----:B------:R-:W-:Y:S02]  /*24270*/  PLOP3.LUT P0, PT, PT, PT, UP0, 0x80, 0x0 ;  /* 0x000000000000781c */ /* 0x000fe40003f0f008 */
[C---:B------:R-:W-:Y:S02]  /*24280*/  LOP3.LUT P2, RZ, R16.reuse, 0x80000, RZ, 0xc0, !PT ;  /* 0x0008000010ff7812 */ /* 0x040fe4000784c0ff */
[C---:B------:R-:W-:Y:S01]  /*24290*/  LOP3.LUT P3, RZ, R16.reuse, 0x40000, RZ, 0xc0, !PT ;  /* 0x0004000010ff7812 */ /* 0x040fe2000786c0ff */
[----:B------:R-:W-:Y:S01]  /*242a0*/  @UP0 ULDC UR4, c[0x0][0x44c] ;  /* 0x0001130000040ab9 */ /* 0x000fe20000000800 */
[----:B------:R-:W-:-:S02]  /*242b0*/  LOP3.LUT P4, RZ, R16, 0x20000, RZ, 0xc0, !PT ;  /* 0x0002000010ff7812 */ /* 0x000fc4000788c0ff */
[----:B------:R-:W-:Y:S01]  /*242c0*/  UIMAD UR6, UR6, UR8, URZ ;  /* 0x00000008060672a4 */ /* 0x000fe2000f8e023f */
[----:B------:R-:W-:-:S03]  /*242d0*/  LOP3.LUT P5, RZ, R16, 0x10000, RZ, 0xc0, !PT ;  /* 0x0001000010ff7812 */ /* 0x000fc600078ac0ff */
[----:B------:R-:W-:Y:S01]  /*242e0*/  UIMAD UR6, UR7, UR9, UR6 ;  /* 0x00000009070672a4 */ /* 0x000fe2000f8e0206 */
[----:B------:R-:W-:Y:S01]  /*242f0*/  @P0 IMAD.HI.U32 R0, R34, UR4, RZ ;  /* 0x0000000422000c27 */ /* 0x000fe2000f8e00ff */
[----:B------:R-:W-:Y:S01]  /*24300*/  PLOP3.LUT P0, PT, PT, PT, UP0, 0x80, 0x0 ;  /* 0x000000000000781c */ /* 0x000fe20003f0f008 */
[----:B------:R-:W-:Y:S01]  /*24310*/  @UP0 ULDC UR4, c[0x0][0x450] ;  /* 0x0001140000040ab9 */ /* 0x000fe20000000800 */
[----:B------:R-:W-:-:S11]  /*24320*/  ULDC UR7, c[0x0][0x448] ;  /* 0x0001120000077ab9 */ /* 0x000fd60000000800 */
[----:B------:R-:W-:Y:S02]  /*24330*/  @P0 SHF.R.U32.HI R2, RZ, UR4, R0 ;  /* 0x00000004ff020c19 */ /* 0x000fe40008011600 */
[----:B------:R-:W-:Y:S02]  /*24340*/  R2UR UR4, R19 ;  /* 0x00000000130472ca */ /* 0x000fe400000e0000 */
[--C-:B------:R-:W-:Y:S01]  /*24350*/  SHF.R.S32.HI R0, RZ, 0x1f, R2.reuse ;  /* 0x0000001fff007819 */ /* 0x100fe20000011402 */
[----:B------:R-:W-:Y:S02]  /*24360*/  IMAD.MOV R5, RZ, RZ, -R2 ;  /* 0x000000ffff057224 */ /* 0x000fe400078e0a02 */
[----:B0-----:R-:W-:Y:S02]  /*24370*/  IMAD.SHL.U32 R20, R20, 0x8, RZ ;  /* 0x0000000814147824 */ /* 0x001fe400078e00ff */
[----:B------:R-:W-:-:S03]  /*24380*/  IMAD R5, R5, UR7, R34 ;  /* 0x0000000705057c24 */ /* 0x000fc6000f8e0222 */
[----:B------:R-:W-:-:S03]  /*24390*/  LOP3.LUT R20, R20, 0x38, RZ, 0xc0, !PT ;  /* 0x0000003814147812 */ /* 0x000fc600078ec0ff */
[----:B------:R-:W-:-:S03]  /*243a0*/  UIMAD.WIDE.U32 UR4, UR4, UR8, URZ ;  /* 0x00000008040472a5 */ /* 0x000fc6000f8e003f */
[----:B------:R-:W-:Y:S01]  /*243b0*/  ULDC.64 UR8, c[0x0][0x3e0] ;  /* 0x0000f80000087ab9 */ /* 0x000fe20000000a00 */
[----:B------:R-:W-:Y:S02]  /*243c0*/  UIADD3 UR5, UR5, UR6, URZ ;  /* 0x0000000605057290 */ /* 0x000fe4000fffe03f */
[----:B------:R-:W-:Y:S02]  /*243d0*/  UIMAD UR6, UR51, UR8, URZ ;  /* 0x00000008330672a4 */ /* 0x000fe4000f8e023f */
[----:B------:R-:W-:Y:S02]  /*243e0*/  UIMAD.WIDE.U32 UR4, UR38, UR8, UR4 ;  /* 0x00000008260472a5 */ /* 0x000fe4000f8e0004 */
[----:B------:R-:W-:-:S03]  /*243f0*/  UIMAD UR6, UR38, UR9, UR6 ;  /* 0x00000009260672a4 */ /* 0x000fc6000f8e0206 */
[----:B------:R-:W-:Y:S01]  /*24400*/  ULDC.64 UR8, c[0x0][0x3d0] ;  /* 0x0000f40000087ab9 */ /* 0x000fe20000000a00 */
[----:B------:R-:W-:Y:S01]  /*24410*/  UIADD3 UR5, UR5, UR6, URZ ;  /* 0x0000000605057290 */ /* 0x000fe2000fffe03f */
[----:B------:R-:W-:Y:S01]  /*24420*/  IMAD R3, R0, UR8, RZ ;  /* 0x0000000800037c24 */ /* 0x000fe2000f8e02ff */
[----:B------:R-:W-:Y:S01]  /*24430*/  SHF.R.S32.HI R0, RZ, 0x1f, R5 ;  /* 0x0000001fff007819 */ /* 0x000fe20000011405 */
[----:B------:R-:W-:Y:S02]  /*24440*/  IMAD.U32 R9, RZ, RZ, UR8 ;  /* 0x00000008ff097e24 */ /* 0x000fe4000f8e00ff */
        /* <DEDUP_REMOVED lines=16> */
[----:B------:R-:W2:Y:S04]  /*24550*/  SHFL.IDX PT, R2, R4, RZ, 0x181f ;  /* 0x00181fff04027589 */ /* 0x000ea800000e0000 */
[----:B------:R-:W-:Y:S06]  /*24560*/  SHFL.IDX PT, R5, R4, 0x1, 0x181f ;  /* 0x00381f0004057f89 */ /* 0x000fec00000e0000 */
[----:B0-----:R-:W-:-:S05]  /*24570*/  @!P6 LEA R14, P0, R20, R14, 0x1 ;  /* 0x0000000e140ee211 */ /* 0x001fca00078008ff */
[----:B--2---:R-:W-:Y:S02]  /*24580*/  @!P6 IMAD.X R3, RZ, RZ, R2, P0 ;  /* 0x000000ffff03e224 */ /* 0x004fe400000e0602 */
        /* <DEDUP_REMOVED lines=11> */
[----:B--2---:R-:W-:Y:S02]  /*24640*/  @!P1 IMAD.MOV.U32 R2, RZ, RZ, R14 ;  /* 0x000000ffff029224 */ /* 0x004fe400078e000e */
[----:B------:R-:W-:Y:S01]  /*24650*/  @!P1 IMAD.MOV.U32 R3, RZ, RZ, R5 ;  /* 0x000000ffff039224 */ /* 0x000fe200078e0005 */
[----:B------:R-:W0:Y:S04]  /*24660*/  SHFL.IDX PT, R14, R0, 0x2, 0x181f ;  /* 0x00581f00000e7f89 */ /* 0x000e2800000e0000 */
[----:B------:R-:W-:Y:S04]  /*24670*/  @!P1 LDGSTS.E.BYPASS.LTC128B.128 [R22+0x22c00], desc[UR36][R2.64], !P2 ;  /* 0x22c0000002169fae */ /* 0x000fe8000d101d64 */
[----:B------:R-:W-:Y:S04]  /*24680*/  @!P1 LDGSTS.E.BYPASS.LTC128B.128 [R22+0x26c00], desc[UR36][R2.64+0x80], !P3 ;  /* 0x26c0008002169fae */ /* 0x000fe8000d901d64 */
[----:B------:R-:W-:Y:S04]  /*24690*/  @!P1 LDGSTS.E.BYPASS.LTC128B.128 [R22+0x2ac00], desc[UR36][R2.64+0x100], !P4 ;  /* 0x2ac0010002169fae */ /* 0x000fe8000e101d64 */
[----:B------:R2:W-:Y:S01]  /*246a0*/  @!P1 LDGSTS.E.BYPASS.LTC128B.128 [R22+0x2ec00], desc[UR36][R2.64+0x180], !P5 ;  /* 0x2ec0018002169fae */ /* 0x0005e2000e901d64 */
[----:B------:R-:W-:-:S03]  /*246b0*/  LOP3.LUT P1, RZ, R16, 0x40, RZ, 0xc0, !PT ;  /* 0x0000004010ff7812 */ /* 0x000fc6000782c0ff */
[----:B------:R-:W3:Y:S01]  /*246c0*/  SHFL.IDX PT, R5, R4, 0x2, 0x181f ;  /* 0x00581f0004057f89 */ /* 0x000ee200000e0000 */
[----:B------:R-:W-:Y:S02]  /*246d0*/  P2R R6, PR, RZ, 0x2 ;  /* 0x00000002ff067803 */ /* 0x000fe40000000000 */
[----:B------:R-:W-:-:S04]  /*246e0*/  LOP3.LUT P1, RZ, R16, 0x100, RZ, 0xc0, !PT ;  /* 0x0000010010ff7812 */ /* 0x000fc8000782c0ff */
[----:B------:R-:W-:Y:S02]  /*246f0*/  P2R R8, PR, RZ, 0x2 ;  /* 0x00000002ff087803 */ /* 0x000fe40000000000 */
[----:B------:R-:W-:-:S13]  /*24700*/  LOP3.LUT P1, RZ, R16, 0x400, RZ, 0xc0, !PT ;  /* 0x0000040010ff7812 */ /* 0x000fda000782c0ff */
[----:B0-----:R-:W-:-:S05]  /*24710*/  @!P1 LEA R14, P0, R20, R14, 0x1 ;  /* 0x0000000e140e9211 */ /* 0x001fca00078008ff */
[----:B---3--:R-:W-:Y:S02]  /*24720*/  @!P1 IMAD.X R5, RZ, RZ, R5, P0 ;  /* 0x000000ffff059224 */ /* 0x008fe400000e0605 */
[----:B--2---:R-:W-:Y:S02]  /*24730*/  @!P1 IMAD.MOV.U32 R2, RZ, RZ, R14 ;  /* 0x000000ffff029224 */ /* 0x004fe400078e000e */
[----:B------:R-:W0:Y:S01]  /*24740*/  SHFL.IDX PT, R14, R0, 0x3, 0x181f ;  /* 0x00781f00000e7f89 */ /* 0x000e2200000e0000 */
[----:B------:R-:W-:-:S03]  /*24750*/  @!P1 IMAD.MOV.U32 R3, RZ, RZ, R5 ;  /* 0x000000ffff039224 */ /* 0x000fc600078e0005 */
[----:B------:R-:W2:Y:S04]  /*24760*/  SHFL.IDX PT, R5, R4, 0x3, 0x181f ;  /* 0x00781f0004057f89 */ /* 0x000ea800000e0000 */
[----:B------:R-:W-:Y:S04]  /*24770*/  @!P1 LDGSTS.E.BYPASS.LTC128B.128 [R22+0x23400], desc[UR36][R2.64], !P2 ;  /* 0x2340000002169fae */ /* 0x000fe8000d101d64 */
[----:B------:R-:W-:Y:S04]  /*24780*/  @!P1 LDGSTS.E.BYPASS.LTC128B.128 [R22+0x27400], desc[UR36][R2.64+0x80], !P3 ;  /* 0x2740008002169fae */ /* 0x000fe8000d901d64 */
[----:B------:R-:W-:Y:S04]  /*24790*/  @!P1 LDGSTS.E.BYPASS.LTC128B.128 [R22+0x2b400], desc[UR36][R2.64+0x100], !P4 ;  /* 0x2b40010002169fae */ /* 0x000fe8000e101d64 */
[----:B------:R3:W-:Y:S01]  /*247a0*/  @!P1 LDGSTS.E.BYPASS.LTC128B.128 [R22+0x2f400], desc[UR36][R2.64+0x180], !P5 ;  /* 0x2f40018002169fae */ /* 0x0007e2000e901d64 */
[----:B------:R-:W-:-:S02]  /*247b0*/  ISETP.NE.AND P1, PT, R8, RZ, PT ;  /* 0x000000ff0800720c */ /* 0x000fc40003f25270 */
[----:B0-----:R-:W-:-:S05]  /*247c0*/  @!P6 LEA R14, P0, R20, R14, 0x1 ;  /* 0x0000000e140ee211 */ /* 0x001fca00078008ff */
[----:B--2---:R-:W-:Y:S02]  /*247d0*/  @!P6 IMAD.X R5, RZ, RZ, R5, P0 ;  /* 0x000000ffff05e224 */ /* 0x004fe400000e0605 */
[----:B---3--:R-:W-:Y:S02]  /*247e0*/  @!P6 IMAD.MOV.U32 R2, RZ, RZ, R14 ;  /* 0x000000ffff02e224 */ /* 0x008fe400078e000e */
        /* <DEDUP_REMOVED lines=29> */
[----:B0-----:R-:W-:-:S05]  /*249c0*/  @!P1 LEA R14, P0, R20, R14, 0x1 ;  /* 0x0000000e140e9211 */ /* 0x001fca00078008ff */
[----:B--2---:R-:W-:Y:S02]  /*249d0*/  @!P1 IMAD.X R5, RZ, RZ, R5, P0 ;  /* 0x000000ffff059224 */ /* 0x004fe400000e0605 */
[----:B---3--:R-:W-:Y:S02]  /*249e0*/  @!P1 IMAD.MOV.U32 R2, RZ, RZ, R14 ;  /* 0x000000ffff029224 */ /* 0x008fe400078e000e */
[----:B------:R-:W-:Y:S01]  /*249f0*/  @!P1 IMAD.MOV.U32 R3, RZ, RZ, R5 ;  /* 0x000000ffff039224 */ /* 0x000fe200078e0005 */
[----:B------:R0:W2:Y:S04]  /*24a00*/  SHFL.IDX PT, R14, R0, 0x7, 0x181f ;  /* 0x00f81f00000e7f89 */ /* 0x0000a800000e0000 */
[----:B------:R0:W-:Y:S04]  /*24a10*/  @!P1 LDGSTS.E.BYPASS.LTC128B.128 [R22+0x25400], desc[UR36][R2.64], !P2 ;  /* 0x2540000002169fae */ /* 0x0001e8000d101d64 */
[----:B------:R0:W-:Y:S04]  /*24a20*/  @!P1 LDGSTS.E.BYPASS.LTC128B.128 [R22+0x29400], desc[UR36][R2.64+0x80], !P3 ;  /* 0x2940008002169fae */ /* 0x0001e8000d901d64 */
[----:B------:R0:W-:Y:S04]  /*24a30*/  @!P1 LDGSTS.E.BYPASS.LTC128B.128 [R22+0x2d400], desc[UR36][R2.64+0x100], !P4 ;  /* 0x2d40010002169fae */ /* 0x0001e8000e101d64 */
[----:B------:R0:W-:Y:S04]  /*24a40*/  @!P1 LDGSTS.E.BYPASS.LTC128B.128 [R22+0x31400], desc[UR36][R2.64+0x180], !P5 ;  /* 0x3140018002169fae */ /* 0x0001e8000e901d64 */
[----:B------:R0:W3:Y:S02]  /*24a50*/  SHFL.IDX PT, R5, R4, 0x7, 0x181f ;  /* 0x00f81f0004057f89 */ /* 0x0000e400000e0000 */
.L_x_2404:
[----:B------:R-:W-:-:S13]  /*24a60*/  LOP3.LUT P1, RZ, R16, 0x4000, RZ, 0xc0, !PT ;  /* 0x0000400010ff7812 */ /* 0x000fda000782c0ff */
[----:B0-2---:R-:W-:-:S05]  /*24a70*/  @!P1 LEA R2, P0, R20, R14, 0x1 ;  /* 0x0000000e14029211 */ /* 0x005fca00078008ff */
[----:B---3--:R-:W-:Y:S01]  /*24a80*/  @!P1 IMAD.X R3, RZ, RZ, R5, P0 ;  /* 0x000000ffff039224 */ /* 0x008fe200000e0605 */
[----:B------:R-:W-:-:S04]  /*24a90*/  PLOP3.LUT P0, PT, PT, PT, PT, 0x80, 0x0 ;  /* 0x000000000000781c */ /* 0x000fc80003f0f070 */
        /* <DEDUP_REMOVED lines=8> */
.L_x_2309:
        /* <DEDUP_REMOVED lines=18> */
.L_x_2405:
[----:B------:R-:W-:Y:S05]  /*24c40*/  BSYNC B0 ;  /* 0x0000000000007941 */ /* 0x000fea0003800000 */
.L_x_2310:
[----:B------:R-:W-:-:S13]  /*24c50*/  LOP3.LUT P0, RZ, R16, 0x2000, RZ, 0xc0, !PT ;  /* 0x0000200010ff7812 */ /* 0x000fda000780c0ff */
[----:B------:R-:W-:Y:S05]  /*24c60*/  @!P0 BRA `(.L_x_2312) ;  /* 0x0000000000048947 */ /* 0x000fea0003800000 */
[----:B------:R-:W-:Y:S01]  /*24c70*/  BPT.TRAP 0x1 ;  /* 0x000000040000795c */ /* 0x000fe20000300000 */
.L_x_2312:
[----:B------:R-:W-:Y:S01]  /*24c80*/  SHF.L.U32 R3, R26, 0x1f, RZ ;  /* 0x0000001f1a037819 */ /* 0x000fe200000006ff */
[----:B------:R-:W-:Y:S03]  /*24c90*/  BSSY B0, `(.L_x_2313) ;  /* 0x0000003000007945 */ /* 0x000fe60003800000 */
[----:B------:R-:W2:Y:S02]  /*24ca0*/  SYNCS.PHASECHK.TRANS64.TRYWAIT P0, [R24+URZ+0x32460], R3 ;  /* 0x03246003180075a7 */ /* 0x000ea4000800017f */
[----:B--2---:R-:W-:Y:S05]  /*24cb0*/  @!P0 BRA `(.L_x_2314) ;  /* 0x0000003c002c8947 */ /* 0x004fea0003800000 */
.L_x_2406:
[----:B------:R-:W-:Y:S05]  /*24cc0*/  BSYNC B0 ;  /* 0x0000000000007941 */ /* 0x000fea0003800000 */
.L_x_2313:
[----:B------:R-:W3:Y:S01]  /*24cd0*/  LDL.LU R4, [R1+0x440] ;  /* 0x0004400001047983 */ /* 0x000ee20000300800 */
[----:B------:R-:W-:Y:S01]  /*24ce0*/  ULDC.64 UR4, c[0x0][0x328] ;  /* 0x0000ca0000047ab9 */ /* 0x000fe20000000a00 */
[----:B------:R-:W-:Y:S01]  /*24cf0*/  LOP3.LUT P4, RZ, R36, 0x8, RZ, 0xc0, !PT ;  /* 0x0000000824ff7812 */ /* 0x000fe2000788c0ff */
[----:B0-----:R-:W-:Y:S02]  /*24d00*/  IMAD R0, R37, UR4, RZ ;  /* 0x0000000425007c24 */ /* 0x001fe4000f8e02ff */
[----:B--2---:R-:W-:-:S04]  /*24d10*/  IMAD.WIDE.U32 R2, R33, UR4, RZ ;  /* 0x0000000421027c25 */ /* 0x004fc8000f8e00ff */
[----:B------:R-:W-:Y:S01]  /*24d20*/  IMAD R5, R33, UR5, R0 ;  /* 0x0000000521057c24 */ /* 0x000fe2000f8e0200 */
[----:B------:R-:W-:-:S03]  /*24d30*/  ULDC.64 UR4, c[0x0][0x338] ;  /* 0x0000ce0000047ab9 */ /* 0x000fc60000000a00 */
[----:B------:R-:W-:Y:S02]  /*24d40*/  IMAD.IADD R3, R3, 0x1, R5 ;  /* 0x0000000103037824 */ /* 0x000fe400078e0205 */
[----:B------:R-:W-:-:S04]  /*24d50*/  IMAD.WIDE.U32 R2, R25, UR4, R2 ;  /* 0x0000000419027c25 */ /* 0x000fc8000f8e0002 */
[----:B---3--:R-:W-:Y:S02]  /*24d60*/  IMAD R0, R4, UR4, RZ ;  /* 0x0000000404007c24 */ /* 0x008fe4000f8e02ff */
[----:B------:R-:W-:Y:S02]  /*24d70*/  IMAD R4, R18, 0x6000, R29 ;  /* 0x0000600012047824 */ /* 0x000fe400078e021d */
[----:B------:R-:W-:Y:S01]  /*24d80*/  IMAD R5, R25, UR5, R0 ;  /* 0x0000000519057c24 */ /* 0x000fe2000f8e0200 */
[----:B------:R-:W-:Y:S02]  /*24d90*/  ULDC.64 UR4, c[0x0][0x330] ;  /* 0x0000cc0000047ab9 */ /* 0x000fe40000000a00 */
[----:B------:R-:W-:Y:S02]  /*24da0*/  IMAD R0, R27, UR4, RZ ;  /* 0x000000041b007c24 */ /* 0x000fe4000f8e02ff */
[----:B------:R-:W-:Y:S02]  /*24db0*/  IMAD.IADD R3, R3, 0x1, R5 ;  /* 0x0000000103037824 */ /* 0x000fe400078e0205 */
[----:B------:R-:W-:-:S02]  /*24dc0*/  IMAD R5, R19, UR5, R0 ;  /* 0x0000000513057c24 */ /* 0x000fc4000f8e0200 */
        /* <DEDUP_REMOVED lines=29> */
[----:B------:R0:W-:Y:S04]  /*24fa0*/  LDGSTS.E.BYPASS.LTC128B.128 [R4+0x9400], desc[UR36][R2.64+0x180], !P3 ;  /* 0x0940018002047fae */ /* 0x0001e8000d901d64 */
[----:B0-----:R-:W0:Y:S01]  /*24fb0*/  SHFL.IDX PT, R3, R6, 0x1, 0x181f ;  /* 0x00381f0006037f89 */ /* 0x001e2200000e0000 */
        /* <DEDUP_REMOVED lines=10> */
[----:B------:R0:W-:Y:S01]  /*25060*/  LDGSTS.E.BYPASS.LTC128B.128 [R4+0x9c00], desc[UR36][R2.64+0x180], !P3 ;  /* 0x09c0018002047fae */ /* 0x0001e2000d901d64 */
[----:B--2---:R-:W-:-:S03]  /*25070*/  IADD3 R8, P3, R14, R0, RZ ;  /* 0x000000000e087210 */ /* 0x004fc60007f7e0ff */
        /* <DEDUP_REMOVED lines=36> */
.L_x_2420:
        /* <DEDUP_REMOVED lines=15> */
.L_x_2316:
        /* <DEDUP_REMOVED lines=10> */
.L_x_2317:
[----:B------:R-:W-:Y:S01]  /*25450*/  UIADD3 UR4, UR44, -0x2, URZ ;  /* 0xfffffffe2c047890 */ /* 0x000fe2000fffe03f */
[----:B------:R2:W-:Y:S03]  /*25460*/  SYNCS.ARRIVE.TRANS64.A1T0 RZ, [R24+URZ+0x32450], RZ ;  /* 0x032450ff18ff79a7 */ /* 0x0005e6000810003f */
[----:B------:R-:W-:-:S06]  /*25470*/  UISETP.GE.AND UP0, UPT, UR4, UR45, UPT ;  /* 0x0000002d0400728c */ /* 0x000fcc000bf06270 */
[----:B------:R-:W-:-:S13]  /*25480*/  PLOP3.LUT P0, PT, PT, PT, UP0, 0x40, 0x0 ;  /* 0x000000000000781c */ /* 0x000fda0003f0e808 */
[----:B--2---:R-:W-:Y:S05]  /*25490*/  @P0 BRA `(.L_x_2318) ;  /* 0x0000000c00640947 */ /* 0x004fea0003800000 */
[----:B------:R-:W-:Y:S01]  /*254a0*/  BSSY B0, `(.L_x_2318) ;  /* 0x00000d8000007945 */ /* 0x000fe20003800000 */
[----:B------:R-:W-:-:S07]  /*254b0*/  IMAD.U32 R20, RZ, RZ, UR4 ;  /* 0x00000004ff147e24 */ /* 0x000fce000f8e00ff */
.L_x_2331:
[----:B0-----:R-:W0:Y:S01]  /*254c0*/  S2R R2, SR_TID.X ;  /* 0x0000000000027919 */ /* 0x001e220000002100 */
[----:B--2---:R-:W2:Y:S01]  /*254d0*/  LDC R3, c[0x0][0x430] ;  /* 0x00010c00ff037b82 */ /* 0x004ea20000000800 */
[----:B------:R-:W-:Y:S01]  /*254e0*/  IMAD R8, R20, 0x60, R31 ;  /* 0x0000006014087824 */ /* 0x000fe200078e021f */
[----:B------:R-:W-:Y:S01]  /*254f0*/  LOP3.LUT P1, RZ, R16, 0x2000, RZ, 0xc0, !PT ;  /* 0x0000200010ff7812 */ /* 0x000fe2000782c0ff */
        /* <DEDUP_REMOVED lines=18> */
[----:B------:R-:W-:Y:S01]  /*25620*/  @!P2 IMAD.IADD R3, R5, 0x1, R3 ;  /* 0x000000010503a824 */ /* 0x000fe200078e0203 */
[----:B------:R-:W-:Y:S05]  /*25630*/  YIELD ;  /* 0x0000000000007946 */ /* 0x000fea0003800000 */
[C---:B0-----:R-:W-:Y:S01]  /*25640*/  @!P2 LEA R6, P0, R2.reuse, R6, 0x2 ;  /* 0x000000060206a211 */ /* 0x041fe200078010ff */
[----:B------:R-:W-:Y:S01]  /*25650*/  IMAD.MOV.U32 R4, RZ, RZ, RZ ;  /* 0x000000ffff047224 */ /* 0x000fe200078e00ff */
[----:B------:R-:W-:Y:S02]  /*25660*/  ULDC UR4, c[0x0][0x430] ;  /* 0x00010c0000047ab9 */ /* 0x000fe40000000800 */
[----:B------:R-:W-:Y:S01]  /*25670*/  @!P2 LEA.HI.X R7, R2, R7, R3, 0x2, P0 ;  /* 0x000000070207a211 */ /* 0x000fe200000f1403 */
[----:B------:R-:W-:Y:S01]  /*25680*/  IMAD.MOV R5, RZ, RZ, -R9 ;  /* 0x000000ffff057224 */ /* 0x000fe200078e0a09 */
[----:B------:R-:W-:Y:S01]  /*25690*/  ISETP.NE.AND P0, PT, R18, 0x2, PT ;  /* 0x000000021200780c */ /* 0x000fe20003f05270 */
[----:B------:R-:W-:-:S02]  /*256a0*/  IMAD.MOV.U32 R2, RZ, RZ, R20 ;  /* 0x000000ffff027224 */ /* 0x000fc400078e0014 */
[----:B------:R-:W-:Y:S01]  /*256b0*/  IMAD R5, R5, UR4, R8 ;  /* 0x0000000405057c24 */ /* 0x000fe2000f8e0208 */
[----:B------:R-:W-:Y:S01]  /*256c0*/  SEL R3, RZ, 0x1, P0 ;  /* 0x00000001ff037807 */ /* 0x000fe20000000000 */
[----:B------:R0:W5:Y:S01]  /*256d0*/  @!P2 LDG.E R4, desc[UR36][R6.64] ;  /* 0x000000240604a981 */ /* 0x000162000c1e1900 */
[----:B------:R-:W-:Y:S01]  /*256e0*/  SEL R18, R18, RZ, P0 ;  /* 0x000000ff12127207 */ /* 0x000fe20000000000 */
[----:B------:R-:W-:Y:S01]  /*256f0*/  VIADD R20, R20, 0xffffffff ;  /* 0xffffffff14147836 */ /* 0x000fe20000000000 */
[----:B------:R-:W-:Y:S02]  /*25700*/  LOP3.LUT R26, R26, R3, RZ, 0x3c, !PT ;  /* 0x000000031a1a7212 */ /* 0x000fe400078e3cff */
[----:B------:R-:W-:Y:S01]  /*25710*/  ISETP.GT.AND P2, PT, R2, UR45, PT ;  /* 0x0000002d02007c0c */ /* 0x000fe2000bf44270 */
[----:B-1----:R-:W-:-:S12]  /*25720*/  @!P1 BRA `(.L_x_2319) ;  /* 0x0000000000049947 */ /* 0x002fd80003800000 */
[----:B------:R-:W-:Y:S01]  /*25730*/  BPT.TRAP 0x1 ;  /* 0x000000040000795c */ /* 0x000fe20000300000 */
.L_x_2319:
[----:B------:R-:W-:Y:S01]  /*25740*/  IMAD R10, R18, 0x8, R17 ;  /* 0x00000008120a7824 */ /* 0x000fe200078e0211 */
[----:B------:R-:W-:Y:S01]  /*25750*/  SHF.L.U32 R25, R26, 0x1f, RZ ;  /* 0x0000001f1a197819 */ /* 0x000fe200000006ff */
[----:B------:R-:W-:Y:S01]  /*25760*/  BSSY B1, `(.L_x_2320) ;  /* 0x0000004000017945 */ /* 0x000fe20003800000 */
[----:B------:R-:W-:Y:S02]  /*25770*/  SHF.R.S32.HI R23, RZ, 0x1f, R5 ;  /* 0x0000001fff177819 */ /* 0x000fe40000011405 */
[----:B------:R-:W2:Y:S02]  /*25780*/  SYNCS.PHASECHK.TRANS64.TRYWAIT P0, [R10+URZ+0x32440], R25 ;  /* 0x032440190a0075a7 */ /* 0x000ea4000800017f */
[----:B--2---:R-:W-:Y:S05]  /*25790*/  @!P0 BRA `(.L_x_2321) ;  /* 0x0000003800cc8947 */ /* 0x004fea0003800000 */
.L_x_2421:
[----:B------:R-:W-:Y:S05]  /*257a0*/  BSYNC B1 ;  /* 0x0000000000017941 */ /* 0x000fea0003800000 */
.L_x_2320:
[----:B------:R-:W-:Y:S01]  /*257b0*/  ULDC.64 UR4, c[0x0][0x300] ;  /* 0x0000c00000047ab9 */ /* 0x000fe20000000a00 */
[----:B-1---5:R-:W-:Y:S01]  /*257c0*/  SHF.R.S32.HI R24, RZ, 0x1f, R4 ;  /* 0x0000001fff187819 */ /* 0x022fe20000011404 */
[----:B------:R-:W-:Y:S01]  /*257d0*/  IMAD R2, R23, UR4, RZ ;  /* 0x0000000417027c24 */ /* 0x000fe2000f8e02ff */
[----:B------:R-:W-:Y:S01]  /*257e0*/  LOP3.LUT P1, RZ, R16, 0x1, RZ, 0xc0, !PT ;  /* 0x0000000110ff7812 */ /* 0x000fe2000782c0ff */
[----:B------:R-:W-:Y:S02]  /*257f0*/  IMAD R8, R18, 0x1800, R29 ;  /* 0x0000180012087824 */ /* 0x000fe400078e021d */
[C---:B0-----:R-:W-:Y:S02]  /*25800*/  IMAD R7, R5.reuse, UR5, R2 ;  /* 0x0000000505077c24 */ /* 0x041fe4000f8e0202 */
        /* <DEDUP_REMOVED lines=20> */
[----:B------:R-:W3:Y:S04]  /*25950*/  SHFL.IDX PT, R6, R9, 0x1, 0x181f ;  /* 0x00381f0009067f89 */ /* 0x000ee800000e0000 */
[----:B------:R-:W4:Y:S01]  /*25960*/  SHFL.IDX PT, R7, R21, 0x1, 0x181f ;  /* 0x00381f0015077f89 */ /* 0x000f2200000e0000 */
[----:B0-----:R-:W-:-:S03]  /*25970*/  IADD3 R2, P0, R14, R0, RZ ;  /* 0x000000000e027210 */ /* 0x001fc60007f1e0ff */
[----:B------:R-:W0:Y:S02]  /*25980*/  SHFL.IDX PT, R14, R9, 0x2, 0x181f ;  /* 0x00581f00090e7f89 */ /* 0x000e2400000e0000 */
[----:B-1----:R-:W-:Y:S01]  /*25990*/  IMAD.X R3, RZ, RZ, R3, P0 ;  /* 0x000000ffff037224 */ /* 0x002fe200000e0603 */
[----:B---3--:R-:W-:-:S04]  /*259a0*/  IADD3 R6, P0, R6, R0, RZ ;  /* 0x0000000006067210 */ /* 0x008fc80007f1e0ff */
[----:B------:R1:W-:Y:S01]  /*259b0*/  LDGSTS.E.BYPASS.LTC128B.128 [R8+0x1c400], desc[UR36][R2.64], !P1 ;  /* 0x1c40000002087fae */ /* 0x0003e2000c901d64 */
[----:B----4-:R-:W-:-:S05]  /*259c0*/  IMAD.X R7, RZ, RZ, R7, P0 ;  /* 0x000000ffff077224 */ /* 0x010fca00000e0607 */
[----:B------:R3:W-:Y:S04]  /*259d0*/  LDGSTS.E.BYPASS.LTC128B.128 [R8+0x1cc00], desc[UR36][R6.64], !P1 ;  /* 0x1cc0000006087fae */ /* 0x0007e8000c901d64 */
[----:B-1----:R-:W1:Y:S01]  /*259e0*/  SHFL.IDX PT, R3, R21, 0x2, 0x181f ;  /* 0x00581f0015037f89 */ /* 0x002e6200000e0000 */
[----:B0-----:R-:W-:-:S03]  /*259f0*/  IADD3 R2, P0, R14, R0, RZ ;  /* 0x000000000e027210 */ /* 0x001fc60007f1e0ff */
[----:B------:R-:W0:Y:S04]  /*25a00*/  SHFL.IDX PT, R14, R9, 0x3, 0x181f ;  /* 0x00781f00090e7f89 */ /* 0x000e2800000e0000 */
[----:B---3--:R-:W3:Y:S01]  /*25a10*/  SHFL.IDX PT, R7, R21, 0x3, 0x181f ;  /* 0x00781f0015077f89 */ /* 0x008ee200000e0000 */
[----:B-1----:R-:W-:-:S05]  /*25a20*/  IMAD.X R3, RZ, RZ, R3, P0 ;  /* 0x000000ffff037224 */ /* 0x002fca00000e0603 */
[----:B------:R1:W-:Y:S01]  /*25a30*/  LDGSTS.E.BYPASS.LTC128B.128 [R8+0x1d400], desc[UR36][R2.64], !P1 ;  /* 0x1d40000002087fae */ /* 0x0003e2000c901d64 */
[----:B0-----:R-:W-:-:S03]  /*25a40*/  IADD3 R6, P0, R14, R0, RZ ;  /* 0x000000000e067210 */ /* 0x001fc60007f1e0ff */
[----:B------:R-:W0:Y:S02]  /*25a50*/  SHFL.IDX PT, R14, R9, 0x4, 0x181f ;  /* 0x00981f00090e7f89 */ /* 0x000e2400000e0000 */
[----:B---3--:R-:W-:-:S05]  /*25a60*/  IMAD.X R7, RZ, RZ, R7, P0 ;  /* 0x000000ffff077224 */ /* 0x008fca00000e0607 */
[----:B------:R3:W-:Y:S04]  /*25a70*/  LDGSTS.E.BYPASS.LTC128B.128 [R8+0x1dc00], desc[UR36][R6.64], !P1 ;  /* 0x1dc0000006087fae */ /* 0x0007e8000c901d64 */
[----:B-1----:R-:W1:Y:S04]  /*25a80*/  SHFL.IDX PT, R3, R21, 0x4, 0x181f ;  /* 0x00981f0015037f89 */ /* 0x002e6800000e0000 */
[----:B------:R-:W4:Y:S01]  /*25a90*/  SHFL.IDX PT, R21, R21, 0x5, 0x181f ;  /* 0x00b81f0015157f89 */ /* 0x000f2200000e0000 */
[----:B0-----:R-:W-:-:S03]  /*25aa0*/  IADD3 R2, P0, R14, R0, RZ ;  /* 0x000000000e027210 */ /* 0x001fc60007f1e0ff */
[----:B------:R3:W0:Y:S02]  /*25ab0*/  SHFL.IDX PT, R14, R9, 0x5, 0x181f ;  /* 0x00b81f00090e7f89 */ /* 0x00062400000e0000 */
[----:B-1----:R-:W-:-:S05]  /*25ac0*/  IMAD.X R3, RZ, RZ, R3, P0 ;  /* 0x000000ffff037224 */ /* 0x002fca00000e0603 */
[----:B----4-:R3:W-:Y:S03]  /*25ad0*/  LDGSTS.E.BYPASS.LTC128B.128 [R8+0x1e400], desc[UR36][R2.64], !P1 ;  /* 0x1e40000002087fae */ /* 0x0107e6000c901d64 */
.L_x_2435:
[----:B0--3--:R-:W-:-:S05]  /*25ae0*/  IADD3 R2, P0, R14, R0, RZ ;  /* 0x000000000e027210 */ /* 0x009fca0007f1e0ff */
[----:B------:R-:W-:Y:S01]  /*25af0*/  IMAD.X R3, RZ, RZ, R21, P0 ;  /* 0x000000ffff037224 */ /* 0x000fe200000e0615 */
[----:B------:R-:W-:-:S04]  /*25b00*/  PLOP3.LUT P0, PT, PT, PT, PT, 0x80, 0x0 ;  /* 0x000000000000781c */ /* 0x000fc80003f0f070 */
[----:B------:R-:W-:Y:S01]  /*25b10*/  @!PT LDS RZ, [RZ] ;  /* 0x00000000fffff984 */ /* 0x000fe20000000800 */
[----:B------:R-:W-:Y:S01]  /*25b20*/  @!PT LDS RZ, [RZ] ;  /* 0x00000000fffff984 */ /* 0x000fe20000000800 */
[----:B------:R-:W-:Y:S01]  /*25b30*/  @!PT LDS RZ, [RZ] ;  /* 0x00000000fffff984 */ /* 0x000fe20000000800 */
[----:B------:R0:W-:Y:S01]  /*25b40*/  LDGSTS.E.BYPASS.LTC128B.128 [R8+0x1ec00], desc[UR36][R2.64], !P1 ;  /* 0x1ec0000002087fae */ /* 0x0001e2000c901d64 */
[----:B------:R-:W-:-:S08]  /*25b50*/  NOP ;  /* 0x0000000000007918 */ /* 0x000fd00000000000 */
.L_x_2323:
        /* <DEDUP_REMOVED lines=10> */
.L_x_2324:
[----:B------:R1:W-:Y:S01]  /*25c00*/  SYNCS.ARRIVE.TRANS64.A1T0 RZ, [R10+URZ+0x32430], RZ ;  /* 0x032430ff0aff79a7 */ /* 0x0003e2000810003f */
[----:B------:R-:W-:Y:S05]  /*25c10*/  @!P3 BRA `(.L_x_2325) ;  /* 0x000000000004b947 */ /* 0x000fea0003800000 */
[----:B------:R-:W-:Y:S01]  /*25c20*/  BPT.TRAP 0x1 ;  /* 0x000000040000795c */ /* 0x000fe20000300000 */
.L_x_2325:
[----:B------:R-:W3:Y:S01]  /*25c30*/  SYNCS.PHASECHK.TRANS64.TRYWAIT P0, [R10+URZ+0x32460], R25 ;  /* 0x032460190a0075a7 */ /* 0x000ee2000800017f */
[----:B------:R-:W-:Y:S04]  /*25c40*/  BSSY B1, `(.L_x_2326) ;  /* 0x0000002000017945 */ /* 0x000fe80003800000 */
[----:B---3--:R-:W-:Y:S05]  /*25c50*/  @!P0 BRA `(.L_x_2327) ;  /* 0x0000003c00408947 */ /* 0x008fea0003800000 */
.L_x_2436:
[----:B------:R-:W-:Y:S05]  /*25c60*/  BSYNC B1 ;  /* 0x0000000000017941 */ /* 0x000fea0003800000 */
.L_x_2326:
[----:B------:R-:W-:Y:S01]  /*25c70*/  ULDC.64 UR4, c[0x0][0x328] ;  /* 0x0000ca0000047ab9 */ /* 0x000fe20000000a00 */
[C---:B------:R-:W-:Y:S01]  /*25c80*/  LOP3.LUT P5, RZ, R16.reuse, 0x20, RZ, 0xc0, !PT ;  /* 0x0000002010ff7812 */ /* 0x040fe200078ac0ff */
[----:B0-----:R-:W-:Y:S01]  /*25c90*/  IMAD R2, R23, UR4, RZ ;  /* 0x0000000417027c24 */ /* 0x001fe2000f8e02ff */
        /* <DEDUP_REMOVED lines=24> */
[----:B------:R-:W4:Y:S04]  /*25e20*/  SHFL.IDX PT, R3, R24, RZ, 0x181f ;  /* 0x00181fff18037589 */ /* 0x000f2800000e0000 */
[----:B------:R-:W-:Y:S04]  /*25e30*/  SHFL.IDX PT, R4, R24, 0x1, 0x181f ;  /* 0x00381f0018047f89 */ /* 0x000fe800000e0000 */
[----:B------:R-:W-:Y:S04]  /*25e40*/  SHFL.IDX PT, R5, R24, 0x3, 0x181f ;  /* 0x00781f0018057f89 */ /* 0x000fe800000e0000 */
[----:B--23--:R-:W-:Y:S01]  /*25e50*/  SHFL.IDX PT, R25, R24, 0x4, 0x181f ;  /* 0x00981f0018197f89 */ /* 0x00cfe200000e0000 */
[----:B0-----:R-:W-:-:S03]  /*25e60*/  IADD3 R2, P0, R14, R0, RZ ;  /* 0x000000000e027210 */ /* 0x001fc60007f1e0ff */
        /* <DEDUP_REMOVED lines=36> */
.L_x_2450:
        /* <DEDUP_REMOVED lines=11> */
.L_x_2329:
        /* <DEDUP_REMOVED lines=10> */
.L_x_2330:
[----:B------:R2:W-:Y:S01]  /*26200*/  SYNCS.ARRIVE.TRANS64.A1T0 RZ, [R10+URZ+0x32450], RZ ;  /* 0x032450ff0aff79a7 */ /* 0x0005e2000810003f */
[----:B------:R-:W-:Y:S05]  /*26210*/  @P2 BRA `(.L_x_2331) ;  /* 0xfffffff000a82947 */ /* 0x000fea000383ffff */
[----:B------:R-:W-:Y:S05]  /*26220*/  BSYNC B0 ;  /* 0x0000000000007941 */ /* 0x000fea0003800000 */
.L_x_2318:
[----:B------:R-:W3:Y:S01]  /*26230*/  S2R R0, SR_TID.X ;  /* 0x0000000000007919 */ /* 0x000ee20000002100 */
[----:B------:R-:W-:Y:S01]  /*26240*/  VIADD R18, R18, 0x1 ;  /* 0x0000000112127836 */ /* 0x000fe20000000000 */
[----:B------:R-:W-:Y:S04]  /*26250*/  BSSY B0, `(.L_x_2332) ;  /* 0x0000013000007945 */ /* 0x000fe80003800000 */
[----:B------:R-:W-:-:S04]  /*26260*/  ISETP.NE.AND P0, PT, R18, 0x2, PT ;  /* 0x000000021200780c */ /* 0x000fc80003f05270 */
[----:B------:R-:W-:Y:S02]  /*26270*/  SEL R18, R18, RZ, P0 ;  /* 0x000000ff12127207 */ /* 0x000fe40000000000 */
[----:B------:R-:W-:Y:S02]  /*26280*/  SEL R5, RZ, 0x1, P0 ;  /* 0x00000001ff057807 */ /* 0x000fe40000000000 */
[----:B---3--:R-:W-:-:S04]  /*26290*/  LOP3.LUT R0, R0, 0x7f, RZ, 0xc0, !PT ;  /* 0x0000007f00007812 */ /* 0x008fc800078ec0ff */
[----:B------:R-:W-:-:S13]  /*262a0*/  ISETP.NE.AND P0, PT, R0, RZ, PT ;  /* 0x000000ff0000720c */ /* 0x000fda0003f05270 */
[----:B------:R-:W-:Y:S05]  /*262b0*/  @P0 BRA `(.L_x_2333) ;  /* 0x0000000000300947 */ /* 0x000fea0003800000 */
[----:B------:R-:W3:Y:S01]  /*262c0*/  S2R R9, SR_LANEID ;  /* 0x0000000000097919 */ /* 0x000ee20000000000 */
[----:B------:R-:W-:Y:S01]  /*262d0*/  VOTEU.ANY UR4, UPT, PT ;  /* 0x0000000000047886 */ /* 0x000fe200038e0100 */
[----:B0-----:R-:W0:Y:S01]  /*262e0*/  LDC.64 R2, c[0x0][0xd80] ;  /* 0x00036000ff027b82 */ /* 0x001e220000000a00 */
[----:B------:R-:W3:Y:S08]  /*262f0*/  FLO.U32 R0, UR4 ;  /* 0x0000000400007d00 */ /* 0x000ef000080e0000 */
[----:B------:R-:W0:Y:S01]  /*26300*/  POPC R7, UR4 ;  /* 0x0000000400077d09 */ /* 0x000e220008000000 */
[----:B---3--:R-:W-:-:S13]  /*26310*/  ISETP.EQ.U32.AND P1, PT, R0, R9, PT ;  /* 0x000000090000720c */ /* 0x008fda0003f22070 */
[----:B0-----:R-:W3:Y:S01]  /*26320*/  @P1 ATOMG.E.ADD.STRONG.GPU PT, R3, desc[UR36][R2.64], R7 ;  /* 0x00000007020319a8 */ /* 0x001ee200081ee1e4 */
[----:B------:R-:W0:Y:S02]  /*26330*/  S2R R4, SR_LTMASK ;  /* 0x0000000000047919 */ /* 0x000e240000003900 */
[----:B0-----:R-:W-:-:S04]  /*26340*/  LOP3.LUT R4, R4, UR4, RZ, 0xc0, !PT ;  /* 0x0000000404047c12 */ /* 0x001fc8000f8ec0ff */
[----:B------:R-:W0:Y:S01]  /*26350*/  POPC R9, R4 ;  /* 0x0000000400097309 */ /* 0x000e220000000000 */
[----:B---3--:R-:W0:Y:S02]  /*26360*/  SHFL.IDX PT, R0, R3, R0, 0x1f ;  /* 0x00001f0003007589 */ /* 0x008e2400000e0000 */
[----:B0-----:R-:W-:-:S07]  /*26370*/  IADD3 R32, R0, UR49, R9 ;  /* 0x0000003100207c10 */ /* 0x001fce000fffe009 */
.L_x_2333:
[----:B------:R-:W-:Y:S05]  /*26380*/  BSYNC B0 ;  /* 0x0000000000007941 */ /* 0x000fea0003800000 */
.L_x_2332:
[----:B------:R-:W-:-:S07]  /*26390*/  LOP3.LUT R26, R26, R5, RZ, 0x3c, !PT ;  /* 0x000000051a1a7212 */ /* 0x000fce00078e3cff */
.L_x_2289:
[----:B------:R-:W-:Y:S05]  /*263a0*/  BSYNC B7 ;  /* 0x0000000000077941 */ /* 0x000fea0003800000 */
.L_x_2287:
        /* <DEDUP_REMOVED lines=8> */
[----:B------:R3:W4:Y:S01]  /*26430*/  LDS R32, [R17+0x324d0] ;  /* 0x0324d00011207984 */ /* 0x0007220000000800 */
[----:B------:R-:W-:Y:S06]  /*26440*/  BAR.ARV 0x4, 0x180 ;  /* 0x0106000000007b1d */ /* 0x000fec0000002000 */
[----:B------:R-:W-:Y:S05]  /*26450*/  BRA `(.L_x_2335) ;  /* 0x00000000002c7947 */ /* 0x000fea0003800000 */
.L_x_2334:
[----:B------:R-:W-:-:S03]  /*26460*/  UMOV UR4, 0xffffffff ;  /* 0xffffffff00047882 */ /* 0x000fc60000000000 */
[----:B------:R-:W-:Y:S05]  /*26470*/  BRA.DIV UR4, `(.L_x_2336) ;  /* 0x0000003e04147947 */ /* 0x000fea000b800000 */
[----:B------:R3:W4:Y:S02]  /*26480*/  SHFL.IDX PT, R14, R32, RZ, 0x1f ;  /* 0x00001fff200e7589 */ /* 0x00072400000e0000 */
.L_x_2453:
[----:B0-----:R-:W0:Y:S01]  /*26490*/  @!P0 S2R R3, SR_CgaCtaId ;  /* 0x0000000000038919 */ /* 0x001e220000008800 */
[----:B------:R-:W-:Y:S05]  /*264a0*/  WARPSYNC.ALL ;  /* 0x0000000000007948 */ /* 0x000fea0003800000 */
[----:B------:R-:W-:Y:S01]  /*264b0*/  BAR.SYNC.DEFER_BLOCKING 0x4, 0x180 ;  /* 0x0106000000007b1d */ /* 0x000fe20000010000 */
[----:B------:R-:W-:-:S04]  /*264c0*/  @!P0 MOV R0, 0x400 ;  /* 0x0000040000008802 */ /* 0x000fc80000000f00 */
[----:B0-----:R-:W-:-:S05]  /*264d0*/  @!P0 LEA R17, R3, R0, 0x18 ;  /* 0x0000000003118211 */ /* 0x001fca00078ec0ff */
[----:B------:R3:W-:Y:S02]  /*264e0*/  @!P0 STS [R17+0x324d0], R32 ;  /* 0x0324d02011008388 */ /* 0x0007e40000000800 */
[----:B---34-:R-:W-:Y:S01]  /*264f0*/  IMAD.MOV.U32 R32, RZ, RZ, R14 ;  /* 0x000000ffff207224 */ /* 0x018fe200078e000e */
[----:B------:R-:W-:Y:S06]  /*26500*/  BAR.ARV 0x5, 0x180 ;  /* 0x0146000000007b1d */ /* 0x000fec0000002000 */
.L_x_2335:
[----:B------:R-:W-:Y:S02]  /*26510*/  ULDC UR4, c[0x0][0xd38] ;  /* 0x00034e0000047ab9 */ /* 0x000fe40000000800 */
[----:B----4-:R-:W-:-:S13]  /*26520*/  ISETP.GE.AND P0, PT, R32, UR4, PT ;  /* 0x0000000420007c0c */ /* 0x010fda000bf06270 */
[----:B------:R-:W-:Y:S05]  /*26530*/  @!P0 BRA `(.L_x_2337) ;  /* 0xffffffb800648947 */ /* 0x000fea000383ffff */
.L_x_2278:
[----:B------:R-:W4:Y:S01]  /*26540*/  LDL.LU R0, [R1+0x444] ;  /* 0x0004440001007983 */ /* 0x000f220000300800 */
[----:B------:R-:W-:Y:S01]  /*26550*/  BSSY B0, `(.L_x_2338) ;  /* 0x000000b000007945 */ /* 0x000fe20003800000 */
[----:B------:R-:W1:Y:S01]  /*26560*/  S2R R5, SR_CgaCtaId ;  /* 0x0000000000057919 */ /* 0x000e620000008800 */
[----:B----4-:R-:W-:-:S05]  /*26570*/  VIADD R0, R0, 0x1 ;  /* 0x0000000100007836 */ /* 0x010fca0000000000 */
[----:B0-----:R-:W-:-:S04]  /*26580*/  LEA.HI R2, R0, R0, RZ, 0x1 ;  /* 0x0000000000027211 */ /* 0x001fc800078f08ff */
[----:B------:R-:W-:Y:S02]  /*26590*/  LOP3.LUT R3, R2, 0xfffffffe, RZ, 0xc0, !PT ;  /* 0xfffffffe02037812 */ /* 0x000fe400078ec0ff */
[----:B------:R-:W-:-:S03]  /*265a0*/  MOV R2, 0x400 ;  /* 0x0000040000027802 */ /* 0x000fc60000000f00 */
[----:B------:R-:W-:Y:S01]  /*265b0*/  IMAD.IADD R0, R0, 0x1, -R3 ;  /* 0x0000000100007824 */ /* 0x000fe200078e0a03 */
[----:B-1----:R-:W-:-:S04]  /*265c0*/  LEA R7, R5, R2, 0x18 ;  /* 0x0000000205077211 */ /* 0x002fc800078ec0ff */
[----:B------:R-:W-:-:S04]  /*265d0*/  SHF.L.U32 R0, R0, 0x1f, RZ ;  /* 0x0000001f00007819 */ /* 0x000fc800000006ff */
[----:B------:R-:W0:Y:S02]  /*265e0*/  SYNCS.PHASECHK.TRANS64.TRYWAIT P0, [R7+URZ+0x32420], R0 ;  /* 0x03242000070075a7 */ /* 0x000e24000800017f */
[----:B0-----:R-:W-:Y:S05]  /*265f0*/  @!P0 BRA `(.L_x_2339) ;  /* 0x0000003800dc8947 */ /* 0x001fea0003800000 */
.L_x_2454:
[----:B------:R-:W-:Y:S05]  /*26600*/  BSYNC B0 ;  /* 0x0000000000007941 */ /* 0x000fea0003800000 */
.L_x_2338:
[----:B------:R-:W-:-:S03]  /*26610*/  UMOV UR4, 0xffffffff ;  /* 0xffffffff00047882 */ /* 0x000fc60000000000 */
[----:B------:R-:W-:Y:S05]  /*26620*/  BRA.DIV UR4, `(.L_x_2340) ;  /* 0x0000003a04e47947 */ /* 0x000fea000b800000 */
[----:B0-----:R-:W0:Y:S02]  /*26630*/  S2R R0, SR_TID.X ;  /* 0x0000000000007919 */ /* 0x001e240000002100 */
[----:B0-----:R-:W-:-:S04]  /*26640*/  SHF.R.U32.HI R0, RZ, 0x5, R0 ;  /* 0x00000005ff007819 */ /* 0x001fc80000011600 */
[----:B------:R-:W-:-:S05]  /*26650*/  LOP3.LUT R0, R0, 0x3, RZ, 0xc0, !PT ;  /* 0x0000000300007812 */ /* 0x000fca00078ec0ff */
[----:B------:R0:W1:Y:S02]  /*26660*/  SHFL.IDX PT, R14, R0, RZ, 0x1f ;  /* 0x00001fff000e7589 */ /* 0x00006400000e0000 */
.L_x_2457:
[----:B-1----:R-:W-:Y:S01]  /*26670*/  ISETP.NE.AND P0, PT, R14, RZ, PT ;  /* 0x000000ff0e00720c */ /* 0x002fe20003f05270 */
[----:B------:R-:W-:-:S12]  /*26680*/  BSSY B0, `(.L_x_2341) ;  /* 0x0000026000007945 */ /* 0x000fd80003800000 */
[----:B------:R-:W-:Y:S05]  /*26690*/  @P0 BRA `(.L_x_2342) ;  /* 0x0000000000900947 */ /* 0x000fea0003800000 */
[----:B------:R-:W-:-:S03]  /*266a0*/  UMOV UR4, 0xffffffff ;  /* 0xffffffff00047882 */ /* 0x000fc60000000000 */
[----:B------:R-:W-:Y:S05]  /*266b0*/  BRA.DIV UR4, `(.L_x_2343) ;  /* 0x0000003a04f47947 */ /* 0x000fea000b800000 */
[----:B------:R-:W-:-:S13]  /*266c0*/  ELECT P6, URZ, PT ;  /* 0x00000000003f782f */ /* 0x000fda00038c0000 */
.L_x_2460:
        /* <DEDUP_REMOVED lines=8> */
.L_x_2344:
[----:B------:R-:W-:Y:S01]  /*26750*/  IMAD R5, R18, 0x8, R7 ;  /* 0x0000000812057824 */ /* 0x000fe200078e0207 */
[----:B------:R-:W-:Y:S01]  /*26760*/  SHF.L.U32 R0, R26, 0x1f, RZ ;  /* 0x0000001f1a007819 */ /* 0x000fe200000006ff */
[----:B------:R-:W-:-:S03]  /*26770*/  VIADD R18, R18, 0x1 ;  /* 0x0000000112127836 */ /* 0x000fc60000000000 */
[----:B------:R-:W0:Y:S02]  /*26780*/  SYNCS.PHASECHK.TRANS64.TRYWAIT P1, [R5+URZ+0x32440], R0 ;  /* 0x03244000050075a7 */ /* 0x000e24000802017f */
[----:B------:R-:W-:-:S04]  /*26790*/  ISETP.NE.AND P2, PT, R18, 0x2, PT ;  /* 0x000000021200780c */ /* 0x000fc80003f45270 */
[----:B------:R-:W-:Y:S01]  /*267a0*/  SEL R3, RZ, 0x1, P2 ;  /* 0x00000001ff037807 */ /* 0x000fe20001000000 */
[----:B0-----:R-:W-:Y:S08]  /*267b0*/  @!P1 BRA `(.L_x_2345) ;  /* 0x0000003800d49947 */ /* 0x001ff00003800000 */
.L_x_2461:
[----:B------:R-:W-:Y:S02]  /*267c0*/  SEL R18, R18, RZ, P2 ;  /* 0x000000ff12127207 */ /* 0x000fe40001000000 */
[----:B------:R-:W-:Y:S01]  /*267d0*/  LOP3.LUT R2, R26, R3, RZ, 0x3c, !PT ;  /* 0x000000031a027212 */ /* 0x000fe200078e3cff */
[----:B------:R-:W-:Y:S06]  /*267e0*/  @!P0 BRA `(.L_x_2346) ;  /* 0x0000000000048947 */ /* 0x000fec0003800000 */
[----:B------:R-:W-:Y:S01]  /*267f0*/  BPT.TRAP 0x1 ;  /* 0x000000040000795c */ /* 0x000fe20000300000 */
.L_x_2346:
[----:B------:R-:W-:Y:S01]  /*26800*/  IMAD R3, R18, 0x8, R7 ;  /* 0x0000000812037824 */ /* 0x000fe200078e0207 */
[----:B------:R-:W-:-:S04]  /*26810*/  SHF.L.U32 R2, R2, 0x1f, RZ ;  /* 0x0000001f02027819 */ /* 0x000fc800000006ff */
[----:B------:R-:W1:Y:S02]  /*26820*/  SYNCS.PHASECHK.TRANS64.TRYWAIT P1, [R3+URZ+0x32440], R2 ;  /* 0x03244002030075a7 */ /* 0x000e64000802017f */
[----:B-1----:R-:W-:Y:S05]  /*26830*/  @!P1 BRA `(.L_x_2347) ;  /* 0x0000003800c89947 */ /* 0x002fea0003800000 */
.L_x_2462:
[----:B------:R-:W-:Y:S05]  /*26840*/  @!P0 BRA `(.L_x_2348) ;  /* 0x0000000000048947 */ /* 0x000fea0003800000 */
[----:B------:R-:W-:Y:S01]  /*26850*/  BPT.TRAP 0x1 ;  /* 0x000000040000795c */ /* 0x000fe20000300000 */
.L_x_2348:
[----:B------:R-:W4:Y:S02]  /*26860*/  SYNCS.PHASECHK.TRANS64.TRYWAIT P1, [R5+URZ+0x32460], R0 ;  /* 0x03246000050075a7 */ /* 0x000f24000802017f */
[----:B----4-:R-:W-:Y:S05]  /*26870*/  @!P1 BRA `(.L_x_2349) ;  /* 0x0000003800cc9947 */ /* 0x010fea0003800000 */
.L_x_2463:
[----:B------:R-:W-:Y:S05]  /*26880*/  @!P0 BRA `(.L_x_2350) ;  /* 0x0000000000048947 */ /* 0x000fea0003800000 */
[----:B------:R-:W-:Y:S01]  /*26890*/  BPT.TRAP 0x1 ;  /* 0x000000040000795c */ /* 0x000fe20000300000 */
.L_x_2350:
[----:B------:R0:W0:Y:S02]  /*268a0*/  SYNCS.PHASECHK.TRANS64.TRYWAIT P0, [R3+URZ+0x32460], R2 ;  /* 0x03246002030075a7 */ /* 0x000024000800017f */
[----:B0-----:R-:W-:Y:S05]  /*268b0*/  @!P0 NANOSLEEP.SYNCS 0x989680 ;  /* 0x009896800000895d */ /* 0x001fea0003900000 */
[----:B------:R-:W0:Y:S02]  /*268c0*/  @!P0 SYNCS.PHASECHK.TRANS64 P0, [R3+URZ+0x32460], R2 ;  /* 0x03246002030085a7 */ /* 0x000e24000800007f */
[----:B0-----:R-:W-:Y:S05]  /*268d0*/  @!P0 BRA `(.L_x_2350) ;  /* 0xfffffffc00f08947 */ /* 0x001fea000383ffff */
.L_x_2342:
[----:B------:R-:W-:Y:S05]  /*268e0*/  BSYNC B0 ;  /* 0x0000000000007941 */ /* 0x000fea0003800000 */
.L_x_2341:
[----:B------:R-:W-:Y:S05]  /*268f0*/  EXIT ;  /* 0x000000000000794d */ /* 0x000fea0003800000 */
.L_x_2159:
[----:B0-----:R-:W-:-:S04]  /*26900*/  IMAD.U32 R9, RZ, RZ, UR42 ;  /* 0x0000002aff097e24 */ /* 0x001fc8000f8e00ff */
[----:B------:R0:W1:Y:S03]  /*26910*/  SYNCS.PHASECHK.TRANS64.TRYWAIT P0, [R9+URZ+0x32400], R8 ;  /* 0x03240008090075a7 */ /* 0x000066000800017f */
[----:B-1----:R-:W-:Y:S05]  /*26920*/  @!P0 NANOSLEEP.SYNCS 0x989680 ;  /* 0x009896800000895d */ /* 0x002fea0003900000 */
[----:B------:R-:W1:Y:S02]  /*26930*/  @!P0 SYNCS.PHASECHK.TRANS64 P0, [R9+URZ+0x32400], R8 ;  /* 0x03240008090085a7 */ /* 0x000e64000800007f */
[----:B-1----:R-:W-:Y:S05]  /*26940*/  @!P0 BRA `(.L_x_2159) ;  /* 0xfffffffc00ec8947 */ /* 0x002fea000383ffff */
[----:B------:R-:W-:Y:S05]  /*26950*/  BRA `(.L_x_2351) ;  /* 0xfffffdbc00a47947 */ /* 0x000fea000383ffff */
.L_x_2166:
[----:B-1----:R1:W2:Y:S02]  /*26960*/  SYNCS.PHASECHK.TRANS64.TRYWAIT P0, [R24+URZ], R25 ;  /* 0x00000019180075a7 */ /* 0x0022a4000800017f */
[----:B--2---:R-:W-:Y:S05]  /*26970*/  @!P0 NANOSLEEP.SYNCS 0x989680 ;  /* 0x009896800000895d */ /* 0x004fea0003900000 */
[----:B------:R-:W2:Y:S02]  /*26980*/  @!P0 SYNCS.PHASECHK.TRANS64 P0, [R24+URZ], R25 ;  /* 0x00000019180085a7 */ /* 0x000ea4000800007f */
[----:B--2---:R-:W-:Y:S05]  /*26990*/  @!P0 BRA `(.L_x_2166) ;  /* 0xfffffffc00f08947 */ /* 0x004fea000383ffff */
[----:B------:R-:W-:Y:S05]  /*269a0*/  BRA `(.L_x_2165) ;  /* 0xfffffdc000cc7947 */ /* 0x000fea000383ffff */
.L_x_2168:
[----:B0-----:R-:W-:-:S04]  /*269b0*/  IMAD.U32 R9, RZ, RZ, UR42 ;  /* 0x0000002aff097e24 */ /* 0x001fc8000f8e00ff */
[----:B------:R0:W1:Y:S03]  /*269c0*/  SYNCS.PHASECHK.TRANS64.TRYWAIT P0, [R9+URZ+0x32410], R8 ;  /* 0x03241008090075a7 */ /* 0x000066000800017f */
[----:B-1----:R-:W-:Y:S05]  /*269d0*/  @!P0 NANOSLEEP.SYNCS 0x989680 ;  /* 0x009896800000895d */ /* 0x002fea0003900000 */
[----:B------:R-:W1:Y:S02]  /*269e0*/  @!P0 SYNCS.PHASECHK.TRANS64 P0, [R9+URZ+0x32410], R8 ;  /* 0x03241008090085a7 */ /* 0x000e64000800007f */
[----:B-1----:R-:W-:Y:S05]  /*269f0*/  @!P0 BRA `(.L_x_2168) ;  /* 0xfffffffc00ec8947 */ /* 0x002fea000383ffff */
[----:B------:R-:W-:Y:S05]  /*26a00*/  BRA `(.L_x_2352) ;  /* 0xfffffdc400a07947 */ /* 0x000fea000383ffff */
.L_x_2175:
[----:B-1----:R1:W2:Y:S02]  /*26a10*/  SYNCS.PHASECHK.TRANS64.TRYWAIT P0, [R8+URZ], R9 ;  /* 0x00000009080075a7 */ /* 0x0022a4000800017f */
[----:B--2---:R-:W-:Y:S05]  /*26a20*/  @!P0 NANOSLEEP.SYNCS 0x989680 ;  /* 0x009896800000895d */ /* 0x004fea0003900000 */
[----:B------:R-:W2:Y:S02]  /*26a30*/  @!P0 SYNCS.PHASECHK.TRANS64 P0, [R8+URZ], R9 ;  /* 0x00000009080085a7 */ /* 0x000ea4000800007f */
[----:B--2---:R-:W-:Y:S05]  /*26a40*/  @!P0 BRA `(.L_x_2175) ;  /* 0xfffffffc00f08947 */ /* 0x004fea000383ffff */
[----:B------:R-:W-:Y:S05]  /*26a50*/  BRA `(.L_x_2174) ;  /* 0xfffffdc400e47947 */ /* 0x000fea000383ffff */
.L_x_2213:
[----:B0-----:R0:W2:Y:S02]  /*26a60*/  SYNCS.PHASECHK.TRANS64.TRYWAIT P0, [R6+URZ], R7 ;  /* 0x00000007060075a7 */ /* 0x0010a4000800017f */
[----:B--2---:R-:W-:Y:S05]  /*26a70*/  @!P0 NANOSLEEP.SYNCS 0x989680 ;  /* 0x009896800000895d */ /* 0x004fea0003900000 */
[----:B------:R-:W2:Y:S02]  /*26a80*/  @!P0 SYNCS.PHASECHK.TRANS64 P0, [R6+URZ], R7 ;  /* 0x00000007060085a7 */ /* 0x000ea4000800007f */
[----:B--2---:R-:W-:Y:S05]  /*26a90*/  @!P0 BRA `(.L_x_2213) ;  /* 0xfffffffc00f08947 */ /* 0x004fea000383ffff */
[----:B------:R-:W-:Y:S05]  /*26aa0*/  BRA `(.L_x_2212) ;  /* 0xfffffe2c00e87947 */ /* 0x000fea000383ffff */
.L_x_2220:
[----:B0-----:R0:W1:Y:S02]  /*26ab0*/  SYNCS.PHASECHK.TRANS64.TRYWAIT P0, [R20+URZ], R21 ;  /* 0x00000015140075a7 */ /* 0x001064000800017f */
[----:B-1----:R-:W-:Y:S05]  /*26ac0*/  @!P0 NANOSLEEP.SYNCS 0x989680 ;  /* 0x009896800000895d */ /* 0x002fea0003900000 */
[----:B------:R-:W1:Y:S02]  /*26ad0*/  @!P0 SYNCS.PHASECHK.TRANS64 P0, [R20+URZ], R21 ;  /* 0x00000015140085a7 */ /* 0x000e64000800007f */
[----:B-1----:R-:W-:Y:S05]  /*26ae0*/  @!P0 BRA `(.L_x_2220) ;  /* 0xfffffffc00f08947 */ /* 0x002fea000383ffff */
[----:B------:R-:W-:Y:S05]  /*26af0*/  BRA `(.L_x_2219) ;  /* 0xfffffe34000c7947 */ /* 0x000fea000383ffff */
.L_x_2233:
[----:B--2---:R2:W3:Y:S02]  /*26b00*/  SYNCS.PHASECHK.TRANS64.TRYWAIT P0, [R6+URZ], R7 ;  /* 0x00000007060075a7 */ /* 0x0044e4000800017f */
[----:B---3--:R-:W-:Y:S05]  /*26b10*/  @!P0 NANOSLEEP.SYNCS 0x989680 ;  /* 0x009896800000895d */ /* 0x008fea0003900000 */
[----:B------:R-:W3:Y:S02]  /*26b20*/  @!P0 SYNCS.PHASECHK.TRANS64 P0, [R6+URZ], R7 ;  /* 0x00000007060085a7 */ /* 0x000ee4000800007f */
[----:B---3--:R-:W-:Y:S05]  /*26b30*/  @!P0 BRA `(.L_x_2233) ;  /* 0xfffffffc00f08947 */ /* 0x008fea000383ffff */
[----:B------:R-:W-:Y:S05]  /*26b40*/  BRA `(.L_x_2232) ;  /* 0xfffffec400d87947 */ /* 0x000fea000383ffff */
.L_x_2240:
[----:B0-----:R0:W1:Y:S02]  /*26b50*/  SYNCS.PHASECHK.TRANS64.TRYWAIT P0, [R14+URZ], R15 ;  /* 0x0000000f0e0075a7 */ /* 0x001064000800017f */
[----:B-1----:R-:W-:Y:S05]  /*26b60*/  @!P0 NANOSLEEP.SYNCS 0x989680 ;  /* 0x009896800000895d */ /* 0x002fea0003900000 */
[----:B------:R-:W1:Y:S02]  /*26b70*/  @!P0 SYNCS.PHASECHK.TRANS64 P0, [R14+URZ], R15 ;  /* 0x0000000f0e0085a7 */ /* 0x000e64000800007f */
[----:B-1----:R-:W-:Y:S05]  /*26b80*/  @!P0 BRA `(.L_x_2240) ;  /* 0xfffffffc00f08947 */ /* 0x002fea000383ffff */
[----:B------:R-:W-:Y:S05]  /*26b90*/  BRA `(.L_x_2239) ;  /* 0xfffffec800fc7947 */ /* 0x000fea000383ffff */
.L_x_2295:
        /* <DEDUP_REMOVED lines=10> */
.L_x_2353:
[----:B------:R-:W-:Y:S05]  /*26c40*/  BRA `(.L_x_2354) ;  /* 0xffffffc0000c7947 */ /* 0x000fea000383ffff */
.L_x_2298:
[----:B0-----:R0:W1:Y:S02]  /*26c50*/  SYNCS.PHASECHK.TRANS64.TRYWAIT P0, [R24+URZ+0x32440], R3 ;  /* 0x03244003180075a7 */ /* 0x001064000800017f */
[----:B-1----:R-:W-:Y:S05]  /*26c60*/  @!P0 NANOSLEEP.SYNCS 0x989680 ;  /* 0x009896800000895d */ /* 0x002fea0003900000 */
[----:B------:R-:W1:Y:S02]  /*26c70*/  @!P0 SYNCS.PHASECHK.TRANS64 P0, [R24+URZ+0x32440], R3 ;  /* 0x03244003180085a7 */ /* 0x000e64000800007f */
[----:B-1----:R-:W-:Y:S05]  /*26c80*/  @!P0 BRA `(.L_x_2298) ;  /* 0xfffffffc00f08947 */ /* 0x002fea000383ffff */
[----:B------:R-:W-:Y:S05]  /*26c90*/  BRA `(.L_x_2355) ;  /* 0xffffffc000b47947 */ /* 0x000fea000383ffff */
.L_x_2299:
        /* <DEDUP_REMOVED lines=8> */
.L_x_2357:
[----:B------:R-:W-:Y:S05]  /*26d20*/  BSYNC B0 ;  /* 0x0000000000007941 */ /* 0x000fea0003800000 */
.L_x_2356:
        /* <DEDUP_REMOVED lines=9> */
.L_x_2358:
        /* <DEDUP_REMOVED lines=8> */
.L_x_2359:
        /* <DEDUP_REMOVED lines=11> */
.L_x_2360:
[----:B------:R-:W-:Y:S02]  /*26ef0*/  IMAD.MOV.U32 R13, RZ, RZ, R5 ;  /* 0x000000ffff0d7224 */ /* 0x000fe400078e0005 */
[----:B------:R-:W-:Y:S01]  /*26f00*/  IMAD.MOV.U32 R12, RZ, RZ, 0x2 ;  /* 0x00000002ff0c7424 */ /* 0x000fe200078e00ff */
[----:B------:R-:W-:-:S13]  /*26f10*/  @P0 LEA R2, P1, R8, R14, 0x1 ;  /* 0x0000000e08020211 */ /* 0x000fda00078208ff */
[----:B------:R-:W-:Y:S05]  /*26f20*/  WARPSYNC.COLLECTIVE R15, `(.L_x_2361) ;  /* 0x000000000f087348 */ /* 0x000fea0003c00000 */
[----:B------:R0:W1:Y:S02]  /*26f30*/  SHFL.IDX P6, R14, R13, R12, R11 ;  /* 0x0000000c0d0e7389 */ /* 0x00006400000c000b */
[----:B01----:R-:W-:Y:S01]  /*26f40*/  ENDCOLLECTIVE ;  /* 0x000000000000791b */ /* 0x003fe20003800000 */
.L_x_2361:
        /* <DEDUP_REMOVED lines=12> */
.L_x_2362:
[----:B------:R-:W-:Y:S02]  /*27010*/  IMAD.MOV.U32 R13, RZ, RZ, R5 ;  /* 0x000000ffff0d7224 */ /* 0x000fe400078e0005 */
[----:B------:R-:W-:Y:S01]  /*27020*/  IMAD.MOV.U32 R12, RZ, RZ, 0x3 ;  /* 0x00000003ff0c7424 */ /* 0x000fe200078e00ff */
[----:B------:R-:W-:-:S13]  /*27030*/  @P0 LEA R2, P1, R8, R14, 0x1 ;  /* 0x0000000e08020211 */ /* 0x000fda00078208ff */
[----:B------:R-:W-:Y:S05]  /*27040*/  WARPSYNC.COLLECTIVE R15, `(.L_x_2363) ;  /* 0x000000000f087348 */ /* 0x000fea0003c00000 */
[----:B------:R0:W1:Y:S02]  /*27050*/  SHFL.IDX P6, R14, R13, R12, R11 ;  /* 0x0000000c0d0e7389 */ /* 0x00006400000c000b */
[----:B01----:R-:W-:Y:S01]  /*27060*/  ENDCOLLECTIVE ;  /* 0x000000000000791b */ /* 0x003fe20003800000 */
.L_x_2363:
        /* <DEDUP_REMOVED lines=12> */
.L_x_2364:
[----:B------:R-:W-:Y:S02]  /*27130*/  IMAD.MOV.U32 R13, RZ, RZ, R5 ;  /* 0x000000ffff0d7224 */ /* 0x000fe400078e0005 */
[----:B------:R-:W-:Y:S01]  /*27140*/  IMAD.MOV.U32 R12, RZ, RZ, 0x4 ;  /* 0x00000004ff0c7424 */ /* 0x000fe200078e00ff */
[----:B------:R-:W-:-:S13]  /*27150*/  @P0 LEA R2, P1, R8, R14, 0x1 ;  /* 0x0000000e08020211 */ /* 0x000fda00078208ff */
[----:B------:R-:W-:Y:S05]  /*27160*/  WARPSYNC.COLLECTIVE R15, `(.L_x_2365) ;  /* 0x000000000f087348 */ /* 0x000fea0003c00000 */
[----:B------:R0:W1:Y:S02]  /*27170*/  SHFL.IDX P6, R14, R13, R12, R11 ;  /* 0x0000000c0d0e7389 */ /* 0x00006400000c000b */
[----:B01----:R-:W-:Y:S01]  /*27180*/  ENDCOLLECTIVE ;  /* 0x000000000000791b */ /* 0x003fe20003800000 */
.L_x_2365:
        /* <DEDUP_REMOVED lines=12> */
.L_x_2366:
[----:B------:R-:W-:Y:S02]  /*27250*/  IMAD.MOV.U32 R13, RZ, RZ, R5 ;  /* 0x000000ffff0d7224 */ /* 0x000fe400078e0005 */
[----:B------:R-:W-:Y:S01]  /*27260*/  IMAD.MOV.U32 R12, RZ, RZ, 0x5 ;  /* 0x00000005ff0c7424 */ /* 0x000fe200078e00ff */
[----:B------:R-:W-:-:S13]  /*27270*/  @P0 LEA R2, P1, R8, R14, 0x1 ;  /* 0x0000000e08020211 */ /* 0x000fda00078208ff */
[----:B------:R-:W-:Y:S05]  /*27280*/  WARPSYNC.COLLECTIVE R15, `(.L_x_2367) ;  /* 0x000000000f087348 */ /* 0x000fea0003c00000 */
[----:B------:R0:W1:Y:S02]  /*27290*/  SHFL.IDX P6, R14, R13, R12, R11 ;  /* 0x0000000c0d0e7389 */ /* 0x00006400000c000b */
[----:B01----:R-:W-:Y:S01]  /*272a0*/  ENDCOLLECTIVE ;  /* 0x000000000000791b */ /* 0x003fe20003800000 */
.L_x_2367:
        /* <DEDUP_REMOVED lines=10> */
.L_x_2368:
[----:B------:R-:W-:Y:S05]  /*27350*/  BRA `(.L_x_2369) ;  /* 0xffffffc0001c7947 */ /* 0x000fea000383ffff */
.L_x_2304:
[----:B------:R-:W-:Y:S01]  /*27360*/  IMAD.MOV.U32 R13, RZ, RZ, R5 ;  /* 0x000000ffff0d7224 */ /* 0x000fe200078e0005 */
[----:B------:R-:W0:Y:S01]  /*27370*/  S2R R20, SR_TID.X ;  /* 0x0000000000147919 */ /* 0x000e220000002100 */
[----:B------:R-:W-:Y:S01]  /*27380*/  IMAD.MOV.U32 R12, RZ, RZ, RZ ;  /* 0x000000ffff0c7224 */ /* 0x000fe200078e00ff */
[----:B------:R-:W-:Y:S01]  /*27390*/  LOP3.LUT R16, R16, 0xffffefff, RZ, 0xc0, !PT ;  /* 0xffffefff10107812 */ /* 0x000fe200078ec0ff */
[----:B------:R-:W-:Y:S02]  /*273a0*/  IMAD.MOV.U32 R11, RZ, RZ, 0x181f ;  /* 0x0000181fff0b7424 */ /* 0x000fe400078e00ff */
[----:B------:R-:W-:Y:S02]  /*273b0*/  IMAD.MOV.U32 R15, RZ, RZ, -0x1 ;  /* 0xffffffffff0f7424 */ /* 0x000fe400078e00ff */
[----:B------:R-:W-:-:S07]  /*273c0*/  VIADD R4, R35, UR43 ;  /* 0x0000002b23047c36 */ /* 0x000fce0008000000 */
[----:B01----:R-:W-:Y:S05]  /*273d0*/  WARPSYNC.COLLECTIVE R15, `(.L_x_2370) ;  /* 0x000000000f087348 */ /* 0x003fea0003c00000 */
[----:B------:R2:W3:Y:S02]  /*273e0*/  SHFL.IDX P6, R14, R13, R12, R11 ;  /* 0x0000000c0d0e7389 */ /* 0x0004e400000c000b */
[----:B0123--:R-:W-:Y:S01]  /*273f0*/  ENDCOLLECTIVE ;  /* 0x000000000000791b */ /* 0x00ffe20003800000 */
.L_x_2370:
[C---:B------:R-:W-:Y:S01]  /*27400*/  VIADD R6, R4.reuse, 0x10 ;  /* 0x0000001004067836 */ /* 0x040fe20000000000 */
[----:B------:R-:W-:Y:S01]  /*27410*/  ISETP.GE.AND P1, PT, R4, UR41, PT ;  /* 0x0000002904007c0c */ /* 0x000fe2000bf26270 */
[----:B------:R-:W-:-:S12]  /*27420*/  IMAD.MOV.U32 R13, RZ, RZ, R0 ;  /* 0x000000ffff0d7224 */ /* 0x000fd800078e0000 */
[----:B------:R-:W-:-:S04]  /*27430*/  @P1 LOP3.LUT R16, R16, 0x1000, RZ, 0xfc, !PT ;  /* 0x0000100010101812 */ /* 0x000fc800078efcff */
[----:B------:R-:W-:Y:S01]  /*27440*/  LOP3.LUT R16, R16, 0xfffff7ff, RZ, 0xc0, !PT ;  /* 0xfffff7ff10107812 */ /* 0x000fe200078ec0ff */
[----:B------:R-:W-:Y:S02]  /*27450*/  IMAD.SHL.U32 R8, R20, 0x8, RZ ;  /* 0x0000000814087824 */ /* 0x000fe400078e00ff */
[----:B------:R-:W-:-:S07]  /*27460*/  IMAD.MOV.U32 R3, RZ, RZ, R14 ;  /* 0x000000ffff037224 */ /* 0x000fce00078e000e */
[----:B------:R-:W-:Y:S05]  /*27470*/  WARPSYNC.COLLECTIVE R15, `(.L_x_2371) ;  /* 0x000000000f087348 */ /* 0x000fea0003c00000 */
[----:B------:R0:W1:Y:S02]  /*27480*/  SHFL.IDX P6, R14, R13, R12, R11 ;  /* 0x0000000c0d0e7389 */ /* 0x00006400000c000b */
[----:B01----:R-:W-:Y:S01]  /*27490*/  ENDCOLLECTIVE ;  /* 0x000000000000791b */ /* 0x003fe20003800000 */
.L_x_2371:
        /* <DEDUP_REMOVED lines=9> */
.L_x_2372:
        /* <DEDUP_REMOVED lines=13> */
.L_x_2373:
[----:B------:R-:W-:Y:S02]  /*27600*/  IMAD.MOV.U32 R13, RZ, RZ, R5 ;  /* 0x000000ffff0d7224 */ /* 0x000fe400078e0005 */
[----:B------:R-:W-:Y:S01]  /*27610*/  IMAD.MOV.U32 R12, RZ, RZ, 0x2 ;  /* 0x00000002ff0c7424 */ /* 0x000fe200078e00ff */
[----:B------:R-:W-:-:S05]  /*27620*/  @!P1 LEA R10, P0, R8, R14, 0x1 ;  /* 0x0000000e080a9211 */ /* 0x000fca00078008ff */
[----:B------:R-:W-:Y:S02]  /*27630*/  @!P1 IMAD.X R11, RZ, RZ, R2, P0 ;  /* 0x000000ffff0b9224 */ /* 0x000fe400000e0602 */
[----:B------:R-:W-:Y:S02]  /*27640*/  @!P1 IMAD.MOV.U32 R2, RZ, RZ, R10 ;  /* 0x000000ffff029224 */ /* 0x000fe400078e000a */
[----:B------:R-:W-:Y:S02]  /*27650*/  @!P1 IMAD.MOV.U32 R3, RZ, RZ, R11 ;  /* 0x000000ffff039224 */ /* 0x000fe400078e000b */
[----:B------:R-:W-:Y:S02]  /*27660*/  IMAD.MOV.U32 R11, RZ, RZ, 0x181f ;  /* 0x0000181fff0b7424 */ /* 0x000fe400078e00ff */
[----:B------:R-:W-:Y:S01]  /*27670*/  IMAD.SHL.U32 R10, R20, 0x8, RZ ;  /* 0x00000008140a7824 */ /* 0x000fe200078e00ff */
        /* <DEDUP_REMOVED lines=9> */
.L_x_2374:
[----:B------:R-:W-:Y:S02]  /*27710*/  LOP3.LUT R10, R10, 0x38, RZ, 0xc0, !PT ;  /* 0x000000380a0a7812 */ /* 0x000fe400078ec0ff */
[----:B------:R-:W-:Y:S01]  /*27720*/  @P1 LOP3.LUT R16, R16, 0x400, RZ, 0xfc, !PT ;  /* 0x0000040010101812 */ /* 0x000fe200078efcff */
[----:B------:R-:W-:-:S03]  /*27730*/  IMAD.MOV.U32 R13, RZ, RZ, R0 ;  /* 0x000000ffff0d7224 */ /* 0x000fc600078e0000 */
[----:B------:R-:W-:Y:S01]  /*27740*/  LOP3.LUT R16, R16, 0xfffffdff, RZ, 0xc0, !PT ;  /* 0xfffffdff10107812 */ /* 0x000fe200078ec0ff */
[----:B------:R-:W-:-:S07]  /*27750*/  IMAD.MOV.U32 R8, RZ, RZ, R14 ;  /* 0x000000ffff087224 */ /* 0x000fce00078e000e */
[----:B------:R-:W-:Y:S05]  /*27760*/  WARPSYNC.COLLECTIVE R15, `(.L_x_2375) ;  /* 0x000000000f087348 */ /* 0x000fea0003c00000 */
[----:B------:R0:W1:Y:S02]  /*27770*/  SHFL.IDX P6, R14, R13, R12, R11 ;  /* 0x0000000c0d0e7389 */ /* 0x00006400000c000b */
[----:B01----:R-:W-:Y:S01]  /*27780*/  ENDCOLLECTIVE ;  /* 0x000000000000791b */ /* 0x003fe20003800000 */
.L_x_2375:
[----:B------:R-:W-:Y:S02]  /*27790*/  IMAD.MOV.U32 R13, RZ, RZ, R5 ;  /* 0x000000ffff0d7224 */ /* 0x000fe400078e0005 */
[----:B------:R-:W-:Y:S02]  /*277a0*/  IMAD.MOV.U32 R12, RZ, RZ, 0x3 ;  /* 0x00000003ff0c7424 */ /* 0x000fe400078e00ff */
[----:B------:R-:W-:-:S07]  /*277b0*/  IMAD.MOV.U32 R9, RZ, RZ, R14 ;  /* 0x000000ffff097224 */ /* 0x000fce00078e000e */
[----:B------:R-:W-:Y:S05]  /*277c0*/  WARPSYNC.COLLECTIVE R15, `(.L_x_2376) ;  /* 0x000000000f087348 */ /* 0x000fea0003c00000 */
[----:B------:R0:W1:Y:S02]  /*277d0*/  SHFL.IDX P6, R14, R13, R12, R11 ;  /* 0x0000000c0d0e7389 */ /* 0x00006400000c000b */
[----:B01----:R-:W-:Y:S01]  /*277e0*/  ENDCOLLECTIVE ;  /* 0x000000000000791b */ /* 0x003fe20003800000 */
.L_x_2376:
        /* <DEDUP_REMOVED lines=8> */
[----:B------:R0:W-:Y:S01]  /*27870*/  @!P1 LDGSTS.E.BYPASS.LTC128B.128 [R22+0x19400], desc[UR36][R2.64], !P5 ;  /* 0x1940000002169fae */ /* 0x0001e2000e901d64 */
[----:B------:R-:W-:Y:S01]  /*27880*/  ISETP.GE.AND P1, PT, R6, UR41, PT ;  /* 0x0000002906007c0c */ /* 0x000fe2000bf26270 */
[----:B------:R-:W-:-:S12]  /*27890*/  IMAD.MOV.U32 R6, RZ, RZ, R14 ;  /* 0x000000ffff067224 */ /* 0x000fd800078e000e */
[----:B0-----:R-:W-:Y:S05]  /*278a0*/  WARPSYNC.COLLECTIVE R15, `(.L_x_2377) ;  /* 0x000000000f087348 */ /* 0x001fea0003c00000 */
[----:B------:R1:W2:Y:S02]  /*278b0*/  SHFL.IDX P6, R14, R13, R12, R11 ;  /* 0x0000000c0d0e7389 */ /* 0x0002a400000c000b */
[----:B012---:R-:W-:Y:S01]  /*278c0*/  ENDCOLLECTIVE ;  /* 0x000000000000791b */ /* 0x007fe20003800000 */
.L_x_2377:
        /* <DEDUP_REMOVED lines=8> */
.L_x_2378:
        /* <DEDUP_REMOVED lines=16> */
.L_x_2379:
[----:B------:R-:W-:-:S04]  /*27a50*/  @P1 LOP3.LUT R16, R16, 0x100, RZ, 0xfc, !PT ;  /* 0x0000010010101812 */ /* 0x000fc800078efcff */
[----:B------:R-:W-:Y:S01]  /*27a60*/  LOP3.LUT R16, R16, 0xffffff7f, RZ, 0xc0, !PT ;  /* 0xffffff7f10107812 */ /* 0x000fe200078ec0ff */
[----:B------:R-:W-:Y:S01]  /*27a70*/  IMAD.MOV.U32 R12, RZ, RZ, 0x5 ;  /* 0x00000005ff0c7424 */ /* 0x000fe200078e00ff */
        /* <DEDUP_REMOVED lines=13> */
.L_x_2380:
[----:B------:R-:W-:Y:S01]  /*27b50*/  @P1 LOP3.LUT R16, R16, 0x80, RZ, 0xfc, !PT ;  /* 0x0000008010101812 */ /* 0x000fe200078efcff */
[----:B------:R-:W-:-:S03]  /*27b60*/  IMAD.MOV.U32 R13, RZ, RZ, R0 ;  /* 0x000000ffff0d7224 */ /* 0x000fc600078e0000 */
[----:B------:R-:W-:Y:S01]  /*27b70*/  LOP3.LUT R16, R16, 0xffffffbf, RZ, 0xc0, !PT ;  /* 0xffffffbf10107812 */ /* 0x000fe200078ec0ff */
[----:B------:R-:W-:-:S07]  /*27b80*/  IMAD.MOV.U32 R2, RZ, RZ, R14 ;  /* 0x000000ffff027224 */ /* 0x000fce00078e000e */
[----:B------:R-:W-:Y:S05]  /*27b90*/  WARPSYNC.COLLECTIVE R15, `(.L_x_2381) ;  /* 0x000000000f087348 */ /* 0x000fea0003c00000 */
[----:B------:R0:W1:Y:S02]  /*27ba0*/  SHFL.IDX P6, R14, R13, R12, R11 ;  /* 0x0000000c0d0e7389 */ /* 0x00006400000c000b */
[----:B01----:R-:W-:Y:S01]  /*27bb0*/  ENDCOLLECTIVE ;  /* 0x000000000000791b */ /* 0x003fe20003800000 */
.L_x_2381:
[----:B------:R-:W-:Y:S02]  /*27bc0*/  IMAD.MOV.U32 R13, RZ, RZ, R5 ;  /* 0x000000ffff0d7224 */ /* 0x000fe400078e0005 */
[----:B------:R-:W-:Y:S02]  /*27bd0*/  IMAD.MOV.U32 R12, RZ, RZ, 0x6 ;  /* 0x00000006ff0c7424 */ /* 0x000fe400078e00ff */
[----:B------:R-:W-:-:S07]  /*27be0*/  IMAD.MOV.U32 R21, RZ, RZ, R14 ;  /* 0x000000ffff157224 */ /* 0x000fce00078e000e */
[----:B------:R-:W-:Y:S05]  /*27bf0*/  WARPSYNC.COLLECTIVE R15, `(.L_x_2382) ;  /* 0x000000000f087348 */ /* 0x000fea0003c00000 */
[----:B------:R0:W1:Y:S02]  /*27c00*/  SHFL.IDX P6, R14, R13, R12, R11 ;  /* 0x0000000c0d0e7389 */ /* 0x00006400000c000b */
[----:B01----:R-:W-:Y:S01]  /*27c10*/  ENDCOLLECTIVE ;  /* 0x000000000000791b */ /* 0x003fe20003800000 */
.L_x_2382:
        /* <DEDUP_REMOVED lines=13> */
.L_x_2383:
[----:B------:R-:W-:-:S05]  /*27cf0*/  VIADD R3, R4, 0x60 ;  /* 0x0000006004037836 */ /* 0x000fca0000000000 */
        /* <DEDUP_REMOVED lines=17> */
.L_x_2384:
[----:B------:R-:W-:Y:S02]  /*27e10*/  IMAD.MOV.U32 R13, RZ, RZ, R0 ;  /* 0x000000ffff0d7224 */ /* 0x000fe400078e0000 */
[----:B------:R-:W-:-:S07]  /*27e20*/  IMAD.MOV.U32 R5, RZ, RZ, R14 ;  /* 0x000000ffff057224 */ /* 0x000fce00078e000e */
[----:B------:R-:W-:Y:S05]  /*27e30*/  WARPSYNC.COLLECTIVE R15, `(.L_x_2385) ;  /* 0x000000000f087348 */ /* 0x000fea0003c00000 */
[----:B------:R0:W1:Y:S02]  /*27e40*/  SHFL.IDX P6, R14, R13, R12, R11 ;  /* 0x0000000c0d0e7389 */ /* 0x00006400000c000b */
[----:B01----:R-:W-:Y:S01]  /*27e50*/  ENDCOLLECTIVE ;  /* 0x000000000000791b */ /* 0x003fe20003800000 */
.L_x_2385:
[----:B------:R-:W-:Y:S05]  /*27e60*/  BRA `(.L_x_2386) ;  /* 0xffffffc000387947 */ /* 0x000fea000383ffff */
.L_x_2308:
        /* <DEDUP_REMOVED lines=8> */
.L_x_2388:
[----:B------:R-:W-:Y:S05]  /*27ef0*/  BSYNC B0 ;  /* 0x0000000000007941 */ /* 0x000fea0003800000 */
.L_x_2387:
        /* <DEDUP_REMOVED lines=9> */
.L_x_2389:
        /* <DEDUP_REMOVED lines=8> */
.L_x_2390:
        /* <DEDUP_REMOVED lines=13> */
.L_x_2391:
        /* <DEDUP_REMOVED lines=17> */
.L_x_2392:
[----:B------:R-:W-:Y:S02]  /*281f0*/  IMAD.MOV.U32 R13, RZ, RZ, R0 ;  /* 0x000000ffff0d7224 */ /* 0x000fe400078e0000 */
[----:B------:R-:W-:-:S07]  /*28200*/  IMAD.MOV.U32 R5, RZ, RZ, R14 ;  /* 0x000000ffff057224 */ /* 0x000fce00078e000e */
[----:B------:R-:W-:Y:S05]  /*28210*/  WARPSYNC.COLLECTIVE R15, `(.L_x_2393) ;  /* 0x000000000f087348 */ /* 0x000fea0003c00000 */
[----:B------:R0:W1:Y:S02]  /*28220*/  SHFL.IDX P6, R14, R13, R12, R11 ;  /* 0x0000000c0d0e7389 */ /* 0x00006400000c000b */
[----:B01----:R-:W-:Y:S01]  /*28230*/  ENDCOLLECTIVE ;  /* 0x000000000000791b */ /* 0x003fe20003800000 */
.L_x_2393:
[----:B------:R-:W-:Y:S02]  /*28240*/  IMAD.MOV.U32 R13, RZ, RZ, R4 ;  /* 0x000000ffff0d7224 */ /* 0x000fe400078e0004 */
[----:B------:R-:W-:Y:S01]  /*28250*/  IMAD.MOV.U32 R12, RZ, RZ, 0x3 ;  /* 0x00000003ff0c7424 */ /* 0x000fe200078e00ff */
[----:B------:R-:W-:-:S05]  /*28260*/  @!P1 LEA R14, P0, R20, R14, 0x1 ;  /* 0x0000000e140e9211 */ /* 0x000fca00078008ff */
[----:B------:R-:W-:-:S08]  /*28270*/  @!P1 IMAD.MOV.U32 R2, RZ, RZ, R14 ;  /* 0x000000ffff029224 */ /* 0x000fd000078e000e */
[----:B------:R-:W-:Y:S05]  /*28280*/  WARPSYNC.COLLECTIVE R15, `(.L_x_2394) ;  /* 0x000000000f087348 */ /* 0x000fea0003c00000 */
[----:B------:R0:W1:Y:S02]  /*28290*/  SHFL.IDX P6, R14, R13, R12, R11 ;  /* 0x0000000c0d0e7389 */ /* 0x00006400000c000b */
[----:B01----:R-:W-:Y:S01]  /*282a0*/  ENDCOLLECTIVE ;  /* 0x000000000000791b */ /* 0x003fe20003800000 */
.L_x_2394:
        /* <DEDUP_REMOVED lines=15> */
.L_x_2395:
        /* <DEDUP_REMOVED lines=17> */
.L_x_2396:
[----:B------:R-:W-:Y:S02]  /*284b0*/  IMAD.MOV.U32 R13, RZ, RZ, R0 ;  /* 0x000000ffff0d7224 */ /* 0x000fe400078e0000 */
[----:B------:R-:W-:-:S07]  /*284c0*/  IMAD.MOV.U32 R5, RZ, RZ, R14 ;  /* 0x000000ffff057224 */ /* 0x000fce00078e000e */
[----:B------:R-:W-:Y:S05]  /*284d0*/  WARPSYNC.COLLECTIVE R15, `(.L_x_2397) ;  /* 0x000000000f087348 */ /* 0x000fea0003c00000 */
[----:B------:R0:W1:Y:S02]  /*284e0*/  SHFL.IDX P6, R14, R13, R12, R11 ;  /* 0x0000000c0d0e7389 */ /* 0x00006400000c000b */
[----:B01----:R-:W-:Y:S01]  /*284f0*/  ENDCOLLECTIVE ;  /* 0x000000000000791b */ /* 0x003fe20003800000 */
.L_x_2397:
[----:B------:R-:W-:Y:S02]  /*28500*/  IMAD.MOV.U32 R13, RZ, RZ, R4 ;  /* 0x000000ffff0d7224 */ /* 0x000fe400078e0004 */
[----:B------:R-:W-:Y:S01]  /*28510*/  IMAD.MOV.U32 R12, RZ, RZ, 0x5 ;  /* 0x00000005ff0c7424 */ /* 0x000fe200078e00ff */
[----:B------:R-:W-:-:S05]  /*28520*/  @!P1 LEA R14, P0, R20, R14, 0x1 ;  /* 0x0000000e140e9211 */ /* 0x000fca00078008ff */
[----:B------:R-:W-:-:S08]  /*28530*/  @!P1 IMAD.MOV.U32 R2, RZ, RZ, R14 ;  /* 0x000000ffff029224 */ /* 0x000fd000078e000e */
[----:B------:R-:W-:Y:S05]  /*28540*/  WARPSYNC.COLLECTIVE R15, `(.L_x_2398) ;  /* 0x000000000f087348 */ /* 0x000fea0003c00000 */
[----:B------:R0:W1:Y:S02]  /*28550*/  SHFL.IDX P6, R14, R13, R12, R11 ;  /* 0x0000000c0d0e7389 */ /* 0x00006400000c000b */
[----:B01----:R-:W-:Y:S01]  /*28560*/  ENDCOLLECTIVE ;  /* 0x000000000000791b */ /* 0x003fe20003800000 */
.L_x_2398:
        /* <DEDUP_REMOVED lines=15> */
.L_x_2399:
        /* <DEDUP_REMOVED lines=17> */
.L_x_2400:
[----:B------:R-:W-:Y:S02]  /*28770*/  IMAD.MOV.U32 R13, RZ, RZ, R0 ;  /* 0x000000ffff0d7224 */ /* 0x000fe400078e0000 */
[----:B------:R-:W-:-:S07]  /*28780*/  IMAD.MOV.U32 R5, RZ, RZ, R14 ;  /* 0x000000ffff057224 */ /* 0x000fce00078e000e */
[----:B------:R-:W-:Y:S05]  /*28790*/  WARPSYNC.COLLECTIVE R15, `(.L_x_2401) ;  /* 0x000000000f087348 */ /* 0x000fea0003c00000 */
[----:B------:R0:W1:Y:S02]  /*287a0*/  SHFL.IDX P6, R14, R13, R12, R11 ;  /* 0x0000000c0d0e7389 */ /* 0x00006400000c000b */
[----:B01----:R-:W-:Y:S01]  /*287b0*/  ENDCOLLECTIVE ;  /* 0x000000000000791b */ /* 0x003fe20003800000 */
.L_x_2401:
[----:B------:R-:W-:Y:S02]  /*287c0*/  IMAD.MOV.U32 R13, RZ, RZ, R4 ;  /* 0x000000ffff0d7224 */ /* 0x000fe400078e0004 */
[----:B------:R-:W-:Y:S01]  /*287d0*/  IMAD.MOV.U32 R12, RZ, RZ, 0x7 ;  /* 0x00000007ff0c7424 */ /* 0x000fe200078e00ff */
[----:B------:R-:W-:-:S05]  /*287e0*/  @!P1 LEA R14, P0, R20, R14, 0x1 ;  /* 0x0000000e140e9211 */ /* 0x000fca00078008ff */
[----:B------:R-:W-:-:S08]  /*287f0*/  @!P1 IMAD.MOV.U32 R2, RZ, RZ, R14 ;  /* 0x000000ffff029224 */ /* 0x000fd000078e000e */
[----:B------:R-:W-:Y:S05]  /*28800*/  WARPSYNC.COLLECTIVE R15, `(.L_x_2402) ;  /* 0x000000000f087348 */ /* 0x000fea0003c00000 */
[----:B------:R0:W1:Y:S02]  /*28810*/  SHFL.IDX P6, R14, R13, R12, R11 ;  /* 0x0000000c0d0e7389 */ /* 0x00006400000c000b */
[----:B01----:R-:W-:Y:S01]  /*28820*/  ENDCOLLECTIVE ;  /* 0x000000000000791b */ /* 0x003fe20003800000 */
.L_x_2402:
        /* <DEDUP_REMOVED lines=10> */
[----:B------:R-:W-:-:S07]  /*288d0*/  IMAD.MOV.U32 R5, RZ, RZ, R14 ;  /* 0x000000ffff057224 */ /* 0x000fce00078e000e */
[----:B0-----:R-:W-:Y:S05]  /*288e0*/  WARPSYNC.COLLECTIVE R15, `(.L_x_2403) ;  /* 0x000000000f087348 */ /* 0x001fea0003c00000 */
[----:B------:R1:W2:Y:S02]  /*288f0*/  SHFL.IDX P6, R14, R13, R12, R11 ;  /* 0x0000000c0d0e7389 */ /* 0x0002a400000c000b */
[----:B012---:R-:W-:Y:S01]  /*28900*/  ENDCOLLECTIVE ;  /* 0x000000000000791b */ /* 0x007fe20003800000 */
.L_x_2403:
[----:B------:R-:W-:Y:S05]  /*28910*/  BRA `(.L_x_2404) ;  /* 0xffffffc000507947 */ /* 0x000fea000383ffff */
.L_x_2311:
[----:B0-----:R0:W2:Y:S02]  /*28920*/  SYNCS.PHASECHK.TRANS64.TRYWAIT P0, [R17+URZ+0x32420], R0 ;  /* 0x03242000110075a7 */ /* 0x0010a4000800017f */
[----:B--2---:R-:W-:Y:S05]  /*28930*/  @!P0 NANOSLEEP.SYNCS 0x989680 ;  /* 0x009896800000895d */ /* 0x004fea0003900000 */
[----:B------:R-:W2:Y:S02]  /*28940*/  @!P0 SYNCS.PHASECHK.TRANS64 P0, [R17+URZ+0x32420], R0 ;  /* 0x03242000110085a7 */ /* 0x000ea4000800007f */
[----:B--2---:R-:W-:Y:S05]  /*28950*/  @!P0 BRA `(.L_x_2311) ;  /* 0xfffffffc00f08947 */ /* 0x004fea000383ffff */
[----:B------:R-:W-:Y:S05]  /*28960*/  BRA `(.L_x_2405) ;  /* 0xffffffc000b47947 */ /* 0x000fea000383ffff */
.L_x_2314:
[----:B--2---:R2:W3:Y:S02]  /*28970*/  SYNCS.PHASECHK.TRANS64.TRYWAIT P0, [R24+URZ+0x32460], R3 ;  /* 0x03246003180075a7 */ /* 0x0044e4000800017f */
[----:B---3--:R-:W-:Y:S05]  /*28980*/  @!P0 NANOSLEEP.SYNCS 0x989680 ;  /* 0x009896800000895d */ /* 0x008fea0003900000 */
[----:B------:R-:W3:Y:S02]  /*28990*/  @!P0 SYNCS.PHASECHK.TRANS64 P0, [R24+URZ+0x32460], R3 ;  /* 0x03246003180085a7 */ /* 0x000ee4000800007f */
[----:B---3--:R-:W-:Y:S05]  /*289a0*/  @!P0 BRA `(.L_x_2314) ;  /* 0xfffffffc00f08947 */ /* 0x008fea000383ffff */
[----:B------:R-:W-:Y:S05]  /*289b0*/  BRA `(.L_x_2406) ;  /* 0xffffffc000c07947 */ /* 0x000fea000383ffff */
.L_x_2315:
        /* <DEDUP_REMOVED lines=8> */
.L_x_2408:
[----:B------:R-:W-:Y:S05]  /*28a40*/  BSYNC B0 ;  /* 0x0000000000007941 */ /* 0x000fea0003800000 */
.L_x_2407:
        /* <DEDUP_REMOVED lines=12> */
.L_x_2409:
        /* <DEDUP_REMOVED lines=9> */
.L_x_2410:
        /* <DEDUP_REMOVED lines=19> */
.L_x_2411:
[----:B------:R-:W-:Y:S02]  /*28cd0*/  IMAD.MOV.U32 R13, RZ, RZ, R6 ;  /* 0x000000ffff0d7224 */ /* 0x000fe400078e0006 */
[----:B------:R-:W-:Y:S01]  /*28ce0*/  IMAD.MOV.U32 R12, RZ, RZ, 0x2 ;  /* 0x00000002ff0c7424 */ /* 0x000fe200078e00ff */
[----:B------:R-:W-:-:S13]  /*28cf0*/  IADD3 R2, P3, R14, R0, RZ ;  /* 0x000000000e027210 */ /* 0x000fda0007f7e0ff */
[----:B------:R-:W-:Y:S05]  /*28d00*/  WARPSYNC.COLLECTIVE R15, `(.L_x_2412) ;  /* 0x000000000f087348 */ /* 0x000fea0003c00000 */
[----:B------:R0:W1:Y:S02]  /*28d10*/  SHFL.IDX P6, R14, R13, R12, R11 ;  /* 0x0000000c0d0e7389 */ /* 0x00006400000c000b */
[----:B01----:R-:W-:Y:S01]  /*28d20*/  ENDCOLLECTIVE ;  /* 0x000000000000791b */ /* 0x003fe20003800000 */
.L_x_2412:
        /* <DEDUP_REMOVED lines=17> */
.L_x_2413:
[----:B------:R-:W-:Y:S02]  /*28e40*/  IMAD.MOV.U32 R13, RZ, RZ, R6 ;  /* 0x000000ffff0d7224 */ /* 0x000fe400078e0006 */
[----:B------:R-:W-:Y:S01]  /*28e50*/  IMAD.MOV.U32 R12, RZ, RZ, 0x3 ;  /* 0x00000003ff0c7424 */ /* 0x000fe200078e00ff */
[----:B------:R-:W-:-:S13]  /*28e60*/  IADD3 R2, P3, R14, R0, RZ ;  /* 0x000000000e027210 */ /* 0x000fda0007f7e0ff */
[----:B------:R-:W-:Y:S05]  /*28e70*/  WARPSYNC.COLLECTIVE R15, `(.L_x_2414) ;  /* 0x000000000f087348 */ /* 0x000fea0003c00000 */
[----:B------:R0:W1:Y:S02]  /*28e80*/  SHFL.IDX P6, R14, R13, R12, R11 ;  /* 0x0000000c0d0e7389 */ /* 0x00006400000c000b */
[----:B01----:R-:W-:Y:S01]  /*28e90*/  ENDCOLLECTIVE ;  /* 0x000000000000791b */ /* 0x003fe20003800000 */
.L_x_2414:
        /* <DEDUP_REMOVED lines=17> */
.L_x_2415:
[----:B------:R-:W-:Y:S02]  /*28fb0*/  IMAD.MOV.U32 R13, RZ, RZ, R6 ;  /* 0x000000ffff0d7224 */ /* 0x000fe400078e0006 */
[----:B------:R-:W-:Y:S01]  /*28fc0*/  IMAD.MOV.U32 R12, RZ, RZ, 0x4 ;  /* 0x00000004ff0c7424 */ /* 0x000fe200078e00ff */
[----:B------:R-:W-:-:S13]  /*28fd0*/  IADD3 R2, P3, R14, R0, RZ ;  /* 0x000000000e027210 */ /* 0x000fda0007f7e0ff */
[----:B------:R-:W-:Y:S05]  /*28fe0*/  WARPSYNC.COLLECTIVE R15, `(.L_x_2416) ;  /* 0x000000000f087348 */ /* 0x000fea0003c00000 */
[----:B------:R0:W1:Y:S02]  /*28ff0*/  SHFL.IDX P6, R14, R13, R12, R11 ;  /* 0x0000000c0d0e7389 */ /* 0x00006400000c000b */
[----:B01----:R-:W-:Y:S01]  /*29000*/  ENDCOLLECTIVE ;  /* 0x000000000000791b */ /* 0x003fe20003800000 */
.L_x_2416:
        /* <DEDUP_REMOVED lines=17> */
.L_x_2417:
[----:B------:R-:W-:Y:S02]  /*29120*/  IMAD.MOV.U32 R13, RZ, RZ, R6 ;  /* 0x000000ffff0d7224 */ /* 0x000fe400078e0006 */
[----:B------:R-:W-:Y:S01]  /*29130*/  IMAD.MOV.U32 R12, RZ, RZ, 0x5 ;  /* 0x00000005ff0c7424 */ /* 0x000fe200078e00ff */
[----:B------:R-:W-:-:S13]  /*29140*/  IADD3 R2, P3, R14, R0, RZ ;  /* 0x000000000e027210 */ /* 0x000fda0007f7e0ff */
[----:B------:R-:W-:Y:S05]  /*29150*/  WARPSYNC.COLLECTIVE R15, `(.L_x_2418) ;  /* 0x000000000f087348 */ /* 0x000fea0003c00000 */
[----:B------:R0:W1:Y:S02]  /*29160*/  SHFL.IDX P6, R14, R13, R12, R11 ;  /* 0x0000000c0d0e7389 */ /* 0x00006400000c000b */
[----:B01----:R-:W-:Y:S01]  /*29170*/  ENDCOLLECTIVE ;  /* 0x000000000000791b */ /* 0x003fe20003800000 */
.L_x_2418:
        /* <DEDUP_REMOVED lines=12> */
.L_x_2419:
        /* <DEDUP_REMOVED lines=9> */
.L_x_2321:
[----:B--2---:R2:W3:Y:S02]  /*292d0*/  SYNCS.PHASECHK.TRANS64.TRYWAIT P0, [R10+URZ+0x32440], R25 ;  /* 0x032440190a0075a7 */ /* 0x0044e4000800017f */
[----:B---3--:R-:W-:Y:S05]  /*292e0*/  @!P0 NANOSLEEP.SYNCS 0x989680 ;  /* 0x009896800000895d */ /* 0x008fea0003900000 */
[----:B------:R-:W3:Y:S02]  /*292f0*/  @!P0 SYNCS.PHASECHK.TRANS64 P0, [R10+URZ+0x32440], R25 ;  /* 0x032440190a0085a7 */ /* 0x000ee4000800007f */
[----:B---3--:R-:W-:Y:S05]  /*29300*/  @!P0 BRA `(.L_x_2321) ;  /* 0xfffffffc00f08947 */ /* 0x008fea000383ffff */
[----:B------:R-:W-:Y:S05]  /*29310*/  BRA `(.L_x_2421) ;  /* 0xffffffc400207947 */ /* 0x000fea000383ffff */
.L_x_2322:
[----:B------:R-:W-:Y:S01]  /*29320*/  BSSY B1, `(.L_x_2422) ;  /* 0x0000008000017945 */ /* 0x000fe20003800000 */
[----:B------:R-:W-:Y:S02]  /*29330*/  IMAD.MOV.U32 R13, RZ, RZ, R21 ;  /* 0x000000ffff0d7224 */ /* 0x000fe400078e0015 */
[----:B------:R-:W-:Y:S02]  /*29340*/  IMAD.MOV.U32 R12, RZ, RZ, RZ ;  /* 0x000000ffff0c7224 */ /* 0x000fe400078e00ff */
[----:B------:R-:W-:Y:S02]  /*29350*/  IMAD.MOV.U32 R11, RZ, RZ, 0x181f ;  /* 0x0000181fff0b7424 */ /* 0x000fe400078e00ff */
[----:B------:R-:W-:-:S07]  /*29360*/  IMAD.MOV.U32 R15, RZ, RZ, -0x1 ;  /* 0xffffffffff0f7424 */ /* 0x000fce00078e00ff */
[----:B--2---:R-:W-:Y:S05]  /*29370*/  WARPSYNC.COLLECTIVE R15, `(.L_x_2423) ;  /* 0x000000000f087348 */ /* 0x004fea0003c00000 */
[----:B------:R0:W1:Y:S02]  /*29380*/  SHFL.IDX P6, R14, R13, R12, R11 ;  /* 0x0000000c0d0e7389 */ /* 0x00006400000c000b */
[----:B012---:R-:W-:Y:S01]  /*29390*/  ENDCOLLECTIVE ;  /* 0x000000000000791b */ /* 0x007fe20003800000 */
.L_x_2423:
[----:B------:R-:W-:Y:S05]  /*293a0*/  BSYNC B1 ;  /* 0x0000000000017941 */ /* 0x000fea0003800000 */
.L_x_2422:
        /* <DEDUP_REMOVED lines=9> */
.L_x_2424:
[----:B------:R-:W-:Y:S02]  /*29440*/  IMAD.MOV.U32 R13, RZ, RZ, R21 ;  /* 0x000000ffff0d7224 */ /* 0x000fe400078e0015 */
[----:B------:R-:W-:Y:S01]  /*29450*/  IMAD.MOV.U32 R12, RZ, RZ, 0x1 ;  /* 0x00000001ff0c7424 */ /* 0x000fe200078e00ff */
[----:B------:R-:W-:-:S13]  /*29460*/  IADD3 R2, P0, R14, R0, RZ ;  /* 0x000000000e027210 */ /* 0x000fda0007f1e0ff */
[----:B------:R-:W-:Y:S05]  /*29470*/  WARPSYNC.COLLECTIVE R15, `(.L_x_2425) ;  /* 0x000000000f087348 */ /* 0x000fea0003c00000 */
[----:B------:R0:W1:Y:S02]  /*29480*/  SHFL.IDX P6, R14, R13, R12, R11 ;  /* 0x0000000c0d0e7389 */ /* 0x00006400000c000b */
[----:B01----:R-:W-:Y:S01]  /*29490*/  ENDCOLLECTIVE ;  /* 0x000000000000791b */ /* 0x003fe20003800000 */
.L_x_2425:
        /* <DEDUP_REMOVED lines=10> */
.L_x_2426:
[----:B------:R-:W-:Y:S02]  /*29540*/  IMAD.MOV.U32 R13, RZ, RZ, R21 ;  /* 0x000000ffff0d7224 */ /* 0x000fe400078e0015 */
[----:B------:R-:W-:Y:S02]  /*29550*/  IMAD.MOV.U32 R12, RZ, RZ, 0x2 ;  /* 0x00000002ff0c7424 */ /* 0x000fe400078e00ff */
[----:B------:R-:W-:-:S07]  /*29560*/  IMAD.MOV.U32 R6, RZ, RZ, R14 ;  /* 0x000000ffff067224 */ /* 0x000fce00078e000e */
[----:B------:R-:W-:Y:S05]  /*29570*/  WARPSYNC.COLLECTIVE R15, `(.L_x_2427) ;  /* 0x000000000f087348 */ /* 0x000fea0003c00000 */
[----:B------:R0:W1:Y:S02]  /*29580*/  SHFL.IDX P6, R14, R13, R12, R11 ;  /* 0x0000000c0d0e7389 */ /* 0x00006400000c000b */
[----:B01----:R-:W-:Y:S01]  /*29590*/  ENDCOLLECTIVE ;  /* 0x000000000000791b */ /* 0x003fe20003800000 */
.L_x_2427:
        /* <DEDUP_REMOVED lines=11> */
.L_x_2428:
[----:B------:R-:W-:Y:S02]  /*29650*/  IMAD.MOV.U32 R13, RZ, RZ, R21 ;  /* 0x000000ffff0d7224 */ /* 0x000fe400078e0015 */
[----:B------:R-:W-:Y:S01]  /*29660*/  IMAD.MOV.U32 R12, RZ, RZ, 0x3 ;  /* 0x00000003ff0c7424 */ /* 0x000fe200078e00ff */
[----:B------:R-:W-:-:S13]  /*29670*/  IADD3 R2, P0, R14, R0, RZ ;  /* 0x000000000e027210 */ /* 0x000fda0007f1e0ff */
[----:B------:R-:W-:Y:S05]  /*29680*/  WARPSYNC.COLLECTIVE R15, `(.L_x_2429) ;  /* 0x000000000f087348 */ /* 0x000fea0003c00000 */
[----:B------:R0:W1:Y:S02]  /*29690*/  SHFL.IDX P6, R14, R13, R12, R11 ;  /* 0x0000000c0d0e7389 */ /* 0x00006400000c000b */
[----:B01----:R-:W-:Y:S01]  /*296a0*/  ENDCOLLECTIVE ;  /* 0x000000000000791b */ /* 0x003fe20003800000 */
.L_x_2429:
        /* <DEDUP_REMOVED lines=10> */
.L_x_2430:
[----:B------:R-:W-:Y:S02]  /*29750*/  IMAD.MOV.U32 R13, RZ, RZ, R21 ;  /* 0x000000ffff0d7224 */ /* 0x000fe400078e0015 */
[----:B------:R-:W-:Y:S01]  /*29760*/  IMAD.MOV.U32 R12, RZ, RZ, 0x4 ;  /* 0x00000004ff0c7424 */ /* 0x000fe200078e00ff */
[----:B------:R-:W-:-:S13]  /*29770*/  IADD3 R2, P0, R14, R0, RZ ;  /* 0x000000000e027210 */ /* 0x000fda0007f1e0ff */
[----:B------:R-:W-:Y:S05]  /*29780*/  WARPSYNC.COLLECTIVE R15, `(.L_x_2431) ;  /* 0x000000000f087348 */ /* 0x000fea0003c00000 */
[----:B------:R0:W1:Y:S02]  /*29790*/  SHFL.IDX P6, R14, R13, R12, R11 ;  /* 0x0000000c0d0e7389 */ /* 0x00006400000c000b */
[----:B01----:R-:W-:Y:S01]  /*297a0*/  ENDCOLLECTIVE ;  /* 0x000000000000791b */ /* 0x003fe20003800000 */
.L_x_2431:
        /* <DEDUP_REMOVED lines=10> */
.L_x_2432:
[----:B------:R-:W-:Y:S02]  /*29850*/  IMAD.MOV.U32 R13, RZ, RZ, R21 ;  /* 0x000000ffff0d7224 */ /* 0x000fe400078e0015 */
[----:B------:R-:W-:Y:S01]  /*29860*/  IMAD.MOV.U32 R12, RZ, RZ, 0x5 ;  /* 0x00000005ff0c7424 */ /* 0x000fe200078e00ff */
[----:B------:R-:W-:-:S13]  /*29870*/  IADD3 R2, P0, R14, R0, RZ ;  /* 0x000000000e027210 */ /* 0x000fda0007f1e0ff */
[----:B------:R-:W-:Y:S05]  /*29880*/  WARPSYNC.COLLECTIVE R15, `(.L_x_2433) ;  /* 0x000000000f087348 */ /* 0x000fea0003c00000 */
[----:B------:R0:W1:Y:S02]  /*29890*/  SHFL.IDX P6, R14, R13, R12, R11 ;  /* 0x0000000c0d0e7389 */ /* 0x00006400000c000b */
[----:B01----:R-:W-:Y:S01]  /*298a0*/  ENDCOLLECTIVE ;  /* 0x000000000000791b */ /* 0x003fe20003800000 */
.L_x_2433:
        /* <DEDUP_REMOVED lines=10> */
.L_x_2434:
[----:B------:R-:W-:Y:S05]  /*29950*/  BRA `(.L_x_2435) ;  /* 0xffffffc000607947 */ /* 0x000fea000383ffff */
.L_x_2327:
[----:B---3--:R3:W4:Y:S02]  /*29960*/  SYNCS.PHASECHK.TRANS64.TRYWAIT P0, [R10+URZ+0x32460], R25 ;  /* 0x032460190a0075a7 */ /* 0x008724000800017f */
[----:B----4-:R-:W-:Y:S05]  /*29970*/  @!P0 NANOSLEEP.SYNCS 0x989680 ;  /* 0x009896800000895d */ /* 0x010fea0003900000 */
[----:B------:R-:W4:Y:S02]  /*29980*/  @!P0 SYNCS.PHASECHK.TRANS64 P0, [R10+URZ+0x32460], R25 ;  /* 0x032460190a0085a7 */ /* 0x000f24000800007f */
[----:B----4-:R-:W-:Y:S05]  /*29990*/  @!P0 BRA `(.L_x_2327) ;  /* 0xfffffffc00f08947 */ /* 0x010fea000383ffff */
[----:B------:R-:W-:Y:S05]  /*299a0*/  BRA `(.L_x_2436) ;  /* 0xffffffc000ac7947 */ /* 0x000fea000383ffff */
.L_x_2328:
[----:B------:R-:W-:Y:S01]  /*299b0*/  BSSY B1, `(.L_x_2437) ;  /* 0x0000008000017945 */ /* 0x000fe20003800000 */
[----:B------:R-:W-:Y:S02]  /*299c0*/  IMAD.MOV.U32 R13, RZ, RZ, R24 ;  /* 0x000000ffff0d7224 */ /* 0x000fe400078e0018 */
[----:B------:R-:W-:Y:S02]  /*299d0*/  IMAD.MOV.U32 R12, RZ, RZ, RZ ;  /* 0x000000ffff0c7224 */ /* 0x000fe400078e00ff */
[----:B------:R-:W-:Y:S02]  /*299e0*/  IMAD.MOV.U32 R11, RZ, RZ, 0x181f ;  /* 0x0000181fff0b7424 */ /* 0x000fe400078e00ff */
[----:B------:R-:W-:-:S07]  /*299f0*/  IMAD.MOV.U32 R15, RZ, RZ, -0x1 ;  /* 0xffffffffff0f7424 */ /* 0x000fce00078e00ff */
[----:B-123--:R-:W-:Y:S05]  /*29a00*/  WARPSYNC.COLLECTIVE R15, `(.L_x_2438) ;  /* 0x000000000f087348 */ /* 0x00efea0003c00000 */
[----:B------:R0:W4:Y:S02]  /*29a10*/  SHFL.IDX P6, R14, R13, R12, R11 ;  /* 0x0000000c0d0e7389 */ /* 0x00012400000c000b */
[----:B01234-:R-:W-:Y:S01]  /*29a20*/  ENDCOLLECTIVE ;  /* 0x000000000000791b */ /* 0x01ffe20003800000 */
.L_x_2438:
[----:B------:R-:W-:Y:S05]  /*29a30*/  BSYNC B1 ;  /* 0x0000000000017941 */ /* 0x000fea0003800000 */
.L_x_2437:
        /* <DEDUP_REMOVED lines=9> */
.L_x_2439:
[----:B------:R-:W-:Y:S02]  /*29ad0*/  IMAD.MOV.U32 R13, RZ, RZ, R24 ;  /* 0x000000ffff0d7224 */ /* 0x000fe400078e0018 */
[----:B------:R-:W-:Y:S01]  /*29ae0*/  IMAD.MOV.U32 R12, RZ, RZ, 0x1 ;  /* 0x00000001ff0c7424 */ /* 0x000fe200078e00ff */
[----:B------:R-:W-:-:S13]  /*29af0*/  IADD3 R2, P0, R14, R0, RZ ;  /* 0x000000000e027210 */ /* 0x000fda0007f1e0ff */
[----:B------:R-:W-:Y:S05]  /*29b00*/  WARPSYNC.COLLECTIVE R15, `(.L_x_2440) ;  /* 0x000000000f087348 */ /* 0x000fea0003c00000 */
[----:B------:R0:W1:Y:S02]  /*29b10*/  SHFL.IDX P6, R14, R13, R12, R11 ;  /* 0x0000000c0d0e7389 */ /* 0x00006400000c000b */
[----:B01----:R-:W-:Y:S01]  /*29b20*/  ENDCOLLECTIVE ;  /* 0x000000000000791b */ /* 0x003fe20003800000 */
.L_x_2440:
        /* <DEDUP_REMOVED lines=13> */
.L_x_2441:
[----:B------:R-:W-:Y:S02]  /*29c00*/  IMAD.MOV.U32 R13, RZ, RZ, R24 ;  /* 0x000000ffff0d7224 */ /* 0x000fe400078e0018 */
[----:B------:R-:W-:Y:S01]  /*29c10*/  IMAD.MOV.U32 R12, RZ, RZ, 0x2 ;  /* 0x00000002ff0c7424 */ /* 0x000fe200078e00ff */
[----:B------:R-:W-:-:S13]  /*29c20*/  IADD3 R2, P0, R14, R0, RZ ;  /* 0x000000000e027210 */ /* 0x000fda0007f1e0ff */
[----:B------:R-:W-:Y:S05]  /*29c30*/  WARPSYNC.COLLECTIVE R15, `(.L_x_2442) ;  /* 0x000000000f087348 */ /* 0x000fea0003c00000 */
[----:B------:R0:W1:Y:S02]  /*29c40*/  SHFL.IDX P6, R14, R13, R12, R11 ;  /* 0x0000000c0d0e7389 */ /* 0x00006400000c000b */
[----:B01----:R-:W-:Y:S01]  /*29c50*/  ENDCOLLECTIVE ;  /* 0x000000000000791b */ /* 0x003fe20003800000 */
.L_x_2442:
        /* <DEDUP_REMOVED lines=13> */
.L_x_2443:
[----:B------:R-:W-:Y:S02]  /*29d30*/  IMAD.MOV.U32 R13, RZ, RZ, R24 ;  /* 0x000000ffff0d7224 */ /* 0x000fe400078e0018 */
[----:B------:R-:W-:Y:S01]  /*29d40*/  IMAD.MOV.U32 R12, RZ, RZ, 0x3 ;  /* 0x00000003ff0c7424 */ /* 0x000fe200078e00ff */
[----:B------:R-:W-:-:S13]  /*29d50*/  IADD3 R2, P0, R14, R0, RZ ;  /* 0x000000000e027210 */ /* 0x000fda0007f1e0ff */
[----:B------:R-:W-:Y:S05]  /*29d60*/  WARPSYNC.COLLECTIVE R15, `(.L_x_2444) ;  /* 0x000000000f087348 */ /* 0x000fea0003c00000 */
[----:B------:R0:W1:Y:S02]  /*29d70*/  SHFL.IDX P6, R14, R13, R12, R11 ;  /* 0x0000000c0d0e7389 */ /* 0x00006400000c000b */
[----:B01----:R-:W-:Y:S01]  /*29d80*/  ENDCOLLECTIVE ;  /* 0x000000000000791b */ /* 0x003fe20003800000 */
.L_x_2444:
        /* <DEDUP_REMOVED lines=13> */
.L_x_2445:
[----:B------:R-:W-:Y:S02]  /*29e60*/  IMAD.MOV.U32 R13, RZ, RZ, R24 ;  /* 0x000000ffff0d7224 */ /* 0x000fe400078e0018 */
[----:B------:R-:W-:Y:S01]  /*29e70*/  IMAD.MOV.U32 R12, RZ, RZ, 0x4 ;  /* 0x00000004ff0c7424 */ /* 0x000fe200078e00ff */
[----:B------:R-:W-:-:S13]  /*29e80*/  IADD3 R2, P0, R14, R0, RZ ;  /* 0x000000000e027210 */ /* 0x000fda0007f1e0ff */
[----:B------:R-:W-:Y:S05]  /*29e90*/  WARPSYNC.COLLECTIVE R15, `(.L_x_2446) ;  /* 0x000000000f087348 */ /* 0x000fea0003c00000 */
[----:B------:R0:W1:Y:S02]  /*29ea0*/  SHFL.IDX P6, R14, R13, R12, R11 ;  /* 0x0000000c0d0e7389 */ /* 0x00006400000c000b */
[----:B01----:R-:W-:Y:S01]  /*29eb0*/  ENDCOLLECTIVE ;  /* 0x000000000000791b */ /* 0x003fe20003800000 */
.L_x_2446:
        /* <DEDUP_REMOVED lines=13> */
.L_x_2447:
[----:B------:R-:W-:Y:S02]  /*29f90*/  IMAD.MOV.U32 R13, RZ, RZ, R24 ;  /* 0x000000ffff0d7224 */ /* 0x000fe400078e0018 */
[----:B------:R-:W-:Y:S01]  /*29fa0*/  IMAD.MOV.U32 R12, RZ, RZ, 0x5 ;  /* 0x00000005ff0c7424 */ /* 0x000fe200078e00ff */
[----:B------:R-:W-:-:S13]  /*29fb0*/  IADD3 R2, P0, R14, R0, RZ ;  /* 0x000000000e027210 */ /* 0x000fda0007f1e0ff */
[----:B------:R-:W-:Y:S05]  /*29fc0*/  WARPSYNC.COLLECTIVE R15, `(.L_x_2448) ;  /* 0x000000000f087348 */ /* 0x000fea0003c00000 */
[----:B------:R0:W1:Y:S02]  /*29fd0*/  SHFL.IDX P6, R14, R13, R12, R11 ;  /* 0x0000000c0d0e7389 */ /* 0x00006400000c000b */
[----:B01----:R-:W-:Y:S01]  /*29fe0*/  ENDCOLLECTIVE ;  /* 0x000000000000791b */ /* 0x003fe20003800000 */
.L_x_2448:
        /* <DEDUP_REMOVED lines=13> */
.L_x_2449:
[----:B------:R-:W-:Y:S05]  /*2a0c0*/  BRA `(.L_x_2450) ;  /* 0xffffffbc00f87947 */ /* 0x000fea000383ffff */
.L_x_2336:
[----:B------:R-:W-:Y:S01]  /*2a0d0*/  BSSY B0, `(.L_x_2451) ;  /* 0x0000008000007945 */ /* 0x000fe20003800000 */
[----:B------:R-:W-:Y:S02]  /*2a0e0*/  IMAD.MOV.U32 R13, RZ, RZ, R32 ;  /* 0x000000ffff0d7224 */ /* 0x000fe400078e0020 */
[----:B------:R-:W-:Y:S02]  /*2a0f0*/  IMAD.MOV.U32 R12, RZ, RZ, RZ ;  /* 0x000000ffff0c7224 */ /* 0x000fe400078e00ff */
[----:B------:R-:W-:Y:S02]  /*2a100*/  IMAD.MOV.U32 R11, RZ, RZ, 0x1f ;  /* 0x0000001fff0b7424 */ /* 0x000fe400078e00ff */
[----:B------:R-:W-:-:S07]  /*2a110*/  IMAD.MOV.U32 R15, RZ, RZ, -0x1 ;  /* 0xffffffffff0f7424 */ /* 0x000fce00078e00ff */
[----:B012--5:R-:W-:Y:S05]  /*2a120*/  WARPSYNC.COLLECTIVE R15, `(.L_x_2452) ;  /* 0x000000000f087348 */ /* 0x027fea0003c00000 */
[----:B------:R3:W4:Y:S02]  /*2a130*/  SHFL.IDX P6, R14, R13, R12, R11 ;  /* 0x0000000c0d0e7389 */ /* 0x00072400000c000b */
[----:B012345:R-:W-:Y:S01]  /*2a140*/  ENDCOLLECTIVE ;  /* 0x000000000000791b */ /* 0x03ffe20003800000 */
.L_x_2452:
[----:B------:R-:W-:Y:S05]  /*2a150*/  BSYNC B0 ;  /* 0x0000000000007941 */ /* 0x000fea0003800000 */
.L_x_2451:
[----:B------:R-:W-:Y:S05]  /*2a160*/  BRA `(.L_x_2453) ;  /* 0xffffffc000c87947 */ /* 0x000fea000383ffff */
.L_x_2339:
[----:B0-----:R0:W1:Y:S02]  /*2a170*/  SYNCS.PHASECHK.TRANS64.TRYWAIT P0, [R7+URZ+0x32420], R0 ;  /* 0x03242000070075a7 */ /* 0x001064000800017f */
[----:B-1----:R-:W-:Y:S05]  /*2a180*/  @!P0 NANOSLEEP.SYNCS 0x989680 ;  /* 0x009896800000895d */ /* 0x002fea0003900000 */
[----:B------:R-:W1:Y:S02]  /*2a190*/  @!P0 SYNCS.PHASECHK.TRANS64 P0, [R7+URZ+0x32420], R0 ;  /* 0x03242000070085a7 */ /* 0x000e64000800007f */
[----:B-1----:R-:W-:Y:S05]  /*2a1a0*/  @!P0 BRA `(.L_x_2339) ;  /* 0xfffffffc00f08947 */ /* 0x002fea000383ffff */
[----:B------:R-:W-:Y:S05]  /*2a1b0*/  BRA `(.L_x_2454) ;  /* 0xffffffc400107947 */ /* 0x000fea000383ffff */
.L_x_2340:
        /* <DEDUP_REMOVED lines=8> */
[----:B0-23-5:R-:W-:Y:S05]  /*2a240*/  WARPSYNC.COLLECTIVE R15, `(.L_x_2456) ;  /* 0x000000000f087348 */ /* 0x02dfea0003c00000 */
[----:B------:R1:W4:Y:S02]  /*2a250*/  SHFL.IDX P6, R14, R13, R12, R11 ;  /* 0x0000000c0d0e7389 */ /* 0x00032400000c000b */
[----:B012345:R-:W-:Y:S01]  /*2a260*/  ENDCOLLECTIVE ;  /* 0x000000000000791b */ /* 0x03ffe20003800000 */
.L_x_2456:
[----:B------:R-:W-:Y:S05]  /*2a270*/  BSYNC B0 ;  /* 0x0000000000007941 */ /* 0x000fea0003800000 */
.L_x_2455:
[----:B------:R-:W-:Y:S05]  /*2a280*/  BRA `(.L_x_2457) ;  /* 0xffffffc000f87947 */ /* 0x000fea000383ffff */
.L_x_2343:
[----:B------:R-:W-:Y:S01]  /*2a290*/  BSSY B1, `(.L_x_2458) ;  /* 0x0000006000017945 */ /* 0x000fe20003800000 */
[----:B------:R-:W-:-:S07]  /*2a2a0*/  IMAD.MOV.U32 R15, RZ, RZ, -0x1 ;  /* 0xffffffffff0f7424 */ /* 0x000fce00078e00ff */
[----:B0-23-5:R-:W-:Y:S05]  /*2a2b0*/  WARPSYNC.COLLECTIVE R15, `(.L_x_2459) ;  /* 0x000000000f0c7348 */ /* 0x02dfea0003c00000 */
[----:B------:R-:W-:Y:S02]  /*2a2c0*/  ELECT P6, UR62, PT ;  /* 0x00000000003e782f */ /* 0x000fe400038c0000 */
[----:B------:R-:W-:Y:S01]  /*2a2d0*/  MOV R14, UR62 ;  /* 0x0000003e000e7c02 */ /* 0x000fe20008000f00 */
[----:B0-23-5:R-:W-:Y:S10]  /*2a2e0*/  ENDCOLLECTIVE ;  /* 0x000000000000791b */ /* 0x02dff40003800000 */
.L_x_2459:
[----:B------:R-:W-:Y:S05]  /*2a2f0*/  BSYNC B1 ;  /* 0x0000000000017941 */ /* 0x000fea0003800000 */
.L_x_2458:
[----:B------:R-:W-:Y:S05]  /*2a300*/  BRA `(.L_x_2460) ;  /* 0xffffffc000f07947 */ /* 0x000fea000383ffff */
.L_x_2345:
[----:B0-----:R0:W1:Y:S02]  /*2a310*/  SYNCS.PHASECHK.TRANS64.TRYWAIT P1, [R5+URZ+0x32440], R0 ;  /* 0x03244000050075a7 */ /* 0x001064000802017f */
[----:B-1----:R-:W-:Y:S05]  /*2a320*/  @!P1 NANOSLEEP.SYNCS 0x989680 ;  /* 0x009896800000995d */ /* 0x002fea0003900000 */
[----:B------:R-:W1:Y:S02]  /*2a330*/  @!P1 SYNCS.PHASECHK.TRANS64 P1, [R5+URZ+0x32440], R0 ;  /* 0x03244000050095a7 */ /* 0x000e64000802007f */
[----:B-1----:R-:W-:Y:S05]  /*2a340*/  @!P1 BRA `(.L_x_2345) ;  /* 0xfffffffc00f09947 */ /* 0x002fea000383ffff */
[----:B------:R-:W-:Y:S05]  /*2a350*/  BRA `(.L_x_2461) ;  /* 0xffffffc400187947 */ /* 0x000fea000383ffff */
.L_x_2347:
[----:B-1----:R1:W4:Y:S02]  /*2a360*/  SYNCS.PHASECHK.TRANS64.TRYWAIT P1, [R3+URZ+0x32440], R2 ;  /* 0x03244002030075a7 */ /* 0x002324000802017f */
[----:B----4-:R-:W-:Y:S05]  /*2a370*/  @!P1 NANOSLEEP.SYNCS 0x989680 ;  /* 0x009896800000995d */ /* 0x010fea0003900000 */
[----:B------:R-:W4:Y:S02]  /*2a380*/  @!P1 SYNCS.PHASECHK.TRANS64 P1, [R3+URZ+0x32440], R2 ;  /* 0x03244002030095a7 */ /* 0x000f24000802007f */
[----:B----4-:R-:W-:Y:S05]  /*2a390*/  @!P1 BRA `(.L_x_2347) ;  /* 0xfffffffc00f09947 */ /* 0x010fea000383ffff */
[----:B------:R-:W-:Y:S05]  /*2a3a0*/  BRA `(.L_x_2462) ;  /* 0xffffffc400247947 */ /* 0x000fea000383ffff */
.L_x_2349:
[----:B----4-:R4:W0:Y:S02]  /*2a3b0*/  SYNCS.PHASECHK.TRANS64.TRYWAIT P1, [R5+URZ+0x32460], R0 ;  /* 0x03246000050075a7 */ /* 0x010824000802017f */
[----:B0-----:R-:W-:Y:S05]  /*2a3c0*/  @!P1 NANOSLEEP.SYNCS 0x989680 ;  /* 0x009896800000995d */ /* 0x001fea0003900000 */
[----:B------:R-:W0:Y:S02]  /*2a3d0*/  @!P1 SYNCS.PHASECHK.TRANS64 P1, [R5+URZ+0x32460], R0 ;  /* 0x03246000050095a7 */ /* 0x000e24000802007f */
[----:B0-----:R-:W-:Y:S05]  /*2a3e0*/  @!P1 BRA `(.L_x_2349) ;  /* 0xfffffffc00f09947 */ /* 0x001fea000383ffff */
[----:B------:R-:W-:Y:S05]  /*2a3f0*/  BRA `(.L_x_2463) ;  /* 0xffffffc400207947 */ /* 0x000fea000383ffff */
        .type           $_ZN7cutlass13device_kernelIN5flash11enable_sm90INS1_16FlashAttnFwdSm90INS1_25CollectiveMainloopFwdSm90ILi2EN4cute5tupleIJNS5_1CILi1EEES8_S8_EEENS6_IJNS7_ILi128EEENS7_ILi96EEENS7_ILi64EEEEEELi256ENS_6half_tEfNS_4arch4Sm90ELb0ELb1ELb0ELb0ELb1ELb0ELb1ELb1ELb0ELb1ELb0ELb0EEENS1_21CollectiveEpilogueFwdINS6_IJSA_NS7_ILi256EEESB_EEES9_SE_SG_Li256ELb0ELb1ELb0ELb0EEENS1_30DynamicPersistentTileSchedulerILi256ELi128ELb0ELb1ELb1EEEEEEEEEvNT_6ParamsE$_ZZN5flash25CollectiveMainloopFwdSm90ILi2EN4cute5tupleIJNS1_1CILi1EEES4_S4_EEENS2_IJNS3_ILi128EEENS3_ILi96EEENS3_ILi64EEEEEELi256EN7cutlass6half_tEfNSA_4arch4Sm90ELb0ELb1ELb0ELb0ELb1ELb0ELb1ELb1ELb0ELb1ELb0ELb0EE3mmaINS_16FlashAttnFwdSm90ISE_NS_21CollectiveEpilogueFwdINS2_IJS6_NS3_ILi256EEES7_EEES5_SB_SD_Li256ELb0ELb1ELb0ELb0EEENS_30DynamicPersistentTileSchedulerILi256ELi128ELb0ELb1ELb1EEEE13SharedStorageENS1_6TensorINS1_11ArrayEngineIfLm128EEENS1_6LayoutINS2_IJNS2_IJNS3_ILi2EEEST_NS3_ILi32EEEEEES4_S4_EEENS2_IJNS2_IJS4_ST_NS3_ILi4EEEEEENS3_ILi0EEESZ_EEEEEEENS_7SoftmaxILi2ELi0EEEEEbRKNSE_6ParamsENSA_13PipelineAsyncILi2EEES19_RNSA_13PipelineStateILj2EEERT0_RT1_iRiRKNS_16SeqlenInfoQKNewKILb0ELb0EEENS2_IJiiiiEEERT_ENKUliT_T0_T1_E_clIZSF_ISO_S12_S14_EbS17_S19_S19_S1C_S1E_S1G_iS1H_S1L_S1M_S1O_EUlRS1P_iE1_NS3_ILb0EEENS3_ILb1EEEEEDaiS1P_S1Q_S1R_,@function
        .size           $_ZN7cutlass13device_kernelIN5flash11enable_sm90INS1_16FlashAttnFwdSm90INS1_25CollectiveMainloopFwdSm90ILi2EN4cute5tupleIJNS5_1CILi1EEES8_S8_EEENS6_IJNS7_ILi128EEENS7_ILi96EEENS7_ILi64EEEEEELi256ENS_6half_tEfNS_4arch4Sm90ELb0ELb1ELb0ELb0ELb1ELb0ELb1ELb1ELb0ELb1ELb0ELb0EEENS1_21CollectiveEpilogueFwdINS6_IJSA_NS7_ILi256EEESB_EEES9_SE_SG_Li256ELb0ELb1ELb0ELb0EEENS1_30DynamicPersistentTileSchedulerILi256ELi128ELb0ELb1ELb1EEEEEEEEEvNT_6ParamsE$_ZZN5flash25CollectiveMainloopFwdSm90ILi2EN4cute5tupleIJNS1_1CILi1EEES4_S4_EEENS2_IJNS3_ILi128EEENS3_ILi96EEENS3_ILi64EEEEEELi256EN7cutlass6half_tEfNSA_4arch4Sm90ELb0ELb1ELb0ELb0ELb1ELb0ELb1ELb1ELb0ELb1ELb0ELb0EE3mmaINS_16FlashAttnFwdSm90ISE_NS_21CollectiveEpilogueFwdINS2_IJS6_NS3_ILi256EEES7_EEES5_SB_SD_Li256ELb0ELb1ELb0ELb0EEENS_30DynamicPersistentTileSchedulerILi256ELi128ELb0ELb1ELb1EEEE13SharedStorageENS1_6TensorINS1_11ArrayEngineIfLm128EEENS1_6LayoutINS2_IJNS2_IJNS3_ILi2EEEST_NS3_ILi32EEEEEES4_S4_EEENS2_IJNS2_IJS4_ST_NS3_ILi4EEEEEENS3_ILi0EEESZ_EEEEEEENS_7SoftmaxILi2ELi0EEEEEbRKNSE_6ParamsENSA_13PipelineAsyncILi2EEES19_RNSA_13PipelineStateILj2EEERT0_RT1_iRiRKNS_16SeqlenInfoQKNewKILb0ELb0EEENS2_IJiiiiEEERT_ENKUliT_T0_T1_E_clIZSF_ISO_S12_S14_EbS17_S19_S19_S1C_S1E_S1G_iS1H_S1L_S1M_S1O_EUlRS1P_iE1_NS3_ILb0EEENS3_ILb1EEEEEDaiS1P_S1Q_S1R_,(.L_x_6455 - $_ZN7cutlass13device_kernelIN5flash11enable_sm90INS1_16FlashAttnFwdSm90INS1_25CollectiveMainloopFwdSm90ILi2EN4cute5tupleIJNS5_1CILi1EEES8_S8_EEENS6_IJNS7_ILi128EEENS7_ILi96EEENS7_ILi64EEEEEELi256ENS_6half_tEfNS_4arch4Sm90ELb0ELb1ELb0ELb0ELb1ELb0ELb1ELb1ELb0ELb1ELb0ELb0EEENS1_21CollectiveEpilogueFwdINS6_IJSA_NS7_ILi256EEESB_EEES9_SE_SG_Li256ELb0ELb1ELb0ELb0EEENS1_30DynamicPersistentTileSchedulerILi256ELi128ELb0ELb1ELb1EEEEEEEEEvNT_6ParamsE$_ZZN5flash25CollectiveMainloopFwdSm90ILi2EN4cute5tupleIJNS1_1CILi1EEES4_S4_EEENS2_IJNS3_ILi128EEENS3_ILi96EEENS3_ILi64EEEEEELi256EN7cutlass6half_tEfNSA_4arch4Sm90ELb0ELb1ELb0ELb0ELb1ELb0ELb1ELb1ELb0ELb1ELb0ELb0EE3mmaINS_16FlashAttnFwdSm90ISE_NS_21CollectiveEpilogueFwdINS2_IJS6_NS3_ILi256EEES7_EEES5_SB_SD_Li256ELb0ELb1ELb0ELb0EEENS_30DynamicPersistentTileSchedulerILi256ELi128ELb0ELb1ELb1EEEE13SharedStorageENS1_6TensorINS1_11ArrayEngineIfLm128EEENS1_6LayoutINS2_IJNS2_IJNS3_ILi2EEEST_NS3_ILi32EEEEEES4_S4_EEENS2_IJNS2_IJS4_ST_NS3_ILi4EEEEEENS3_ILi0EEESZ_EEEEEEENS_7SoftmaxILi2ELi0EEEEEbRKNSE_6ParamsENSA_13PipelineAsyncILi2EEES19_RNSA_13PipelineStateILj2EEERT0_RT1_iRiRKNS_16SeqlenInfoQKNewKILb0ELb0EEENS2_IJiiiiEEERT_ENKUliT_T0_T1_E_clIZSF_ISO_S12_S14_EbS17_S19_S19_S1C_S1E_S1G_iS1H_S1L_S1M_S1O_EUlRS1P_iE1_NS3_ILb0EEENS3_ILb1EEEEEDaiS1P_S1Q_S1R_)
$_ZN7cutlass13device_kernelIN5flash11enable_sm90INS1_16FlashAttnFwdSm90INS1_25CollectiveMainloopFwdSm90ILi2EN4cute5tupleIJNS5_1CILi1EEES8_S8_EEENS6_IJNS7_ILi128EEENS7_ILi96EEENS7_ILi64EEEEEELi256ENS_6half_tEfNS_4arch4Sm90ELb0ELb1ELb0ELb0ELb1ELb0ELb1ELb1ELb0ELb1ELb0ELb0EEENS1_21CollectiveEpilogueFwdINS6_IJSA_NS7_ILi256EEESB_EEES9_SE_SG_Li256ELb0ELb1ELb0ELb0EEENS1_30DynamicPersistentTileSchedulerILi256ELi128ELb0ELb1ELb1EEEEEEEEEvNT_6ParamsE$_ZZN5flash25CollectiveMainloopFwdSm90ILi2EN4cute5tupleIJNS1_1CILi1EEES4_S4_EEENS2_IJNS3_ILi128EEENS3_ILi96EEENS3_ILi64EEEEEELi256EN7cutlass6half_tEfNSA_4arch4Sm90ELb0ELb1ELb0ELb0ELb1ELb0ELb1ELb1ELb0ELb1ELb0ELb0EE3mmaINS_16FlashAttnFwdSm90ISE_NS_21CollectiveEpilogueFwdINS2_IJS6_NS3_ILi256EEES7_EEES5_SB_SD_Li256ELb0ELb1ELb0ELb0EEENS_30DynamicPersistentTileSchedulerILi256ELi128ELb0ELb1ELb1EEEE13SharedStorageENS1_6TensorINS1_11ArrayEngineIfLm128EEENS1_6LayoutINS2_IJNS2_IJNS3_ILi2EEEST_NS3_ILi32EEEEEES4_S4_EEENS2_IJNS2_IJS4_ST_NS3_ILi4EEEEEENS3_ILi0EEESZ_EEEEEEENS_7SoftmaxILi2ELi0EEEEEbRKNSE_6ParamsENSA_13PipelineAsyncILi2EEES19_RNSA_13PipelineStateILj2EEERT0_RT1_iRiRKNS_16SeqlenInfoQKNewKILb0ELb0EEENS2_IJiiiiEEERT_ENKUliT_T0_T1_E_clIZSF_ISO_S12_S14_EbS17_S19_S19_S1C_S1E_S1G_iS1H_S1L_S1M_S1O_EUlRS1P_iE1_NS3_ILb0EEENS3_ILb1EEEEEDaiS1P_S1Q_S1R_:
[----:B------:R-:W-:Y:S05]  /*2a400*/  YIELD ;  /* 0x0000000000007946 */ /* 0x000fea0003800000 */
[----:B------:R-:W-:Y:S02]  /*2a410*/  ULDC UR4, c[0x0][0x20] ;  /* 0x0000080000047ab9 */ /* 0x000fe40000000800 */
[----:B------:R-:W-:-:S05]  /*2a420*/  VIADD R0, R0, -UR4 ;  /* 0x8000000400007c36 */ /* 0x000fca0008000000 */
[----:B------:R-:W2:Y:S01]  /*2a430*/  LDL.64 R2, [R0] ;  /* 0x0000000000027983 */ /* 0x000ea20000100a00 */
[----:B------:R-:W0:Y:S02]  /*2a440*/  LDC.64 R4, c[0x0][0x208] ;  /* 0x00008200ff047b82 */ /* 0x000e240000000a00 */
[----:B0-----:R-:W-:Y:S02]  /*2a450*/  R2UR UR4, R4 ;  /* 0x00000000040472ca */ /* 0x001fe400000e0000 */
[----:B------:R-:W-:-:S13]  /*2a460*/  R2UR UR5, R5 ;  /* 0x00000000050572ca */ /* 0x000fda00000e0000 */
[----:B--2---:R-:W2:Y:S01]  /*2a470*/  LD.E R6, desc[UR4][R2.64] ;  /* 0x0000000402067980 */ /* 0x004ea2000c101900 */
[----:B------:R-:W-:Y:S02]  /*2a480*/  R2UR UR4, R4 ;  /* 0x00000000040472ca */ /* 0x000fe400000e0000 */
[----:B------:R-:W-:Y:S01]  /*2a490*/  R2UR UR5, R5 ;  /* 0x00000000050572ca */ /* 0x000fe200000e0000 */
[----:B--2---:R-:W-:-:S12]  /*2a4a0*/  VIADD R13, R6, 0x1 ;  /* 0x00000001060d7836 */ /* 0x004fd80000000000 */
[----:B------:R-:W2:Y:S01]  /*2a4b0*/  LD.E R6, desc[UR4][R2.64+0x8] ;  /* 0x0000080402067980 */ /* 0x000ea2000c101900 */
[----:B------:R-:W-:-:S13]  /*2a4c0*/  ISETP.NE.AND P0, PT, R13, 0x2, PT ;  /* 0x000000020d00780c */ /* 0x000fda0003f05270 */
[----:B------:R-:W-:Y:S02]  /*2a4d0*/  @!P0 R2UR UR6, R4 ;  /* 0x00000000040682ca */ /* 0x000fe400000e0000 */
[----:B------:R-:W-:-:S13]  /*2a4e0*/  @!P0 R2UR UR7, R5 ;  /* 0x00000000050782ca */ /* 0x000fda00000e0000 */
[----:B------:R-:W3:Y:S01]  /*2a4f0*/  @!P0 LD.E R7, desc[UR6][R2.64+0x4] ;  /* 0x0000040602078980 */ /* 0x000ee2000c101900 */
[C---:B------:R-:W-:Y:S02]  /*2a500*/  R2UR UR4, R4.reuse ;  /* 0x00000000040472ca */ /* 0x040fe400000e0000 */
[C---:B------:R-:W-:Y:S02]  /*2a510*/  R2UR UR5, R5.reuse ;  /* 0x00000000050572ca */ /* 0x040fe400000e0000 */
[C---:B------:R-:W-:Y:S02]  /*2a520*/  R2UR UR6, R4.reuse ;  /* 0x00000000040672ca */ /* 0x040fe400000e0000 */
[C---:B------:R-:W-:Y:S02]  /*2a530*/  R2UR UR7, R5.reuse ;  /* 0x00000000050772ca */ /* 0x040fe400000e0000 */
[----:B------:R-:W-:Y:S02]  /*2a540*/  @!P0 R2UR UR8, R4 ;  /* 0x00000000040882ca */ /* 0x000fe400000e0000 */
[----:B------:R-:W-:-:S02]  /*2a550*/  @!P0 R2UR UR9, R5 ;  /* 0x00000000050982ca */ /* 0x000fc400000e0000 */
[----:B------:R-:W-:Y:S02]  /*2a560*/  @!P0 R2UR UR10, R4 ;  /* 0x00000000040a82ca */ /* 0x000fe400000e0000 */
[----:B------:R-:W-:Y:S01]  /*2a570*/  @!P0 R2UR UR11, R5 ;  /* 0x00000000050b82ca */ /* 0x000fe200000e0000 */
[----:B------:R-:W-:Y:S08]  /*2a580*/  ST.E desc[UR4][R2.64], R13 ;  /* 0x0000000d02007985 */ /* 0x000ff0000c101904 */
[----:B------:R-:W-:Y:S01]  /*2a590*/  @!P0 ST.E desc[UR8][R2.64], RZ ;  /* 0x000000ff02008985 */ /* 0x000fe2000c101908 */
[----:B--2---:R-:W-:-:S05]  /*2a5a0*/  VIADD R15, R6, 0x1 ;  /* 0x00000001060f7836 */ /* 0x004fca0000000000 */
[----:B------:R-:W-:Y:S01]  /*2a5b0*/  ST.E desc[UR6][R2.64+0x8], R15 ;  /* 0x0000080f02007985 */ /* 0x000fe2000c101906 */
[----:B---3--:R-:W-:-:S05]  /*2a5c0*/  @!P0 LOP3.LUT R19, R7, 0x1, RZ, 0x3c, !PT ;  /* 0x0000000107138812 */ /* 0x008fca00078e3cff */
[----:B------:R0:W-:Y:S04]  /*2a5d0*/  @!P0 ST.E desc[UR10][R2.64+0x4], R19 ;  /* 0x0000041302008985 */ /* 0x0001e8000c10190a */
[----:B------:R-:W2:Y:S01]  /*2a5e0*/  LDL.64 R8, [R0+0x18] ;  /* 0x0000180000087983 */ /* 0x000ea20000100a00 */
[----:B------:R-:W-:Y:S02]  /*2a5f0*/  R2UR UR4, R4 ;  /* 0x00000000040472ca */ /* 0x000fe400000e0000 */
[----:B------:R-:W-:Y:S01]  /*2a600*/  R2UR UR5, R5 ;  /* 0x00000000050572ca */ /* 0x000fe200000e0000 */
[----:B------:R-:W3:-:S12]  /*2a610*/  LDL.64 R6, [R0] ;  /* 0x0000000000067983 */ /* 0x000ed80000100a00 */
[----:B--2---:R-:W2:Y:S01]  /*2a620*/  LD.E R14, desc[UR4][R8.64] ;  /* 0x00000004080e7980 */ /* 0x004ea2000c101900 */
[C---:B------:R-:W-:Y:S02]  /*2a630*/  R2UR UR4, R4.reuse ;  /* 0x00000000040472ca */ /* 0x040fe400000e0000 */
[C---:B------:R-:W-:Y:S02]  /*2a640*/  R2UR UR5, R5.reuse ;  /* 0x00000000050572ca */ /* 0x040fe400000e0000 */
[----:B------:R-:W-:Y:S02]  /*2a650*/  R2UR UR6, R4 ;  /* 0x00000000040672ca */ /* 0x000fe400000e0000 */
[----:B------:R-:W-:Y:S01]  /*2a660*/  R2UR UR7, R5 ;  /* 0x00000000050772ca */ /* 0x000fe200000e0000 */
[----:B------:R-:W-:Y:S01]  /*2a670*/  BSSY B2, `(.L_x_2464) ;  /* 0x0000008000027945 */ /* 0x000fe20003800000 */
[----:B0-----:R-:W-:-:S07]  /*2a680*/  IMAD.MOV.U32 R19, RZ, RZ, R161 ;  /* 0x000000ffff137224 */ /* 0x001fce00078e00a1 */
[----:B---3--:R0:W5:Y:S04]  /*2a690*/  LD.E R10, desc[UR4][R6.64] ;  /* 0x00000004060a7980 */ /* 0x008168000c101900 */
[----:B------:R0:W5:Y:S01]  /*2a6a0*/  LD.E R12, desc[UR6][R6.64+0x4] ;  /* 0x00000406060c7980 */ /* 0x000162000c101900 */
[----:B--2---:R-:W-:-:S04]  /*2a6b0*/  LOP3.LUT R14, R14, 0x1, RZ, 0xfc, !PT ;  /* 0x000000010e0e7812 */ /* 0x004fc800078efcff */
[----:B------:R-:W-:-:S13]  /*2a6c0*/  ISETP.NE.AND P0, PT, R14, 0x3, PT ;  /* 0x000000030e00780c */ /* 0x000fda0003f05270 */
[----:B0-----:R-:W-:Y:S05]  /*2a6d0*/  @!P0 BRA `(.L_x_2465) ;  /* 0x0000000000048947 */ /* 0x001fea0003800000 */
[----:B------:R-:W-:Y:S01]  /*2a6e0*/  BPT.TRAP 0x1 ;  /* 0x000000040000795c */ /* 0x000fe20000300000 */
.L_x_2465:
[----:B------:R-:W-:Y:S05]  /*2a6f0*/  BSYNC B2 ;  /* 0x0000000000027941 */ /* 0x000fea0003800000 */
.L_x_2464:
[----:B------:R-:W-:Y:S02]  /*2a700*/  R2UR UR4, R4 ;  /* 0x00000000040472ca */ /* 0x000fe400000e0000 */
[----:B------:R-:W-:-:S13]  /*2a710*/  R2UR UR5, R5 ;  /* 0x00000000050572ca */ /* 0x000fda00000e0000 */
[----:B------:R-:W2:Y:S01]  /*2a720*/  LD.E.64 R2, desc[UR4][R8.64+0x18] ;  /* 0x0000180408027980 */ /* 0x000ea2000c101b00 */
[----:B-----5:R-:W-:Y:S02]  /*2a730*/  SHF.L.U32 R13, R12, 0x1f, RZ ;  /* 0x0000001f0c0d7819 */ /* 0x020fe400000006ff */
[----:B--2---:R-:W-:-:S05]  /*2a740*/  MOV R3, R2 ;  /* 0x0000000200037202 */ /* 0x004fca0000000f00 */
[----:B------:R-:W-:-:S04]  /*2a750*/  IMAD R10, R10, 0x8, R3 ;  /* 0x000000080a0a7824 */ /* 0x000fc800078e0203 */
[----:B------:R0:W1:Y:S01]  /*2a760*/  SYNCS.PHASECHK.TRANS64.TRYWAIT P0, [R10+URZ], R13 ;  /* 0x0000000d0a0075a7 */ /* 0x000062000800017f */
[----:B------:R-:W2:Y:S01]  /*2a770*/  LD.E R12, desc[UR4][R8.64] ;  /* 0x00000004080c7980 */ /* 0x000ea2000c101900 */
[----:B------:R-:W-:Y:S02]  /*2a780*/  R2UR UR6, R4 ;  /* 0x00000000040672ca */ /* 0x000fe400000e0000 */
[----:B------:R-:W-:Y:S01]  /*2a790*/  R2UR UR7, R5 ;  /* 0x00000000050772ca */ /* 0x000fe200000e0000 */
[----:B------:R0:W5:Y:S01]  /*2a7a0*/  LD.E R2, desc[UR4][R6.64] ;  /* 0x0000000406027980 */ /* 0x000162000c101900 */
[----:B------:R-:W-:Y:S11]  /*2a7b0*/  BSSY B2, `(.L_x_2466) ;  /* 0x0000006000027945 */ /* 0x000ff60003800000 */
[----:B------:R0:W5:Y:S01]  /*2a7c0*/  LD.E R3, desc[UR6][R6.64+0x4] ;  /* 0x0000040606037980 */ /* 0x000162000c101900 */
[----:B--2---:R-:W-:-:S04]  /*2a7d0*/  LOP3.LUT R12, R12, 0x1, RZ, 0xfc, !PT ;  /* 0x000000010c0c7812 */ /* 0x004fc800078efcff */
[----:B------:R-:W-:-:S13]  /*2a7e0*/  ISETP.NE.AND P1, PT, R12, 0x3, PT ;  /* 0x000000030c00780c */ /* 0x000fda0003f25270 */
[----:B01----:R-:W-:Y:S05]  /*2a7f0*/  @!P1 BRA `(.L_x_2467) ;  /* 0x0000000000049947 */ /* 0x003fea0003800000 */
[----:B------:R-:W-:Y:S01]  /*2a800*/  BPT.TRAP 0x1 ;  /* 0x000000040000795c */ /* 0x000fe20000300000 */
.L_x_2467:
[----:B------:R-:W-:Y:S05]  /*2a810*/  BSYNC B2 ;  /* 0x0000000000027941 */ /* 0x000fea0003800000 */
.L_x_2466:
[----:B------:R-:W-:Y:S04]  /*2a820*/  BSSY B2, `(.L_x_2468) ;  /* 0x000000a000027945 */ /* 0x000fe80003800000 */
[----:B------:R-:W-:Y:S05]  /*2a830*/  @P0 BRA `(.L_x_2469) ;  /* 0x0000000000200947 */ /* 0x000fea0003800000 */
[----:B------:R-:W-:Y:S02]  /*2a840*/  R2UR UR4, R4 ;  /* 0x00000000040472ca */ /* 0x000fe400000e0000 */
[----:B------:R-:W-:-:S13]  /*2a850*/  R2UR UR5, R5 ;  /* 0x00000000050572ca */ /* 0x000fda00000e0000 */
[----:B------:R-:W2:Y:S01]  /*2a860*/  LD.E.64 R8, desc[UR4][R8.64+0x18] ;  /* 0x0000180408087980 */ /* 0x000ea2000c101b00 */
[----:B-----5:R-:W-:Y:S02]  /*2a870*/  SHF.L.U32 R3, R3, 0x1f, RZ ;  /* 0x0000001f03037819 */ /* 0x020fe400000006ff */
[----:B--2---:R-:W-:-:S05]  /*2a880*/  MOV R7, R8 ;  /* 0x0000000800077202 */ /* 0x004fca0000000f00 */
[----:B------:R-:W-:-:S04]  /*2a890*/  IMAD R2, R2, 0x8, R7 ;  /* 0x0000000802027824 */ /* 0x000fc800078e0207 */
[----:B------:R-:W0:Y:S02]  /*2a8a0*/  SYNCS.PHASECHK.TRANS64.TRYWAIT P0, [R2+URZ], R3 ;  /* 0x00000003020075a7 */ /* 0x000e24000800017f */
[----:B0-----:R-:W-:Y:S05]  /*2a8b0*/  @!P0 BRA `(.L_x_2470) ;  /* 0x000001b000788947 */ /* 0x001fea0003800000 */
.L_x_2469:
[----:B------:R-:W-:Y:S05]  /*2a8c0*/  BSYNC B2 ;  /* 0x0000000000027941 */ /* 0x000fea0003800000 */
.L_x_2468:
[----:B------:R-:W2:Y:S04]  /*2a8d0*/  LDL.64 R8, [R0] ;  /* 0x0000000000087983 */ /* 0x000ea80000100a00 */
[----:B------:R-:W3:Y:S01]  /*2a8e0*/  LDL.64 R6, [R0+0x28] ;  /* 0x0000280000067983 */ /* 0x000ee20000100a00 */
[C---:B------:R-:W-:Y:S02]  /*2a8f0*/  R2UR UR6, R4.reuse ;  /* 0x00000000040672ca */ /* 0x040fe400000e0000 */
[C---:B------:R-:W-:Y:S01]  /*2a900*/  R2UR UR7, R5.reuse ;  /* 0x00000000050772ca */ /* 0x040fe200000e0000 */
[----:B0----5:R-:W4:Y:S01]  /*2a910*/  LDL.64 R2, [R0+0x20] ;  /* 0x0000200000027983 */ /* 0x021f220000100a00 */
[C---:B------:R-:W-:Y:S02]  /*2a920*/  R2UR UR4, R4.reuse ;  /* 0x00000000040472ca */ /* 0x040fe400000e0000 */
[----:B------:R-:W-:Y:S01]  /*2a930*/  R2UR UR5, R5 ;  /* 0x00000000050572ca */ /* 0x000fe200000e0000 */
[----:B------:R-:W4:Y:S08]  /*2a940*/  LDL.64 R12, [R0+0x8] ;  /* 0x00000800000c7983 */ /* 0x000f300000100a00 */
[----:B--2---:R-:W2:Y:S04]  /*2a950*/  LD.E R9, desc[UR6][R8.64] ;  /* 0x0000000608097980 */ /* 0x004ea8000c101900 */
[----:B---3--:R-:W2:Y:S01]  /*2a960*/  LD.E.64 R14, desc[UR4][R6.64] ;  /* 0x00000004060e7980 */ /* 0x008ea2000c101b00 */
[----:B------:R-:W-:Y:S05]  /*2a970*/  WARPSYNC.ALL ;  /* 0x0000000000007948 */ /* 0x000fea0003800000 */
[----:B------:R-:W-:-:S02]  /*2a980*/  R2UR UR4, R4 ;  /* 0x00000000040472ca */ /* 0x000fc400000e0000 */
[C---:B------:R-:W-:Y:S02]  /*2a990*/  R2UR UR5, R5.reuse ;  /* 0x00000000050572ca */ /* 0x040fe400000e0000 */
[----:B------:R-:W-:Y:S02]  /*2a9a0*/  R2UR UR6, R4 ;  /* 0x00000000040672ca */ /* 0x000fe400000e0000 */
[----:B------:R-:W-:-:S09]  /*2a9b0*/  R2UR UR7, R5 ;  /* 0x00000000050772ca */ /* 0x000fd200000e0000 */
[----:B----4-:R0:W-:Y:S04]  /*2a9c0*/  ST.E desc[UR4][R12.64], RZ ;  /* 0x000000ff0c007985 */ /* 0x0101e8000c101904 */
[----:B------:R-:W3:Y:S01]  /*2a9d0*/  LD.E.64 R6, desc[UR6][R2.64] ;  /* 0x0000000602067980 */ /* 0x000ee2000c101b00 */
[----:B--2---:R-:W-:Y:S01]  /*2a9e0*/  IMAD R8, R9, 0x300, R14 ;  /* 0x0000030009087824 */ /* 0x004fe200078e020e */
[----:B------:R-:W-:Y:S01]  /*2a9f0*/  WARPGROUP.ARRIVE ;  /* 0x00000000000079c5 */ /* 0x000fe20000000000 */
[----:B------:R-:W-:Y:S01]  /*2aa00*/  IMAD.MOV.U32 R9, RZ, RZ, R15 ;  /* 0x000000ffff097224 */ /* 0x000fe200078e000f */
[----:B------:R-:W-:Y:S01]  /*2aa10*/  R2UR UR8, R4 ;  /* 0x00000000040872ca */ /* 0x000fe200000e0000 */
[----:B------:R-:W-:Y:S01]  /*2aa20*/  IMAD.MOV.U32 R197, RZ, RZ, 0x1 ;  /* 0x00000001ffc57424 */ /* 0x000fe200078e00ff */
[----:B------:R-:W-:-:S02]  /*2aa30*/  R2UR UR6, R8 ;  /* 0x00000000080672ca */ /* 0x000fc400000e0000 */
[----:B------:R-:W-:Y:S02]  /*2aa40*/  R2UR UR7, R9 ;  /* 0x00000000090772ca */ /* 0x000fe400000e0000 */
[C---:B------:R-:W-:Y:S02]  /*2aa50*/  R2UR UR9, R5.reuse ;  /* 0x00000000050972ca */ /* 0x040fe400000e0000 */
[----:B------:R-:W-:Y:S02]  /*2aa60*/  R2UR UR10, R4 ;  /* 0x00000000040a72ca */ /* 0x000fe400000e0000 */
[----:B------:R-:W-:Y:S02]  /*2aa70*/  R2UR UR11, R5 ;  /* 0x00000000050b72ca */ /* 0x000fe400000e0000 */
[----:B---3--:R-:W-:Y:S02]  /*2aa80*/  R2UR UR4, R6 ;  /* 0x00000000060472ca */ /* 0x008fe400000e0000 */
[----:B------:R-:W-:-:S13]  /*2aa90*/  R2UR UR5, R7 ;  /* 0x00000000070572ca */ /* 0x000fda00000e0000 */
[----:B------:R-:W-:Y:S03]  /*2aaa0*/  HGMMA.64x96x16.F32 R24, gdesc[UR4], RZ, !UPT, gsb0 ;  /* 0x01600000041879f0 */ /* 0x000fe6000c0008ff */
[----:B------:R-:W-:Y:S02]  /*2aab0*/  WARPGROUP.DEPBAR.LE gsb0, 0x0 ;  /* 0x00008000000079c5 */ /* 0x000fe40000010000 */
[----:B------:R0:W-:Y:S04]  /*2aac0*/  ST.E desc[UR8][R12.64], R197 ;  /* 0x000000c50c007985 */ /* 0x0001e8000c101908 */
[----:B------:R-:W2:Y:S01]  /*2aad0*/  LD.E.64 R6, desc[UR10][R2.64] ;  /* 0x0000000a02067980 */ /* 0x000ea2000c101b00 */
[----:B------:R-:W-:Y:S01]  /*2aae0*/  VIADD R14, R8, 0x2 ;  /* 0x00000002080e7836 */ /* 0x000fe20000000000 */
[----:B------:R-:W-:Y:S01]  /*2aaf0*/  R2UR UR7, R15 ;  /* 0x000000000f0772ca */ /* 0x000fe200000e0000 */
[----:B------:R-:W-:Y:S01]  /*2ab00*/  WARPGROUP.ARRIVE ;  /* 0x00000000000079c5 */ /* 0x000fe20000000000 */
[----:B------:R-:W-:-:S02]  /*2ab10*/  R2UR UR8, R4 ;  /* 0x00000000040872ca */ /* 0x000fc400000e0000 */
[----:B------:R-:W-:Y:S02]  /*2ab20*/  R2UR UR6, R14 ;  /* 0x000000000e0672ca */ /* 0x000fe400000e0000 */
[C---:B------:R-:W-:Y:S02]  /*2ab30*/  R2UR UR9, R5.reuse ;  /* 0x00000000050972ca */ /* 0x040fe400000e0000 */
[----:B------:R-:W-:Y:S02]  /*2ab40*/  R2UR UR10, R4 ;  /* 0x00000000040a72ca */ /* 0x000fe400000e0000 */
[----:B------:R-:W-:Y:S01]  /*2ab50*/  R2UR UR11, R5 ;  /* 0x00000000050b72ca */ /* 0x000fe200000e0000 */
[----:B--2---:R-:W-:Y:S01]  /*2ab60*/  VIADD R6, R6, 0x2 ;  /* 0x0000000206067836 */ /* 0x004fe20000000000 */
[----:B------:R-:W-:-:S04]  /*2ab70*/  R2UR UR5, R7 ;  /* 0x00000000070572ca */ /* 0x000fc800000e0000 */
[----:B------:R-:W-:-:S13]  /*2ab80*/  R2UR UR4, R6 ;  /* 0x00000000060472ca */ /* 0x000fda00000e0000 */
[----:B------:R-:W-:Y:S03]  /*2ab90*/  HGMMA.64x96x16.F32 R24, gdesc[UR4], R24, gsb0 ;  /* 0x01600000041879f0 */ /* 0x000fe60008000818 */
        /* <DEDUP_REMOVED lines=19> */
[----:B------:R-:W-:Y:S01]  /*2acd0*/  WARPGROUP.ARRIVE ;  /* 0x00000000000079c5 */ /* 0x000fe20000000000 */
[----:B------:R-:W-:Y:S01]  /*2ace0*/  IMAD.MOV.U32 R9, RZ, RZ, R15 ;  /* 0x000000ffff097224 */ /* 0x000fe200078e000f */
[----:B------:R-:W-:-:S02]  /*2acf0*/  R2UR UR8, R4 ;  /* 0x00000000040872ca */ /* 0x000fc400000e0000 */
[----:B------:R-:W-:Y:S02]  /*2ad00*/  R2UR UR6, R8 ;  /* 0x00000000080672ca */ /* 0x000fe400000e0000 */
        /* <DEDUP_REMOVED lines=8> */
[----:B------:R-:W2:Y:S01]  /*2ad90*/  LDL.64 R6, [R0+0x40] ;  /* 0x0000400000067983 */ /* 0x000ea20000100a00 */
[----:B------:R-:W-:-:S02]  /*2ada0*/  R2UR UR4, R4 ;  /* 0x00000000040472ca */ /* 0x000fc400000e0000 */
[----:B------:R-:W-:Y:S01]  /*2adb0*/  R2UR UR5, R5 ;  /* 0x00000000050572ca */ /* 0x000fe200000e0000 */
[----:B------:R-:W3:-:S12]  /*2adc0*/  LDL.64 R2, [R0] ;  /* 0x0000000000027983 */ /* 0x000ed80000100a00 */
[----:B--2---:R-:W2:Y:S01]  /*2add0*/  LD.E R8, desc[UR4][R6.64] ;  /* 0x0000000406087980 */ /* 0x004ea2000c101900 */
[C---:B------:R-:W-:Y:S02]  /*2ade0*/  R2UR UR4, R4.reuse ;  /* 0x00000000040472ca */ /* 0x040fe400000e0000 */
[C---:B------:R-:W-:Y:S02]  /*2adf0*/  R2UR UR5, R5.reuse ;  /* 0x00000000050572ca */ /* 0x040fe400000e0000 */
[----:B------:R-:W-:Y:S02]  /*2ae00*/  R2UR UR6, R4 ;  /* 0x00000000040672ca */ /* 0x000fe400000e0000 */
[----:B------:R-:W-:Y:S01]  /*2ae10*/  R2UR UR7, R5 ;  /* 0x00000000050772ca */ /* 0x000fe200000e0000 */
[----:B------:R-:W-:Y:S08]  /*2ae20*/  BSSY B2, `(.L_x_2471) ;  /* 0x0000007000027945 */ /* 0x000ff00003800000 */
[----:B---3--:R0:W5:Y:S04]  /*2ae30*/  LD.E R10, desc[UR4][R2.64] ;  /* 0x00000004020a7980 */ /* 0x008168000c101900 */
[----:B------:R0:W5:Y:S01]  /*2ae40*/  LD.E R14, desc[UR6][R2.64+0x4] ;  /* 0x00000406020e7980 */ /* 0x000162000c101900 */
[----:B--2---:R-:W-:-:S04]  /*2ae50*/  LOP3.LUT R8, R8, 0x1, RZ, 0xfc, !PT ;  /* 0x0000000108087812 */ /* 0x004fc800078efcff */
[----:B------:R-:W-:-:S13]  /*2ae60*/  ISETP.NE.AND P0, PT, R8, 0x3, PT ;  /* 0x000000030800780c */ /* 0x000fda0003f05270 */
[----:B0-----:R-:W-:Y:S05]  /*2ae70*/  @!P0 BRA `(.L_x_2472) ;  /* 0x0000000000048947 */ /* 0x001fea0003800000 */
[----:B------:R-:W-:Y:S01]  /*2ae80*/  BPT.TRAP 0x1 ;  /* 0x000000040000795c */ /* 0x000fe20000300000 */
.L_x_2472:
[----:B------:R-:W-:Y:S05]  /*2ae90*/  BSYNC B2 ;  /* 0x0000000000027941 */ /* 0x000fea0003800000 */
.L_x_2471:
        /* <DEDUP_REMOVED lines=17> */
.L_x_2474:
[----:B------:R-:W-:Y:S05]  /*2afb0*/  BSYNC B2 ;  /* 0x0000000000027941 */ /* 0x000fea0003800000 */
.L_x_2473:
        /* <DEDUP_REMOVED lines=10> */
.L_x_2476:
[----:B------:R-:W-:Y:S05]  /*2b060*/  BSYNC B2 ;  /* 0x0000000000027941 */ /* 0x000fea0003800000 */
.L_x_2475:
[----:B------:R-:W2:Y:S04]  /*2b070*/  LDL.64 R14, [R0] ;  /* 0x00000000000e7983 */ /* 0x000ea80000100a00 */
[----:B------:R-:W3:Y:S04]  /*2b080*/  LDL.64 R12, [R0+0x58] ;  /* 0x00005800000c7983 */ /* 0x000ee80000100a00 */
[----:B------:R-:W4:Y:S04]  /*2b090*/  LDL.64 R2, [R0+0x48] ;  /* 0x0000480000027983 */ /* 0x000f280000100a00 */
[----:B0----5:R-:W4:Y:S01]  /*2b0a0*/  LDL.64 R8, [R0+0x50] ;  /* 0x0000500000087983 */ /* 0x021f220000100a00 */
[----:B------:R-:W-:-:S02]  /*2b0b0*/  R2UR UR6, R4 ;  /* 0x00000000040672ca */ /* 0x000fc400000e0000 */
[C---:B------:R-:W-:Y:S02]  /*2b0c0*/  R2UR UR7, R5.reuse ;  /* 0x00000000050772ca */ /* 0x040fe400000e0000 */
[----:B------:R-:W-:Y:S02]  /*2b0d0*/  R2UR UR4, R4 ;  /* 0x00000000040472ca */ /* 0x000fe400000e0000 */
[----:B------:R-:W-:-:S09]  /*2b0e0*/  R2UR UR5, R5 ;  /* 0x00000000050572ca */ /* 0x000fd200000e0000 */
[----:B--2---:R-:W2:Y:S04]  /*2b0f0*/  LD.E R15, desc[UR6][R14.64] ;  /* 0x000000060e0f7980 */ /* 0x004ea8000c101900 */
[----:B---3--:R-:W2:Y:S01]  /*2b100*/  LD.E.64 R6, desc[UR4][R12.64] ;  /* 0x000000040c067980 */ /* 0x008ea2000c101b00 */
[----:B------:R-:W-:Y:S05]  /*2b110*/  WARPSYNC.ALL ;  /* 0x0000000000007948 */ /* 0x000fea0003800000 */
[----:B------:R-:W-:-:S02]  /*2b120*/  R2UR UR6, R4 ;  /* 0x00000000040672ca */ /* 0x000fc400000e0000 */
[C---:B------:R-:W-:Y:S02]  /*2b130*/  R2UR UR7, R5.reuse ;  /* 0x00000000050772ca */ /* 0x040fe400000e0000 */
[----:B------:R-:W-:Y:S02]  /*2b140*/  R2UR UR4, R4 ;  /* 0x00000000040472ca */ /* 0x000fe400000e0000 */
[----:B------:R-:W-:-:S09]  /*2b150*/  R2UR UR5, R5 ;  /* 0x00000000050572ca */ /* 0x000fd200000e0000 */
[----:B----4-:R-:W3:Y:S04]  /*2b160*/  LD.E R10, desc[UR6][R2.64] ;  /* 0x00000006020a7980 */ /* 0x010ee8000c101900 */
[----:B------:R-:W4:Y:S01]  /*2b170*/  LD.E.64 R20, desc[UR4][R8.64] ;  /* 0x0000000408147980 */ /* 0x000f22000c101b00 */
[----:B------:R-:W-:Y:S01]  /*2b180*/  WARPGROUP.ARRIVE ;  /* 0x00000000000079c5 */ /* 0x000fe20000000000 */
[C---:B------:R-:W-:Y:S02]  /*2b190*/  R2UR UR8, R4.reuse ;  /* 0x00000000040872ca */ /* 0x040fe400000e0000 */
[----:B------:R-:W-:Y:S02]  /*2b1a0*/  R2UR UR9, R5 ;  /* 0x00000000050972ca */ /* 0x000fe400000e0000 */
[----:B------:R-:W-:-:S02]  /*2b1b0*/  R2UR UR10, R4 ;  /* 0x00000000040a72ca */ /* 0x000fc400000e0000 */
[----:B------:R-:W-:Y:S01]  /*2b1c0*/  R2UR UR11, R5 ;  /* 0x00000000050b72ca */ /* 0x000fe200000e0000 */
[----:B--2---:R-:W-:Y:S01]  /*2b1d0*/  IMAD R6, R15, 0xc00, R6 ;  /* 0x00000c000f067824 */ /* 0x004fe200078e0206 */
[----:B------:R-:W-:-:S04]  /*2b1e0*/  R2UR UR7, R7 ;  /* 0x00000000070772ca */ /* 0x000fc800000e0000 */
[----:B------:R-:W-:Y:S02]  /*2b1f0*/  R2UR UR6, R6 ;  /* 0x00000000060672ca */ /* 0x000fe400000e0000 */
[----:B---3--:R-:W-:Y:S02]  /*2b200*/  ISETP.NE.U32.AND P0, PT, R10, RZ, PT ;  /* 0x000000ff0a00720c */ /* 0x008fe40003f05070 */
[----:B----4-:R-:W-:Y:S02]  /*2b210*/  R2UR UR4, R20 ;  /* 0x00000000140472ca */ /* 0x010fe400000e0000 */
[----:B------:R-:W-:-:S09]  /*2b220*/  R2UR UR5, R21 ;  /* 0x00000000150572ca */ /* 0x000fd200000e0000 */
[----:B------:R-:W-:-:S05]  /*2b230*/  VOTEU.ANY UP0, P0 ;  /* 0x00000000003f7886 */ /* 0x000fca0000000100 */
[----:B------:R-:W-:Y:S03]  /*2b240*/  HGMMA.64x96x16.F32 R24, gdesc[UR4], R24, UP0, gsb0 ;  /* 0x01600000041879f0 */ /* 0x000fe6000b800818 */
        /* <DEDUP_REMOVED lines=234> */
[----:B--2---:R-:W-:Y:S02]  /*2c0f0*/  VIADD R6, R8, 0xc06 ;  /* 0x00000c0608067836 */ /* 0x004fe40000000000 */
[----:B------:R-:W-:-:S03]  /*2c100*/  IMAD.MOV.U32 R7, RZ, RZ, R9 ;  /* 0x000000ffff077224 */ /* 0x000fc600078e0009 */
[----:B------:R-:W-:Y:S02]  /*2c110*/  R2UR UR4, R6 ;  /* 0x00000000060472ca */ /* 0x000fe400000e0000 */
[----:B------:R-:W-:-:S13]  /*2c120*/  R2UR UR5, R7 ;  /* 0x00000000070572ca */ /* 0x000fda00000e0000 */
[----:B------:R-:W-:Y:S03]  /*2c130*/  HGMMA.64x96x16.F32 R24, gdesc[UR4], R24, gsb0 ;  /* 0x01600000041879f0 */ /* 0x000fe60008000818 */
[----:B------:R-:W-:Y:S02]  /*2c140*/  WARPGROUP.DEPBAR.LE gsb0, 0x0 ;  /* 0x00008000000079c5 */ /* 0x000fe40000010000 */
[----:B------:R0:W-:Y:S04]  /*2c150*/  ST.E desc[UR8][R2.64], R197 ;  /* 0x000000c502007985 */ /* 0x0001e8000c101908 */
[----:B------:R-:W2:Y:S01]  /*2c160*/  LDL.64 R12, [R0+0x18] ;  /* 0x00001800000c7983 */ /* 0x000ea20000100a00 */
[----:B------:R-:W1:Y:S01]  /*2c170*/  S2R R8, SR_TID.X ;  /* 0x0000000000087919 */ /* 0x000e620000002100 */
[----:B------:R-:W-:-:S02]  /*2c180*/  R2UR UR4, R4 ;  /* 0x00000000040472ca */ /* 0x000fc400000e0000 */
[----:B------:R-:W-:Y:S01]  /*2c190*/  R2UR UR5, R5 ;  /* 0x00000000050572ca */ /* 0x000fe200000e0000 */
[----:B------:R-:W3:Y:S01]  /*2c1a0*/  LDL.64 R6, [R0] ;  /* 0x0000000000067983 */ /* 0x000ee20000100a00 */
[----:B-1----:R-:W-:-:S04]  /*2c1b0*/  SHF.R.U32.HI R9, RZ, 0x7, R8 ;  /* 0x00000007ff097819 */ /* 0x002fc80000011608 */
[----:B------:R-:W-:-:S05]  /*2c1c0*/  IADD3 R9, -R9, 0xb, RZ ;  /* 0x0000000b09097810 */ /* 0x000fca0007ffe1ff */
[----:B------:R0:W-:Y:S06]  /*2c1d0*/  BAR.ARV R9, 0x100 ;  /* 0x000400090000751d */ /* 0x0001ec0000002000 */
[----:B--2---:R-:W2:Y:S01]  /*2c1e0*/  LD.E R10, desc[UR4][R12.64] ;  /* 0x000000040c0a7980 */ /* 0x004ea2000c101900 */
[----:B------:R-:W-:Y:S02]  /*2c1f0*/  R2UR UR4, R4 ;  /* 0x00000000040472ca */ /* 0x000fe400000e0000 */
[----:B------:R-:W-:Y:S01]  /*2c200*/  R2UR UR5, R5 ;  /* 0x00000000050572ca */ /* 0x000fe200000e0000 */
[----:B------:R-:W-:-:S12]  /*2c210*/  BSSY B2, `(.L_x_2478) ;  /* 0x0000006000027945 */ /* 0x000fd80003800000 */
[----:B---3--:R0:W5:Y:S01]  /*2c220*/  LD.E R6, desc[UR4][R6.64] ;  /* 0x0000000406067980 */ /* 0x008162000c101900 */
[----:B--2---:R-:W-:-:S04]  /*2c230*/  LOP3.LUT R10, R10, 0x1, RZ, 0xfc, !PT ;  /* 0x000000010a0a7812 */ /* 0x004fc800078efcff */
[----:B------:R-:W-:-:S13]  /*2c240*/  ISETP.NE.AND P0, PT, R10, 0x3, PT ;  /* 0x000000030a00780c */ /* 0x000fda0003f05270 */
[----:B0-----:R-:W-:Y:S05]  /*2c250*/  @!P0 BRA `(.L_x_2479) ;  /* 0x0000000000048947 */ /* 0x001fea0003800000 */
[----:B------:R-:W-:Y:S01]  /*2c260*/  BPT.TRAP 0x1 ;  /* 0x000000040000795c */ /* 0x000fe20000300000 */
.L_x_2479:
[----:B------:R-:W-:Y:S05]  /*2c270*/  BSYNC B2 ;  /* 0x0000000000027941 */ /* 0x000fea0003800000 */
.L_x_2478:
[C---:B------:R-:W-:Y:S02]  /*2c280*/  R2UR UR6, R4.reuse ;  /* 0x00000000040672ca */ /* 0x040fe400000e0000 */
[C---:B------:R-:W-:Y:S02]  /*2c290*/  R2UR UR7, R5.reuse ;  /* 0x00000000050772ca */ /* 0x040fe400000e0000 */
[----:B------:R-:W-:Y:S02]  /*2c2a0*/  R2UR UR4, R4 ;  /* 0x00000000040472ca */ /* 0x000fe400000e0000 */
[----:B------:R-:W-:-:S09]  /*2c2b0*/  R2UR UR5, R5 ;  /* 0x00000000050572ca */ /* 0x000fd200000e0000 */
[----:B------:R-:W2:Y:S04]  /*2c2c0*/  LD.E.64 R2, desc[UR6][R12.64+0x20] ;  /* 0x000020060c027980 */ /* 0x000ea8000c101b00 */
[----:B------:R-:W3:Y:S01]  /*2c2d0*/  LD.E R7, desc[UR4][R12.64+0xc] ;  /* 0x00000c040c077980 */ /* 0x000ee2000c101900 */
[----:B--2---:R-:W-:-:S05]  /*2c2e0*/  MOV R3, R2 ;  /* 0x0000000200037202 */ /* 0x004fca0000000f00 */
[----:B-----5:R-:W-:-:S05]  /*2c2f0*/  IMAD R6, R6, 0x8, R3 ;  /* 0x0000000806067824 */ /* 0x020fca00078e0203 */
[----:B---3--:R-:W-:-:S04]  /*2c300*/  PRMT R6, R7, 0x654, R6 ;  /* 0x0000065407067816 */ /* 0x008fc80000000006 */
[----:B------:R0:W-:Y:S01]  /*2c310*/  SYNCS.ARRIVE.TRANS64.RED.A1T0 RZ, [R6+URZ], RZ ;  /* 0x000000ff06ff79a7 */ /* 0x0001e2000810043f */
[----:B------:R-:W2:Y:S04]  /*2c320*/  LD.E R2, desc[UR4][R18.64+0x24] ;  /* 0x0000240412027980 */ /* 0x000ea8000c101900 */
[----:B0-----:R-:W3:Y:S01]  /*2c330*/  LD.E R6, desc[UR4][R18.64] ;  /* 0x0000000412067980 */ /* 0x001ee2000c101900 */
[----:B------:R-:W-:Y:S01]  /*2c340*/  IMAD.MOV.U32 R3, RZ, RZ, R199 ;  /* 0x000000ffff037224 */ /* 0x000fe200078e00c7 */
[C---:B------:R-:W-:Y:S02]  /*2c350*/  R2UR UR14, R4.reuse ;  /* 0x00000000040e72ca */ /* 0x040fe400000e0000 */
[----:B------:R-:W-:Y:S02]  /*2c360*/  R2UR UR15, R5 ;  /* 0x00000000050f72ca */ /* 0x000fe400000e0000 */
[----:B------:R-:W-:-:S02]  /*2c370*/  R2UR UR10, R4 ;  /* 0x00000000040a72ca */ /* 0x000fc400000e0000 */
[C---:B------:R-:W-:Y:S02]  /*2c380*/  R2UR UR11, R5.reuse ;  /* 0x00000000050b72ca */ /* 0x040fe400000e0000 */
[C---:B------:R-:W-:Y:S02]  /*2c390*/  R2UR UR8, R4.reuse ;  /* 0x00000000040872ca */ /* 0x040fe400000e0000 */
[----:B------:R-:W-:Y:S02]  /*2c3a0*/  R2UR UR9, R5 ;  /* 0x00000000050972ca */ /* 0x000fe400000e0000 */
[----:B------:R-:W-:-:S03]  /*2c3b0*/  R2UR UR12, R4 ;  /* 0x00000000040c72ca */ /* 0x000fc600000e0000 */
[----:B------:R-:W4:Y:S01]  /*2c3c0*/  LD.E R77, desc[UR14][R18.64+0x18] ;  /* 0x0000180e124d7980 */ /* 0x000f22000c101900 */
[----:B------:R-:W-:-:S03]  /*2c3d0*/  R2UR UR13, R5 ;  /* 0x00000000050d72ca */ /* 0x000fc600000e0000 */
[----:B------:R-:W4:Y:S04]  /*2c3e0*/  LD.E R76, desc[UR10][R18.64+0xc] ;  /* 0x00000c0a124c7980 */ /* 0x000f28000c101900 */
[----:B------:R-:W4:Y:S06]  /*2c3f0*/  LD.E R74, desc[UR8][R18.64+0x10] ;  /* 0x00001008124a7980 */ /* 0x000f2c000c101900 */
[----:B------:R-:W4:Y:S01]  /*2c400*/  LD.E R78, desc[UR12][R18.64+0x14] ;  /* 0x0000140c124e7980 */ /* 0x000f22000c101900 */
[----:B--2---:R-:W-:Y:S01]  /*2c410*/  ISETP.NE.AND P0, PT, R2, 0x1, PT ;  /* 0x000000010200780c */ /* 0x004fe20003f05270 */
[----:B------:R-:W-:-:S05]  /*2c420*/  IMAD.MOV.U32 R2, RZ, RZ, R185 ;  /* 0x000000ffff027224 */ /* 0x000fca00078e00b9 */
[----:B------:R3:W2:Y:S07]  /*2c430*/  LD.E R15, desc[UR4][R2.64] ;  /* 0x00000004020f7980 */ /* 0x0006ae000c101900 */
[C---:B------:R-:W-:Y:S02]  /*2c440*/  @P0 R2UR UR4, R4.reuse ;  /* 0x00000000040402ca */ /* 0x040fe400000e0000 */
[----:B------:R-:W-:Y:S02]  /*2c450*/  @P0 R2UR UR5, R5 ;  /* 0x00000000050502ca */ /* 0x000fe400000e0000 */
[----:B------:R-:W-:-:S02]  /*2c460*/  @P0 R2UR UR6, R4 ;  /* 0x00000000040602ca */ /* 0x000fc400000e0000 */
[----:B------:R-:W-:-:S09]  /*2c470*/  @P0 R2UR UR7, R5 ;  /* 0x00000000050702ca */ /* 0x000fd200000e0000 */
[----:B------:R-:W2:Y:S04]  /*2c480*/  @P0 LD.E R73, desc[UR4][R18.64+0x28] ;  /* 0x0000280412490980 */ /* 0x000ea8000c101900 */
[----:B------:R-:W2:Y:S01]  /*2c490*/  @P0 LD.E R20, desc[UR6][R18.64+0x2c] ;  /* 0x00002c0612140980 */ /* 0x000ea2000c101900 */
[C---:B------:R-:W-:Y:S02]  /*2c4a0*/  R2UR UR4, R4.reuse ;  /* 0x00000000040472ca */ /* 0x040fe400000e0000 */
[C---:B------:R-:W-:Y:S02]  /*2c4b0*/  R2UR UR5, R5.reuse ;  /* 0x00000000050572ca */ /* 0x040fe400000e0000 */
[----:B------:R-:W-:Y:S02]  /*2c4c0*/  R2UR UR6, R4 ;  /* 0x00000000040672ca */ /* 0x000fe400000e0000 */
[----:B------:R-:W-:-:S09]  /*2c4d0*/  R2UR UR7, R5 ;  /* 0x00000000050772ca */ /* 0x000fd200000e0000 */
[----:B------:R-:W2:Y:S04]  /*2c4e0*/  LD.E R75, desc[UR4][R18.64+0x8] ;  /* 0x00000804124b7980 */ /* 0x000ea8000c101900 */
[----:B------:R-:W2:Y:S01]  /*2c4f0*/  LD.E R72, desc[UR6][R18.64+0x4] ;  /* 0x0000040612487980 */ /* 0x000ea2000c101900 */
[----:B---3--:R-:W-:-:S04]  /*2c500*/  SHF.R.S32.HI R3, RZ, 0x1f, R6 ;  /* 0x0000001fff037819 */ /* 0x008fc80000011406 */
[----:B------:R-:W-:-:S04]  /*2c510*/  LEA.HI R2, R3, R6, RZ, 0x7 ;  /* 0x0000000603027211 */ /* 0x000fc800078f38ff */
        /* <DEDUP_REMOVED lines=17> */
[----:B------:R-:W-:-:S03]  /*2c630*/  LEA.HI R6, R21, R21, RZ, 0x1 ;  /* 0x0000001515067211 */ /* 0x000fc600078f08ff */
[----:B------:R-:W-:Y:S01]  /*2c640*/  IMAD.IADD R2, R3, 0x1, -R2 ;  /* 0x0000000103027824 */ /* 0x000fe200078e0a02 */
[----:B------:R-:W-:-:S05]  /*2c650*/  LOP3.LUT R6, R6, 0x1ffffffe, RZ, 0xc0, !PT ;  /* 0x1ffffffe06067812 */ /* 0x000fca00078ec0ff */
[----:B------:R-:W-:Y:S01]  /*2c660*/  IMAD.IADD R6, R21, 0x1, -R6 ;  /* 0x0000000115067824 */ /* 0x000fe200078e0a06 */
[----:B----4-:R-:W-:Y:S02]  /*2c670*/  ISETP.GE.AND P1, PT, R77, 0x1, PT ;  /* 0x000000014d00780c */ /* 0x010fe40003f26270 */
[----:B------:R-:W-:Y:S01]  /*2c680*/  LOP3.LUT R76, RZ, R76, RZ, 0x33, !PT ;  /* 0x0000004cff4c7212 */ /* 0x000fe200078e33ff */
[----:B------:R-:W-:Y:S01]  /*2c690*/  BSSY B2, `(.L_x_2480) ;  /* 0x0000036000027945 */ /* 0x000fe20003800000 */
[----:B------:R-:W-:Y:S02]  /*2c6a0*/  IMAD R78, R11, -0x60, R78 ;  /* 0xffffffa00b4e7824 */ /* 0x000fe400078e024e */
[----:B--2---:R-:W-:-:S04]  /*2c6b0*/  IMAD R10, R15, 0x8, R10 ;  /* 0x000000080f0a7824 */ /* 0x004fc800078e020a */
[----:B------:R-:W-:-:S04]  /*2c6c0*/  IMAD.U32 R13, R10, 0x10, R13 ;  /* 0x000000100a0d7824 */ /* 0x000fc800078e000d */
[----:B------:R-:W-:-:S04]  /*2c6d0*/  IMAD R13, R2, 0x40, R13 ;  /* 0x00000040020d7824 */ /* 0x000fc800078e020d */
[----:B------:R-:W-:-:S04]  /*2c6e0*/  IMAD R6, R6, 0x8, R13 ;  /* 0x0000000806067824 */ /* 0x000fc800078e020d */
[----:B------:R-:W-:-:S05]  /*2c6f0*/  @P0 IMAD.HI.U32 R73, R6, R73, RZ ;  /* 0x0000004906490227 */ /* 0x000fca00078e00ff */
[----:B------:R-:W-:Y:S01]  /*2c700*/  @P0 SHF.R.U32.HI R6, RZ, R20, R73 ;  /* 0x00000014ff060219 */ /* 0x000fe20000011649 */
[----:B------:R-:W-:Y:S01]  /*2c710*/  IMAD.MOV.U32 R10, RZ, RZ, -0x60 ;  /* 0xffffffa0ff0a7424 */ /* 0x000fe200078e00ff */
[----:B------:R-:W-:-:S03]  /*2c720*/  LOP3.LUT R2, R9, 0x7ffffffc, RZ, 0xc0, !PT ;  /* 0x7ffffffc09027812 */ /* 0x000fc600078ec0ff */
[----:B------:R-:W0:Y:S01]  /*2c730*/  SHFL.IDX PT, R15, R6, RZ, 0x1c1f ;  /* 0x001c1fff060f7589 */ /* 0x000e2200000e0000 */
[----:B------:R-:W-:Y:S02]  /*2c740*/  IMAD R3, R11, R10, 0x1 ;  /* 0x000000010b037424 */ /* 0x000fe400078e020a */
[----:B------:R-:W-:-:S04]  /*2c750*/  IMAD.IADD R2, R7, 0x1, -R2 ;  /* 0x0000000107027824 */ /* 0x000fc800078e0a02 */
[----:B------:R-:W-:-:S05]  /*2c760*/  IMAD R2, R2, -0x2, R3 ;  /* 0xfffffffe02027824 */ /* 0x000fca00078e0203 */
[----:B------:R-:W-:Y:S01]  /*2c770*/  IADD3 R3, -R72, R2, R75 ;  /* 0x0000000248037210 */ /* 0x000fe20007ffe14b */
[----:B------:R-:W-:-:S04]  /*2c780*/  VIADD R13, R2, 0xffffffff ;  /* 0xffffffff020d7836 */ /* 0x000fc80000000000 */
[C---:B------:R-:W-:Y:S02]  /*2c790*/  IMAD.IADD R74, R3.reuse, 0x1, R74 ;  /* 0x00000001034a7824 */ /* 0x040fe400078e024a */
[----:B------:R-:W-:Y:S02]  /*2c7a0*/  IMAD.IADD R76, R3, 0x1, R76 ;  /* 0x00000001034c7824 */ /* 0x000fe400078e024c */
        /* <DEDUP_REMOVED lines=11> */
[C---:B------:R-:W-:Y:S02]  /*2c860*/  R2UR UR4, R4.reuse ;  /* 0x00000000040472ca */ /* 0x040fe400000e0000 */
[C---:B------:R-:W-:Y:S02]  /*2c870*/  R2UR UR5, R5.reuse ;  /* 0x00000000050572ca */ /* 0x040fe400000e0000 */
[----:B------:R-:W-:Y:S02]  /*2c880*/  R2UR UR6, R4 ;  /* 0x00000000040672ca */ /* 0x000fe400000e0000 */
[----:B------:R-:W-:-:S09]  /*2c890*/  R2UR UR7, R5 ;  /* 0x00000000050772ca */ /* 0x000fd200000e0000 */
[----:B------:R-:W2:Y:S04]  /*2c8a0*/  LD.E R7, desc[UR4][R18.64+0x1c] ;  /* 0x00001c0412077980 */ /* 0x000ea8000c101900 */
[----:B------:R-:W3:Y:S01]  /*2c8b0*/  LD.E R12, desc[UR6][R18.64+0x20] ;  /* 0x00002006120c7980 */ /* 0x000ee2000c101900 */
[----:B--2---:R-:W-:-:S05]  /*2c8c0*/  IMAD.HI.U32 R7, R10, R7, RZ ;  /* 0x000000070a077227 */ /* 0x004fca00078e00ff */
[----:B---3--:R-:W-:-:S07]  /*2c8d0*/  SHF.R.U32.HI R10, RZ, R12, R7 ;  /* 0x0000000cff0a7219 */ /* 0x008fce0000011607 */
.L_x_2485:
[----:B------:R-:W-:Y:S05]  /*2c8e0*/  BSYNC B4 ;  /* 0x0000000000047941 */ /* 0x000fea0003800000 */
.L_x_2484:
[----:B------:R-:W-:Y:S01]  /*2c8f0*/  LOP3.LUT R10, RZ, R10, RZ, 0x33, !PT ;  /* 0x0000000aff0a7212 */ /* 0x000fe200078e33ff */
[----:B------:R-:W-:Y:S06]  /*2c900*/  BRA `(.L_x_2486) ;  /* 0x0000000000287947 */ /* 0x000fec0003800000 */
.L_x_2483:
[----:B------:R-:W-:-:S13]  /*2c910*/  ISETP.NE.AND P0, PT, R77, 0x1, PT ;  /* 0x000000014d00780c */ /* 0x000fda0003f05270 */
        /* <DEDUP_REMOVED lines=9> */
.L_x_2486:
[----:B------:R-:W-:Y:S05]  /*2c9b0*/  BSYNC B3 ;  /* 0x0000000000037941 */ /* 0x000fea0003800000 */
.L_x_2482:
[----:B------:R-:W-:-:S05]  /*2c9c0*/  IMAD R10, R77, R10, R13 ;  /* 0x0000000a4d0a7224 */ /* 0x000fca00078e020d */
[----:B------:R-:W-:Y:S02]  /*2c9d0*/  VIMNMX R3, R3, R10, !PT ;  /* 0x0000000a03037248 */ /* 0x000fe40007fe0100 */
[----:B------:R-:W-:-:S07]  /*2c9e0*/  VIADDMNMX R2, R10, R77, R2, PT ;  /* 0x0000004d0a027246 */ /* 0x000fce0003800102 */
.L_x_2481:
[----:B------:R-:W-:Y:S05]  /*2c9f0*/  BSYNC B2 ;  /* 0x0000000000027941 */ /* 0x000fea0003800000 */
.L_x_2480:
[C---:B------:R-:W-:Y:S01]  /*2ca00*/  ISETP.GE.AND P1, PT, R78.reuse, 0x9, PT ;  /* 0x000000094e00780c */ /* 0x040fe20003f26270 */
[----:B------:R-:W-:Y:S01]  /*2ca10*/  BSSY B2, `(.L_x_2487) ;  /* 0x0000098000027945 */ /* 0x000fe20003800000 */
[----:B------:R-:W-:Y:S02]  /*2ca20*/  ISETP.GE.AND P0, PT, R78, 0x2, PT ;  /* 0x000000024e00780c */ /* 0x000fe40003f06270 */
        /* <DEDUP_REMOVED lines=11> */
[C---:B------:R-:W-:Y:S02]  /*2cae0*/  ISETP.GT.AND P3, PT, R3.reuse, 0x9, !P5 ;  /* 0x000000090300780c */ /* 0x040fe40006f64270 */
        /* <DEDUP_REMOVED lines=28> */
[C---:B------:R-:W-:Y:S02]  /*2ccb0*/  ISETP.GT.AND P2, PT, R3.reuse, 0x28, !P3 ;  /* 0x000000280300780c */ /* 0x040fe40005f44270 */
        /* <DEDUP_REMOVED lines=68> */
[----:B------:R-:W-:Y:S02]  /*2d100*/  ISETP.GT.AND P6, PT, R3, 0x59, !P6 ;  /* 0x000000590300780c */ /* 0x000fe400077c4270 */
[----:B------:R-:W0:Y:S02]  /*2d110*/  SHFL.IDX PT, R3, R6, 0x1, 0x1c1f ;  /* 0x003c1f0006037f89 */ /* 0x000e2400000e0000 */
[----:B------:R-:W-:-:S04]  /*2d120*/  ISETP.LT.OR P6, PT, R2, 0x5a, P6 ;  /* 0x0000005a0200780c */ /* 0x000fc800037c1670 */
[----:B------:R-:W-:Y:S02]  /*2d130*/  FSEL R69, R69, -INF , !P6 ;  /* 0xff80000045457808 */ /* 0x000fe40007000000 */
[----:B------:R-:W-:Y:S01]  /*2d140*/  ISETP.GE.AND P6, PT, R77, 0x1, PT ;  /* 0x000000014d00780c */ /* 0x000fe20003fc6270 */
[--C-:B0-----:R-:W-:Y:S02]  /*2d150*/  IMAD.IADD R14, R74, 0x1, R3.reuse ;  /* 0x000000014a0e7824 */ /* 0x101fe400078e0203 */
[----:B------:R-:W-:-:S10]  /*2d160*/  IMAD.IADD R9, R76, 0x1, R3 ;  /* 0x000000014c097824 */ /* 0x000fd400078e0203 */
        /* <DEDUP_REMOVED lines=17> */
.L_x_2492:
[----:B------:R-:W-:Y:S05]  /*2d280*/  BSYNC B4 ;  /* 0x0000000000047941 */ /* 0x000fea0003800000 */
.L_x_2491:
[----:B------:R-:W-:Y:S01]  /*2d290*/  LOP3.LUT R72, RZ, R72, RZ, 0x33, !PT ;  /* 0x00000048ff487212 */ /* 0x000fe200078e33ff */
[----:B------:R-:W-:Y:S06]  /*2d2a0*/  BRA `(.L_x_2493) ;  /* 0x0000000000287947 */ /* 0x000fec0003800000 */
.L_x_2490:
        /* <DEDUP_REMOVED lines=10> */
.L_x_2493:
[----:B------:R-:W-:Y:S05]  /*2d350*/  BSYNC B3 ;  /* 0x0000000000037941 */ /* 0x000fea0003800000 */
.L_x_2489:
[----:B------:R-:W-:-:S05]  /*2d360*/  IMAD R72, R77, R72, R13 ;  /* 0x000000484d487224 */ /* 0x000fca00078e020d */
[----:B------:R-:W-:Y:S02]  /*2d370*/  VIADDMNMX R14, R72, R77, R14, PT ;  /* 0x0000004d480e7246 */ /* 0x000fe4000380010e */
[----:B------:R-:W-:-:S07]  /*2d380*/  VIMNMX R9, R9, R72, !PT ;  /* 0x0000004809097248 */ /* 0x000fce0007fe0100 */
.L_x_2488:
[----:B------:R-:W-:Y:S05]  /*2d390*/  BSYNC B2 ;  /* 0x0000000000027941 */ /* 0x000fea0003800000 */
.L_x_2487:
[----:B------:R-:W2:Y:S01]  /*2d3a0*/  LDL.64 R6, [R0+0x70] ;  /* 0x0000700000067983 */ /* 0x000ea20000100a00 */
[----:B------:R-:W-:Y:S02]  /*2d3b0*/  R2UR UR4, R4 ;  /* 0x00000000040472ca */ /* 0x000fe400000e0000 */
[----:B------:R-:W-:Y:S02]  /*2d3c0*/  R2UR UR5, R5 ;  /* 0x00000000050572ca */ /* 0x000fe400000e0000 */
[C---:B------:R-:W-:Y:S02]  /*2d3d0*/  ISETP.GT.AND P0, PT, R9.reuse, 0x1, !P0 ;  /* 0x000000010900780c */ /* 0x040fe40004704270 */
[----:B------:R-:W-:Y:S02]  /*2d3e0*/  ISETP.NE.AND P6, PT, R10, RZ, PT ;  /* 0x000000ff0a00720c */ /* 0x000fe40003fc5270 */
[----:B------:R-:W-:Y:S02]  /*2d3f0*/  ISETP.LT.OR P0, PT, R14, 0x2, P0 ;  /* 0x000000020e00780c */ /* 0x000fe40000701670 */
[----:B------:R-:W-:-:S02]  /*2d400*/  ISETP.GT.AND P1, PT, R9, 0x8, !P1 ;  /* 0x000000080900780c */ /* 0x000fc40004f24270 */
[----:B------:R-:W-:Y:S02]  /*2d410*/  FSEL R10, R27, -INF , !P0 ;  /* 0xff8000001b0a7808 */ /* 0x000fe40004000000 */
[----:B------:R-:W-:Y:S02]  /*2d420*/  ISETP.NE.AND P0, PT, R20, RZ, PT ;  /* 0x000000ff1400720c */ /* 0x000fe40003f05270 */
[----:B------:R-:W-:Y:S02]  /*2d430*/  ISETP.LT.OR P1, PT, R14, 0x9, P1 ;  /* 0x000000090e00780c */ /* 0x000fe40000f21670 */
[----:B------:R-:W-:Y:S02]  /*2d440*/  ISETP.GT.AND P0, PT, R9, 0x9, !P0 ;  /* 0x000000090900780c */ /* 0x000fe40004704270 */
[----:B------:R-:W-:Y:S02]  /*2d450*/  FSEL R30, R30, -INF , !P1 ;  /* 0xff8000001e1e7808 */ /* 0x000fe40004800000 */
[----:B------:R-:W-:-:S02]  /*2d460*/  ISETP.LT.OR P0, PT, R14, 0xa, P0 ;  /* 0x0000000a0e00780c */ /* 0x000fc40000701670 */
[----:B------:R-:W-:Y:S02]  /*2d470*/  ISETP.NE.AND P1, PT, R73, RZ, PT ;  /* 0x000000ff4900720c */ /* 0x000fe40003f25270 */
        /* <DEDUP_REMOVED lines=55> */
[----:B------:R-:W-:-:S04]  /*2d7f0*/  ISETP.LT.OR P0, PT, R14, 0x1, P0 ;  /* 0x000000010e00780c */ /* 0x000fc80000701670 */
[----:B------:R-:W-:Y:S02]  /*2d800*/  FSEL R26, R26, -INF , !P0 ;  /* 0xff8000001a1a7808 */ /* 0x000fe40004000000 */
[----:B------:R-:W-:Y:S01]  /*2d810*/  ISETP.NE.AND P0, PT, R89, RZ, PT ;  /* 0x000000ff5900720c */ /* 0x000fe20003f05270 */
[----:B--2---:R-:W2:Y:S03]  /*2d820*/  LD.E.64 R2, desc[UR4][R6.64] ;  /* 0x0000000406027980 */ /* 0x004ea6000c101b00 */
[C---:B------:R-:W-:Y:S02]  /*2d830*/  ISETP.GT.AND P0, PT, R9.reuse, 0x41, !P0 ;  /* 0x000000410900780c */ /* 0x040fe40004704270 */
[C---:B------:R-:W-:Y:S01]  /*2d840*/  ISETP.GT.AND P1, PT, R9.reuse, 0x48, !P1 ;  /* 0x000000480900780c */ /* 0x040fe20004f24270 */
[----:B------:R-:W3:Y:S01]  /*2d850*/  LD.E R72, desc[UR4][R6.64+0x20] ;  /* 0x0000200406487980 */ /* 0x000ee2000c101900 */
[----:B------:R-:W-:-:S02]  /*2d860*/  ISETP.GT.AND P2, PT, R9, 0x49, !P2 ;  /* 0x000000490900780c */ /* 0x000fc40005744270 */
[C---:B------:R-:W-:Y:S01]  /*2d870*/  ISETP.GT.AND P3, PT, R9.reuse, 0x50, !P3 ;  /* 0x000000500900780c */ /* 0x040fe20005f64270 */
[----:B------:R-:W4:Y:S01]  /*2d880*/  LD.E R19, desc[UR4][R6.64+0x10] ;  /* 0x0000100406137980 */ /* 0x000f22000c101900 */
[C---:B------:R-:W-:Y:S02]  /*2d890*/  ISETP.GT.AND P4, PT, R9.reuse, 0x51, !P4 ;  /* 0x000000510900780c */ /* 0x040fe40006784270 */
[C---:B------:R-:W-:Y:S02]  /*2d8a0*/  ISETP.GT.AND P5, PT, R9.reuse, 0x58, !P5 ;  /* 0x000000580900780c */ /* 0x040fe40006fa4270 */
[----:B------:R-:W-:Y:S02]  /*2d8b0*/  ISETP.GT.AND P6, PT, R9, 0x59, !P6 ;  /* 0x000000590900780c */ /* 0x000fe400077c4270 */
[C---:B------:R-:W-:Y:S02]  /*2d8c0*/  ISETP.LT.OR P0, PT, R14.reuse, 0x42, P0 ;  /* 0x000000420e00780c */ /* 0x040fe40000701670 */
[----:B------:R-:W-:-:S02]  /*2d8d0*/  ISETP.LT.OR P1, PT, R14, 0x49, P1 ;  /* 0x000000490e00780c */ /* 0x000fc40000f21670 */
[----:B------:R-:W-:Y:S02]  /*2d8e0*/  FSEL R59, R59, -INF , !P0 ;  /* 0xff8000003b3b7808 */ /* 0x000fe40004000000 */
[----:B------:R-:W-:Y:S02]  /*2d8f0*/  ISETP.LT.OR P2, PT, R14, 0x4a, P2 ;  /* 0x0000004a0e00780c */ /* 0x000fe40001741670 */
[----:B------:R-:W-:Y:S02]  /*2d900*/  FSEL R62, R62, -INF , !P1 ;  /* 0xff8000003e3e7808 */ /* 0x000fe40004800000 */
[C---:B------:R-:W-:Y:S02]  /*2d910*/  ISETP.LT.OR P3, PT, R14.reuse, 0x51, P3 ;  /* 0x000000510e00780c */ /* 0x040fe40001f61670 */
[----:B------:R-:W-:Y:S02]  /*2d920*/  FSEL R63, R63, -INF , !P2 ;  /* 0xff8000003f3f7808 */ /* 0x000fe40005000000 */
[----:B------:R-:W-:-:S02]  /*2d930*/  ISETP.LT.OR P4, PT, R14, 0x52, P4 ;  /* 0x000000520e00780c */ /* 0x000fc40002781670 */
[----:B------:R-:W-:Y:S02]  /*2d940*/  FSEL R66, R66, -INF , !P3 ;  /* 0xff80000042427808 */ /* 0x000fe40005800000 */
[C---:B------:R-:W-:Y:S02]  /*2d950*/  ISETP.LT.OR P5, PT, R14.reuse, 0x59, P5 ;  /* 0x000000590e00780c */ /* 0x040fe40002fa1670 */
[----:B------:R-:W-:Y:S02]  /*2d960*/  ISETP.LT.OR P6, PT, R14, 0x5a, P6 ;  /* 0x0000005a0e00780c */ /* 0x000fe400037c1670 */
[----:B------:R-:W-:Y:S02]  /*2d970*/  FSEL R67, R67, -INF , !P4 ;  /* 0xff80000043437808 */ /* 0x000fe40006000000 */
[----:B------:R-:W-:Y:S02]  /*2d980*/  FSEL R70, R70, -INF , !P5 ;  /* 0xff80000046467808 */ /* 0x000fe40006800000 */
[----:B------:R-:W-:-:S02]  /*2d990*/  R2UR UR6, R4 ;  /* 0x00000000040672ca */ /* 0x000fc400000e0000 */
[----:B------:R-:W-:Y:S02]  /*2d9a0*/  R2UR UR7, R5 ;  /* 0x00000000050772ca */ /* 0x000fe400000e0000 */
[----:B------:R-:W-:Y:S02]  /*2d9b0*/  FSEL R71, R71, -INF , !P6 ;  /* 0xff80000047477808 */ /* 0x000fe40007000000 */
[----:B--2---:R-:W-:-:S04]  /*2d9c0*/  FMNMX.FTZ R20, R12, R2, !PT ;  /* 0x000000020c147209 */ /* 0x004fc80007810000 */
        /* <DEDUP_REMOVED lines=47> */
[----:B------:R-:W-:-:S05]  /*2dcc0*/  FMNMX.FTZ R21, R71, R14, !PT ;  /* 0x0000000e47157209 */ /* 0x000fca0007810000 */
[----:B------:R1:W-:Y:S04]  /*2dcd0*/  ST.E.64 desc[UR4][R6.64], R20 ;  /* 0x0000001406007985 */ /* 0x0003e8000c101b04 */
[----:B------:R-:W2:Y:S01]  /*2dce0*/  LD.E R24, desc[UR6][R6.64+0x4] ;  /* 0x0000040606187980 */ /* 0x000ea2000c101900 */
[----:B0-----:R-:W-:-:S03]  /*2dcf0*/  FMNMX.FTZ R9, R20, R9, !PT ;  /* 0x0000000914097209 */ /* 0x001fc60007810000 */
[----:B-1----:R-:W4:Y:S04]  /*2dd00*/  LD.E R20, desc[UR6][R6.64+0x14] ;  /* 0x0000140606147980 */ /* 0x002f28000c101900 */
[----:B------:R-:W0:Y:S02]  /*2dd10*/  SHFL.BFLY PT, R14, R9, 0x1, 0x1f ;  /* 0x0c201f00090e7f89 */ /* 0x000e2400000e0000 */
[----:B0-----:R-:W-:-:S05]  /*2dd20*/  FMNMX.FTZ R13, R9, R14, !PT ;  /* 0x0000000e090d7209 */ /* 0x001fca0007810000 */
[----:B------:R-:W-:Y:S04]  /*2dd30*/  ST.E desc[UR4][R6.64], R13 ;  /* 0x0000000d06007985 */ /* 0x000fe8000c101904 */
[----:B------:R-:W3:Y:S01]  /*2dd40*/  LD.E R15, desc[UR6][R6.64] ;  /* 0x00000006060f7980 */ /* 0x000ee2000c101900 */
[----:B------:R-:W-:Y:S02]  /*2dd50*/  R2UR UR8, R4 ;  /* 0x00000000040872ca */ /* 0x000fe400000e0000 */
[----:B------:R-:W-:Y:S01]  /*2dd60*/  R2UR UR9, R5 ;  /* 0x00000000050972ca */ /* 0x000fe200000e0000 */
[----:B--2---:R-:W0:Y:S02]  /*2dd70*/  SHFL.BFLY PT, R9, R24, 0x2, 0x1f ;  /* 0x0c401f0018097f89 */ /* 0x004e2400000e0000 */
[----:B0-----:R-:W-:-:S05]  /*2dd80*/  FMNMX.FTZ R9, R9, R24, !PT ;  /* 0x0000001809097209 */ /* 0x001fca0007810000 */
[----:B------:R-:W0:Y:S01]  /*2dd90*/  SHFL.BFLY PT, R14, R9, 0x1, 0x1f ;  /* 0x0c201f00090e7f89 */ /* 0x000e2200000e0000 */
[----:B---3--:R-:W-:Y:S02]  /*2dda0*/  FSETP.NEU.FTZ.AND P0, PT, R15, -INF , PT ;  /* 0xff8000000f00780b */ /* 0x008fe40003f1d000 */
[----:B0-----:R-:W-:Y:S02]  /*2ddb0*/  FMNMX.FTZ R13, R9, R14, !PT ;  /* 0x0000000e090d7209 */ /* 0x001fe40007810000 */
[----:B------:R-:W-:Y:S02]  /*2ddc0*/  FSEL R15, R15, RZ, P0 ;  /* 0x000000ff0f0f7208 */ /* 0x000fe40000000000 */
[----:B------:R-:W-:-:S03]  /*2ddd0*/  FSETP.NEU.FTZ.AND P0, PT, R13, -INF , PT ;  /* 0xff8000000d00780b */ /* 0x000fc60003f1d000 */
[----:B------:R-:W-:Y:S01]  /*2dde0*/  FADD.FTZ R15, R2, -R15 ;  /* 0x8000000f020f7221 */ /* 0x000fe20000010000 */
[----:B------:R-:W-:-:S05]  /*2ddf0*/  FSEL R2, R13, RZ, P0 ;  /* 0x000000ff0d027208 */ /* 0x000fca0000000000 */
[----:B------:R-:W-:Y:S01]  /*2de00*/  FADD.FTZ R3, R3, -R2 ;  /* 0x8000000203037221 */ /* 0x000fe20000010000 */
[----:B------:R-:W-:-:S03]  /*2de10*/  FMUL.FTZ R15, R15, R72 ;  /* 0x000000480f0f7220 */ /* 0x000fc60000410000 */
[----:B------:R-:W-:Y:S01]  /*2de20*/  FMUL.FTZ R72, R72, R3 ;  /* 0x0000000348487220 */ /* 0x000fe20000410000 */
[----:B------:R-:W4:Y:S08]  /*2de30*/  MUFU.EX2 R24, R15 ;  /* 0x0000000f00187308 */ /* 0x000f300000000800 */
[----:B------:R-:W0:Y:S01]  /*2de40*/  MUFU.EX2 R9, R72 ;  /* 0x0000004800097308 */ /* 0x000e220000000800 */
[----:B------:R-:W-:Y:S01]  /*2de50*/  ST.E desc[UR4][R6.64+0x4], R13 ;  /* 0x0000040d06007985 */ /* 0x000fe2000c101904 */
[----:B----4-:R-:W-:Y:S01]  /*2de60*/  FMUL.FTZ R19, R24, R19 ;  /* 0x0000001318137220 */ /* 0x010fe20000410000 */
[----:B0-----:R-:W-:-:S04]  /*2de70*/  FMUL.FTZ R21, R9, R20 ;  /* 0x0000001409157220 */ /* 0x001fc80000410000 */
[----:B------:R-:W-:Y:S04]  /*2de80*/  ST.E desc[UR6][R6.64+0x10], R19 ;  /* 0x0000101306007985 */ /* 0x000fe8000c101906 */
[----:B------:R0:W-:Y:S04]  /*2de90*/  ST.E desc[UR8][R6.64+0x14], R21 ;  /* 0x0000141506007985 */ /* 0x0001e8000c101908 */
[----:B------:R-:W2:Y:S04]  /*2dea0*/  LDL.64 R2, [R0+0x70] ;  /* 0x0000700000027983 */ /* 0x000ea80000100a00 */
[----:B--2---:R-:W0:Y:S04]  /*2deb0*/  LD.E R73, desc[UR6][R2.64+0x20] ;  /* 0x0000200602497980 */ /* 0x004e28000c101900 */
[----:B------:R-:W0:Y:S04]  /*2dec0*/  LD.E R14, desc[UR4][R2.64] ;  /* 0x00000004020e7980 */ /* 0x000e28000c101900 */
[----:B------:R-:W2:Y:S04]  /*2ded0*/  LD.E R72, desc[UR4][R2.64+0x4] ;  /* 0x0000040402487980 */ /* 0x000ea8000c101900 */
[----:B------:R-:W3:Y:S04]  /*2dee0*/  LD.E R15, desc[UR4][R2.64+0x10] ;  /* 0x00001004020f7980 */ /* 0x000ee8000c101900 */
[----:B------:R-:W4:Y:S01]  /*2def0*/  LD.E R74, desc[UR6][R2.64+0x14] ;  /* 0x00001406024a7980 */ /* 0x000f22000c101900 */
[C---:B0-----:R-:W-:Y:S01]  /*2df00*/  FMUL.FTZ R6, R14.reuse, R73 ;  /* 0x000000490e067220 */ /* 0x041fe20000410000 */
[----:B------:R-:W-:-:S04]  /*2df10*/  FSETP.NEU.FTZ.AND P0, PT, R14, -INF , PT ;  /* 0xff8000000e00780b */ /* 0x000fc80003f1d000 */
[----:B------:R-:W-:Y:S01]  /*2df20*/  FSEL R6, R6, RZ, P0 ;  /* 0x000000ff06067208 */ /* 0x000fe20000000000 */
[----:B--2---:R-:W-:Y:S01]  /*2df30*/  FMUL.FTZ R7, R73, R72 ;  /* 0x0000004849077220 */ /* 0x004fe20000410000 */
[----:B------:R-:W-:-:S03]  /*2df40*/  FSETP.NEU.FTZ.AND P0, PT, R72, -INF , PT ;  /* 0xff8000004800780b */ /* 0x000fc60003f1d000 */
        /* <DEDUP_REMOVED lines=24> */
[----:B------:R-:W-:-:S05]  /*2e0d0*/  FSEL R6, R7, RZ, P0 ;  /* 0x000000ff07067208 */ /* 0x000fca0000000000 */
[-CC-:B------:R-:W-:Y:S01]  /*2e0e0*/  FFMA.FTZ R153, R26, R73.reuse, -R6.reuse ;  /* 0x000000491a997223 */ /* 0x180fe20000010806 */
[-CC-:B------:R-:W-:Y:S01]  /*2e0f0*/  FFMA.FTZ R26, R10, R73.reuse, -R6.reuse ;  /* 0x000000490a1a7223 */ /* 0x180fe20000010806 */
[----:B------:R-:W3:Y:S01]  /*2e100*/  MUFU.EX2 R152, R152 ;  /* 0x0000009800987308 */ /* 0x000ee20000000800 */
[-CC-:B------:R-:W-:Y:S01]  /*2e110*/  FFMA.FTZ R155, R30, R73.reuse, -R6.reuse ;  /* 0x000000491e9b7223 */ /* 0x180fe20000010806 */
[----:B------:R-:W-:-:S06]  /*2e120*/  FFMA.FTZ R28, R31, R73, -R6 ;  /* 0x000000491f1c7223 */ /* 0x000fcc0000010806 */
[----:B------:R-:W4:Y:S01]  /*2e130*/  MUFU.EX2 R153, R153 ;  /* 0x0000009900997308 */ /* 0x000f220000000800 */
[----:B------:R-:W-:-:S07]  /*2e140*/  FFMA.FTZ R157, R34, R73, -R6 ;  /* 0x00000049229d7223 */ /* 0x000fce0000010806 */
[----:B------:R-:W0:Y:S08]  /*2e150*/  MUFU.EX2 R25, R25 ;  /* 0x0000001900197308 */ /* 0x000e300000000800 */
[----:B------:R-:W1:Y:S01]  /*2e160*/  MUFU.EX2 R26, R26 ;  /* 0x0000001a001a7308 */ /* 0x000e620000000800 */
[----:B------:R-:W-:-:S07]  /*2e170*/  FFMA.FTZ R156, R35, R73, -R6 ;  /* 0x00000049239c7223 */ /* 0x000fce0000010806 */
[----:B------:R-:W2:Y:S08]  /*2e180*/  MUFU.EX2 R154, R154 ;  /* 0x0000009a009a7308 */ /* 0x000eb00000000800 */
[----:B------:R-:W2:Y:S01]  /*2e190*/  MUFU.EX2 R155, R155 ;  /* 0x0000009b009b7308 */ /* 0x000ea20000000800 */
[----:B---3--:R-:W-:Y:S01]  /*2e1a0*/  FADD.FTZ R14, R152, R15 ;  /* 0x0000000f980e7221 */ /* 0x008fe20000010000 */
[----:B----4-:R-:W-:-:S06]  /*2e1b0*/  FADD.FTZ R7, R153, R74 ;  /* 0x0000004a99077221 */ /* 0x010fcc0000010000 */
[----:B------:R-:W3:Y:S01]  /*2e1c0*/  MUFU.EX2 R27, R27 ;  /* 0x0000001b001b7308 */ /* 0x000ee20000000800 */
[----:B------:R-:W-:-:S07]  /*2e1d0*/  FFMA.FTZ R10, R38, R73, -R6 ;  /* 0x00000049260a7223 */ /* 0x000fce0000010806 */
[----:B------:R-:W4:Y:S01]  /*2e1e0*/  MUFU.EX2 R28, R28 ;  /* 0x0000001c001c7308 */ /* 0x000f220000000800 */
[----:B0-----:R-:W-:Y:S01]  /*2e1f0*/  FADD.FTZ R15, R25, R14 ;  /* 0x0000000e190f7221 */ /* 0x001fe20000010000 */
[----:B-1----:R-:W-:-:S06]  /*2e200*/  FADD.FTZ R14, R26, R7 ;  /* 0x000000071a0e7221 */ /* 0x002fcc0000010000 */
[----:B------:R-:W0:Y:S01]  /*2e210*/  MUFU.EX2 R21, R21 ;  /* 0x0000001500157308 */ /* 0x000e220000000800 */
[----:B------:R-:W-:-:S07]  /*2e220*/  FFMA.FTZ R158, R39, R73, -R6 ;  /* 0x00000049279e7223 */ /* 0x000fce0000010806 */
[----:B------:R-:W1:Y:S01]  /*2e230*/  MUFU.EX2 R157, R157 ;  /* 0x0000009d009d7308 */ /* 0x000e620000000800 */
[----:B--2---:R-:W-:Y:S01]  /*2e240*/  FADD.FTZ R30, R154, R15 ;  /* 0x0000000f9a1e7221 */ /* 0x004fe20000010000 */
[----:B------:R-:W-:-:S06]  /*2e250*/  FADD.FTZ R7, R155, R14 ;  /* 0x0000000e9b077221 */ /* 0x000fcc0000010000 */
[----:B------:R-:W2:Y:S01]  /*2e260*/  MUFU.EX2 R20, R20 ;  /* 0x0000001400147308 */ /* 0x000ea20000000800 */
[----:B------:R-:W-:-:S07]  /*2e270*/  FFMA.FTZ R169, R42, R73, -R6 ;  /* 0x000000492aa97223 */ /* 0x000fce0000010806 */
        /* <DEDUP_REMOVED lines=78> */
[----:B------:R-:W3:Y:S08]  /*2e760*/  MUFU.EX2 R188, R188 ;  /* 0x000000bc00bc7308 */ /* 0x000ef00000000800 */
[----:B------:R-:W4:Y:S01]  /*2e770*/  MUFU.EX2 R162, R162 ;  /* 0x000000a200a27308 */ /* 0x000f220000000800 */
[----:B0-----:R-:W-:Y:S01]  /*2e780*/  FADD.FTZ R6, R182, R7 ;  /* 0x00000007b6067221 */ /* 0x001fe20000010000 */
[----:B-1----:R-:W-:-:S06]  /*2e790*/  FADD.FTZ R30, R14, R29 ;  /* 0x0000001d0e1e7221 */ /* 0x002fcc0000010000 */
[----:B------:R-:W0:Y:S08]  /*2e7a0*/  MUFU.EX2 R187, R187 ;  /* 0x000000bb00bb7308 */ /* 0x000e300000000800 */
[----:B------:R-:W1:Y:S01]  /*2e7b0*/  MUFU.EX2 R160, R160 ;  /* 0x000000a000a07308 */ /* 0x000e620000000800 */
[----:B--2---:R-:W-:Y:S01]  /*2e7c0*/  FADD.FTZ R7, R189, R6 ;  /* 0x00000006bd077221 */ /* 0x004fe20000010000 */
[----:B------:R-:W-:-:S06]  /*2e7d0*/  FADD.FTZ R29, R163, R30 ;  /* 0x0000001ea31d7221 */ /* 0x000fcc0000010000 */
[----:B------:R-:W2:Y:S08]  /*2e7e0*/  MUFU.EX2 R186, R186 ;  /* 0x000000ba00ba7308 */ /* 0x000eb00000000800 */
[----:B------:R-:W2:Y:S01]  /*2e7f0*/  MUFU.EX2 R159, R159 ;  /* 0x0000009f009f7308 */ /* 0x000ea20000000800 */
[----:B---3--:R-:W-:Y:S01]  /*2e800*/  FADD.FTZ R6, R188, R7 ;  /* 0x00000007bc067221 */ /* 0x008fe20000010000 */
[----:B----4-:R-:W-:-:S03]  /*2e810*/  FADD.FTZ R29, R162, R29 ;  /* 0x0000001da21d7221 */ /* 0x010fc60000010000 */
[----:B0-----:R-:W-:Y:S01]  /*2e820*/  FADD.FTZ R7, R187, R6 ;  /* 0x00000006bb077221 */ /* 0x001fe20000010000 */
[----:B-1----:R-:W-:-:S03]  /*2e830*/  FADD.FTZ R6, R160, R29 ;  /* 0x0000001da0067221 */ /* 0x002fc60000010000 */
[----:B--2---:R-:W-:Y:S01]  /*2e840*/  FADD.FTZ R29, R186, R7 ;  /* 0x00000007ba1d7221 */ /* 0x004fe20000010000 */
[----:B------:R-:W-:-:S04]  /*2e850*/  FADD.FTZ R31, R159, R6 ;  /* 0x000000069f1f7221 */ /* 0x000fc80000010000 */
[----:B------:R-:W-:Y:S04]  /*2e860*/  ST.E desc[UR4][R2.64+0x10], R29 ;  /* 0x0000101d02007985 */ /* 0x000fe8000c101904 */
[----:B------:R0:W-:Y:S04]  /*2e870*/  ST.E desc[UR6][R2.64+0x14], R31 ;  /* 0x0000141f02007985 */ /* 0x0001e8000c101906 */
[----:B------:R-:W2:Y:S01]  /*2e880*/  LDL.64 R6, [R0+0x80] ;  /* 0x0000800000067983 */ /* 0x000ea20000100a00 */
[----:B------:R-:W-:Y:S02]  /*2e890*/  R2UR UR10, R4 ;  /* 0x00000000040a72ca */ /* 0x000fe400000e0000 */
[----:B------:R-:W-:-:S02]  /*2e8a0*/  R2UR UR11, R5 ;  /* 0x00000000050b72ca */ /* 0x000fc400000e0000 */
[C---:B------:R-:W-:Y:S02]  /*2e8b0*/  R2UR UR12, R4.reuse ;  /* 0x00000000040c72ca */ /* 0x040fe400000e0000 */
[C---:B------:R-:W-:Y:S02]  /*2e8c0*/  R2UR UR13, R5.reuse ;  /* 0x00000000050d72ca */ /* 0x040fe400000e0000 */
[C---:B------:R-:W-:Y:S02]  /*2e8d0*/  R2UR UR14, R4.reuse ;  /* 0x00000000040e72ca */ /* 0x040fe400000e0000 */
[C---:B------:R-:W-:Y:S02]  /*2e8e0*/  R2UR UR15, R5.reuse ;  /* 0x00000000050f72ca */ /* 0x040fe400000e0000 */
[C---:B------:R-:W-:Y:S02]  /*2e8f0*/  R2UR UR16, R4.reuse ;  /* 0x00000000041072ca */ /* 0x040fe400000e0000 */
[----:B------:R-:W-:Y:S01]  /*2e900*/  R2UR UR17, R5 ;  /* 0x00000000051172ca */ /* 0x000fe200000e0000 */
[----:B--2---:R-:W2:Y:S04]  /*2e910*/  LD.E R85, desc[UR4][R6.64] ;  /* 0x0000000406557980 */ /* 0x004ea8000c101900 */
[----:B------:R-:W3:Y:S04]  /*2e920*/  LD.E R87, desc[UR6][R6.64+0x4] ;  /* 0x0000040606577980 */ /* 0x000ee8000c101900 */
        /* <DEDUP_REMOVED lines=35> */
[----:B------:R-:W-:-:S03]  /*2eb60*/  R2UR UR18, R4 ;  /* 0x00000000041272ca */ /* 0x000fc600000e0000 */
[----:B------:R-:W4:Y:S01]  /*2eb70*/  LD.E R49, desc[UR4][R6.64+0x124] ;  /* 0x0001240406317980 */ /* 0x000f22000c101900 */
[----:B------:R-:W-:-:S03]  /*2eb80*/  R2UR UR19, R5 ;  /* 0x00000000051372ca */ /* 0x000fc600000e0000 */
[----:B------:R-:W4:Y:S01]  /*2eb90*/  LD.E R51, desc[UR14][R6.64+0x130] ;  /* 0x0001300e06337980 */ /* 0x000f22000c101900 */
[----:B------:R-:W-:-:S03]  /*2eba0*/  R2UR UR20, R4 ;  /* 0x00000000041472ca */ /* 0x000fc600000e0000 */
[----:B------:R-:W4:Y:S01]  /*2ebb0*/  LD.E R53, desc[UR16][R6.64+0x134] ;  /* 0x0001341006357980 */ /* 0x000f22000c101900 */
[----:B------:R-:W-:-:S03]  /*2ebc0*/  R2UR UR21, R5 ;  /* 0x00000000051572ca */ /* 0x000fc600000e0000 */
[----:B------:R-:W4:Y:S01]  /*2ebd0*/  LD.E R55, desc[UR6][R6.64+0x140] ;  /* 0x0001400606377980 */ /* 0x000f22000c101900 */
[C---:B------:R-:W-:Y:S02]  /*2ebe0*/  R2UR UR22, R4.reuse ;  /* 0x00000000041672ca */ /* 0x040fe400000e0000 */
[C---:B------:R-:W-:Y:S01]  /*2ebf0*/  R2UR UR23, R5.reuse ;  /* 0x00000000051772ca */ /* 0x040fe200000e0000 */
[----:B------:R-:W4:Y:S01]  /*2ec00*/  LD.E R57, desc[UR8][R6.64+0x144] ;  /* 0x0001440806397980 */ /* 0x000f22000c101900 */
[C---:B------:R-:W-:Y:S02]  /*2ec10*/  R2UR UR24, R4.reuse ;  /* 0x00000000041872ca */ /* 0x040fe400000e0000 */
[----:B------:R-:W-:Y:S01]  /*2ec20*/  R2UR UR25, R5 ;  /* 0x00000000051972ca */ /* 0x000fe200000e0000 */
        /* <DEDUP_REMOVED lines=35> */
[----:B--2---:R-:W-:-:S03]  /*2ee60*/  FMUL.FTZ R95, R24, R85 ;  /* 0x00000055185f7220 */ /* 0x004fc60000410000 */
[----:B------:R-:W2:Y:S01]  /*2ee70*/  LD.E R64, desc[UR20][R6.64+0x98] ;  /* 0x0000981406407980 */ /* 0x000ea2000c101900 */
[----:B---3--:R-:W-:-:S03]  /*2ee80*/  FMUL.FTZ R97, R24, R87 ;  /* 0x0000005718617220 */ /* 0x008fc60000410000 */
[----:B------:R-:W3:Y:S01]  /*2ee90*/  LD.E R85, desc[UR20][R6.64+0x1b0] ;  /* 0x0001b01406557980 */ /* 0x000ee2000c101900 */
[----:B----4-:R-:W-:-:S03]  /*2eea0*/  FMUL.FTZ R99, R24, R89 ;  /* 0x0000005918637220 */ /* 0x010fc60000410000 */
[----:B------:R-:W4:Y:S04]  /*2eeb0*/  LD.E R87, desc[UR22][R6.64+0x1b4] ;  /* 0x0001b41606577980 */ /* 0x000f28000c101900 */
[----:B------:R-:W2:Y:S04]  /*2eec0*/  LD.E R89, desc[UR24][R6.64+0x1c0] ;  /* 0x0001c01806597980 */ /* 0x000ea8000c101900 */
[----:B------:R0:W-:Y:S01]  /*2eed0*/  ST.E desc[UR4][R6.64], R95 ;  /* 0x0000005f06007985 */ /* 0x0001e2000c101904 */
[----:B------:R-:W-:-:S03]  /*2eee0*/  FMUL.FTZ R119, R24, R101 ;  /* 0x0000006518777220 */ /* 0x000fc60000410000 */
[----:B------:R1:W-:Y:S04]  /*2eef0*/  ST.E desc[UR6][R6.64+0x4], R97 ;  /* 0x0000046106007985 */ /* 0x0003e8000c101906 */
[----:B------:R1:W-:Y:S04]  /*2ef00*/  ST.E desc[UR8][R6.64+0x10], R99 ;  /* 0x0000106306007985 */ /* 0x0003e8000c101908 */
[----:B0-----:R-:W2:Y:S04]  /*2ef10*/  LD.E R95, desc[UR14][R6.64+0x1d4] ;  /* 0x0001d40e065f7980 */ /* 0x001ea8000c101900 */
[----:B-1----:R-:W2:Y:S04]  /*2ef20*/  LD.E R97, desc[UR16][R6.64+0x1e0] ;  /* 0x0001e01006617980 */ /* 0x002ea8000c101900 */
        /* <DEDUP_REMOVED lines=77> */
[----:B------:R-:W-:Y:S01]  /*2f400*/  ST.E desc[UR4][R6.64+0x14], R119 ;  /* 0x0000147706007985 */ /* 0x000fe2000c101904 */
[C---:B------:R-:W-:Y:S01]  /*2f410*/  FMUL.FTZ R43, R24.reuse, R43 ;  /* 0x0000002b182b7220 */ /* 0x040fe20000410000 */
[----:B------:R-:W-:-:S02]  /*2f420*/  FMUL.FTZ R45, R24, R45 ;  /* 0x0000002d182d7220 */ /* 0x000fc40000410000 */
[----:B------:R-:W-:Y:S01]  /*2f430*/  ST.E desc[UR6][R6.64+0x20], R121 ;  /* 0x0000207906007985 */ /* 0x000fe2000c101906 */
[----:B------:R-:W-:-:S03]  /*2f440*/  FMUL.FTZ R47, R24, R47 ;  /* 0x0000002f182f7220 */ /* 0x000fc60000410000 */
[----:B------:R-:W-:Y:S01]  /*2f450*/  ST.E desc[UR8][R6.64+0x24], R123 ;  /* 0x0000247b06007985 */ /* 0x000fe2000c101908 */
[----:B------:R-:W-:-:S03]  /*2f460*/  FMUL.FTZ R49, R24, R49 ;  /* 0x0000003118317220 */ /* 0x000fc60000410000 */
        /* <DEDUP_REMOVED lines=23> */
[----:B------:R1:W-:Y:S01]  /*2f5e0*/  ST.E desc[UR12][R6.64+0xe4], R33 ;  /* 0x0000e42106007985 */ /* 0x0003e2000c10190c */
[----:B------:R-:W-:-:S03]  /*2f5f0*/  FMUL.FTZ R51, R24, R51 ;  /* 0x0000003318337220 */ /* 0x000fc60000410000 */
[----:B------:R1:W-:Y:S01]  /*2f600*/  ST.E desc[UR14][R6.64+0xf0], R35 ;  /* 0x0000f02306007985 */ /* 0x0003e2000c10190e */
[----:B------:R-:W-:-:S03]  /*2f610*/  FMUL.FTZ R53, R24, R53 ;  /* 0x0000003518357220 */ /* 0x000fc60000410000 */
[----:B------:R1:W-:Y:S01]  /*2f620*/  ST.E desc[UR4][R6.64+0xf4], R37 ;  /* 0x0000f42506007985 */ /* 0x0003e2000c101904 */
[----:B------:R-:W-:-:S03]  /*2f630*/  FMUL.FTZ R55, R24, R55 ;  /* 0x0000003718377220 */ /* 0x000fc60000410000 */
[----:B------:R-:W-:Y:S01]  /*2f640*/  ST.E desc[UR16][R6.64+0x100], R39 ;  /* 0x0001002706007985 */ /* 0x000fe2000c101910 */
        /* <DEDUP_REMOVED lines=26> */
[----:B---3--:R-:W-:-:S03]  /*2f7f0*/  FMUL.FTZ R85, R24, R85 ;  /* 0x0000005518557220 */ /* 0x008fc60000410000 */
[----:B------:R-:W-:Y:S01]  /*2f800*/  ST.E desc[UR16][R6.64+0x170], R67 ;  /* 0x0001704306007985 */ /* 0x000fe2000c101910 */
[----:B----4-:R-:W-:-:S03]  /*2f810*/  FMUL.FTZ R87, R24, R87 ;  /* 0x0000005718577220 */ /* 0x010fc60000410000 */
[----:B------:R-:W-:Y:S01]  /*2f820*/  ST.E desc[UR6][R6.64+0x174], R69 ;  /* 0x0001744506007985 */ /* 0x000fe2000c101906 */
[----:B--2---:R-:W-:-:S03]  /*2f830*/  FMUL.FTZ R89, R24, R89 ;  /* 0x0000005918597220 */ /* 0x004fc60000410000 */
        /* <DEDUP_REMOVED lines=15> */
[----:B0-----:R-:W-:-:S03]  /*2f930*/  FMUL.FTZ R3, R9, R2 ;  /* 0x0000000209037220 */ /* 0x001fc60000410000 */
[----:B------:R-:W-:Y:S01]  /*2f940*/  ST.E desc[UR8][R6.64+0x1c0], R89 ;  /* 0x0001c05906007985 */ /* 0x000fe2000c101908 */
[----:B-1----:R-:W-:-:S03]  /*2f950*/  FMUL.FTZ R29, R9, R30 ;  /* 0x0000001e091d7220 */ /* 0x002fc60000410000 */
[----:B------:R-:W-:Y:S04]  /*2f960*/  ST.E desc[UR10][R6.64+0x1c4], R91 ;  /* 0x0001c45b06007985 */ /* 0x000fe8000c10190a */
[----:B------:R-:W-:Y:S01]  /*2f970*/  ST.E desc[UR12][R6.64+0x1d0], R93 ;  /* 0x0001d05d06007985 */ /* 0x000fe2000c10190c */
[----:B------:R-:W-:-:S03]  /*2f980*/  FMUL.FTZ R31, R9, R36 ;  /* 0x00000024091f7220 */ /* 0x000fc60000410000 */
[----:B------:R-:W-:Y:S01]  /*2f990*/  ST.E desc[UR14][R6.64+0x1d4], R95 ;  /* 0x0001d45f06007985 */ /* 0x000fe2000c10190e */
[----:B------:R-:W-:-:S03]  /*2f9a0*/  FMUL.FTZ R33, R9, R32 ;  /* 0x0000002009217220 */ /* 0x000fc60000410000 */
[----:B------:R-:W-:Y:S01]  /*2f9b0*/  ST.E desc[UR6][R6.64+0x1e0], R97 ;  /* 0x0001e06106007985 */ /* 0x000fe2000c101906 */
[----:B------:R-:W-:-:S03]  /*2f9c0*/  FMUL.FTZ R35, R9, R34 ;  /* 0x0000002209237220 */ /* 0x000fc60000410000 */
[----:B------:R-:W-:Y:S04]  /*2f9d0*/  ST.E desc[UR16][R6.64+0x1e4], R99 ;  /* 0x0001e46306007985 */ /* 0x000fe8000c101910 */
[----:B------:R-:W-:Y:S04]  /*2f9e0*/  ST.E desc[UR4][R6.64+0x1f0], R103 ;  /* 0x0001f06706007985 */ /* 0x000fe8000c101904 */
[----:B------:R-:W-:Y:S01]  /*2f9f0*/  ST.E desc[UR8][R6.64+0x1f4], R101 ;  /* 0x0001f46506007985 */ /* 0x000fe2000c101908 */
[----:B------:R-:W-:-:S03]  /*2fa00*/  FMUL.FTZ R37, R9, R42 ;  /* 0x0000002a09257220 */ /* 0x000fc60000410000 */
        /* <DEDUP_REMOVED lines=9> */
[C---:B------:R-:W-:Y:S01]  /*2faa0*/  FMUL.FTZ R39, R9.reuse, R50 ;  /* 0x0000003209277220 */ /* 0x040fe20000410000 */
[C---:B0-----:R-:W-:Y:S02]  /*2fab0*/  FMUL.FTZ R33, R9.reuse, R46 ;  /* 0x0000002e09217220 */ /* 0x041fe40000410000 */
[----:B------:R0:W-:Y:S01]  /*2fac0*/  ST.E desc[UR8][R6.64+0x38], R29 ;  /* 0x0000381d06007985 */ /* 0x0001e2000c101908 */
[----:B-1----:R-:W-:-:S03]  /*2fad0*/  FMUL.FTZ R35, R9, R48 ;  /* 0x0000003009237220 */ /* 0x002fc60000410000 */
[----:B------:R-:W-:Y:S01]  /*2fae0*/  ST.E desc[UR10][R6.64+0x3c], R37 ;  /* 0x00003c2506007985 */ /* 0x000fe2000c10190a */
[----:B--2---:R-:W-:-:S03]  /*2faf0*/  FMUL.FTZ R3, R9, R52 ;  /* 0x0000003409037220 */ /* 0x004fc60000410000 */
[----:B------:R1:W-:Y:S01]  /*2fb00*/  ST.E desc[UR6][R6.64+0x48], R31 ;  /* 0x0000481f06007985 */ /* 0x0003e2000c101906 */
[----:B0-----:R-:W-:-:S03]  /*2fb10*/  FMUL.FTZ R29, R9, R54 ;  /* 0x00000036091d7220 */ /* 0x001fc60000410000 */
[----:B------:R0:W-:Y:S04]  /*2fb20*/  ST.E desc[UR12][R6.64+0x4c], R33 ;  /* 0x00004c2106007985 */ /* 0x0001e8000c10190c */
[----:B------:R2:W-:Y:S01]  /*2fb30*/  ST.E desc[UR14][R6.64+0x58], R35 ;  /* 0x0000582306007985 */ /* 0x0005e2000c10190e */
[----:B-1----:R-:W-:-:S03]  /*2fb40*/  FMUL.FTZ R31, R9, R56 ;  /* 0x00000038091f7220 */ /* 0x002fc60000410000 */
[----:B------:R1:W-:Y:S01]  /*2fb50*/  ST.E desc[UR16][R6.64+0x5c], R39 ;  /* 0x00005c2706007985 */ /* 0x0003e2000c101910 */
[C---:B------:R-:W-:Y:S01]  /*2fb60*/  FMUL.FTZ R37, R9.reuse, R62 ;  /* 0x0000003e09257220 */ /* 0x040fe20000410000 */
[C---:B0-----:R-:W-:Y:S02]  /*2fb70*/  FMUL.FTZ R33, R9.reuse, R58 ;  /* 0x0000003a09217220 */ /* 0x041fe40000410000 */
[----:B------:R0:W-:Y:S01]  /*2fb80*/  ST.E desc[UR4][R6.64+0x68], R3 ;  /* 0x0000680306007985 */ /* 0x0001e2000c101904 */
[----:B--2---:R-:W-:-:S03]  /*2fb90*/  FMUL.FTZ R35, R9, R60 ;  /* 0x0000003c09237220 */ /* 0x004fc60000410000 */
[----:B------:R2:W-:Y:S01]  /*2fba0*/  ST.E desc[UR8][R6.64+0x6c], R29 ;  /* 0x00006c1d06007985 */ /* 0x0005e2000c101908 */
[----:B-1----:R-:W-:-:S03]  /*2fbb0*/  FMUL.FTZ R39, R9, R64 ;  /* 0x0000004009277220 */ /* 0x002fc60000410000 */
[----:B------:R1:W-:Y:S01]  /*2fbc0*/  ST.E desc[UR6][R6.64+0x78], R31 ;  /* 0x0000781f06007985 */ /* 0x0003e2000c101906 */
[----:B0-----:R-:W-:-:S03]  /*2fbd0*/  FMUL.FTZ R3, R9, R66 ;  /* 0x0000004209037220 */ /* 0x001fc60000410000 */
        /* <DEDUP_REMOVED lines=10> */
[----:B------:R1:W-:Y:S04]  /*2fc80*/  ST.E desc[UR6][R6.64+0xa8], R29 ;  /* 0x0000a81d06007985 */ /* 0x0003e8000c101906 */
[----:B------:R3:W-:Y:S01]  /*2fc90*/  ST.E desc[UR8][R6.64+0xac], R31 ;  /* 0x0000ac1f06007985 */ /* 0x0007e2000c101908 */
[C---:B0-----:R-:W-:Y:S01]  /*2fca0*/  FMUL.FTZ R39, R9.reuse, R78 ;  /* 0x0000004e09277220 */ /* 0x041fe20000410000 */
[C---:B--2---:R-:W-:Y:S02]  /*2fcb0*/  FMUL.FTZ R3, R9.reuse, R80 ;  /* 0x0000005009037220 */ /* 0x044fe40000410000 */
[----:B------:R0:W-:Y:S01]  /*2fcc0*/  ST.E desc[UR10][R6.64+0xb8], R33 ;  /* 0x0000b82106007985 */ /* 0x0001e2000c10190a */
[----:B-1----:R-:W-:-:S03]  /*2fcd0*/  FMUL.FTZ R29, R9, R88 ;  /* 0x00000058091d7220 */ /* 0x002fc60000410000 */
[----:B------:R1:W-:Y:S01]  /*2fce0*/  ST.E desc[UR12][R6.64+0xbc], R35 ;  /* 0x0000bc2306007985 */ /* 0x0003e2000c10190c */
[----:B---3--:R-:W-:-:S03]  /*2fcf0*/  FMUL.FTZ R31, R9, R82 ;  /* 0x00000052091f7220 */ /* 0x008fc60000410000 */
[----:B------:R2:W-:Y:S01]  /*2fd00*/  ST.E desc[UR14][R6.64+0xc8], R37 ;  /* 0x0000c82506007985 */ /* 0x0005e2000c10190e */
[----:B0-----:R-:W-:-:S03]  /*2fd10*/  FMUL.FTZ R33, R9, R86 ;  /* 0x0000005609217220 */ /* 0x001fc60000410000 */
[----:B------:R0:W-:Y:S01]  /*2fd20*/  ST.E desc[UR4][R6.64+0xcc], R3 ;  /* 0x0000cc0306007985 */ /* 0x0001e2000c101904 */
[----:B-1----:R-:W-:-:S03]  /*2fd30*/  FMUL.FTZ R35, R9, R84 ;  /* 0x0000005409237220 */ /* 0x002fc60000410000 */
[----:B------:R1:W-:Y:S01]  /*2fd40*/  ST.E desc[UR16][R6.64+0xd8], R39 ;  /* 0x0000d82706007985 */ /* 0x0003e2000c101910 */
[----:B--2---:R-:W-:-:S03]  /*2fd50*/  FMUL.FTZ R37, R9, R90 ;  /* 0x0000005a09257220 */ /* 0x004fc60000410000 */
        /* <DEDUP_REMOVED lines=59> */
[C---:B-1----:R-:W-:Y:S02]  /*30110*/  FMUL.FTZ R29, R9.reuse, R222 ;  /* 0x000000de091d7220 */ /* 0x042fe40000410000 */
[----:B------:R-:W-:Y:S01]  /*30120*/  ST.E desc[UR8][R6.64+0x1cc], R31 ;  /* 0x0001cc1f06007985 */ /* 0x000fe2000c101908 */
[----:B--2---:R-:W-:-:S03]  /*30130*/  FMUL.FTZ R39, R9, R148 ;  /* 0x0000009409277220 */ /* 0x004fc60000410000 */
[----:B------:R0:W-:Y:S01]  /*30140*/  ST.E desc[UR10][R6.64+0x1d8], R33 ;  /* 0x0001d82106007985 */ /* 0x0001e2000c10190a */
[----:B------:R-:W-:-:S03]  /*30150*/  FMUL.FTZ R9, R9, R224 ;  /* 0x000000e009097220 */ /* 0x000fc60000410000 */
[----:B------:R-:W-:Y:S04]  /*30160*/  ST.E desc[UR6][R6.64+0x1dc], R29 ;  /* 0x0001dc1d06007985 */ /* 0x000fe8000c101906 */
[----:B------:R-:W-:Y:S04]  /*30170*/  ST.E desc[UR12][R6.64+0x1e8], R35 ;  /* 0x0001e82306007985 */ /* 0x000fe8000c10190c */
[----:B------:R-:W-:Y:S04]  /*30180*/  ST.E desc[UR14][R6.64+0x1ec], R37 ;  /* 0x0001ec2506007985 */ /* 0x000fe8000c10190e */
[----:B------:R-:W-:Y:S04]  /*30190*/  ST.E desc[UR16][R6.64+0x1f8], R39 ;  /* 0x0001f82706007985 */ /* 0x000fe8000c101910 */
[----:B------:R1:W-:Y:S04]  /*301a0*/  ST.E desc[UR18][R6.64+0x1fc], R9 ;  /* 0x0001fc0906007985 */ /* 0x0003e8000c101912 */
[----:B---3--:R-:W2:Y:S01]  /*301b0*/  LDL.64 R2, [R0+0x80] ;  /* 0x0000800000027983 */ /* 0x008ea20000100a00 */
[----:B------:R-:W-:-:S02]  /*301c0*/  LEA.HI R8, R8, 0x8, RZ, 0x19 ;  /* 0x0000000808087811 */ /* 0x000fc400078fc8ff */
[----:B------:R-:W-:Y:S01]  /*301d0*/  R2UR UR28, R4 ;  /* 0x00000000041c72ca */ /* 0x000fe200000e0000 */
[----:B0-----:R-:W3:Y:S02]  /*301e0*/  LDL.64 R32, [R0] ;  /* 0x0000000000207983 */ /* 0x001ee40000100a00 */
[----:B------:R1:W-:Y:S01]  /*301f0*/  BAR.SYNC.DEFER_BLOCKING R8, 0x100 ;  /* 0x000400080000751d */ /* 0x0003e20000010000 */
[----:B------:R-:W-:-:S05]  /*30200*/  R2UR UR29, R5 ;  /* 0x00000000051d72ca */ /* 0x000fca00000e0000 */
[----:B------:R-:W4:Y:S04]  /*30210*/  LDL.64 R30, [R0+0x98] ;  /* 0x00009800001e7983 */ /* 0x000f280000100a00 */
[----:B-1----:R-:W4:Y:S04]  /*30220*/  LDL.64 R8, [R0+0x88] ;  /* 0x0000880000087983 */ /* 0x002f280000100a00 */
[----:B--2---:R-:W2:Y:S04]  /*30230*/  LD.E R29, desc[UR4][R2.64] ;  /* 0x00000004021d7980 */ /* 0x004ea8000c101900 */
        /* <DEDUP_REMOVED lines=64> */
[----:B---3--:R-:W3:Y:S04]  /*30640*/  LD.E R33, desc[UR6][R32.64] ;  /* 0x0000000620217980 */ /* 0x008ee8000c101900 */
[----:B----4-:R-:W3:Y:S04]  /*30650*/  LD.E.64 R6, desc[UR4][R30.64] ;  /* 0x000000041e067980 */ /* 0x010ee8000c101b00 */
[----:B--2---:R0:W-:Y:S04]  /*30660*/  ST.E desc[UR8][R2.64], R29 ;  /* 0x0000001d02007985 */ /* 0x0041e8000c101908 */
        /* <DEDUP_REMOVED lines=64> */
[----:B0-----:R-:W4:Y:S04]  /*30a70*/  LD.E R29, desc[UR28][R2.64+0x104] ;  /* 0x0001041c021d7980 */ /* 0x001f28000c101900 */
[----:B----4-:R0:W-:Y:S04]  /*30a80*/  ST.E desc[UR4][R2.64+0x104], R29 ;  /* 0x0001041d02007985 */ /* 0x0101e8000c101904 */
[----:B------:R-:W4:Y:S04]  /*30a90*/  LD.E R31, desc[UR6][R2.64+0x108] ;  /* 0x00010806021f7980 */ /* 0x000f28000c101900 */
[----:B-1----:R-:W3:Y:S04]  /*30aa0*/  LD.E R35, desc[UR8][R2.64+0x10c] ;  /* 0x00010c0802237980 */ /* 0x002ee8000c101900 */
        /* <DEDUP_REMOVED lines=8> */
[----:B0-----:R-:W2:Y:S04]  /*30b30*/  LD.E R29, desc[UR26][R2.64+0x130] ;  /* 0x0001301a021d7980 */ /* 0x001ea8000c101900 */
        /* <DEDUP_REMOVED lines=51> */
[----:B----4-:R-:W-:Y:S04]  /*30e70*/  ST.E desc[UR4][R2.64+0x108], R31 ;  /* 0x0001081f02007985 */ /* 0x010fe8000c101904 */
[----:B---3--:R-:W-:Y:S04]  /*30e80*/  ST.E desc[UR6][R2.64+0x10c], R35 ;  /* 0x00010c2302007985 */ /* 0x008fe8000c101906 */
[----:B--2---:R-:W-:Y:S04]  /*30e90*/  ST.E desc[UR8][R2.64+0x110], R37 ;  /* 0x0001102502007985 */ /* 0x004fe8000c101908 */
        /* <DEDUP_REMOVED lines=59> */
[----:B------:R-:W4:Y:S01]  /*31250*/  LD.E R24, desc[UR28][R8.64] ;  /* 0x0000001c08187980 */ /* 0x000f22000c101900 */
[----:B------:R-:W-:-:S02]  /*31260*/  R2UR UR32, R4 ;  /* 0x00000000042072ca */ /* 0x000fc400000e0000 */
[C---:B------:R-:W-:Y:S02]  /*31270*/  R2UR UR33, R5.reuse ;  /* 0x00000000052172ca */ /* 0x040fe400000e0000 */
[C---:B------:R-:W-:Y:S02]  /*31280*/  R2UR UR30, R4.reuse ;  /* 0x00000000041e72ca */ /* 0x040fe400000e0000 */
[C---:B------:R-:W-:Y:S02]  /*31290*/  R2UR UR31, R5.reuse ;  /* 0x00000000051f72ca */ /* 0x040fe400000e0000 */
[C---:B------:R-:W-:Y:S02]  /*312a0*/  R2UR UR56, R4.reuse ;  /* 0x00000000043872ca */ /* 0x040fe400000e0000 */
[----:B------:R-:W-:Y:S02]  /*312b0*/  R2UR UR57, R5 ;  /* 0x00000000053972ca */ /* 0x000fe400000e0000 */
        /* <DEDUP_REMOVED lines=14> */
[----:B------:R-:W-:Y:S02]  /*313a0*/  R2UR UR34, R4 ;  /* 0x00000000042272ca */ /* 0x000fe400000e0000 */
[----:B------:R-:W-:Y:S01]  /*313b0*/  R2UR UR35, R5 ;  /* 0x00000000052372ca */ /* 0x000fe200000e0000 */
[----:B------:R-:W-:Y:S01]  /*313c0*/  IMAD R6, R33, 0xc00, R6 ;  /* 0x00000c0021067824 */ /* 0x000fe200078e0206 */
[----:B------:R-:W-:Y:S01]  /*313d0*/  F2FP.F16.F32.PACK_AB R152, R25, R152 ;  /* 0x000000981998723e */ /* 0x000fe200000000ff */
[----:B0-----:R-:W4:Y:S01]  /*313e0*/  LD.E R29, desc[UR22][R2.64+0x14] ;  /* 0x00001416021d7980 */ /* 0x001f22000c101900 */
[----:B------:R-:W-:Y:S02]  /*313f0*/  F2FP.F16.F32.PACK_AB R154, R27, R154 ;  /* 0x0000009a1b9a723e */ /* 0x000fe400000000ff */
[----:B------:R-:W-:Y:S01]  /*31400*/  F2FP.F16.F32.PACK_AB R153, R26, R153 ;  /* 0x000000991a99723e */ /* 0x000fe200000000ff */
[----:B------:R-:W4:Y:S01]  /*31410*/  LD.E R25, desc[UR30][R2.64+0x4] ;  /* 0x0000041e02197980 */ /* 0x000f22000c101900 */
[----:B------:R-:W-:-:S03]  /*31420*/  F2FP.F16.F32.PACK_AB R155, R28, R155 ;  /* 0x0000009b1c9b723e */ /* 0x000fc600000000ff */
        /* <DEDUP_REMOVED lines=128> */
[----:B------:R-:W-:Y:S01]  /*31c30*/  R2UR UR7, R7 ;  /* 0x00000000070772ca */ /* 0x000fe200000e0000 */
[----:B------:R-:W-:Y:S01]  /*31c40*/  VOTEU.ANY UP0, P0 ;  /* 0x00000000003f7886 */ /* 0x000fe20000000100 */
        /* <DEDUP_REMOVED lines=23> */
[----:B------:R-:W-:Y:S01]  /*31dc0*/  R2UR UR29, R5 ;  /* 0x00000000051d72ca */ /* 0x000fe200000e0000 */
[----:B--2---:R-:W-:-:S06]  /*31dd0*/  WARPGROUP.ARRIVE ;  /* 0x00000000000079c5 */ /* 0x004fcc0000000000 */
[----:B------:R-:W-:Y:S01]  /*31de0*/  HGMMA.64x256x16.F32 R24, R152, gdesc[UR4].tnspB, R24, UP0, gsb0 ;  /* 0x43e0000498187df0 */ /* 0x000fe2000b800818 */
        /* <DEDUP_REMOVED lines=23> */
[----:B------:R-:W-:Y:S01]  /*31f60*/  R2UR UR31, R5 ;  /* 0x00000000051f72ca */ /* 0x000fe200000e0000 */
[----:B------:R-:W-:-:S02]  /*31f70*/  WARPGROUP.DEPBAR.LE gsb0, 0x0 ;  /* 0x00008000000079c5 */ /* 0x000fc40000010000 */
[----:B------:R0:W-:Y:S01]  /*31f80*/  ST.E desc[UR4][R2.64], R24 ;  /* 0x0000001802007985 */ /* 0x0001e2000c101904 */
[C---:B------:R-:W-:Y:S02]  /*31f90*/  R2UR UR4, R4.reuse ;  /* 0x00000000040472ca */ /* 0x040fe400000e0000 */
[C---:B------:R-:W-:Y:S01]  /*31fa0*/  R2UR UR5, R5.reuse ;  /* 0x00000000050572ca */ /* 0x040fe200000e0000 */
[----:B------:R1:W-:Y:S01]  /*31fb0*/  ST.E desc[UR6][R2.64+0x4], R25 ;  /* 0x0000041902007985 */ /* 0x0003e2000c101906 */
[----:B------:R-:W-:Y:S02]  /*31fc0*/  R2UR UR6, R4 ;  /* 0x00000000040672ca */ /* 0x000fe400000e0000 */
[----:B------:R-:W-:-:S09]  /*31fd0*/  R2UR UR7, R5 ;  /* 0x00000000050772ca */ /* 0x000fd200000e0000 */
[----:B------:R2:W-:Y:S01]  /*31fe0*/  ST.E desc[UR4][R2.64+0x8], R26 ;  /* 0x0000081a02007985 */ /* 0x0005e2000c101904 */
[C---:B------:R-:W-:Y:S02]  /*31ff0*/  R2UR UR4, R4.reuse ;  /* 0x00000000040472ca */ /* 0x040fe400000e0000 */
[C---:B------:R-:W-:Y:S01]  /*32000*/  R2UR UR5, R5.reuse ;  /* 0x00000000050572ca */ /* 0x040fe200000e0000 */
[----:B------:R3:W-:Y:S01]  /*32010*/  ST.E desc[UR6][R2.64+0xc], R27 ;  /* 0x00000c1b02007985 */ /* 0x0007e2000c101906 */
[C---:B------:R-:W-:Y:S02]  /*32020*/  R2UR UR6, R4.reuse ;  /* 0x00000000040672ca */ /* 0x040fe400000e0000 */
[C---:B------:R-:W-:Y:S01]  /*32030*/  R2UR UR7, R5.reuse ;  /* 0x00000000050772ca */ /* 0x040fe200000e0000 */
[----:B------:R4:W-:Y:S01]  /*32040*/  ST.E desc[UR8][R2.64+0x10], R28 ;  /* 0x0000101c02007985 */ /* 0x0009e2000c101908 */
[C---:B------:R-:W-:Y:S02]  /*32050*/  R2UR UR8, R4.reuse ;  /* 0x00000000040872ca */ /* 0x040fe400000e0000 */
[----:B------:R-:W-:Y:S01]  /*32060*/  R2UR UR9, R5 ;  /* 0x00000000050972ca */ /* 0x000fe200000e0000 */
[----:B------:R4:W-:Y:S01]  /*32070*/  ST.E desc[UR10][R2.64+0x14], R29 ;  /* 0x0000141d02007985 */ /* 0x0009e2000c10190a */
[----:B------:R-:W-:-:S02]  /*32080*/  R2UR UR10, R4 ;  /* 0x00000000040a72ca */ /* 0x000fc400000e0000 */
        /* <DEDUP_REMOVED lines=318> */
[----:B------:R-:W-:Y:S01]  /*33470*/  R2UR UR23, R5 ;  /* 0x00000000051772ca */ /* 0x000fe200000e0000 */
[----:B------:R4:W-:Y:S04]  /*33480*/  ST.E desc[UR24][R2.64+0x1c0], R136 ;  /* 0x0001c08802007985 */ /* 0x0009e8000c101918 */
[----:B------:R4:W-:Y:S04]  /*33490*/  ST.E desc[UR26][R2.64+0x1c4], R137 ;  /* 0x0001c48902007985 */ /* 0x0009e8000c10191a */
[----:B------:R4:W-:Y:S04]  /*334a0*/  ST.E desc[UR28][R2.64+0x1c8], R138 ;  /* 0x0001c88a02007985 */ /* 0x0009e8000c10191c */
[----:B------:R4:W-:Y:S04]  /*334b0*/  ST.E desc[UR4][R2.64+0x1cc], R139 ;  /* 0x0001cc8b02007985 */ /* 0x0009e8000c101904 */
[----:B------:R4:W-:Y:S04]  /*334c0*/  ST.E desc[UR6][R2.64+0x1d0], R140 ;  /* 0x0001d08c02007985 */ /* 0x0009e8000c101906 */
[----:B------:R4:W-:Y:S04]  /*334d0*/  ST.E desc[UR8][R2.64+0x1d4], R141 ;  /* 0x0001d48d02007985 */ /* 0x0009e8000c101908 */
[----:B------:R4:W-:Y:S01]  /*334e0*/  ST.E desc[UR10][R2.64+0x1d8], R142 ;  /* 0x0001d88e02007985 */ /* 0x0009e2000c10190a */
[----:B------:R-:W-:-:S03]  /*334f0*/  R2UR UR24, R4 ;  /* 0x00000000041872ca */ /* 0x000fc600000e0000 */
[----:B------:R4:W-:Y:S01]  /*33500*/  ST.E desc[UR12][R2.64+0x1dc], R143 ;  /* 0x0001dc8f02007985 */ /* 0x0009e2000c10190c */
[----:B------:R-:W-:-:S03]  /*33510*/  R2UR UR25, R5 ;  /* 0x00000000051972ca */ /* 0x000fc600000e0000 */
[----:B------:R4:W-:Y:S01]  /*33520*/  ST.E desc[UR14][R2.64+0x1e0], R144 ;  /* 0x0001e09002007985 */ /* 0x0009e2000c10190e */
[----:B------:R-:W-:-:S03]  /*33530*/  R2UR UR26, R4 ;  /* 0x00000000041a72ca */ /* 0x000fc600000e0000 */
[----:B------:R4:W-:Y:S01]  /*33540*/  ST.E desc[UR16][R2.64+0x1e4], R145 ;  /* 0x0001e49102007985 */ /* 0x0009e2000c101910 */
[----:B------:R-:W-:-:S03]  /*33550*/  R2UR UR27, R5 ;  /* 0x00000000051b72ca */ /* 0x000fc600000e0000 */
[----:B------:R4:W-:Y:S01]  /*33560*/  ST.E desc[UR18][R2.64+0x1e8], R146 ;  /* 0x0001e89202007985 */ /* 0x0009e2000c101912 */
[C---:B------:R-:W-:Y:S02]  /*33570*/  R2UR UR28, R4.reuse ;  /* 0x00000000041c72ca */ /* 0x040fe400000e0000 */
[----:B------:R-:W-:Y:S01]  /*33580*/  R2UR UR29, R5 ;  /* 0x00000000051d72ca */ /* 0x000fe200000e0000 */
[----:B------:R4:W-:Y:S01]  /*33590*/  ST.E desc[UR20][R2.64+0x1ec], R147 ;  /* 0x0001ec9302007985 */ /* 0x0009e2000c101914 */
[----:B------:R-:W-:-:S03]  /*335a0*/  R2UR UR20, R4 ;  /* 0x00000000041472ca */ /* 0x000fc600000e0000 */
[----:B------:R4:W-:Y:S01]  /*335b0*/  ST.E desc[UR22][R2.64+0x1f0], R148 ;  /* 0x0001f09402007985 */ /* 0x0009e2000c101916 */
        /* <DEDUP_REMOVED lines=13> */
[----:B------:R4:W-:Y:S04]  /*33690*/  ST.E desc[UR24][R2.64+0x1f4], R149 ;  /* 0x0001f49502007985 */ /* 0x0009e8000c101918 */
[----:B------:R4:W-:Y:S01]  /*336a0*/  ST.E desc[UR26][R2.64+0x1f8], R150 ;  /* 0x0001f89602007985 */ /* 0x0009e2000c10191a */
[----:B------:R-:W-:-:S03]  /*336b0*/  R2UR UR8, R4 ;  /* 0x00000000040872ca */ /* 0x000fc600000e0000 */
[----:B------:R4:W-:Y:S01]  /*336c0*/  ST.E desc[UR28][R2.64+0x1fc], R151 ;  /* 0x0001fc9702007985 */ /* 0x0009e2000c10191c */
[----:B------:R-:W-:-:S03]  /*336d0*/  R2UR UR9, R5 ;  /* 0x00000000050972ca */ /* 0x000fc600000e0000 */
[----:B------:R-:W-:Y:S01]  /*336e0*/  ST.E desc[UR22][R8.64], R197 ;  /* 0x000000c508007985 */ /* 0x000fe2000c101916 */
[C---:B------:R-:W-:Y:S02]  /*336f0*/  R2UR UR6, R4.reuse ;  /* 0x00000000040672ca */ /* 0x040fe400000e0000 */
[C---:B------:R-:W-:Y:S01]  /*33700*/  R2UR UR7, R5.reuse ;  /* 0x00000000050772ca */ /* 0x040fe200000e0000 */
[----:B0-----:R-:W4:Y:S01]  /*33710*/  LD.E R24, desc[UR20][R2.64] ;  /* 0x0000001402187980 */ /* 0x001f22000c101900 */
[C---:B------:R-:W-:Y:S02]  /*33720*/  R2UR UR4, R4.reuse ;  /* 0x00000000040472ca */ /* 0x040fe400000e0000 */
[C---:B------:R-:W-:Y:S01]  /*33730*/  R2UR UR5, R5.reuse ;  /* 0x00000000050572ca */ /* 0x040fe200000e0000 */
[----:B-1----:R-:W4:Y:S01]  /*33740*/  LD.E R25, desc[UR18][R2.64+0x4] ;  /* 0x0000041202197980 */ /* 0x002f22000c101900 */
[C---:B------:R-:W-:Y:S02]  /*33750*/  R2UR UR28, R4.reuse ;  /* 0x00000000041c72ca */ /* 0x040fe400000e0000 */
[----:B------:R-:W-:Y:S01]  /*33760*/  R2UR UR29, R5 ;  /* 0x00000000051d72ca */ /* 0x000fe200000e0000 */
[----:B--2---:R-:W2:Y:S01]  /*33770*/  LD.E R26, desc[UR16][R2.64+0x8] ;  /* 0x00000810021a7980 */ /* 0x004ea2000c101900 */
[----:B------:R-:W-:-:S02]  /*33780*/  R2UR UR26, R4 ;  /* 0x00000000041a72ca */ /* 0x000fc400000e0000 */
[C---:B------:R-:W-:Y:S01]  /*33790*/  R2UR UR27, R5.reuse ;  /* 0x00000000051b72ca */ /* 0x040fe200000e0000 */
[----:B---3--:R-:W2:Y:S01]  /*337a0*/  LD.E R27, desc[UR56][R2.64+0xc] ;  /* 0x00000c38021b7980 */ /* 0x008ea2000c101900 */
[C---:B------:R-:W-:Y:S02]  /*337b0*/  R2UR UR24, R4.reuse ;  /* 0x00000000041872ca */ /* 0x040fe400000e0000 */
[C---:B------:R-:W-:Y:S01]  /*337c0*/  R2UR UR25, R5.reuse ;  /* 0x00000000051972ca */ /* 0x040fe200000e0000 */
[----:B----4-:R-:W2:Y:S01]  /*337d0*/  LD.E R28, desc[UR54][R2.64+0x10] ;  /* 0x00001036021c7980 */ /* 0x010ea2000c101900 */
[C---:B------:R-:W-:Y:S02]  /*337e0*/  R2UR UR22, R4.reuse ;  /* 0x00000000041672ca */ /* 0x040fe400000e0000 */
[----:B------:R-:W-:Y:S01]  /*337f0*/  R2UR UR23, R5 ;  /* 0x00000000051772ca */ /* 0x000fe200000e0000 */
[----:B------:R-:W2:Y:S01]  /*33800*/  LD.E R29, desc[UR14][R2.64+0x14] ;  /* 0x0000140e021d7980 */ /* 0x000ea2000c101900 */
[----:B------:R-:W-:-:S02]  /*33810*/  R2UR UR20, R4 ;  /* 0x00000000041472ca */ /* 0x000fc400000e0000 */
[C---:B------:R-:W-:Y:S01]  /*33820*/  R2UR UR21, R5.reuse ;  /* 0x00000000051572ca */ /* 0x040fe200000e0000 */
[----:B------:R-:W2:Y:S01]  /*33830*/  LD.E R30, desc[UR12][R2.64+0x18] ;  /* 0x0000180c021e7980 */ /* 0x000ea2000c101900 */
[C---:B------:R-:W-:Y:S02]  /*33840*/  R2UR UR18, R4.reuse ;  /* 0x00000000041272ca */ /* 0x040fe400000e0000 */
[C---:B------:R-:W-:Y:S01]  /*33850*/  R2UR UR19, R5.reuse ;  /* 0x00000000051372ca */ /* 0x040fe200000e0000 */
[----:B------:R-:W2:Y:S01]  /*33860*/  LD.E R31, desc[UR10][R2.64+0x1c] ;  /* 0x00001c0a021f7980 */ /* 0x000ea2000c101900 */
        /* <DEDUP_REMOVED lines=303> */
[----:B------:R-:W-:Y:S02]  /*34b60*/  R2UR UR10, R4 ;  /* 0x00000000040a72ca */ /* 0x000fe400000e0000 */
[----:B------:R-:W-:Y:S01]  /*34b70*/  R2UR UR11, R5 ;  /* 0x00000000050b72ca */ /* 0x000fe200000e0000 */
        /* <DEDUP_REMOVED lines=19> */
[----:B------:R-:W-:-:S02]  /*34cb0*/  VIADD R152, R6, 0x80 ;  /* 0x0000008006987836 */ /* 0x000fc40000000000 */
[----:B------:R-:W-:-:S03]  /*34cc0*/  IMAD.MOV.U32 R153, RZ, RZ, R7 ;  /* 0x000000ffff997224 */ /* 0x000fc600078e0007 */
[----:B------:R-:W-:Y:S02]  /*34cd0*/  R2UR UR6, R152 ;  /* 0x00000000980672ca */ /* 0x000fe400000e0000 */
[----:B------:R-:W-:Y:S02]  /*34ce0*/  R2UR UR7, R153 ;  /* 0x00000000990772ca */ /* 0x000fe400000e0000 */
[----:B------:R-:W-:Y:S02]  /*34cf0*/  F2FP.F16.F32.PACK_AB R152, R20, R21 ;  /* 0x000000151498723e */ /* 0x000fe400000000ff */
[----:B------:R-:W-:Y:S02]  /*34d00*/  F2FP.F16.F32.PACK_AB R154, R12, R13 ;  /* 0x0000000d0c9a723e */ /* 0x000fe400000000ff */
[----:B------:R-:W-:Y:S02]  /*34d10*/  F2FP.F16.F32.PACK_AB R153, R156, R157 ;  /* 0x0000009d9c99723e */ /* 0x000fe400000000ff */
[----:B------:R-:W-:-:S02]  /*34d20*/  F2FP.F16.F32.PACK_AB R155, R158, R10 ;  /* 0x0000000a9e9b723e */ /* 0x000fc400000000ff */
        /* <DEDUP_REMOVED lines=24> */
[----:B--2---:R-:W-:-:S06]  /*34eb0*/  WARPGROUP.ARRIVE ;  /* 0x00000000000079c5 */ /* 0x004fcc0000000000 */
[----:B------:R-:W-:Y:S01]  /*34ec0*/  HGMMA.64x256x16.F32 R24, R152, gdesc[UR4].tnspB, R24, gsb0 ;  /* 0x43e0000498187df0 */ /* 0x000fe20008000818 */
        /* <DEDUP_REMOVED lines=2698> */
[----:B------:R4:W-:Y:S04]  /*3f770*/  ST.E desc[UR18][R2.64+0x1b4], R133 ;  /* 0x0001b48502007985 */ /* 0x0009e8000c101912 */
        /* <DEDUP_REMOVED lines=24> */
[----:B------:R-:W-:Y:S04]  /*3f900*/  ST.E desc[UR20][R2.64+0x1ec], R147 ;  /* 0x0001ec9302007985 */ /* 0x000fe8000c101914 */
[----:B------:R-:W-:Y:S01]  /*3f910*/  ST.E desc[UR22][R2.64+0x1f0], R148 ;  /* 0x0001f09402007985 */ /* 0x000fe2000c101916 */
[----:B------:R-:W-:-:S03]  /*3f920*/  R2UR UR22, R4 ;  /* 0x00000000041672ca */ /* 0x000fc600000e0000 */
[----:B------:R-:W-:Y:S01]  /*3f930*/  ST.E desc[UR24][R2.64+0x1f4], R149 ;  /* 0x0001f49502007985 */ /* 0x000fe2000c101918 */
[----:B------:R-:W-:-:S03]  /*3f940*/  R2UR UR23, R5 ;  /* 0x00000000051772ca */ /* 0x000fc600000e0000 */
[----:B------:R-:W-:Y:S01]  /*3f950*/  ST.E desc[UR26][R2.64+0x1f8], R150 ;  /* 0x0001f89602007985 */ /* 0x000fe2000c10191a */
[----:B------:R-:W-:-:S03]  /*3f960*/  R2UR UR20, R4 ;  /* 0x00000000041472ca */ /* 0x000fc600000e0000 */
[----:B------:R-:W-:Y:S01]  /*3f970*/  ST.E desc[UR28][R2.64+0x1fc], R151 ;  /* 0x0001fc9702007985 */ /* 0x000fe2000c10191c */
[C---:B------:R-:W-:Y:S02]  /*3f980*/  R2UR UR21, R5.reuse ;  /* 0x00000000051572ca */ /* 0x040fe400000e0000 */
[C---:B------:R-:W-:Y:S01]  /*3f990*/  R2UR UR16, R4.reuse ;  /* 0x00000000041072ca */ /* 0x040fe200000e0000 */
[----:B------:R4:W-:Y:S01]  /*3f9a0*/  ST.E desc[UR18][R2.64+0x1e8], R146 ;  /* 0x0001e89202007985 */ /* 0x0009e2000c101912 */
        /* <DEDUP_REMOVED lines=8> */
[----:B------:R-:W-:Y:S01]  /*3fa30*/  R2UR UR11, R5 ;  /* 0x00000000050b72ca */ /* 0x000fe200000e0000 */
[----:B------:R-:W-:Y:S01]  /*3fa40*/  ST.E desc[UR22][R8.64], R197 ;  /* 0x000000c508007985 */ /* 0x000fe2000c101916 */
[----:B------:R-:W-:-:S02]  /*3fa50*/  R2UR UR8, R4 ;  /* 0x00000000040872ca */ /* 0x000fc400000e0000 */
        /* <DEDUP_REMOVED lines=349> */
[----:B------:R-:W-:Y:S01]  /*41030*/  VIADD R6, R6, 0x280 ;  /* 0x0000028006067836 */ /* 0x000fe20000000000 */
[----:B------:R-:W-:-:S04]  /*41040*/  R2UR UR7, R7 ;  /* 0x00000000070772ca */ /* 0x000fc800000e0000 */
[----:B------:R-:W-:Y:S02]  /*41050*/  R2UR UR6, R6 ;  /* 0x00000000060672ca */ /* 0x000fe400000e0000 */
[----:B------:R-:W-:Y:S02]  /*41060*/  F2FP.F16.F32.PACK_AB R156, R188, R189 ;  /* 0x000000bdbc9c723e */ /* 0x000fe400000000ff */
[----:B------:R-:W-:Y:S02]  /*41070*/  F2FP.F16.F32.PACK_AB R158, R186, R187 ;  /* 0x000000bbba9e723e */ /* 0x000fe400000000ff */
[----:B------:R-:W-:Y:S02]  /*41080*/  F2FP.F16.F32.PACK_AB R157, R162, R163 ;  /* 0x000000a3a29d723e */ /* 0x000fe400000000ff */
[----:B------:R-:W-:Y:S02]  /*41090*/  F2FP.F16.F32.PACK_AB R159, R159, R160 ;  /* 0x000000a09f9f723e */ /* 0x000fe400000000ff */
        /* <DEDUP_REMOVED lines=27> */
[C---:B------:R-:W-:Y:S01]  /*41250*/  R2UR UR7, R5.reuse ;  /* 0x00000000050772ca */ /* 0x040fe200000e0000 */
[----:B------:R-:W-:Y:S02]  /*41260*/  WARPGROUP.DEPBAR.LE gsb0, 0x0 ;  /* 0x00008000000079c5 */ /* 0x000fe40000010000 */
[----:B------:R-:W-:Y:S01]  /*41270*/  ST.E desc[UR4][R2.64], R24 ;  /* 0x0000001802007985 */ /* 0x000fe2000c101904 */
[----:B------:R-:W-:Y:S02]  /*41280*/  R2UR UR4, R4 ;  /* 0x00000000040472ca */ /* 0x000fe400000e0000 */
[----:B------:R-:W-:-:S07]  /*41290*/  R2UR UR5, R5 ;  /* 0x00000000050572ca */ /* 0x000fce00000e0000 */
[----:B------:R0:W-:Y:S01]  /*412a0*/  ST.E desc[UR6][R2.64+0x4], R25 ;  /* 0x0000041902007985 */ /* 0x0001e2000c101906 */
[C---:B------:R-:W-:Y:S02]  /*412b0*/  R2UR UR6, R4.reuse ;  /* 0x00000000040672ca */ /* 0x040fe400000e0000 */
[C---:B------:R-:W-:Y:S01]  /*412c0*/  R2UR UR7, R5.reuse ;  /* 0x00000000050772ca */ /* 0x040fe200000e0000 */
[----:B------:R-:W-:Y:S01]  /*412d0*/  ST.E desc[UR8][R2.64+0x8], R26 ;  /* 0x0000081a02007985 */ /* 0x000fe2000c101908 */
[C---:B------:R-:W-:Y:S02]  /*412e0*/  R2UR UR8, R4.reuse ;  /* 0x00000000040872ca */ /* 0x040fe400000e0000 */
[C---:B------:R-:W-:Y:S01]  /*412f0*/  R2UR UR9, R5.reuse ;  /* 0x00000000050972ca */ /* 0x040fe200000e0000 */
[----:B------:R1:W-:Y:S01]  /*41300*/  ST.E desc[UR10][R2.64+0xc], R27 ;  /* 0x00000c1b02007985 */ /* 0x0003e2000c10190a */
[C---:B------:R-:W-:Y:S02]  /*41310*/  R2UR UR10, R4.reuse ;  /* 0x00000000040a72ca */ /* 0x040fe400000e0000 */
[----:B------:R-:W-:Y:S01]  /*41320*/  R2UR UR11, R5 ;  /* 0x00000000050b72ca */ /* 0x000fe200000e0000 */
[----:B------:R-:W-:Y:S01]  /*41330*/  ST.E desc[UR12][R2.64+0x10], R28 ;  /* 0x0000101c02007985 */ /* 0x000fe2000c10190c */
[----:B------:R-:W-:-:S02]  /*41340*/  R2UR UR12, R4 ;  /* 0x00000000040c72ca */ /* 0x000fc400000e0000 */
[C---:B------:R-:W-:Y:S01]  /*41350*/  R2UR UR13, R5.reuse ;  /* 0x00000000050d72ca */ /* 0x040fe200000e0000 */
[----:B------:R2:W-:Y:S01]  /*41360*/  ST.E desc[UR14][R2.64+0x14], R29 ;  /* 0x0000141d02007985 */ /* 0x0005e2000c10190e */
[C---:B------:R-:W-:Y:S02]  /*41370*/  R2UR UR14, R4.reuse ;  /* 0x00000000040e72ca */ /* 0x040fe400000e0000 */
[C---:B------:R-:W-:Y:S01]  /*41380*/  R2UR UR15, R5.reuse ;  /* 0x00000000050f72ca */ /* 0x040fe200000e0000 */
[----:B------:R-:W-:Y:S01]  /*41390*/  ST.E desc[UR16][R2.64+0x18], R30 ;  /* 0x0000181e02007985 */ /* 0x000fe2000c101910 */
[C---:B------:R-:W-:Y:S02]  /*413a0*/  R2UR UR16, R4.reuse ;  /* 0x00000000041072ca */ /* 0x040fe400000e0000 */
[----:B------:R-:W-:Y:S01]  /*413b0*/  R2UR UR17, R5 ;  /* 0x00000000051172ca */ /* 0x000fe200000e0000 */
[----:B------:R3:W-:Y:S01]  /*413c0*/  ST.E desc[UR18][R2.64+0x1c], R31 ;  /* 0x00001c1f02007985 */ /* 0x0007e2000c101912 */
[----:B------:R-:W-:-:S02]  /*413d0*/  R2UR UR18, R4 ;  /* 0x00000000041272ca */ /* 0x000fc400000e0000 */
        /* <DEDUP_REMOVED lines=10> */
[----:B------:R-:W-:Y:S01]  /*41480*/  ST.E desc[UR6][R2.64+0x2c], R35 ;  /* 0x00002c2302007985 */ /* 0x000fe2000c101906 */
[C---:B------:R-:W-:Y:S02]  /*41490*/  R2UR UR6, R4.reuse ;  /* 0x00000000040672ca */ /* 0x040fe400000e0000 */
[C---:B------:R-:W-:Y:S01]  /*414a0*/  R2UR UR7, R5.reuse ;  /* 0x00000000050772ca */ /* 0x040fe200000e0000 */
[----:B------:R-:W-:Y:S01]  /*414b0*/  ST.E desc[UR8][R2.64+0x30], R36 ;  /* 0x0000302402007985 */ /* 0x000fe2000c101908 */
        /* <DEDUP_REMOVED lines=345> */
[----:B------:R-:W-:-:S03]  /*42a50*/  R2UR UR4, R4 ;  /* 0x00000000040472ca */ /* 0x000fc600000e0000 */
[----:B------:R4:W-:Y:S01]  /*42a60*/  ST.E desc[UR6][R8.64], R197 ;  /* 0x000000c508007985 */ /* 0x0009e2000c101906 */
[----:B------:R-:W-:-:S03]  /*42a70*/  R2UR UR5, R5 ;  /* 0x00000000050572ca */ /* 0x000fc600000e0000 */
[----:B------:R-:W4:Y:S01]  /*42a80*/  LD.E R7, desc[UR8][R2.64] ;  /* 0x0000000802077980 */ /* 0x000f22000c101900 */
[C---:B------:R-:W-:Y:S02]  /*42a90*/  R2UR UR6, R4.reuse ;  /* 0x00000000040672ca */ /* 0x040fe400000e0000 */
[C---:B------:R-:W-:Y:S01]  /*42aa0*/  R2UR UR7, R5.reuse ;  /* 0x00000000050772ca */ /* 0x040fe200000e0000 */
[----:B------:R-:W4:Y:S01]  /*42ab0*/  LD.E R13, desc[UR10][R2.64+0x4] ;  /* 0x0000040a020d7980 */ /* 0x000f22000c101900 */
[C---:B------:R-:W-:Y:S02]  /*42ac0*/  R2UR UR8, R4.reuse ;  /* 0x00000000040872ca */ /* 0x040fe400000e0000 */
[C---:B------:R-:W-:Y:S01]  /*42ad0*/  R2UR UR9, R5.reuse ;  /* 0x00000000050972ca */ /* 0x040fe200000e0000 */
[----:B------:R-:W4:Y:S01]  /*42ae0*/  LD.E R15, desc[UR12][R2.64+0x8] ;  /* 0x0000080c020f7980 */ /* 0x000f22000c101900 */
[C---:B------:R-:W-:Y:S02]  /*42af0*/  R2UR UR10, R4.reuse ;  /* 0x00000000040a72ca */ /* 0x040fe400000e0000 */
[----:B------:R-:W-:Y:S01]  /*42b00*/  R2UR UR11, R5 ;  /* 0x00000000050b72ca */ /* 0x000fe200000e0000 */
[----:B------:R-:W4:Y:S01]  /*42b10*/  LD.E R19, desc[UR14][R2.64+0xc] ;  /* 0x00000c0e02137980 */ /* 0x000f22000c101900 */
[----:B------:R-:W-:-:S02]  /*42b20*/  R2UR UR12, R4 ;  /* 0x00000000040c72ca */ /* 0x000fc400000e0000 */
[C---:B------:R-:W-:Y:S01]  /*42b30*/  R2UR UR13, R5.reuse ;  /* 0x00000000050d72ca */ /* 0x040fe200000e0000 */
[----:B------:R-:W4:Y:S01]  /*42b40*/  LD.E R21, desc[UR16][R2.64+0x10] ;  /* 0x0000101002157980 */ /* 0x000f22000c101900 */
[C---:B------:R-:W-:Y:S02]  /*42b50*/  R2UR UR14, R4.reuse ;  /* 0x00000000040e72ca */ /* 0x040fe400000e0000 */
[C---:B------:R-:W-:Y:S01]  /*42b60*/  R2UR UR15, R5.reuse ;  /* 0x00000000050f72ca */ /* 0x040fe200000e0000 */
[----:B0-----:R-:W4:Y:S01]  /*42b70*/  LD.E R25, desc[UR18][R2.64+0x14] ;  /* 0x0000141202197980 */ /* 0x001f22000c101900 */
[C---:B------:R-:W-:Y:S02]  /*42b80*/  R2UR UR16, R4.reuse ;  /* 0x00000000041072ca */ /* 0x040fe400000e0000 */
[----:B------:R-:W-:Y:S01]  /*42b90*/  R2UR UR17, R5 ;  /* 0x00000000051172ca */ /* 0x000fe200000e0000 */
[----:B-1----:R-:W4:Y:S01]  /*42ba0*/  LD.E R27, desc[UR20][R2.64+0x18] ;  /* 0x00001814021b7980 */ /* 0x002f22000c101900 */
[----:B------:R-:W-:-:S02]  /*42bb0*/  R2UR UR18, R4 ;  /* 0x00000000041272ca */ /* 0x000fc400000e0000 */
[C---:B------:R-:W-:Y:S01]  /*42bc0*/  R2UR UR19, R5.reuse ;  /* 0x00000000051372ca */ /* 0x040fe200000e0000 */
[----:B--2---:R-:W2:Y:S01]  /*42bd0*/  LD.E R29, desc[UR22][R2.64+0x1c] ;  /* 0x00001c16021d7980 */ /* 0x004ea2000c101900 */
[C---:B------:R-:W-:Y:S02]  /*42be0*/  R2UR UR20, R4.reuse ;  /* 0x00000000041472ca */ /* 0x040fe400000e0000 */
[C---:B------:R-:W-:Y:S01]  /*42bf0*/  R2UR UR21, R5.reuse ;  /* 0x00000000051572ca */ /* 0x040fe200000e0000 */
[----:B---3--:R-:W3:Y:S01]  /*42c00*/  LD.E R31, desc[UR24][R2.64+0x20] ;  /* 0x00002018021f7980 */ /* 0x008ee2000c101900 */
[C---:B------:R-:W-:Y:S02]  /*42c10*/  R2UR UR22, R4.reuse ;  /* 0x00000000041672ca */ /* 0x040fe400000e0000 */
[----:B------:R-:W-:Y:S01]  /*42c20*/  R2UR UR23, R5 ;  /* 0x00000000051772ca */ /* 0x000fe200000e0000 */
[----:B----4-:R-:W4:Y:S01]  /*42c30*/  LD.E R33, desc[UR26][R2.64+0x24] ;  /* 0x0000241a02217980 */ /* 0x010f22000c101900 */
[----:B------:R-:W-:-:S02]  /*42c40*/  R2UR UR24, R4 ;  /* 0x00000000041872ca */ /* 0x000fc400000e0000 */
        /* <DEDUP_REMOVED lines=374> */
[----:B--2---:R-:W-:Y:S01]  /*443b0*/  ST.E desc[UR18][R2.64+0x1c], R29 ;  /* 0x00001c1d02007985 */ /* 0x004fe2000c101912 */
[----:B------:R-:W-:-:S02]  /*443c0*/  R2UR UR18, R4 ;  /* 0x00000000041272ca */ /* 0x000fc400000e0000 */
[C---:B------:R-:W-:Y:S01]  /*443d0*/  R2UR UR19, R5.reuse ;  /* 0x00000000051372ca */ /* 0x040fe200000e0000 */
[----:B---3--:R-:W-:Y:S01]  /*443e0*/  ST.E desc[UR20][R2.64+0x20], R31 ;  /* 0x0000201f02007985 */ /* 0x008fe2000c101914 */
[C---:B------:R-:W-:Y:S02]  /*443f0*/  R2UR UR20, R4.reuse ;  /* 0x00000000041472ca */ /* 0x040fe400000e0000 */
[C---:B------:R-:W-:Y:S01]  /*44400*/  R2UR UR21, R5.reuse ;  /* 0x00000000051572ca */ /* 0x040fe200000e0000 */
[----:B----4-:R-:W-:Y:S01]  /*44410*/  ST.E desc[UR22][R2.64+0x24], R33 ;  /* 0x0000242102007985 */ /* 0x010fe2000c101916 */
[C---:B------:R-:W-:Y:S02]  /*44420*/  R2UR UR22, R4.reuse ;  /* 0x00000000041672ca */ /* 0x040fe400000e0000 */
[----:B------:R-:W-:Y:S01]  /*44430*/  R2UR UR23, R5 ;  /* 0x00000000051772ca */ /* 0x000fe200000e0000 */
[----:B------:R-:W-:Y:S01]  /*44440*/  ST.E desc[UR24][R2.64+0x28], R9 ;  /* 0x0000280902007985 */ /* 0x000fe2000c101918 */
        /* <DEDUP_REMOVED lines=331> */
[----:B0-----:R-:W1:Y:S01]  /*45900*/  LDL.64 R8, [R0+0x40] ;  /* 0x0000400000087983 */ /* 0x001e620000100a00 */
[----:B------:R-:W-:-:S02]  /*45910*/  R2UR UR4, R4 ;  /* 0x00000000040472ca */ /* 0x000fc400000e0000 */
[----:B------:R-:W-:Y:S01]  /*45920*/  R2UR UR5, R5 ;  /* 0x00000000050572ca */ /* 0x000fe200000e0000 */
[----:B------:R-:W3:-:S12]  /*45930*/  LDL.64 R6, [R0] ;  /* 0x0000000000067983 */ /* 0x000ed80000100a00 */
[----:B-1----:R-:W4:Y:S01]  /*45940*/  LD.E R10, desc[UR4][R8.64] ;  /* 0x00000004080a7980 */ /* 0x002f22000c101900 */
[----:B------:R-:W-:Y:S02]  /*45950*/  R2UR UR4, R4 ;  /* 0x00000000040472ca */ /* 0x000fe400000e0000 */
[----:B------:R-:W-:Y:S01]  /*45960*/  R2UR UR5, R5 ;  /* 0x00000000050572ca */ /* 0x000fe200000e0000 */
[----:B------:R-:W-:-:S12]  /*45970*/  BSSY B2, `(.L_x_2494) ;  /* 0x0000006000027945 */ /* 0x000fd80003800000 */
[----:B---3--:R2:W5:Y:S01]  /*45980*/  LD.E R6, desc[UR4][R6.64] ;  /* 0x0000000406067980 */ /* 0x008562000c101900 */
[----:B----4-:R-:W-:-:S04]  /*45990*/  LOP3.LUT R10, R10, 0x1, RZ, 0xfc, !PT ;  /* 0x000000010a0a7812 */ /* 0x010fc800078efcff */
[----:B------:R-:W-:-:S13]  /*459a0*/  ISETP.NE.AND P0, PT, R10, 0x3, PT ;  /* 0x000000030a00780c */ /* 0x000fda0003f05270 */
[----:B--2---:R-:W-:Y:S05]  /*459b0*/  @!P0 BRA `(.L_x_2495) ;  /* 0x0000000000048947 */ /* 0x004fea0003800000 */
[----:B------:R-:W-:Y:S01]  /*459c0*/  BPT.TRAP 0x1 ;  /* 0x000000040000795c */ /* 0x000fe20000300000 */
.L_x_2495:
[----:B------:R-:W-:Y:S05]  /*459d0*/  BSYNC B2 ;  /* 0x0000000000027941 */ /* 0x000fea0003800000 */
.L_x_2494:
[C---:B------:R-:W-:Y:S02]  /*459e0*/  R2UR UR6, R4.reuse ;  /* 0x00000000040672ca */ /* 0x040fe400000e0000 */
[C---:B------:R-:W-:Y:S02]  /*459f0*/  R2UR UR7, R5.reuse ;  /* 0x00000000050772ca */ /* 0x040fe400000e0000 */
[----:B------:R-:W-:Y:S02]  /*45a00*/  R2UR UR4, R4 ;  /* 0x00000000040472ca */ /* 0x000fe400000e0000 */
[----:B------:R-:W-:-:S09]  /*45a10*/  R2UR UR5, R5 ;  /* 0x00000000050572ca */ /* 0x000fd200000e0000 */
[----:B------:R-:W2:Y:S04]  /*45a20*/  LD.E.64 R2, desc[UR6][R8.64+0x20] ;  /* 0x0000200608027980 */ /* 0x000ea8000c101b00 */
[----:B------:R-:W3:Y:S01]  /*45a30*/  LD.E R0, desc[UR4][R8.64+0xc] ;  /* 0x00000c0408007980 */ /* 0x000ee2000c101900 */
[----:B------:R-:W-:Y:S01]  /*45a40*/  IMAD.MOV.U32 R221, RZ, RZ, 0x0 ;  /* 0x00000000ffdd7424 */ /* 0x000fe200078e00ff */
[----:B--2---:R-:W-:-:S05]  /*45a50*/  MOV R3, R2 ;  /* 0x0000000200037202 */ /* 0x004fca0000000f00 */
[----:B-----5:R-:W-:-:S05]  /*45a60*/  IMAD R3, R6, 0x8, R3 ;  /* 0x0000000806037824 */ /* 0x020fca00078e0203 */
[----:B---3--:R-:W-:-:S04]  /*45a70*/  PRMT R0, R0, 0x654, R3 ;  /* 0x0000065400007816 */ /* 0x008fc80000000003 */
[----:B------:R0:W-:Y:S02]  /*45a80*/  SYNCS.ARRIVE.TRANS64.RED.A1T0 RZ, [R0+URZ], RZ ;  /* 0x000000ff00ff79a7 */ /* 0x0001e4000810043f */
[----:B0-----:R-:W-:Y:S05]  /*45a90*/  RET.REL.NODEC R220 `(_ZN7cutlass13device_kernelIN5flash11enable_sm90INS1_16FlashAttnFwdSm90INS1_25CollectiveMainloopFwdSm90ILi2EN4cute5tupleIJNS5_1CILi1EEES8_S8_EEENS6_IJNS7_ILi128EEENS7_ILi96EEENS7_ILi64EEEEEELi256ENS_6half_tEfNS_4arch4Sm90ELb0ELb1ELb0ELb0ELb1ELb0ELb1ELb1ELb0ELb1ELb0ELb0EEENS1_21CollectiveEpilogueFwdINS6_IJSA_NS7_ILi256EEESB_EEES9_SE_SG_Li256ELb0ELb1ELb0ELb0EEENS1_30DynamicPersistentTileSchedulerILi256ELi128ELb0ELb1ELb1EEEEEEEEEvNT_6ParamsE) ;  /* 0xfffffba4dc587950 */ /* 0x001fea0003c3ffff */
.L_x_2470:
[----:B0-----:R0:W1:Y:S02]  /*45aa0*/  SYNCS.PHASECHK.TRANS64.TRYWAIT P0, [R2+URZ], R3 ;  /* 0x00000003020075a7 */ /* 0x001064000800017f */
[----:B-1----:R-:W-:Y:S05]  /*45ab0*/  @!P0 NANOSLEEP.SYNCS 0x989680 ;  /* 0x009896800000895d */ /* 0x002fea0003900000 */
[----:B------:R-:W1:Y:S02]  /*45ac0*/  @!P0 SYNCS.PHASECHK.TRANS64 P0, [R2+URZ], R3 ;  /* 0x00000003020085a7 */ /* 0x000e64000800007f */
[----:B-1----:R-:W-:Y:S05]  /*45ad0*/  @!P0 BRA `(.L_x_2470) ;  /* 0xfffffffc00f08947 */ /* 0x002fea000383ffff */
[----:B------:R-:W-:Y:S05]  /*45ae0*/  BRA `(.L_x_2469) ;  /* 0xfffffe4c00747947 */ /* 0x000fea000383ffff */
.L_x_2477:
[----:B0-----:R0:W1:Y:S02]  /*45af0*/  SYNCS.PHASECHK.TRANS64.TRYWAIT P0, [R8+URZ], R9 ;  /* 0x00000009080075a7 */ /* 0x001064000800017f */
[----:B-1----:R-:W-:Y:S05]  /*45b00*/  @!P0 NANOSLEEP.SYNCS 0x989680 ;  /* 0x009896800000895d */ /* 0x002fea0003900000 */
[----:B------:R-:W1:Y:S02]  /*45b10*/  @!P0 SYNCS.PHASECHK.TRANS64 P0, [R8+URZ], R9 ;  /* 0x00000009080085a7 */ /* 0x000e64000800007f */
[----:B-1----:R-:W-:Y:S05]  /*45b20*/  @!P0 BRA `(.L_x_2477) ;  /* 0xfffffffc00f08947 */ /* 0x002fea000383ffff */
[----:B------:R-:W-:Y:S05]  /*45b30*/  BRA `(.L_x_2476) ;  /* 0xfffffe5400487947 */ /* 0x000fea000383ffff */
.L_x_2496:
        /* <DEDUP_REMOVED lines=12> */
.L_x_6455:


//--------------------- .text._ZN7cutlass13device_kernelIN5flash11enable_sm90INS1_16FlashAttnFwdSm90INS1_25CollectiveMainloopFwdSm90ILi2EN4cute5tupleIJNS5_1CILi1EEES8_S8_EEENS6_IJNS7_ILi128EEENS7_ILi96EEENS7_ILi64EEEEEELi256ENS_6half_tEfNS_4arch4Sm90ELb0ELb1ELb0ELb1ELb1ELb0ELb0ELb1ELb0ELb1ELb0ELb0EEENS1_21CollectiveEpilogueFwdINS6_IJSA_NS7_ILi256EEESB_EEES9_SE_SG_Li256ELb1ELb1ELb0ELb0EEENS1_36VarlenDynamicPersistentTileSchedulerILi128ELi96ELi256ELi128ELb0ELb1ELb1ELb1ELb0ELb1EEEEEEEEEvNT_6ParamsE --------------------------
	.section	.text._ZN7cutlass13device_kernelIN5flash11enable_sm90INS1_16FlashAttnFwdSm90INS1_25CollectiveMainloopFwdSm90ILi2EN4cute5tupleIJNS5_1CILi1EEES8_S8_EEENS6_IJNS7_ILi128EEENS7_ILi96EEENS7_ILi64EEEEEELi256ENS_6half_tEfNS_4arch4Sm90ELb0ELb1ELb0ELb1ELb1ELb0ELb0ELb1ELb0ELb1ELb0ELb0EEENS1_21CollectiveEpilogueFwdINS6_IJSA_NS7_ILi256EEESB_EEES9_SE_SG_Li256ELb1ELb1ELb0ELb0EEENS1_36VarlenDynamicPersistentTileSchedulerILi128ELi96ELi256ELi128ELb0ELb1ELb1ELb1ELb0ELb1EEEEEEEEEvNT_6ParamsE,"ax",@progbits
	.align	128
.text._ZN7cutlass13device_kernelIN5flash11enable_sm90INS1_16FlashAttnFwdSm90INS1_25CollectiveMainloopFwdSm90ILi2EN4cute5tupleIJNS5_1CILi1EEES8_S8_EEENS6_IJNS7_ILi128EEENS7_ILi96EEENS7_ILi64EEEEEELi256ENS_6half_tEfNS_4arch4Sm90ELb0ELb1ELb0ELb1ELb1ELb0ELb0ELb1ELb0ELb1ELb0ELb0EEENS1_21CollectiveEpilogueFwdINS6_IJSA_NS7_ILi256EEESB_EEES9_SE_SG_Li256ELb1ELb1ELb0ELb0EEENS1_36VarlenDynamicPersistentTileSchedulerILi128ELi96ELi256ELi128ELb0ELb1ELb1ELb1ELb0ELb1EEEEEEEEEvNT_6ParamsE:
        .type           _ZN7cutlass13device_kernelIN5flash11enable_sm90INS1_16FlashAttnFwdSm90INS1_25CollectiveMainloopFwdSm90ILi2EN4cute5tupleIJNS5_1CILi1EEES8_S8_EEENS6_IJNS7_ILi128EEENS7_ILi96EEENS7_ILi64EEEEEELi256ENS_6half_tEfNS_4arch4Sm90ELb0ELb1ELb0ELb1ELb1ELb0ELb0ELb1ELb0ELb1ELb0ELb0EEENS1_21CollectiveEpilogueFwdINS6_IJSA_NS7_ILi256EEESB_EEES9_SE_SG_Li256ELb1ELb1ELb0ELb0EEENS1_36VarlenDynamicPersistentTileSchedulerILi128ELi96ELi256ELi128ELb0ELb1ELb1ELb1ELb0ELb1EEEEEEEEEvNT_6ParamsE,@function
        .size           _ZN7cutlass13device_kernelIN5flash11enable_sm90INS1_16FlashAttnFwdSm90INS1_25CollectiveMainloopFwdSm90ILi2EN4cute5tupleIJNS5_1CILi1EEES8_S8_EEENS6_IJNS7_ILi128EEENS7_ILi96EEENS7_ILi64EEEEEELi256ENS_6half_tEfNS_4arch4Sm90ELb0ELb1ELb0ELb1ELb1ELb0ELb0ELb1ELb0ELb1ELb0ELb0EEENS1_21CollectiveEpilogueFwdINS6_IJSA_NS7_ILi256EEESB_EEES9_SE_SG_Li256ELb1ELb1ELb0ELb0EEENS1_36VarlenDynamicPersistentTileSchedulerILi128ELi96ELi256ELi128ELb0ELb1ELb1ELb1ELb0ELb1EEEEEEEEEvNT_6ParamsE,(.L_x_6457 - _ZN7cutlass13device_kernelIN5flash11enable_sm90INS1_16FlashAttnFwdSm90INS1_25CollectiveMainloopFwdSm90ILi2EN4cute5tupleIJNS5_1CILi1EEES8_S8_EEENS6_IJNS7_ILi128EEENS7_ILi96EEENS7_ILi64EEEEEELi256ENS_6half_tEfNS_4arch4Sm90ELb0ELb1ELb0ELb1ELb1ELb0ELb0ELb1ELb0ELb1ELb0ELb0EEENS1_21CollectiveEpilogueFwdINS6_IJSA_NS7_ILi256EEESB_EEES9_SE_SG_Li256ELb1ELb1ELb0ELb0EEENS1_36VarlenDynamicPersistentTileSchedulerILi128ELi96ELi256ELi128ELb0ELb1ELb1ELb1ELb0ELb1EEEEEEEEEvNT_6ParamsE)
        .other          _ZN7cutlass13device_kernelIN5flash11enable_sm90INS1_16FlashAttnFwdSm90INS1_25CollectiveMainloopFwdSm90ILi2EN4cute5tupleIJNS5_1CILi1EEES8_S8_EEENS6_IJNS7_ILi128EEENS7_ILi96EEENS7_ILi64EEEEEELi256ENS_6half_tEfNS_4arch4Sm90ELb0ELb1ELb0ELb1ELb1ELb0ELb0ELb1ELb0ELb1ELb0ELb0EEENS1_21CollectiveEpilogueFwdINS6_IJSA_NS7_ILi256EEESB_EEES9_SE_SG_Li256ELb1ELb1ELb0ELb0EEENS1_36VarlenDynamicPersistentTileSchedulerILi128ELi96ELi256ELi128ELb0ELb1ELb1ELb1ELb0ELb1EEEEEEEEEvNT_6ParamsE,@"STO_CUDA_ENTRY STV_DEFAULT"
_ZN7cutlass13device_kernelIN5flash11enable_sm90INS1_16FlashAttnFwdSm90INS1_25CollectiveMainloopFwdSm90ILi2EN4cute5tupleIJNS5_1CILi1EEES8_S8_EEENS6_IJNS7_ILi128EEENS7_ILi96EEENS7_ILi64EEEEEELi256ENS_6half_tEfNS_4arch4Sm90ELb0ELb1ELb0ELb1ELb1ELb0ELb0ELb1ELb0ELb1ELb0ELb0EEENS1_21CollectiveEpilogueFwdINS6_IJSA_NS7_ILi256EEESB_EEES9_SE_SG_Li256ELb1ELb1ELb0ELb0EEENS1_36VarlenDynamicPersistentTileSchedulerILi128ELi96ELi256ELi128ELb0ELb1ELb1ELb1ELb0ELb1EEEEEEEEEvNT_6ParamsE:
        /* <DEDUP_REMOVED lines=45> */
.L_x_2497:
        /* <DEDUP_REMOVED lines=22> */
.L_x_2498:
        /* <DEDUP_REMOVED lines=18> */
.L_x_2499:
        /* <DEDUP_REMOVED lines=22> */
.L_x_2500:
        /* <DEDUP_REMOVED lines=23> */
.L_x_2501:
        /* <DEDUP_REMOVED lines=8> */
.L_x_2503:
[----:B------:R-:W-:-:S08]  /*08a0*/  NOP ;  /* 0x0000000000007918 */ /* 0x000fd00000000000 */
[----:B------:R-:W0:Y:S02]  /*08b0*/  USETMAXREG.TRY_ALLOC.CTAPOOL UP0, 0xe8 ;  /* 0x000000e8000079c8 */ /* 0x000e240008000600 */
[----:B0-----:R-:W-:-:S13]  /*08c0*/  PLOP3.LUT P0, PT, PT, PT, UP0, 0x80, 0x0 ;  /* 0x000000000000781c */ /* 0x001fda0003f0f008 */
[----:B------:R-:W-:Y:S05]  /*08d0*/  @!P0 BRA `(.L_x_2503) ;  /* 0xfffffffc00f08947 */ /* 0x000fea000383ffff */
[----:B------:R-:W-:Y:S01]  /*08e0*/  SHF.R.U32.HI R2, RZ, 0x7, R0 ;  /* 0x00000007ff027819 */ /* 0x000fe20000011600 */
[----:B------:R-:W0:Y:S08]  /*08f0*/  S2UR UR5, SR_CgaCtaId ;  /* 0x00000000000579c3 */ /* 0x000e300000008800 */
[----:B------:R-:W-:Y:S06]  /*0900*/  BAR.ARV 0x8, 0x180 ;  /* 0x0206000000007b1d */ /* 0x000fec0000002000 */
[----:B------:R-:W-:Y:S01]  /*0910*/  ISETP.NE.AND P0, PT, R2, 0x1, PT ;  /* 0x000000010200780c */ /* 0x000fe20003f05270 */
[----:B------:R-:W-:-:S12]  /*0920*/  UMOV UR4, 0x400 ;  /* 0x0000040000047882 */ /* 0x000fd80000000000 */
[----:B------:R-:W-:Y:S06]  /*0930*/  @!P0 BAR.ARV 0x9, 0x100 ;  /* 0x0244000000008b1d */ /* 0x000fec0000002000 */
[----:B0-----:R-:W-:Y:S02]  /*0940*/  ULEA UR4, UR5, UR4, 0x18 ;  /* 0x0000000405047291 */ /* 0x001fe4000f8ec03f */
[----:B------:R-:W-:Y:S07]  /*0950*/  BAR.SYNC.DEFER_BLOCKING 0x5, 0x180 ;  /* 0x0146000000007b1d */ /* 0x000fee0000010000 */
[----:B------:R-:W0:Y:S01]  /*0960*/  LDS.128 R4, [UR4+0x228d0] ;  /* 0x0228d004ff047984 */ /* 0x000e220008000c00 */
[----:B------:R-:W-:Y:S01]  /*0970*/  ULDC UR4, c[0x0][0xc3c] ;  /* 0x00030f0000047ab9 */ /* 0x000fe20000000800 */
[----:B------:R-:W-:Y:S06]  /*0980*/  BAR.ARV 0x4, 0x180 ;  /* 0x0106000000007b1d */ /* 0x000fec0000002000 */
[----:B0-----:R-:W-:-:S13]  /*0990*/  ISETP.GE.AND P0, PT, R7, UR4, PT ;  /* 0x0000000407007c0c */ /* 0x001fda000bf06270 */
[----:B------:R-:W-:Y:S05]  /*09a0*/  @P0 EXIT ;  /* 0x000000000000094d */ /* 0x000fea0003800000 */
[----:B------:R-:W-:Y:S01]  /*09b0*/  VIADD R214, R0, 0xffffff80 ;  /* 0xffffff8000d67836 */ /* 0x000fe20000000000 */
[----:B------:R-:W-:Y:S01]  /*09c0*/  R2UR UR7, R6 ;  /* 0x00000000060772ca */ /* 0x000fe200000e0000 */
[----:B------:R-:W-:Y:S01]  /*09d0*/  ULOP3.LUT UR40, UR39, 0x1, URZ, 0xfc, !UPT ;  /* 0x0000000127287892 */ /* 0x000fe2000f8efc3f */
[----:B------:R-:W-:Y:S01]  /*09e0*/  R2UR UR5, R5 ;  /* 0x00000000050572ca */ /* 0x000fe200000e0000 */
[----:B------:R-:W-:Y:S01]  /*09f0*/  UMOV UR36, URZ ;  /* 0x0000003f00247c82 */ /* 0x000fe20008000000 */
[----:B------:R-:W-:Y:S01]  /*0a00*/  SHF.R.S32.HI R3, RZ, 0x1f, R214 ;  /* 0x0000001fff037819 */ /* 0x000fe200000114d6 */
[----:B------:R-:W-:Y:S01]  /*0a10*/  UMOV UR37, URZ ;  /* 0x0000003f00257c82 */ /* 0x000fe20008000000 */
[----:B------:R-:W-:Y:S01]  /*0a20*/  R2UR UR6, R7 ;  /* 0x00000000070672ca */ /* 0x000fe200000e0000 */
[----:B------:R-:W-:Y:S01]  /*0a30*/  UMOV UR38, URZ ;  /* 0x0000003f00267c82 */ /* 0x000fe20008000000 */
[CC--:B------:R-:W-:Y:S02]  /*0a40*/  LEA.HI R0, R3.reuse, R214.reuse, RZ, 0x7 ;  /* 0x000000d603007211 */ /* 0x0c0fe400078f38ff */
[----:B------:R-:W-:-:S02]  /*0a50*/  LEA.HI R4, R3, R214, RZ, 0x5 ;  /* 0x000000d603047211 */ /* 0x000fc400078f28ff */
[----:B------:R-:W-:Y:S02]  /*0a60*/  LOP3.LUT R205, R0, 0xffffff80, RZ, 0xc0, !PT ;  /* 0xffffff8000cd7812 */ /* 0x000fe400078ec0ff */
[CC--:B------:R-:W-:Y:S01]  /*0a70*/  LEA.HI R2, R3.reuse, R214.reuse, RZ, 0x4 ;  /* 0x000000d603027211 */ /* 0x0c0fe200078f20ff */
[----:B------:R-:W-:Y:S01]  /*0a80*/  IMAD.SHL.U32 R4, R4, 0x20, RZ ;  /* 0x0000002004047824 */ /* 0x000fe200078e00ff */
[-C--:B------:R-:W-:Y:S01]  /*0a90*/  LEA.HI R11, R3, R214.reuse, RZ, 0x2 ;  /* 0x000000d6030b7211 */ /* 0x080fe200078f10ff */
[----:B------:R-:W-:Y:S01]  /*0aa0*/  IMAD.IADD R205, R214, 0x1, -R205 ;  /* 0x00000001d6cd7824 */ /* 0x000fe200078e0acd */
[----:B------:R-:W-:Y:S02]  /*0ab0*/  LOP3.LUT R5, R2, 0x3fffff0, RZ, 0xc0, !PT ;  /* 0x03fffff002057812 */ /* 0x000fe400078ec0ff */
[----:B------:R-:W-:Y:S02]  /*0ac0*/  LOP3.LUT R11, R11, 0xfffffffc, RZ, 0xc0, !PT ;  /* 0xfffffffc0b0b7812 */ /* 0x000fe400078ec0ff */
[----:B------:R-:W-:Y:S01]  /*0ad0*/  SHF.R.S32.HI R6, RZ, 0x1f, R205 ;  /* 0x0000001fff067819 */ /* 0x000fe200000114cd */
[C---:B------:R-:W-:Y:S01]  /*0ae0*/  IMAD.IADD R5, R214.reuse, 0x1, -R5 ;  /* 0x00000001d6057824 */ /* 0x040fe200078e0a05 */
[----:B------:R-:W-:Y:S01]  /*0af0*/  LEA.HI R3, R3, R214, RZ, 0x3 ;  /* 0x000000d603037211 */ /* 0x000fe200078f18ff */
[----:B------:R-:W-:Y:S01]  /*0b00*/  IMAD.IADD R11, R214, 0x1, -R11 ;  /* 0x00000001d60b7824 */ /* 0x000fe200078e0a0b */
[----:B------:R-:W-:-:S02]  /*0b10*/  LEA.HI R8, R6, R205, RZ, 0x2 ;  /* 0x000000cd06087211 */ /* 0x000fc400078f10ff */
[----:B------:R-:W-:Y:S02]  /*0b20*/  SHF.R.S32.HI R207, RZ, 0x7, R0 ;  /* 0x00000007ffcf7819 */ /* 0x000fe40000011400 */
[--C-:B------:R-:W-:Y:S02]  /*0b30*/  SHF.R.S32.HI R9, RZ, 0x2, R8.reuse ;  /* 0x00000002ff097819 */ /* 0x100fe40000011408 */
[----:B------:R-:W-:Y:S02]  /*0b40*/  SHF.R.S32.HI R10, RZ, 0x1f, R8 ;  /* 0x0000001fff0a7819 */ /* 0x000fe40000011408 */
[----:B------:R-:W-:Y:S02]  /*0b50*/  LOP3.LUT R4, R4, 0xfffffc00, RZ, 0xc0, !PT ;  /* 0xfffffc0004047812 */ /* 0x000fe400078ec0ff */
[----:B------:R-:W-:Y:S02]  /*0b60*/  LEA.HI R10, R10, R9, RZ, 0x3 ;  /* 0x000000090a0a7211 */ /* 0x000fe400078f18ff */
[----:B------:R-:W-:Y:S01]  /*0b70*/  LOP3.LUT R203, R3, 0xfffffff8, RZ, 0xc0, !PT ;  /* 0xfffffff803cb7812 */ /* 0x000fe200078ec0ff */
[----:B------:R-:W-:Y:S01]  /*0b80*/  IMAD R5, R5, 0x40, R4 ;  /* 0x0000004005057824 */ /* 0x000fe200078e0204 */
[----:B------:R-:W-:-:S02]  /*0b90*/  SHF.R.S32.HI R7, RZ, 0x4, R2 ;  /* 0x00000004ff077819 */ /* 0x000fc40000011402 */
[----:B------:R-:W-:Y:S01]  /*0ba0*/  LOP3.LUT R10, R10, 0xfffffff8, RZ, 0xc0, !PT ;  /* 0xfffffff80a0a7812 */ /* 0x000fe200078ec0ff */
[----:B------:R-:W-:Y:S01]  /*0bb0*/  IMAD.IADD R203, R214, 0x1, -R203 ;  /* 0x00000001d6cb7824 */ /* 0x000fe200078e0acb */
[----:B------:R-:W-:Y:S02]  /*0bc0*/  LEA.HI R6, R6, R205, RZ, 0x5 ;  /* 0x000000cd06067211 */ /* 0x000fe400078f28ff */
[----:B------:R-:W-:Y:S01]  /*0bd0*/  LEA.HI R0, R0, R207, RZ, 0x1 ;  /* 0x000000cf00007211 */ /* 0x000fe200078f08ff */
[----:B------:R-:W-:Y:S01]  /*0be0*/  IMAD.IADD R9, R9, 0x1, -R10 ;  /* 0x0000000109097824 */ /* 0x000fe200078e0a0a */
[----:B------:R-:W-:Y:S01]  /*0bf0*/  LEA.HI R2, R2, R7, RZ, 0x1 ;  /* 0x0000000702027211 */ /* 0x000fe200078f08ff */
[----:B------:R-:W-:Y:S01]  /*0c00*/  IMAD.SHL.U32 R22, R203, 0x8, RZ ;  /* 0x00000008cb167824 */ /* 0x000fe200078e00ff */
[----:B------:R-:W-:Y:S02]  /*0c10*/  SHF.R.S32.HI R6, RZ, 0x5, R6 ;  /* 0x00000005ff067819 */ /* 0x000fe40000011406 */
[----:B------:R-:W-:Y:S01]  /*0c20*/  LEA.HI R4, R11, R11, RZ, 0x1 ;  /* 0x0000000b0b047211 */ /* 0x000fe200078f08ff */
[----:B------:R-:W-:Y:S01]  /*0c30*/  VIADD R201, R22, 0x40 ;  /* 0x0000004016c97836 */ /* 0x000fe20000000000 */
[----:B------:R-:W-:Y:S01]  /*0c40*/  LOP3.LUT R0, R0, 0x3fffffe, RZ, 0xc0, !PT ;  /* 0x03fffffe00007812 */ /* 0x000fe200078ec0ff */
[----:B------:R-:W-:Y:S01]  /*0c50*/  IMAD R9, R6, 0x10, R9 ;  /* 0x0000001006097824 */ /* 0x000fe200078e0209 */
[----:B------:R-:W-:Y:S01]  /*0c60*/  LOP3.LUT R2, R2, 0x1ffffffe, RZ, 0xc0, !PT ;  /* 0x1ffffffe02027812 */ /* 0x000fe200078ec0ff */
[----:B------:R-:W-:Y:S01]  /*0c70*/  VIADD R200, R22, 0x80 ;  /* 0x0000008016c87836 */ /* 0x000fe20000000000 */
[----:B------:R-:W-:Y:S01]  /*0c80*/  LOP3.LUT R4, R4, 0x1ffffffe, RZ, 0xc0, !PT ;  /* 0x1ffffffe04047812 */ /* 0x000fe200078ec0ff */
[----:B------:R-:W-:Y:S01]  /*0c90*/  IMAD.IADD R0, R207, 0x1, -R0 ;  /* 0x00000001cf007824 */ /* 0x000fe200078e0a00 */
[----:B------:R-:W-:Y:S01]  /*0ca0*/  LOP3.LUT R8, R8, 0x7ffffffc, RZ, 0xc0, !PT ;  /* 0x7ffffffc08087812 */ /* 0x000fe200078ec0ff */
[----:B------:R-:W-:Y:S01]  /*0cb0*/  VIADD R202, R22, 0xc0 ;  /* 0x000000c016ca7836 */ /* 0x000fe20000000000 */
[----:B------:R-:W-:Y:S01]  /*0cc0*/  SHF.R.S32.HI R204, RZ, 0x3, R3 ;  /* 0x00000003ffcc7819 */ /* 0x000fe20000011403 */
[----:B------:R-:W-:Y:S01]  /*0cd0*/  IMAD.IADD R2, R7, 0x1, -R2 ;  /* 0x0000000107027824 */ /* 0x000fe200078e0a02 */
[----:B------:R-:W-:Y:S01]  /*0ce0*/  SHF.R.S32.HI R213, RZ, 0x1f, R22 ;  /* 0x0000001fffd57819 */ /* 0x000fe20000011416 */
[----:B------:R-:W-:Y:S01]  /*0cf0*/  IMAD.IADD R23, R11, 0x1, -R4 ;  /* 0x000000010b177824 */ /* 0x000fe200078e0a04 */
[----:B------:R-:W-:Y:S01]  /*0d00*/  SHF.R.S32.HI R212, RZ, 0x1f, R201 ;  /* 0x0000001fffd47819 */ /* 0x000fe200000114c9 */
[----:B------:R-:W-:Y:S01]  /*0d10*/  IMAD R208, R0, 0x40, R9 ;  /* 0x0000004000d07824 */ /* 0x000fe200078e0209 */
[----:B------:R-:W-:Y:S01]  /*0d20*/  SHF.R.S32.HI R211, RZ, 0x1f, R200 ;  /* 0x0000001fffd37819 */ /* 0x000fe200000114c8 */
[----:B------:R-:W-:Y:S01]  /*0d30*/  IMAD R209, R2, 0x8, R5 ;  /* 0x0000000802d17824 */ /* 0x000fe200078e0205 */
[----:B------:R-:W-:Y:S01]  /*0d40*/  SHF.R.S32.HI R210, RZ, 0x1f, R202 ;  /* 0x0000001fffd27819 */ /* 0x000fe200000114ca */
[----:B------:R-:W-:-:S02]  /*0d50*/  IMAD.IADD R19, R205, 0x1, -R8 ;  /* 0x00000001cd137824 */ /* 0x000fc400078e0a08 */
[----:B------:R-:W-:-:S07]  /*0d60*/  IMAD R23, R23, 0x8, R208 ;  /* 0x0000000817177824 */ /* 0x000fce00078e02d0 */
.L_x_2611:
[----:B------:R-:W-:Y:S01]  /*0d70*/  ULDC.64 UR8, c[0x0][0xa28] ;  /* 0x00028a0000087ab9 */ /* 0x000fe20000000a00 */
[----:B01----:R-:W-:Y:S01]  /*0d80*/  IMAD.MOV.U32 R7, RZ, RZ, RZ ;  /* 0x000000ffff077224 */ /* 0x003fe200078e00ff */
[----:B------:R-:W-:Y:S01]  /*0d90*/  UISETP.NE.U32.AND UP0, UPT, UR8, URZ, UPT ;  /* 0x0000003f0800728c */ /* 0x000fe2000bf05070 */
[----:B------:R-:W-:-:S03]  /*0da0*/  ULDC UR4, c[0x0][0x424] ;  /* 0x0001090000047ab9 */ /* 0x000fc60000000800 */
[----:B------:R-:W-:-:S03]  /*0db0*/  UISETP.NE.AND.EX UP0, UPT, UR9, URZ, UPT, UP0 ;  /* 0x0000003f0900728c */ /* 0x000fc6000bf05300 */
[----:B------:R-:W-:Y:S02]  /*0dc0*/  ULDC.64 UR8, c[0x0][0xa18] ;  /* 0x0002860000087ab9 */ /* 0x000fe40000000a00 */
[----:B------:R-:W-:Y:S01]  /*0dd0*/  UISETP.NE.U32.AND UP1, UPT, UR8, URZ, UPT ;  /* 0x0000003f0800728c */ /* 0x000fe2000bf25070 */
[----:B------:R-:W-:-:S03]  /*0de0*/  PLOP3.LUT P0, PT, PT, PT, UP0, 0x80, 0x0 ;  /* 0x000000000000781c */ /* 0x000fc60003f0f008 */
[----:B------:R-:W-:-:S03]  /*0df0*/  UISETP.NE.AND.EX UP1, UPT, UR9, URZ, UPT, UP1 ;  /* 0x0000003f0900728c */ /* 0x000fc6000bf25310 */
[----:B------:R-:W-:Y:S02]  /*0e00*/  @UP0 ULDC.64 UR8, c[0x0][0xa28] ;  /* 0x00028a0000080ab9 */ /* 0x000fe40000000a00 */
[----:B------:R-:W-:Y:S01]  /*0e10*/  @UP0 UIMAD.WIDE UR8, UR6, 0x4, UR8 ;  /* 0x00000004060808a5 */ /* 0x000fe2000f8e0208 */
[----:B------:R-:W-:-:S05]  /*0e20*/  PLOP3.LUT P2, PT, PT, PT, UP1, 0x80, 0x0 ;  /* 0x000000000000781c */ /* 0x000fca0003f4f018 */
[----:B------:R-:W-:Y:S01]  /*0e30*/  @UP1 ULDC.64 UR10, c[0x0][0xa18] ;  /* 0x00028600000a1ab9 */ /* 0x000fe20000000a00 */
[----:B------:R-:W-:Y:S02]  /*0e40*/  IMAD.U32 R2, RZ, RZ, UR8 ;  /* 0x00000008ff027e24 */ /* 0x000fe4000f8e00ff */
[----:B--2---:R-:W-:Y:S01]  /*0e50*/  IMAD.U32 R3, RZ, RZ, UR9 ;  /* 0x00000009ff037e24 */ /* 0x004fe2000f8e00ff */
[----:B------:R-:W-:-:S04]  /*0e60*/  @UP1 UIMAD.WIDE UR8, UR6, 0x4, UR10 ;  /* 0x00000004060818a5 */ /* 0x000fc8000f8e020a */
[----:B------:R0:W5:Y:S02]  /*0e70*/  @P0 LDG.E R7, desc[UR46][R2.64] ;  /* 0x0000002e02070981 */ /* 0x000164000c1e1900 */
[----:B------:R-:W-:Y:S02]  /*0e80*/  IMAD.U32 R4, RZ, RZ, UR8 ;  /* 0x00000008ff047e24 */ /* 0x000fe4000f8e00ff */
[----:B------:R-:W-:Y:S01]  /*0e90*/  IMAD.U32 R5, RZ, RZ, UR9 ;  /* 0x00000009ff057e24 */ /* 0x000fe2000f8e00ff */
[----:B------:R-:W-:-:S04]  /*0ea0*/  ULDC.64 UR8, c[0x0][0x418] ;  /* 0x0001060000087ab9 */ /* 0x000fc80000000a00 */
[----:B----4-:R0:W5:Y:S01]  /*0eb0*/  @P2 LDG.E R17, desc[UR46][R4.64] ;  /* 0x0000002e04112981 */ /* 0x010162000c1e1900 */
[----:B------:R-:W-:Y:S01]  /*0ec0*/  UISETP.NE.U32.AND UP0, UPT, UR8, URZ, UPT ;  /* 0x0000003f0800728c */ /* 0x000fe2000bf05070 */
[----:B------:R-:W-:-:S03]  /*0ed0*/  UMOV UR41, UR7 ;  /* 0x0000000700297c82 */ /* 0x000fc60008000000 */
[----:B------:R-:W-:-:S03]  /*0ee0*/  UISETP.NE.AND.EX UP0, UPT, UR9, URZ, UPT, UP0 ;  /* 0x0000003f0900728c */ /* 0x000fc6000bf05300 */
[----:B------:R-:W-:Y:S01]  /*0ef0*/  ULDC.64 UR8, c[0x0][0xa20] ;  /* 0x0002880000087ab9 */ /* 0x000fe20000000a00 */
[----:B------:R-:W-:Y:S01]  /*0f00*/  USEL UR4, UR4, 0x1, UP0 ;  /* 0x0000000104047887 */ /* 0x000fe20008000000 */
[----:B------:R-:W-:Y:S01]  /*0f10*/  ISETP.NE.U32.AND P1, PT, RZ, UR8, PT ;  /* 0x00000008ff007c0c */ /* 0x000fe2000bf25070 */
[----:B------:R-:W-:Y:S02]  /*0f20*/  ULDC UR8, c[0x0][0x2f0] ;  /* 0x0000bc0000087ab9 */ /* 0x000fe40000000800 */
[----:B------:R-:W-:Y:S01]  /*0f30*/  UIMAD UR4, UR4, UR8, URZ ;  /* 0x00000008040472a4 */ /* 0x000fe2000f8e023f */
[----:B------:R-:W-:Y:S01]  /*0f40*/  ISETP.NE.AND.EX P1, PT, RZ, UR9, PT, P1 ;  /* 0x00000009ff007c0c */ /* 0x000fe2000bf25310 */
[----:B0--3--:R-:W-:-:S12]  /*0f50*/  @P2 BRA `(.L_x_2504) ;  /* 0x0000000000302947 */ /* 0x009fd80003800000 */
[----:B------:R-:W-:Y:S01]  /*0f60*/  ULDC.64 UR8, c[0x0][0xa00] ;  /* 0x0002800000087ab9 */ /* 0x000fe20000000a00 */
[----:B-----5:R-:W0:Y:S01]  /*0f70*/  LDC R17, c[0x0][0x288] ;  /* 0x0000a200ff117b82 */ /* 0x020e220000000800 */
[----:B------:R-:W-:-:S04]  /*0f80*/  ISETP.NE.U32.AND P0, PT, RZ, UR8, PT ;  /* 0x00000008ff007c0c */ /* 0x000fc8000bf05070 */
[----:B------:R-:W-:-:S13]  /*0f90*/  ISETP.NE.AND.EX P0, PT, RZ, UR9, PT, P0 ;  /* 0x00000009ff007c0c */ /* 0x000fda000bf05300 */
[----:B------:R-:W-:Y:S05]  /*0fa0*/  @!P0 BRA `(.L_x_2504) ;  /* 0x00000000001c8947 */ /* 0x000fea0003800000 */
[----:B------:R-:W-:Y:S02]  /*0fb0*/  ULDC.64 UR8, c[0x0][0xa00] ;  /* 0x0002800000087ab9 */ /* 0x000fe40000000a00 */
[----:B------:R-:W-:-:S06]  /*0fc0*/  UIMAD.WIDE UR8, UR6, 0x4, UR8 ;  /* 0x00000004060878a5 */ /* 0x000fcc000f8e0208 */
[----:B------:R-:W-:Y:S02]  /*0fd0*/  IMAD.U32 R2, RZ, RZ, UR8 ;  /* 0x00000008ff027e24 */ /* 0x000fe4000f8e00ff */
[----:B------:R-:W-:-:S05]  /*0fe0*/  IMAD.U32 R3, RZ, RZ, UR9 ;  /* 0x00000009ff037e24 */ /* 0x000fca000f8e00ff */
[----:B0-----:R-:W2:Y:S04]  /*0ff0*/  LDG.E R17, desc[UR46][R2.64] ;  /* 0x0000002e02117981 */ /* 0x001ea8000c1e1900 */
[----:B------:R-:W2:Y:S02]  /*1000*/  LDG.E R0, desc[UR46][R2.64+0x4] ;  /* 0x0000042e02007981 */ /* 0x000ea4000c1e1900 */
[----:B--2---:R-:W-:-:S07]  /*1010*/  IMAD.IADD R17, R0, 0x1, -R17 ;  /* 0x0000000100117824 */ /* 0x004fce00078e0a11 */
.L_x_2504:
[----:B------:R-:W-:Y:S01]  /*1020*/  IMAD.U32 R18, RZ, RZ, UR4 ;  /* 0x00000004ff127e24 */ /* 0x000fe2000f8e00ff */
[----:B------:R-:W-:Y:S01]  /*1030*/  UMOV UR42, UR6 ;  /* 0x00000006002a7c82 */ /* 0x000fe20008000000 */
[----:B------:R-:W-:Y:S05]  /*1040*/  @!P1 BRA `(.L_x_2505) ;  /* 0x0000000000189947 */ /* 0x000fea0003800000 */
[----:B------:R-:W-:Y:S02]  /*1050*/  ULDC.64 UR8, c[0x0][0xa20] ;  /* 0x0002880000087ab9 */ /* 0x000fe40000000a00 */
[----:B------:R-:W-:-:S06]  /*1060*/  UIMAD.WIDE UR6, UR6, 0x4, UR8 ;  /* 0x00000004060678a5 */ /* 0x000fcc000f8e0208 */
[----:B------:R-:W-:Y:S02]  /*1070*/  IMAD.U32 R2, RZ, RZ, UR6 ;  /* 0x00000006ff027e24 */ /* 0x000fe4000f8e00ff */
[----:B------:R-:W-:-:S05]  /*1080*/  IMAD.U32 R3, RZ, RZ, UR7 ;  /* 0x00000007ff037e24 */ /* 0x000fca000f8e00ff */
[----:B------:R1:W5:Y:S01]  /*1090*/  LDG.E R18, desc[UR46][R2.64] ;  /* 0x0000002e02127981 */ /* 0x000362000c1e1900 */
[----:B------:R-:W-:Y:S05]  /*10a0*/  BRA `(.L_x_2506) ;  /* 0x00000000002c7947 */ /* 0x000fea0003800000 */
.L_x_2505:
        /* <DEDUP_REMOVED lines=9> */
[----:B------:R-:W2:Y:S02]  /*1140*/  LDG.E R5, desc[UR46][R2.64+0x4] ;  /* 0x0000042e02057981 */ /* 0x000ea4000c1e1900 */
[----:B--2---:R-:W-:-:S07]  /*1150*/  IMAD.IADD R18, R5, 0x1, -R18 ;  /* 0x0000000105127824 */ /* 0x004fce00078e0a12 */
.L_x_2506:
[----:B------:R-:W2:Y:S01]  /*1160*/  LDC R206, c[0x0][0x448] ;  /* 0x00011200ffce7b82 */ /* 0x000ea20000000800 */
[----:B------:R-:W-:Y:S01]  /*1170*/  USHF.L.U32 UR43, UR5, 0x7, URZ ;  /* 0x00000007052b7899 */ /* 0x000fe2000800063f */
[----:B-----5:R-:W-:Y:S01]  /*1180*/  IMAD.IADD R18, R18, 0x1, -R7 ;  /* 0x0000000112127824 */ /* 0x020fe200078e0a07 */
[----:B------:R-:W-:Y:S02]  /*1190*/  LOP3.LUT R16, R16, 0xffefffff, RZ, 0xc0, !PT ;  /* 0xffefffff10107812 */ /* 0x000fe400078ec0ff */
[----:B------:R-:W-:Y:S02]  /*11a0*/  UIADD3 UR4, UR43, 0x7f, URZ ;  /* 0x0000007f2b047890 */ /* 0x000fe4000fffe03f */
[----:B01----:R-:W-:Y:S01]  /*11b0*/  IADD3 R3, R18, 0x1, -R17 ;  /* 0x0000000112037810 */ /* 0x003fe20007ffe811 */
[----:B------:R-:W0:Y:S03]  /*11c0*/  LDC.64 R8, c[0x0][0x9e0] ;  /* 0x00027800ff087b82 */ /* 0x000e260000000a00 */
[----:B------:R-:W-:Y:S01]  /*11d0*/  IMAD.U32 R0, RZ, RZ, UR4 ;  /* 0x00000004ff007e24 */ /* 0x000fe2000f8e00ff */
[----:B--2---:R-:W-:-:S02]  /*11e0*/  ISETP.NE.AND P2, PT, R206, 0x1, PT ;  /* 0x00000001ce00780c */ /* 0x004fc40003f45270 */
[----:B0-----:R-:W-:-:S11]  /*11f0*/  ISETP.GE.AND P1, PT, R9, 0x1, PT ;  /* 0x000000010900780c */ /* 0x001fd60003f26270 */
[----:B------:R-:W0:Y:S01]  /*1200*/  @P2 LDC R2, c[0x0][0x44c] ;  /* 0x00011300ff022b82 */ /* 0x000e220000000800 */
[----:B------:R-:W-:-:S04]  /*1210*/  @P2 LOP3.LUT R16, R16, 0x100000, RZ, 0xfc, !PT ;  /* 0x0010000010102812 */ /* 0x000fc800078efcff */
[----:B------:R-:W-:-:S03]  /*1220*/  LOP3.LUT R16, R16, 0xfff7ffff, RZ, 0xc0, !PT ;  /* 0xfff7ffff10107812 */ /* 0x000fc600078ec0ff */
[----:B------:R-:W1:Y:S01]  /*1230*/  @P2 LDC R5, c[0x0][0x450] ;  /* 0x00011400ff052b82 */ /* 0x000e620000000800 */
[----:B------:R-:W-:Y:S01]  /*1240*/  @P1 LOP3.LUT R16, R16, 0x80000, RZ, 0xfc, !PT ;  /* 0x0008000010101812 */ /* 0x000fe200078efcff */
[----:B0-----:R-:W-:-:S05]  /*1250*/  @P2 IMAD.HI.U32 R2, R2, UR4, RZ ;  /* 0x0000000402022c27 */ /* 0x001fca000f8e00ff */
[----:B-1----:R-:W-:-:S05]  /*1260*/  @P2 SHF.R.U32.HI R0, RZ, R5, R2 ;  /* 0x00000005ff002219 */ /* 0x002fca0000011602 */
        /* <DEDUP_REMOVED lines=13> */
.L_x_2508:
[----:B------:R-:W-:-:S13]  /*1340*/  ISETP.NE.AND P0, PT, R9, 0x1, PT ;  /* 0x000000010900780c */ /* 0x000fda0003f05270 */
[----:B------:R-:W0:Y:S02]  /*1350*/  @P0 LDC.64 R4, c[0x0][0x9e8] ;  /* 0x00027a00ff040b82 */ /* 0x000e240000000a00 */
[----:B0-----:R-:W-:-:S05]  /*1360*/  @P0 IMAD.HI.U32 R4, R2, R4, RZ ;  /* 0x0000000402040227 */ /* 0x001fca00078e00ff */
[----:B------:R-:W-:-:S07]  /*1370*/  @P0 SHF.R.U32.HI R2, RZ, R5, R4 ;  /* 0x00000005ff020219 */ /* 0x000fce0000011604 */
.L_x_2509:
[----:B------:R-:W-:-:S05]  /*1380*/  IMAD R3, R2, R9, R9 ;  /* 0x0000000902037224 */ /* 0x000fca00078e0209 */
[----:B------:R-:W-:-:S07]  /*1390*/  VIMNMX R0, R0, R3, PT ;  /* 0x0000000300007248 */ /* 0x000fce0003fe0100 */
.L_x_2507:
[----:B------:R-:W0:Y:S01]  /*13a0*/  @P2 LDC R4, c[0x0][0x44c] ;  /* 0x00011300ff042b82 */ /* 0x000e220000000800 */
[----:B------:R-:W-:Y:S01]  /*13b0*/  IMAD.U32 R3, RZ, RZ, UR43 ;  /* 0x0000002bff037e24 */ /* 0x000fe2000f8e00ff */
[----:B------:R-:W-:Y:S01]  /*13c0*/  ULDC UR4, c[0x0][0x9dc] ;  /* 0x0002770000047ab9 */ /* 0x000fe20000000800 */
[----:B------:R-:W-:Y:S02]  /*13d0*/  VIADD R2, R0, 0x5f ;  /* 0x0000005f00027836 */ /* 0x000fe40000000000 */
[----:B------:R-:W-:Y:S02]  /*13e0*/  VIADD R0, R18, 0x5f ;  /* 0x0000005f12007836 */ /* 0x000fe40000000000 */
[----:B------:R-:W-:Y:S01]  /*13f0*/  IMAD.HI R2, R2, 0x2aaaaaab, RZ ;  /* 0x2aaaaaab02027827 */ /* 0x000fe200078e02ff */
[----:B------:R-:W1:Y:S03]  /*1400*/  @P2 LDC R5, c[0x0][0x450] ;  /* 0x00011400ff052b82 */ /* 0x000e660000000800 */
[----:B------:R-:W-:-:S04]  /*1410*/  IMAD.HI R0, R0, 0x2aaaaaab, RZ ;  /* 0x2aaaaaab00007827 */ /* 0x000fc800078e02ff */
[----:B0-----:R-:W-:-:S05]  /*1420*/  @P2 IMAD.HI.U32 R4, R4, UR43, RZ ;  /* 0x0000002b04042c27 */ /* 0x001fca000f8e00ff */
[----:B-1----:R-:W-:Y:S02]  /*1430*/  @P2 SHF.R.U32.HI R3, RZ, R5, R4 ;  /* 0x00000005ff032219 */ /* 0x002fe40000011604 */
[----:B------:R-:W-:Y:S02]  /*1440*/  SHF.R.U32.HI R5, RZ, 0x1f, R2 ;  /* 0x0000001fff057819 */ /* 0x000fe40000011602 */
[----:B------:R-:W-:Y:S02]  /*1450*/  IADD3 R4, R3, R18, -R17 ;  /* 0x0000001203047210 */ /* 0x000fe40007ffe811 */
        /* <DEDUP_REMOVED lines=16> */
.L_x_2511:
[----:B------:R-:W-:-:S13]  /*1560*/  ISETP.NE.AND P0, PT, R9, 0x1, PT ;  /* 0x000000010900780c */ /* 0x000fda0003f05270 */
[----:B------:R-:W0:Y:S02]  /*1570*/  @P0 LDC.64 R2, c[0x0][0x9e8] ;  /* 0x00027a00ff020b82 */ /* 0x000e240000000a00 */
[----:B0-----:R-:W-:-:S05]  /*1580*/  @P0 IMAD.HI.U32 R0, R4, R2, RZ ;  /* 0x0000000204000227 */ /* 0x001fca00078e00ff */
[----:B------:R-:W-:-:S07]  /*1590*/  @P0 SHF.R.U32.HI R4, RZ, R3, R0 ;  /* 0x00000003ff040219 */ /* 0x000fce0000011600 */
.L_x_2512:
[----:B------:R-:W-:-:S05]  /*15a0*/  IMAD R4, R4, R9, RZ ;  /* 0x0000000904047224 */ /* 0x000fca00078e02ff */
[----:B------:R-:W-:-:S13]  /*15b0*/  R2UR UR5, R4 ;  /* 0x00000000040572ca */ /* 0x000fda00000e0000 */
[----:B------:R-:W-:-:S04]  /*15c0*/  UISETP.LT.AND UP0, UPT, UR4, UR5, UPT ;  /* 0x000000050400728c */ /* 0x000fc8000bf01270 */
[----:B------:R-:W-:-:S12]  /*15d0*/  USEL UR4, UR4, UR5, !UP0 ;  /* 0x0000000504047287 */ /* 0x000fd8000c000000 */
.L_x_2510:
[----:B------:R-:W-:Y:S01]  /*15e0*/  UIMAD.WIDE UR4, UR4, 0x2aaaaaab, URZ ;  /* 0x2aaaaaab040478a5 */ /* 0x000fe2000f8e023f */
[----:B------:R-:W-:Y:S02]  /*15f0*/  PLOP3.LUT P0, PT, PT, PT, PT, 0x80, 0x0 ;  /* 0x000000000000781c */ /* 0x000fe40003f0f070 */
[----:B------:R-:W-:Y:S01]  /*1600*/  CS2R R2, SRZ ;  /* 0x0000000000027805 */ /* 0x000fe2000001ff00 */
[----:B------:R-:W-:Y:S01]  /*1610*/  IMAD.MOV.U32 R0, RZ, RZ, RZ ;  /* 0x000000ffff007224 */ /* 0x000fe200078e00ff */
[----:B------:R-:W-:Y:S01]  /*1620*/  USHF.R.U32.HI UR4, URZ, 0x1f, UR5 ;  /* 0x0000001f3f047899 */ /* 0x000fe20008011605 */
[----:B------:R-:W-:Y:S01]  /*1630*/  IMAD.MOV.U32 R150, RZ, RZ, RZ ;  /* 0x000000ffff967224 */ /* 0x000fe200078e00ff */
        /* <DEDUP_REMOVED lines=99> */
.L_x_2514:
        /* <DEDUP_REMOVED lines=13> */
.L_x_2704:
[----:B------:R-:W-:Y:S01]  /*1d40*/  IMAD.U32 R0, RZ, RZ, UR40 ;  /* 0x00000028ff007e24 */ /* 0x000fe2000f8e00ff */
[----:B------:R-:W-:Y:S05]  /*1d50*/  WARPSYNC.ALL ;  /* 0x0000000000007948 */ /* 0x000fea0003800000 */
[----:B------:R1:W-:Y:S01]  /*1d60*/  BAR.SYNC.DEFER_BLOCKING R7, 0x100 ;  /* 0x000400070000751d */ /* 0x0003e20000010000 */
[----:B------:R-:W-:-:S13]  /*1d70*/  ISETP.NE.AND P0, PT, R0, 0x3, PT ;  /* 0x000000030000780c */ /* 0x000fda0003f05270 */
[----:B-1----:R-:W-:Y:S05]  /*1d80*/  @!P0 BRA `(.L_x_2516) ;  /* 0x0000000000048947 */ /* 0x002fea0003800000 */
[----:B------:R-:W-:Y:S01]  /*1d90*/  BPT.TRAP 0x1 ;  /* 0x000000040000795c */ /* 0x000fe20000300000 */
.L_x_2516:
[----:B------:R-:W-:Y:S01]  /*1da0*/  R2UR UR24, R6 ;  /* 0x00000000061872ca */ /* 0x000fe200000e0000 */
[----:B------:R-:W-:-:S05]  /*1db0*/  IMAD.U32 R8, RZ, RZ, UR37 ;  /* 0x00000025ff087e24 */ /* 0x000fca000f8e00ff */
[----:B------:R-:W-:-:S07]  /*1dc0*/  SHF.L.U32 R8, R8, 0x1f, RZ ;  /* 0x0000001f08087819 */ /* 0x000fce00000006ff */
[----:B------:R-:W-:-:S09]  /*1dd0*/  ULEA UR24, UR38, UR24, 0x3 ;  /* 0x0000001826187291 */ /* 0x000fd2000f8e183f */
[----:B------:R1:W2:Y:S01]  /*1de0*/  SYNCS.PHASECHK.TRANS64.TRYWAIT P1, [UR24+0x22830], R8 ;  /* 0x02283008ff0075a7 */ /* 0x0002a20008020158 */
[----:B------:R-:W-:Y:S05]  /*1df0*/  @!P0 BRA `(.L_x_2517) ;  /* 0x0000000000048947 */ /* 0x000fea0003800000 */
[----:B------:R-:W-:Y:S01]  /*1e00*/  BPT.TRAP 0x1 ;  /* 0x000000040000795c */ /* 0x000fe20000300000 */
.L_x_2517:
[----:B--2---:R-:W-:Y:S05]  /*1e10*/  @P1 BRA `(.L_x_2518) ;  /* 0x0000000000081947 */ /* 0x004fea0003800000 */
[----:B------:R-:W2:Y:S02]  /*1e20*/  SYNCS.PHASECHK.TRANS64.TRYWAIT P1, [UR24+0x22830], R8 ;  /* 0x02283008ff0075a7 */ /* 0x000ea40008020158 */
[----:B--2---:R-:W-:Y:S05]  /*1e30*/  @!P1 BRA `(.L_x_2519) ;  /* 0x0000013800b09947 */ /* 0x004fea0003800000 */
.L_x_2518:
[----:B------:R-:W-:Y:S01]  /*1e40*/  R2UR UR4, R6 ;  /* 0x00000000060472ca */ /* 0x000fe200000e0000 */
[----:B------:R-:W-:Y:S01]  /*1e50*/  ULOP3.LUT UR20, UR45, 0x10000, URZ, 0xfc, !UPT ;  /* 0x000100002d147892 */ /* 0x000fe2000f8efc3f */
[----:B------:R-:W-:Y:S01]  /*1e60*/  WARPGROUP.ARRIVE ;  /* 0x00000000000079c5 */ /* 0x000fe20000000000 */
[----:B------:R-:W-:Y:S01]  /*1e70*/  UMOV UR21, 0x40000040 ;  /* 0x4000004000157882 */ /* 0x000fe20000000000 */
[----:B------:R-:W-:Y:S01]  /*1e80*/  UMOV UR23, 0x40000040 ;  /* 0x4000004000177882 */ /* 0x000fe20000000000 */
[----:B------:R-:W-:-:S03]  /*1e90*/  UIADD3 UR8, UR20, 0x2, URZ ;  /* 0x0000000214087890 */ /* 0x000fc6000fffe03f */
[----:B------:R-:W2:Y:S01]  /*1ea0*/  S2R R0, SR_TID.X ;  /* 0x0000000000007919 */ /* 0x000ea20000002100 */
        /* <DEDUP_REMOVED lines=17> */
[----:B--2---:R-:W-:-:S04]  /*1fc0*/  SHF.R.U32.HI R0, RZ, 0x7, R0 ;  /* 0x00000007ff007819 */ /* 0x004fc80000011600 */
[----:B0-----:R-:W-:Y:S01]  /*1fd0*/  IADD3 R3, -R0, 0xb, RZ ;  /* 0x0000000b00037810 */ /* 0x001fe20007ffe1ff */
        /* <DEDUP_REMOVED lines=13> */
.L_x_2520:
[----:B------:R-:W-:Y:S01]  /*20b0*/  ISETP.NE.AND P2, PT, R206, 0x1, PT ;  /* 0x00000001ce00780c */ /* 0x000fe20003f45270 */
[----:B------:R-:W2:Y:S01]  /*20c0*/  S2UR UR6, SR_CgaCtaId ;  /* 0x00000000000679c3 */ /* 0x000ea20000008800 */
[----:B------:R-:W-:Y:S01]  /*20d0*/  VIADD R0, R23, UR43 ;  /* 0x0000002b17007c36 */ /* 0x000fe20008000000 */
[----:B------:R-:W-:Y:S01]  /*20e0*/  UIADD3 UR5, UR24, 0x22840, URZ ;  /* 0x0002284018057890 */ /* 0x000fe2000fffe03f */
[----:B------:R-:W-:Y:S01]  /*20f0*/  LOP3.LUT P1, RZ, R16, 0x80000, RZ, 0xc0, !PT ;  /* 0x0008000010ff7812 */ /* 0x000fe2000782c0ff */
[----:B------:R-:W-:Y:S01]  /*2100*/  ULDC UR7, c[0x0][0x9dc] ;  /* 0x0002770000077ab9 */ /* 0x000fe20000000800 */
[----:B------:R-:W-:Y:S01]  /*2110*/  IMAD.MOV.U32 R2, RZ, RZ, R0 ;  /* 0x000000ffff027224 */ /* 0x000fe200078e0000 */
[----:B------:R-:W-:-:S06]  /*2120*/  ULDC UR15, c[0x0][0x9e0] ;  /* 0x00027800000f7ab9 */ /* 0x000fcc0000000800 */
[----:B------:R-:W3:Y:S08]  /*2130*/  @P2 LDC R5, c[0x0][0x44c] ;  /* 0x00011300ff052b82 */ /* 0x000ef00000000800 */
[----:B------:R-:W4:Y:S01]  /*2140*/  @P2 LDC R9, c[0x0][0x450] ;  /* 0x00011400ff092b82 */ /* 0x000f220000000800 */
[----:B--2---:R-:W-:-:S09]  /*2150*/  UPRMT UR5, UR6, 0x654, UR5 ;  /* 0x0000065406057896 */ /* 0x004fd20008000005 */
[----:B------:R-:W-:Y:S01]  /*2160*/  SYNCS.ARRIVE.TRANS64.RED.A1T0 RZ, [UR5], RZ ;  /* 0x000000ffffff79a7 */ /* 0x000fe20008100405 */
[----:B------:R-:W-:Y:S01]  /*2170*/  ULOP3.LUT UR5, URZ, UR7, URZ, 0x33, !UPT ;  /* 0x000000073f057292 */ /* 0x000fe2000f8e333f */
[----:B---3--:R-:W-:-:S04]  /*2180*/  @P2 IMAD.HI.U32 R4, R0, R5, RZ ;  /* 0x0000000500042227 */ /* 0x008fc800078e00ff */
[----:B------:R-:W-:Y:S02]  /*2190*/  IMAD R0, R176, -0x60, R18 ;  /* 0xffffffa0b0007824 */ /* 0x000fe400078e0212 */
[----:B------:R-:W-:Y:S01]  /*21a0*/  IMAD.MOV.U32 R5, RZ, RZ, -0x60 ;  /* 0xffffffa0ff057424 */ /* 0x000fe200078e00ff */
[----:B----4-:R-:W-:Y:S01]  /*21b0*/  @P2 SHF.R.U32.HI R2, RZ, R9, R4 ;  /* 0x00000009ff022219 */ /* 0x010fe20000011604 */
[C---:B------:R-:W-:Y:S02]  /*21c0*/  VIADD R4, R0.reuse, 0x61 ;  /* 0x0000006100047836 */ /* 0x040fe40000000000 */
[----:B------:R-:W-:Y:S02]  /*21d0*/  VIADD R0, R0, 0x60 ;  /* 0x0000006000007836 */ /* 0x000fe40000000000 */
[----:B------:R-:W2:Y:S01]  /*21e0*/  SHFL.IDX PT, R10, R2, RZ, 0x1c1f ;  /* 0x001c1fff020a7589 */ /* 0x000ea200000e0000 */
[C---:B------:R-:W-:Y:S02]  /*21f0*/  IMAD R4, R19.reuse, -0x2, R4 ;  /* 0xfffffffe13047824 */ /* 0x040fe400078e0204 */
[----:B------:R-:W-:-:S02]  /*2200*/  IMAD R9, R19, -0x2, R0 ;  /* 0xfffffffe13097824 */ /* 0x000fc400078e0200 */
[----:B------:R-:W-:Y:S02]  /*2210*/  IMAD.IADD R4, R4, 0x1, -R17 ;  /* 0x0000000104047824 */ /* 0x000fe400078e0a11 */
[----:B------:R-:W-:Y:S02]  /*2220*/  IMAD R14, R176, R5, 0x60 ;  /* 0x00000060b00e7424 */ /* 0x000fe400078e0205 */
[C---:B------:R-:W-:Y:S02]  /*2230*/  VIADD R12, R4.reuse, UR15 ;  /* 0x0000000f040c7c36 */ /* 0x040fe40008000000 */
[----:B------:R-:W-:Y:S02]  /*2240*/  VIADD R11, R4, UR5 ;  /* 0x00000005040b7c36 */ /* 0x000fe40008000000 */
[----:B------:R-:W-:Y:S01]  /*2250*/  IMAD R20, R19, -0x2, R14 ;  /* 0xfffffffe13147824 */ /* 0x000fe200078e020e */
[----:B--2---:R-:W-:Y:S01]  /*2260*/  VIADDMNMX R0, R10, R12, R9, PT ;  /* 0x0000000c0a007246 */ /* 0x004fe20003800109 */
[----:B------:R-:W-:Y:S01]  /*2270*/  IMAD.IADD R4, R11, 0x1, R10 ;  /* 0x000000010b047824 */ /* 0x000fe200078e020a */
[----:B------:R-:W-:Y:S06]  /*2280*/  @!P1 BRA `(.L_x_2521) ;  /* 0x00000000005c9947 */ /* 0x000fec0003800000 */
[----:B------:R-:W-:Y:S01]  /*2290*/  IADD3 R5, -R17, R18, R10 ;  /* 0x0000001211057210 */ /* 0x000fe20007ffe10a */
        /* <DEDUP_REMOVED lines=12> */
.L_x_2523:
[----:B------:R-:W-:Y:S02]  /*2360*/  ULDC UR5, c[0x0][0x9e4] ;  /* 0x0002790000057ab9 */ /* 0x000fe40000000800 */
[----:B------:R-:W-:-:S05]  /*2370*/  IMAD.U32 R13, RZ, RZ, UR5 ;  /* 0x00000005ff0d7e24 */ /* 0x000fca000f8e00ff */
[----:B------:R-:W-:-:S13]  /*2380*/  ISETP.NE.AND P1, PT, R13, 0x1, PT ;  /* 0x000000010d00780c */ /* 0x000fda0003f25270 */
[----:B------:R-:W2:Y:S02]  /*2390*/  @P1 LDC.64 R72, c[0x0][0x9e8] ;  /* 0x00027a00ff481b82 */ /* 0x000ea40000000a00 */
[----:B--2---:R-:W-:-:S05]  /*23a0*/  @P1 IMAD.HI.U32 R10, R5, R72, RZ ;  /* 0x00000048050a1227 */ /* 0x004fca00078e00ff */
[----:B------:R-:W-:-:S07]  /*23b0*/  @P1 SHF.R.U32.HI R5, RZ, R73, R10 ;  /* 0x00000049ff051219 */ /* 0x000fce000001160a */
.L_x_2524:
[----:B------:R-:W-:Y:S05]  /*23c0*/  BSYNC B0 ;  /* 0x0000000000007941 */ /* 0x000fea0003800000 */
.L_x_2522:
[----:B------:R-:W-:-:S05]  /*23d0*/  IMAD R5, R5, R13, R20 ;  /* 0x0000000d05057224 */ /* 0x000fca00078e0214 */
[----:B------:R-:W-:Y:S02]  /*23e0*/  VIADDMNMX R0, R5, R13, R0, PT ;  /* 0x0000000d05007246 */ /* 0x000fe40003800100 */
[----:B------:R-:W-:-:S07]  /*23f0*/  VIMNMX R4, R4, R5, !PT ;  /* 0x0000000504047248 */ /* 0x000fce0007fe0100 */
.L_x_2521:
[C---:B------:R-:W-:Y:S01]  /*2400*/  ISETP.GE.AND P6, PT, R14.reuse, 0x9, PT ;  /* 0x000000090e00780c */ /* 0x040fe20003fc6270 */
[----:B------:R-:W2:Y:S01]  /*2410*/  SHFL.IDX PT, R2, R2, 0x1, 0x1c1f ;  /* 0x003c1f0002027f89 */ /* 0x000ea200000e0000 */
        /* <DEDUP_REMOVED lines=131> */
.L_x_2527:
[----:B------:R-:W-:Y:S02]  /*2c50*/  ULDC UR5, c[0x0][0x9e4] ;  /* 0x0002790000057ab9 */ /* 0x000fe40000000800 */
[----:B------:R-:W-:-:S05]  /*2c60*/  IMAD.U32 R4, RZ, RZ, UR5 ;  /* 0x00000005ff047e24 */ /* 0x000fca000f8e00ff */
[----:B------:R-:W-:-:S13]  /*2c70*/  ISETP.NE.AND P5, PT, R4, 0x1, PT ;  /* 0x000000010400780c */ /* 0x000fda0003fa5270 */
[----:B------:R-:W2:Y:S02]  /*2c80*/  @P5 LDC.64 R10, c[0x0][0x9e8] ;  /* 0x00027a00ff0a5b82 */ /* 0x000ea40000000a00 */
[----:B--2---:R-:W-:-:S05]  /*2c90*/  @P5 IMAD.HI.U32 R2, R9, R10, RZ ;  /* 0x0000000a09025227 */ /* 0x004fca00078e00ff */
[----:B------:R-:W-:-:S07]  /*2ca0*/  @P5 SHF.R.U32.HI R9, RZ, R11, R2 ;  /* 0x0000000bff095219 */ /* 0x000fce0000011602 */
.L_x_2528:
[----:B------:R-:W-:Y:S05]  /*2cb0*/  BSYNC B0 ;  /* 0x0000000000007941 */ /* 0x000fea0003800000 */
.L_x_2526:
[----:B------:R-:W-:-:S05]  /*2cc0*/  IMAD R9, R9, R4, R20 ;  /* 0x0000000409097224 */ /* 0x000fca00078e0214 */
[----:B------:R-:W-:Y:S02]  /*2cd0*/  VIADDMNMX R0, R9, R4, R0, PT ;  /* 0x0000000409007246 */ /* 0x000fe40003800100 */
[----:B------:R-:W-:-:S07]  /*2ce0*/  VIMNMX R5, R5, R9, !PT ;  /* 0x0000000905057248 */ /* 0x000fce0007fe0100 */
.L_x_2525:
        /* <DEDUP_REMOVED lines=128> */
[----:B------:R2:W3:Y:S01]  /*34f0*/  MUFU.EX2 R13, R10 ;  /* 0x0000000a000d7308 */ /* 0x0004e20000000800 */
        /* <DEDUP_REMOVED lines=9> */
[--C-:B--2---:R-:W-:Y:S01]  /*3590*/  FFMA.FTZ R10, R76, UR6, -R11.reuse ;  /* 0x000000064c0a7c23 */ /* 0x104fe2000801080b */
[----:B------:R-:W-:Y:S01]  /*35a0*/  FMNMX.FTZ R2, R42, R9, !PT ;  /* 0x000000092a027209 */ /* 0x000fe20007810000 */
[--C-:B------:R-:W-:Y:S01]  /*35b0*/  FFMA.FTZ R33, R84, UR6, -R11.reuse ;  /* 0x0000000654217c23 */ /* 0x100fe2000801080b */
[----:B------:R-:W-:Y:S01]  /*35c0*/  FSEL R66, R66, -INF , !P1 ;  /* 0xff80000042427808 */ /* 0x000fe20004800000 */
[----:B------:R-:W-:Y:S01]  /*35d0*/  FFMA.FTZ R52, R52, UR6, -R11 ;  /* 0x0000000634347c23 */ /* 0x000fe2000801080b */
[----:B------:R-:W-:Y:S01]  /*35e0*/  FMNMX.FTZ R9, R43, R2, !PT ;  /* 0x000000022b097209 */ /* 0x000fe20007810000 */
[----:B------:R-:W2:Y:S01]  /*35f0*/  MUFU.EX2 R15, R15 ;  /* 0x0000000f000f7308 */ /* 0x000ea20000000800 */
[----:B------:R-:W-:Y:S01]  /*3600*/  ISETP.LT.OR P4, PT, R0, 0x5a, P4 ;  /* 0x0000005a0000780c */ /* 0x000fe20002781670 */
[----:B---3--:R-:W-:Y:S01]  /*3610*/  FADD.FTZ R37, R12, R13 ;  /* 0x0000000d0c257221 */ /* 0x008fe20000010000 */
        /* <DEDUP_REMOVED lines=13> */
[----:B------:R3:W4:Y:S01]  /*36f0*/  MUFU.EX2 R21, R10 ;  /* 0x0000000a00157308 */ /* 0x0007220000000800 */
[----:B------:R-:W-:Y:S01]  /*3700*/  F2FP.F16.F32.PACK_AB R152, R13, R12 ;  /* 0x0000000c0d98723e */ /* 0x000fe200000000ff */
[----:B------:R-:W-:Y:S01]  /*3710*/  FFMA.FTZ R68, R68, UR6, -R11 ;  /* 0x0000000644447c23 */ /* 0x000fe2000801080b */
[----:B------:R-:W-:-:S02]  /*3720*/  FMNMX.FTZ R2, R54, R9, !PT ;  /* 0x0000000936027209 */ /* 0x000fc40007810000 */
[----:B--2---:R-:W-:Y:S02]  /*3730*/  F2FP.F16.F32.PACK_AB R154, R15, R14 ;  /* 0x0000000e0f9a723e */ /* 0x004fe400000000ff */
[----:B------:R-:W-:Y:S01]  /*3740*/  FMNMX.FTZ R9, R55, R2, !PT ;  /* 0x0000000237097209 */ /* 0x000fe20007810000 */
[----:B------:R-:W-:Y:S01]  /*3750*/  MUFU.EX2 R24, R24 ;  /* 0x0000001800187308 */ /* 0x000fe20000000800 */
[----:B---3--:R-:W-:Y:S02]  /*3760*/  FFMA.FTZ R10, R40, UR6, -R11 ;  /* 0x00000006280a7c23 */ /* 0x008fe4000801080b */
[----:B------:R-:W-:-:S04]  /*3770*/  FMNMX.FTZ R2, R58, R9, !PT ;  /* 0x000000093a027209 */ /* 0x000fc80007810000 */
[----:B------:R-:W-:Y:S01]  /*3780*/  FMNMX.FTZ R9, R59, R2, !PT ;  /* 0x000000023b097209 */ /* 0x000fe20007810000 */
[----:B------:R-:W2:Y:S01]  /*3790*/  MUFU.EX2 R25, R25 ;  /* 0x0000001900197308 */ /* 0x000ea20000000800 */
[----:B----4-:R-:W-:Y:S02]  /*37a0*/  F2FP.F16.F32.PACK_AB R156, R21, R20 ;  /* 0x00000014159c723e */ /* 0x010fe400000000ff */
[----:B------:R-:W-:Y:S01]  /*37b0*/  FMNMX.FTZ R2, R62, R9, !PT ;  /* 0x000000093e027209 */ /* 0x000fe20007810000 */
[----:B------:R-:W-:-:S03]  /*37c0*/  FFMA.FTZ R9, R80, UR6, -R11 ;  /* 0x0000000650097c23 */ /* 0x000fc6000801080b */
        /* <DEDUP_REMOVED lines=15> */
[----:B------:R-:W3:Y:S01]  /*38c0*/  MUFU.EX2 R33, R33 ;  /* 0x0000002100217308 */ /* 0x000ee20000000800 */
[----:B--2---:R-:W-:-:S05]  /*38d0*/  FMNMX.FTZ R2, R0, R5, !PT ;  /* 0x0000000500027209 */ /* 0x004fca0007810000 */
[----:B------:R-:W2:Y:S02]  /*38e0*/  SHFL.BFLY PT, R5, R2, 0x1, 0x1f ;  /* 0x0c201f0002057f89 */ /* 0x000ea400000e0000 */
[----:B------:R-:W-:Y:S08]  /*38f0*/  MUFU.EX2 R52, R52 ;  /* 0x0000003400347308 */ /* 0x000ff00000000800 */
[----:B------:R-:W4:Y:S01]  /*3900*/  MUFU.EX2 R53, R53 ;  /* 0x0000003500357308 */ /* 0x000f220000000800 */
[----:B---3--:R-:W-:-:S07]  /*3910*/  F2FP.F16.F32.PACK_AB R164, R33, R32 ;  /* 0x0000002021a4723e */ /* 0x008fce00000000ff */
[----:B------:R-:W-:Y:S01]  /*3920*/  MUFU.EX2 R56, R56 ;  /* 0x0000003800387308 */ /* 0x000fe20000000800 */
[----:B--2---:R-:W-:Y:S01]  /*3930*/  FMNMX.FTZ R5, R2, R5, !PT ;  /* 0x0000000502057209 */ /* 0x004fe20007810000 */
[----:B------:R-:W-:-:S06]  /*3940*/  FADD.FTZ R2, R14, R37 ;  /* 0x000000250e027221 */ /* 0x000fcc0000010000 */
[----:B------:R-:W-:Y:S01]  /*3950*/  MUFU.EX2 R57, R57 ;  /* 0x0000003900397308 */ /* 0x000fe20000000800 */
[----:B----4-:R-:W-:Y:S01]  /*3960*/  F2FP.F16.F32.PACK_AB R166, R53, R52 ;  /* 0x0000003435a6723e */ /* 0x010fe200000000ff */
[C---:B------:R-:W-:Y:S01]  /*3970*/  FMUL.FTZ R0, R5.reuse, UR6 ;  /* 0x0000000605007c20 */ /* 0x040fe20008410000 */
[----:B------:R-:W-:Y:S01]  /*3980*/  FSETP.NEU.FTZ.AND P1, PT, R5, -INF , PT ;  /* 0xff8000000500780b */ /* 0x000fe20003f3d000 */
[----:B------:R-:W-:-:S03]  /*3990*/  FADD.FTZ R37, R15, R2 ;  /* 0x000000020f257221 */ /* 0x000fc60000010000 */
[----:B------:R-:W-:Y:S01]  /*39a0*/  FSEL R0, R0, RZ, P1 ;  /* 0x000000ff00007208 */ /* 0x000fe20000800000 */
[----:B------:R-:W-:Y:S01]  /*39b0*/  FADD.FTZ R2, R20, R37 ;  /* 0x0000002514027221 */ /* 0x000fe20000010000 */
[----:B------:R-:W-:Y:S03]  /*39c0*/  MUFU.EX2 R60, R60 ;  /* 0x0000003c003c7308 */ /* 0x000fe60000000800 */
        /* <DEDUP_REMOVED lines=51> */
[----:B------:R-:W-:-:S04]  /*3d00*/  FADD.FTZ R15, R57, R12 ;  /* 0x0000000c390f7221 */ /* 0x000fc80000010000 */
[----:B------:R-:W-:Y:S01]  /*3d10*/  FADD.FTZ R12, R60, R15 ;  /* 0x0000000f3c0c7221 */ /* 0x000fe20000010000 */
        /* <DEDUP_REMOVED lines=61> */
.L_x_2529:
[----:B------:R2:W3:Y:S01]  /*40f0*/  SYNCS.PHASECHK.TRANS64.TRYWAIT P1, [UR24+0x22850], R8 ;  /* 0x02285008ff0075a7 */ /* 0x0004e20008020158 */
[----:B------:R-:W-:Y:S05]  /*4100*/  @!P0 BRA `(.L_x_2530) ;  /* 0x0000000000048947 */ /* 0x000fea0003800000 */
[----:B------:R-:W-:Y:S01]  /*4110*/  BPT.TRAP 0x1 ;  /* 0x000000040000795c */ /* 0x000fe20000300000 */
.L_x_2530:
[----:B---3--:R-:W-:Y:S05]  /*4120*/  @P1 BRA `(.L_x_2531) ;  /* 0x0000000000081947 */ /* 0x008fea0003800000 */
[----:B------:R-:W3:Y:S02]  /*4130*/  SYNCS.PHASECHK.TRANS64.TRYWAIT P1, [UR24+0x22850], R8 ;  /* 0x02285008ff0075a7 */ /* 0x000ee40008020158 */
[----:B---3--:R-:W-:Y:S05]  /*4140*/  @!P1 BRA `(.L_x_2532) ;  /* 0x0000011800049947 */ /* 0x008fea0003800000 */
.L_x_2531:
        /* <DEDUP_REMOVED lines=44> */
.L_x_2533:
[----:B------:R-:W-:Y:S01]  /*4410*/  ISETP.NE.AND P2, PT, R206, 0x1, PT ;  /* 0x00000001ce00780c */ /* 0x000fe20003f45270 */
[----:B------:R-:W4:Y:S01]  /*4420*/  S2UR UR10, SR_CgaCtaId ;  /* 0x00000000000a79c3 */ /* 0x000f220000008800 */
[----:B------:R-:W-:Y:S01]  /*4430*/  UIADD3 UR24, UR24, 0x22860, URZ ;  /* 0x0002286018187890 */ /* 0x000fe2000fffe03f */
[----:B------:R-:W-:-:S10]  /*4440*/  LOP3.LUT P1, RZ, R16, 0x80000, RZ, 0xc0, !PT ;  /* 0x0008000010ff7812 */ /* 0x000fd4000782c0ff */
[----:B------:R-:W5:Y:S08]  /*4450*/  @P2 LDC R6, c[0x0][0x44c] ;  /* 0x00011300ff062b82 */ /* 0x000f700000000800 */
[----:B-123--:R-:W1:Y:S01]  /*4460*/  @P2 LDC R8, c[0x0][0x450] ;  /* 0x00011400ff082b82 */ /* 0x00ee620000000800 */
[----:B----4-:R-:W-:-:S09]  /*4470*/  UPRMT UR24, UR10, 0x654, UR24 ;  /* 0x000006540a187896 */ /* 0x010fd20008000018 */
[----:B------:R-:W-:Y:S01]  /*4480*/  SYNCS.ARRIVE.TRANS64.RED.A1T0 RZ, [UR24], RZ ;  /* 0x000000ffffff79a7 */ /* 0x000fe20008100418 */
[----:B-----5:R-:W-:-:S04]  /*4490*/  @P2 IMAD.HI.U32 R7, R6, UR43, RZ ;  /* 0x0000002b06072c27 */ /* 0x020fc8000f8e00ff */
[----:B------:R-:W-:Y:S01]  /*44a0*/  IMAD.U32 R6, RZ, RZ, UR43 ;  /* 0x0000002bff067e24 */ /* 0x000fe2000f8e00ff */
[----:B-1----:R-:W-:-:S04]  /*44b0*/  @P2 SHF.R.U32.HI R6, RZ, R8, R7 ;  /* 0x00000008ff062219 */ /* 0x002fc80000011607 */
[----:B------:R-:W-:-:S05]  /*44c0*/  IADD3 R7, R6, R18, -R17 ;  /* 0x0000001206077210 */ /* 0x000fca0007ffe811 */
        /* <DEDUP_REMOVED lines=17> */
.L_x_2535:
[----:B------:R-:W-:Y:S02]  /*45e0*/  ULDC UR18, c[0x0][0x9e4] ;  /* 0x0002790000127ab9 */ /* 0x000fe40000000800 */
[----:B------:R-:W-:-:S11]  /*45f0*/  UISETP.NE.AND UP0, UPT, UR18, 0x1, UPT ;  /* 0x000000011200788c */ /* 0x000fd6000bf05270 */
[----:B------:R-:W-:Y:S02]  /*4600*/  @UP0 ULDC.64 UR22, c[0x0][0x9e8] ;  /* 0x00027a0000160ab9 */ /* 0x000fe40000000a00 */
[----:B------:R-:W-:-:S04]  /*4610*/  UIMAD.WIDE.U32 UR10, UR15, UR22, URZ ;  /* 0x000000160f0a72a5 */ /* 0x000fc8000f8e003f */
[----:B------:R-:W-:-:S12]  /*4620*/  @UP0 USHF.R.U32.HI UR15, URZ, UR23, UR11 ;  /* 0x000000173f0f0299 */ /* 0x000fd8000801160b */
.L_x_2536:
[----:B------:R-:W-:-:S04]  /*4630*/  UIMAD UR15, UR15, UR18, UR18 ;  /* 0x000000120f0f72a4 */ /* 0x000fc8000f8e0212 */
[----:B------:R-:W-:-:S04]  /*4640*/  UISETP.LT.AND UP0, UPT, UR14, UR15, UPT ;  /* 0x0000000f0e00728c */ /* 0x000fc8000bf01270 */
[----:B------:R-:W-:-:S12]  /*4650*/  USEL UR14, UR14, UR15, UP0 ;  /* 0x0000000f0e0e7287 */ /* 0x000fd80008000000 */
.L_x_2534:
        /* <DEDUP_REMOVED lines=13> */
.L_x_2556:
[----:B------:R-:W-:-:S04]  /*4730*/  UIADD3 UR38, UR38, 0x1, URZ ;  /* 0x0000000126267890 */ /* 0x000fc8000fffe03f */
[----:B------:R-:W-:-:S04]  /*4740*/  UISETP.NE.AND UP0, UPT, UR38, 0x2, UPT ;  /* 0x000000022600788c */ /* 0x000fc8000bf05270 */
[----:B------:R-:W-:Y:S02]  /*4750*/  USEL UR10, URZ, 0x1, UP0 ;  /* 0x000000013f0a7887 */ /* 0x000fe40008000000 */
[----:B------:R-:W-:Y:S02]  /*4760*/  USEL UR38, UR38, URZ, UP0 ;  /* 0x0000003f26267287 */ /* 0x000fe40008000000 */
[----:B------:R-:W-:Y:S01]  /*4770*/  ULOP3.LUT UR37, UR37, UR10, URZ, 0x3c, !UPT ;  /* 0x0000000a25257292 */ /* 0x000fe2000f8e3c3f */
[----:B012---:R-:W-:Y:S11]  /*4780*/  @!P0 BRA `(.L_x_2538) ;  /* 0x0000000000048947 */ /* 0x007ff60003800000 */
[----:B------:R-:W-:Y:S01]  /*4790*/  BPT.TRAP 0x1 ;  /* 0x000000040000795c */ /* 0x000fe20000300000 */
.L_x_2538:
[----:B------:R-:W1:Y:S01]  /*47a0*/  S2UR UR26, SR_CgaCtaId ;  /* 0x00000000001a79c3 */ /* 0x000e620000008800 */
[----:B------:R-:W-:Y:S01]  /*47b0*/  UMOV UR10, 0x400 ;  /* 0x00000400000a7882 */ /* 0x000fe20000000000 */
[----:B------:R-:W-:-:S05]  /*47c0*/  IMAD.U32 R7, RZ, RZ, UR37 ;  /* 0x00000025ff077e24 */ /* 0x000fca000f8e00ff */
[----:B------:R-:W-:Y:S01]  /*47d0*/  SHF.L.U32 R7, R7, 0x1f, RZ ;  /* 0x0000001f07077819 */ /* 0x000fe200000006ff */
[----:B-1----:R-:W-:-:S04]  /*47e0*/  ULEA UR10, UR26, UR10, 0x18 ;  /* 0x0000000a1a0a7291 */ /* 0x002fc8000f8ec03f */
[----:B------:R-:W-:-:S09]  /*47f0*/  ULEA UR25, UR38, UR10, 0x3 ;  /* 0x0000000a26197291 */ /* 0x000fd2000f8e183f */
[----:B------:R1:W2:Y:S01]  /*4800*/  SYNCS.PHASECHK.TRANS64.TRYWAIT P1, [UR25+0x22830], R7 ;  /* 0x02283007ff0075a7 */ /* 0x0002a20008020159 */
[----:B------:R-:W-:Y:S05]  /*4810*/  @!P0 BRA `(.L_x_2539) ;  /* 0x0000000000048947 */ /* 0x000fea0003800000 */
[----:B------:R-:W-:Y:S01]  /*4820*/  BPT.TRAP 0x1 ;  /* 0x000000040000795c */ /* 0x000fe20000300000 */
.L_x_2539:
[----:B--2---:R-:W-:Y:S05]  /*4830*/  @P1 BRA `(.L_x_2540) ;  /* 0x0000000000081947 */ /* 0x004fea0003800000 */
[----:B------:R-:W2:Y:S02]  /*4840*/  SYNCS.PHASECHK.TRANS64.TRYWAIT P1, [UR25+0x22830], R7 ;  /* 0x02283007ff0075a7 */ /* 0x000ea40008020159 */
[----:B--2---:R-:W-:Y:S05]  /*4850*/  @!P1 BRA `(.L_x_2541) ;  /* 0x0000011000589947 */ /* 0x004fea0003800000 */
.L_x_2540:
[----:B------:R-:W-:Y:S01]  /*4860*/  UIMAD UR22, UR38, 0x300, UR4 ;  /* 0x00000300261678a4 */ /* 0x000fe2000f8e0204 */
[----:B------:R-:W-:Y:S01]  /*4870*/  WARPGROUP.ARRIVE ;  /* 0x00000000000079c5 */ /* 0x000fe20000000000 */
[----:B------:R-:W-:Y:S01]  /*4880*/  UMOV UR23, 0x40000040 ;  /* 0x4000004000177882 */ /* 0x000fe20000000000 */
[----:B------:R-:W-:Y:S01]  /*4890*/  UMOV UR11, 0x40000040 ;  /* 0x40000040000b7882 */ /* 0x000fe20000000000 */
[----:B------:R-:W-:-:S03]  /*48a0*/  UIADD3 UR10, UR22, 0x2, URZ ;  /* 0x00000002160a7890 */ /* 0x000fc6000fffe03f */
[----:B------:R-:W3:Y:S01]  /*48b0*/  S2R R215, SR_TID.X ;  /* 0x0000000000d77919 */ /* 0x000ee20000002100 */
[----:B------:R-:W-:Y:S01]  /*48c0*/  UIADD3 UR14, UR22, 0x4, URZ ;  /* 0x00000004160e7890 */ /* 0x000fe2000fffe03f */
[----:B------:R-:W-:Y:S01]  /*48d0*/  UMOV UR15, 0x40000040 ;  /* 0x40000040000f7882 */ /* 0x000fe20000000000 */
[----:B------:R-:W-:Y:S01]  /*48e0*/  HGMMA.64x96x16.F32 R152, gdesc[UR20], RZ, !UPT, gsb0 ;  /* 0x01600000149879f0 */ /* 0x000fe2000c0008ff */
[----:B------:R-:W-:Y:S01]  /*48f0*/  UIADD3 UR18, UR22, 0x6, URZ ;  /* 0x0000000616127890 */ /* 0x000fe2000fffe03f */
[----:B------:R-:W-:Y:S01]  /*4900*/  UMOV UR19, 0x40000040 ;  /* 0x4000004000137882 */ /* 0x000fe20000000000 */
[----:B---3--:R-:W-:-:S04]  /*4910*/  SHF.R.U32.HI R215, RZ, 0x7, R215 ;  /* 0x00000007ffd77819 */ /* 0x008fc800000116d7 */
        /* <DEDUP_REMOVED lines=14> */
.L_x_2542:
[----:B------:R-:W-:Y:S01]  /*4a00*/  ISETP.NE.AND P2, PT, R206, 0x1, PT ;  /* 0x00000001ce00780c */ /* 0x000fe20003f45270 */
[----:B------:R-:W-:Y:S01]  /*4a10*/  VIADD R20, R23, UR43 ;  /* 0x0000002b17147c36 */ /* 0x000fe20008000000 */
[----:B------:R-:W-:Y:S01]  /*4a20*/  UIADD3 UR10, UR25, 0x22840, URZ ;  /* 0x00022840190a7890 */ /* 0x000fe2000fffe03f */
[----:B------:R-:W-:Y:S01]  /*4a30*/  IMAD R10, R6, -0x60, RZ ;  /* 0xffffffa0060a7824 */ /* 0x000fe200078e02ff */
[----:B------:R-:W-:Y:S02]  /*4a40*/  LOP3.LUT P1, RZ, R16, 0x80000, RZ, 0xc0, !PT ;  /* 0x0008000010ff7812 */ /* 0x000fe4000782c0ff */
[----:B------:R-:W-:-:S07]  /*4a50*/  UPRMT UR10, UR26, 0x654, UR10 ;  /* 0x000006541a0a7896 */ /* 0x000fce000800000a */
[----:B------:R-:W3:Y:S08]  /*4a60*/  @P2 LDC R5, c[0x0][0x44c] ;  /* 0x00011300ff052b82 */ /* 0x000ef00000000800 */
[----:B--2---:R-:W2:Y:S01]  /*4a70*/  @P2 LDC R4, c[0x0][0x450] ;  /* 0x00011400ff042b82 */ /* 0x004ea20000000800 */
[----:B------:R-:W-:Y:S01]  /*4a80*/  SYNCS.ARRIVE.TRANS64.RED.A1T0 RZ, [UR10], RZ ;  /* 0x000000ffffff79a7 */ /* 0x000fe2000810040a */
[----:B------:R-:W-:Y:S01]  /*4a90*/  ULOP3.LUT UR10, URZ, UR7, URZ, 0x33, !UPT ;  /* 0x000000073f0a7292 */ /* 0x000fe2000f8e333f */
[----:B---3--:R-:W-:-:S05]  /*4aa0*/  @P2 IMAD.HI.U32 R5, R20, R5, RZ ;  /* 0x0000000514052227 */ /* 0x008fca00078e00ff */
[----:B--2---:R-:W-:Y:S01]  /*4ab0*/  @P2 SHF.R.U32.HI R20, RZ, R4, R5 ;  /* 0x00000004ff142219 */ /* 0x004fe20000011605 */
[----:B------:R-:W-:-:S04]  /*4ac0*/  VIADD R4, R10, 0x1 ;  /* 0x000000010a047836 */ /* 0x000fc80000000000 */
[----:B------:R-:W2:Y:S01]  /*4ad0*/  SHFL.IDX PT, R11, R20, RZ, 0x1c1f ;  /* 0x001c1fff140b7589 */ /* 0x000ea200000e0000 */
[----:B------:R-:W-:-:S05]  /*4ae0*/  IMAD R4, R19, -0x2, R4 ;  /* 0xfffffffe13047824 */ /* 0x000fca00078e0204 */
[----:B------:R-:W-:-:S05]  /*4af0*/  IADD3 R4, -R17, R4, R18 ;  /* 0x0000000411047210 */ /* 0x000fca0007ffe112 */
[C---:B------:R-:W-:Y:S02]  /*4b00*/  VIADD R15, R4.reuse, UR27 ;  /* 0x0000001b040f7c36 */ /* 0x040fe40008000000 */
[----:B------:R-:W-:Y:S02]  /*4b10*/  VIADD R14, R4, UR10 ;  /* 0x0000000a040e7c36 */ /* 0x000fe40008000000 */
[----:B--2---:R-:W-:Y:S02]  /*4b20*/  IMAD.IADD R13, R15, 0x1, R11 ;  /* 0x000000010f0d7824 */ /* 0x004fe400078e020b */
[----:B------:R-:W-:Y:S01]  /*4b30*/  IMAD.IADD R12, R11, 0x1, R14 ;  /* 0x000000010b0c7824 */ /* 0x000fe200078e020e */
[----:B------:R-:W-:Y:S06]  /*4b40*/  @!P1 BRA `(.L_x_2543) ;  /* 0x0000000000589947 */ /* 0x000fec0003800000 */
[----:B------:R-:W-:Y:S01]  /*4b50*/  IADD3 R11, -R17, R18, R11 ;  /* 0x00000012110b7210 */ /* 0x000fe20007ffe10b */
        /* <DEDUP_REMOVED lines=11> */
.L_x_2545:
[----:B------:R-:W-:-:S05]  /*4c10*/  IMAD.U32 R21, RZ, RZ, UR28 ;  /* 0x0000001cff157e24 */ /* 0x000fca000f8e00ff */
[----:B------:R-:W-:-:S13]  /*4c20*/  ISETP.NE.AND P1, PT, R21, 0x1, PT ;  /* 0x000000011500780c */ /* 0x000fda0003f25270 */
[----:B------:R-:W2:Y:S02]  /*4c30*/  @P1 LDC.64 R4, c[0x0][0x9e8] ;  /* 0x00027a00ff041b82 */ /* 0x000ea40000000a00 */
[----:B--2---:R-:W-:-:S05]  /*4c40*/  @P1 IMAD.HI.U32 R4, R11, R4, RZ ;  /* 0x000000040b041227 */ /* 0x004fca00078e00ff */
[----:B------:R-:W-:-:S07]  /*4c50*/  @P1 SHF.R.U32.HI R11, RZ, R5, R4 ;  /* 0x00000005ff0b1219 */ /* 0x000fce0000011604 */
.L_x_2546:
[----:B------:R-:W-:Y:S05]  /*4c60*/  BSYNC B0 ;  /* 0x0000000000007941 */ /* 0x000fea0003800000 */
.L_x_2544:
[----:B------:R-:W-:-:S04]  /*4c70*/  IMAD R4, R19, -0x2, R10 ;  /* 0xfffffffe13047824 */ /* 0x000fc800078e020a */
[----:B------:R-:W-:-:S05]  /*4c80*/  IMAD R4, R11, R21, R4 ;  /* 0x000000150b047224 */ /* 0x000fca00078e0204 */
[----:B------:R-:W-:Y:S02]  /*4c90*/  VIADDMNMX R13, R4, R21, R13, PT ;  /* 0x00000015040d7246 */ /* 0x000fe4000380010d */
[----:B------:R-:W-:-:S07]  /*4ca0*/  VIMNMX R12, R12, R4, !PT ;  /* 0x000000040c0c7248 */ /* 0x000fce0007fe0100 */
.L_x_2543:
[----:B------:R-:W-:Y:S02]  /*4cb0*/  ISETP.GE.AND P2, PT, R10, 0x1, PT ;  /* 0x000000010a00780c */ /* 0x000fe40003f46270 */
[----:B------:R-:W-:Y:S02]  /*4cc0*/  LOP3.LUT R16, R16, 0xfffbffff, RZ, 0xc0, !PT ;  /* 0xfffbffff10107812 */ /* 0x000fe400078ec0ff */
[----:B------:R-:W-:Y:S02]  /*4cd0*/  ISETP.GE.AND P1, PT, R10, 0x2, PT ;  /* 0x000000020a00780c */ /* 0x000fe40003f26270 */
        /* <DEDUP_REMOVED lines=148> */
.L_x_2549:
[----:B------:R-:W-:-:S05]  /*5620*/  IMAD.U32 R12, RZ, RZ, UR28 ;  /* 0x0000001cff0c7e24 */ /* 0x000fca000f8e00ff */
[----:B------:R-:W-:-:S13]  /*5630*/  ISETP.NE.AND P6, PT, R12, 0x1, PT ;  /* 0x000000010c00780c */ /* 0x000fda0003fc5270 */
[----:B------:R-:W2:Y:S02]  /*5640*/  @P6 LDC.64 R4, c[0x0][0x9e8] ;  /* 0x00027a00ff046b82 */ /* 0x000ea40000000a00 */
[----:B--2---:R-:W-:-:S05]  /*5650*/  @P6 IMAD.HI.U32 R4, R13, R4, RZ ;  /* 0x000000040d046227 */ /* 0x004fca00078e00ff */
[----:B------:R-:W-:-:S07]  /*5660*/  @P6 SHF.R.U32.HI R13, RZ, R5, R4 ;  /* 0x00000005ff0d6219 */ /* 0x000fce0000011604 */
.L_x_2550:
[----:B------:R-:W-:Y:S05]  /*5670*/  BSYNC B0 ;  /* 0x0000000000007941 */ /* 0x000fea0003800000 */
.L_x_2548:
[----:B------:R-:W-:-:S04]  /*5680*/  IMAD R10, R19, -0x2, R10 ;  /* 0xfffffffe130a7824 */ /* 0x000fc800078e020a */
[----:B------:R-:W-:-:S05]  /*5690*/  IMAD R13, R13, R12, R10 ;  /* 0x0000000c0d0d7224 */ /* 0x000fca00078e020a */
[----:B------:R-:W-:Y:S02]  /*56a0*/  VIADDMNMX R15, R13, R12, R15, PT ;  /* 0x0000000c0d0f7246 */ /* 0x000fe4000380010f */
[----:B------:R-:W-:-:S07]  /*56b0*/  VIMNMX R14, R14, R13, !PT ;  /* 0x0000000d0e0e7248 */ /* 0x000fce0007fe0100 */
.L_x_2547:
        /* <DEDUP_REMOVED lines=434> */
[----:B------:R-:W2:Y:S01]  /*71e0*/  MUFU.EX2 R169, R186 ;  /* 0x000000ba00a97308 */ /* 0x000ea20000000800 */
[----:B---3--:R-:W-:-:S07]  /*71f0*/  FADD.FTZ R178, R182, R13 ;  /* 0x0000000db6b27221 */ /* 0x008fce0000010000 */
[----:B------:R-:W3:Y:S01]  /*7200*/  MUFU.EX2 R0, R187 ;  /* 0x000000bb00007308 */ /* 0x000ee20000000800 */
[----:B0-----:R-:W-:-:S07]  /*7210*/  FADD.FTZ R178, R183, R178 ;  /* 0x000000b2b7b27221 */ /* 0x001fce0000010000 */
[----:B------:R0:W4:Y:S01]  /*7220*/  MUFU.EX2 R171, R167 ;  /* 0x000000a700ab7308 */ /* 0x0001220000000800 */
[----:B--2---:R-:W-:-:S07]  /*7230*/  FADD.FTZ R13, R169, R178 ;  /* 0x000000b2a90d7221 */ /* 0x004fce0000010000 */
[----:B------:R-:W2:Y:S01]  /*7240*/  MUFU.EX2 R20, R191 ;  /* 0x000000bf00147308 */ /* 0x000ea20000000800 */
[C---:B---3--:R-:W-:Y:S01]  /*7250*/  FADD.FTZ R178, R0.reuse, R13 ;  /* 0x0000000d00b27221 */ /* 0x048fe20000010000 */
[----:B------:R-:W-:Y:S02]  /*7260*/  F2FP.F16.F32.PACK_AB R169, R0, R169 ;  /* 0x000000a900a9723e */ /* 0x000fe400000000ff */
[----:B0-----:R-:W-:-:S04]  /*7270*/  F2FP.F16.F32.PACK_AB R167, R183, R182 ;  /* 0x000000b6b7a7723e */ /* 0x001fc800000000ff */
[----:B------:R-:W0:Y:S01]  /*7280*/  MUFU.EX2 R173, R194 ;  /* 0x000000c200ad7308 */ /* 0x000e220000000800 */
[----:B----4-:R-:W-:-:S07]  /*7290*/  FADD.FTZ R13, R171, R178 ;  /* 0x000000b2ab0d7221 */ /* 0x010fce0000010000 */
[----:B------:R-:W3:Y:S01]  /*72a0*/  MUFU.EX2 R176, R195 ;  /* 0x000000c300b07308 */ /* 0x000ee20000000800 */
[C---:B--2---:R-:W-:Y:S01]  /*72b0*/  FADD.FTZ R180, R20.reuse, R13 ;  /* 0x0000000d14b47221 */ /* 0x044fe20000010000 */
[----:B------:R-:W-:-:S06]  /*72c0*/  F2FP.F16.F32.PACK_AB R171, R20, R171 ;  /* 0x000000ab14ab723e */ /* 0x000fcc00000000ff */
[----:B------:R-:W2:Y:S01]  /*72d0*/  MUFU.EX2 R175, R198 ;  /* 0x000000c600af7308 */ /* 0x000ea20000000800 */
[----:B0-----:R-:W-:-:S07]  /*72e0*/  FADD.FTZ R13, R173, R180 ;  /* 0x000000b4ad0d7221 */ /* 0x001fce0000010000 */
[----:B------:R-:W0:Y:S01]  /*72f0*/  MUFU.EX2 R178, R189 ;  /* 0x000000bd00b27308 */ /* 0x000e220000000800 */
[C---:B---3--:R-:W-:Y:S01]  /*7300*/  FADD.FTZ R8, R176.reuse, R13 ;  /* 0x0000000db0087221 */ /* 0x048fe20000010000 */
[----:B------:R-:W-:-:S03]  /*7310*/  F2FP.F16.F32.PACK_AB R173, R176, R173 ;  /* 0x000000adb0ad723e */ /* 0x000fc600000000ff */
[----:B--2---:R-:W-:-:S04]  /*7320*/  FADD.FTZ R9, R175, R8 ;  /* 0x00000008af097221 */ /* 0x004fc80000010000 */
[C---:B0-----:R-:W-:Y:S01]  /*7330*/  FADD.FTZ R0, R178.reuse, R9 ;  /* 0x00000009b2007221 */ /* 0x041fe20000010000 */
[----:B------:R-:W-:Y:S01]  /*7340*/  F2FP.F16.F32.PACK_AB R175, R178, R175 ;  /* 0x000000afb2af723e */ /* 0x000fe200000000ff */
[----:B------:R-:W-:Y:S06]  /*7350*/  @!P0 BRA `(.L_x_2551) ;  /* 0x0000000000048947 */ /* 0x000fec0003800000 */
[----:B------:R-:W-:Y:S01]  /*7360*/  BPT.TRAP 0x1 ;  /* 0x000000040000795c */ /* 0x000fe20000300000 */
.L_x_2551:
[----:B------:R0:W2:Y:S01]  /*7370*/  SYNCS.PHASECHK.TRANS64.TRYWAIT P1, [UR25+0x22850], R7 ;  /* 0x02285007ff0075a7 */ /* 0x0000a20008020159 */
[----:B------:R-:W-:Y:S05]  /*7380*/  @!P0 BRA `(.L_x_2552) ;  /* 0x0000000000048947 */ /* 0x000fea0003800000 */
[----:B------:R-:W-:Y:S01]  /*7390*/  BPT.TRAP 0x1 ;  /* 0x000000040000795c */ /* 0x000fe20000300000 */
.L_x_2552:
[----:B------:R-:W-:Y:S01]  /*73a0*/  VIADD R8, R215, 0x8 ;  /* 0x00000008d7087836 */ /* 0x000fe20000000000 */
[----:B--2---:R-:W-:Y:S06]  /*73b0*/  @P1 BRA `(.L_x_2553) ;  /* 0x0000000000081947 */ /* 0x004fec0003800000 */
[----:B------:R-:W2:Y:S02]  /*73c0*/  SYNCS.PHASECHK.TRANS64.TRYWAIT P1, [UR25+0x22850], R7 ;  /* 0x02285007ff0075a7 */ /* 0x000ea40008020159 */
[----:B--2---:R-:W-:Y:S05]  /*73d0*/  @!P1 BRA `(.L_x_2554) ;  /* 0x000000e400909947 */ /* 0x004fea0003800000 */
.L_x_2553:
        /* <DEDUP_REMOVED lines=39> */
.L_x_2555:
        /* <DEDUP_REMOVED lines=8> */
.L_x_2537:
[----:B------:R-:W-:Y:S01]  /*76d0*/  ISETP.NE.AND P2, PT, R206, 0x1, PT ;  /* 0x00000001ce00780c */ /* 0x000fe20003f45270 */
[----:B------:R-:W-:Y:S01]  /*76e0*/  UIADD3 UR10, UR43, 0x7f, URZ ;  /* 0x0000007f2b0a7890 */ /* 0x000fe2000fffe03f */
[----:B--2---:R-:W-:Y:S02]  /*76f0*/  IADD3 R10, R18, 0x1, -R17 ;  /* 0x00000001120a7810 */ /* 0x004fe40007ffe811 */
[----:B------:R-:W-:-:S09]  /*7700*/  LOP3.LUT P1, RZ, R16, 0x80000, RZ, 0xc0, !PT ;  /* 0x0008000010ff7812 */ /* 0x000fd2000782c0ff */
[----:B01----:R-:W0:Y:S08]  /*7710*/  @P2 LDC R7, c[0x0][0x44c] ;  /* 0x00011300ff072b82 */ /* 0x003e300000000800 */
[----:B------:R-:W1:Y:S01]  /*7720*/  @P2 LDC R9, c[0x0][0x450] ;  /* 0x00011400ff092b82 */ /* 0x000e620000000800 */
[----:B0-----:R-:W-:-:S04]  /*7730*/  @P2 IMAD.HI.U32 R8, R7, UR10, RZ ;  /* 0x0000000a07082c27 */ /* 0x001fc8000f8e00ff */
[----:B------:R-:W-:Y:S01]  /*7740*/  IMAD.U32 R7, RZ, RZ, UR10 ;  /* 0x0000000aff077e24 */ /* 0x000fe2000f8e00ff */
[----:B-1----:R-:W-:-:S05]  /*7750*/  @P2 SHF.R.U32.HI R7, RZ, R9, R8 ;  /* 0x00000009ff072219 */ /* 0x002fca0000011608 */
        /* <DEDUP_REMOVED lines=16> */
.L_x_2558:
[----:B------:R-:W-:Y:S02]  /*7860*/  ULDC UR15, c[0x0][0x9e4] ;  /* 0x00027900000f7ab9 */ /* 0x000fe40000000800 */
[----:B------:R-:W-:-:S11]  /*7870*/  UISETP.NE.AND UP0, UPT, UR15, 0x1, UPT ;  /* 0x000000010f00788c */ /* 0x000fd6000bf05270 */
[----:B------:R-:W-:Y:S02]  /*7880*/  @UP0 ULDC.64 UR18, c[0x0][0x9e8] ;  /* 0x00027a0000120ab9 */ /* 0x000fe40000000a00 */
[----:B------:R-:W-:-:S04]  /*7890*/  UIMAD.WIDE.U32 UR10, UR7, UR18, URZ ;  /* 0x00000012070a72a5 */ /* 0x000fc8000f8e003f */
[----:B------:R-:W-:-:S12]  /*78a0*/  @UP0 USHF.R.U32.HI UR7, URZ, UR19, UR11 ;  /* 0x000000133f070299 */ /* 0x000fd8000801160b */
.L_x_2559:
[----:B------:R-:W-:-:S04]  /*78b0*/  UIMAD UR7, UR7, UR15, URZ ;  /* 0x0000000f070772a4 */ /* 0x000fc8000f8e023f */
[----:B------:R-:W-:-:S04]  /*78c0*/  UISETP.LT.AND UP0, UPT, UR14, UR7, UPT ;  /* 0x000000070e00728c */ /* 0x000fc8000bf01270 */
[----:B------:R-:W-:-:S12]  /*78d0*/  USEL UR14, UR14, UR7, !UP0 ;  /* 0x000000070e0e7287 */ /* 0x000fd8000c000000 */
.L_x_2557:
        /* <DEDUP_REMOVED lines=12> */
.L_x_2571:
[----:B------:R-:W-:Y:S01]  /*79a0*/  UIADD3 UR38, UR38, 0x1, URZ ;  /* 0x0000000126267890 */ /* 0x000fe2000fffe03f */
[C---:B------:R-:W-:Y:S01]  /*79b0*/  ISETP.GT.AND P1, PT, R8.reuse, UR7, PT ;  /* 0x0000000708007c0c */ /* 0x040fe2000bf24270 */
[----:B------:R-:W-:Y:S02]  /*79c0*/  VIADD R8, R8, 0xffffffff ;  /* 0xffffffff08087836 */ /* 0x000fe40000000000 */
[----:B------:R-:W-:-:S04]  /*79d0*/  UISETP.NE.AND UP0, UPT, UR38, 0x2, UPT ;  /* 0x000000022600788c */ /* 0x000fc8000bf05270 */
[----:B------:R-:W-:Y:S02]  /*79e0*/  USEL UR10, URZ, 0x1, UP0 ;  /* 0x000000013f0a7887 */ /* 0x000fe40008000000 */
[----:B------:R-:W-:Y:S02]  /*79f0*/  USEL UR38, UR38, URZ, UP0 ;  /* 0x0000003f26267287 */ /* 0x000fe40008000000 */
[----:B------:R-:W-:Y:S01]  /*7a00*/  ULOP3.LUT UR37, UR37, UR10, URZ, 0x3c, !UPT ;  /* 0x0000000a25257292 */ /* 0x000fe2000f8e3c3f */
[----:B0-----:R-:W-:Y:S11]  /*7a10*/  @!P0 BRA `(.L_x_2561) ;  /* 0x0000000000048947 */ /* 0x001ff60003800000 */
[----:B------:R-:W-:Y:S01]  /*7a20*/  BPT.TRAP 0x1 ;  /* 0x000000040000795c */ /* 0x000fe20000300000 */
.L_x_2561:
        /* <DEDUP_REMOVED lines=9> */
.L_x_2562:
[----:B-1----:R-:W-:Y:S05]  /*7ac0*/  @P2 BRA `(.L_x_2563) ;  /* 0x0000000000082947 */ /* 0x002fea0003800000 */
[----:B------:R-:W1:Y:S02]  /*7ad0*/  SYNCS.PHASECHK.TRANS64.TRYWAIT P2, [UR25+0x22830], R6 ;  /* 0x02283006ff0075a7 */ /* 0x000e640008040159 */
[----:B-1----:R-:W-:Y:S05]  /*7ae0*/  @!P2 BRA `(.L_x_2564) ;  /* 0x000000dc00e4a947 */ /* 0x002fea0003800000 */
.L_x_2563:
        /* <DEDUP_REMOVED lines=26> */
.L_x_2565:
        /* <DEDUP_REMOVED lines=40> */
[C---:B------:R-:W-:Y:S01]  /*7f10*/  FMUL.FTZ R10, R4.reuse, UR6 ;  /* 0x00000006040a7c20 */ /* 0x040fe20008410000 */
[----:B------:R-:W-:Y:S01]  /*7f20*/  FMNMX.FTZ R5, R171, R12, !PT ;  /* 0x0000000cab057209 */ /* 0x000fe20007810000 */
[----:B------:R-:W-:Y:S02]  /*7f30*/  FADD.FTZ R7, -R4, R7 ;  /* 0x0000000704077221 */ /* 0x000fe40000010100 */
        /* <DEDUP_REMOVED lines=11> */
[----:B------:R-:W-:Y:S01]  /*7ff0*/  FMUL.FTZ R7, R7, UR6 ;  /* 0x0000000607077c20 */ /* 0x000fe20008410000 */
        /* <DEDUP_REMOVED lines=8> */
[----:B------:R-:W2:Y:S01]  /*8080*/  MUFU.EX2 R7, R7 ;  /* 0x0000000700077308 */ /* 0x000ea20000000800 */
[----:B------:R-:W-:Y:S01]  /*8090*/  FMNMX.FTZ R5, R183, R12, !PT ;  /* 0x0000000cb7057209 */ /* 0x000fe20007810000 */
[--C-:B------:R-:W-:Y:S01]  /*80a0*/  FFMA.FTZ R169, R173, UR6, -R10.reuse ;  /* 0x00000006ada97c23 */ /* 0x100fe2000801080a */
[--C-:B------:R-:W-:Y:S01]  /*80b0*/  FFMA.FTZ R173, R177, UR6, -R10.reuse ;  /* 0x00000006b1ad7c23 */ /* 0x100fe2000801080a */
[--C-:B------:R-:W-:Y:S01]  /*80c0*/  FFMA.FTZ R177, R185, UR6, -R10.reuse ;  /* 0x00000006b9b17c23 */ /* 0x100fe2000801080a */
[----:B------:R-:W-:Y:S01]  /*80d0*/  FMNMX.FTZ R12, R186, R5, !PT ;  /* 0x00000005ba0c7209 */ /* 0x000fe20007810000 */
[--C-:B------:R-:W-:Y:S01]  /*80e0*/  FFMA.FTZ R14, R172, UR6, -R10.reuse ;  /* 0x00000006ac0e7c23 */ /* 0x100fe2000801080a */
[--C-:B------:R-:W-:Y:S01]  /*80f0*/  FFMA.FTZ R172, R192, UR6, -R10.reuse ;  /* 0x00000006c0ac7c23 */ /* 0x100fe2000801080a */
[----:B------:R-:W3:Y:S01]  /*8100*/  MUFU.EX2 R152, R152 ;  /* 0x0000009800987308 */ /* 0x000ee20000000800 */
[----:B------:R-:W-:Y:S01]  /*8110*/  FMNMX.FTZ R5, R187, R12, !PT ;  /* 0x0000000cbb057209 */ /* 0x000fe20007810000 */
[--C-:B------:R-:W-:Y:S01]  /*8120*/  FFMA.FTZ R13, R180, UR6, -R10.reuse ;  /* 0x00000006b40d7c23 */ /* 0x100fe2000801080a */
[--C-:B------:R-:W-:Y:S01]  /*8130*/  FFMA.FTZ R180, R189, UR6, -R10.reuse ;  /* 0x00000006bdb47c23 */ /* 0x100fe2000801080a */
[----:B------:R-:W-:Y:S01]  /*8140*/  FFMA.FTZ R196, R196, UR6, -R10 ;  /* 0x00000006c4c47c23 */ /* 0x000fe2000801080a */
[----:B------:R-:W-:-:S03]  /*8150*/  FMNMX.FTZ R12, R190, R5, !PT ;  /* 0x00000005be0c7209 */ /* 0x000fc60007810000 */
[----:B------:R-:W4:Y:S01]  /*8160*/  MUFU.EX2 R20, R20 ;  /* 0x0000001400147308 */ /* 0x000f220000000800 */
[----:B------:R-:W-:Y:S01]  /*8170*/  FMNMX.FTZ R5, R191, R12, !PT ;  /* 0x0000000cbf057209 */ /* 0x000fe20007810000 */
[-C--:B--2---:R-:W-:Y:S01]  /*8180*/  FMUL.FTZ R24, R24, R7.reuse ;  /* 0x0000000718187220 */ /* 0x084fe20000410000 */
[-C--:B------:R-:W-:Y:S01]  /*8190*/  FMUL.FTZ R25, R25, R7.reuse ;  /* 0x0000000719197220 */ /* 0x080fe20000410000 */
[----:B------:R-:W-:Y:S01]  /*81a0*/  FMUL.FTZ R28, R28, R7 ;  /* 0x000000071c1c7220 */ /* 0x000fe20000410000 */
[----:B------:R-:W-:Y:S01]  /*81b0*/  FMNMX.FTZ R12, R194, R5, !PT ;  /* 0x00000005c20c7209 */ /* 0x000fe20007810000 */
[-C--:B------:R-:W-:Y:S01]  /*81c0*/  FMUL.FTZ R29, R29, R7.reuse ;  /* 0x000000071d1d7220 */ /* 0x080fe20000410000 */
[-C--:B------:R-:W-:Y:S01]  /*81d0*/  FMUL.FTZ R32, R32, R7.reuse ;  /* 0x0000000720207220 */ /* 0x080fe20000410000 */
[----:B------:R-:W2:Y:S01]  /*81e0*/  MUFU.EX2 R21, R21 ;  /* 0x0000001500157308 */ /* 0x000ea20000000800 */
[----:B------:R-:W-:Y:S01]  /*81f0*/  FMNMX.FTZ R5, R195, R12, !PT ;  /* 0x0000000cc3057209 */ /* 0x000fe20007810000 */
[-C--:B------:R-:W-:Y:S01]  /*8200*/  FMUL.FTZ R33, R33, R7.reuse ;  /* 0x0000000721217220 */ /* 0x080fe20000410000 */
[-C--:B------:R-:W-:Y:S01]  /*8210*/  FMUL.FTZ R36, R36, R7.reuse ;  /* 0x0000000724247220 */ /* 0x080fe20000410000 */
[----:B------:R-:W-:Y:S01]  /*8220*/  FMUL.FTZ R37, R37, R7 ;  /* 0x0000000725257220 */ /* 0x000fe20000410000 */
[----:B------:R-:W-:Y:S01]  /*8230*/  FMNMX.FTZ R12, R198, R5, !PT ;  /* 0x00000005c60c7209 */ /* 0x000fe20007810000 */
[-C--:B------:R-:W-:Y:S01]  /*8240*/  FMUL.FTZ R40, R40, R7.reuse ;  /* 0x0000000728287220 */ /* 0x080fe20000410000 */
[-C--:B------:R-:W-:Y:S01]  /*8250*/  FMUL.FTZ R41, R41, R7.reuse ;  /* 0x0000000729297220 */ /* 0x080fe20000410000 */
[----:B------:R-:W5:Y:S01]  /*8260*/  MUFU.EX2 R153, R153 ;  /* 0x0000009900997308 */ /* 0x000f620000000800 */
[----:B------:R-:W-:Y:S01]  /*8270*/  FMNMX.FTZ R12, R199, R12, !PT ;  /* 0x0000000cc70c7209 */ /* 0x000fe20007810000 */
[-C--:B------:R-:W-:Y:S01]  /*8280*/  FMUL.FTZ R44, R44, R7.reuse ;  /* 0x000000072c2c7220 */ /* 0x080fe20000410000 */
[-C--:B------:R-:W-:Y:S01]  /*8290*/  FMUL.FTZ R45, R45, R7.reuse ;  /* 0x000000072d2d7220 */ /* 0x080fe20000410000 */
[-C--:B------:R-:W-:Y:S01]  /*82a0*/  FMUL.FTZ R48, R48, R7.reuse ;  /* 0x0000000730307220 */ /* 0x080fe20000410000 */
[-C--:B------:R-:W-:Y:S01]  /*82b0*/  FMUL.FTZ R49, R49, R7.reuse ;  /* 0x0000000731317220 */ /* 0x080fe20000410000 */
[----:B------:R-:W0:Y:S01]  /*82c0*/  SHFL.BFLY PT, R5, R12, 0x2, 0x1f ;  /* 0x0c401f000c057f89 */ /* 0x000e2200000e0000 */
        /* <DEDUP_REMOVED lines=22> */
[----:B------:R-:W-:Y:S01]  /*8430*/  FMUL.FTZ R89, R89, R7 ;  /* 0x0000000759597220 */ /* 0x000fe20000410000 */
[----:B0-----:R-:W-:Y:S01]  /*8440*/  FMNMX.FTZ R11, R12, R5, !PT ;  /* 0x000000050c0b7209 */ /* 0x001fe20007810000 */
[--C-:B------:R-:W-:Y:S01]  /*8450*/  FFMA.FTZ R12, R188, UR6, -R10.reuse ;  /* 0x00000006bc0c7c23 */ /* 0x100fe2000801080a */
[----:B------:R-:W-:Y:S01]  /*8460*/  MUFU.EX2 R161, R161 ;  /* 0x000000a100a17308 */ /* 0x000fe20000000800 */
[----:B------:R-:W-:Y:S01]  /*8470*/  FFMA.FTZ R10, R197, UR6, -R10 ;  /* 0x00000006c50a7c23 */ /* 0x000fe2000801080a */
[-C--:B------:R-:W-:Y:S01]  /*8480*/  FMUL.FTZ R92, R92, R7.reuse ;  /* 0x000000075c5c7220 */ /* 0x080fe20000410000 */
[----:B------:R-:W0:Y:S01]  /*8490*/  SHFL.BFLY PT, R184, R11, 0x1, 0x1f ;  /* 0x0c201f000bb87f89 */ /* 0x000e2200000e0000 */
        /* <DEDUP_REMOVED lines=23> */
[----:B0-----:R-:W-:Y:S01]  /*8610*/  FMNMX.FTZ R5, R11, R184, !PT ;  /* 0x000000b80b057209 */ /* 0x001fe20007810000 */
        /* <DEDUP_REMOVED lines=18> */
[----:B---3--:R-:W-:Y:S01]  /*8740*/  FFMA.FTZ R175, R7, R2, R152 ;  /* 0x0000000207af7223 */ /* 0x008fe20000010098 */
[--C-:B------:R-:W-:Y:S01]  /*8750*/  FFMA.FTZ R159, R166, UR6, -R193.reuse ;  /* 0x00000006a69f7c23 */ /* 0x100fe200080108c1 */
[--C-:B------:R-:W-:Y:S01]  /*8760*/  FFMA.FTZ R188, R167, UR6, -R193.reuse ;  /* 0x00000006a7bc7c23 */ /* 0x100fe200080108c1 */
[----:B------:R-:W-:Y:S01]  /*8770*/  FFMA.FTZ R167, R179, UR6, -R193 ;  /* 0x00000006b3a77c23 */ /* 0x000fe200080108c1 */
[----:B------:R-:W0:Y:S01]  /*8780*/  MUFU.EX2 R184, R184 ;  /* 0x000000b800b87308 */ /* 0x000e220000000800 */
[----:B----4-:R-:W-:Y:S01]  /*8790*/  FADD.FTZ R154, R20, R175 ;  /* 0x000000af149a7221 */ /* 0x010fe20000010000 */
[--C-:B------:R-:W-:Y:S01]  /*87a0*/  FFMA.FTZ R175, R183, UR6, -R193.reuse ;  /* 0x00000006b7af7c23 */ /* 0x100fe200080108c1 */
[--C-:B------:R-:W-:Y:S01]  /*87b0*/  FFMA.FTZ R171, R171, UR6, -R193.reuse ;  /* 0x00000006abab7c23 */ /* 0x100fe200080108c1 */
[--C-:B------:R-:W-:Y:S01]  /*87c0*/  FFMA.FTZ R163, R174, UR6, -R193.reuse ;  /* 0x00000006aea37c23 */ /* 0x100fe200080108c1 */
[----:B--2---:R-:W-:Y:S01]  /*87d0*/  FADD.FTZ R154, R21, R154 ;  /* 0x0000009a159a7221 */ /* 0x004fe20000010000 */
[--C-:B------:R-:W-:Y:S01]  /*87e0*/  FFMA.FTZ R166, R178, UR6, -R193.reuse ;  /* 0x00000006b2a67c23 */ /* 0x100fe200080108c1 */
[--C-:B------:R-:W-:Y:S01]  /*87f0*/  FFMA.FTZ R182, R182, UR6, -R193.reuse ;  /* 0x00000006b6b67c23 */ /* 0x100fe200080108c1 */
[----:B------:R-:W2:Y:S01]  /*8800*/  MUFU.EX2 R155, R155 ;  /* 0x0000009b009b7308 */ /* 0x000ea20000000800 */
[----:B-----5:R-:W-:Y:S01]  /*8810*/  FADD.FTZ R183, R153, R154 ;  /* 0x0000009a99b77221 */ /* 0x020fe20000010000 */
[--C-:B------:R-:W-:Y:S01]  /*8820*/  FFMA.FTZ R190, R190, UR6, -R193.reuse ;  /* 0x00000006bebe7c23 */ /* 0x100fe200080108c1 */
[----:B------:R-:W-:Y:S01]  /*8830*/  FFMA.FTZ R191, R191, UR6, -R193 ;  /* 0x00000006bfbf7c23 */ /* 0x000fe200080108c1 */
[----:B------:R-:W-:Y:S01]  /*8840*/  F2FP.F16.F32.PACK_AB R152, R20, R152 ;  /* 0x000000981498723e */ /* 0x000fe200000000ff */
[----:B-1----:R-:W-:Y:S01]  /*8850*/  FADD.FTZ R154, R156, R183 ;  /* 0x000000b79c9a7221 */ /* 0x002fe20000010000 */
[----:B------:R-:W-:Y:S01]  /*8860*/  F2FP.F16.F32.PACK_AB R156, R157, R156 ;  /* 0x0000009c9d9c723e */ /* 0x000fe200000000ff */
[--C-:B------:R-:W-:Y:S01]  /*8870*/  FFMA.FTZ R194, R194, UR6, -R193.reuse ;  /* 0x00000006c2c27c23 */ /* 0x100fe200080108c1 */
[----:B------:R-:W1:Y:S01]  /*8880*/  MUFU.EX2 R185, R185 ;  /* 0x000000b900b97308 */ /* 0x000e620000000800 */
[----:B0-----:R-:W-:Y:S01]  /*8890*/  FFMA.FTZ R2, R9, R0, R184 ;  /* 0x0000000009027223 */ /* 0x001fe200000100b8 */
[----:B------:R-:W-:Y:S01]  /*88a0*/  FADD.FTZ R154, R157, R154 ;  /* 0x0000009a9d9a7221 */ /* 0x000fe20000010000 */
[--C-:B------:R-:W-:Y:S01]  /*88b0*/  FFMA.FTZ R195, R195, UR6, -R193.reuse ;  /* 0x00000006c3c37c23 */ /* 0x100fe200080108c1 */
[--C-:B------:R-:W-:Y:S01]  /*88c0*/  FFMA.FTZ R198, R198, UR6, -R193.reuse ;  /* 0x00000006c6c67c23 */ /* 0x100fe200080108c1 */
[-C--:B------:R-:W-:Y:S01]  /*88d0*/  FMUL.FTZ R144, R144, R7.reuse ;  /* 0x0000000790907220 */ /* 0x080fe20000410000 */
[----:B------:R-:W-:Y:S01]  /*88e0*/  FADD.FTZ R154, R15, R154 ;  /* 0x0000009a0f9a7221 */ /* 0x000fe20000010000 */
[-C--:B------:R-:W-:Y:S01]  /*88f0*/  FMUL.FTZ R145, R145, R7.reuse ;  /* 0x0000000791917220 */ /* 0x080fe20000410000 */
[----:B------:R-:W0:Y:S01]  /*8900*/  MUFU.EX2 R192, R192 ;  /* 0x000000c000c07308 */ /* 0x000e220000000800 */
[----:B--2---:R-:W-:Y:S01]  /*8910*/  FADD.FTZ R2, R155, R2 ;  /* 0x000000029b027221 */ /* 0x004fe20000010000 */
[-C--:B------:R-:W-:Y:S01]  /*8920*/  FMUL.FTZ R148, R148, R7.reuse ;  /* 0x0000000794947220 */ /* 0x080fe20000410000 */
[----:B------:R-:W-:Y:S01]  /*8930*/  FMUL.FTZ R149, R149, R7 ;  /* 0x0000000795957220 */ /* 0x000fe20000410000 */
[-C--:B------:R-:W-:Y:S01]  /*8940*/  FMUL.FTZ R26, R26, R9.reuse ;  /* 0x000000091a1a7220 */ /* 0x080fe20000410000 */
[-C--:B------:R-:W-:Y:S01]  /*8950*/  FMUL.FTZ R27, R27, R9.reuse ;  /* 0x000000091b1b7220 */ /* 0x080fe20000410000 */
[-C--:B------:R-:W-:Y:S01]  /*8960*/  FMUL.FTZ R30, R30, R9.reuse ;  /* 0x000000091e1e7220 */ /* 0x080fe20000410000 */
[-C--:B------:R-:W-:Y:S01]  /*8970*/  FMUL.FTZ R31, R31, R9.reuse ;  /* 0x000000091f1f7220 */ /* 0x080fe20000410000 */
[----:B------:R-:W2:Y:S01]  /*8980*/  MUFU.EX2 R158, R158 ;  /* 0x0000009e009e7308 */ /* 0x000ea20000000800 */
[----:B-1----:R-:W-:Y:S01]  /*8990*/  FADD.FTZ R179, R185, R2 ;  /* 0x00000002b9b37221 */ /* 0x002fe20000010000 */
[----:B------:R-:W-:Y:S01]  /*89a0*/  FFMA.FTZ R2, R186, UR6, -R193 ;  /* 0x00000006ba027c23 */ /* 0x000fe200080108c1 */
[-C--:B------:R-:W-:Y:S01]  /*89b0*/  FMUL.FTZ R34, R34, R9.reuse ;  /* 0x0000000922227220 */ /* 0x080fe20000410000 */
[-C--:B------:R-:W-:Y:S01]  /*89c0*/  FMUL.FTZ R35, R35, R9.reuse ;  /* 0x0000000923237220 */ /* 0x080fe20000410000 */
[-C--:B------:R-:W-:Y:S01]  /*89d0*/  FMUL.FTZ R38, R38, R9.reuse ;  /* 0x0000000926267220 */ /* 0x080fe20000410000 */
[-C--:B------:R-:W-:Y:S01]  /*89e0*/  FMUL.FTZ R39, R39, R9.reuse ;  /* 0x0000000927277220 */ /* 0x080fe20000410000 */
[-C--:B------:R-:W-:Y:S01]  /*89f0*/  FMUL.FTZ R42, R42, R9.reuse ;  /* 0x000000092a2a7220 */ /* 0x080fe20000410000 */
[----:B------:R-:W1:Y:S01]  /*8a00*/  MUFU.EX2 R189, R189 ;  /* 0x000000bd00bd7308 */ /* 0x000e620000000800 */
[----:B0-----:R-:W-:Y:S01]  /*8a10*/  FADD.FTZ R197, R192, R179 ;  /* 0x000000b3c0c57221 */ /* 0x001fe20000010000 */
[--C-:B------:R-:W-:Y:S01]  /*8a20*/  FFMA.FTZ R179, R187, UR6, -R193.reuse ;  /* 0x00000006bbb37c23 */ /* 0x100fe200080108c1 */
[----:B------:R-:W-:Y:S01]  /*8a30*/  FADD.FTZ R187, R161, R154 ;  /* 0x0000009aa1bb7221 */ /* 0x000fe20000010000 */
[----:B------:R-:W-:Y:S01]  /*8a40*/  FFMA.FTZ R193, R199, UR6, -R193 ;  /* 0x00000006c7c17c23 */ /* 0x000fe200080108c1 */
[-C--:B------:R-:W-:Y:S01]  /*8a50*/  FMUL.FTZ R43, R43, R9.reuse ;  /* 0x000000092b2b7220 */ /* 0x080fe20000410000 */
[-C--:B------:R-:W-:Y:S01]  /*8a60*/  FMUL.FTZ R46, R46, R9.reuse ;  /* 0x000000092e2e7220 */ /* 0x080fe20000410000 */
[----:B------:R-:W-:Y:S01]  /*8a70*/  FADD.FTZ R154, R160, R187 ;  /* 0x000000bba09a7221 */ /* 0x000fe20000010000 */
[----:B------:R-:W0:Y:S01]  /*8a80*/  MUFU.EX2 R159, R159 ;  /* 0x0000009f009f7308 */ /* 0x000e220000000800 */
[----:B--2---:R-:W-:Y:S01]  /*8a90*/  FADD.FTZ R174, R158, R197 ;  /* 0x000000c59eae7221 */ /* 0x004fe20000010000 */
[----:B------:R-:W-:Y:S01]  /*8aa0*/  F2FP.F16.F32.PACK_AB R160, R165, R160 ;  /* 0x000000a0a5a0723e */ /* 0x000fe200000000ff */
[-C--:B------:R-:W-:Y:S01]  /*8ab0*/  FMUL.FTZ R47, R47, R9.reuse ;  /* 0x000000092f2f7220 */ /* 0x080fe20000410000 */
[-C--:B------:R-:W-:Y:S01]  /*8ac0*/  FMUL.FTZ R50, R50, R9.reuse ;  /* 0x0000000932327220 */ /* 0x080fe20000410000 */
[-C--:B------:R-:W-:Y:S01]  /*8ad0*/  FMUL.FTZ R51, R51, R9.reuse ;  /* 0x0000000933337220 */ /* 0x080fe20000410000 */
[-C--:B------:R-:W-:Y:S01]  /*8ae0*/  FMUL.FTZ R54, R54, R9.reuse ;  /* 0x0000000936367220 */ /* 0x080fe20000410000 */
[-C--:B------:R-:W-:Y:S01]  /*8af0*/  FMUL.FTZ R55, R55, R9.reuse ;  /* 0x0000000937377220 */ /* 0x080fe20000410000 */
[----:B------:R-:W2:Y:S01]  /*8b00*/  MUFU.EX2 R188, R188 ;  /* 0x000000bc00bc7308 */ /* 0x000ea20000000800 */
[C---:B-1----:R-:W-:Y:S01]  /*8b10*/  FADD.FTZ R174, R189.reuse, R174 ;  /* 0x000000aebdae7221 */ /* 0x042fe20000010000 */
[----:B------:R-:W-:Y:S01]  /*8b20*/  F2FP.F16.F32.PACK_AB R157, R189, R158 ;  /* 0x0000009ebd9d723e */ /* 0x000fe200000000ff */
[----:B------:R-:W-:Y:S01]  /*8b30*/  FMUL.FTZ R58, R58, R9 ;  /* 0x000000093a3a7220 */ /* 0x000fe20000410000 */
[----:B------:R-:W-:Y:S01]  /*8b40*/  F2FP.F16.F32.PACK_AB R158, R161, R15 ;  /* 0x0000000fa19e723e */ /* 0x000fe200000000ff */
        /* <DEDUP_REMOVED lines=20> */
[----:B-1----:R-:W-:Y:S01]  /*8c90*/  FADD.FTZ R174, R162, R183 ;  /* 0x000000b7a2ae7221 */ /* 0x002fe20000010000 */
[----:B------:R-:W-:Y:S01]  /*8ca0*/  FADD.FTZ R183, R165, R154 ;  /* 0x0000009aa5b77221 */ /* 0x000fe20000010000 */
[----:B------:R-:W-:Y:S01]  /*8cb0*/  F2FP.F16.F32.PACK_AB R154, R153, R21 ;  /* 0x00000015999a723e */ /* 0x000fe200000000ff */
[----:B------:R-:W-:Y:S01]  /*8cc0*/  FMUL.FTZ R87, R87, R9 ;  /* 0x0000000957577220 */ /* 0x000fe20000410000 */
[----:B------:R-:W-:Y:S01]  /*8cd0*/  F2FP.F16.F32.PACK_AB R153, R155, R184 ;  /* 0x000000b89b99723e */ /* 0x000fe200000000ff */
[----:B------:R-:W-:Y:S01]  /*8ce0*/  FADD.FTZ R178, R14, R183 ;  /* 0x000000b70eb27221 */ /* 0x000fe20000010000 */
[----:B------:R-:W-:Y:S01]  /*8cf0*/  F2FP.F16.F32.PACK_AB R155, R192, R185 ;  /* 0x000000b9c09b723e */ /* 0x000fe200000000ff */
[----:B------:R-:W1:Y:S01]  /*8d00*/  MUFU.EX2 R170, R170 ;  /* 0x000000aa00aa7308 */ /* 0x000e620000000800 */
[----:B0-----:R-:W-:Y:S01]  /*8d10*/  FADD.FTZ R174, R171, R174 ;  /* 0x000000aeabae7221 */ /* 0x001fe20000010000 */
[----:B------:R-:W-:Y:S01]  /*8d20*/  FADD.FTZ R183, R169, R178 ;  /* 0x000000b2a9b77221 */ /* 0x000fe20000010000 */
[----:B------:R-:W-:Y:S01]  /*8d30*/  F2FP.F16.F32.PACK_AB R161, R171, R162 ;  /* 0x000000a2aba1723e */ /* 0x000fe200000000ff */
[-C--:B------:R-:W-:Y:S01]  /*8d40*/  FMUL.FTZ R90, R90, R9.reuse ;  /* 0x000000095a5a7220 */ /* 0x080fe20000410000 */
[----:B------:R-:W-:Y:S01]  /*8d50*/  F2FP.F16.F32.PACK_AB R162, R169, R14 ;  /* 0x0000000ea9a2723e */ /* 0x000fe200000000ff */
        /* <DEDUP_REMOVED lines=9> */
[----:B------:R-:W-:Y:S01]  /*8df0*/  FMUL.FTZ R106, R106, R9 ;  /* 0x000000096a6a7220 */ /* 0x000fe20000410000 */
[----:B------:R-:W2:Y:S01]  /*8e00*/  MUFU.EX2 R166, R166 ;  /* 0x000000a600a67308 */ /* 0x000ea20000000800 */
        /* <DEDUP_REMOVED lines=32> */
[C---:B0-----:R-:W-:Y:S01]  /*9010*/  FADD.FTZ R15, R167.reuse, R178 ;  /* 0x000000b2a70f7221 */ /* 0x041fe20000010000 */
[----:B------:R-:W-:Y:S01]  /*9020*/  F2FP.F16.F32.PACK_AB R165, R167, R166 ;  /* 0x000000a6a7a5723e */ /* 0x000fe200000000ff */
[----:B------:R-:W-:-:S05]  /*9030*/  FMUL.FTZ R151, R151, R9 ;  /* 0x0000000997977220 */ /* 0x000fca0000410000 */
[----:B------:R-:W0:Y:S01]  /*9040*/  MUFU.EX2 R176, R176 ;  /* 0x000000b000b07308 */ /* 0x000e220000000800 */
[----:B--2---:R-:W-:-:S07]  /*9050*/  FADD.FTZ R21, R13, R174 ;  /* 0x000000ae0d157221 */ /* 0x004fce0000010000 */
[----:B------:R-:W2:Y:S01]  /*9060*/  MUFU.EX2 R175, R175 ;  /* 0x000000af00af7308 */ /* 0x000ea20000000800 */
[----:B-1----:R-:W-:-:S07]  /*9070*/  FADD.FTZ R174, R0, R15 ;  /* 0x0000000f00ae7221 */ /* 0x002fce0000010000 */
[----:B------:R-:W1:Y:S01]  /*9080*/  MUFU.EX2 R168, R168 ;  /* 0x000000a800a87308 */ /* 0x000e620000000800 */
[C---:B0-----:R-:W-:Y:S01]  /*9090*/  FADD.FTZ R21, R176.reuse, R21 ;  /* 0x00000015b0157221 */ /* 0x041fe20000010000 */
[----:B------:R-:W-:-:S06]  /*90a0*/  F2FP.F16.F32.PACK_AB R166, R176, R13 ;  /* 0x0000000db0a6723e */ /* 0x000fcc00000000ff */
[----:B------:R-:W0:Y:S01]  /*90b0*/  MUFU.EX2 R2, R2 ;  /* 0x0000000200027308 */ /* 0x000e220000000800 */
[C---:B--2---:R-:W-:Y:S01]  /*90c0*/  FADD.FTZ R15, R175.reuse, R174 ;  /* 0x000000aeaf0f7221 */ /* 0x044fe20000010000 */
[----:B------:R-:W-:-:S06]  /*90d0*/  F2FP.F16.F32.PACK_AB R167, R175, R0 ;  /* 0x00000000afa7723e */ /* 0x000fcc00000000ff */
[----:B------:R-:W2:Y:S01]  /*90e0*/  MUFU.EX2 R177, R177 ;  /* 0x000000b100b17308 */ /* 0x000ea20000000800 */
[----:B-1----:R-:W-:-:S07]  /*90f0*/  FADD.FTZ R14, R168, R21 ;  /* 0x00000015a80e7221 */ /* 0x002fce0000010000 */
[----:B------:R-:W1:Y:S01]  /*9100*/  MUFU.EX2 R179, R179 ;  /* 0x000000b300b37308 */ /* 0x000e620000000800 */
[----:B0-----:R-:W-:-:S07]  /*9110*/  FADD.FTZ R170, R2, R15 ;  /* 0x0000000f02aa7221 */ /* 0x001fce0000010000 */
[----:B------:R-:W0:Y:S01]  /*9120*/  MUFU.EX2 R12, R12 ;  /* 0x0000000c000c7308 */ /* 0x000e220000000800 */
[C---:B--2---:R-:W-:Y:S01]  /*9130*/  FADD.FTZ R15, R177.reuse, R14 ;  /* 0x0000000eb10f7221 */ /* 0x044fe20000010000 */
[----:B------:R-:W-:-:S06]  /*9140*/  F2FP.F16.F32.PACK_AB R168, R177, R168 ;  /* 0x000000a8b1a8723e */ /* 0x000fcc00000000ff */
[----:B------:R-:W2:Y:S01]  /*9150*/  MUFU.EX2 R20, R190 ;  /* 0x000000be00147308 */ /* 0x000ea20000000800 */
[C---:B-1----:R-:W-:Y:S01]  /*9160*/  FADD.FTZ R21, R179.reuse, R170 ;  /* 0x000000aab3157221 */ /* 0x042fe20000010000 */
[----:B------:R-:W-:-:S06]  /*9170*/  F2FP.F16.F32.PACK_AB R169, R179, R2 ;  /* 0x00000002b3a9723e */ /* 0x000fcc00000000ff */
[----:B------:R-:W1:Y:S01]  /*9180*/  MUFU.EX2 R180, R180 ;  /* 0x000000b400b47308 */ /* 0x000e620000000800 */
[----:B0-----:R-:W-:-:S07]  /*9190*/  FADD.FTZ R15, R12, R15 ;  /* 0x0000000f0c0f7221 */ /* 0x001fce0000010000 */
[----:B------:R-:W0:Y:S01]  /*91a0*/  MUFU.EX2 R191, R191 ;  /* 0x000000bf00bf7308 */ /* 0x000e220000000800 */
[----:B--2---:R-:W-:-:S07]  /*91b0*/  FADD.FTZ R14, R20, R21 ;  /* 0x00000015140e7221 */ /* 0x004fce0000010000 */
[----:B------:R-:W2:Y:S01]  /*91c0*/  MUFU.EX2 R172, R172 ;  /* 0x000000ac00ac7308 */ /* 0x000ea20000000800 */
[C---:B-1----:R-:W-:Y:S01]  /*91d0*/  FADD.FTZ R15, R180.reuse, R15 ;  /* 0x0000000fb40f7221 */ /* 0x042fe20000010000 */
[----:B------:R-:W-:-:S06]  /*91e0*/  F2FP.F16.F32.PACK_AB R170, R180, R12 ;  /* 0x0000000cb4aa723e */ /* 0x000fcc00000000ff */
[----:B------:R-:W1:Y:S01]  /*91f0*/  MUFU.EX2 R194, R194 ;  /* 0x000000c200c27308 */ /* 0x000e620000000800 */
[C---:B0-----:R-:W-:Y:S01]  /*9200*/  FADD.FTZ R13, R191.reuse, R14 ;  /* 0x0000000ebf0d7221 */ /* 0x041fe20000010000 */
[----:B------:R-:W-:-:S06]  /*9210*/  F2FP.F16.F32.PACK_AB R171, R191, R20 ;  /* 0x00000014bfab723e */ /* 0x000fcc00000000ff */
        /* <DEDUP_REMOVED lines=13> */
[----:B0-----:R-:W-:-:S04]  /*92f0*/  FADD.FTZ R0, R198, R13 ;  /* 0x0000000dc6007221 */ /* 0x001fc80000010000 */
[C---:B--2---:R-:W-:Y:S01]  /*9300*/  FADD.FTZ R0, R175.reuse, R0 ;  /* 0x00000000af007221 */ /* 0x044fe20000010000 */
[----:B------:R-:W-:Y:S01]  /*9310*/  F2FP.F16.F32.PACK_AB R175, R175, R198 ;  /* 0x000000c6afaf723e */ /* 0x000fe200000000ff */
[C---:B-1----:R-:W-:Y:S01]  /*9320*/  FADD.FTZ R2, R10.reuse, R15 ;  /* 0x0000000f0a027221 */ /* 0x042fe20000010000 */
[----:B------:R-:W-:Y:S01]  /*9330*/  F2FP.F16.F32.PACK_AB R174, R10, R11 ;  /* 0x0000000b0aae723e */ /* 0x000fe200000000ff */
[----:B------:R-:W-:Y:S06]  /*9340*/  @!P0 BRA `(.L_x_2566) ;  /* 0x0000000000048947 */ /* 0x000fec0003800000 */
[----:B------:R-:W-:Y:S01]  /*9350*/  BPT.TRAP 0x1 ;  /* 0x000000040000795c */ /* 0x000fe20000300000 */
.L_x_2566:
[----:B------:R0:W1:Y:S01]  /*9360*/  SYNCS.PHASECHK.TRANS64.TRYWAIT P2, [UR25+0x22850], R6 ;  /* 0x02285006ff0075a7 */ /* 0x0000620008040159 */
[----:B------:R-:W-:Y:S05]  /*9370*/  @!P0 BRA `(.L_x_2567) ;  /* 0x0000000000048947 */ /* 0x000fea0003800000 */
[----:B------:R-:W-:Y:S01]  /*9380*/  BPT.TRAP 0x1 ;  /* 0x000000040000795c */ /* 0x000fe20000300000 */
.L_x_2567:
[----:B------:R-:W-:Y:S01]  /*9390*/  VIADD R7, R215, 0x8 ;  /* 0x00000008d7077836 */ /* 0x000fe20000000000 */
[----:B-1----:R-:W-:Y:S06]  /*93a0*/  @P2 BRA `(.L_x_2568) ;  /* 0x0000000000082947 */ /* 0x002fec0003800000 */
[----:B------:R-:W1:Y:S02]  /*93b0*/  SYNCS.PHASECHK.TRANS64.TRYWAIT P2, [UR25+0x22850], R6 ;  /* 0x02285006ff0075a7 */ /* 0x000e640008040159 */
[----:B-1----:R-:W-:Y:S05]  /*93c0*/  @!P2 BRA `(.L_x_2569) ;  /* 0x000000c400c4a947 */ /* 0x002fea0003800000 */
.L_x_2568:
        /* <DEDUP_REMOVED lines=39> */
.L_x_2570:
[----:B------:R-:W-:Y:S01]  /*9640*/  UIADD3 UR25, UR25, 0x22860, URZ ;  /* 0x0002286019197890 */ /* 0x000fe2000fffe03f */
[----:B-1----:R-:W-:Y:S02]  /*9650*/  IMAD.MOV.U32 R9, RZ, RZ, R5 ;  /* 0x000000ffff097224 */ /* 0x002fe400078e0005 */
[----:B------:R-:W-:Y:S01]  /*9660*/  IMAD.MOV.U32 R7, RZ, RZ, R4 ;  /* 0x000000ffff077224 */ /* 0x000fe200078e0004 */
[----:B------:R-:W-:-:S09]  /*9670*/  UPRMT UR25, UR24, 0x654, UR25 ;  /* 0x0000065418197896 */ /* 0x000fd20008000019 */
[----:B------:R-:W-:Y:S01]  /*9680*/  SYNCS.ARRIVE.TRANS64.RED.A1T0 RZ, [UR25], RZ ;  /* 0x000000ffffff79a7 */ /* 0x000fe20008100419 */
[----:B------:R-:W-:Y:S05]  /*9690*/  @P1 BRA `(.L_x_2571) ;  /* 0xffffffe000c01947 */ /* 0x000fea000383ffff */
[----:B0-----:R-:W-:-:S07]  /*96a0*/  IMAD.MOV.U32 R6, RZ, RZ, R8 ;  /* 0x000000ffff067224 */ /* 0x001fce00078e0008 */
.L_x_2560:
        /* <DEDUP_REMOVED lines=8> */
.L_x_2591:
[----:B------:R-:W-:-:S04]  /*9730*/  UIADD3 UR38, UR38, 0x1, URZ ;  /* 0x0000000126267890 */ /* 0x000fc8000fffe03f */
[----:B------:R-:W-:-:S04]  /*9740*/  UISETP.NE.AND UP0, UPT, UR38, 0x2, UPT ;  /* 0x000000022600788c */ /* 0x000fc8000bf05270 */
[----:B------:R-:W-:Y:S02]  /*9750*/  USEL UR7, URZ, 0x1, UP0 ;  /* 0x000000013f077887 */ /* 0x000fe40008000000 */
[----:B------:R-:W-:Y:S02]  /*9760*/  USEL UR38, UR38, URZ, UP0 ;  /* 0x0000003f26267287 */ /* 0x000fe40008000000 */
[----:B------:R-:W-:Y:S01]  /*9770*/  ULOP3.LUT UR37, UR37, UR7, URZ, 0x3c, !UPT ;  /* 0x0000000725257292 */ /* 0x000fe2000f8e3c3f */
[----:B012---:R-:W-:Y:S11]  /*9780*/  @!P0 BRA `(.L_x_2573) ;  /* 0x0000000000048947 */ /* 0x007ff60003800000 */
[----:B------:R-:W-:Y:S01]  /*9790*/  BPT.TRAP 0x1 ;  /* 0x000000040000795c */ /* 0x000fe20000300000 */
.L_x_2573:
        /* <DEDUP_REMOVED lines=9> */
.L_x_2574:
[----:B-1----:R-:W-:Y:S05]  /*9830*/  @P1 BRA `(.L_x_2575) ;  /* 0x0000000000081947 */ /* 0x002fea0003800000 */
[----:B------:R-:W1:Y:S02]  /*9840*/  SYNCS.PHASECHK.TRANS64.TRYWAIT P1, [UR24+0x22830], R7 ;  /* 0x02283007ff0075a7 */ /* 0x000e640008020158 */
[----:B-1----:R-:W-:Y:S05]  /*9850*/  @!P1 BRA `(.L_x_2576) ;  /* 0x000000c000b89947 */ /* 0x002fea0003800000 */
.L_x_2575:
        /* <DEDUP_REMOVED lines=26> */
.L_x_2577:
[----:B------:R-:W-:Y:S01]  /*9a00*/  ISETP.NE.AND P2, PT, R206, 0x1, PT ;  /* 0x00000001ce00780c */ /* 0x000fe20003f45270 */
[----:B------:R-:W-:Y:S01]  /*9a10*/  VIADD R20, R23, UR43 ;  /* 0x0000002b17147c36 */ /* 0x000fe20008000000 */
[----:B------:R-:W-:Y:S01]  /*9a20*/  UIADD3 UR10, UR24, 0x22840, URZ ;  /* 0x00022840180a7890 */ /* 0x000fe2000fffe03f */
[----:B------:R-:W-:Y:S01]  /*9a30*/  IMAD R10, R6, -0x60, RZ ;  /* 0xffffffa0060a7824 */ /* 0x000fe200078e02ff */
[----:B------:R-:W-:Y:S02]  /*9a40*/  LOP3.LUT P1, RZ, R16, 0x80000, RZ, 0xc0, !PT ;  /* 0x0008000010ff7812 */ /* 0x000fe4000782c0ff */
[----:B------:R-:W-:-:S07]  /*9a50*/  UPRMT UR10, UR7, 0x654, UR10 ;  /* 0x00000654070a7896 */ /* 0x000fce000800000a */
[----:B------:R-:W3:Y:S08]  /*9a60*/  @P2 LDC R5, c[0x0][0x44c] ;  /* 0x00011300ff052b82 */ /* 0x000ef00000000800 */
[----:B-1----:R-:W1:Y:S01]  /*9a70*/  @P2 LDC R4, c[0x0][0x450] ;  /* 0x00011400ff042b82 */ /* 0x002e620000000800 */
[----:B------:R-:W-:Y:S01]  /*9a80*/  SYNCS.ARRIVE.TRANS64.RED.A1T0 RZ, [UR10], RZ ;  /* 0x000000ffffff79a7 */ /* 0x000fe2000810040a */
[----:B------:R-:W-:Y:S01]  /*9a90*/  ULOP3.LUT UR10, URZ, UR26, URZ, 0x33, !UPT ;  /* 0x0000001a3f0a7292 */ /* 0x000fe2000f8e333f */
[----:B---3--:R-:W-:-:S05]  /*9aa0*/  @P2 IMAD.HI.U32 R5, R20, R5, RZ ;  /* 0x0000000514052227 */ /* 0x008fca00078e00ff */
[----:B-1----:R-:W-:Y:S01]  /*9ab0*/  @P2 SHF.R.U32.HI R20, RZ, R4, R5 ;  /* 0x00000004ff142219 */ /* 0x002fe20000011605 */
[----:B------:R-:W-:-:S04]  /*9ac0*/  VIADD R4, R10, 0x1 ;  /* 0x000000010a047836 */ /* 0x000fc80000000000 */
[----:B------:R-:W1:Y:S01]  /*9ad0*/  SHFL.IDX PT, R11, R20, RZ, 0x1c1f ;  /* 0x001c1fff140b7589 */ /* 0x000e6200000e0000 */
[----:B------:R-:W-:-:S05]  /*9ae0*/  IMAD R4, R19, -0x2, R4 ;  /* 0xfffffffe13047824 */ /* 0x000fca00078e0204 */
[----:B------:R-:W-:-:S05]  /*9af0*/  IADD3 R4, -R17, R4, R18 ;  /* 0x0000000411047210 */ /* 0x000fca0007ffe112 */
[C---:B------:R-:W-:Y:S02]  /*9b00*/  VIADD R15, R4.reuse, UR27 ;  /* 0x0000001b040f7c36 */ /* 0x040fe40008000000 */
[----:B------:R-:W-:Y:S02]  /*9b10*/  VIADD R14, R4, UR10 ;  /* 0x0000000a040e7c36 */ /* 0x000fe40008000000 */
[----:B-1----:R-:W-:Y:S02]  /*9b20*/  IMAD.IADD R13, R15, 0x1, R11 ;  /* 0x000000010f0d7824 */ /* 0x002fe400078e020b */
        /* <DEDUP_REMOVED lines=9> */
[----:B------:R-:W1:Y:S02]  /*9bc0*/  @P1 LDC.64 R4, c[0x0][0x9e8] ;  /* 0x00027a00ff041b82 */ /* 0x000e640000000a00 */
[----:B-1----:R-:W-:-:S05]  /*9bd0*/  @P1 IMAD.HI.U32 R4, R11, R4, RZ ;  /* 0x000000040b041227 */ /* 0x002fca00078e00ff */
[----:B------:R-:W-:-:S04]  /*9be0*/  @P1 SHF.R.U32.HI R11, RZ, R5, R4 ;  /* 0x00000005ff0b1219 */ /* 0x000fc80000011604 */
[----:B------:R-:W-:Y:S01]  /*9bf0*/  LOP3.LUT R11, RZ, R11, RZ, 0x33, !PT ;  /* 0x0000000bff0b7212 */ /* 0x000fe200078e33ff */
[----:B------:R-:W-:Y:S06]  /*9c00*/  BRA `(.L_x_2581) ;  /* 0x0000000000147947 */ /* 0x000fec0003800000 */
.L_x_2580:
[----:B------:R-:W-:-:S05]  /*9c10*/  IMAD.U32 R21, RZ, RZ, UR25 ;  /* 0x00000019ff157e24 */ /* 0x000fca000f8e00ff */
[----:B------:R-:W-:-:S13]  /*9c20*/  ISETP.NE.AND P1, PT, R21, 0x1, PT ;  /* 0x000000011500780c */ /* 0x000fda0003f25270 */
[----:B------:R-:W1:Y:S02]  /*9c30*/  @P1 LDC.64 R4, c[0x0][0x9e8] ;  /* 0x00027a00ff041b82 */ /* 0x000e640000000a00 */
[----:B-1----:R-:W-:-:S05]  /*9c40*/  @P1 IMAD.HI.U32 R4, R11, R4, RZ ;  /* 0x000000040b041227 */ /* 0x002fca00078e00ff */
[----:B------:R-:W-:-:S07]  /*9c50*/  @P1 SHF.R.U32.HI R11, RZ, R5, R4 ;  /* 0x00000005ff0b1219 */ /* 0x000fce0000011604 */
.L_x_2581:
[----:B------:R-:W-:Y:S05]  /*9c60*/  BSYNC B0 ;  /* 0x0000000000007941 */ /* 0x000fea0003800000 */
.L_x_2579:
[----:B------:R-:W-:-:S04]  /*9c70*/  IMAD R4, R19, -0x2, R10 ;  /* 0xfffffffe13047824 */ /* 0x000fc800078e020a */
[----:B------:R-:W-:-:S05]  /*9c80*/  IMAD R4, R11, R21, R4 ;  /* 0x000000150b047224 */ /* 0x000fca00078e0204 */
[----:B------:R-:W-:Y:S02]  /*9c90*/  VIADDMNMX R13, R4, R21, R13, PT ;  /* 0x00000015040d7246 */ /* 0x000fe4000380010d */
[----:B------:R-:W-:-:S07]  /*9ca0*/  VIMNMX R12, R12, R4, !PT ;  /* 0x000000040c0c7248 */ /* 0x000fce0007fe0100 */
.L_x_2578:
        /* <DEDUP_REMOVED lines=133> */
[----:B------:R-:W1:Y:S02]  /*a500*/  SHFL.IDX PT, R13, R20, 0x1, 0x1c1f ;  /* 0x003c1f00140d7f89 */ /* 0x000e6400000e0000 */
[----:B------:R-:W-:Y:S02]  /*a510*/  FSEL R197, R197, -INF , !P6 ;  /* 0xff800000c5c57808 */ /* 0x000fe40007000000 */
[----:B------:R-:W-:Y:S01]  /*a520*/  LOP3.LUT P6, RZ, R16, 0x80000, RZ, 0xc0, !PT ;  /* 0x0008000010ff7812 */ /* 0x000fe200078cc0ff */
[--C-:B-1----:R-:W-:Y:S02]  /*a530*/  IMAD.IADD R15, R15, 0x1, R13.reuse ;  /* 0x000000010f0f7824 */ /* 0x102fe400078e020d */
        /* <DEDUP_REMOVED lines=14> */
.L_x_2584:
[----:B------:R-:W-:-:S05]  /*a620*/  IMAD.U32 R12, RZ, RZ, UR25 ;  /* 0x00000019ff0c7e24 */ /* 0x000fca000f8e00ff */
[----:B------:R-:W-:-:S13]  /*a630*/  ISETP.NE.AND P6, PT, R12, 0x1, PT ;  /* 0x000000010c00780c */ /* 0x000fda0003fc5270 */
[----:B------:R-:W1:Y:S02]  /*a640*/  @P6 LDC.64 R4, c[0x0][0x9e8] ;  /* 0x00027a00ff046b82 */ /* 0x000e640000000a00 */
[----:B-1----:R-:W-:-:S05]  /*a650*/  @P6 IMAD.HI.U32 R4, R13, R4, RZ ;  /* 0x000000040d046227 */ /* 0x002fca00078e00ff */
[----:B------:R-:W-:-:S07]  /*a660*/  @P6 SHF.R.U32.HI R13, RZ, R5, R4 ;  /* 0x00000005ff0d6219 */ /* 0x000fce0000011604 */
.L_x_2585:
[----:B------:R-:W-:Y:S05]  /*a670*/  BSYNC B0 ;  /* 0x0000000000007941 */ /* 0x000fea0003800000 */
.L_x_2583:
[----:B------:R-:W-:-:S04]  /*a680*/  IMAD R10, R19, -0x2, R10 ;  /* 0xfffffffe130a7824 */ /* 0x000fc800078e020a */
[----:B------:R-:W-:-:S05]  /*a690*/  IMAD R13, R13, R12, R10 ;  /* 0x0000000c0d0d7224 */ /* 0x000fca00078e020a */
[----:B------:R-:W-:Y:S02]  /*a6a0*/  VIADDMNMX R15, R13, R12, R15, PT ;  /* 0x0000000c0d0f7246 */ /* 0x000fe4000380010f */
[----:B------:R-:W-:-:S07]  /*a6b0*/  VIMNMX R14, R14, R13, !PT ;  /* 0x0000000d0e0e7248 */ /* 0x000fce0007fe0100 */
.L_x_2582:
        /* <DEDUP_REMOVED lines=60> */
[----:B------:R-:W1:Y:S01]  /*aa80*/  SHFL.BFLY PT, R4, R5, 0x2, 0x1f ;  /* 0x0c401f0005047f89 */ /* 0x000e6200000e0000 */
        /* <DEDUP_REMOVED lines=14> */
[----:B-1----:R-:W-:Y:S02]  /*ab70*/  FMNMX.FTZ R12, R5, R4, !PT ;  /* 0x00000004050c7209 */ /* 0x002fe40007810000 */
[C---:B------:R-:W-:Y:S02]  /*ab80*/  ISETP.GT.AND P1, PT, R14.reuse, 0x30, !P1 ;  /* 0x000000300e00780c */ /* 0x040fe40004f24270 */
[----:B------:R-:W-:Y:S01]  /*ab90*/  ISETP.GT.AND P4, PT, R14, 0x51, !P4 ;  /* 0x000000510e00780c */ /* 0x000fe20006784270 */
[----:B------:R-:W1:Y:S01]  /*aba0*/  SHFL.BFLY PT, R13, R12, 0x1, 0x1f ;  /* 0x0c201f000c0d7f89 */ /* 0x000e6200000e0000 */
        /* <DEDUP_REMOVED lines=13> */
[----:B-1----:R-:W-:-:S02]  /*ac80*/  FMNMX.FTZ R4, R12, R13, !PT ;  /* 0x0000000d0c047209 */ /* 0x002fc40007810000 */
        /* <DEDUP_REMOVED lines=69> */
[----:B-1----:R-:W-:Y:S01]  /*b0e0*/  FFMA.FTZ R169, R184, UR6, -R10 ;  /* 0x00000006b8a97c23 */ /* 0x002fe2000801080a */
        /* <DEDUP_REMOVED lines=16> */
[--C-:B-1----:R-:W-:Y:S01]  /*b1f0*/  FFMA.FTZ R161, R177, UR6, -R10.reuse ;  /* 0x00000006b1a17c23 */ /* 0x102fe2000801080a */
[--C-:B------:R-:W-:Y:S01]  /*b200*/  FFMA.FTZ R177, R192, UR6, -R10.reuse ;  /* 0x00000006c0b17c23 */ /* 0x100fe2000801080a */
[----:B------:R-:W1:Y:S05]  /*b210*/  SHFL.BFLY PT, R176, R5, 0x2, 0x1f ;  /* 0x0c401f0005b07f89 */ /* 0x000e6a00000e0000 */
        /* <DEDUP_REMOVED lines=12> */
[----:B-1----:R-:W-:Y:S01]  /*b2e0*/  FMNMX.FTZ R184, R5, R176, !PT ;  /* 0x000000b005b87209 */ /* 0x002fe20007810000 */
[--C-:B------:R-:W-:Y:S01]  /*b2f0*/  FFMA.FTZ R176, R189, UR6, -R10.reuse ;  /* 0x00000006bdb07c23 */ /* 0x100fe2000801080a */
[----:B------:R-:W-:Y:S01]  /*b300*/  FFMA.FTZ R10, R197, UR6, -R10 ;  /* 0x00000006c50a7c23 */ /* 0x000fe2000801080a */
[-C--:B------:R-:W-:Y:S01]  /*b310*/  FMUL.FTZ R41, R41, R8.reuse ;  /* 0x0000000829297220 */ /* 0x080fe20000410000 */
[-C--:B------:R-:W-:Y:S01]  /*b320*/  FMUL.FTZ R44, R44, R8.reuse ;  /* 0x000000082c2c7220 */ /* 0x080fe20000410000 */
[----:B------:R-:W1:Y:S01]  /*b330*/  SHFL.BFLY PT, R5, R184, 0x1, 0x1f ;  /* 0x0c201f00b8057f89 */ /* 0x000e6200000e0000 */
        /* <DEDUP_REMOVED lines=23> */
[----:B-1----:R-:W-:Y:S01]  /*b4b0*/  FMNMX.FTZ R5, R184, R5, !PT ;  /* 0x00000005b8057209 */ /* 0x002fe20007810000 */
        /* <DEDUP_REMOVED lines=8> */
[----:B------:R-:W1:Y:S01]  /*b540*/  MUFU.EX2 R168, R168 ;  /* 0x000000a800a87308 */ /* 0x000e620000000800 */
        /* <DEDUP_REMOVED lines=29> */
[----:B-1----:R-:W-:Y:S01]  /*b720*/  F2FP.F16.F32.PACK_AB R166, R168, R165 ;  /* 0x000000a5a8a6723e */ /* 0x002fe200000000ff */
[----:B------:R-:W-:Y:S01]  /*b730*/  FADD.FTZ R2, R20, R193 ;  /* 0x000000c114027221 */ /* 0x000fe20000010000 */
[--C-:B------:R-:W-:Y:S01]  /*b740*/  FFMA.FTZ R179, R179, UR6, -R189.reuse ;  /* 0x00000006b3b37c23 */ /* 0x100fe200080108bd */
[----:B------:R-:W1:Y:S01]  /*b750*/  MUFU.EX2 R176, R176 ;  /* 0x000000b000b07308 */ /* 0x000e620000000800 */
        /* <DEDUP_REMOVED lines=20> */
[----:B-1----:R-:W-:Y:S01]  /*b8a0*/  F2FP.F16.F32.PACK_AB R170, R176, R173 ;  /* 0x000000adb0aa723e */ /* 0x002fe200000000ff */
[----:B------:R-:W-:Y:S01]  /*b8b0*/  FADD.FTZ R154, R164, R193 ;  /* 0x000000c1a49a7221 */ /* 0x000fe20000010000 */
[-C--:B------:R-:W-:Y:S01]  /*b8c0*/  FMUL.FTZ R105, R105, R8.reuse ;  /* 0x0000000869697220 */ /* 0x080fe20000410000 */
[-C--:B------:R-:W-:Y:S01]  /*b8d0*/  FMUL.FTZ R108, R108, R8.reuse ;  /* 0x000000086c6c7220 */ /* 0x080fe20000410000 */
[----:B------:R-:W1:Y:S01]  /*b8e0*/  MUFU.EX2 R10, R10 ;  /* 0x0000000a000a7308 */ /* 0x000e620000000800 */
        /* <DEDUP_REMOVED lines=40> */
[----:B-1----:R-:W-:Y:S01]  /*bb70*/  FADD.FTZ R2, R10, R13 ;  /* 0x0000000d0a027221 */ /* 0x002fe20000010000 */
[----:B----4-:R-:W-:Y:S01]  /*bb80*/  FFMA.FTZ R13, R14, R0, R185 ;  /* 0x000000000e0d7223 */ /* 0x010fe200000100b9 */
[----:B------:R-:W-:Y:S01]  /*bb90*/  FMUL.FTZ R149, R149, R8 ;  /* 0x0000000895957220 */ /* 0x000fe20000410000 */
[----:B------:R-:W-:Y:S01]  /*bba0*/  F2FP.F16.F32.PACK_AB R164, R161, R164 ;  /* 0x000000a4a1a4723e */ /* 0x000fe200000000ff */
[----:B------:R-:W-:Y:S01]  /*bbb0*/  FMUL.FTZ R26, R26, R14 ;  /* 0x0000000e1a1a7220 */ /* 0x000fe20000410000 */
[C---:B---3--:R-:W-:Y:S01]  /*bbc0*/  FADD.FTZ R0, R184.reuse, R13 ;  /* 0x0000000db8007221 */ /* 0x048fe20000010000 */
[----:B------:R-:W-:Y:S01]  /*bbd0*/  F2FP.F16.F32.PACK_AB R160, R157, R160 ;  /* 0x000000a09da0723e */ /* 0x000fe200000000ff */
[----:B------:R-:W1:Y:S01]  /*bbe0*/  MUFU.EX2 R159, R159 ;  /* 0x0000009f009f7308 */ /* 0x000e620000000800 */
        /* <DEDUP_REMOVED lines=56> */
[----:B-1----:R-:W-:Y:S01]  /*bf70*/  F2FP.F16.F32.PACK_AB R174, R10, R181 ;  /* 0x000000b50aae723e */ /* 0x002fe200000000ff */
        /* <DEDUP_REMOVED lines=37> */
[----:B------:R-:W-:Y:S01]  /*c1d0*/  FMUL.FTZ R151, R151, R14 ;  /* 0x0000000e97977220 */ /* 0x000fe20000410000 */
[----:B------:R-:W1:Y:S01]  /*c1e0*/  MUFU.EX2 R169, R186 ;  /* 0x000000ba00a97308 */ /* 0x000e620000000800 */
[----:B---3--:R-:W-:-:S07]  /*c1f0*/  FADD.FTZ R178, R182, R13 ;  /* 0x0000000db6b27221 */ /* 0x008fce0000010000 */
[----:B------:R-:W3:Y:S01]  /*c200*/  MUFU.EX2 R0, R187 ;  /* 0x000000bb00007308 */ /* 0x000ee20000000800 */
[----:B0-----:R-:W-:-:S07]  /*c210*/  FADD.FTZ R178, R183, R178 ;  /* 0x000000b2b7b27221 */ /* 0x001fce0000010000 */
[----:B------:R0:W4:Y:S01]  /*c220*/  MUFU.EX2 R171, R167 ;  /* 0x000000a700ab7308 */ /* 0x0001220000000800 */
[----:B-1----:R-:W-:-:S07]  /*c230*/  FADD.FTZ R13, R169, R178 ;  /* 0x000000b2a90d7221 */ /* 0x002fce0000010000 */
[----:B------:R-:W1:Y:S01]  /*c240*/  MUFU.EX2 R20, R191 ;  /* 0x000000bf00147308 */ /* 0x000e620000000800 */
[C---:B---3--:R-:W-:Y:S01]  /*c250*/  FADD.FTZ R178, R0.reuse, R13 ;  /* 0x0000000d00b27221 */ /* 0x048fe20000010000 */
[----:B------:R-:W-:Y:S02]  /*c260*/  F2FP.F16.F32.PACK_AB R169, R0, R169 ;  /* 0x000000a900a9723e */ /* 0x000fe400000000ff */
[----:B0-----:R-:W-:-:S04]  /*c270*/  F2FP.F16.F32.PACK_AB R167, R183, R182 ;  /* 0x000000b6b7a7723e */ /* 0x001fc800000000ff */
[----:B------:R-:W0:Y:S01]  /*c280*/  MUFU.EX2 R173, R194 ;  /* 0x000000c200ad7308 */ /* 0x000e220000000800 */
[----:B----4-:R-:W-:-:S07]  /*c290*/  FADD.FTZ R13, R171, R178 ;  /* 0x000000b2ab0d7221 */ /* 0x010fce0000010000 */
[----:B------:R-:W3:Y:S01]  /*c2a0*/  MUFU.EX2 R176, R195 ;  /* 0x000000c300b07308 */ /* 0x000ee20000000800 */
[C---:B-1----:R-:W-:Y:S01]  /*c2b0*/  FADD.FTZ R180, R20.reuse, R13 ;  /* 0x0000000d14b47221 */ /* 0x042fe20000010000 */
[----:B------:R-:W-:-:S06]  /*c2c0*/  F2FP.F16.F32.PACK_AB R171, R20, R171 ;  /* 0x000000ab14ab723e */ /* 0x000fcc00000000ff */
[----:B------:R-:W1:Y:S01]  /*c2d0*/  MUFU.EX2 R175, R198 ;  /* 0x000000c600af7308 */ /* 0x000e620000000800 */
[----:B0-----:R-:W-:-:S07]  /*c2e0*/  FADD.FTZ R13, R173, R180 ;  /* 0x000000b4ad0d7221 */ /* 0x001fce0000010000 */
[----:B------:R-:W0:Y:S01]  /*c2f0*/  MUFU.EX2 R178, R189 ;  /* 0x000000bd00b27308 */ /* 0x000e220000000800 */
[C---:B---3--:R-:W-:Y:S01]  /*c300*/  FADD.FTZ R8, R176.reuse, R13 ;  /* 0x0000000db0087221 */ /* 0x048fe20000010000 */
[----:B------:R-:W-:-:S03]  /*c310*/  F2FP.F16.F32.PACK_AB R173, R176, R173 ;  /* 0x000000adb0ad723e */ /* 0x000fc600000000ff */
[----:B-1----:R-:W-:-:S04]  /*c320*/  FADD.FTZ R9, R175, R8 ;  /* 0x00000008af097221 */ /* 0x002fc80000010000 */
[C---:B0-----:R-:W-:Y:S01]  /*c330*/  FADD.FTZ R0, R178.reuse, R9 ;  /* 0x00000009b2007221 */ /* 0x041fe20000010000 */
[----:B------:R-:W-:Y:S01]  /*c340*/  F2FP.F16.F32.PACK_AB R175, R178, R175 ;  /* 0x000000afb2af723e */ /* 0x000fe200000000ff */
[----:B------:R-:W-:Y:S06]  /*c350*/  @!P0 BRA `(.L_x_2586) ;  /* 0x0000000000048947 */ /* 0x000fec0003800000 */
[----:B------:R-:W-:Y:S01]  /*c360*/  BPT.TRAP 0x1 ;  /* 0x000000040000795c */ /* 0x000fe20000300000 */
.L_x_2586:
[----:B------:R0:W1:Y:S01]  /*c370*/  SYNCS.PHASECHK.TRANS64.TRYWAIT P1, [UR24+0x22850], R7 ;  /* 0x02285007ff0075a7 */ /* 0x0000620008020158 */
[----:B------:R-:W-:Y:S05]  /*c380*/  @!P0 BRA `(.L_x_2587) ;  /* 0x0000000000048947 */ /* 0x000fea0003800000 */
[----:B------:R-:W-:Y:S01]  /*c390*/  BPT.TRAP 0x1 ;  /* 0x000000040000795c */ /* 0x000fe20000300000 */
.L_x_2587:
[----:B------:R-:W-:Y:S01]  /*c3a0*/  VIADD R8, R215, 0x8 ;  /* 0x00000008d7087836 */ /* 0x000fe20000000000 */
[----:B-1----:R-:W-:Y:S06]  /*c3b0*/  @P1 BRA `(.L_x_2588) ;  /* 0x0000000000081947 */ /* 0x002fec0003800000 */
[----:B------:R-:W1:Y:S02]  /*c3c0*/  SYNCS.PHASECHK.TRANS64.TRYWAIT P1, [UR24+0x22850], R7 ;  /* 0x02285007ff0075a7 */ /* 0x000e640008020158 */
[----:B-1----:R-:W-:Y:S05]  /*c3d0*/  @!P1 BRA `(.L_x_2589) ;  /* 0x0000009400f09947 */ /* 0x002fea0003800000 */
.L_x_2588:
        /* <DEDUP_REMOVED lines=39> */
.L_x_2590:
        /* <DEDUP_REMOVED lines=8> */
.L_x_2572:
[----:B01----:R-:W0:Y:S01]  /*c6d0*/  SHFL.BFLY PT, R7, R2, 0x2, 0x1f ;  /* 0x0c401f0002077f89 */ /* 0x003e2200000e0000 */
[----:B------:R-:W-:Y:S01]  /*c6e0*/  IMAD.MOV.U32 R8, RZ, RZ, RZ ;  /* 0x000000ffff087224 */ /* 0x000fe200078e00ff */
[----:B------:R-:W-:Y:S01]  /*c6f0*/  UIADD3 UR38, UR38, 0x1, URZ ;  /* 0x0000000126267890 */ /* 0x000fe2000fffe03f */
[----:B------:R-:W-:Y:S01]  /*c700*/  IMAD.U32 R13, RZ, RZ, UR6 ;  /* 0x00000006ff0d7e24 */ /* 0x000fe2000f8e00ff */
[----:B------:R-:W1:Y:S01]  /*c710*/  SHFL.BFLY PT, R9, R0, 0x2, 0x1f ;  /* 0x0c401f0000097f89 */ /* 0x000e6200000e0000 */
[----:B------:R2:W-:Y:S06]  /*c720*/  BAR.ARV R3, 0x100 ;  /* 0x000400030000751d */ /* 0x0005ec0000002000 */
[----:B------:R-:W-:-:S02]  /*c730*/  UISETP.NE.AND UP0, UPT, UR38, 0x2, UPT ;  /* 0x000000022600788c */ /* 0x000fc4000bf05270 */
[----:B------:R-:W-:Y:S06]  /*c740*/  BAR.ARV 0x8, 0x180 ;  /* 0x0206000000007b1d */ /* 0x000fec0000002000 */
[----:B--2---:R-:W-:Y:S01]  /*c750*/  IMAD.MOV.U32 R3, RZ, RZ, -0x800000 ;  /* 0xff800000ff037424 */ /* 0x004fe200078e00ff */
[----:B------:R-:W-:Y:S01]  /*c760*/  USEL UR4, URZ, 0x1, UP0 ;  /* 0x000000013f047887 */ /* 0x000fe20008000000 */
[----:B0-----:R-:W-:Y:S01]  /*c770*/  FADD.FTZ R7, R7, R2 ;  /* 0x0000000207077221 */ /* 0x001fe20000010000 */
[----:B------:R-:W-:Y:S01]  /*c780*/  IMAD.MOV.U32 R2, RZ, RZ, -0x800000 ;  /* 0xff800000ff027424 */ /* 0x000fe200078e00ff */
[----:B------:R-:W-:Y:S01]  /*c790*/  PLOP3.LUT P0, PT, PT, PT, PT, 0x8, 0x0 ;  /* 0x000000000000781c */ /* 0x000fe20003f0e170 */
[----:B------:R-:W-:Y:S01]  /*c7a0*/  UIADD3 UR36, UR36, 0x1, URZ ;  /* 0x0000000124247890 */ /* 0x000fe2000fffe03f */
[----:B-1----:R-:W-:Y:S01]  /*c7b0*/  FADD.FTZ R9, R9, R0 ;  /* 0x0000000009097221 */ /* 0x002fe20000010000 */
[----:B------:R-:W0:Y:S01]  /*c7c0*/  SHFL.BFLY PT, R6, R7, 0x1, 0x1f ;  /* 0x0c201f0007067f89 */ /* 0x000e2200000e0000 */
[----:B------:R-:W-:Y:S01]  /*c7d0*/  IMAD.MOV.U32 R0, RZ, RZ, RZ ;  /* 0x000000ffff007224 */ /* 0x000fe200078e00ff */
[----:B------:R-:W-:-:S02]  /*c7e0*/  USEL UR38, UR38, URZ, UP0 ;  /* 0x0000003f26267287 */ /* 0x000fc40008000000 */
[----:B------:R-:W-:Y:S01]  /*c7f0*/  ULOP3.LUT UR37, UR37, UR4, URZ, 0x3c, !UPT ;  /* 0x0000000425257292 */ /* 0x000fe2000f8e3c3f */
[----:B0-----:R-:W-:Y:S01]  /*c800*/  FADD.FTZ R10, R7, R6 ;  /* 0x00000006070a7221 */ /* 0x001fe20000010000 */
[----:B------:R-:W-:Y:S01]  /*c810*/  IMAD.U32 R7, RZ, RZ, UR6 ;  /* 0x00000006ff077e24 */ /* 0x000fe2000f8e00ff */
[----:B------:R-:W0:Y:S03]  /*c820*/  SHFL.BFLY PT, R6, R9, 0x1, 0x1f ;  /* 0x0c201f0009067f89 */ /* 0x000e2600000e0000 */
[----:B------:R-:W-:-:S13]  /*c830*/  FSETP.NE.FTZ.AND P1, PT, R10, RZ, PT ;  /* 0x000000ff0a00720b */ /* 0x000fda0003f35000 */
[----:B------:R-:W1:Y:S01]  /*c840*/  @P1 MUFU.RCP R8, R10 ;  /* 0x0000000a00081308 */ /* 0x000e620000001000 */
[----:B------:R-:W-:Y:S01]  /*c850*/  @P1 FMUL.FTZ R7, R7, 0.69314718246459960938 ;  /* 0x3f31721807071820 */ /* 0x000fe20000410000 */
[----:B0-----:R-:W-:-:S06]  /*c860*/  FADD.FTZ R12, R9, R6 ;  /* 0x00000006090c7221 */ /* 0x001fcc0000010000 */
        /* <DEDUP_REMOVED lines=10> */
[----:B------:R-:W-:-:S04]  /*c910*/  FMUL.FTZ R40, R40, R8 ;  /* 0x0000000828287220 */ /* 0x000fc80000410000 */
[----:B------:R-:W-:Y:S01]  /*c920*/  @P2 MUFU.RCP R0, R12 ;  /* 0x0000000c00002308 */ /* 0x000fe20000001000 */
[-C--:B------:R-:W-:Y:S01]  /*c930*/  FMUL.FTZ R41, R41, R8.reuse ;  /* 0x0000000829297220 */ /* 0x080fe20000410000 */
[-C--:B------:R-:W-:Y:S01]  /*c940*/  FMUL.FTZ R44, R44, R8.reuse ;  /* 0x000000082c2c7220 */ /* 0x080fe20000410000 */
[-C--:B------:R-:W-:Y:S01]  /*c950*/  FMUL.FTZ R45, R45, R8.reuse ;  /* 0x000000082d2d7220 */ /* 0x080fe20000410000 */
[-C--:B------:R-:W-:Y:S01]  /*c960*/  FMUL.FTZ R48, R48, R8.reuse ;  /* 0x0000000830307220 */ /* 0x080fe20000410000 */
[-C--:B------:R-:W-:Y:S01]  /*c970*/  FMUL.FTZ R49, R49, R8.reuse ;  /* 0x0000000831317220 */ /* 0x080fe20000410000 */
[-C--:B------:R-:W-:Y:S01]  /*c980*/  FMUL.FTZ R52, R52, R8.reuse ;  /* 0x0000000834347220 */ /* 0x080fe20000410000 */
[-C--:B------:R-:W-:Y:S01]  /*c990*/  FMUL.FTZ R53, R53, R8.reuse ;  /* 0x0000000835357220 */ /* 0x080fe20000410000 */
[----:B------:R-:W1:Y:S01]  /*c9a0*/  @P2 MUFU.LG2 R12, R12 ;  /* 0x0000000c000c2308 */ /* 0x000e620000000c00 */
        /* <DEDUP_REMOVED lines=48> */
[----:B------:R-:W-:Y:S01]  /*ccb0*/  @P2 FMUL.FTZ R13, R13, 0.69314718246459960938 ;  /* 0x3f3172180d0d2820 */ /* 0x000fe20000410000 */
[----:B0-----:R-:W-:Y:S01]  /*ccc0*/  @P1 FMUL.FTZ R6, R6, 0.69314718246459960938 ;  /* 0x3f31721806061820 */ /* 0x001fe20000410000 */
        /* <DEDUP_REMOVED lines=66> */
[----:B------:R-:W-:-:S07]  /*d0f0*/  @P2 FFMA.FTZ R3, R13, R5, R12 ;  /* 0x000000050d032223 */ /* 0x000fce000001000c */
.L_x_2513:
[----:B------:R-:W0:Y:S01]  /*d100*/  S2R R4, SR_CgaCtaId ;  /* 0x0000000000047919 */ /* 0x000e220000008800 */
[----:B------:R-:W-:Y:S01]  /*d110*/  MOV R17, 0x400 ;  /* 0x0000040000117802 */ /* 0x000fe20000000f00 */
[----:B------:R-:W-:Y:S01]  /*d120*/  BSSY B0, `(.L_x_2592) ;  /* 0x00002d5000007945 */ /* 0x000fe20003800000 */
[----:B------:R-:W-:Y:S02]  /*d130*/  BAR.SYNC.DEFER_BLOCKING 0x5, 0x180 ;  /* 0x0146000000007b1d */ /* 0x000fe40000010000 */
[----:B0-----:R-:W-:-:S05]  /*d140*/  LEA R17, R4, R17, 0x18 ;  /* 0x0000001104117211 */ /* 0x001fca00078ec0ff */
[----:B------:R-:W0:Y:S02]  /*d150*/  LDS.128 R4, [R17+0x228d0] ;  /* 0x0228d00011047984 */ /* 0x000e240000000c00 */
[----:B0-----:R-:W-:Y:S02]  /*d160*/  R2UR UR5, R5 ;  /* 0x00000000050572ca */ /* 0x001fe400000e0000 */
[----:B------:R-:W-:Y:S02]  /*d170*/  R2UR UR7, R6 ;  /* 0x00000000060772ca */ /* 0x000fe400000e0000 */
        /* <DEDUP_REMOVED lines=8> */
[----:B------:R-:W-:Y:S02]  /*d200*/  F2FP.F16.F32.PACK_AB R26, R29, R28 ;  /* 0x0000001c1d1a723e */ /* 0x000fe400000000ff */
[----:B------:R-:W-:Y:S01]  /*d210*/  F2FP.F16.F32.PACK_AB R32, R33, R32 ;  /* 0x000000202120723e */ /* 0x000fe200000000ff */
[----:B------:R-:W-:Y:S01]  /*d220*/  UISETP.NE.AND.EX UP0, UPT, UR9, URZ, UPT, UP0 ;  /* 0x0000003f0900728c */ /* 0x000fe2000bf05300 */
[----:B------:R-:W-:Y:S02]  /*d230*/  F2FP.F16.F32.PACK_AB R27, R157, R27 ;  /* 0x0000001b9d1b723e */ /* 0x000fe400000000ff */
[----:B------:R-:W-:Y:S01]  /*d240*/  F2FP.F16.F32.PACK_AB R33, R156, R34 ;  /* 0x000000229c21723e */ /* 0x000fe200000000ff */
[----:B------:R-:W-:Y:S01]  /*d250*/  ULDC.64 UR8, c[0x0][0xc00] ;  /* 0x0003000000087ab9 */ /* 0x000fe20000000a00 */
[----:B------:R-:W-:Y:S01]  /*d260*/  F2FP.F16.F32.PACK_AB R40, R41, R40 ;  /* 0x000000282928723e */ /* 0x000fe200000000ff */
[----:B------:R-:W-:Y:S01]  /*d270*/  UIMAD.WIDE UR8, UR42, 0x4, UR8 ;  /* 0x000000042a0878a5 */ /* 0x000fe2000f8e0208 */
        /* <DEDUP_REMOVED lines=9> */
[----:B------:R-:W-:Y:S02]  /*d310*/  MOV R170, R17 ;  /* 0x0000001100aa7202 */ /* 0x000fe40000000f00 */
[----:B0-----:R-:W-:Y:S02]  /*d320*/  MOV R171, R4 ;  /* 0x0000000400ab7202 */ /* 0x001fe40000000f00 */
[----:B------:R-:W-:Y:S02]  /*d330*/  F2FP.F16.F32.PACK_AB R51, R11, R51 ;  /* 0x000000330b33723e */ /* 0x000fe400000000ff */
[----:B------:R-:W-:Y:S01]  /*d340*/  F2FP.F16.F32.PACK_AB R57, R10, R58 ;  /* 0x0000003a0a39723e */ /* 0x000fe200000000ff */
[----:B------:R-:W-:Y:S01]  /*d350*/  IMAD.WIDE R110, R209, 0x2, R170 ;  /* 0x00000002d16e7825 */ /* 0x000fe200078e02aa */
[----:B------:R-:W-:-:S02]  /*d360*/  F2FP.F16.F32.PACK_AB R64, R65, R64 ;  /* 0x000000404140723e */ /* 0x000fc400000000ff */
[----:B------:R-:W-:Y:S02]  /*d370*/  F2FP.F16.F32.PACK_AB R58, R61, R60 ;  /* 0x0000003c3d3a723e */ /* 0x000fe400000000ff */
[C---:B------:R-:W-:Y:S02]  /*d380*/  IADD3 R151, P1, R110.reuse, 0x20, RZ ;  /* 0x000000206e977810 */ /* 0x040fe40007f3e0ff */
[C---:B------:R-:W-:Y:S02]  /*d390*/  LOP3.LUT R5, R110.reuse, 0x380, RZ, 0xc0, !PT ;  /* 0x000003806e057812 */ /* 0x040fe400078ec0ff */
[C---:B------:R-:W-:Y:S01]  /*d3a0*/  IADD3 R173, P0, R110.reuse, 0x40, RZ ;  /* 0x000000406ead7810 */ /* 0x040fe20007f1e0ff */
[--C-:B------:R-:W-:Y:S01]  /*d3b0*/  IMAD.X R13, RZ, RZ, R111.reuse, P1 ;  /* 0x000000ffff0d7224 */ /* 0x100fe200008e066f */
        /* <DEDUP_REMOVED lines=26> */
[----:B------:R-:W-:Y:S01]  /*d560*/  LOP3.LUT R110, R5, R110, RZ, 0x3c, !PT ;  /* 0x0000006e056e7212 */ /* 0x000fe200078e3cff */
[--C-:B------:R-:W-:Y:S01]  /*d570*/  IMAD.X R5, RZ, RZ, R111.reuse, P2 ;  /* 0x000000ffff057224 */ /* 0x100fe200010e066f */
[----:B------:R-:W-:Y:S01]  /*d580*/  LOP3.LUT R12, R151, 0x380, RZ, 0xc0, !PT ;  /* 0x00000380970c7812 */ /* 0x000fe200078ec0ff */
[----:B------:R-:W-:Y:S01]  /*d590*/  IMAD.X R7, RZ, RZ, R111, P1 ;  /* 0x000000ffff077224 */ /* 0x000fe200008e066f */
[----:B------:R-:W-:-:S02]  /*d5a0*/  LOP3.LUT R14, R173, 0x380, RZ, 0xc0, !PT ;  /* 0x00000380ad0e7812 */ /* 0x000fc400078ec0ff */
[----:B------:R-:W-:Y:S02]  /*d5b0*/  LOP3.LUT R20, R175, 0x380, RZ, 0xc0, !PT ;  /* 0x00000380af147812 */ /* 0x000fe400078ec0ff */
[----:B------:R-:W-:Y:S02]  /*d5c0*/  LOP3.LUT R30, R177, 0x380, RZ, 0xc0, !PT ;  /* 0x00000380b11e7812 */ /* 0x000fe400078ec0ff */
[----:B------:R-:W-:Y:S01]  /*d5d0*/  MOV R110, R110 ;  /* 0x0000006e006e7202 */ /* 0x000fe20000000f00 */
[----:B------:R-:W-:Y:S01]  /*d5e0*/  BAR.SYNC.DEFER_BLOCKING 0x1, 0x100 ;  /* 0x0044000000007b1d */ /* 0x000fe20000010000 */
[----:B------:R-:W-:Y:S02]  /*d5f0*/  LOP3.LUT R106, R4, 0x380, RZ, 0xc0, !PT ;  /* 0x00000380046a7812 */ /* 0x000fe400078ec0ff */
[----:B------:R-:W-:Y:S02]  /*d600*/  SHF.R.U64 R12, R12, 0x3, RZ ;  /* 0x000000030c0c7819 */ /* 0x000fe400000012ff */
[----:B------:R-:W-:-:S02]  /*d610*/  LOP3.LUT R38, R179, 0x380, RZ, 0xc0, !PT ;  /* 0x00000380b3267812 */ /* 0x000fc400078ec0ff */
[----:B------:R-:W-:Y:S02]  /*d620*/  LOP3.LUT R111, R18, 0x380, RZ, 0xc0, !PT ;  /* 0x00000380126f7812 */ /* 0x000fe400078ec0ff */
[----:B------:R-:W-:Y:S02]  /*d630*/  SHF.R.U64 R14, R14, 0x3, RZ ;  /* 0x000000030e0e7819 */ /* 0x000fe400000012ff */
[----:B------:R-:W-:Y:S02]  /*d640*/  LOP3.LUT R46, R181, 0x380, RZ, 0xc0, !PT ;  /* 0x00000380b52e7812 */ /* 0x000fe400078ec0ff */
[----:B------:R-:W-:Y:S02]  /*d650*/  SHF.R.U64 R20, R20, 0x3, RZ ;  /* 0x0000000314147819 */ /* 0x000fe400000012ff */
[----:B------:R-:W-:Y:S02]  /*d660*/  LOP3.LUT R54, R183, 0x380, RZ, 0xc0, !PT ;  /* 0x00000380b7367812 */ /* 0x000fe400078ec0ff */
[----:B------:R-:W-:-:S02]  /*d670*/  LOP3.LUT R90, R187, 0x380, RZ, 0xc0, !PT ;  /* 0x00000380bb5a7812 */ /* 0x000fc400078ec0ff */
[----:B------:R-:W-:Y:S02]  /*d680*/  SHF.R.U64 R30, R30, 0x3, RZ ;  /* 0x000000031e1e7819 */ /* 0x000fe400000012ff */
[----:B------:R-:W-:Y:S02]  /*d690*/  LOP3.LUT R86, R185, 0x380, RZ, 0xc0, !PT ;  /* 0x00000380b9567812 */ /* 0x000fe400078ec0ff */
[----:B------:R-:W-:Y:S01]  /*d6a0*/  LOP3.LUT R98, R191, 0x380, RZ, 0xc0, !PT ;  /* 0x00000380bf627812 */ /* 0x000fe200078ec0ff */
[----:B------:R0:W-:Y:S01]  /*d6b0*/  STSM.16.M88.4 [R110], R24 ;  /* 0x000000186e007844 */ /* 0x0001e20000000200 */
[----:B------:R-:W-:Y:S02]  /*d6c0*/  SHF.R.U64 R29, R106, 0x3, RZ ;  /* 0x000000036a1d7819 */ /* 0x000fe400000012ff */
[----:B------:R-:W-:Y:S02]  /*d6d0*/  LOP3.LUT R12, R12, R151, RZ, 0x3c, !PT ;  /* 0x000000970c0c7212 */ /* 0x000fe400078e3cff */
[----:B------:R-:W-:-:S02]  /*d6e0*/  SHF.R.U64 R38, R38, 0x3, RZ ;  /* 0x0000000326267819 */ /* 0x000fc400000012ff */
[----:B------:R-:W-:Y:S02]  /*d6f0*/  SHF.R.U64 R111, R111, 0x3, RZ ;  /* 0x000000036f6f7819 */ /* 0x000fe400000012ff */
[----:B------:R-:W-:Y:S02]  /*d700*/  LOP3.LUT R14, R14, R173, RZ, 0x3c, !PT ;  /* 0x000000ad0e0e7212 */ /* 0x000fe400078e3cff */
[----:B------:R-:W-:Y:S02]  /*d710*/  SHF.R.U64 R46, R46, 0x3, RZ ;  /* 0x000000032e2e7819 */ /* 0x000fe400000012ff */
[----:B------:R-:W-:Y:S02]  /*d720*/  LOP3.LUT R94, R189, 0x380, RZ, 0xc0, !PT ;  /* 0x00000380bd5e7812 */ /* 0x000fe400078ec0ff */
[----:B------:R-:W-:Y:S02]  /*d730*/  LOP3.LUT R20, R20, R175, RZ, 0x3c, !PT ;  /* 0x000000af14147212 */ /* 0x000fe400078e3cff */
[----:B------:R-:W-:-:S02]  /*d740*/  SHF.R.U64 R54, R54, 0x3, RZ ;  /* 0x0000000336367819 */ /* 0x000fc400000012ff */
[----:B------:R-:W-:Y:S02]  /*d750*/  SHF.R.U64 R90, R90, 0x3, RZ ;  /* 0x000000035a5a7819 */ /* 0x000fe400000012ff */
[----:B------:R-:W-:Y:S02]  /*d760*/  LOP3.LUT R30, R30, R177, RZ, 0x3c, !PT ;  /* 0x000000b11e1e7212 */ /* 0x000fe400078e3cff */
[----:B------:R-:W-:Y:S02]  /*d770*/  SHF.R.U64 R86, R86, 0x3, RZ ;  /* 0x0000000356567819 */ /* 0x000fe400000012ff */
[----:B------:R-:W-:Y:S02]  /*d780*/  LOP3.LUT R102, R193, 0x380, RZ, 0xc0, !PT ;  /* 0x00000380c1667812 */ /* 0x000fe400078ec0ff */
[----:B------:R-:W-:Y:S02]  /*d790*/  SHF.R.U64 R98, R98, 0x3, RZ ;  /* 0x0000000362627819 */ /* 0x000fe400000012ff */
[----:B------:R-:W-:-:S02]  /*d7a0*/  LOP3.LUT R106, R29, R4, RZ, 0x3c, !PT ;  /* 0x000000041d6a7212 */ /* 0x000fc400078e3cff */
[----:B------:R-:W-:Y:S02]  /*d7b0*/  LOP3.LUT R38, R38, R179, RZ, 0x3c, !PT ;  /* 0x000000b326267212 */ /* 0x000fe400078e3cff */
[----:B------:R-:W-:Y:S02]  /*d7c0*/  LOP3.LUT R4, R111, R18, RZ, 0x3c, !PT ;  /* 0x000000126f047212 */ /* 0x000fe400078e3cff */
[----:B------:R-:W-:Y:S02]  /*d7d0*/  MOV R28, R12 ;  /* 0x0000000c001c7202 */ /* 0x000fe40000000f00 */
[----:B------:R-:W-:Y:S02]  /*d7e0*/  LOP3.LUT R46, R46, R181, RZ, 0x3c, !PT ;  /* 0x000000b52e2e7212 */ /* 0x000fe400078e3cff */
[----:B------:R-:W-:Y:S01]  /*d7f0*/  SHF.R.U64 R94, R94, 0x3, RZ ;  /* 0x000000035e5e7819 */ /* 0x000fe200000012ff */
[----:B------:R0:W-:Y:S01]  /*d800*/  STSM.16.M88.4 [R28], R32 ;  /* 0x000000201c007844 */ /* 0x0001e20000000200 */
[----:B------:R-:W-:-:S02]  /*d810*/  MOV R18, R14 ;  /* 0x0000000e00127202 */ /* 0x000fc40000000f00 */
[----:B------:R-:W-:Y:S02]  /*d820*/  LOP3.LUT R54, R54, R183, RZ, 0x3c, !PT ;  /* 0x000000b736367212 */ /* 0x000fe400078e3cff */
[----:B------:R-:W-:Y:S01]  /*d830*/  LOP3.LUT R90, R90, R187, RZ, 0x3c, !PT ;  /* 0x000000bb5a5a7212 */ /* 0x000fe200078e3cff */
[----:B------:R0:W-:Y:S01]  /*d840*/  STSM.16.M88.4 [R18], R40 ;  /* 0x0000002812007844 */ /* 0x0001e20000000200 */
[----:B------:R-:W-:Y:S02]  /*d850*/  LOP3.LUT R151, R6, 0x380, RZ, 0xc0, !PT ;  /* 0x0000038006977812 */ /* 0x000fe400078ec0ff */
[----:B------:R-:W-:Y:S02]  /*d860*/  MOV R20, R20 ;  /* 0x0000001400147202 */ /* 0x000fe40000000f00 */
[----:B------:R-:W-:Y:S02]  /*d870*/  LOP3.LUT R86, R86, R185, RZ, 0x3c, !PT ;  /* 0x000000b956567212 */ /* 0x000fe400078e3cff */
[----:B------:R-:W-:Y:S01]  /*d880*/  SHF.R.U64 R102, R102, 0x3, RZ ;  /* 0x0000000366667819 */ /* 0x000fe200000012ff */
[----:B------:R0:W-:Y:S01]  /*d890*/  STSM.16.M88.4 [R20], R48 ;  /* 0x0000003014007844 */ /* 0x0001e20000000200 */
[----:B------:R-:W-:-:S02]  /*d8a0*/  LOP3.LUT R98, R98, R191, RZ, 0x3c, !PT ;  /* 0x000000bf62627212 */ /* 0x000fc400078e3cff */
[----:B------:R-:W-:Y:S02]  /*d8b0*/  MOV R30, R30 ;  /* 0x0000001e001e7202 */ /* 0x000fe40000000f00 */
        /* <DEDUP_REMOVED lines=10> */
[----:B------:R-:W-:Y:S02]  /*d960*/  LOP3.LUT R94, R94, R189, RZ, 0x3c, !PT ;  /* 0x000000bd5e5e7212 */ /* 0x000fe400078e3cff */
[----:B------:R-:W-:Y:S02]  /*d970*/  MOV R46, R46 ;  /* 0x0000002e002e7202 */ /* 0x000fe40000000f00 */
[----:B------:R-:W-:-:S02]  /*d980*/  F2FP.F16.F32.PACK_AB R74, R77, R76 ;  /* 0x0000004c4d4a723e */ /* 0x000fc400000000ff */
[----:B------:R-:W-:Y:S02]  /*d990*/  F2FP.F16.F32.PACK_AB R75, R75, R78 ;  /* 0x0000004e4b4b723e */ /* 0x000fe400000000ff */
[----:B------:R-:W-:Y:S02]  /*d9a0*/  F2FP.F16.F32.PACK_AB R88, R89, R88 ;  /* 0x000000585958723e */ /* 0x000fe400000000ff */
[----:B------:R-:W-:Y:S01]  /*d9b0*/  F2FP.F16.F32.PACK_AB R96, R97, R96 ;  /* 0x000000606160723e */ /* 0x000fe200000000ff */
[----:B------:R0:W-:Y:S01]  /*d9c0*/  STSM.16.M88.4 [R46], R72 ;  /* 0x000000482e007844 */ /* 0x0001e20000000200 */
[----:B------:R-:W-:Y:S02]  /*d9d0*/  F2FP.F16.F32.PACK_AB R81, R83, R82 ;  /* 0x000000525351723e */ /* 0x000fe400000000ff */
[----:B------:R-:W-:Y:S02]  /*d9e0*/  F2FP.F16.F32.PACK_AB R104, R105, R104 ;  /* 0x000000686968723e */ /* 0x000fe400000000ff */
[----:B------:R-:W-:-:S02]  /*d9f0*/  F2FP.F16.F32.PACK_AB R112, R113, R112 ;  /* 0x000000707170723e */ /* 0x000fc400000000ff */
[----:B------:R-:W-:Y:S02]  /*da00*/  F2FP.F16.F32.PACK_AB R120, R121, R120 ;  /* 0x000000787978723e */ /* 0x000fe400000000ff */
[----:B------:R-:W-:Y:S02]  /*da10*/  F2FP.F16.F32.PACK_AB R128, R129, R128 ;  /* 0x000000808180723e */ /* 0x000fe400000000ff */
[----:B------:R-:W-:Y:S02]  /*da20*/  F2FP.F16.F32.PACK_AB R136, R137, R136 ;  /* 0x000000888988723e */ /* 0x000fe400000000ff */
[----:B------:R-:W-:Y:S01]  /*da30*/  F2FP.F16.F32.PACK_AB R144, R145, R144 ;  /* 0x000000909190723e */ /* 0x000fe200000000ff */
[----:B------:R-:W-:Y:S01]  /*da40*/  ULDC UR10, c[0x0][0xa88] ;  /* 0x0002a200000a7ab9 */ /* 0x000fe20000000800 */
[----:B------:R-:W-:Y:S01]  /*da50*/  SHF.R.U64 R151, R151, 0x3, RZ ;  /* 0x0000000397977819 */ /* 0x000fe200000012ff */
[----:B------:R-:W-:Y:S01]  /*da60*/  UMOV UR4, URZ ;  /* 0x0000003f00047c82 */ /* 0x000fe20008000000 */
[----:B------:R-:W-:Y:S01]  /*da70*/  MOV R54, R54 ;  /* 0x0000003600367202 */ /* 0x000fe20000000f00 */
[----:B------:R-:W1:Y:S01]  /*da80*/  LDC R77, c[0x0][0xbe8] ;  /* 0x0002fa00ff4d7b82 */ /* 0x000e620000000800 */
[----:B------:R-:W-:-:S02]  /*da90*/  MOV R15, R90 ;  /* 0x0000005a000f7202 */ /* 0x000fc40000000f00 */
[----:B------:R-:W-:Y:S02]  /*daa0*/  F2FP.F16.F32.PACK_AB R82, R85, R84 ;  /* 0x000000545552723e */ /* 0x000fe400000000ff */
[----:B------:R-:W-:Y:S02]  /*dab0*/  F2FP.F16.F32.PACK_AB R83, R70, R62 ;  /* 0x0000003e4653723e */ /* 0x000fe400000000ff */
[----:B------:R-:W-:Y:S02]  /*dac0*/  LOP3.LUT R102, R102, R193, RZ, 0x3c, !PT ;  /* 0x000000c166667212 */ /* 0x000fe400078e3cff */
[----:B------:R-:W-:Y:S01]  /*dad0*/  MOV R86, R86 ;  /* 0x0000005600567202 */ /* 0x000fe20000000f00 */
[----:B------:R0:W-:Y:S01]  /*dae0*/  STSM.16.M88.4 [R54], R80 ;  /* 0x0000005036007844 */ /* 0x0001e20000000200 */
[----:B------:R-:W-:Y:S02]  /*daf0*/  MOV R14, R98 ;  /* 0x00000062000e7202 */ /* 0x000fe40000000f00 */
[----:B------:R-:W-:-:S02]  /*db00*/  F2FP.F16.F32.PACK_AB R89, R159, R79 ;  /* 0x0000004f9f59723e */ /* 0x000fc400000000ff */
[----:B------:R-:W-:Y:S02]  /*db10*/  F2FP.F16.F32.PACK_AB R90, R93, R92 ;  /* 0x0000005c5d5a723e */ /* 0x000fe400000000ff */
[----:B------:R-:W-:Y:S02]  /*db20*/  F2FP.F16.F32.PACK_AB R91, R161, R160 ;  /* 0x000000a0a15b723e */ /* 0x000fe400000000ff */
[----:B------:R-:W-:Y:S02]  /*db30*/  MOV R13, R106 ;  /* 0x0000006a000d7202 */ /* 0x000fe40000000f00 */
[----:B------:R-:W-:Y:S01]  /*db40*/  F2FP.F16.F32.PACK_AB R97, R163, R162 ;  /* 0x000000a2a361723e */ /* 0x000fe200000000ff */
[----:B------:R0:W-:Y:S01]  /*db50*/  STSM.16.M88.4 [R86], R88 ;  /* 0x0000005856007844 */ /* 0x0001e20000000200 */
[----:B------:R-:W-:Y:S02]  /*db60*/  F2FP.F16.F32.PACK_AB R98, R101, R100 ;  /* 0x000000646562723e */ /* 0x000fe400000000ff */
[----:B------:R-:W-:-:S02]  /*db70*/  F2FP.F16.F32.PACK_AB R99, R165, R164 ;  /* 0x000000a4a563723e */ /* 0x000fc400000000ff */
[----:B------:R-:W-:Y:S02]  /*db80*/  MOV R94, R94 ;  /* 0x0000005e005e7202 */ /* 0x000fe40000000f00 */
[----:B------:R-:W-:Y:S01]  /*db90*/  F2FP.F16.F32.PACK_AB R105, R167, R166 ;  /* 0x000000a6a769723e */ /* 0x000fe200000000ff */
[----:B------:R0:W-:Y:S01]  /*dba0*/  STSM.16.M88.4 [R15], R96 ;  /* 0x000000600f007844 */ /* 0x0001e20000000200 */
[----:B------:R-:W-:Y:S02]  /*dbb0*/  F2FP.F16.F32.PACK_AB R106, R109, R108 ;  /* 0x0000006c6d6a723e */ /* 0x000fe400000000ff */
[----:B------:R-:W-:Y:S02]  /*dbc0*/  F2FP.F16.F32.PACK_AB R107, R169, R168 ;  /* 0x000000a8a96b723e */ /* 0x000fe400000000ff */
[----:B------:R-:W-:Y:S02]  /*dbd0*/  F2FP.F16.F32.PACK_AB R113, R115, R114 ;  /* 0x000000727371723e */ /* 0x000fe400000000ff */
[----:B------:R-:W-:Y:S01]  /*dbe0*/  LOP3.LUT R6, R151, R6, RZ, 0x3c, !PT ;  /* 0x0000000697067212 */ /* 0x000fe200078e3cff */
[----:B------:R0:W-:Y:S01]  /*dbf0*/  STSM.16.M88.4 [R94], R104 ;  /* 0x000000685e007844 */ /* 0x0001e20000000200 */
[----:B------:R-:W-:-:S02]  /*dc00*/  F2FP.F16.F32.PACK_AB R114, R117, R116 ;  /* 0x000000747572723e */ /* 0x000fc400000000ff */
[----:B------:R-:W-:Y:S02]  /*dc10*/  F2FP.F16.F32.PACK_AB R115, R119, R118 ;  /* 0x000000767773723e */ /* 0x000fe400000000ff */
[----:B------:R-:W-:Y:S02]  /*dc20*/  F2FP.F16.F32.PACK_AB R121, R123, R122 ;  /* 0x0000007a7b79723e */ /* 0x000fe400000000ff */
[----:B------:R-:W-:Y:S01]  /*dc30*/  MOV R102, R102 ;  /* 0x0000006600667202 */ /* 0x000fe20000000f00 */
[----:B------:R0:W-:Y:S01]  /*dc40*/  STSM.16.M88.4 [R14], R112 ;  /* 0x000000700e007844 */ /* 0x0001e20000000200 */
[----:B------:R-:W-:Y:S02]  /*dc50*/  F2FP.F16.F32.PACK_AB R122, R125, R124 ;  /* 0x0000007c7d7a723e */ /* 0x000fe400000000ff */
[----:B------:R-:W-:Y:S02]  /*dc60*/  F2FP.F16.F32.PACK_AB R123, R127, R126 ;  /* 0x0000007e7f7b723e */ /* 0x000fe400000000ff */
[----:B------:R-:W-:-:S02]  /*dc70*/  F2FP.F16.F32.PACK_AB R129, R131, R130 ;  /* 0x000000828381723e */ /* 0x000fc400000000ff */
[----:B------:R-:W-:Y:S01]  /*dc80*/  F2FP.F16.F32.PACK_AB R130, R133, R132 ;  /* 0x000000848582723e */ /* 0x000fe200000000ff */
[----:B------:R0:W-:Y:S01]  /*dc90*/  STSM.16.M88.4 [R102], R120 ;  /* 0x0000007866007844 */ /* 0x0001e20000000200 */
[----:B------:R-:W-:Y:S02]  /*dca0*/  F2FP.F16.F32.PACK_AB R131, R135, R134 ;  /* 0x000000868783723e */ /* 0x000fe400000000ff */
[----:B------:R-:W-:Y:S02]  /*dcb0*/  F2FP.F16.F32.PACK_AB R137, R139, R138 ;  /* 0x0000008a8b89723e */ /* 0x000fe400000000ff */
[----:B------:R-:W-:Y:S01]  /*dcc0*/  MOV R12, R4 ;  /* 0x00000004000c7202 */ /* 0x000fe20000000f00 */
[----:B------:R0:W-:Y:S01]  /*dcd0*/  STSM.16.M88.4 [R13], R128 ;  /* 0x000000800d007844 */ /* 0x0001e20000000200 */
[----:B------:R-:W-:Y:S01]  /*dce0*/  F2FP.F16.F32.PACK_AB R138, R141, R140 ;  /* 0x0000008c8d8a723e */ /* 0x000fe200000000ff */
[----:B------:R-:W-:Y:S01]  /*dcf0*/  IMAD.U32 R4, RZ, RZ, UR8 ;  /* 0x00000008ff047e24 */ /* 0x000fe2000f8e00ff */
[----:B------:R-:W-:Y:S01]  /*dd00*/  F2FP.F16.F32.PACK_AB R139, R143, R142 ;  /* 0x0000008e8f8b723e */ /* 0x000fe200000000ff */
[----:B------:R-:W-:Y:S01]  /*dd10*/  IMAD.U32 R5, RZ, RZ, UR9 ;  /* 0x00000009ff057e24 */ /* 0x000fe2000f8e00ff */
[----:B------:R-:W-:Y:S01]  /*dd20*/  F2FP.F16.F32.PACK_AB R145, R147, R146 ;  /* 0x000000929391723e */ /* 0x000fe200000000ff */
[----:B------:R-:W-:Y:S01]  /*dd30*/  ULDC.64 UR8, c[0x0][0xc08] ;  /* 0x0003020000087ab9 */ /* 0x000fe20000000a00 */
[----:B------:R-:W-:Y:S01]  /*dd40*/  MOV R6, R6 ;  /* 0x0000000600067202 */ /* 0x000fe20000000f00 */
[----:B------:R0:W-:Y:S01]  /*dd50*/  STSM.16.M88.4 [R12], R136 ;  /* 0x000000880c007844 */ /* 0x0001e20000000200 */
[----:B------:R-:W-:-:S02]  /*dd60*/  F2FP.F16.F32.PACK_AB R146, R149, R148 ;  /* 0x000000949592723e */ /* 0x000fc400000000ff */
[----:B------:R-:W-:Y:S02]  /*dd70*/  F2FP.F16.F32.PACK_AB R147, R0, R150 ;  /* 0x000000960093723e */ /* 0x000fe400000000ff */
[----:B------:R-:W-:-:S03]  /*dd80*/  PLOP3.LUT P0, PT, PT, PT, UP0, 0x80, 0x0 ;  /* 0x000000000000781c */ /* 0x000fc60003f0f008 */
[----:B------:R0:W-:Y:S01]  /*dd90*/  STSM.16.M88.4 [R6], R144 ;  /* 0x0000009006007844 */ /* 0x0001e20000000200 */
[----:B------:R-:W-:Y:S09]  /*dda0*/  BAR.SYNC.DEFER_BLOCKING 0x1, 0x100 ;  /* 0x0044000000007b1d */ /* 0x000ff20000010000 */
[----:B------:R-:W2:Y:S01]  /*ddb0*/  @P0 LDG.E R0, desc[UR46][R4.64] ;  /* 0x0000002e04000981 */ /* 0x000ea2000c1e1900 */
[----:B------:R-:W-:Y:S01]  /*ddc0*/  UISETP.NE.U32.AND UP1, UPT, UR8, URZ, UPT ;  /* 0x0000003f0800728c */ /* 0x000fe2000bf25070 */
[----:B-1----:R-:W-:-:S03]  /*ddd0*/  ISETP.NE.AND P1, PT, R77, 0x1, PT ;  /* 0x000000014d00780c */ /* 0x002fc60003f25270 */
[----:B------:R-:W-:-:S06]  /*dde0*/  UISETP.NE.AND.EX UP1, UPT, UR9, URZ, UPT, UP1 ;  /* 0x0000003f0900728c */ /* 0x000fcc000bf25310 */
[----:B------:R-:W-:-:S04]  /*ddf0*/  PLOP3.LUT P2, PT, PT, PT, UP1, 0x80, 0x0 ;  /* 0x000000000000781c */ /* 0x000fc80003f4f018 */
[----:B------:R-:W1:Y:S01]  /*de00*/  @P1 LDC R7, c[0x0][0xbec] ;  /* 0x0002fb00ff071b82 */ /* 0x000e620000000800 */
[----:B------:R-:W-:Y:S02]  /*de10*/  @UP1 ULDC.64 UR8, c[0x0][0xc08] ;  /* 0x0003020000081ab9 */ /* 0x000fe40000000a00 */
[----:B------:R-:W-:-:S05]  /*de20*/  @UP1 UIMAD.WIDE UR8, UR42, 0x4, UR8 ;  /* 0x000000042a0818a5 */ /* 0x000fca000f8e0208 */
[----:B------:R-:W3:Y:S01]  /*de30*/  @P1 LDC R8, c[0x0][0xbf0] ;  /* 0x0002fc00ff081b82 */ /* 0x000ee20000000800 */
[----:B------:R-:W-:Y:S02]  /*de40*/  IMAD.U32 R10, RZ, RZ, UR8 ;  /* 0x00000008ff0a7e24 */ /* 0x000fe4000f8e00ff */
[----:B------:R-:W-:Y:S01]  /*de50*/  IMAD.U32 R11, RZ, RZ, UR9 ;  /* 0x00000009ff0b7e24 */ /* 0x000fe2000f8e00ff */
[----:B--2---:R-:W-:Y:S01]  /*de60*/  @P0 R2UR UR4, R0 ;  /* 0x00000000000402ca */ /* 0x004fe200000e0000 */
[----:B------:R-:W-:-:S06]  /*de70*/  IMAD.U32 R0, RZ, RZ, UR10 ;  /* 0x0000000aff007e24 */ /* 0x000fcc000f8e00ff */
[----:B------:R0:W5:Y:S01]  /*de80*/  @P2 LDG.E R0, desc[UR46][R10.64] ;  /* 0x0000002e0a002981 */ /* 0x000162000c1e1900 */
[----:B-1-3--:R-:W-:Y:S07]  /*de90*/  @P2 BRA `(.L_x_2594) ;  /* 0x0000000000102947 */ /* 0x00afee0003800000 */
[----:B------:R-:W-:Y:S05]  /*dea0*/  @!P0 BRA `(.L_x_2594) ;  /* 0x00000000000c8947 */ /* 0x000fea0003800000 */
[----:B------:R-:W2:Y:S04]  /*deb0*/  LDG.E R9, desc[UR46][R4.64] ;  /* 0x0000002e04097981 */ /* 0x000ea8000c1e1900 */
[----:B-----5:R-:W2:Y:S02]  /*dec0*/  LDG.E R0, desc[UR46][R4.64+0x4] ;  /* 0x0000042e04007981 */ /* 0x020ea4000c1e1900 */
[----:B--2---:R-:W-:-:S07]  /*ded0*/  IMAD.IADD R0, R0, 0x1, -R9 ;  /* 0x0000000100007824 */ /* 0x004fce00078e0a09 */
.L_x_2594:
[----:B------:R-:W-:Y:S01]  /*dee0*/  USHF.R.S32.HI UR9, URZ, 0x1f, UR4 ;  /* 0x0000001f3f097899 */ /* 0x000fe20008011404 */
[----:B0-----:R-:W-:Y:S01]  /*def0*/  VIADD R10, R23, UR43 ;  /* 0x0000002b170a7c36 */ /* 0x001fe20008000000 */
[----:B------:R-:W-:Y:S01]  /*df00*/  USHF.R.S32.HI UR16, URZ, 0x1f, UR41 ;  /* 0x0000001f3f107899 */ /* 0x000fe20008011429 */
[----:B------:R-:W-:Y:S01]  /*df10*/  VIADD R14, R208, UR43 ;  /* 0x0000002bd00e7c36 */ /* 0x000fe20008000000 */
[----:B------:R-:W-:Y:S01]  /*df20*/  ULDC.64 UR14, c[0x0][0xb90] ;  /* 0x0002e400000e7ab9 */ /* 0x000fe20000000a00 */
[----:B------:R-:W-:Y:S01]  /*df30*/  UMOV UR8, UR4 ;  /* 0x0000000400087c82 */ /* 0x000fe20008000000 */
[----:B------:R-:W-:Y:S01]  /*df40*/  UIMAD UR12, UR16, UR14, URZ ;  /* 0x0000000e100c72a4 */ /* 0x000fe2000f8e023f */
[----:B------:R-:W-:Y:S01]  /*df50*/  @P1 IMAD.HI.U32 R5, R10, R7, RZ ;  /* 0x000000070a051227 */ /* 0x000fe200078e00ff */
[----:B------:R-:W-:Y:S01]  /*df60*/  UIMAD.WIDE.U32 UR10, UR41, UR14, UR8 ;  /* 0x0000000e290a72a5 */ /* 0x000fe2000f8e0008 */
[----:B------:R-:W0:Y:S01]  /*df70*/  @P1 LDC R79, c[0x0][0xbf0] ;  /* 0x0002fc00ff4f1b82 */ /* 0x000e220000000800 */
[----:B------:R-:W-:Y:S01]  /*df80*/  USHF.R.S32.HI UR8, URZ, 0x1f, UR42 ;  /* 0x0000001f3f087899 */ /* 0x000fe2000801142a */
[----:B------:R-:W-:Y:S01]  /*df90*/  IMAD.MOV.U32 R4, RZ, RZ, R10 ;  /* 0x000000ffff047224 */ /* 0x000fe200078e000a */
[----:B------:R-:W-:Y:S01]  /*dfa0*/  UIMAD UR12, UR41, UR15, UR12 ;  /* 0x0000000f290c72a4 */ /* 0x000fe2000f8e020c */
[----:B------:R-:W-:Y:S01]  /*dfb0*/  @P1 SHF.R.U32.HI R4, RZ, R8, R5 ;  /* 0x00000008ff041219 */ /* 0x000fe20000011605 */
[----:B------:R-:W-:Y:S01]  /*dfc0*/  USEL UR18, UR8, URZ, !UP0 ;  /* 0x0000003f08127287 */ /* 0x000fe2000c000000 */
[----:B------:R-:W-:Y:S01]  /*dfd0*/  IMAD R5, R204, 0x40, R22 ;  /* 0x00000040cc057824 */ /* 0x000fe200078e0216 */
[----:B------:R-:W-:Y:S01]  /*dfe0*/  ULDC.64 UR14, c[0x0][0xb98] ;  /* 0x0002e600000e7ab9 */ /* 0x000fe20000000a00 */
[----:B------:R-:W-:Y:S01]  /*dff0*/  USEL UR17, UR42, URZ, !UP0 ;  /* 0x0000003f2a117287 */ /* 0x000fe2000c000000 */
[----:B------:R-:W-:Y:S01]  /*e000*/  IMAD.MOV R6, RZ, RZ, -R4 ;  /* 0x000000ffff067224 */ /* 0x000fe200078e0a04 */
[----:B------:R-:W-:Y:S01]  /*e010*/  UIMAD UR8, UR18, UR14, URZ ;  /* 0x0000000e120872a4 */ /* 0x000fe2000f8e023f */
[----:B------:R-:W-:Y:S01]  /*e020*/  IMAD.WIDE R170, R5, 0x2, R170 ;  /* 0x0000000205aa7825 */ /* 0x000fe200078e02aa */
[----:B------:R-:W-:Y:S01]  /*e030*/  UIADD3 UR11, UR11, UR12, URZ ;  /* 0x0000000c0b0b7290 */ /* 0x000fe2000fffe03f */
[----:B------:R-:W-:Y:S01]  /*e040*/  SHF.R.S32.HI R5, RZ, 0x1f, R4 ;  /* 0x0000001fff057819 */ /* 0x000fe20000011404 */
[----:B------:R-:W-:Y:S01]  /*e050*/  UIMAD UR8, UR17, UR15, UR8 ;  /* 0x0000000f110872a4 */ /* 0x000fe2000f8e0208 */
[----:B------:R-:W-:Y:S01]  /*e060*/  IMAD R7, R77, R6, R10 ;  /* 0x000000064d077224 */ /* 0x000fe200078e020a */
[----:B------:R-:W-:Y:S01]  /*e070*/  UIMAD.WIDE.U32 UR10, UR17, UR14, UR10 ;  /* 0x0000000e110a72a5 */ /* 0x000fe2000f8e000a */
[----:B------:R-:W-:Y:S01]  /*e080*/  IADD3 R29, P2, R170, 0x5000, RZ ;  /* 0x00005000aa1d7810 */ /* 0x000fe20007f5e0ff */
[----:B-----5:R-:W-:Y:S01]  /*e090*/  IMAD R81, R0, R77, RZ ;  /* 0x0000004d00517224 */ /* 0x020fe200078e02ff */
[----:B------:R-:W-:Y:S01]  /*e0a0*/  IADD3 R53, P3, R170, 0x4000, RZ ;  /* 0x00004000aa357810 */ /* 0x000fe20007f7e0ff */
[----:B------:R-:W-:Y:S01]  /*e0b0*/  IMAD.U32 R8, RZ, RZ, UR8 ;  /* 0x00000008ff087e24 */ /* 0x000fe2000f8e00ff */
[----:B------:R-:W-:Y:S01]  /*e0c0*/  SHF.R.S32.HI R6, RZ, 0x1f, R7 ;  /* 0x0000001fff067819 */ /* 0x000fe20000011407 */
[----:B------:R-:W-:Y:S01]  /*e0d0*/  ULDC.64 UR12, c[0x0][0xaa0] ;  /* 0x0002a800000c7ab9 */ /* 0x000fe20000000a00 */
[----:B------:R-:W-:-:S02]  /*e0e0*/  IADD3 R4, P0, R4, UR10, RZ ;  /* 0x0000000a04047c10 */ /* 0x000fc4000ff1e0ff */
[----:B------:R-:W-:Y:S02]  /*e0f0*/  LOP3.LUT R28, R29, 0x380, RZ, 0xc0, !PT ;  /* 0x000003801d1c7812 */ /* 0x000fe400078ec0ff */
[----:B------:R-:W-:Y:S01]  /*e100*/  IADD3.X R5, R5, UR11, R8, P0, !PT ;  /* 0x0000000b05057c10 */ /* 0x000fe200087fe408 */
[----:B------:R-:W-:Y:S01]  /*e110*/  ULDC.64 UR10, c[0x0][0xb88] ;  /* 0x0002e200000a7ab9 */ /* 0x000fe20000000a00 */
[----:B------:R-:W-:Y:S01]  /*e120*/  SHF.R.U64 R28, R28, 0x3, RZ ;  /* 0x000000031c1c7819 */ /* 0x000fe200000012ff */
[----:B------:R-:W-:Y:S01]  /*e130*/  IMAD R6, R6, UR10, RZ ;  /* 0x0000000a06067c24 */ /* 0x000fe2000f8e02ff */
[----:B------:R-:W-:Y:S01]  /*e140*/  LOP3.LUT R52, R53, 0x380, RZ, 0xc0, !PT ;  /* 0x0000038035347812 */ /* 0x000fe200078ec0ff */
[C---:B------:R-:W-:Y:S01]  /*e150*/  IMAD.WIDE.U32 R4, R7.reuse, UR10, R4 ;  /* 0x0000000a07047c25 */ /* 0x040fe2000f8e0004 */
[----:B------:R-:W-:Y:S02]  /*e160*/  LOP3.LUT R28, R28, R29, RZ, 0x3c, !PT ;  /* 0x0000001d1c1c7212 */ /* 0x000fe400078e3cff */
[----:B------:R-:W-:Y:S01]  /*e170*/  SHF.R.U64 R52, R52, 0x3, RZ ;  /* 0x0000000334347819 */ /* 0x000fe200000012ff */
[----:B------:R-:W-:Y:S01]  /*e180*/  IMAD R11, R7, UR11, R6 ;  /* 0x0000000b070b7c24 */ /* 0x000fe2000f8e0206 */
[----:B------:R-:W-:Y:S01]  /*e190*/  ULDC.64 UR10, c[0x0][0xb50] ;  /* 0x0002d400000a7ab9 */ /* 0x000fe20000000a00 */
[----:B------:R-:W-:Y:S01]  /*e1a0*/  IMAD.X R29, RZ, RZ, R171, P2 ;  /* 0x000000ffff1d7224 */ /* 0x000fe200010e06ab */
[----:B------:R-:W-:Y:S01]  /*e1b0*/  LEA R6, P0, R4, UR10, 0x2 ;  /* 0x0000000a04067c11 */ /* 0x000fe2000f8010ff */
[----:B------:R-:W-:Y:S01]  /*e1c0*/  IMAD.IADD R5, R5, 0x1, R11 ;  /* 0x0000000105057824 */ /* 0x000fe200078e020b */
[----:B------:R-:W-:-:S02]  /*e1d0*/  IADD3 R45, P2, R170, 0xb000, RZ ;  /* 0x0000b000aa2d7810 */ /* 0x000fc40007f5e0ff */
[----:B------:R-:W-:Y:S01]  /*e1e0*/  LOP3.LUT R52, R52, R53, RZ, 0x3c, !PT ;  /* 0x0000003534347212 */ /* 0x000fe200078e3cff */
[----:B------:R-:W-:Y:S01]  /*e1f0*/  SHFL.IDX PT, R20, R6, RZ, 0x1c1f ;  /* 0x001c1fff06147589 */ /* 0x000fe200000e0000 */
[----:B------:R-:W-:Y:S01]  /*e200*/  LEA.HI.X R10, R4, UR11, R5, 0x2, P0 ;  /* 0x0000000b040a7c11 */ /* 0x000fe200080f1405 */
[----:B------:R-:W-:Y:S01]  /*e210*/  VIADD R4, R14, 0x8 ;  /* 0x000000080e047836 */ /* 0x000fe20000000000 */
[----:B------:R-:W-:Y:S01]  /*e220*/  IADD3 R25, P0, R170, 0x3000, RZ ;  /* 0x00003000aa197810 */ /* 0x000fe20007f1e0ff */
[----:B------:R-:W-:Y:S01]  /*e230*/  SHFL.IDX PT, R42, R6, 0x1, 0x1c1f ;  /* 0x003c1f00062a7f89 */ /* 0x000fe200000e0000 */
[----:B------:R-:W-:Y:S01]  /*e240*/  LOP3.LUT R44, R45, 0x380, RZ, 0xc0, !PT ;  /* 0x000003802d2c7812 */ /* 0x000fe200078ec0ff */
[----:B------:R-:W-:Y:S01]  /*e250*/  IMAD.X R53, RZ, RZ, R171, P3 ;  /* 0x000000ffff357224 */ /* 0x000fe200018e06ab */
[----:B------:R-:W-:Y:S01]  /*e260*/  LOP3.LUT R24, R25, 0x380, RZ, 0xc0, !PT ;  /* 0x0000038019187812 */ /* 0x000fe200078ec0ff */
[----:B------:R-:W1:Y:S01]  /*e270*/  SHFL.IDX PT, R21, R10, RZ, 0x1c1f ;  /* 0x001c1fff0a157589 */ /* 0x000e6200000e0000 */
[----:B------:R-:W-:-:S02]  /*e280*/  SHF.R.U64 R44, R44, 0x3, RZ ;  /* 0x000000032c2c7819 */ /* 0x000fc400000012ff */
[----:B------:R-:W-:Y:S01]  /*e290*/  SHF.R.U64 R24, R24, 0x3, RZ ;  /* 0x0000000318187819 */ /* 0x000fe200000012ff */
[----:B------:R-:W2:Y:S01]  /*e2a0*/  SHFL.IDX PT, R43, R10, 0x1, 0x1c1f ;  /* 0x003c1f000a2b7f89 */ /* 0x000ea200000e0000 */
[----:B------:R-:W-:Y:S01]  /*e2b0*/  LOP3.LUT R44, R44, R45, RZ, 0x3c, !PT ;  /* 0x0000002d2c2c7212 */ /* 0x000fe200078e3cff */
[--C-:B------:R-:W-:Y:S01]  /*e2c0*/  IMAD.X R45, RZ, RZ, R171.reuse, P2 ;  /* 0x000000ffff2d7224 */ /* 0x100fe200010e06ab */
[----:B------:R-:W-:Y:S01]  /*e2d0*/  LOP3.LUT R24, R24, R25, RZ, 0x3c, !PT ;  /* 0x0000001918187212 */ /* 0x000fe200078e3cff */
[----:B------:R-:W-:Y:S01]  /*e2e0*/  IMAD.X R25, RZ, RZ, R171, P0 ;  /* 0x000000ffff197224 */ /* 0x000fe200000e06ab */
[C---:B------:R-:W-:Y:S02]  /*e2f0*/  IADD3 R57, P0, R170.reuse, 0x9000, RZ ;  /* 0x00009000aa397810 */ /* 0x040fe40007f1e0ff */
[----:B------:R-:W-:Y:S02]  /*e300*/  IADD3 R41, P3, R170, 0xa000, RZ ;  /* 0x0000a000aa297810 */ /* 0x000fe40007f7e0ff */
[----:B------:R-:W-:-:S02]  /*e310*/  LOP3.LUT R56, R57, 0x380, RZ, 0xc0, !PT ;  /* 0x0000038039387812 */ /* 0x000fc400078ec0ff */
[----:B------:R-:W-:Y:S02]  /*e320*/  IADD3 R9, P5, R170, 0x1000, RZ ;  /* 0x00001000aa097810 */ /* 0x000fe40007fbe0ff */
[----:B------:R-:W-:Y:S02]  /*e330*/  SHF.R.U64 R56, R56, 0x3, RZ ;  /* 0x0000000338387819 */ /* 0x000fe400000012ff */
[----:B------:R-:W-:Y:S02]  /*e340*/  IADD3 R13, P4, R170, 0x2000, RZ ;  /* 0x00002000aa0d7810 */ /* 0x000fe40007f9e0ff */
[----:B------:R-:W-:Y:S01]  /*e350*/  LOP3.LUT R56, R56, R57, RZ, 0x3c, !PT ;  /* 0x0000003938387212 */ /* 0x000fe200078e3cff */
[----:B------:R-:W-:Y:S01]  /*e360*/  IMAD.X R57, RZ, RZ, R171, P0 ;  /* 0x000000ffff397224 */ /* 0x000fe200000e06ab */
[----:B------:R-:W-:Y:S02]  /*e370*/  LOP3.LUT P0, RZ, R205, 0x3, RZ, 0xc0, !PT ;  /* 0x00000003cdff7812 */ /* 0x000fe4000780c0ff */
[----:B------:R-:W-:-:S02]  /*e380*/  LOP3.LUT R40, R41, 0x380, RZ, 0xc0, !PT ;  /* 0x0000038029287812 */ /* 0x000fc400078ec0ff */
[-C--:B------:R-:W-:Y:S02]  /*e390*/  ISETP.GE.OR P2, PT, R14, R81.reuse, P0 ;  /* 0x000000510e00720c */ /* 0x080fe40000746670 */
[----:B------:R-:W-:Y:S02]  /*e3a0*/  ISETP.GE.OR P0, PT, R4, R81, P0 ;  /* 0x000000510400720c */ /* 0x000fe40000706670 */
[----:B------:R-:W-:Y:S02]  /*e3b0*/  LOP3.LUT R8, R9, 0x380, RZ, 0xc0, !PT ;  /* 0x0000038009087812 */ /* 0x000fe400078ec0ff */
[----:B------:R-:W-:Y:S02]  /*e3c0*/  LOP3.LUT R12, R13, 0x380, RZ, 0xc0, !PT ;  /* 0x000003800d0c7812 */ /* 0x000fe400078ec0ff */
[----:B------:R-:W-:Y:S02]  /*e3d0*/  SHF.R.U64 R40, R40, 0x3, RZ ;  /* 0x0000000328287819 */ /* 0x000fe400000012ff */
[----:B------:R-:W-:-:S02]  /*e3e0*/  SHF.R.U64 R8, R8, 0x3, RZ ;  /* 0x0000000308087819 */ /* 0x000fc400000012ff */
[----:B------:R-:W-:Y:S01]  /*e3f0*/  SHF.R.U64 R12, R12, 0x3, RZ ;  /* 0x000000030c0c7819 */ /* 0x000fe200000012ff */
[----:B-1----:R-:W-:Y:S01]  /*e400*/  @!P2 ST.E desc[UR46][R20.64], R2 ;  /* 0x000000021400a985 */ /* 0x002fe2000c10192e */
[----:B------:R-:W-:Y:S01]  /*e410*/  LOP3.LUT R40, R40, R41, RZ, 0x3c, !PT ;  /* 0x0000002928287212 */ /* 0x000fe200078e3cff */
[--C-:B------:R-:W-:Y:S01]  /*e420*/  IMAD.X R41, RZ, RZ, R171.reuse, P3 ;  /* 0x000000ffff297224 */ /* 0x100fe200018e06ab */
[----:B------:R-:W-:Y:S01]  /*e430*/  IADD3 R5, P3, R170, 0xf000, RZ ;  /* 0x0000f000aa057810 */ /* 0x000fe20007f7e0ff */
[----:B--2---:R1:W-:Y:S01]  /*e440*/  @!P0 ST.E desc[UR46][R42.64], R3 ;  /* 0x000000032a008985 */ /* 0x0043e2000c10192e */
[----:B------:R-:W-:Y:S01]  /*e450*/  LOP3.LUT R8, R8, R9, RZ, 0x3c, !PT ;  /* 0x0000000908087212 */ /* 0x000fe200078e3cff */
[--C-:B------:R-:W-:Y:S01]  /*e460*/  IMAD.X R9, RZ, RZ, R171.reuse, P5 ;  /* 0x000000ffff097224 */ /* 0x100fe200028e06ab */
[----:B------:R-:W-:Y:S01]  /*e470*/  LOP3.LUT R12, R12, R13, RZ, 0x3c, !PT ;  /* 0x0000000d0c0c7212 */ /* 0x000fe200078e3cff */
[--C-:B------:R-:W-:Y:S01]  /*e480*/  IMAD.X R13, RZ, RZ, R171.reuse, P4 ;  /* 0x000000ffff0d7224 */ /* 0x100fe200020e06ab */
[C---:B------:R-:W-:Y:S01]  /*e490*/  IADD3 R33, P6, R170.reuse, 0x6000, RZ ;  /* 0x00006000aa217810 */ /* 0x040fe20007fde0ff */
[----:B------:R-:W-:Y:S01]  /*e4a0*/  UIMAD UR10, UR9, UR12, URZ ;  /* 0x0000000c090a72a4 */ /* 0x000fe2000f8e023f */
[C---:B------:R-:W-:Y:S01]  /*e4b0*/  IADD3 R37, P5, R170.reuse, 0x7000, RZ ;  /* 0x00007000aa257810 */ /* 0x040fe20007fbe0ff */
[----:B------:R-:W-:Y:S01]  /*e4c0*/  IMAD.X R49, RZ, RZ, R171, P3 ;  /* 0x000000ffff317224 */ /* 0x000fe200018e06ab */
[----:B------:R-:W-:Y:S01]  /*e4d0*/  IADD3 R65, P4, R170, 0x8000, RZ ;  /* 0x00008000aa417810 */ /* 0x000fe20007f9e0ff */
[----:B------:R-:W5:Y:S01]  /*e4e0*/  LD.E.128 R8, desc[UR46][R8.64] ;  /* 0x0000002e08087980 */ /* 0x000f62000c101d00 */
[----:B------:R-:W-:Y:S01]  /*e4f0*/  LOP3.LUT R0, R5, 0x380, RZ, 0xc0, !PT ;  /* 0x0000038005007812 */ /* 0x000fe200078ec0ff */
[----:B-1----:R-:W1:Y:S01]  /*e500*/  @P1 LDC R3, c[0x0][0xbec] ;  /* 0x0002fb00ff031b82 */ /* 0x002e620000000800 */
[----:B------:R-:W-:Y:S01]  /*e510*/  LOP3.LUT R32, R33, 0x380, RZ, 0xc0, !PT ;  /* 0x0000038021207812 */ /* 0x000fe200078ec0ff */
[----:B------:R-:W5:Y:S01]  /*e520*/  LD.E.128 R12, desc[UR46][R12.64] ;  /* 0x0000002e0c0c7980 */ /* 0x000f62000c101d00 */
[----:B------:R-:W-:-:S02]  /*e530*/  LOP3.LUT R36, R37, 0x380, RZ, 0xc0, !PT ;  /* 0x0000038025247812 */ /* 0x000fc400078ec0ff */
[----:B------:R-:W-:Y:S01]  /*e540*/  LOP3.LUT R64, R65, 0x380, RZ, 0xc0, !PT ;  /* 0x0000038041407812 */ /* 0x000fe200078ec0ff */
[----:B------:R-:W5:Y:S01]  /*e550*/  LD.E.128 R24, desc[UR46][R24.64] ;  /* 0x0000002e18187980 */ /* 0x000f62000c101d00 */
[----:B------:R-:W-:Y:S01]  /*e560*/  SHF.R.U64 R0, R0, 0x3, RZ ;  /* 0x0000000300007819 */ /* 0x000fe200000012ff */
[----:B------:R-:W-:Y:S01]  /*e570*/  UIMAD.WIDE.U32 UR8, UR4, UR12, URZ ;  /* 0x0000000c040872a5 */ /* 0x000fe2000f8e003f */
[----:B------:R-:W-:Y:S01]  /*e580*/  SHF.R.U64 R32, R32, 0x3, RZ ;  /* 0x0000000320207819 */ /* 0x000fe200000012ff */
[----:B------:R-:W-:Y:S01]  /*e590*/  UIMAD UR10, UR4, UR13, UR10 ;  /* 0x0000000d040a72a4 */ /* 0x000fe2000f8e020a */
[----:B------:R-:W-:Y:S01]  /*e5a0*/  SHF.R.U64 R36, R36, 0x3, RZ ;  /* 0x0000000324247819 */ /* 0x000fe200000012ff */
[----:B------:R-:W5:Y:S01]  /*e5b0*/  LD.E.128 R52, desc[UR46][R52.64] ;  /* 0x0000002e34347980 */ /* 0x000f62000c101d00 */
[----:B------:R-:W-:Y:S01]  /*e5c0*/  SHF.R.U64 R64, R64, 0x3, RZ ;  /* 0x0000000340407819 */ /* 0x000fe200000012ff */
[----:B------:R-:W-:Y:S01]  /*e5d0*/  ULDC.64 UR12, c[0x0][0xae8] ;  /* 0x0002ba00000c7ab9 */ /* 0x000fe20000000a00 */
[----:B------:R-:W-:Y:S01]  /*e5e0*/  LOP3.LUT R48, R0, R5, RZ, 0x3c, !PT ;  /* 0x0000000500307212 */ /* 0x000fe200078e3cff */
[----:B------:R-:W-:Y:S01]  /*e5f0*/  IMAD R0, R203, 0x20, R204 ;  /* 0x00000020cb007824 */ /* 0x000fe200078e02cc */
[----:B------:R-:W-:Y:S01]  /*e600*/  UIADD3 UR9, UR9, UR10, URZ ;  /* 0x0000000a09097290 */ /* 0x000fe2000fffe03f */
[----:B------:R-:W-:Y:S01]  /*e610*/  LOP3.LUT R32, R32, R33, RZ, 0x3c, !PT ;  /* 0x0000002120207212 */ /* 0x000fe200078e3cff */
[----:B------:R-:W-:Y:S01]  /*e620*/  UIMAD UR4, UR16, UR12, URZ ;  /* 0x0000000c100472a4 */ /* 0x000fe2000f8e023f */
[----:B------:R-:W-:Y:S01]  /*e630*/  LOP3.LUT R36, R36, R37, RZ, 0x3c, !PT ;  /* 0x0000002524247212 */ /* 0x000fe200078e3cff */
[--C-:B------:R-:W-:Y:S01]  /*e640*/  IMAD.X R33, RZ, RZ, R171.reuse, P6 ;  /* 0x000000ffff217224 */ /* 0x100fe200030e06ab */
[----:B------:R-:W-:Y:S01]  /*e650*/  LOP3.LUT R64, R64, R65, RZ, 0x3c, !PT ;  /* 0x0000004140407212 */ /* 0x000fe200078e3cff */
[--C-:B------:R-:W-:Y:S01]  /*e660*/  IMAD.X R37, RZ, RZ, R171.reuse, P5 ;  /* 0x000000ffff257224 */ /* 0x100fe200028e06ab */
[C---:B------:R-:W-:Y:S01]  /*e670*/  IADD3 R73, P6, R170.reuse, 0xc000, RZ ;  /* 0x0000c000aa497810 */ /* 0x040fe20007fde0ff */
[----:B------:R-:W-:Y:S01]  /*e680*/  IMAD.X R65, RZ, RZ, R171, P4 ;  /* 0x000000ffff417224 */ /* 0x000fe200020e06ab */
[----:B------:R-:W-:Y:S01]  /*e690*/  IADD3 R69, P5, R170, 0xd000, RZ ;  /* 0x0000d000aa457810 */ /* 0x000fe20007fbe0ff */
[----:B------:R-:W-:Y:S01]  /*e6a0*/  VIADD R20, R0, UR43 ;  /* 0x0000002b00147c36 */ /* 0x000fe20008000000 */
[----:B------:R-:W-:Y:S01]  /*e6b0*/  IADD3 R61, P4, R170, 0xe000, RZ ;  /* 0x0000e000aa3d7810 */ /* 0x000fe20007f9e0ff */
[----:B------:R-:W-:Y:S01]  /*e6c0*/  UIMAD UR4, UR41, UR13, UR4 ;  /* 0x0000000d290472a4 */ /* 0x000fe2000f8e0204 */
[----:B------:R-:W-:Y:S01]  /*e6d0*/  LOP3.LUT R72, R73, 0x380, RZ, 0xc0, !PT ;  /* 0x0000038049487812 */ /* 0x000fe200078ec0ff */
[----:B------:R-:W-:Y:S01]  /*e6e0*/  UIMAD.WIDE.U32 UR8, UR41, UR12, UR8 ;  /* 0x0000000c290872a5 */ /* 0x000fe2000f8e0008 */
[----:B-1----:R-:W-:Y:S01]  /*e6f0*/  @P1 IMAD.HI.U32 R0, R20, R3, RZ ;  /* 0x0000000314001227 */ /* 0x002fe200078e00ff */
[----:B------:R-:W-:Y:S01]  /*e700*/  ULDC.64 UR10, c[0x0][0xaf0] ;  /* 0x0002bc00000a7ab9 */ /* 0x000fe20000000a00 */
[----:B------:R-:W-:Y:S01]  /*e710*/  LOP3.LUT R68, R69, 0x380, RZ, 0xc0, !PT ;  /* 0x0000038045447812 */ /* 0x000fe200078ec0ff */
[----:B------:R-:W-:Y:S01]  /*e720*/  UIADD3 UR9, UR9, UR4, URZ ;  /* 0x0000000409097290 */ /* 0x000fe2000fffe03f */
[----:B------:R-:W-:Y:S01]  /*e730*/  LOP3.LUT R60, R61, 0x380, RZ, 0xc0, !PT ;  /* 0x000003803d3c7812 */ /* 0x000fe200078ec0ff */
[----:B------:R-:W-:Y:S01]  /*e740*/  UIMAD UR4, UR18, UR10, URZ ;  /* 0x0000000a120472a4 */ /* 0x000fe2000f8e023f */
[----:B------:R-:W-:Y:S01]  /*e750*/  LOP3.LUT R7, R170, 0x380, RZ, 0xc0, !PT ;  /* 0x00000380aa077812 */ /* 0x000fe200078ec0ff */
[----:B------:R-:W-:Y:S01]  /*e760*/  IMAD.MOV.U32 R21, RZ, RZ, R20 ;  /* 0x000000ffff157224 */ /* 0x000fe200078e0014 */
[----:B------:R-:W-:Y:S01]  /*e770*/  SHF.R.U64 R72, R72, 0x3, RZ ;  /* 0x0000000348487819 */ /* 0x000fe200000012ff */
[----:B------:R-:W-:Y:S01]  /*e780*/  UIMAD UR4, UR17, UR11, UR4 ;  /* 0x0000000b110472a4 */ /* 0x000fe2000f8e0204 */
[----:B------:R-:W-:Y:S01]  /*e790*/  SHF.R.U64 R68, R68, 0x3, RZ ;  /* 0x0000000344447819 */ /* 0x000fe200000012ff */
[----:B------:R-:W-:Y:S01]  /*e7a0*/  UIMAD.WIDE.U32 UR8, UR17, UR10, UR8 ;  /* 0x0000000a110872a5 */ /* 0x000fe2000f8e0008 */
[----:B------:R-:W-:Y:S01]  /*e7b0*/  SHF.R.U64 R60, R60, 0x3, RZ ;  /* 0x000000033c3c7819 */ /* 0x000fe200000012ff */
[----:B------:R-:W5:Y:S01]  /*e7c0*/  LD.E.128 R28, desc[UR46][R28.64] ;  /* 0x0000002e1c1c7980 */ /* 0x000f62000c101d00 */
[----:B0-----:R-:W-:-:S02]  /*e7d0*/  @P1 SHF.R.U32.HI R21, RZ, R79, R0 ;  /* 0x0000004fff151219 */ /* 0x001fc40000011600 */
[----:B------:R-:W-:Y:S01]  /*e7e0*/  SHF.R.U64 R7, R7, 0x3, RZ ;  /* 0x0000000307077819 */ /* 0x000fe200000012ff */
[----:B------:R-:W-:Y:S01]  /*e7f0*/  UIADD3 UR4, UR9, UR4, URZ ;  /* 0x0000000409047290 */ /* 0x000fe2000fffe03f */
[----:B------:R-:W-:Y:S01]  /*e800*/  LOP3.LUT R72, R72, R73, RZ, 0x3c, !PT ;  /* 0x0000004948487212 */ /* 0x000fe200078e3cff */
[--C-:B------:R-:W-:Y:S01]  /*e810*/  IMAD.X R73, RZ, RZ, R171.reuse, P6 ;  /* 0x000000ffff497224 */ /* 0x100fe200030e06ab */
[----:B------:R-:W-:Y:S01]  /*e820*/  LOP3.LUT R68, R68, R69, RZ, 0x3c, !PT ;  /* 0x0000004544447212 */ /* 0x000fe200078e3cff */
[--C-:B------:R-:W-:Y:S01]  /*e830*/  IMAD.X R69, RZ, RZ, R171.reuse, P5 ;  /* 0x000000ffff457224 */ /* 0x100fe200028e06ab */
[----:B------:R-:W-:Y:S01]  /*e840*/  LOP3.LUT R60, R60, R61, RZ, 0x3c, !PT ;  /* 0x0000003d3c3c7212 */ /* 0x000fe200078e3cff */
[----:B------:R-:W-:Y:S01]  /*e850*/  IMAD.X R61, RZ, RZ, R171, P4 ;  /* 0x000000ffff3d7224 */ /* 0x000fe200020e06ab */
[--C-:B------:R-:W-:Y:S01]  /*e860*/  SHF.R.S32.HI R0, RZ, 0x1f, R21.reuse ;  /* 0x0000001fff007819 */ /* 0x100fe20000011415 */
[----:B------:R-:W-:Y:S01]  /*e870*/  IMAD.MOV R18, RZ, RZ, -R21 ;  /* 0x000000ffff127224 */ /* 0x000fe200078e0a15 */
[----:B------:R-:W-:Y:S01]  /*e880*/  LOP3.LUT R170, R7, R170, RZ, 0x3c, !PT ;  /* 0x000000aa07aa7212 */ /* 0x000fe200078e3cff */
[----:B------:R-:W-:Y:S01]  /*e890*/  ULDC.64 UR10, c[0x0][0xae0] ;  /* 0x0002b800000a7ab9 */ /* 0x000fe20000000a00 */
[----:B------:R-:W-:Y:S01]  /*e8a0*/  IMAD.U32 R3, RZ, RZ, UR9 ;  /* 0x00000009ff037e24 */ /* 0x000fe2000f8e00ff */
[----:B------:R-:W5:Y:S01]  /*e8b0*/  LD.E.128 R32, desc[UR46][R32.64] ;  /* 0x0000002e20207980 */ /* 0x000f62000c101d00 */
[----:B------:R-:W-:-:S02]  /*e8c0*/  IMAD R0, R0, UR10, RZ ;  /* 0x0000000a00007c24 */ /* 0x000fc4000f8e02ff */
[----:B------:R-:W-:Y:S01]  /*e8d0*/  IMAD R77, R77, R18, R20 ;  /* 0x000000124d4d7224 */ /* 0x000fe200078e0214 */
[----:B------:R0:W5:Y:S01]  /*e8e0*/  LD.E.128 R4, desc[UR46][R170.64] ;  /* 0x0000002eaa047980 */ /* 0x000162000c101d00 */
[----:B------:R-:W-:Y:S01]  /*e8f0*/  IMAD.U32 R2, RZ, RZ, UR8 ;  /* 0x00000008ff027e24 */ /* 0x000fe2000f8e00ff */
[----:B------:R-:W-:Y:S01]  /*e900*/  ULDC.64 UR8, c[0x0][0xad8] ;  /* 0x0002b60000087ab9 */ /* 0x000fe20000000a00 */
[----:B------:R-:W-:Y:S01]  /*e910*/  IMAD.U32 R3, RZ, RZ, UR4 ;  /* 0x00000004ff037e24 */ /* 0x000fe2000f8e00ff */
[----:B------:R-:W5:Y:S01]  /*e920*/  LD.E.128 R36, desc[UR46][R36.64] ;  /* 0x0000002e24247980 */ /* 0x000f62000c101d00 */
[----:B------:R-:W-:-:S03]  /*e930*/  IMAD R79, R21, UR11, R0 ;  /* 0x0000000b154f7c24 */ /* 0x000fc6000f8e0200 */
[----:B------:R-:W5:Y:S01]  /*e940*/  LD.E.128 R64, desc[UR46][R64.64] ;  /* 0x0000002e40407980 */ /* 0x000f62000c101d00 */
[----:B------:R-:W-:-:S03]  /*e950*/  SHF.R.S32.HI R0, RZ, 0x1f, R77 ;  /* 0x0000001fff007819 */ /* 0x000fc6000001144d */
[----:B------:R-:W5:Y:S04]  /*e960*/  LD.E.128 R56, desc[UR46][R56.64] ;  /* 0x0000002e38387980 */ /* 0x000f68000c101d00 */
[----:B------:R-:W5:Y:S04]  /*e970*/  LD.E.128 R40, desc[UR46][R40.64] ;  /* 0x0000002e28287980 */ /* 0x000f68000c101d00 */
[----:B------:R-:W5:Y:S04]  /*e980*/  LD.E.128 R44, desc[UR46][R44.64] ;  /* 0x0000002e2c2c7980 */ /* 0x000f68000c101d00 */
[----:B------:R-:W5:Y:S04]  /*e990*/  LD.E.128 R72, desc[UR46][R72.64] ;  /* 0x0000002e48487980 */ /* 0x000f68000c101d00 */
[----:B------:R-:W5:Y:S04]  /*e9a0*/  LD.E.128 R68, desc[UR46][R68.64] ;  /* 0x0000002e44447980 */ /* 0x000f68000c101d00 */
[----:B------:R-:W5:Y:S04]  /*e9b0*/  LD.E.128 R60, desc[UR46][R60.64] ;  /* 0x0000002e3c3c7980 */ /* 0x000f68000c101d00 */
[----:B------:R-:W5:Y:S01]  /*e9c0*/  LD.E.128 R48, desc[UR46][R48.64] ;  /* 0x0000002e30307980 */ /* 0x000f62000c101d00 */
[----:B------:R-:W-:Y:S01]  /*e9d0*/  IMAD.WIDE.U32 R2, R21, UR10, R2 ;  /* 0x0000000a15027c25 */ /* 0x000fe2000f8e0002 */
        /* <DEDUP_REMOVED lines=8> */
[----:B------:R-:W-:Y:S02]  /*ea60*/  VIADD R82, R204, UR43 ;  /* 0x0000002bcc527c36 */ /* 0x000fe40008000000 */
[C---:B------:R-:W-:Y:S02]  /*ea70*/  IMAD R21, R77.reuse, UR9, R18 ;  /* 0x000000094d157c24 */ /* 0x040fe4000f8e0212 */
[----:B------:R-:W-:Y:S01]  /*ea80*/  IMAD.WIDE.U32 R2, R77, UR8, R2 ;  /* 0x000000084d027c25 */ /* 0x000fe2000f8e0002 */
[----:B------:R-:W-:Y:S01]  /*ea90*/  ISETP.GE.AND P2, PT, R82, R81, PT ;  /* 0x000000515200720c */ /* 0x000fe20003f46270 */
[----:B------:R-:W-:Y:S02]  /*eaa0*/  ULDC.64 UR8, c[0x0][0xa80] ;  /* 0x0002a00000087ab9 */ /* 0x000fe40000000a00 */
[----:B------:R-:W-:Y:S01]  /*eab0*/  VIADD R17, R17, 0x22820 ;  /* 0x0002282011117836 */ /* 0x000fe20000000000 */
[----:B------:R-:W-:Y:S01]  /*eac0*/  LEA R18, P3, R2, UR8, 0x1 ;  /* 0x0000000802127c11 */ /* 0x000fe2000f8608ff */
[----:B------:R-:W-:-:S02]  /*ead0*/  IMAD.IADD R3, R3, 0x1, R21 ;  /* 0x0000000103037824 */ /* 0x000fc400078e0215 */
[----:B------:R-:W-:Y:S01]  /*eae0*/  VIADD R0, R82, 0x20 ;  /* 0x0000002052007836 */ /* 0x000fe20000000000 */
[----:B------:R-:W-:Y:S02]  /*eaf0*/  PRMT R17, RZ, 0x654, R17 ;  /* 0x00000654ff117816 */ /* 0x000fe40000000011 */
[----:B------:R-:W-:Y:S02]  /*eb00*/  LEA.HI.X R80, R2, UR9, R3, 0x1, P3 ;  /* 0x0000000902507c11 */ /* 0x000fe400098f0c03 */
[-C--:B------:R-:W-:Y:S01]  /*eb10*/  ISETP.GE.AND P1, PT, R0, R81.reuse, PT ;  /* 0x000000510000720c */ /* 0x080fe20003f26270 */
[----:B------:R-:W-:Y:S01]  /*eb20*/  VIADD R0, R82, 0x40 ;  /* 0x0000004052007836 */ /* 0x000fe20000000000 */
[----:B-1----:R1:W-:Y:S01]  /*eb30*/  SYNCS.ARRIVE.TRANS64.RED.A1T0 RZ, [R17+URZ], RZ ;  /* 0x000000ff11ff79a7 */ /* 0x0023e2000810043f */
[----:B------:R0:W2:Y:S01]  /*eb40*/  SHFL.IDX PT, R79, R18, RZ, 0x181f ;  /* 0x00181fff124f7589 */ /* 0x0000a200000e0000 */
[----:B------:R-:W-:Y:S02]  /*eb50*/  BSSY B1, `(.L_x_2595) ;  /* 0x0000015000017945 */ /* 0x000fe40003800000 */
[----:B------:R-:W-:Y:S01]  /*eb60*/  ISETP.GE.AND P0, PT, R0, R81, PT ;  /* 0x000000510000720c */ /* 0x000fe20003f06270 */
[----:B-1----:R0:W1:Y:S01]  /*eb70*/  SHFL.IDX PT, R17, R80, RZ, 0x181f ;  /* 0x00181fff50117589 */ /* 0x00206200000e0000 */
[----:B------:R-:W-:Y:S11]  /*eb80*/  @P2 BRA `(.L_x_2596) ;  /* 0x0000000000442947 */ /* 0x000ff60003800000 */
[----:B------:R-:W-:Y:S02]  /*eb90*/  ULDC UR4, c[0x0][0xac8] ;  /* 0x0002b20000047ab9 */ /* 0x000fe40000000800 */
[----:B------:R-:W-:Y:S02]  /*eba0*/  ISETP.GE.AND P5, PT, R22, UR4, PT ;  /* 0x0000000416007c0c */ /* 0x000fe4000bfa6270 */
[----:B------:R-:W-:Y:S02]  /*ebb0*/  ISETP.GE.AND P4, PT, R201, UR4, PT ;  /* 0x00000004c9007c0c */ /* 0x000fe4000bf86270 */
[----:B------:R-:W-:Y:S02]  /*ebc0*/  ISETP.GE.AND P3, PT, R200, UR4, PT ;  /* 0x00000004c8007c0c */ /* 0x000fe4000bf66270 */
[----:B------:R-:W-:-:S07]  /*ebd0*/  ISETP.GE.AND P2, PT, R202, UR4, PT ;  /* 0x00000004ca007c0c */ /* 0x000fce000bf46270 */
[----:B--2---:R-:W-:-:S04]  /*ebe0*/  @!P5 LEA R2, P6, R22, R79, 0x1 ;  /* 0x0000004f1602d211 */ /* 0x004fc800078c08ff */
        /* <DEDUP_REMOVED lines=11> */
.L_x_2596:
[----:B------:R-:W-:Y:S05]  /*eca0*/  BSYNC B1 ;  /* 0x0000000000017941 */ /* 0x000fea0003800000 */
.L_x_2595:
[----:B-1----:R1:W4:Y:S01]  /*ecb0*/  SHFL.IDX PT, R17, R80, 0x1, 0x181f ;  /* 0x00381f0050117f89 */ /* 0x00232200000e0000 */
        /* <DEDUP_REMOVED lines=20> */
.L_x_2598:
[----:B------:R-:W-:Y:S05]  /*ee00*/  BSYNC B1 ;  /* 0x0000000000017941 */ /* 0x000fea0003800000 */
.L_x_2597:
[----:B---3-5:R3:W0:Y:S01]  /*ee10*/  SHFL.IDX PT, R9, R80, 0x2, 0x181f ;  /* 0x00581f0050097f89 */ /* 0x02862200000e0000 */
        /* <DEDUP_REMOVED lines=20> */
.L_x_2600:
[----:B------:R-:W-:Y:S05]  /*ef60*/  BSYNC B1 ;  /* 0x0000000000017941 */ /* 0x000fea0003800000 */
.L_x_2599:
[----:B------:R-:W-:Y:S01]  /*ef70*/  VIADD R0, R82, 0x60 ;  /* 0x0000006052007836 */ /* 0x000fe20000000000 */
[----:B0-----:R0:W0:Y:S04]  /*ef80*/  SHFL.IDX PT, R9, R80, 0x3, 0x181f ;  /* 0x00781f0050097f89 */ /* 0x00102800000e0000 */
[----:B------:R-:W-:Y:S01]  /*ef90*/  ISETP.GE.AND P0, PT, R0, R81, PT ;  /* 0x000000510000720c */ /* 0x000fe20003f06270 */
[----:B------:R0:W0:-:S12]  /*efa0*/  SHFL.IDX PT, R11, R18, 0x3, 0x181f ;  /* 0x00781f00120b7f89 */ /* 0x00001800000e0000 */
        /* <DEDUP_REMOVED lines=20> */
.L_x_2593:
        /* <DEDUP_REMOVED lines=11> */
[----:B------:R-:W-:Y:S01]  /*f1a0*/  UISETP.NE.U32.AND UP1, UPT, UR8, URZ, UPT ;  /* 0x0000003f0800728c */ /* 0x000fe2000bf25070 */
[----:B------:R-:W-:Y:S02]  /*f1b0*/  IMAD.U32 R0, RZ, RZ, UR4 ;  /* 0x00000004ff007e24 */ /* 0x000fe4000f8e00ff */
[----:B------:R-:W2:Y:S01]  /*f1c0*/  @P2 LDG.E R6, desc[UR46][R2.64] ;  /* 0x0000002e02062981 */ /* 0x000ea2000c1e1900 */
[----:B------:R-:W-:-:S06]  /*f1d0*/  UISETP.NE.AND.EX UP1, UPT, UR9, URZ, UPT, UP1 ;  /* 0x0000003f0900728c */ /* 0x000fcc000bf25310 */
        /* <DEDUP_REMOVED lines=11> */
[----:B--2---:R-:W-:Y:S01]  /*f290*/  @P2 R2UR UR4, R6 ;  /* 0x00000000060422ca */ /* 0x004fe200000e0000 */
[----:B01----:R-:W-:-:S14]  /*f2a0*/  @P3 BRA `(.L_x_2602) ;  /* 0x0000000000103947 */ /* 0x003fdc0003800000 */
[----:B------:R-:W-:Y:S05]  /*f2b0*/  @!P2 BRA `(.L_x_2602) ;  /* 0x00000000000ca947 */ /* 0x000fea0003800000 */
[----:B------:R-:W2:Y:S04]  /*f2c0*/  LDG.E R5, desc[UR46][R2.64] ;  /* 0x0000002e02057981 */ /* 0x000ea8000c1e1900 */
[----:B-----5:R-:W2:Y:S02]  /*f2d0*/  LDG.E R0, desc[UR46][R2.64+0x4] ;  /* 0x0000042e02007981 */ /* 0x020ea4000c1e1900 */
[----:B--2---:R-:W-:-:S07]  /*f2e0*/  IMAD.IADD R0, R0, 0x1, -R5 ;  /* 0x0000000100007824 */ /* 0x004fce00078e0a05 */
.L_x_2602:
[----:B------:R-:W-:Y:S01]  /*f2f0*/  USHF.R.S32.HI UR8, URZ, 0x1f, UR42 ;  /* 0x0000001f3f087899 */ /* 0x000fe2000801142a */
[----:B------:R-:W-:Y:S01]  /*f300*/  BSSY B1, `(.L_x_2603) ;  /* 0x000002e000017945 */ /* 0x000fe20003800000 */
[----:B------:R-:W-:Y:S02]  /*f310*/  USHF.R.S32.HI UR11, URZ, 0x1f, UR4 ;  /* 0x0000001f3f0b7899 */ /* 0x000fe40008011404 */
[----:B------:R-:W-:Y:S02]  /*f320*/  USEL UR13, UR42, URZ, !UP0 ;  /* 0x0000003f2a0d7287 */ /* 0x000fe4000c000000 */
[----:B------:R-:W-:Y:S01]  /*f330*/  USEL UR14, UR8, URZ, !UP0 ;  /* 0x0000003f080e7287 */ /* 0x000fe2000c000000 */
[----:B------:R-:W-:Y:S11]  /*f340*/  @P1 BRA `(.L_x_2604) ;  /* 0x0000000000a41947 */ /* 0x000ff60003800000 */
[----:B------:R-:W0:Y:S01]  /*f350*/  S2R R4, SR_TID.X ;  /* 0x0000000000047919 */ /* 0x000e220000002100 */
[----:B------:R-:W1:Y:S01]  /*f360*/  LDC R7, c[0x0][0xbe8] ;  /* 0x0002fa00ff077b82 */ /* 0x000e620000000800 */
[----:B------:R-:W-:Y:S02]  /*f370*/  IMAD.U32 R3, RZ, RZ, UR43 ;  /* 0x0000002bff037e24 */ /* 0x000fe4000f8e00ff */
[----:B-1---5:R-:W-:-:S03]  /*f380*/  IMAD R2, R0, R7, RZ ;  /* 0x0000000700027224 */ /* 0x022fc600078e02ff */
[----:B0-----:R-:W-:-:S04]  /*f390*/  IADD3 R4, R3, -0x80, R4 ;  /* 0xffffff8003047810 */ /* 0x001fc80007ffe004 */
[----:B------:R-:W-:-:S13]  /*f3a0*/  ISETP.GE.AND P1, PT, R4, R2, PT ;  /* 0x000000020400720c */ /* 0x000fda0003f26270 */
[----:B------:R-:W-:Y:S05]  /*f3b0*/  @P1 BRA `(.L_x_2604) ;  /* 0x0000000000881947 */ /* 0x000fea0003800000 */
[----:B------:R-:W-:Y:S01]  /*f3c0*/  ISETP.NE.AND P1, PT, R7, 0x1, PT ;  /* 0x000000010700780c */ /* 0x000fe20003f25270 */
[----:B------:R-:W-:Y:S01]  /*f3d0*/  ULDC.64 UR16, c[0x0][0xb90] ;  /* 0x0002e40000107ab9 */ /* 0x000fe20000000a00 */
[----:B------:R-:W-:Y:S01]  /*f3e0*/  UMOV UR8, UR4 ;  /* 0x0000000400087c82 */ /* 0x000fe20008000000 */
[----:B------:R-:W-:Y:S01]  /*f3f0*/  UIMAD UR10, UR12, UR16, URZ ;  /* 0x000000100c0a72a4 */ /* 0x000fe2000f8e023f */
[----:B------:R-:W-:Y:S01]  /*f400*/  IMAD.MOV.U32 R2, RZ, RZ, R4 ;  /* 0x000000ffff027224 */ /* 0x000fe200078e0004 */
[----:B------:R-:W-:Y:S02]  /*f410*/  UMOV UR9, UR11 ;  /* 0x0000000b00097c82 */ /* 0x000fe40008000000 */
[----:B------:R-:W-:Y:S02]  /*f420*/  UIMAD.WIDE.U32 UR8, UR41, UR16, UR8 ;  /* 0x00000010290872a5 */ /* 0x000fe4000f8e0008 */
[----:B------:R-:W-:-:S03]  /*f430*/  UIMAD UR10, UR41, UR17, UR10 ;  /* 0x00000011290a72a4 */ /* 0x000fc6000f8e020a */
[----:B------:R-:W-:Y:S01]  /*f440*/  ULDC.64 UR16, c[0x0][0xb98] ;  /* 0x0002e60000107ab9 */ /* 0x000fe20000000a00 */
[----:B------:R-:W0:Y:S01]  /*f450*/  @P1 LDC R3, c[0x0][0xbec] ;  /* 0x0002fb00ff031b82 */ /* 0x000e220000000800 */
[----:B------:R-:W-:Y:S02]  /*f460*/  UIADD3 UR9, UR9, UR10, URZ ;  /* 0x0000000a09097290 */ /* 0x000fe4000fffe03f */
[----:B------:R-:W-:Y:S02]  /*f470*/  UIMAD UR10, UR14, UR16, URZ ;  /* 0x000000100e0a72a4 */ /* 0x000fe4000f8e023f */
[----:B------:R-:W-:Y:S02]  /*f480*/  UIMAD.WIDE.U32 UR8, UR13, UR16, UR8 ;  /* 0x000000100d0872a5 */ /* 0x000fe4000f8e0008 */
[----:B------:R-:W-:Y:S01]  /*f490*/  UIMAD UR10, UR13, UR17, UR10 ;  /* 0x000000110d0a72a4 */ /* 0x000fe2000f8e020a */
[----:B------:R-:W1:Y:S02]  /*f4a0*/  @P1 LDC R6, c[0x0][0xbf0] ;  /* 0x0002fc00ff061b82 */ /* 0x000e640000000800 */
[----:B------:R-:W-:Y:S01]  /*f4b0*/  ULDC.64 UR16, c[0x0][0xb88] ;  /* 0x0002e20000107ab9 */ /* 0x000fe20000000a00 */
[----:B0-----:R-:W-:-:S05]  /*f4c0*/  @P1 IMAD.HI.U32 R3, R4, R3, RZ ;  /* 0x0000000304031227 */ /* 0x001fca00078e00ff */
[----:B-1----:R-:W-:Y:S01]  /*f4d0*/  @P1 SHF.R.U32.HI R2, RZ, R6, R3 ;  /* 0x00000006ff021219 */ /* 0x002fe20000011603 */
[----:B------:R-:W-:-:S03]  /*f4e0*/  IMAD.U32 R6, RZ, RZ, UR10 ;  /* 0x0000000aff067e24 */ /* 0x000fc6000f8e00ff */
[--C-:B------:R-:W-:Y:S01]  /*f4f0*/  SHF.R.S32.HI R3, RZ, 0x1f, R2.reuse ;  /* 0x0000001fff037819 */ /* 0x100fe20000011402 */
[----:B------:R-:W-:Y:S01]  /*f500*/  IMAD.MOV R5, RZ, RZ, -R2 ;  /* 0x000000ffff057224 */ /* 0x000fe200078e0a02 */
[----:B------:R-:W-:-:S03]  /*f510*/  IADD3 R2, P1, R2, UR8, RZ ;  /* 0x0000000802027c10 */ /* 0x000fc6000ff3e0ff */
[----:B------:R-:W-:Y:S01]  /*f520*/  IMAD R5, R7, R5, R4 ;  /* 0x0000000507057224 */ /* 0x000fe200078e0204 */
[----:B------:R-:W-:Y:S01]  /*f530*/  IADD3.X R3, R3, UR9, R6, P1, !PT ;  /* 0x0000000903037c10 */ /* 0x000fe20008ffe406 */
[----:B------:R-:W-:-:S03]  /*f540*/  ULDC.64 UR8, c[0x0][0xb50] ;  /* 0x0002d40000087ab9 */ /* 0x000fc60000000a00 */
[----:B------:R-:W-:Y:S01]  /*f550*/  SHF.R.S32.HI R4, RZ, 0x1f, R5 ;  /* 0x0000001fff047819 */ /* 0x000fe20000011405 */
[----:B------:R-:W-:-:S04]  /*f560*/  IMAD.WIDE.U32 R2, R5, UR16, R2 ;  /* 0x0000001005027c25 */ /* 0x000fc8000f8e0002 */
[----:B------:R-:W-:-:S04]  /*f570*/  IMAD R4, R4, UR16, RZ ;  /* 0x0000001004047c24 */ /* 0x000fc8000f8e02ff */
[----:B------:R-:W-:Y:S01]  /*f580*/  IMAD R7, R5, UR17, R4 ;  /* 0x0000001105077c24 */ /* 0x000fe2000f8e0204 */
[----:B------:R-:W-:-:S03]  /*f590*/  LEA R4, P1, R2, UR8, 0x2 ;  /* 0x0000000802047c11 */ /* 0x000fc6000f8210ff */
[----:B------:R-:W-:-:S05]  /*f5a0*/  IMAD.IADD R3, R3, 0x1, R7 ;  /* 0x0000000103037824 */ /* 0x000fca00078e0207 */
[----:B------:R-:W-:Y:S01]  /*f5b0*/  LEA.HI.X R5, R2, UR9, R3, 0x2, P1 ;  /* 0x0000000902057c11 */ /* 0x000fe200088f1403 */
[----:B------:R-:W-:-:S05]  /*f5c0*/  IMAD.MOV.U32 R3, RZ, RZ, -0x800000 ;  /* 0xff800000ff037424 */ /* 0x000fca00078e00ff */
[----:B------:R0:W-:Y:S02]  /*f5d0*/  STG.E desc[UR46][R4.64], R3 ;  /* 0x0000000304007986 */ /* 0x0001e4000c10192e */
.L_x_2604:
[----:B------:R-:W-:Y:S05]  /*f5e0*/  BSYNC B1 ;  /* 0x0000000000017941 */ /* 0x000fea0003800000 */
.L_x_2603:
[----:B0-----:R-:W0:Y:S01]  /*f5f0*/  @P0 LDC R3, c[0x0][0xbf0] ;  /* 0x0002fc00ff030b82 */ /* 0x001e220000000800 */
[----:B------:R-:W-:Y:S01]  /*f600*/  ULDC.64 UR16, c[0x0][0xaa0] ;  /* 0x0002a80000107ab9 */ /* 0x000fe20000000a00 */
[----:B------:R-:W-:Y:S01]  /*f610*/  IMAD R2, R203, 0x20, R204 ;  /* 0x00000020cb027824 */ /* 0x000fe200078e02cc */
[----:B------:R-:W-:Y:S01]  /*f620*/  UIMAD UR10, UR11, UR16, URZ ;  /* 0x000000100b0a72a4 */ /* 0x000fe2000f8e023f */
[----:B------:R-:W-:Y:S01]  /*f630*/  BSSY B1, `(.L_x_2605) ;  /* 0x0000041000017945 */ /* 0x000fe20003800000 */
[----:B------:R-:W-:Y:S01]  /*f640*/  UIMAD.WIDE.U32 UR8, UR4, UR16, URZ ;  /* 0x00000010040872a5 */ /* 0x000fe2000f8e003f */
[----:B------:R-:W-:Y:S01]  /*f650*/  VIADD R6, R2, UR43 ;  /* 0x0000002b02067c36 */ /* 0x000fe20008000000 */
[----:B------:R-:W-:-:S03]  /*f660*/  UIMAD UR10, UR4, UR17, UR10 ;  /* 0x00000011040a72a4 */ /* 0x000fc6000f8e020a */
[----:B------:R-:W-:Y:S01]  /*f670*/  ULDC.64 UR16, c[0x0][0xae8] ;  /* 0x0002ba0000107ab9 */ /* 0x000fe20000000a00 */
[----:B------:R-:W-:Y:S01]  /*f680*/  UIADD3 UR9, UR9, UR10, URZ ;  /* 0x0000000a09097290 */ /* 0x000fe2000fffe03f */
[----:B------:R-:W-:Y:S01]  /*f690*/  @P0 IMAD.HI.U32 R2, R6, R9, RZ ;  /* 0x0000000906020227 */ /* 0x000fe200078e00ff */
[----:B------:R-:W-:Y:S02]  /*f6a0*/  UIMAD UR4, UR12, UR16, URZ ;  /* 0x000000100c0472a4 */ /* 0x000fe4000f8e023f */
[----:B------:R-:W-:Y:S01]  /*f6b0*/  UIMAD.WIDE.U32 UR8, UR41, UR16, UR8 ;  /* 0x00000010290872a5 */ /* 0x000fe2000f8e0008 */
[----:B------:R-:W-:Y:S01]  /*f6c0*/  IMAD.MOV.U32 R5, RZ, RZ, R6 ;  /* 0x000000ffff057224 */ /* 0x000fe200078e0006 */
[----:B------:R-:W-:Y:S01]  /*f6d0*/  UIMAD UR4, UR41, UR17, UR4 ;  /* 0x00000011290472a4 */ /* 0x000fe2000f8e0204 */
[----:B------:R-:W-:-:S03]  /*f6e0*/  ULDC.64 UR10, c[0x0][0xaf0] ;  /* 0x0002bc00000a7ab9 */ /* 0x000fc60000000a00 */
[----:B------:R-:W-:Y:S02]  /*f6f0*/  UIADD3 UR9, UR9, UR4, URZ ;  /* 0x0000000409097290 */ /* 0x000fe4000fffe03f */
[----:B------:R-:W-:Y:S01]  /*f700*/  UIMAD UR4, UR14, UR10, URZ ;  /* 0x0000000a0e0472a4 */ /* 0x000fe2000f8e023f */
[----:B0-----:R-:W-:Y:S01]  /*f710*/  @P0 SHF.R.U32.HI R5, RZ, R3, R2 ;  /* 0x00000003ff050219 */ /* 0x001fe20000011602 */
[----:B------:R-:W-:Y:S02]  /*f720*/  UIMAD.WIDE.U32 UR8, UR13, UR10, UR8 ;  /* 0x0000000a0d0872a5 */ /* 0x000fe4000f8e0008 */
[----:B------:R-:W-:Y:S01]  /*f730*/  UIMAD UR4, UR13, UR11, UR4 ;  /* 0x0000000b0d0472a4 */ /* 0x000fe2000f8e0204 */
[--C-:B------:R-:W-:Y:S01]  /*f740*/  SHF.R.S32.HI R2, RZ, 0x1f, R5.reuse ;  /* 0x0000001fff027819 */ /* 0x100fe20000011405 */
[----:B------:R-:W-:Y:S01]  /*f750*/  IMAD.MOV R7, RZ, RZ, -R5 ;  /* 0x000000ffff077224 */ /* 0x000fe200078e0a05 */
[----:B------:R-:W-:Y:S01]  /*f760*/  ULDC.64 UR10, c[0x0][0xae0] ;  /* 0x0002b800000a7ab9 */ /* 0x000fe20000000a00 */
[----:B------:R-:W-:-:S02]  /*f770*/  UIADD3 UR4, UR9, UR4, URZ ;  /* 0x0000000409047290 */ /* 0x000fc4000fffe03f */
[----:B------:R-:W-:Y:S02]  /*f780*/  IMAD.U32 R3, RZ, RZ, UR9 ;  /* 0x00000009ff037e24 */ /* 0x000fe4000f8e00ff */
[----:B------:R-:W-:Y:S02]  /*f790*/  IMAD R4, R2, UR10, RZ ;  /* 0x0000000a02047c24 */ /* 0x000fe4000f8e02ff */
[----:B------:R-:W-:Y:S02]  /*f7a0*/  IMAD R7, R11, R7, R6 ;  /* 0x000000070b077224 */ /* 0x000fe400078e0206 */
[----:B------:R-:W-:Y:S01]  /*f7b0*/  IMAD.U32 R2, RZ, RZ, UR8 ;  /* 0x00000008ff027e24 */ /* 0x000fe2000f8e00ff */
[----:B------:R-:W-:Y:S01]  /*f7c0*/  ULDC.64 UR8, c[0x0][0xad8] ;  /* 0x0002b60000087ab9 */ /* 0x000fe20000000a00 */
[----:B------:R-:W-:Y:S02]  /*f7d0*/  IMAD.U32 R3, RZ, RZ, UR4 ;  /* 0x00000004ff037e24 */ /* 0x000fe4000f8e00ff */
[C---:B------:R-:W-:Y:S01]  /*f7e0*/  IMAD R9, R5.reuse, UR11, R4 ;  /* 0x0000000b05097c24 */ /* 0x040fe2000f8e0204 */
[----:B------:R-:W-:Y:S01]  /*f7f0*/  SHF.R.S32.HI R4, RZ, 0x1f, R7 ;  /* 0x0000001fff047819 */ /* 0x000fe20000011407 */
[----:B------:R-:W-:-:S04]  /*f800*/  IMAD.WIDE.U32 R2, R5, UR10, R2 ;  /* 0x0000000a05027c25 */ /* 0x000fc8000f8e0002 */
[----:B------:R-:W-:Y:S02]  /*f810*/  IMAD.IADD R3, R3, 0x1, R9 ;  /* 0x0000000103037824 */ /* 0x000fe400078e0209 */
[----:B------:R-:W-:Y:S02]  /*f820*/  IMAD R4, R4, UR8, RZ ;  /* 0x0000000804047c24 */ /* 0x000fe4000f8e02ff */
[----:B------:R-:W-:Y:S02]  /*f830*/  VIADD R6, R204, UR43 ;  /* 0x0000002bcc067c36 */ /* 0x000fe40008000000 */
        /* <DEDUP_REMOVED lines=32> */
.L_x_2606:
[----:B------:R-:W-:Y:S05]  /*fa40*/  BSYNC B1 ;  /* 0x0000000000017941 */ /* 0x000fea0003800000 */
.L_x_2605:
        /* <DEDUP_REMOVED lines=21> */
.L_x_2608:
[----:B------:R-:W-:Y:S05]  /*fba0*/  BSYNC B1 ;  /* 0x0000000000017941 */ /* 0x000fea0003800000 */
.L_x_2607:
        /* <DEDUP_REMOVED lines=21> */
.L_x_2610:
[----:B------:R-:W-:Y:S05]  /*fd00*/  BSYNC B1 ;  /* 0x0000000000017941 */ /* 0x000fea0003800000 */
.L_x_2609:
        /* <DEDUP_REMOVED lines=22> */
.L_x_2601:
[----:B------:R-:W-:Y:S05]  /*fe70*/  BSYNC B0 ;  /* 0x0000000000007941 */ /* 0x000fea0003800000 */
.L_x_2592:
[----:B------:R-:W-:Y:S02]  /*fe80*/  ULDC UR4, c[0x0][0xc3c] ;  /* 0x00030f0000047ab9 */ /* 0x000fe40000000800 */
[----:B------:R-:W-:-:S06]  /*fe90*/  UISETP.GE.AND UP0, UPT, UR6, UR4, UPT ;  /* 0x000000040600728c */ /* 0x000fcc000bf06270 */
[----:B------:R-:W-:-:S13]  /*fea0*/  PLOP3.LUT P0, PT, PT, PT, UP0, 0x80, 0x0 ;  /* 0x000000000000781c */ /* 0x000fda0003f0f008 */
[----:B------:R-:W-:Y:S05]  /*feb0*/  @!P0 BRA `(.L_x_2611) ;  /* 0xffffff0c00ac8947 */ /* 0x000fea000383ffff */
[----:B------:R-:W-:Y:S05]  /*fec0*/  EXIT ;  /* 0x000000000000794d */ /* 0x000fea0003800000 */
.L_x_2502:
[----:B------:R-:W-:-:S08]  /*fed0*/  NOP ;  /* 0x0000000000007918 */ /* 0x000fd00000000000 */
[----:B------:R-:W0:-:S00]  /*fee0*/  USETMAXREG.DEALLOC.CTAPOOL 0x28 ;  /* 0x00000028000079c8 */ /* 0x000e0000080e0500 */
        /* <DEDUP_REMOVED lines=14> */
.L_x_2612:
        /* <DEDUP_REMOVED lines=36> */
[----:B------:R-:W-:Y:S01]  /*10210*/  IMAD.MOV.U32 R6, RZ, RZ, R3 ;  /* 0x000000ffff067224 */ /* 0x000fe200078e0003 */
[----:B------:R-:W-:Y:S01]  /*10220*/  UMOV UR4, URZ ;  /* 0x0000003f00047c82 */ /* 0x000fe20008000000 */
[----:B------:R-:W-:-:S05]  /*10230*/  ULDC UR5, c[0x0][0xc38] ;  /* 0x00030e0000057ab9 */ /* 0x000fca0000000800 */
.L_x_2618:
        /* <DEDUP_REMOVED lines=12> */
.L_x_2617:
[----:B------:R-:W-:Y:S05]  /*10300*/  BSYNC B0 ;  /* 0x0000000000007941 */ /* 0x000fea0003800000 */
.L_x_2616:
        /* <DEDUP_REMOVED lines=20> */
.L_x_2614:
[----:B------:R-:W-:-:S04]  /*10450*/  IMAD.IADD R13, R6, 0x1, -R3 ;  /* 0x00000001060d7824 */ /* 0x000fc800078e0a03 */
[----:B------:R-:W-:-:S05]  /*10460*/  IMAD R2, R8, UR5, R13 ;  /* 0x0000000508027c24 */ /* 0x000fca000f8e020d */
[----:B------:R-:W-:Y:S02]  /*10470*/  ISETP.GT.AND P0, PT, R2, UR6, PT ;  /* 0x0000000602007c0c */ /* 0x000fe4000bf04270 */
[----:B------:R-:W0:Y:S11]  /*10480*/  LDC.64 R2, c[0x0][0xc90] ;  /* 0x00032400ff027b82 */ /* 0x000e360000000a00 */
[----:B------:R-:W-:-:S04]  /*10490*/  VOTE.ANY R9, PT, !P0 ;  /* 0x0000000000097806 */ /* 0x000fc800040e0100 */
[----:B------:R-:W1:Y:S02]  /*104a0*/  POPC R15, R9 ;  /* 0x00000009000f7309 */ /* 0x000e640000000000 */
[----:B-1----:R-:W-:-:S04]  /*104b0*/  VIADD R27, R15, UR4 ;  /* 0x000000040f1b7c36 */ /* 0x002fc80008000000 */
[----:B0-----:R-:W-:-:S05]  /*104c0*/  IMAD.WIDE R2, R27, 0x4, R2 ;  /* 0x000000041b027825 */ /* 0x001fca00078e0202 */
[----:B------:R-:W2:Y:S01]  /*104d0*/  LDG.E R7, desc[UR46][R2.64] ;  /* 0x0000002e02077981 */ /* 0x000ea2000c1e1900 */
[----:B------:R-:W-:-:S03]  /*104e0*/  ISETP.NE.AND P0, PT, R9, RZ, PT ;  /* 0x000000ff0900720c */ /* 0x000fc60003f05270 */
[----:B------:R-:W2:Y:S02]  /*104f0*/  SHFL.IDX PT, R4, R4, R15, 0x1f ;  /* 0x00001f0f04047589 */ /* 0x000ea400000e0000 */
[----:B--2---:R-:W-:-:S05]  /*10500*/  IMAD R6, R4, R7, RZ ;  /* 0x0000000704067224 */ /* 0x004fca00078e02ff */
[----:B------:R-:W-:-:S04]  /*10510*/  IABS R12, R6 ;  /* 0x00000006000c7213 */ /* 0x000fc80000000000 */
[----:B------:R-:W0:Y:S08]  /*10520*/  I2F.RP R10, R12 ;  /* 0x0000000c000a7306 */ /* 0x000e300000209400 */
[----:B0-----:R-:W0:Y:S02]  /*10530*/  MUFU.RCP R10, R10 ;  /* 0x0000000a000a7308 */ /* 0x001e240000001000 */
[----:B0-----:R-:W-:-:S06]  /*10540*/  VIADD R11, R10, 0xffffffe ;  /* 0x0ffffffe0a0b7836 */ /* 0x001fcc0000000000 */
[----:B------:R0:W1:Y:S01]  /*10550*/  F2I.FTZ.U32.TRUNC.NTZ R3, R11 ;  /* 0x0000000b00037305 */ /* 0x000062000021f000 */
[----:B------:R-:W-:Y:S05]  /*10560*/  @!P0 BRA `(.L_x_2619) ;  /* 0x0000000000088947 */ /* 0x000fea0003800000 */
[----:B------:R-:W-:-:S05]  /*10570*/  VIADD R9, R15, 0xffffffff ;  /* 0xffffffff0f097836 */ /* 0x000fca0000000000 */
[----:B------:R2:W3:Y:S02]  /*10580*/  SHFL.IDX PT, R24, R8, R9, 0x1f ;  /* 0x00001f0908187589 */ /* 0x0004e400000e0000 */
.L_x_2619:
[----:B---3--:R-:W-:Y:S01]  /*10590*/  IMAD R24, R24, UR5, R13 ;  /* 0x0000000518187c24 */ /* 0x008fe2000f8e020d */
[----:B------:R-:W-:Y:S01]  /*105a0*/  IABS R2, R6 ;  /* 0x0000000600027213 */ /* 0x000fe20000000000 */
[----:B-12---:R-:W-:-:S03]  /*105b0*/  IMAD.MOV R9, RZ, RZ, -R3 ;  /* 0x000000ffff097224 */ /* 0x006fc600078e0a03 */
[----:B0-----:R-:W-:Y:S01]  /*105c0*/  IADD3 R11, -R24, UR6, RZ ;  /* 0x00000006180b7c10 */ /* 0x001fe2000fffe1ff */
        /* <DEDUP_REMOVED lines=19> */
[----:B------:R-:W-:Y:S02]  /*10700*/  IMAD R13, R7, R2, RZ ;  /* 0x00000002070d7224 */ /* 0x000fe400078e02ff */
[----:B------:R-:W-:Y:S02]  /*10710*/  IMAD.MOV R9, RZ, RZ, -R2 ;  /* 0x000000ffff097224 */ /* 0x000fe400078e0a02 */
[----:B------:R-:W-:Y:S02]  /*10720*/  IMAD.MOV R8, RZ, RZ, -R13 ;  /* 0x000000ffff087224 */ /* 0x000fe400078e0a0d */
[----:B------:R-:W-:-:S03]  /*10730*/  IMAD R6, R6, R9, R11 ;  /* 0x0000000906067224 */ /* 0x000fc600078e020b */
[----:B------:R-:W-:Y:S02]  /*10740*/  VIADDMNMX R15, R8, UR5, R7, PT ;  /* 0x00000005080f7c46 */ /* 0x000fe4000b800107 */
[----:B------:R-:W-:Y:S02]  /*10750*/  IABS R11, R6 ;  /* 0x00000006000b7213 */ /* 0x000fe40000000000 */
[-C--:B------:R-:W-:Y:S01]  /*10760*/  IABS R8, R15.reuse ;  /* 0x0000000f00087213 */ /* 0x080fe20000000000 */
[----:B------:R-:W-:Y:S01]  /*10770*/  IMAD.MOV R26, RZ, RZ, -R15 ;  /* 0x000000ffff1a7224 */ /* 0x000fe200078e0a0f */
[----:B------:R-:W-:Y:S02]  /*10780*/  IABS R10, R15 ;  /* 0x0000000f000a7213 */ /* 0x000fe40000000000 */
[----:B------:R-:W0:Y:S08]  /*10790*/  I2F.RP R7, R8 ;  /* 0x0000000800077306 */ /* 0x000e300000209400 */
[----:B0-----:R-:W0:Y:S02]  /*107a0*/  MUFU.RCP R7, R7 ;  /* 0x0000000700077308 */ /* 0x001e240000001000 */
[----:B0-----:R-:W-:-:S06]  /*107b0*/  VIADD R3, R7, 0xffffffe ;  /* 0x0ffffffe07037836 */ /* 0x001fcc0000000000 */
[----:B------:R-:W0:Y:S02]  /*107c0*/  F2I.FTZ.U32.TRUNC.NTZ R3, R3 ;  /* 0x0000000300037305 */ /* 0x000e24000021f000 */
[----:B0-----:R-:W-:-:S04]  /*107d0*/  IMAD.MOV R2, RZ, RZ, -R3 ;  /* 0x000000ffff027224 */ /* 0x001fc800078e0a03 */
[----:B------:R-:W-:Y:S02]  /*107e0*/  IMAD.MOV.U32 R9, RZ, RZ, R2 ;  /* 0x000000ffff097224 */ /* 0x000fe400078e0002 */
[----:B------:R-:W-:Y:S02]  /*107f0*/  IMAD.MOV.U32 R2, RZ, RZ, RZ ;  /* 0x000000ffff027224 */ /* 0x000fe400078e00ff */
[----:B------:R-:W-:-:S04]  /*10800*/  IMAD R9, R9, R8, RZ ;  /* 0x0000000809097224 */ /* 0x000fc800078e02ff */
[----:B------:R-:W-:-:S04]  /*10810*/  IMAD.HI.U32 R2, R3, R9, R2 ;  /* 0x0000000903027227 */ /* 0x000fc800078e0002 */
[----:B------:R-:W-:Y:S02]  /*10820*/  IMAD.MOV R3, RZ, RZ, -R10 ;  /* 0x000000ffff037224 */ /* 0x000fe400078e0a0a */
        /* <DEDUP_REMOVED lines=8> */
[----:B------:R-:W-:Y:S01]  /*108b0*/  ISETP.GE.AND P2, PT, R3, RZ, PT ;  /* 0x000000ff0300720c */ /* 0x000fe20003f46270 */
[----:B------:R-:W-:-:S06]  /*108c0*/  IMAD.IADD R3, R6, 0x1, R13 ;  /* 0x0000000106037824 */ /* 0x000fcc00078e020d */
[----:B------:R-:W-:-:S06]  /*108d0*/  @P0 VIADD R2, R2, 0x1 ;  /* 0x0000000102020836 */ /* 0x000fcc0000000000 */
[----:B------:R-:W-:Y:S01]  /*108e0*/  @!P2 IMAD.MOV R2, RZ, RZ, -R2 ;  /* 0x000000ffff02a224 */ /* 0x000fe200078e0a02 */
[----:B------:R-:W-:-:S04]  /*108f0*/  @!P1 LOP3.LUT R2, RZ, R15, RZ, 0x33, !PT ;  /* 0x0000000fff029212 */ /* 0x000fc800078e33ff */
[----:B------:R-:W-:Y:S01]  /*10900*/  LOP3.LUT R25, RZ, R2, RZ, 0x33, !PT ;  /* 0x00000002ff197212 */ /* 0x000fe200078e33ff */
[----:B------:R-:W-:-:S04]  /*10910*/  IMAD R26, R2, R26, R3 ;  /* 0x0000001a021a7224 */ /* 0x000fc800078e0203 */
[----:B------:R-:W-:Y:S01]  /*10920*/  IMAD.IADD R25, R4, 0x1, R25 ;  /* 0x0000000104197824 */ /* 0x000fe200078e0219 */
[----:B------:R-:W-:Y:S06]  /*10930*/  BRA `(.L_x_2620) ;  /* 0x0000000000147947 */ /* 0x000fec0003800000 */
.L_x_2615:
[----:B------:R-:W-:Y:S01]  /*10940*/  ULDC UR4, c[0x0][0xc3c] ;  /* 0x00030f0000047ab9 */ /* 0x000fe20000000800 */
[----:B------:R-:W-:Y:S02]  /*10950*/  IMAD.MOV.U32 R25, RZ, RZ, RZ ;  /* 0x000000ffff197224 */ /* 0x000fe400078e00ff */
[----:B------:R-:W-:Y:S02]  /*10960*/  IMAD.U32 R24, RZ, RZ, UR6 ;  /* 0x00000006ff187e24 */ /* 0x000fe4000f8e00ff */
[----:B------:R-:W-:Y:S02]  /*10970*/  IMAD.MOV.U32 R26, RZ, RZ, RZ ;  /* 0x000000ffff1a7224 */ /* 0x000fe400078e00ff */
[----:B------:R-:W-:-:S07]  /*10980*/  IMAD.U32 R27, RZ, RZ, UR4 ;  /* 0x00000004ff1b7e24 */ /* 0x000fce000f8e00ff */
.L_x_2620:
[----:B------:R-:W-:-:S13]  /*10990*/  ISETP.NE.AND P0, PT, R5, RZ, PT ;  /* 0x000000ff0500720c */ /* 0x000fda0003f05270 */
[----:B------:R-:W0:Y:S01]  /*109a0*/  @!P0 S2R R3, SR_CgaCtaId ;  /* 0x0000000000038919 */ /* 0x000e220000008800 */
[----:B------:R-:W-:-:S04]  /*109b0*/  @!P0 MOV R2, 0x400 ;  /* 0x0000040000028802 */ /* 0x000fc80000000f00 */
[----:B0-----:R-:W-:-:S05]  /*109c0*/  @!P0 LEA R2, R3, R2, 0x18 ;  /* 0x0000000203028211 */ /* 0x001fca00078ec0ff */
[----:B------:R1:W-:Y:S01]  /*109d0*/  @!P0 STS.128 [R2+0x228d0], R24 ;  /* 0x0228d01802008388 */ /* 0x0003e20000000c00 */
[----:B------:R-:W-:Y:S06]  /*109e0*/  BAR.ARV 0x5, 0x180 ;  /* 0x0146000000007b1d */ /* 0x000fec0000002000 */
.L_x_2613:
[----:B------:R2:W-:Y:S01]  /*109f0*/  STL [R1+0x10], RZ ;  /* 0x000010ff01007387 */ /* 0x0005e20000100800 */
[----:B------:R-:W-:Y:S01]  /*10a00*/  ULDC UR4, c[0x0][0xc3c] ;  /* 0x00030f0000047ab9 */ /* 0x000fe20000000800 */
[----:B------:R-:W-:Y:S01]  /*10a10*/  IMAD.MOV.U32 R22, RZ, RZ, 0x1 ;  /* 0x00000001ff167424 */ /* 0x000fe200078e00ff */
[----:B0-----:R-:W-:Y:S01]  /*10a20*/  ISETP.GE.AND P0, PT, R27, UR4, PT ;  /* 0x000000041b007c0c */ /* 0x001fe2000bf06270 */
[----:B------:R-:W-:-:S12]  /*10a30*/  IMAD.MOV.U32 R18, RZ, RZ, RZ ;  /* 0x000000ffff127224 */ /* 0x000fd800078e00ff */
[----:B--2---:R-:W-:Y:S05]  /*10a40*/  @P0 BRA `(.L_x_2621) ;  /* 0x0000004800b00947 */ /* 0x004fea0003800000 */
[----:B------:R-:W0:Y:S01]  /*10a50*/  S2UR UR5, SR_CgaCtaId ;  /* 0x00000000000579c3 */ /* 0x000e220000008800 */
[----:B------:R2:W-:Y:S01]  /*10a60*/  STL [R1+0x10], RZ ;  /* 0x000010ff01007387 */ /* 0x0005e20000100800 */
[C---:B-1----:R-:W-:Y:S01]  /*10a70*/  IMAD.SHL.U32 R2, R0.reuse, 0x8, RZ ;  /* 0x0000000800027824 */ /* 0x042fe200078e00ff */
[----:B------:R-:W-:Y:S01]  /*10a80*/  UMOV UR4, 0x400 ;  /* 0x0000040000047882 */ /* 0x000fe20000000000 */
[----:B------:R-:W-:Y:S01]  /*10a90*/  LOP3.LUT R4, R0, 0x7f, RZ, 0xc0, !PT ;  /* 0x0000007f00047812 */ /* 0x000fe200078ec0ff */
[----:B------:R-:W-:Y:S01]  /*10aa0*/  BSSY B8, `(.L_x_2621) ;  /* 0x00004a6000087945 */ /* 0x000fe20003800000 */
[----:B------:R-:W-:Y:S01]  /*10ab0*/  IMAD.MOV.U32 R22, RZ, RZ, 0x1 ;  /* 0x00000001ff167424 */ /* 0x000fe200078e00ff */
[----:B------:R-:W-:Y:S01]  /*10ac0*/  LOP3.LUT R3, R2, 0x1f8, RZ, 0xc0, !PT ;  /* 0x000001f802037812 */ /* 0x000fe200078ec0ff */
[----:B------:R-:W-:Y:S01]  /*10ad0*/  IMAD.MOV.U32 R18, RZ, RZ, RZ ;  /* 0x000000ffff127224 */ /* 0x000fe200078e00ff */
[----:B------:R-:W-:Y:S01]  /*10ae0*/  SHF.R.U32.HI R5, RZ, 0x3, R4 ;  /* 0x00000003ff057819 */ /* 0x000fe20000011604 */
[----:B------:R-:W-:Y:S01]  /*10af0*/  ULOP3.LUT UR36, UR39, 0x2, URZ, 0xfc, !UPT ;  /* 0x0000000227247892 */ /* 0x000fe2000f8efc3f */
[----:B------:R-:W-:Y:S01]  /*10b00*/  LOP3.LUT R3, R3, 0x38, R0, 0x78, !PT ;  /* 0x0000003803037812 */ /* 0x000fe200078e7800 */
[----:B------:R-:W-:Y:S01]  /*10b10*/  IMAD.SHL.U32 R0, R0, 0x10, RZ ;  /* 0x0000001000007824 */ /* 0x000fe200078e00ff */
[----:B------:R-:W-:Y:S01]  /*10b20*/  LOP3.LUT R4, R2, 0x38, RZ, 0xc0, !PT ;  /* 0x0000003802047812 */ /* 0x000fe200078ec0ff */
[----:B------:R-:W-:Y:S01]  /*10b30*/  ULDC UR37, c[0x0][0xc] ;  /* 0x0000030000257ab9 */ /* 0x000fe20000000800 */
[----:B------:R-:W-:-:S02]  /*10b40*/  LOP3.LUT R28, R3, 0x200, R2, 0xf8, !PT ;  /* 0x00000200031c7812 */ /* 0x000fc400078ef802 */
[----:B------:R-:W-:Y:S02]  /*10b50*/  LOP3.LUT R0, R5, 0x70, R0, 0xf8, !PT ;  /* 0x0000007005007812 */ /* 0x000fe400078ef800 */
[C---:B------:R-:W-:Y:S02]  /*10b60*/  LOP3.LUT R3, R4.reuse, 0x40, RZ, 0xfc, !PT ;  /* 0x0000004004037812 */ /* 0x040fe400078efcff */
[C---:B------:R-:W-:Y:S02]  /*10b70*/  LOP3.LUT R2, R4.reuse, 0x80, RZ, 0xfc, !PT ;  /* 0x0000008004027812 */ /* 0x040fe400078efcff */
[----:B------:R-:W-:Y:S01]  /*10b80*/  LOP3.LUT R0, R4, 0xc0, RZ, 0xfc, !PT ;  /* 0x000000c004007812 */ /* 0x000fe200078efcff */
[----:B0-----:R-:W-:-:S06]  /*10b90*/  ULEA UR4, UR5, UR4, 0x18 ;  /* 0x0000000405047291 */ /* 0x001fcc000f8ec03f */
[----:B------:R-:W-:-:S04]  /*10ba0*/  IMAD.U32 R17, RZ, RZ, UR4 ;  /* 0x00000004ff117e24 */ /* 0x000fc8000f8e00ff */
[----:B--2---:R-:W-:-:S07]  /*10bb0*/  IMAD R37, R28, 0x2, R17 ;  /* 0x000000021c257824 */ /* 0x004fce00078e0211 */
.L_x_2690:
[----:B------:R-:W-:Y:S05]  /*10bc0*/  YIELD ;  /* 0x0000000000007946 */ /* 0x000fea0003800000 */
[----:B------:R-:W-:Y:S01]  /*10bd0*/  ULDC.64 UR4, c[0x0][0xa28] ;  /* 0x00028a0000047ab9 */ /* 0x000fe20000000a00 */
[----:B------:R-:W-:Y:S01]  /*10be0*/  IMAD.MOV.U32 R29, RZ, RZ, RZ ;  /* 0x000000ffff1d7224 */ /* 0x000fe200078e00ff */
[----:B------:R-:W-:-:S04]  /*10bf0*/  ISETP.NE.U32.AND P0, PT, RZ, UR4, PT ;  /* 0x00000004ff007c0c */ /* 0x000fc8000bf05070 */
[----:B------:R-:W-:Y:S01]  /*10c00*/  ISETP.NE.AND.EX P0, PT, RZ, UR5, PT, P0 ;  /* 0x00000005ff007c0c */ /* 0x000fe2000bf05300 */
[----:B------:R-:W-:-:S12]  /*10c10*/  ULDC.64 UR4, c[0x0][0xa18] ;  /* 0x0002860000047ab9 */ /* 0x000fd80000000a00 */
[----:B------:R-:W0:Y:S02]  /*10c20*/  @P0 LDC.64 R2, c[0x0][0xa28] ;  /* 0x00028a00ff020b82 */ /* 0x000e240000000a00 */
[----:B0-----:R-:W-:-:S05]  /*10c30*/  @P0 IMAD.WIDE R2, R27, 0x4, R2 ;  /* 0x000000041b020825 */ /* 0x001fca00078e0202 */
[----:B------:R0:W5:Y:S01]  /*10c40*/  @P0 LDG.E R29, desc[UR46][R2.64] ;  /* 0x0000002e021d0981 */ /* 0x000162000c1e1900 */
[----:B------:R-:W-:Y:S01]  /*10c50*/  ISETP.NE.U32.AND P0, PT, RZ, UR4, PT ;  /* 0x00000004ff007c0c */ /* 0x000fe2000bf05070 */
[----:B------:R-:W-:Y:S01]  /*10c60*/  IMAD.MOV.U32 R0, RZ, RZ, RZ ;  /* 0x000000ffff007224 */ /* 0x000fe200078e00ff */
[----:B------:R-:W-:Y:S02]  /*10c70*/  LOP3.LUT R16, R16, 0xfffffdff, RZ, 0xc0, !PT ;  /* 0xfffffdff10107812 */ /* 0x000fe400078ec0ff */
[----:B------:R-:W-:Y:S01]  /*10c80*/  ISETP.NE.AND.EX P1, PT, RZ, UR5, PT, P0 ;  /* 0x00000005ff007c0c */ /* 0x000fe2000bf25300 */
[----:B------:R-:W-:Y:S02]  /*10c90*/  ULDC.64 UR4, c[0x0][0xa00] ;  /* 0x0002800000047ab9 */ /* 0x000fe40000000a00 */
[----:B------:R-:W-:Y:S01]  /*10ca0*/  ISETP.NE.U32.AND P0, PT, RZ, UR4, PT ;  /* 0x00000004ff007c0c */ /* 0x000fe2000bf05070 */
[----:B0-----:R-:W0:Y:S03]  /*10cb0*/  LDC.64 R2, c[0x0][0xa00] ;  /* 0x00028000ff027b82 */ /* 0x001e260000000a00 */
[----:B------:R-:W-:Y:S01]  /*10cc0*/  ISETP.NE.AND.EX P2, PT, RZ, UR5, PT, P0 ;  /* 0x00000005ff007c0c */ /* 0x000fe2000bf45300 */
[----:B------:R-:W-:-:S05]  /*10cd0*/  ULDC.64 UR4, c[0x0][0x418] ;  /* 0x0001060000047ab9 */ /* 0x000fca0000000a00 */
[----:B-1----:R-:W1:Y:S07]  /*10ce0*/  @P1 LDC.64 R4, c[0x0][0xa18] ;  /* 0x00028600ff041b82 */ /* 0x002e6e0000000a00 */
[----:B------:R-:W-:Y:S01]  /*10cf0*/  @P2 LOP3.LUT R16, R16, 0x200, RZ, 0xfc, !PT ;  /* 0x0000020010102812 */ /* 0x000fe200078efcff */
[----:B0-----:R-:W-:-:S05]  /*10d00*/  IMAD.WIDE R2, R27, 0x4, R2 ;  /* 0x000000041b027825 */ /* 0x001fca00078e0202 */
[----:B--2---:R-:W2:Y:S01]  /*10d10*/  @P2 LDG.E R0, desc[UR46][R2.64] ;  /* 0x0000002e02002981 */ /* 0x004ea2000c1e1900 */
[----:B-1----:R-:W-:-:S05]  /*10d20*/  @P1 IMAD.WIDE R4, R27, 0x4, R4 ;  /* 0x000000041b041825 */ /* 0x002fca00078e0204 */
[----:B------:R0:W5:Y:S01]  /*10d30*/  @P1 LDG.E R36, desc[UR46][R4.64] ;  /* 0x0000002e04241981 */ /* 0x000162000c1e1900 */
[----:B------:R-:W-:-:S03]  /*10d40*/  UISETP.NE.U32.AND UP0, UPT, UR4, URZ, UPT ;  /* 0x0000003f0400728c */ /* 0x000fc6000bf05070 */
[----:B------:R-:W-:Y:S01]  /*10d50*/  ULDC UR4, c[0x0][0x424] ;  /* 0x0001090000047ab9 */ /* 0x000fe20000000800 */
[----:B------:R-:W-:-:S03]  /*10d60*/  UISETP.NE.AND.EX UP0, UPT, UR5, URZ, UPT, UP0 ;  /* 0x0000003f0500728c */ /* 0x000fc6000bf05300 */
[----:B------:R-:W-:Y:S01]  /*10d70*/  ULDC UR5, c[0x0][0x2f0] ;  /* 0x0000bc0000057ab9 */ /* 0x000fe20000000800 */
[----:B------:R-:W-:-:S04]  /*10d80*/  USEL UR4, UR4, 0x1, UP0 ;  /* 0x0000000104047887 */ /* 0x000fc80008000000 */
[----:B------:R-:W-:Y:S01]  /*10d90*/  UIMAD UR4, UR4, UR5, URZ ;  /* 0x00000005040472a4 */ /* 0x000fe2000f8e023f */
[----:B--2---:R1:W-:Y:S05]  /*10da0*/  STL [R1], R0 ;  /* 0x0000000001007387 */ /* 0x0043ea0000100800 */
[----:B-1----:R-:W-:Y:S01]  /*10db0*/  IMAD.U32 R0, RZ, RZ, UR4 ;  /* 0x00000004ff007e24 */ /* 0x002fe2000f8e00ff */
[----:B0--34-:R-:W-:Y:S06]  /*10dc0*/  @P1 BRA `(.L_x_2622) ;  /* 0x0000000000181947 */ /* 0x019fec0003800000 */
[----:B------:R-:W-:Y:S02]  /*10dd0*/  ULDC UR4, c[0x0][0x288] ;  /* 0x0000a20000047ab9 */ /* 0x000fe40000000800 */
[----:B-----5:R-:W-:Y:S01]  /*10de0*/  IMAD.U32 R36, RZ, RZ, UR4 ;  /* 0x00000004ff247e24 */ /* 0x020fe2000f8e00ff */
[----:B------:R-:W-:Y:S06]  /*10df0*/  @!P2 BRA `(.L_x_2622) ;  /* 0x00000000000ca947 */ /* 0x000fec0003800000 */
[----:B------:R-:W2:Y:S04]  /*10e00*/  LDG.E R5, desc[UR46][R2.64] ;  /* 0x0000002e02057981 */ /* 0x000ea8000c1e1900 */
[----:B------:R-:W2:Y:S02]  /*10e10*/  LDG.E R36, desc[UR46][R2.64+0x4] ;  /* 0x0000042e02247981 */ /* 0x000ea4000c1e1900 */
[----:B--2---:R-:W-:-:S07]  /*10e20*/  IMAD.IADD R36, R36, 0x1, -R5 ;  /* 0x0000000124247824 */ /* 0x004fce00078e0a05 */
.L_x_2622:
[----:B------:R-:W-:Y:S02]  /*10e30*/  ULDC.64 UR4, c[0x0][0xa20] ;  /* 0x0002880000047ab9 */ /* 0x000fe40000000a00 */
[----:B------:R-:W-:-:S04]  /*10e40*/  ISETP.NE.U32.AND P0, PT, RZ, UR4, PT ;  /* 0x00000004ff007c0c */ /* 0x000fc8000bf05070 */
[----:B------:R-:W-:-:S13]  /*10e50*/  ISETP.NE.AND.EX P0, PT, RZ, UR5, PT, P0 ;  /* 0x00000005ff007c0c */ /* 0x000fda000bf05300 */
[----:B------:R-:W-:Y:S05]  /*10e60*/  @!P0 BRA `(.L_x_2623) ;  /* 0x0000000000108947 */ /* 0x000fea0003800000 */
[----:B------:R-:W0:Y:S02]  /*10e70*/  LDC.64 R2, c[0x0][0xa20] ;  /* 0x00028800ff027b82 */ /* 0x000e240000000a00 */
[----:B0-----:R-:W-:-:S05]  /*10e80*/  IMAD.WIDE R2, R27, 0x4, R2 ;  /* 0x000000041b027825 */ /* 0x001fca00078e0202 */
[----:B------:R0:W5:Y:S01]  /*10e90*/  LDG.E R0, desc[UR46][R2.64] ;  /* 0x0000002e02007981 */ /* 0x000162000c1e1900 */
[----:B------:R-:W-:Y:S05]  /*10ea0*/  BRA `(.L_x_2624) ;  /* 0x0000000000247947 */ /* 0x000fea0003800000 */
.L_x_2623:
[----:B------:R-:W-:Y:S02]  /*10eb0*/  ULDC.64 UR4, c[0x0][0xa08] ;  /* 0x0002820000047ab9 */ /* 0x000fe40000000a00 */
[----:B------:R-:W-:-:S04]  /*10ec0*/  ISETP.NE.U32.AND P0, PT, RZ, UR4, PT ;  /* 0x00000004ff007c0c */ /* 0x000fc8000bf05070 */
[----:B------:R-:W-:-:S13]  /*10ed0*/  ISETP.NE.AND.EX P0, PT, RZ, UR5, PT, P0 ;  /* 0x00000005ff007c0c */ /* 0x000fda000bf05300 */
[----:B------:R-:W-:Y:S05]  /*10ee0*/  @!P0 BRA `(.L_x_2624) ;  /* 0x0000000000148947 */ /* 0x000fea0003800000 */
[----:B------:R-:W0:Y:S02]  /*10ef0*/  LDC.64 R2, c[0x0][0xa08] ;  /* 0x00028200ff027b82 */ /* 0x000e240000000a00 */
[----:B0-----:R-:W-:-:S05]  /*10f00*/  IMAD.WIDE R2, R27, 0x4, R2 ;  /* 0x000000041b027825 */ /* 0x001fca00078e0202 */
[----:B------:R-:W2:Y:S04]  /*10f10*/  LDG.E R0, desc[UR46][R2.64] ;  /* 0x0000002e02007981 */ /* 0x000ea8000c1e1900 */
[----:B------:R-:W2:Y:S02]  /*10f20*/  LDG.E R5, desc[UR46][R2.64+0x4] ;  /* 0x0000042e02057981 */ /* 0x000ea4000c1e1900 */
[----:B--2---:R-:W-:-:S07]  /*10f30*/  IMAD.IADD R0, R5, 0x1, -R0 ;  /* 0x0000000105007824 */ /* 0x004fce00078e0a00 */
.L_x_2624:
[----:B0-----:R-:W0:Y:S01]  /*10f40*/  LDC R2, c[0x0][0x448] ;  /* 0x00011200ff027b82 */ /* 0x001e220000000800 */
[----:B------:R-:W-:Y:S01]  /*10f50*/  IMAD.SHL.U32 R34, R25, 0x80, RZ ;  /* 0x0000008019227824 */ /* 0x000fe200078e00ff */
[----:B------:R-:W-:Y:S01]  /*10f60*/  LOP3.LUT R16, R16, 0xfffffeff, RZ, 0xc0, !PT ;  /* 0xfffffeff10107812 */ /* 0x000fe200078ec0ff */
[----:B-----5:R-:W-:Y:S02]  /*10f70*/  IMAD.IADD R19, R0, 0x1, -R29 ;  /* 0x0000000100137824 */ /* 0x020fe400078e0a1d */
[----:B------:R-:W-:Y:S01]  /*10f80*/  VIADD R4, R34, 0x7f ;  /* 0x0000007f22047836 */ /* 0x000fe20000000000 */
[----:B0-----:R-:W-:Y:S02]  /*10f90*/  ISETP.NE.AND P2, PT, R2, 0x1, PT ;  /* 0x000000010200780c */ /* 0x001fe40003f45270 */
[----:B------:R-:W0:Y:S11]  /*10fa0*/  LDC.64 R2, c[0x0][0x9e0] ;  /* 0x00027800ff027b82 */ /* 0x000e360000000a00 */
[----:B------:R-:W1:Y:S01]  /*10fb0*/  @P2 LDC R5, c[0x0][0x44c] ;  /* 0x00011300ff052b82 */ /* 0x000e620000000800 */
[----:B------:R-:W-:-:S07]  /*10fc0*/  @P2 LOP3.LUT R16, R16, 0x100, RZ, 0xfc, !PT ;  /* 0x0000010010102812 */ /* 0x000fce00078efcff */
[----:B------:R-:W2:Y:S01]  /*10fd0*/  @P2 LDC R6, c[0x0][0x450] ;  /* 0x00011400ff062b82 */ /* 0x000ea20000000800 */
[----:B0-----:R-:W-:Y:S01]  /*10fe0*/  ISETP.GE.AND P1, PT, R3, 0x1, PT ;  /* 0x000000010300780c */ /* 0x001fe20003f26270 */
[----:B-1----:R-:W-:-:S05]  /*10ff0*/  @P2 IMAD.HI.U32 R5, R4, R5, RZ ;  /* 0x0000000504052227 */ /* 0x002fca00078e00ff */
[----:B--2---:R-:W-:Y:S02]  /*11000*/  @P2 SHF.R.U32.HI R4, RZ, R6, R5 ;  /* 0x00000006ff042219 */ /* 0x004fe40000011605 */
[----:B------:R-:W-:-:S05]  /*11010*/  IADD3 R5, R19, 0x1, -R36 ;  /* 0x0000000113057810 */ /* 0x000fca0007ffe824 */
[----:B------:R-:W-:-:S04]  /*11020*/  IMAD.IADD R7, R5, 0x1, R4 ;  /* 0x0000000105077824 */ /* 0x000fc800078e0204 */
[----:B------:R-:W-:Y:S01]  /*11030*/  IMAD.IADD R2, R7, 0x1, R2 ;  /* 0x0000000107027824 */ /* 0x000fe200078e0202 */
[----:B------:R-:W-:Y:S06]  /*11040*/  @!P1 BRA `(.L_x_2625) ;  /* 0x0000000000489947 */ /* 0x000fec0003800000 */
[C---:B------:R-:W-:Y:S01]  /*11050*/  ISETP.GT.AND P0, PT, R7.reuse, RZ, PT ;  /* 0x000000ff0700720c */ /* 0x040fe20003f04270 */
[----:B------:R-:W-:Y:S01]  /*11060*/  BSSY B0, `(.L_x_2626) ;  /* 0x000000e000007945 */ /* 0x000fe20003800000 */
[----:B------:R-:W-:-:S11]  /*11070*/  VIADD R0, R7, 0xffffffff ;  /* 0xffffffff07007836 */ /* 0x000fd60000000000 */
        /* <DEDUP_REMOVED lines=8> */
.L_x_2627:
[----:B------:R-:W-:-:S13]  /*11100*/  ISETP.NE.AND P0, PT, R3, 0x1, PT ;  /* 0x000000010300780c */ /* 0x000fda0003f05270 */
[----:B------:R-:W0:Y:S02]  /*11110*/  @P0 LDC.64 R4, c[0x0][0x9e8] ;  /* 0x00027a00ff040b82 */ /* 0x000e240000000a00 */
[----:B0-----:R-:W-:-:S05]  /*11120*/  @P0 IMAD.HI.U32 R4, R0, R4, RZ ;  /* 0x0000000400040227 */ /* 0x001fca00078e00ff */
[----:B------:R-:W-:-:S07]  /*11130*/  @P0 SHF.R.U32.HI R0, RZ, R5, R4 ;  /* 0x00000005ff000219 */ /* 0x000fce0000011604 */
.L_x_2628:
[----:B------:R-:W-:Y:S05]  /*11140*/  BSYNC B0 ;  /* 0x0000000000007941 */ /* 0x000fea0003800000 */
.L_x_2626:
[----:B------:R-:W-:-:S05]  /*11150*/  IMAD R5, R0, R3, R3 ;  /* 0x0000000300057224 */ /* 0x000fca00078e0203 */
[----:B------:R-:W-:-:S07]  /*11160*/  VIMNMX R2, R2, R5, PT ;  /* 0x0000000502027248 */ /* 0x000fce0003fe0100 */
.L_x_2625:
[----:B------:R-:W0:Y:S01]  /*11170*/  @P2 LDC R5, c[0x0][0x44c] ;  /* 0x00011300ff052b82 */ /* 0x000e220000000800 */
[----:B------:R-:W-:Y:S01]  /*11180*/  VIADD R2, R2, 0x5f ;  /* 0x0000005f02027836 */ /* 0x000fe20000000000 */
[----:B------:R-:W-:Y:S01]  /*11190*/  ULDC UR4, c[0x0][0x9dc] ;  /* 0x0002770000047ab9 */ /* 0x000fe20000000800 */
[----:B------:R-:W-:-:S05]  /*111a0*/  IMAD.MOV.U32 R0, RZ, RZ, R34 ;  /* 0x000000ffff007224 */ /* 0x000fca00078e0022 */
[----:B------:R-:W1:Y:S01]  /*111b0*/  @P2 LDC R7, c[0x0][0x450] ;  /* 0x00011400ff072b82 */ /* 0x000e620000000800 */
[----:B0-----:R-:W-:-:S05]  /*111c0*/  @P2 IMAD.HI.U32 R4, R34, R5, RZ ;  /* 0x0000000522042227 */ /* 0x001fca00078e00ff */
[----:B-1----:R-:W-:Y:S01]  /*111d0*/  @P2 SHF.R.U32.HI R0, RZ, R7, R4 ;  /* 0x00000007ff002219 */ /* 0x002fe20000011604 */
[----:B------:R-:W-:-:S04]  /*111e0*/  IMAD.HI R4, R2, 0x2aaaaaab, RZ ;  /* 0x2aaaaaab02047827 */ /* 0x000fc800078e02ff */
[----:B------:R-:W-:Y:S01]  /*111f0*/  VIADD R2, R19, 0x5f ;  /* 0x0000005f13027836 */ /* 0x000fe20000000000 */
[----:B------:R-:W-:-:S03]  /*11200*/  SHF.R.U32.HI R5, RZ, 0x1f, R4 ;  /* 0x0000001fff057819 */ /* 0x000fc60000011604 */
[----:B------:R-:W-:Y:S01]  /*11210*/  IMAD.HI R2, R2, 0x2aaaaaab, RZ ;  /* 0x2aaaaaab02027827 */ /* 0x000fe200078e02ff */
[----:B------:R-:W-:-:S04]  /*11220*/  LEA.HI.SX32 R4, R4, R5, 0x1c ;  /* 0x0000000504047211 */ /* 0x000fc800078fe2ff */
[----:B------:R-:W-:-:S04]  /*11230*/  SHF.R.U32.HI R5, RZ, 0x1f, R2 ;  /* 0x0000001fff057819 */ /* 0x000fc80000011602 */
[----:B------:R-:W-:Y:S02]  /*11240*/  LEA.HI.SX32 R5, R2, R5, 0x1c ;  /* 0x0000000502057211 */ /* 0x000fe400078fe2ff */
[----:B------:R-:W-:Y:S02]  /*11250*/  IADD3 R2, R0, R19, -R36 ;  /* 0x0000001300027210 */ /* 0x000fe40007ffe824 */
[----:B------:R-:W-:-:S03]  /*11260*/  VIMNMX R30, R5, R4, PT ;  /* 0x00000004051e7248 */ /* 0x000fc60003fe0100 */
[----:B------:R-:W-:Y:S02]  /*11270*/  VIADD R0, R2, -UR4 ;  /* 0x8000000402007c36 */ /* 0x000fe40008000000 */
[----:B------:R0:W-:Y:S01]  /*11280*/  STL [R1+0x4], R30 ;  /* 0x0000041e01007387 */ /* 0x0001e20000100800 */
[----:B------:R-:W-:Y:S05]  /*11290*/  @!P1 BRA `(.L_x_2629) ;  /* 0x0000000000449947 */ /* 0x000fea0003800000 */
[----:B------:R-:W-:Y:S01]  /*112a0*/  ISETP.GT.AND P0, PT, R2, -0x1, PT ;  /* 0xffffffff0200780c */ /* 0x000fe20003f04270 */
[----:B------:R-:W-:-:S12]  /*112b0*/  BSSY B0, `(.L_x_2630) ;  /* 0x000000d000007945 */ /* 0x000fd80003800000 */
[----:B------:R-:W-:Y:S05]  /*112c0*/  @P0 BRA `(.L_x_2631) ;  /* 0x00000000001c0947 */ /* 0x000fea0003800000 */
[----:B------:R-:W-:Y:S02]  /*112d0*/  ISETP.NE.AND P0, PT, R3, 0x1, PT ;  /* 0x000000010300780c */ /* 0x000fe40003f05270 */
[----:B------:R-:W-:-:S11]  /*112e0*/  LOP3.LUT R7, RZ, R2, RZ, 0x33, !PT ;  /* 0x00000002ff077212 */ /* 0x000fd600078e33ff */
[----:B------:R-:W1:Y:S02]  /*112f0*/  @P0 LDC.64 R4, c[0x0][0x9e8] ;  /* 0x00027a00ff040b82 */ /* 0x000e640000000a00 */
[----:B-1----:R-:W-:-:S05]  /*11300*/  @P0 IMAD.HI.U32 R4, R7, R4, RZ ;  /* 0x0000000407040227 */ /* 0x002fca00078e00ff */
[----:B------:R-:W-:-:S04]  /*11310*/  @P0 SHF.R.U32.HI R7, RZ, R5, R4 ;  /* 0x00000005ff070219 */ /* 0x000fc80000011604 */
[----:B------:R-:W-:Y:S01]  /*11320*/  LOP3.LUT R2, RZ, R7, RZ, 0x33, !PT ;  /* 0x00000007ff027212 */ /* 0x000fe200078e33ff */
[----:B------:R-:W-:Y:S06]  /*11330*/  BRA `(.L_x_2632) ;  /* 0x0000000000107947 */ /* 0x000fec0003800000 */
.L_x_2631:
[----:B------:R-:W-:-:S13]  /*11340*/  ISETP.NE.AND P0, PT, R3, 0x1, PT ;  /* 0x000000010300780c */ /* 0x000fda0003f05270 */
[----:B------:R-:W1:Y:S02]  /*11350*/  @P0 LDC.64 R4, c[0x0][0x9e8] ;  /* 0x00027a00ff040b82 */ /* 0x000e640000000a00 */
[----:B-1----:R-:W-:-:S05]  /*11360*/  @P0 IMAD.HI.U32 R4, R2, R4, RZ ;  /* 0x0000000402040227 */ /* 0x002fca00078e00ff */
[----:B------:R-:W-:-:S07]  /*11370*/  @P0 SHF.R.U32.HI R2, RZ, R5, R4 ;  /* 0x00000005ff020219 */ /* 0x000fce0000011604 */
.L_x_2632:
[----:B------:R-:W-:Y:S05]  /*11380*/  BSYNC B0 ;  /* 0x0000000000007941 */ /* 0x000fea0003800000 */
.L_x_2630:
[----:B------:R-:W-:-:S05]  /*11390*/  IMAD R3, R2, R3, RZ ;  /* 0x0000000302037224 */ /* 0x000fca00078e02ff */
[----:B------:R-:W-:-:S07]  /*113a0*/  VIMNMX R0, R0, R3, !PT ;  /* 0x0000000300007248 */ /* 0x000fce0007fe0100 */
.L_x_2629:
[----:B------:R-:W-:Y:S01]  /*113b0*/  IMAD.HI R0, R0, 0x2aaaaaab, RZ ;  /* 0x2aaaaaab00007827 */ /* 0x000fe200078e02ff */
[----:B------:R-:W-:Y:S04]  /*113c0*/  BSSY B7, `(.L_x_2633) ;  /* 0x0000352000077945 */ /* 0x000fe80003800000 */
[----:B------:R-:W-:-:S04]  /*113d0*/  SHF.R.U32.HI R3, RZ, 0x1f, R0 ;  /* 0x0000001fff037819 */ /* 0x000fc80000011600 */
[----:B------:R-:W-:-:S04]  /*113e0*/  LEA.HI.SX32 R3, R0, R3, 0x1c ;  /* 0x0000000300037211 */ /* 0x000fc800078fe2ff */
[----:B------:R-:W-:-:S04]  /*113f0*/  VIMNMX R31, RZ, R3, !PT ;  /* 0x00000003ff1f7248 */ /* 0x000fc80007fe0100 */
[----:B------:R-:W-:-:S13]  /*11400*/  ISETP.GT.AND P0, PT, R30, R31, PT ;  /* 0x0000001f1e00720c */ /* 0x000fda0003f04270 */
        /* <DEDUP_REMOVED lines=18> */
.L_x_2634:
        /* <DEDUP_REMOVED lines=8> */
[----:B------:R-:W-:Y:S02]  /*115b0*/  IMAD.U32 R4, RZ, RZ, UR6 ;  /* 0x00000006ff047e24 */ /* 0x000fe4000f8e00ff */
[----:B------:R-:W1:Y:S01]  /*115c0*/  LDC.64 R2, c[0x4][R2] ;  /* 0x0100000002027b82 */ /* 0x000e620000000a00 */
        /* <DEDUP_REMOVED lines=10> */
.L_x_2637:
[----:B------:R-:W-:Y:S05]  /*11670*/  BSYNC B6 ;  /* 0x0000000000067941 */ /* 0x000fea0003800000 */
.L_x_2636:
        /* <DEDUP_REMOVED lines=20> */
.L_x_2640:
        /* <DEDUP_REMOVED lines=15> */
.L_x_2639:
[----:B------:R-:W-:Y:S05]  /*118b0*/  BSYNC B6 ;  /* 0x0000000000067941 */ /* 0x000fea0003800000 */
.L_x_2638:
[----:B------:R-:W1:Y:S01]  /*118c0*/  S2R R32, SR_TID.X ;  /* 0x0000000000207919 */ /* 0x000e620000002100 */
[----:B------:R-:W-:Y:S01]  /*118d0*/  ULDC.64 UR4, c[0x0][0x9f8] ;  /* 0x00027e0000047ab9 */ /* 0x000fe20000000a00 */
[----:B------:R-:W-:Y:S01]  /*118e0*/  IMAD.MOV.U32 R25, RZ, RZ, R27 ;  /* 0x000000ffff197224 */ /* 0x000fe200078e001b */
[----:B------:R-:W-:Y:S01]  /*118f0*/  ISETP.NE.U32.AND P0, PT, RZ, UR4, PT ;  /* 0x00000004ff007c0c */ /* 0x000fe2000bf05070 */
[----:B------:R-:W-:Y:S01]  /*11900*/  ULDC UR4, c[0x0][0x320] ;  /* 0x0000c80000047ab9 */ /* 0x000fe20000000800 */
[----:B------:R-:W2:Y:S02]  /*11910*/  LDC R10, c[0x0][0x430] ;  /* 0x00010c00ff0a7b82 */ /* 0x000ea40000000800 */
[----:B------:R-:W-:-:S13]  /*11920*/  ISETP.NE.AND.EX P0, PT, RZ, UR5, PT, P0 ;  /* 0x00000005ff007c0c */ /* 0x000fda000bf05300 */
[----:B------:R-:W3:Y:S01]  /*11930*/  @P0 LDC.64 R2, c[0x0][0x9f8] ;  /* 0x00027e00ff020b82 */ /* 0x000ee20000000a00 */
[----:B-1----:R-:W-:-:S05]  /*11940*/  IMAD.SHL.U32 R32, R32, 0x8, RZ ;  /* 0x0000000820207824 */ /* 0x002fca00078e00ff */
[----:B------:R-:W-:-:S04]  /*11950*/  LOP3.LUT R32, R32, 0x38, RZ, 0xc0, !PT ;  /* 0x0000003820207812 */ /* 0x000fc800078ec0ff */
[----:B------:R-:W-:Y:S02]  /*11960*/  LOP3.LUT R23, R32, 0x40, RZ, 0xfc, !PT ;  /* 0x0000004020177812 */ /* 0x000fe400078efcff */
[----:B------:R-:W-:Y:S01]  /*11970*/  LOP3.LUT R16, R16, 0xffffffef, RZ, 0xc0, !PT ;  /* 0xffffffef10107812 */ /* 0x000fe200078ec0ff */
[----:B---3--:R-:W-:Y:S01]  /*11980*/  @P0 IMAD.WIDE R2, R27, 0x4, R2 ;  /* 0x000000041b020825 */ /* 0x008fe200078e0202 */
[----:B------:R-:W-:Y:S02]  /*11990*/  ISETP.GE.AND P3, PT, R23, UR4, PT ;  /* 0x0000000417007c0c */ /* 0x000fe4000bf66270 */
[C---:B------:R-:W-:Y:S02]  /*119a0*/  LOP3.LUT R21, R32.reuse, 0x80, RZ, 0xfc, !PT ;  /* 0x0000008020157812 */ /* 0x040fe400078efcff */
[C---:B------:R-:W-:Y:S01]  /*119b0*/  ISETP.GE.AND P2, PT, R32.reuse, UR4, PT ;  /* 0x0000000420007c0c */ /* 0x040fe2000bf46270 */
[----:B------:R1:W5:Y:S01]  /*119c0*/  @P0 LDG.E R25, desc[UR46][R2.64] ;  /* 0x0000002e02190981 */ /* 0x000362000c1e1900 */
[----:B------:R-:W-:Y:S01]  /*119d0*/  ISETP.GE.AND P1, PT, R21, UR4, PT ;  /* 0x0000000415007c0c */ /* 0x000fe2000bf26270 */
[----:B------:R-:W-:Y:S01]  /*119e0*/  UMOV UR5, 0xffffffff ;  /* 0xffffffff00057882 */ /* 0x000fe20000000000 */
[----:B------:R-:W-:Y:S01]  /*119f0*/  LOP3.LUT R20, R32, 0xc0, RZ, 0xfc, !PT ;  /* 0x000000c020147812 */ /* 0x000fe200078efcff */
[----:B------:R-:W-:-:S03]  /*11a00*/  VIADD R0, R30, 0xffffffff ;  /* 0xffffffff1e007836 */ /* 0x000fc60000000000 */
[----:B------:R-:W-:Y:S02]  /*11a10*/  ISETP.GE.AND P0, PT, R20, UR4, PT ;  /* 0x0000000414007c0c */ /* 0x000fe4000bf06270 */
[----:B------:R-:W-:-:S04]  /*11a20*/  @P3 LOP3.LUT R16, R16, 0x10, RZ, 0xfc, !PT ;  /* 0x0000001010103812 */ /* 0x000fc800078efcff */
[----:B------:R-:W-:-:S04]  /*11a30*/  LOP3.LUT R16, R16, 0xfffffffe, RZ, 0xc0, !PT ;  /* 0xfffffffe10107812 */ /* 0x000fc800078ec0ff */
[----:B------:R-:W-:-:S04]  /*11a40*/  LOP3.LUT R16, R16, 0xfffffff7, RZ, 0xc0, !PT ;  /* 0xfffffff710107812 */ /* 0x000fc800078ec0ff */
[----:B------:R-:W-:-:S04]  /*11a50*/  @P1 LOP3.LUT R16, R16, 0x8, RZ, 0xfc, !PT ;  /* 0x0000000810101812 */ /* 0x000fc800078efcff */
[----:B------:R-:W-:-:S04]  /*11a60*/  @P2 LOP3.LUT R16, R16, 0x1, RZ, 0xfc, !PT ;  /* 0x0000000110102812 */ /* 0x000fc800078efcff */
[----:B------:R-:W-:-:S04]  /*11a70*/  LOP3.LUT R16, R16, 0xfffffffb, RZ, 0xc0, !PT ;  /* 0xfffffffb10107812 */ /* 0x000fc800078ec0ff */
[----:B------:R-:W-:Y:S01]  /*11a80*/  @P0 LOP3.LUT R16, R16, 0x4, RZ, 0xfc, !PT ;  /* 0x0000000410100812 */ /* 0x000fe200078efcff */
[----:B-12---:R-:W-:Y:S06]  /*11a90*/  BRA.DIV UR5, `(.L_x_2641) ;  /* 0x0000004205587947 */ /* 0x006fec000b800000 */
.L_x_2707:
[----:B------:R-:W1:Y:S01]  /*11aa0*/  S2R R2, SR_TID.X ;  /* 0x0000000000027919 */ /* 0x000e620000002100 */
[----:B------:R-:W-:Y:S01]  /*11ab0*/  ISETP.NE.AND P1, PT, R10, 0x1, PT ;  /* 0x000000010a00780c */ /* 0x000fe20003f25270 */
[----:B------:R-:W-:Y:S01]  /*11ac0*/  IMAD.MOV.U32 R33, RZ, RZ, RZ ;  /* 0x000000ffff217224 */ /* 0x000fe200078e00ff */
[----:B0----5:R-:W-:Y:S01]  /*11ad0*/  SHF.R.S32.HI R30, RZ, 0x1f, R25 ;  /* 0x0000001fff1e7819 */ /* 0x021fe20000011419 */
[----:B------:R-:W0:Y:S01]  /*11ae0*/  S2R R9, SR_TID.X ;  /* 0x0000000000097919 */ /* 0x000e220000002100 */
[----:B------:R-:W-:-:S09]  /*11af0*/  LOP3.LUT R16, R16, 0xffffff7f, RZ, 0xc0, !PT ;  /* 0xffffff7f10107812 */ /* 0x000fd200078ec0ff */
[----:B------:R-:W2:Y:S01]  /*11b00*/  @P1 LDC R6, c[0x0][0x434] ;  /* 0x00010d00ff061b82 */ /* 0x000ea20000000800 */
[----:B------:R-:W-:-:S07]  /*11b10*/  @P1 LOP3.LUT R16, R16, 0x80, RZ, 0xfc, !PT ;  /* 0x0000008010101812 */ /* 0x000fce00078efcff */
[----:B------:R-:W3:Y:S01]  /*11b20*/  @P1 LDC R4, c[0x0][0x438] ;  /* 0x00010e00ff041b82 */ /* 0x000ee20000000800 */
[----:B-1----:R-:W-:Y:S01]  /*11b30*/  LOP3.LUT R2, R2, 0x7f, RZ, 0xc0, !PT ;  /* 0x0000007f02027812 */ /* 0x002fe200078ec0ff */
[----:B0-----:R-:W-:-:S03]  /*11b40*/  IMAD.SHL.U32 R9, R9, 0x10, RZ ;  /* 0x0000001009097824 */ /* 0x001fc600078e00ff */
[----:B------:R-:W-:-:S04]  /*11b50*/  SHF.R.U32.HI R2, RZ, 0x3, R2 ;  /* 0x00000003ff027819 */ /* 0x000fc80000011602 */
[----:B------:R-:W-:-:S05]  /*11b60*/  LOP3.LUT R9, R2, 0x70, R9, 0xf8, !PT ;  /* 0x0000007002097812 */ /* 0x000fca00078ef809 */
[----:B------:R-:W-:-:S04]  /*11b70*/  IMAD R2, R0, 0x60, R9 ;  /* 0x0000006000027824 */ /* 0x000fc800078e0209 */
[C---:B------:R-:W-:Y:S01]  /*11b80*/  IMAD.IADD R35, R2.reuse, 0x1, R29 ;  /* 0x0000000102237824 */ /* 0x040fe200078e021d */
[----:B------:R-:W-:-:S03]  /*11b90*/  ISETP.GE.AND P0, PT, R2, R19, PT ;  /* 0x000000130200720c */ /* 0x000fc60003f06270 */
[----:B--2---:R-:W-:Y:S01]  /*11ba0*/  @P1 IMAD.HI.U32 R5, R35, R6, RZ ;  /* 0x0000000623051227 */ /* 0x004fe200078e00ff */
[----:B------:R-:W-:-:S03]  /*11bb0*/  ISETP.GT.U32.OR P0, PT, R9, 0x5f, P0 ;  /* 0x0000005f0900780c */ /* 0x000fc60000704470 */
[----:B------:R-:W-:Y:S01]  /*11bc0*/  IMAD.MOV.U32 R6, RZ, RZ, R35 ;  /* 0x000000ffff067224 */ /* 0x000fe200078e0023 */
[----:B---3--:R-:W-:-:S09]  /*11bd0*/  @P1 SHF.R.U32.HI R6, RZ, R4, R5 ;  /* 0x00000004ff061219 */ /* 0x008fd20000011605 */
[----:B------:R-:W0:Y:S01]  /*11be0*/  @!P0 LDC.64 R2, c[0x0][0x428] ;  /* 0x00010a00ff028b82 */ /* 0x000e220000000a00 */
[----:B------:R-:W-:-:S07]  /*11bf0*/  @!P0 SHF.R.S32.HI R7, RZ, 0x1f, R6 ;  /* 0x0000001fff078819 */ /* 0x000fce0000011406 */
[----:B------:R-:W1:Y:S01]  /*11c00*/  @!P0 LDC.64 R4, c[0x0][0x418] ;  /* 0x00010600ff048b82 */ /* 0x000e620000000a00 */
[----:B0-----:R-:W-:-:S04]  /*11c10*/  @!P0 IMAD R8, R30, R2, RZ ;  /* 0x000000021e088224 */ /* 0x001fc800078e02ff */
[C---:B------:R-:W-:Y:S02]  /*11c20*/  @!P0 IMAD R8, R25.reuse, R3, R8 ;  /* 0x0000000319088224 */ /* 0x040fe400078e0208 */
[----:B------:R-:W-:-:S04]  /*11c30*/  @!P0 IMAD.WIDE.U32 R2, R25, R2, R6 ;  /* 0x0000000219028225 */ /* 0x000fc800078e0006 */
[----:B------:R-:W-:Y:S01]  /*11c40*/  @!P0 IMAD.IADD R8, R3, 0x1, R8 ;  /* 0x0000000103088824 */ /* 0x000fe200078e0208 */
[----:B-1----:R-:W-:-:S04]  /*11c50*/  @!P0 LEA R4, P1, R2, R4, 0x2 ;  /* 0x0000000402048211 */ /* 0x002fc800078210ff */
[----:B------:R-:W-:Y:S01]  /*11c60*/  @!P0 LEA.HI.X R5, R2, R5, R8, 0x2, P1 ;  /* 0x0000000502058211 */ /* 0x000fe200008f1408 */
[----:B------:R-:W-:Y:S02]  /*11c70*/  IMAD.MOV R2, RZ, RZ, -R6 ;  /* 0x000000ffff027224 */ /* 0x000fe400078e0a06 */
[----:B------:R-:W-:Y:S02]  /*11c80*/  IMAD.U32 R3, RZ, RZ, UR36 ;  /* 0x00000024ff037e24 */ /* 0x000fe4000f8e00ff */
[----:B------:R-:W-:Y:S01]  /*11c90*/  IMAD R35, R10, R2, R35 ;  /* 0x000000020a237224 */ /* 0x000fe200078e0223 */
[----:B------:R-:W-:Y:S01]  /*11ca0*/  SEL R2, RZ, 0x1, P2 ;  /* 0x00000001ff027807 */ /* 0x000fe20001000000 */
[----:B------:R0:W5:Y:S01]  /*11cb0*/  @!P0 LDG.E R33, desc[UR46][R4.64] ;  /* 0x0000002e04218981 */ /* 0x000162000c1e1900 */
[----:B------:R-:W-:Y:S02]  /*11cc0*/  ISETP.NE.AND P0, PT, R3, 0x3, PT ;  /* 0x000000030300780c */ /* 0x000fe40003f05270 */
[----:B------:R-:W-:Y:S01]  /*11cd0*/  ISETP.GT.U32.AND P1, PT, R9, 0x5f, PT ;  /* 0x0000005f0900780c */ /* 0x000fe20003f24070 */
[----:B------:R0:W-:Y:S01]  /*11ce0*/  STL [R1+0x14], R2 ;  /* 0x0000140201007387 */ /* 0x0001e20000100800 */
[----:B------:R-:W-:-:S02]  /*11cf0*/  LOP3.LUT R16, R16, 0xffffffbf, RZ, 0xc0, !PT ;  /* 0xffffffbf10107812 */ /* 0x000fc400078ec0ff */
[----:B------:R-:W-:-:S07]  /*11d00*/  SHF.R.S32.HI R23, RZ, 0x1f, R26 ;  /* 0x0000001fff177819 */ /* 0x000fce000001141a */
[----:B------:R-:W-:-:S04]  /*11d10*/  @P0 LOP3.LUT R16, R16, 0x40, RZ, 0xfc, !PT ;  /* 0x0000004010100812 */ /* 0x000fc800078efcff */
[----:B------:R-:W-:-:S04]  /*11d20*/  LOP3.LUT R16, R16, 0xffffffdf, RZ, 0xc0, !PT ;  /* 0xffffffdf10107812 */ /* 0x000fc800078ec0ff */
[----:B------:R-:W-:Y:S01]  /*11d30*/  @P1 LOP3.LUT R16, R16, 0x20, RZ, 0xfc, !PT ;  /* 0x0000002010101812 */ /* 0x000fe200078efcff */
[----:B0-----:R-:W-:Y:S06]  /*11d40*/  @!P0 BRA `(.L_x_2642) ;  /* 0x0000000000048947 */ /* 0x001fec0003800000 */
[----:B------:R-:W-:Y:S01]  /*11d50*/  BPT.TRAP 0x1 ;  /* 0x000000040000795c */ /* 0x000fe20000300000 */
.L_x_2642:
[----:B------:R-:W-:Y:S01]  /*11d60*/  IMAD R32, R0, -0x60, R19 ;  /* 0xffffffa000207824 */ /* 0x000fe200078e0213 */
[----:B------:R-:W-:Y:S01]  /*11d70*/  SHF.L.U32 R0, R22, 0x1f, RZ ;  /* 0x0000001f16007819 */ /* 0x000fe200000006ff */
[----:B------:R-:W-:Y:S01]  /*11d80*/  IMAD R19, R18, 0x8, R17 ;  /* 0x0000000812137824 */ /* 0x000fe200078e0211 */
[----:B------:R-:W-:Y:S03]  /*11d90*/  BSSY B0, `(.L_x_2643) ;  /* 0x0000003000007945 */ /* 0x000fe60003800000 */
[----:B------:R-:W0:Y:S02]  /*11da0*/  SYNCS.PHASECHK.TRANS64.TRYWAIT P0, [R19+URZ+0x22840], R0 ;  /* 0x02284000130075a7 */ /* 0x000e24000800017f */
[----:B0-----:R-:W-:Y:S05]  /*11db0*/  @!P0 BRA `(.L_x_2644) ;  /* 0x0000003c00c48947 */ /* 0x001fea0003800000 */
.L_x_2708:
[----:B------:R-:W-:Y:S05]  /*11dc0*/  BSYNC B0 ;  /* 0x0000000000007941 */ /* 0x000fea0003800000 */
.L_x_2643:
[----:B0-----:R-:W-:Y:S01]  /*11dd0*/  SHF.R.S32.HI R0, RZ, 0x1f, R35 ;  /* 0x0000001fff007819 */ /* 0x001fe20000011423 */
[----:B------:R-:W-:Y:S01]  /*11de0*/  ULDC.64 UR4, c[0x0][0x300] ;  /* 0x0000c00000047ab9 */ /* 0x000fe20000000a00 */
[----:B-----5:R-:W-:Y:S01]  /*11df0*/  SHF.R.S32.HI R4, RZ, 0x1f, R33 ;  /* 0x0000001fff047819 */ /* 0x020fe20000011421 */
[----:B------:R-:W-:Y:S01]  /*11e00*/  IMAD.WIDE.U32 R2, R35, UR4, RZ ;  /* 0x0000000423027c25 */ /* 0x000fe2000f8e00ff */
[----:B------:R-:W0:Y:S01]  /*11e10*/  S2R R7, SR_TID.X ;  /* 0x0000000000077919 */ /* 0x000e220000002100 */
[----:B------:R-:W-:Y:S01]  /*11e20*/  LOP3.LUT R16, R16, 0xfffffffd, RZ, 0xc0, !PT ;  /* 0xfffffffd10107812 */ /* 0x000fe200078ec0ff */
[----:B------:R1:W-:Y:S04]  /*11e30*/  STL [R1+0x8], R0 ;  /* 0x0000080001007387 */ /* 0x0003e80000100800 */
[----:B------:R2:W-:Y:S01]  /*11e40*/  STL [R1+0xc], R4 ;  /* 0x00000c0401007387 */ /* 0x0005e20000100800 */
[----:B-1----:R-:W-:-:S04]  /*11e50*/  IMAD R0, R0, UR4, RZ ;  /* 0x0000000400007c24 */ /* 0x002fc8000f8e02ff */
[----:B------:R-:W-:Y:S01]  /*11e60*/  IMAD R0, R35, UR5, R0 ;  /* 0x0000000523007c24 */ /* 0x000fe2000f8e0200 */
[----:B------:R-:W-:-:S03]  /*11e70*/  ULDC.64 UR4, c[0x0][0x310] ;  /* 0x0000c40000047ab9 */ /* 0x000fc60000000a00 */
[----:B------:R-:W-:Y:S02]  /*11e80*/  IMAD.IADD R3, R3, 0x1, R0 ;  /* 0x0000000103037824 */ /* 0x000fe400078e0200 */
[----:B------:R-:W-:Y:S02]  /*11e90*/  IMAD R0, R4, UR4, RZ ;  /* 0x0000000404007c24 */ /* 0x000fe4000f8e02ff */
[----:B--2---:R-:W1:Y:S01]  /*11ea0*/  S2R R4, SR_TID.X ;  /* 0x0000000000047919 */ /* 0x004e620000002100 */
[----:B------:R-:W-:-:S04]  /*11eb0*/  IMAD.WIDE.U32 R2, R33, UR4, R2 ;  /* 0x0000000421027c25 */ /* 0x000fc8000f8e0002 */
[----:B------:R-:W-:Y:S01]  /*11ec0*/  IMAD R0, R33, UR5, R0 ;  /* 0x0000000521007c24 */ /* 0x000fe2000f8e0200 */
[----:B------:R-:W-:Y:S01]  /*11ed0*/  ULDC.64 UR4, c[0x0][0x308] ;  /* 0x0000c20000047ab9 */ /* 0x000fe20000000a00 */
[----:B0-----:R-:W-:Y:S02]  /*11ee0*/  IMAD.SHL.U32 R7, R7, 0x8, RZ ;  /* 0x0000000807077824 */ /* 0x001fe400078e00ff */
[----:B------:R-:W-:Y:S02]  /*11ef0*/  IMAD.IADD R3, R3, 0x1, R0 ;  /* 0x0000000103037824 */ /* 0x000fe400078e0200 */
[----:B------:R-:W-:Y:S01]  /*11f00*/  IMAD R0, R23, UR4, RZ ;  /* 0x0000000417007c24 */ /* 0x000fe2000f8e02ff */
[----:B------:R-:W-:Y:S01]  /*11f10*/  LOP3.LUT R7, R7, 0x38, RZ, 0xc0, !PT ;  /* 0x0000003807077812 */ /* 0x000fe200078ec0ff */
[----:B------:R-:W-:-:S04]  /*11f20*/  IMAD.WIDE.U32 R2, R26, UR4, R2 ;  /* 0x000000041a027c25 */ /* 0x000fc8000f8e0002 */
[----:B------:R-:W-:Y:S01]  /*11f30*/  IMAD R0, R26, UR5, R0 ;  /* 0x000000051a007c24 */ /* 0x000fe2000f8e0200 */
[----:B------:R-:W-:Y:S01]  /*11f40*/  ULDC.64 UR4, c[0x0][0x2e8] ;  /* 0x0000ba0000047ab9 */ /* 0x000fe20000000a00 */
[----:B-1----:R-:W-:-:S04]  /*11f50*/  LOP3.LUT R4, R4, 0x7f, RZ, 0xc0, !PT ;  /* 0x0000007f04047812 */ /* 0x002fc800078ec0ff */
[----:B------:R-:W-:Y:S01]  /*11f60*/  SHF.R.U32.HI R5, RZ, 0x3, R4 ;  /* 0x00000003ff057819 */ /* 0x000fe20000011604 */
[----:B------:R-:W-:Y:S01]  /*11f70*/  IMAD.IADD R4, R3, 0x1, R0 ;  /* 0x0000000103047824 */ /* 0x000fe200078e0200 */
[----:B------:R-:W-:Y:S01]  /*11f80*/  LEA R0, P0, R2, UR4, 0x1 ;  /* 0x0000000402007c11 */ /* 0x000fe2000f8008ff */
[----:B------:R-:W-:Y:S02]  /*11f90*/  ULDC UR4, c[0x0][0x2f4] ;  /* 0x0000bd0000047ab9 */ /* 0x000fe40000000800 */
[----:B------:R-:W-:Y:S01]  /*11fa0*/  ISETP.GE.AND P2, PT, R7, UR4, PT ;  /* 0x0000000407007c0c */ /* 0x000fe2000bf46270 */
[----:B------:R-:W-:Y:S01]  /*11fb0*/  IMAD.IADD R32, R32, 0x1, -R5 ;  /* 0x0000000120207824 */ /* 0x000fe200078e0a05 */
[----:B------:R-:W-:Y:S01]  /*11fc0*/  LEA.HI.X R4, R2, UR5, R4, 0x1, P0 ;  /* 0x0000000502047c11 */ /* 0x000fe200080f0c04 */
[----:B------:R-:W-:Y:S01]  /*11fd0*/  UMOV UR5, 0xffffffff ;  /* 0xffffffff00057882 */ /* 0x000fe20000000000 */
[----:B------:R-:W-:Y:S02]  /*11fe0*/  IMAD R5, R18, 0x1800, R28 ;  /* 0x0000180012057824 */ /* 0x000fe400078e021c */
[----:B------:R-:W-:-:S07]  /*11ff0*/  ISETP.GE.AND P0, PT, R32, 0x1, PT ;  /* 0x000000012000780c */ /* 0x000fce0003f06270 */
        /* <DEDUP_REMOVED lines=54> */
.L_x_2722:
        /* <DEDUP_REMOVED lines=10> */
.L_x_2646:
        /* <DEDUP_REMOVED lines=11> */
.L_x_2647:
        /* <DEDUP_REMOVED lines=23> */
.L_x_2649:
[----:B------:R-:W-:Y:S05]  /*12620*/  BSYNC B6 ;  /* 0x0000000000067941 */ /* 0x000fea0003800000 */
.L_x_2648:
[----:B0-----:R-:W2:Y:S01]  /*12630*/  LDL.LU R2, [R1] ;  /* 0x0000000001027983 */ /* 0x001ea20000300800 */
[----:B------:R-:W0:Y:S01]  /*12640*/  LDC R21, c[0x0][0x448] ;  /* 0x00011200ff157b82 */ /* 0x000e220000000800 */
[----:B------:R-:W-:Y:S01]  /*12650*/  ULDC.64 UR4, c[0x0][0x298] ;  /* 0x0000a60000047ab9 */ /* 0x000fe20000000a00 */
[----:B------:R-:W-:Y:S01]  /*12660*/  LOP3.LUT P6, RZ, R16, 0x200, RZ, 0xc0, !PT ;  /* 0x0000020010ff7812 */ /* 0x000fe200078cc0ff */
[----:B------:R-:W3:Y:S01]  /*12670*/  S2R R20, SR_TID.X ;  /* 0x0000000000147919 */ /* 0x000ee20000002100 */
[----:B------:R-:W-:Y:S01]  /*12680*/  SHF.R.S32.HI R4, RZ, 0x1f, R27 ;  /* 0x0000001fff047819 */ /* 0x000fe2000001141b */
[----:B------:R-:W4:Y:S03]  /*12690*/  S2R R7, SR_TID.X ;  /* 0x0000000000077919 */ /* 0x000f260000002100 */
[----:B------:R-:W-:Y:S02]  /*126a0*/  SEL R4, R4, RZ, !P6 ;  /* 0x000000ff04047207 */ /* 0x000fe40007000000 */
[----:B---3--:R-:W-:Y:S01]  /*126b0*/  LOP3.LUT R20, R20, 0x7f, RZ, 0xc0, !PT ;  /* 0x0000007f14147812 */ /* 0x008fe200078ec0ff */
[----:B----4-:R-:W-:-:S05]  /*126c0*/  IMAD.SHL.U32 R7, R7, 0x8, RZ ;  /* 0x0000000807077824 */ /* 0x010fca00078e00ff */
[----:B------:R-:W-:Y:S02]  /*126d0*/  LOP3.LUT R7, R7, 0x38, RZ, 0xc0, !PT ;  /* 0x0000003807077812 */ /* 0x000fe400078ec0ff */
[----:B--2---:R-:W-:-:S05]  /*126e0*/  SHF.R.S32.HI R0, RZ, 0x1f, R2 ;  /* 0x0000001fff007819 */ /* 0x004fca0000011402 */
        /* <DEDUP_REMOVED lines=10> */
[----:B------:R-:W-:Y:S01]  /*12790*/  IMAD.IADD R3, R3, 0x1, R0 ;  /* 0x0000000103037824 */ /* 0x000fe200078e0200 */
[----:B------:R-:W-:Y:S02]  /*127a0*/  SEL R0, R27, RZ, !P6 ;  /* 0x000000ff1b007207 */ /* 0x000fe40007000000 */
[----:B0-----:R-:W-:Y:S02]  /*127b0*/  ISETP.NE.AND P6, PT, R21, 0x1, PT ;  /* 0x000000011500780c */ /* 0x001fe40003fc5270 */
[----:B------:R-:W-:Y:S01]  /*127c0*/  SHF.R.U32.HI R21, RZ, 0x3, R20 ;  /* 0x00000003ff157819 */ /* 0x000fe20000011614 */
[C---:B------:R-:W-:Y:S01]  /*127d0*/  IMAD.WIDE.U32 R2, R0.reuse, UR4, R2 ;  /* 0x0000000400027c25 */ /* 0x040fe2000f8e0002 */
[----:B------:R-:W0:Y:S03]  /*127e0*/  S2R R20, SR_TID.X ;  /* 0x0000000000147919 */ /* 0x000e260000002100 */
[----:B------:R-:W-:Y:S01]  /*127f0*/  IMAD R4, R0, UR5, R4 ;  /* 0x0000000500047c24 */ /* 0x000fe2000f8e0204 */
[----:B------:R-:W-:-:S03]  /*12800*/  ULDC.64 UR4, c[0x0][0x2d0] ;  /* 0x0000b40000047ab9 */ /* 0x000fc60000000a00 */
[----:B------:R-:W-:Y:S02]  /*12810*/  IMAD.IADD R3, R3, 0x1, R4 ;  /* 0x0000000103037824 */ /* 0x000fe400078e0204 */
[----:B------:R-:W2:Y:S08]  /*12820*/  @P6 LDC R6, c[0x0][0x44c] ;  /* 0x00011300ff066b82 */ /* 0x000eb00000000800 */
[----:B------:R-:W3:Y:S01]  /*12830*/  @P6 LDC R5, c[0x0][0x450] ;  /* 0x00011400ff056b82 */ /* 0x000ee20000000800 */
[----:B0-----:R-:W-:-:S05]  /*12840*/  IMAD.SHL.U32 R20, R20, 0x10, RZ ;  /* 0x0000001014147824 */ /* 0x001fca00078e00ff */
[----:B------:R-:W-:-:S05]  /*12850*/  LOP3.LUT R20, R21, 0x70, R20, 0xf8, !PT ;  /* 0x0000007015147812 */ /* 0x000fca00078ef814 */
[----:B------:R-:W-:Y:S02]  /*12860*/  IMAD.IADD R0, R20, 0x1, R34 ;  /* 0x0000000114007824 */ /* 0x000fe400078e0222 */
[----:B------:R-:W0:Y:S02]  /*12870*/  S2R R20, SR_TID.X ;  /* 0x0000000000147919 */ /* 0x000e240000002100 */
[----:B--2---:R-:W-:-:S04]  /*12880*/  @P6 IMAD.HI.U32 R6, R0, R6, RZ ;  /* 0x0000000600066227 */ /* 0x004fc800078e00ff */
[----:B------:R-:W-:Y:S01]  /*12890*/  IMAD.MOV.U32 R4, RZ, RZ, R0 ;  /* 0x000000ffff047224 */ /* 0x000fe200078e0000 */
[----:B---3--:R-:W-:Y:S02]  /*128a0*/  @P6 SHF.R.U32.HI R4, RZ, R5, R6 ;  /* 0x00000005ff046219 */ /* 0x008fe40000011606 */
[----:B------:R-:W2:Y:S03]  /*128b0*/  LDC R6, c[0x0][0x448] ;  /* 0x00011200ff067b82 */ /* 0x000ea60000000800 */
[----:B------:R-:W-:Y:S02]  /*128c0*/  IMAD.MOV R5, RZ, RZ, -R4 ;  /* 0x000000ffff057224 */ /* 0x000fe400078e0a04 */
[----:B------:R-:W-:Y:S01]  /*128d0*/  IMAD.WIDE.U32 R2, R4, UR4, R2 ;  /* 0x0000000404027c25 */ /* 0x000fe2000f8e0002 */
[----:B0-----:R-:W-:-:S03]  /*128e0*/  LOP3.LUT R20, R20, 0x7f, RZ, 0xc0, !PT ;  /* 0x0000007f14147812 */ /* 0x001fc600078ec0ff */
[----:B--2---:R-:W-:Y:S01]  /*128f0*/  IMAD R0, R6, R5, R0 ;  /* 0x0000000506007224 */ /* 0x004fe200078e0200 */
[----:B------:R-:W-:Y:S02]  /*12900*/  SHF.R.S32.HI R5, RZ, 0x1f, R4 ;  /* 0x0000001fff057819 */ /* 0x000fe40000011404 */
[----:B------:R-:W-:-:S03]  /*12910*/  SHF.R.U32.HI R8, RZ, 0x3, R20 ;  /* 0x00000003ff087819 */ /* 0x000fc60000011614 */
        /* <DEDUP_REMOVED lines=14> */
[----:B------:R-:W-:-:S03]  /*12a00*/  UMOV UR5, 0xffffffff ;  /* 0xffffffff00057882 */ /* 0x000fc60000000000 */
[----:B------:R-:W-:Y:S07]  /*12a10*/  BRA.DIV UR5, `(.L_x_2650) ;  /* 0x0000003a05c07947 */ /* 0x000fee000b800000 */
[----:B------:R-:W0:Y:S01]  /*12a20*/  SHFL.IDX PT, R3, R0, RZ, 0x181f ;  /* 0x00181fff00037589 */ /* 0x000e2200000e0000 */
[----:B------:R-:W-:Y:S02]  /*12a30*/  IMAD R36, R36, R6, RZ ;  /* 0x0000000624247224 */ /* 0x000fe400078e02ff */
        /* <DEDUP_REMOVED lines=72> */
.L_x_2739:
        /* <DEDUP_REMOVED lines=10> */
.L_x_2651:
        /* <DEDUP_REMOVED lines=18> */
.L_x_2740:
[----:B------:R-:W-:Y:S05]  /*13080*/  BSYNC B0 ;  /* 0x0000000000007941 */ /* 0x000fea0003800000 */
.L_x_2652:
[----:B------:R-:W-:-:S05]  /*13090*/  IMAD.U32 R2, RZ, RZ, UR36 ;  /* 0x00000024ff027e24 */ /* 0x000fca000f8e00ff */
[----:B------:R-:W-:-:S13]  /*130a0*/  ISETP.NE.AND P0, PT, R2, 0x3, PT ;  /* 0x000000030200780c */ /* 0x000fda0003f05270 */
[----:B------:R-:W-:Y:S05]  /*130b0*/  @!P0 BRA `(.L_x_2654) ;  /* 0x0000000000048947 */ /* 0x000fea0003800000 */
[----:B------:R-:W-:Y:S01]  /*130c0*/  BPT.TRAP 0x1 ;  /* 0x000000040000795c */ /* 0x000fe20000300000 */
.L_x_2654:
[----:B0-----:R-:W-:Y:S01]  /*130d0*/  SHF.L.U32 R0, R22, 0x1f, RZ ;  /* 0x0000001f16007819 */ /* 0x001fe200000006ff */
[----:B------:R-:W-:Y:S03]  /*130e0*/  BSSY B0, `(.L_x_2655) ;  /* 0x0000003000007945 */ /* 0x000fe60003800000 */
[----:B------:R-:W0:Y:S02]  /*130f0*/  SYNCS.PHASECHK.TRANS64.TRYWAIT P0, [R19+URZ+0x22860], R0 ;  /* 0x02286000130075a7 */ /* 0x000e24000800017f */
[----:B0-----:R-:W-:Y:S05]  /*13100*/  @!P0 BRA `(.L_x_2656) ;  /* 0x0000003c00bc8947 */ /* 0x001fea0003800000 */
.L_x_2741:
[----:B------:R-:W-:Y:S05]  /*13110*/  BSYNC B0 ;  /* 0x0000000000007941 */ /* 0x000fea0003800000 */
.L_x_2655:
[----:B------:R-:W0:Y:S01]  /*13120*/  LDL.LU R2, [R1+0x8] ;  /* 0x0000080001027983 */ /* 0x000e220000300800 */
[----:B------:R-:W-:-:S03]  /*13130*/  ULDC.64 UR4, c[0x0][0x328] ;  /* 0x0000ca0000047ab9 */ /* 0x000fc60000000a00 */
[----:B------:R-:W2:Y:S04]  /*13140*/  LDL.LU R6, [R1+0xc] ;  /* 0x00000c0001067983 */ /* 0x000ea80000300800 */
[----:B------:R-:W3:Y:S01]  /*13150*/  LDL.LU R4, [R1+0x14] ;  /* 0x0000140001047983 */ /* 0x000ee20000300800 */
[C---:B------:R-:W-:Y:S02]  /*13160*/  LOP3.LUT P3, RZ, R16.reuse, 0x10, RZ, 0xc0, !PT ;  /* 0x0000001010ff7812 */ /* 0x040fe4000786c0ff */
[C---:B------:R-:W-:Y:S02]  /*13170*/  LOP3.LUT P2, RZ, R16.reuse, 0x8, RZ, 0xc0, !PT ;  /* 0x0000000810ff7812 */ /* 0x040fe4000784c0ff */
[C---:B------:R-:W-:Y:S02]  /*13180*/  LOP3.LUT P1, RZ, R16.reuse, 0x4, RZ, 0xc0, !PT ;  /* 0x0000000410ff7812 */ /* 0x040fe4000782c0ff */
[----:B------:R-:W-:-:S02]  /*13190*/  LOP3.LUT P4, RZ, R16, 0x1, RZ, 0xc0, !PT ;  /* 0x0000000110ff7812 */ /* 0x000fc4000788c0ff */
[----:B------:R-:W-:Y:S01]  /*131a0*/  SEL R7, RZ, 0x8, P1 ;  /* 0x00000008ff077807 */ /* 0x000fe20000800000 */
[----:B0-----:R-:W-:Y:S02]  /*131b0*/  IMAD R0, R2, UR4, RZ ;  /* 0x0000000402007c24 */ /* 0x001fe4000f8e02ff */
[----:B------:R-:W-:-:S04]  /*131c0*/  IMAD.WIDE.U32 R2, R35, UR4, RZ ;  /* 0x0000000423027c25 */ /* 0x000fc8000f8e00ff */
[----:B------:R-:W-:Y:S01]  /*131d0*/  IMAD R5, R35, UR5, R0 ;  /* 0x0000000523057c24 */ /* 0x000fe2000f8e0200 */
[----:B------:R-:W-:Y:S02]  /*131e0*/  ULDC.64 UR4, c[0x0][0x338] ;  /* 0x0000ce0000047ab9 */ /* 0x000fe40000000a00 */
[----:B--2---:R-:W-:Y:S02]  /*131f0*/  IMAD R0, R6, UR4, RZ ;  /* 0x0000000406007c24 */ /* 0x004fe4000f8e02ff */
[----:B------:R-:W-:Y:S02]  /*13200*/  IMAD.IADD R3, R3, 0x1, R5 ;  /* 0x0000000103037824 */ /* 0x000fe400078e0205 */
[C---:B------:R-:W-:Y:S01]  /*13210*/  IMAD R5, R33.reuse, UR5, R0 ;  /* 0x0000000521057c24 */ /* 0x040fe2000f8e0200 */
[----:B------:R-:W-:Y:S01]  /*13220*/  SEL R0, RZ, 0x2, P3 ;  /* 0x00000002ff007807 */ /* 0x000fe20001800000 */
[----:B------:R-:W-:Y:S01]  /*13230*/  IMAD.WIDE.U32 R2, R33, UR4, R2 ;  /* 0x0000000421027c25 */ /* 0x000fe2000f8e0002 */
        /* <DEDUP_REMOVED lines=11> */
[----:B---3--:R-:W-:Y:S01]  /*132f0*/  IADD3 R0, R3, R0, R4 ;  /* 0x0000000003007210 */ /* 0x008fe20007ffe004 */
[----:B------:R-:W-:-:S04]  /*13300*/  IMAD R4, R18, 0x6000, R28 ;  /* 0x0000600012047824 */ /* 0x000fc800078e021c */
[----:B------:R-:W-:Y:S01]  /*13310*/  IMAD.IADD R7, R0, 0x1, R7 ;  /* 0x0000000100077824 */ /* 0x000fe200078e0207 */
[----:B------:R-:W-:Y:S06]  /*13320*/  BRA.DIV UR4, `(.L_x_2657) ;  /* 0x0000003e04487947 */ /* 0x000fec000b800000 */
[----:B------:R-:W0:Y:S01]  /*13330*/  S2R R2, SR_TID.X ;  /* 0x0000000000027919 */ /* 0x000e220000002100 */
[----:B------:R-:W-:Y:S01]  /*13340*/  IMAD R4, R4, 0x2, R17 ;  /* 0x0000000204047824 */ /* 0x000fe200078e0211 */
[C---:B------:R-:W-:Y:S01]  /*13350*/  LOP3.LUT P2, RZ, R7.reuse, 0x2, RZ, 0xc0, !PT ;  /* 0x0000000207ff7812 */ /* 0x040fe2000784c0ff */
[----:B------:R-:W2:Y:S01]  /*13360*/  SHFL.IDX PT, R14, R5, RZ, 0x181f ;  /* 0x00181fff050e7589 */ /* 0x000ea200000e0000 */
[----:B------:R-:W-:-:S03]  /*13370*/  LOP3.LUT P1, RZ, R7, 0x4, RZ, 0xc0, !PT ;  /* 0x0000000407ff7812 */ /* 0x000fc6000782c0ff */
        /* <DEDUP_REMOVED lines=18> */
[----:B--2---:R-:W0:Y:S02]  /*134a0*/  SHFL.IDX PT, R3, R6, 0x1, 0x181f ;  /* 0x00381f0006037f89 */ /* 0x004e2400000e0000 */
        /* <DEDUP_REMOVED lines=25> */
[C---:B------:R-:W-:Y:S01]  /*13640*/  ISETP.LT.OR P3, PT, R32.reuse, 0x31, P4 ;  /* 0x000000312000780c */ /* 0x040fe20002761670 */
[----:B------:R-:W0:Y:S04]  /*13650*/  SHFL.IDX PT, R3, R6, 0x4, 0x181f ;  /* 0x00981f0006037f89 */ /* 0x000e2800000e0000 */
[----:B------:R-:W2:Y:S08]  /*13660*/  SHFL.IDX PT, R6, R6, 0x5, 0x181f ;  /* 0x00b81f0006067f89 */ /* 0x000eb000000e0000 */
        /* <DEDUP_REMOVED lines=8> */
[----:B------:R3:W4:Y:S02]  /*136f0*/  SHFL.IDX PT, R14, R5, 0x5, 0x181f ;  /* 0x00b81f00050e7f89 */ /* 0x00072400000e0000 */
        /* <DEDUP_REMOVED lines=9> */
.L_x_2755:
[----:B0--3--:R-:W-:Y:S02]  /*13790*/  IADD3 R2, P3, R14, R0, RZ ;  /* 0x000000000e027210 */ /* 0x009fe40007f7e0ff */
        /* <DEDUP_REMOVED lines=14> */
.L_x_2658:
        /* <DEDUP_REMOVED lines=11> */
.L_x_2659:
[----:B------:R-:W2:Y:S01]  /*13930*/  LDL.LU R2, [R1+0x4] ;  /* 0x0000040001027983 */ /* 0x000ea20000300800 */
[----:B------:R0:W-:Y:S01]  /*13940*/  SYNCS.ARRIVE.TRANS64.A1T0 RZ, [R19+URZ+0x22850], RZ ;  /* 0x022850ff13ff79a7 */ /* 0x0001e2000810003f */
[----:B------:R-:W-:Y:S01]  /*13950*/  BSSY B0, `(.L_x_2660) ;  /* 0x00000e1000007945 */ /* 0x000fe20003800000 */
[----:B--2---:R-:W-:-:S05]  /*13960*/  VIADD R10, R2, 0xfffffffe ;  /* 0xfffffffe020a7836 */ /* 0x004fca0000000000 */
[----:B------:R-:W-:-:S13]  /*13970*/  ISETP.GE.AND P0, PT, R10, R31, PT ;  /* 0x0000001f0a00720c */ /* 0x000fda0003f06270 */
[----:B0-----:R-:W-:Y:S05]  /*13980*/  @!P0 BRA `(.L_x_2661) ;  /* 0x0000000c00748947 */ /* 0x001fea0003800000 */
.L_x_2674:
[----:B0-----:R-:W0:Y:S01]  /*13990*/  S2R R2, SR_TID.X ;  /* 0x0000000000027919 */ /* 0x001e220000002100 */
[----:B--2---:R-:W2:Y:S01]  /*139a0*/  LDC R3, c[0x0][0x430] ;  /* 0x00010c00ff037b82 */ /* 0x004ea20000000800 */
[----:B------:R-:W-:Y:S02]  /*139b0*/  IMAD R8, R10, 0x60, R29 ;  /* 0x000000600a087824 */ /* 0x000fe400078e021d */
[----:B------:R-:W-:Y:S01]  /*139c0*/  VIADD R18, R18, 0x1 ;  /* 0x0000000112127836 */ /* 0x000fe20000000000 */
[----:B--2---:R-:W-:Y:S02]  /*139d0*/  ISETP.NE.AND P0, PT, R3, 0x1, PT ;  /* 0x000000010300780c */ /* 0x004fe40003f05270 */
[----:B0-----:R-:W-:-:S04]  /*139e0*/  LOP3.LUT R2, R2, 0x7f, RZ, 0xc0, !PT ;  /* 0x0000007f02027812 */ /* 0x001fc800078ec0ff */
[----:B------:R-:W-:Y:S02]  /*139f0*/  SHF.R.U32.HI R4, RZ, 0x3, R2 ;  /* 0x00000003ff047819 */ /* 0x000fe40000011602 */
[----:B------:R-:W0:Y:S05]  /*13a00*/  S2R R2, SR_TID.X ;  /* 0x0000000000027919 */ /* 0x000e2a0000002100 */
[----:B------:R-:W2:Y:S08]  /*13a10*/  @P0 LDC R3, c[0x0][0x434] ;  /* 0x00010d00ff030b82 */ /* 0x000eb00000000800 */
[----:B---3--:R-:W3:Y:S01]  /*13a20*/  @P0 LDC R7, c[0x0][0x438] ;  /* 0x00010e00ff070b82 */ /* 0x008ee20000000800 */
[----:B0-----:R-:W-:-:S05]  /*13a30*/  IMAD.SHL.U32 R2, R2, 0x10, RZ ;  /* 0x0000001002027824 */ /* 0x001fca00078e00ff */
[----:B------:R-:W-:-:S04]  /*13a40*/  LOP3.LUT R2, R4, 0x70, R2, 0xf8, !PT ;  /* 0x0000007004027812 */ /* 0x000fc800078ef802 */
[C---:B------:R-:W-:Y:S01]  /*13a50*/  ISETP.GT.U32.AND P1, PT, R2.reuse, 0x5f, PT ;  /* 0x0000005f0200780c */ /* 0x040fe20003f24070 */
[----:B------:R-:W-:-:S04]  /*13a60*/  IMAD.IADD R8, R2, 0x1, R8 ;  /* 0x0000000102087824 */ /* 0x000fc800078e0208 */
[----:B--2---:R-:W-:-:S04]  /*13a70*/  @P0 IMAD.HI.U32 R2, R8, R3, RZ ;  /* 0x0000000308020227 */ /* 0x004fc800078e00ff */
[----:B------:R-:W-:Y:S01]  /*13a80*/  IMAD.MOV.U32 R9, RZ, RZ, R8 ;  /* 0x000000ffff097224 */ /* 0x000fe200078e0008 */
[----:B---3--:R-:W-:-:S03]  /*13a90*/  @P0 SHF.R.U32.HI R9, RZ, R7, R2 ;  /* 0x00000007ff090219 */ /* 0x008fc60000011602 */
[----:B------:R-:W0:Y:S01]  /*13aa0*/  @!P1 LDC.64 R4, c[0x0][0x428] ;  /* 0x00010a00ff049b82 */ /* 0x000e220000000a00 */
[----:B------:R-:W-:-:S07]  /*13ab0*/  @!P1 SHF.R.S32.HI R3, RZ, 0x1f, R9 ;  /* 0x0000001fff039819 */ /* 0x000fce0000011409 */
[----:B------:R-:W2:Y:S01]  /*13ac0*/  @!P1 LDC.64 R6, c[0x0][0x418] ;  /* 0x00010600ff069b82 */ /* 0x000ea20000000a00 */
[----:B0-----:R-:W-:-:S04]  /*13ad0*/  @!P1 IMAD R2, R30, R4, RZ ;  /* 0x000000041e029224 */ /* 0x001fc800078e02ff */
[----:B------:R-:W-:Y:S02]  /*13ae0*/  @!P1 IMAD R5, R25, R5, R2 ;  /* 0x0000000519059224 */ /* 0x000fe400078e0202 */
[----:B------:R-:W-:-:S04]  /*13af0*/  @!P1 IMAD.MOV.U32 R2, RZ, RZ, R9 ;  /* 0x000000ffff029224 */ /* 0x000fc800078e0009 */
[----:B------:R-:W-:-:S04]  /*13b00*/  @!P1 IMAD.WIDE.U32 R2, R25, R4, R2 ;  /* 0x0000000419029225 */ /* 0x000fc800078e0002 */
[----:B------:R-:W-:Y:S01]  /*13b10*/  @!P1 IMAD.IADD R5, R5, 0x1, R3 ;  /* 0x0000000105059824 */ /* 0x000fe200078e0203 */
[C---:B--2---:R-:W-:Y:S01]  /*13b20*/  @!P1 LEA R6, P0, R2.reuse, R6, 0x2 ;  /* 0x0000000602069211 */ /* 0x044fe200078010ff */
[----:B------:R-:W-:Y:S02]  /*13b30*/  IMAD.MOV.U32 R4, RZ, RZ, RZ ;  /* 0x000000ffff047224 */ /* 0x000fe400078e00ff */
[----:B------:R-:W-:Y:S01]  /*13b40*/  IMAD.U32 R11, RZ, RZ, UR36 ;  /* 0x00000024ff0b7e24 */ /* 0x000fe2000f8e00ff */
        /* <DEDUP_REMOVED lines=13> */
[----:B------:R-:W-:Y:S01]  /*13c20*/  ISETP.GT.AND P2, PT, R2, R31, PT ;  /* 0x0000001f0200720c */ /* 0x000fe20003f44270 */
[----:B0-----:R-:W-:-:S12]  /*13c30*/  @!P1 BRA `(.L_x_2662) ;  /* 0x0000000000049947 */ /* 0x001fd80003800000 */
[----:B------:R-:W-:Y:S01]  /*13c40*/  BPT.TRAP 0x1 ;  /* 0x000000040000795c */ /* 0x000fe20000300000 */
.L_x_2662:
[----:B------:R-:W-:Y:S01]  /*13c50*/  IMAD R6, R18, 0x8, R17 ;  /* 0x0000000812067824 */ /* 0x000fe200078e0211 */
[----:B------:R-:W-:Y:S01]  /*13c60*/  SHF.L.U32 R21, R22, 0x1f, RZ ;  /* 0x0000001f16157819 */ /* 0x000fe200000006ff */
[----:B------:R-:W-:Y:S01]  /*13c70*/  BSSY B1, `(.L_x_2663) ;  /* 0x0000004000017945 */ /* 0x000fe20003800000 */
[----:B-1----:R-:W-:Y:S02]  /*13c80*/  SHF.R.S32.HI R19, RZ, 0x1f, R5 ;  /* 0x0000001fff137819 */ /* 0x002fe40000011405 */
[----:B------:R-:W0:Y:S02]  /*13c90*/  SYNCS.PHASECHK.TRANS64.TRYWAIT P0, [R6+URZ+0x22840], R21 ;  /* 0x02284015060075a7 */ /* 0x000e24000800017f */
[----:B0-----:R-:W-:Y:S05]  /*13ca0*/  @!P0 BRA `(.L_x_2664) ;  /* 0x0000003c00288947 */ /* 0x001fea0003800000 */
.L_x_2756:
[----:B------:R-:W-:Y:S05]  /*13cb0*/  BSYNC B1 ;  /* 0x0000000000017941 */ /* 0x000fea0003800000 */
.L_x_2663:
        /* <DEDUP_REMOVED lines=52> */
.L_x_2770:
        /* <DEDUP_REMOVED lines=8> */
.L_x_2666:
        /* <DEDUP_REMOVED lines=11> */
.L_x_2667:
[----:B------:R2:W-:Y:S01]  /*14130*/  SYNCS.ARRIVE.TRANS64.A1T0 RZ, [R6+URZ+0x22830], RZ ;  /* 0x022830ff06ff79a7 */ /* 0x0005e2000810003f */
[----:B------:R-:W-:Y:S05]  /*14140*/  @!P3 BRA `(.L_x_2668) ;  /* 0x000000000004b947 */ /* 0x000fea0003800000 */
[----:B------:R-:W-:Y:S01]  /*14150*/  BPT.TRAP 0x1 ;  /* 0x000000040000795c */ /* 0x000fe20000300000 */
.L_x_2668:
[----:B------:R-:W3:Y:S01]  /*14160*/  SYNCS.PHASECHK.TRANS64.TRYWAIT P0, [R6+URZ+0x22860], R21 ;  /* 0x02286015060075a7 */ /* 0x000ee2000800017f */
[----:B------:R-:W-:Y:S04]  /*14170*/  BSSY B1, `(.L_x_2669) ;  /* 0x0000002000017945 */ /* 0x000fe80003800000 */
[----:B---3--:R-:W-:Y:S05]  /*14180*/  @!P0 BRA `(.L_x_2670) ;  /* 0x0000003c00a88947 */ /* 0x008fea0003800000 */
.L_x_2771:
[----:B------:R-:W-:Y:S05]  /*14190*/  BSYNC B1 ;  /* 0x0000000000017941 */ /* 0x000fea0003800000 */
.L_x_2669:
[----:B------:R-:W-:Y:S01]  /*141a0*/  ULDC.64 UR4, c[0x0][0x328] ;  /* 0x0000ca0000047ab9 */ /* 0x000fe20000000a00 */
[C---:B------:R-:W-:Y:S01]  /*141b0*/  LOP3.LUT P5, RZ, R16.reuse, 0x1, RZ, 0xc0, !PT ;  /* 0x0000000110ff7812 */ /* 0x040fe200078ac0ff */
[----:B------:R-:W-:Y:S01]  /*141c0*/  IMAD R2, R19, UR4, RZ ;  /* 0x0000000413027c24 */ /* 0x000fe2000f8e02ff */
[----:B------:R-:W-:Y:S01]  /*141d0*/  LOP3.LUT P4, RZ, R16, 0x10, RZ, 0xc0, !PT ;  /* 0x0000001010ff7812 */ /* 0x000fe2000788c0ff */
[----:B------:R-:W-:Y:S01]  /*141e0*/  IMAD R8, R18, 0x6000, R28 ;  /* 0x0000600012087824 */ /* 0x000fe200078e021c */
[C---:B------:R-:W-:Y:S01]  /*141f0*/  LOP3.LUT P3, RZ, R16.reuse, 0x8, RZ, 0xc0, !PT ;  /* 0x0000000810ff7812 */ /* 0x040fe2000786c0ff */
[C---:B-1----:R-:W-:Y:S01]  /*14200*/  IMAD R7, R5.reuse, UR5, R2 ;  /* 0x0000000505077c24 */ /* 0x042fe2000f8e0202 */
[----:B------:R-:W-:Y:S01]  /*14210*/  LOP3.LUT P1, RZ, R16, 0x4, RZ, 0xc0, !PT ;  /* 0x0000000410ff7812 */ /* 0x000fe2000782c0ff */
        /* <DEDUP_REMOVED lines=17> */
[----:B------:R-:W1:Y:S01]  /*14330*/  SHFL.IDX PT, R14, R7, RZ, 0x181f ;  /* 0x00181fff070e7589 */ /* 0x000e6200000e0000 */
[----:B------:R-:W-:-:S03]  /*14340*/  IMAD R8, R8, 0x2, R17 ;  /* 0x0000000208087824 */ /* 0x000fc600078e0211 */
[----:B------:R-:W4:Y:S04]  /*14350*/  SHFL.IDX PT, R3, R9, RZ, 0x181f ;  /* 0x00181fff09037589 */ /* 0x000f2800000e0000 */
[----:B------:R-:W-:Y:S04]  /*14360*/  SHFL.IDX PT, R5, R9, 0x1, 0x181f ;  /* 0x00381f0009057f89 */ /* 0x000fe800000e0000 */
[----:B------:R-:W-:Y:S01]  /*14370*/  SHFL.IDX PT, R19, R9, 0x2, 0x181f ;  /* 0x00581f0009137f89 */ /* 0x000fe200000e0000 */
[----:B-1----:R-:W-:-:S03]  /*14380*/  IADD3 R2, P0, R14, R0, RZ ;  /* 0x000000000e027210 */ /* 0x002fc60007f1e0ff */
[----:B------:R-:W1:Y:S02]  /*14390*/  SHFL.IDX PT, R14, R7, 0x1, 0x181f ;  /* 0x00381f00070e7f89 */ /* 0x000e6400000e0000 */
[----:B----4-:R-:W-:-:S05]  /*143a0*/  IMAD.X R3, RZ, RZ, R3, P0 ;  /* 0x000000ffff037224 */ /* 0x010fca00000e0603 */
[----:B------:R-:W-:Y:S04]  /*143b0*/  LDGSTS.E.BYPASS.LTC128B.128 [R8+0x400], desc[UR46][R2.64], !P5 ;  /* 0x0040000002087fae */ /* 0x000fe8000e901d6e */
[----:B------:R-:W-:Y:S04]  /*143c0*/  LDGSTS.E.BYPASS.LTC128B.128 [R8+0x3400], desc[UR46][R2.64+0x80], !P4 ;  /* 0x0340008002087fae */ /* 0x000fe8000e101d6e */
[----:B------:R-:W-:Y:S04]  /*143d0*/  LDGSTS.E.BYPASS.LTC128B.128 [R8+0x6400], desc[UR46][R2.64+0x100], !P3 ;  /* 0x0640010002087fae */ /* 0x000fe8000d901d6e */
[----:B------:R4:W-:Y:S01]  /*143e0*/  LDGSTS.E.BYPASS.LTC128B.128 [R8+0x9400], desc[UR46][R2.64+0x180], !P1 ;  /* 0x0940018002087fae */ /* 0x0009e2000c901d6e */
[----:B-1----:R-:W-:-:S03]  /*143f0*/  IADD3 R4, P0, R14, R0, RZ ;  /* 0x000000000e047210 */ /* 0x002fc60007f1e0ff */
[----:B------:R-:W4:Y:S02]  /*14400*/  SHFL.IDX PT, R14, R7, 0x2, 0x181f ;  /* 0x00581f00070e7f89 */ /* 0x000f2400000e0000 */
[----:B------:R-:W-:-:S05]  /*14410*/  IMAD.X R5, RZ, RZ, R5, P0 ;  /* 0x000000ffff057224 */ /* 0x000fca00000e0605 */
[----:B------:R-:W-:Y:S04]  /*14420*/  LDGSTS.E.BYPASS.LTC128B.128 [R8+0xc00], desc[UR46][R4.64], !P5 ;  /* 0x00c0000004087fae */ /* 0x000fe8000e901d6e */
[----:B------:R-:W-:Y:S04]  /*14430*/  LDGSTS.E.BYPASS.LTC128B.128 [R8+0x3c00], desc[UR46][R4.64+0x80], !P4 ;  /* 0x03c0008004087fae */ /* 0x000fe8000e101d6e */
[----:B------:R-:W-:Y:S04]  /*14440*/  LDGSTS.E.BYPASS.LTC128B.128 [R8+0x6c00], desc[UR46][R4.64+0x100], !P3 ;  /* 0x06c0010004087fae */ /* 0x000fe8000d901d6e */
[----:B------:R1:W-:Y:S01]  /*14450*/  LDGSTS.E.BYPASS.LTC128B.128 [R8+0x9c00], desc[UR46][R4.64+0x180], !P1 ;  /* 0x09c0018004087fae */ /* 0x0003e2000c901d6e */
[----:B----4-:R-:W-:-:S03]  /*14460*/  IADD3 R2, P0, R14, R0, RZ ;  /* 0x000000000e027210 */ /* 0x010fc60007f1e0ff */
[----:B------:R-:W4:Y:S02]  /*14470*/  SHFL.IDX PT, R14, R7, 0x3, 0x181f ;  /* 0x00781f00070e7f89 */ /* 0x000f2400000e0000 */
[----:B------:R-:W-:Y:S02]  /*14480*/  IMAD.X R3, RZ, RZ, R19, P0 ;  /* 0x000000ffff037224 */ /* 0x000fe400000e0613 */
[----:B------:R-:W-:Y:S04]  /*14490*/  SHFL.IDX PT, R19, R9, 0x4, 0x181f ;  /* 0x00981f0009137f89 */ /* 0x000fe800000e0000 */
[----:B-1----:R-:W1:Y:S04]  /*144a0*/  SHFL.IDX PT, R5, R9, 0x3, 0x181f ;  /* 0x00781f0009057f89 */ /* 0x002e6800000e0000 */
[----:B------:R-:W-:Y:S04]  /*144b0*/  LDGSTS.E.BYPASS.LTC128B.128 [R8+0x1400], desc[UR46][R2.64], !P5 ;  /* 0x0140000002087fae */ /* 0x000fe8000e901d6e */
[----:B------:R-:W-:Y:S04]  /*144c0*/  LDGSTS.E.BYPASS.LTC128B.128 [R8+0x4400], desc[UR46][R2.64+0x80], !P4 ;  /* 0x0440008002087fae */ /* 0x000fe8000e101d6e */
[----:B------:R-:W-:Y:S01]  /*144d0*/  LDGSTS.E.BYPASS.LTC128B.128 [R8+0x7400], desc[UR46][R2.64+0x100], !P3 ;  /* 0x0740010002087fae */ /* 0x000fe2000d901d6e */
[----:B----4-:R-:W-:-:S03]  /*144e0*/  IADD3 R4, P0, R14, R0, RZ ;  /* 0x000000000e047210 */ /* 0x010fc60007f1e0ff */
[----:B------:R4:W-:Y:S04]  /*144f0*/  LDGSTS.E.BYPASS.LTC128B.128 [R8+0xa400], desc[UR46][R2.64+0x180], !P1 ;  /* 0x0a40018002087fae */ /* 0x0009e8000c901d6e */
[----:B------:R-:W4:Y:S01]  /*14500*/  SHFL.IDX PT, R14, R7, 0x4, 0x181f ;  /* 0x00981f00070e7f89 */ /* 0x000f2200000e0000 */
[----:B-1----:R-:W-:-:S03]  /*14510*/  IMAD.X R5, RZ, RZ, R5, P0 ;  /* 0x000000ffff057224 */ /* 0x002fc600000e0605 */
[----:B------:R-:W1:Y:S04]  /*14520*/  SHFL.IDX PT, R9, R9, 0x5, 0x181f ;  /* 0x00b81f0009097f89 */ /* 0x000e6800000e0000 */
[----:B------:R0:W-:Y:S04]  /*14530*/  LDGSTS.E.BYPASS.LTC128B.128 [R8+0x1c00], desc[UR46][R4.64], !P5 ;  /* 0x01c0000004087fae */ /* 0x0001e8000e901d6e */
[----:B------:R0:W-:Y:S04]  /*14540*/  LDGSTS.E.BYPASS.LTC128B.128 [R8+0x4c00], desc[UR46][R4.64+0x80], !P4 ;  /* 0x04c0008004087fae */ /* 0x0001e8000e101d6e */
[----:B------:R0:W-:Y:S04]  /*14550*/  LDGSTS.E.BYPASS.LTC128B.128 [R8+0x7c00], desc[UR46][R4.64+0x100], !P3 ;  /* 0x07c0010004087fae */ /* 0x0001e8000d901d6e */
[----:B------:R0:W-:Y:S01]  /*14560*/  LDGSTS.E.BYPASS.LTC128B.128 [R8+0xac00], desc[UR46][R4.64+0x180], !P1 ;  /* 0x0ac0018004087fae */ /* 0x0001e2000c901d6e */
[----:B----4-:R-:W-:-:S03]  /*14570*/  IADD3 R2, P0, R14, R0, RZ ;  /* 0x000000000e027210 */ /* 0x010fc60007f1e0ff */
[----:B------:R0:W4:Y:S02]  /*14580*/  SHFL.IDX PT, R14, R7, 0x5, 0x181f ;  /* 0x00b81f00070e7f89 */ /* 0x00012400000e0000 */
[----:B------:R-:W-:-:S05]  /*14590*/  IMAD.X R3, RZ, RZ, R19, P0 ;  /* 0x000000ffff037224 */ /* 0x000fca00000e0613 */
[----:B------:R0:W-:Y:S04]  /*145a0*/  LDGSTS.E.BYPASS.LTC128B.128 [R8+0x2400], desc[UR46][R2.64], !P5 ;  /* 0x0240000002087fae */ /* 0x0001e8000e901d6e */
[----:B------:R0:W-:Y:S04]  /*145b0*/  LDGSTS.E.BYPASS.LTC128B.128 [R8+0x5400], desc[UR46][R2.64+0x80], !P4 ;  /* 0x0540008002087fae */ /* 0x0001e8000e101d6e */
[----:B------:R0:W-:Y:S04]  /*145c0*/  LDGSTS.E.BYPASS.LTC128B.128 [R8+0x8400], desc[UR46][R2.64+0x100], !P3 ;  /* 0x0840010002087fae */ /* 0x0001e8000d901d6e */
[----:B-1----:R0:W-:Y:S02]  /*145d0*/  LDGSTS.E.BYPASS.LTC128B.128 [R8+0xb400], desc[UR46][R2.64+0x180], !P1 ;  /* 0x0b40018002087fae */ /* 0x0021e4000c901d6e */
.L_x_2785:
        /* <DEDUP_REMOVED lines=11> */
.L_x_2672:
        /* <DEDUP_REMOVED lines=11> */
.L_x_2673:
[----:B------:R0:W-:Y:S01]  /*14740*/  SYNCS.ARRIVE.TRANS64.A1T0 RZ, [R6+URZ+0x22850], RZ ;  /* 0x022850ff06ff79a7 */ /* 0x0001e2000810003f */
[----:B------:R-:W-:Y:S05]  /*14750*/  @P2 BRA `(.L_x_2674) ;  /* 0xfffffff0008c2947 */ /* 0x000fea000383ffff */
.L_x_2661:
[----:B------:R-:W-:Y:S05]  /*14760*/  BSYNC B0 ;  /* 0x0000000000007941 */ /* 0x000fea0003800000 */
.L_x_2660:
[----:B------:R-:W4:Y:S01]  /*14770*/  S2R R2, SR_TID.X ;  /* 0x0000000000027919 */ /* 0x000f220000002100 */
[----:B------:R-:W-:Y:S01]  /*14780*/  VIADD R18, R18, 0x1 ;  /* 0x0000000112127836 */ /* 0x000fe20000000000 */
[----:B------:R-:W-:Y:S04]  /*14790*/  BSSY B0, `(.L_x_2675) ;  /* 0x0000012000007945 */ /* 0x000fe80003800000 */
[----:B------:R-:W-:-:S04]  /*147a0*/  ISETP.NE.AND P0, PT, R18, 0x2, PT ;  /* 0x000000021200780c */ /* 0x000fc80003f05270 */
[----:B------:R-:W-:Y:S02]  /*147b0*/  SEL R5, RZ, 0x1, P0 ;  /* 0x00000001ff057807 */ /* 0x000fe40000000000 */
[----:B----4-:R-:W-:-:S04]  /*147c0*/  LOP3.LUT R2, R2, 0x7f, RZ, 0xc0, !PT ;  /* 0x0000007f02027812 */ /* 0x010fc800078ec0ff */
[----:B------:R-:W-:-:S13]  /*147d0*/  ISETP.NE.AND P1, PT, R2, RZ, PT ;  /* 0x000000ff0200720c */ /* 0x000fda0003f25270 */
[----:B------:R-:W-:Y:S05]  /*147e0*/  @P1 BRA `(.L_x_2676) ;  /* 0x0000000000301947 */ /* 0x000fea0003800000 */
[----:B------:R-:W4:Y:S01]  /*147f0*/  S2R R7, SR_LANEID ;  /* 0x0000000000077919 */ /* 0x000f220000000000 */
[----:B------:R-:W-:Y:S01]  /*14800*/  VOTEU.ANY UR4, UPT, PT ;  /* 0x0000000000047886 */ /* 0x000fe200038e0100 */
[----:B------:R-:W5:Y:S01]  /*14810*/  LDC.64 R2, c[0x0][0xc60] ;  /* 0x00031800ff027b82 */ /* 0x000f620000000a00 */
[----:B------:R-:W4:Y:S02]  /*14820*/  FLO.U32 R0, UR4 ;  /* 0x0000000400007d00 */ /* 0x000f2400080e0000 */
[----:B----4-:R-:W-:-:S06]  /*14830*/  ISETP.EQ.U32.AND P1, PT, R0, R7, PT ;  /* 0x000000070000720c */ /* 0x010fcc0003f22070 */
[----:B------:R-:W5:Y:S07]  /*14840*/  POPC R7, UR4 ;  /* 0x0000000400077d09 */ /* 0x000f6e0008000000 */
[----:B-----5:R-:W4:Y:S01]  /*14850*/  @P1 ATOMG.E.ADD.STRONG.GPU PT, R3, desc[UR46][R2.64], R7 ;  /* 0x00000007020319a8 */ /* 0x020f2200081ee1ee */
[----:B------:R-:W5:Y:S02]  /*14860*/  S2R R4, SR_LTMASK ;  /* 0x0000000000047919 */ /* 0x000f640000003900 */
[----:B-----5:R-:W-:-:S04]  /*14870*/  LOP3.LUT R4, R4, UR4, RZ, 0xc0, !PT ;  /* 0x0000000404047c12 */ /* 0x020fc8000f8ec0ff */
[----:B------:R-:W5:Y:S01]  /*14880*/  POPC R9, R4 ;  /* 0x0000000400097309 */ /* 0x000f620000000000 */
[----:B----4-:R-:W5:Y:S02]  /*14890*/  SHFL.IDX PT, R0, R3, R0, 0x1f ;  /* 0x00001f0003007589 */ /* 0x010f6400000e0000 */
[----:B-----5:R-:W-:-:S07]  /*148a0*/  IADD3 R24, R0, UR37, R9 ;  /* 0x0000002500187c10 */ /* 0x020fce000fffe009 */
.L_x_2676:
[----:B------:R-:W-:Y:S05]  /*148b0*/  BSYNC B0 ;  /* 0x0000000000007941 */ /* 0x000fea0003800000 */
.L_x_2675:
[----:B------:R-:W-:Y:S02]  /*148c0*/  SEL R18, R18, RZ, P0 ;  /* 0x000000ff12127207 */ /* 0x000fe40000000000 */
[----:B------:R-:W-:-:S07]  /*148d0*/  LOP3.LUT R22, R22, R5, RZ, 0x3c, !PT ;  /* 0x0000000516167212 */ /* 0x000fce00078e3cff */
.L_x_2635:
[----:B------:R-:W-:Y:S05]  /*148e0*/  BSYNC B7 ;  /* 0x0000000000077941 */ /* 0x000fea0003800000 */
.L_x_2633:
[----:B------:R-:W-:-:S13]  /*148f0*/  LOP3.LUT P0, RZ, R16, 0x400, RZ, 0xc0, !PT ;  /* 0x0000040010ff7812 */ /* 0x000fda000780c0ff */
[----:B------:R-:W-:Y:S05]  /*14900*/  @!P0 BRA `(.L_x_2677) ;  /* 0x0000000000248947 */ /* 0x000fea0003800000 */
[----:B------:R-:W-:Y:S05]  /*14910*/  WARPSYNC.ALL ;  /* 0x0000000000007948 */ /* 0x000fea0003800000 */
[----:B------:R-:W4:Y:S08]  /*14920*/  S2UR UR5, SR_CgaCtaId ;  /* 0x00000000000579c3 */ /* 0x000f300000008800 */
[----:B------:R-:W-:Y:S06]  /*14930*/  BAR.SYNC.DEFER_BLOCKING 0x5, 0x180 ;  /* 0x0146000000007b1d */ /* 0x000fec0000010000 */
[----:B------:R-:W-:-:S02]  /*14940*/  UMOV UR4, 0x400 ;  /* 0x0000040000047882 */ /* 0x000fc40000000000 */
[----:B----4-:R-:W-:-:S06]  /*14950*/  ULEA UR4, UR5, UR4, 0x18 ;  /* 0x0000000405047291 */ /* 0x010fcc000f8ec03f */
[----:B------:R-:W-:-:S05]  /*14960*/  IMAD.U32 R17, RZ, RZ, UR4 ;  /* 0x00000004ff117e24 */ /* 0x000fca000f8e00ff */
[----:B------:R4:W0:Y:S01]  /*14970*/  LDS.128 R24, [R17+0x228d0] ;  /* 0x0228d00011187984 */ /* 0x0008220000000c00 */
[----:B------:R-:W-:Y:S06]  /*14980*/  BAR.ARV 0x4, 0x180 ;  /* 0x0106000000007b1d */ /* 0x000fec0000002000 */
[----:B------:R-:W-:Y:S05]  /*14990*/  BRA `(.L_x_2678) ;  /* 0x0000000800cc7947 */ /* 0x000fea0003800000 */
.L_x_2677:
[----:B------:R-:W4:Y:S01]  /*149a0*/  S2R R8, SR_TID.X ;  /* 0x0000000000087919 */ /* 0x000f220000002100 */
[----:B------:R-:W-:Y:S01]  /*149b0*/  UMOV UR4, 0xffffffff ;  /* 0xffffffff00047882 */ /* 0x000fe20000000000 */
[----:B----4-:R-:W-:-:S04]  /*149c0*/  LOP3.LUT R8, R8, 0x1f, RZ, 0xc0, !PT ;  /* 0x0000001f08087812 */ /* 0x010fc800078ec0ff */
[----:B------:R-:W-:Y:S01]  /*149d0*/  ISETP.NE.AND P0, PT, R8, 0x1f, PT ;  /* 0x0000001f0800780c */ /* 0x000fe20003f05270 */
[----:B------:R-:W-:-:S12]  /*149e0*/  BRA.DIV UR4, `(.L_x_2679) ;  /* 0x0000003e046c7947 */ /* 0x000fd8000b800000 */
[----:B------:R-:W-:Y:S01]  /*149f0*/  IMAD.IADD R5, R27, 0x1, R8 ;  /* 0x000000011b057824 */ /* 0x000fe200078e0208 */
[----:B------:R-:W-:-:S04]  /*14a00*/  ULDC UR4, c[0x0][0xc3c] ;  /* 0x00030f0000047ab9 */ /* 0x000fc80000000800 */
[----:B------:R-:W-:-:S13]  /*14a10*/  ISETP.GE.OR P1, PT, R5, UR4, !P0 ;  /* 0x0000000405007c0c */ /* 0x000fda000c726670 */
[----:B------:R-:W4:Y:S02]  /*14a20*/  @!P1 LDC.64 R2, c[0x0][0xc80] ;  /* 0x00032000ff029b82 */ /* 0x000f240000000a00 */
[----:B----4-:R-:W-:-:S06]  /*14a30*/  @!P1 IMAD.WIDE R2, R5, 0x4, R2 ;  /* 0x0000000405029825 */ /* 0x010fcc00078e0202 */
[----:B------:R-:W4:Y:S01]  /*14a40*/  @!P1 LDG.E R2, desc[UR46][R2.64] ;  /* 0x0000002e02029981 */ /* 0x000f22000c1e1900 */
[----:B------:R-:W-:Y:S01]  /*14a50*/  IMAD.MOV.U32 R5, RZ, RZ, RZ ;  /* 0x000000ffff057224 */ /* 0x000fe200078e00ff */
[C---:B------:R-:W-:Y:S02]  /*14a60*/  ISETP.GE.U32.AND P2, PT, R8.reuse, 0x2, PT ;  /* 0x000000020800780c */ /* 0x040fe40003f46070 */
[C---:B------:R-:W-:Y:S01]  /*14a70*/  ISETP.GE.U32.AND P3, PT, R8.reuse, 0x4, PT ;  /* 0x000000040800780c */ /* 0x040fe20003f66070 */
[----:B------:R-:W-:Y:S01]  /*14a80*/  SHFL.IDX PT, R0, R24, RZ, 0x1f ;  /* 0x00001fff18007589 */ /* 0x000fe200000e0000 */
[C---:B------:R-:W-:Y:S02]  /*14a90*/  ISETP.GE.U32.AND P4, PT, R8.reuse, 0x8, PT ;  /* 0x000000080800780c */ /* 0x040fe40003f86070 */
[C---:B------:R-:W-:Y:S01]  /*14aa0*/  ISETP.GE.U32.AND P5, PT, R8.reuse, 0x10, PT ;  /* 0x000000100800780c */ /* 0x040fe20003fa6070 */
[----:B------:R-:W-:Y:S01]  /*14ab0*/  SHFL.IDX PT, R4, R24, 0x1, 0x1f ;  /* 0x00201f0018047f89 */ /* 0x000fe200000e0000 */
[----:B----4-:R-:W-:Y:S01]  /*14ac0*/  @!P1 IMAD.MOV.U32 R5, RZ, RZ, R2 ;  /* 0x000000ffff059224 */ /* 0x010fe200078e0002 */
[----:B------:R-:W-:-:S04]  /*14ad0*/  ISETP.NE.AND P1, PT, R8, RZ, PT ;  /* 0x000000ff0800720c */ /* 0x000fc80003f25270 */
[----:B------:R-:W0:Y:S02]  /*14ae0*/  SHFL.UP PT, R14, R5, 0x1, RZ ;  /* 0x04200000050e7989 */ /* 0x000e2400000e00ff */
[----:B0-23--:R-:W-:-:S05]  /*14af0*/  SEL R6, R14, RZ, P1 ;  /* 0x000000ff0e067207 */ /* 0x00dfca0000800000 */
        /* <DEDUP_REMOVED lines=13> */
[----:B------:R0:W2:Y:S02]  /*14bd0*/  SHFL.IDX PT, R14, R6, 0x1f, 0x1f ;  /* 0x03e01f00060e7f89 */ /* 0x0000a400000e0000 */
.L_x_2795:
[----:B------:R-:W-:Y:S02]  /*14be0*/  ULDC UR4, c[0x0][0xc38] ;  /* 0x00030e0000047ab9 */ /* 0x000fe40000000800 */
[----:B------:R-:W-:-:S04]  /*14bf0*/  IMAD.U32 R7, RZ, RZ, UR4 ;  /* 0x00000004ff077e24 */ /* 0x000fc8000f8e00ff */
[----:B--2---:R-:W-:-:S04]  /*14c00*/  IMAD R14, R14, R7, RZ ;  /* 0x000000070e0e7224 */ /* 0x004fc800078e02ff */
[----:B------:R-:W-:-:S05]  /*14c10*/  IMAD.IADD R9, R4, 0x1, R14 ;  /* 0x0000000104097824 */ /* 0x000fca00078e020e */
[----:B------:R-:W-:-:S13]  /*14c20*/  ISETP.GT.AND P6, PT, R9, R0, PT ;  /* 0x000000000900720c */ /* 0x000fda0003fc4270 */
[----:B------:R-:W-:Y:S05]  /*14c30*/  @P6 BRA `(.L_x_2680) ;  /* 0x00000000009c6947 */ /* 0x000fea0003800000 */
.L_x_2685:
[----:B------:R-:W2:Y:S01]  /*14c40*/  LDC R2, c[0x0][0xc3c] ;  /* 0x00030f00ff027b82 */ /* 0x000ea20000000800 */
[----:B------:R-:W-:-:S05]  /*14c50*/  VIADD R27, R27, 0x1f ;  /* 0x0000001f1b1b7836 */ /* 0x000fca0000000000 */
[----:B--2---:R-:W-:-:S13]  /*14c60*/  ISETP.GE.AND P6, PT, R27, R2, PT ;  /* 0x000000021b00720c */ /* 0x004fda0003fc6270 */
[----:B------:R-:W-:Y:S05]  /*14c70*/  @P6 BRA `(.L_x_2681) ;  /* 0x0000000400d06947 */ /* 0x000fea0003800000 */
[----:B------:R-:W2:Y:S01]  /*14c80*/  S2R R3, SR_TID.X ;  /* 0x0000000000037919 */ /* 0x000ea20000002100 */
[----:B------:R-:W-:Y:S01]  /*14c90*/  BSSY B0, `(.L_x_2682) ;  /* 0x0000009000007945 */ /* 0x000fe20003800000 */
[----:B------:R-:W-:Y:S01]  /*14ca0*/  IMAD.MOV.U32 R5, RZ, RZ, RZ ;  /* 0x000000ffff057224 */ /* 0x000fe200078e00ff */
[----:B--2---:R-:W-:-:S05]  /*14cb0*/  LOP3.LUT R3, R3, 0x1f, RZ, 0xc0, !PT ;  /* 0x0000001f03037812 */ /* 0x004fca00078ec0ff */
[----:B------:R-:W-:-:S05]  /*14cc0*/  IMAD.IADD R7, R27, 0x1, R3 ;  /* 0x000000011b077824 */ /* 0x000fca00078e0203 */
[----:B------:R-:W-:-:S13]  /*14cd0*/  ISETP.GE.OR P6, PT, R7, R2, !P0 ;  /* 0x000000020700720c */ /* 0x000fda00047c6670 */
[----:B------:R-:W-:Y:S05]  /*14ce0*/  @P6 BRA `(.L_x_2683) ;  /* 0x00000000000c6947 */ /* 0x000fea0003800000 */
[----:B------:R-:W2:Y:S02]  /*14cf0*/  LDC.64 R2, c[0x0][0xc80] ;  /* 0x00032000ff027b82 */ /* 0x000ea40000000a00 */
[----:B--2---:R-:W-:-:S05]  /*14d00*/  IMAD.WIDE R2, R7, 0x4, R2 ;  /* 0x0000000407027825 */ /* 0x004fca00078e0202 */
[----:B------:R2:W5:Y:S02]  /*14d10*/  LDG.E R5, desc[UR46][R2.64] ;  /* 0x0000002e02057981 */ /* 0x000564000c1e1900 */
.L_x_2683:
[----:B------:R-:W-:Y:S05]  /*14d20*/  BSYNC B0 ;  /* 0x0000000000007941 */ /* 0x000fea0003800000 */
.L_x_2682:
[----:B------:R-:W-:-:S03]  /*14d30*/  UMOV UR4, 0xffffffff ;  /* 0xffffffff00047882 */ /* 0x000fc60000000000 */
[----:B------:R-:W-:Y:S05]  /*14d40*/  BRA.DIV UR4, `(.L_x_2684) ;  /* 0x0000003e04b87947 */ /* 0x000fea000b800000 */
[----:B-----5:R-:W3:Y:S02]  /*14d50*/  SHFL.UP PT, R14, R5, 0x1, RZ ;  /* 0x04200000050e7989 */ /* 0x020ee400000e00ff */
[----:B---3--:R-:W-:-:S05]  /*14d60*/  SEL R14, R14, RZ, P1 ;  /* 0x000000ff0e0e7207 */ /* 0x008fca0000800000 */
[----:B------:R-:W-:-:S05]  /*14d70*/  IMAD.IADD R13, R5, 0x1, R14 ;  /* 0x00000001050d7824 */ /* 0x000fca00078e020e */
[----:B------:R-:W2:Y:S02]  /*14d80*/  SHFL.UP PT, R14, R13, 0x2, RZ ;  /* 0x044000000d0e7989 */ /* 0x000ea400000e00ff */
[----:B--2---:R-:W-:-:S05]  /*14d90*/  SEL R2, R14, RZ, P2 ;  /* 0x000000ff0e027207 */ /* 0x004fca0001000000 */
        /* <DEDUP_REMOVED lines=9> */
[----:B0-----:R-:W-:-:S05]  /*14e30*/  IMAD.IADD R6, R4, 0x1, R7 ;  /* 0x0000000104067824 */ /* 0x001fca00078e0207 */
[----:B------:R0:W2:Y:S02]  /*14e40*/  SHFL.IDX PT, R14, R6, 0x1f, 0x1f ;  /* 0x03e01f00060e7f89 */ /* 0x0000a400000e0000 */
.L_x_2803:
[----:B------:R-:W-:Y:S02]  /*14e50*/  ULDC UR4, c[0x0][0xc38] ;  /* 0x00030e0000047ab9 */ /* 0x000fe40000000800 */
[----:B------:R-:W-:-:S04]  /*14e60*/  IMAD.U32 R7, RZ, RZ, UR4 ;  /* 0x00000004ff077e24 */ /* 0x000fc8000f8e00ff */
[----:B--2---:R-:W-:-:S04]  /*14e70*/  IMAD R14, R14, R7, RZ ;  /* 0x000000070e0e7224 */ /* 0x004fc800078e02ff */
[----:B------:R-:W-:-:S05]  /*14e80*/  IMAD.IADD R9, R14, 0x1, R9 ;  /* 0x000000010e097824 */ /* 0x000fca00078e0209 */
[----:B------:R-:W-:-:S13]  /*14e90*/  ISETP.GT.AND P6, PT, R9, R0, PT ;  /* 0x000000000900720c */ /* 0x000fda0003fc4270 */
[----:B------:R-:W-:Y:S05]  /*14ea0*/  @!P6 BRA `(.L_x_2685) ;  /* 0xfffffffc0064e947 */ /* 0x000fea000383ffff */
.L_x_2680:
[----:B------:R-:W-:Y:S01]  /*14eb0*/  IMAD.IADD R24, R9, 0x1, -R14 ;  /* 0x0000000109187824 */ /* 0x000fe200078e0a0e */
[----:B------:R-:W-:-:S03]  /*14ec0*/  UMOV UR4, 0xffffffff ;  /* 0xffffffff00047882 */ /* 0x000fc60000000000 */
[----:B------:R-:W-:-:S05]  /*14ed0*/  IMAD R3, R6, R7, R24 ;  /* 0x0000000706037224 */ /* 0x000fca00078e0218 */
[----:B------:R-:W-:Y:S01]  /*14ee0*/  ISETP.GT.AND P6, PT, R3, R0, PT ;  /* 0x000000000300720c */ /* 0x000fe20003fc4270 */
[----:B------:R-:W-:-:S12]  /*14ef0*/  BRA.DIV UR4, `(.L_x_2686) ;  /* 0x0000004204087947 */ /* 0x000fd8000b800000 */
[----:B------:R-:W-:-:S04]  /*14f00*/  VOTE.ANY R2, PT, !P6 ;  /* 0x0000000000027806 */ /* 0x000fc800070e0100 */
[----:B------:R-:W2:Y:S02]  /*14f10*/  POPC R4, R2 ;  /* 0x0000000200047309 */ /* 0x000ea40000000000 */
[----:B--2---:R2:W3:Y:S02]  /*14f20*/  SHFL.IDX PT, R5, R5, R4, 0x1f ;  /* 0x00001f0405057589 */ /* 0x0044e400000e0000 */
.L_x_2807:
[----:B------:R-:W-:Y:S01]  /*14f30*/  ISETP.NE.AND P0, PT, R2, RZ, PT ;  /* 0x000000ff0200720c */ /* 0x000fe20003f05270 */
[----:B------:R-:W-:-:S12]  /*14f40*/  IMAD.MOV.U32 R14, RZ, RZ, RZ ;  /* 0x000000ffff0e7224 */ /* 0x000fd800078e00ff */
[----:B------:R-:W-:Y:S05]  /*14f50*/  @!P0 BRA `(.L_x_2687) ;  /* 0x0000000000108947 */ /* 0x000fea0003800000 */
[----:B------:R-:W-:Y:S01]  /*14f60*/  UMOV UR4, 0xffffffff ;  /* 0xffffffff00047882 */ /* 0x000fe20000000000 */
[----:B------:R-:W-:Y:S02]  /*14f70*/  VIADD R12, R4, 0xffffffff ;  /* 0xffffffff040c7836 */ /* 0x000fe40000000000 */
[----:B------:R-:W-:Y:S05]  /*14f80*/  BRA.DIV UR4, `(.L_x_2688) ;  /* 0x00000042042c7947 */ /* 0x000fea000b800000 */
[----:B------:R4:W0:Y:S02]  /*14f90*/  SHFL.IDX PT, R14, R6, R12, 0x1f ;  /* 0x00001f0c060e7589 */ /* 0x00082400000e0000 */
.L_x_2687:
[----:B------:R-:W5:Y:S01]  /*14fa0*/  LDC.64 R2, c[0x0][0xc90] ;  /* 0x00032400ff027b82 */ /* 0x000f620000000a00 */
[----:B------:R-:W-:-:S04]  /*14fb0*/  IMAD.IADD R27, R4, 0x1, R27 ;  /* 0x00000001041b7824 */ /* 0x000fc800078e021b */
[----:B-----5:R-:W-:-:S05]  /*14fc0*/  IMAD.WIDE R2, R27, 0x4, R2 ;  /* 0x000000041b027825 */ /* 0x020fca00078e0202 */
[----:B0---4-:R0:W2:Y:S01]  /*14fd0*/  LDG.E R6, desc[UR46][R2.64] ;  /* 0x0000002e02067981 */ /* 0x0110a2000c1e1900 */
[----:B------:R-:W-:Y:S02]  /*14fe0*/  IMAD R24, R14, R7, R24 ;  /* 0x000000070e187224 */ /* 0x000fe400078e0218 */
[----:B0-----:R-:W-:Y:S02]  /*14ff0*/  IMAD.MOV.U32 R2, RZ, RZ, RZ ;  /* 0x000000ffff027224 */ /* 0x001fe400078e00ff */
[----:B--23--:R-:W-:-:S05]  /*15000*/  IMAD R4, R5, R6, RZ ;  /* 0x0000000605047224 */ /* 0x00cfca00078e02ff */
[----:B------:R-:W-:-:S04]  /*15010*/  IABS R8, R4 ;  /* 0x0000000400087213 */ /* 0x000fc80000000000 */
[----:B------:R-:W0:Y:S08]  /*15020*/  I2F.RP R10, R8 ;  /* 0x00000008000a7306 */ /* 0x000e300000209400 */
[----:B0-----:R-:W0:Y:S02]  /*15030*/  MUFU.RCP R10, R10 ;  /* 0x0000000a000a7308 */ /* 0x001e240000001000 */
[----:B0-----:R-:W-:-:S06]  /*15040*/  VIADD R11, R10, 0xffffffe ;  /* 0x0ffffffe0a0b7836 */ /* 0x001fcc0000000000 */
[----:B------:R-:W0:Y:S02]  /*15050*/  F2I.FTZ.U32.TRUNC.NTZ R3, R11 ;  /* 0x0000000b00037305 */ /* 0x000e24000021f000 */
[----:B0-----:R-:W-:-:S04]  /*15060*/  IMAD.MOV R9, RZ, RZ, -R3 ;  /* 0x000000ffff097224 */ /* 0x001fc800078e0a03 */
        /* <DEDUP_REMOVED lines=18> */
[----:B------:R-:W-:Y:S02]  /*15190*/  IMAD R0, R6, R2, RZ ;  /* 0x0000000206007224 */ /* 0x000fe400078e02ff */
[----:B------:R-:W-:Y:S02]  /*151a0*/  IMAD.MOV R2, RZ, RZ, -R2 ;  /* 0x000000ffff027224 */ /* 0x000fe400078e0a02 */
[----:B------:R-:W-:Y:S02]  /*151b0*/  IMAD.MOV R3, RZ, RZ, -R0 ;  /* 0x000000ffff037224 */ /* 0x000fe400078e0a00 */
[----:B------:R-:W-:-:S03]  /*151c0*/  IMAD R9, R4, R2, R9 ;  /* 0x0000000204097224 */ /* 0x000fc600078e0209 */
[----:B------:R-:W-:-:S04]  /*151d0*/  VIADDMNMX R6, R3, R7, R6, PT ;  /* 0x0000000703067246 */ /* 0x000fc80003800106 */
[-C--:B------:R-:W-:Y:S02]  /*151e0*/  IABS R7, R6.reuse ;  /* 0x0000000600077213 */ /* 0x080fe40000000000 */
[----:B------:R-:W-:Y:S02]  /*151f0*/  IABS R4, R6 ;  /* 0x0000000600047213 */ /* 0x000fe40000000000 */
[----:B------:R-:W0:Y:S03]  /*15200*/  I2F.RP R8, R7 ;  /* 0x0000000700087306 */ /* 0x000e260000209400 */
[----:B------:R-:W-:-:S05]  /*15210*/  IMAD.MOV R4, RZ, RZ, -R4 ;  /* 0x000000ffff047224 */ /* 0x000fca00078e0a04 */
[----:B0-----:R-:W0:Y:S02]  /*15220*/  MUFU.RCP R8, R8 ;  /* 0x0000000800087308 */ /* 0x001e240000001000 */
[----:B0-----:R-:W-:-:S06]  /*15230*/  VIADD R3, R8, 0xffffffe ;  /* 0x0ffffffe08037836 */ /* 0x001fcc0000000000 */
[----:B------:R-:W0:Y:S02]  /*15240*/  F2I.FTZ.U32.TRUNC.NTZ R3, R3 ;  /* 0x0000000300037305 */ /* 0x000e24000021f000 */
[----:B0-----:R-:W-:-:S04]  /*15250*/  IMAD.MOV R2, RZ, RZ, -R3 ;  /* 0x000000ffff027224 */ /* 0x001fc800078e0a03 */
[----:B------:R-:W-:Y:S02]  /*15260*/  IMAD R11, R2, R7, RZ ;  /* 0x00000007020b7224 */ /* 0x000fe400078e02ff */
[----:B------:R-:W-:-:S04]  /*15270*/  IMAD.MOV.U32 R2, RZ, RZ, RZ ;  /* 0x000000ffff027224 */ /* 0x000fc800078e00ff */
[----:B------:R-:W-:Y:S01]  /*15280*/  IMAD.HI.U32 R2, R3, R11, R2 ;  /* 0x0000000b03027227 */ /* 0x000fe200078e0002 */
[----:B------:R-:W-:Y:S02]  /*15290*/  IABS R11, R9 ;  /* 0x00000009000b7213 */ /* 0x000fe40000000000 */
[C---:B------:R-:W-:Y:S01]  /*152a0*/  LOP3.LUT R3, R9.reuse, R6, RZ, 0x3c, !PT ;  /* 0x0000000609037212 */ /* 0x040fe200078e3cff */
[----:B------:R-:W-:Y:S02]  /*152b0*/  IMAD.IADD R9, R9, 0x1, R0 ;  /* 0x0000000109097824 */ /* 0x000fe400078e0200 */
[----:B------:R-:W-:Y:S01]  /*152c0*/  IMAD.HI.U32 R2, R2, R11, RZ ;  /* 0x0000000b02027227 */ /* 0x000fe200078e00ff */
[----:B------:R-:W-:-:S03]  /*152d0*/  ISETP.GE.AND P2, PT, R3, RZ, PT ;  /* 0x000000ff0300720c */ /* 0x000fc60003f46270 */
[----:B------:R-:W-:-:S05]  /*152e0*/  IMAD R4, R2, R4, R11 ;  /* 0x0000000402047224 */ /* 0x000fca00078e020b */
[----:B------:R-:W-:-:S13]  /*152f0*/  ISETP.GT.U32.AND P1, PT, R7, R4, PT ;  /* 0x000000040700720c */ /* 0x000fda0003f24070 */
[----:B------:R-:W-:Y:S02]  /*15300*/  @!P1 IMAD.IADD R4, R4, 0x1, -R7 ;  /* 0x0000000104049824 */ /* 0x000fe400078e0a07 */
[----:B------:R-:W-:Y:S01]  /*15310*/  @!P1 VIADD R2, R2, 0x1 ;  /* 0x0000000102029836 */ /* 0x000fe20000000000 */
[----:B------:R-:W-:Y:S02]  /*15320*/  ISETP.NE.AND P1, PT, R6, RZ, PT ;  /* 0x000000ff0600720c */ /* 0x000fe40003f25270 */
[----:B------:R-:W-:-:S13]  /*15330*/  ISETP.GE.U32.AND P0, PT, R4, R7, PT ;  /* 0x000000070400720c */ /* 0x000fda0003f06070 */
[----:B------:R-:W-:-:S04]  /*15340*/  @P0 VIADD R2, R2, 0x1 ;  /* 0x0000000102020836 */ /* 0x000fc80000000000 */
[----:B------:R-:W-:Y:S01]  /*15350*/  @!P2 IMAD.MOV R2, RZ, RZ, -R2 ;  /* 0x000000ffff02a224 */ /* 0x000fe200078e0a02 */
[----:B------:R-:W-:Y:S01]  /*15360*/  @!P1 LOP3.LUT R2, RZ, R6, RZ, 0x33, !PT ;  /* 0x00000006ff029212 */ /* 0x000fe200078e33ff */
[----:B------:R-:W-:-:S04]  /*15370*/  IMAD.MOV R6, RZ, RZ, -R6 ;  /* 0x000000ffff067224 */ /* 0x000fc800078e0a06 */
[----:B------:R-:W-:Y:S01]  /*15380*/  IMAD R26, R2, R6, R9 ;  /* 0x00000006021a7224 */ /* 0x000fe200078e0209 */
[----:B------:R-:W-:-:S05]  /*15390*/  LOP3.LUT R2, RZ, R2, RZ, 0x33, !PT ;  /* 0x00000002ff027212 */ /* 0x000fca00078e33ff */
[----:B------:R-:W-:Y:S01]  /*153a0*/  IMAD.IADD R25, R5, 0x1, R2 ;  /* 0x0000000105197824 */ /* 0x000fe200078e0202 */
[----:B------:R-:W-:Y:S06]  /*153b0*/  BRA `(.L_x_2689) ;  /* 0x00000000001c7947 */ /* 0x000fec0003800000 */
.L_x_2681:
[----:B------:R-:W-:Y:S01]  /*153c0*/  UMOV UR4, URZ ;  /* 0x0000003f00047c82 */ /* 0x000fe20008000000 */
[----:B------:R-:W-:Y:S01]  /*153d0*/  UMOV UR5, URZ ;  /* 0x0000003f00057c82 */ /* 0x000fe20008000000 */
[----:B------:R-:W-:Y:S01]  /*153e0*/  ULDC UR6, c[0x0][0xc3c] ;  /* 0x00030f0000067ab9 */ /* 0x000fe20000000800 */
[----:B------:R-:W-:Y:S02]  /*153f0*/  IMAD.MOV.U32 R24, RZ, RZ, R0 ;  /* 0x000000ffff187224 */ /* 0x000fe400078e0000 */
[----:B------:R-:W-:Y:S02]  /*15400*/  IMAD.U32 R25, RZ, RZ, UR4 ;  /* 0x00000004ff197e24 */ /* 0x000fe4000f8e00ff */
[----:B------:R-:W-:Y:S02]  /*15410*/  IMAD.U32 R26, RZ, RZ, UR5 ;  /* 0x00000005ff1a7e24 */ /* 0x000fe4000f8e00ff */
[----:B------:R-:W-:-:S07]  /*15420*/  IMAD.U32 R27, RZ, RZ, UR6 ;  /* 0x00000006ff1b7e24 */ /* 0x000fce000f8e00ff */
.L_x_2689:
[----:B------:R-:W2:Y:S01]  /*15430*/  S2R R0, SR_TID.X ;  /* 0x0000000000007919 */ /* 0x000ea20000002100 */
[----:B------:R-:W-:Y:S05]  /*15440*/  WARPSYNC.ALL ;  /* 0x0000000000007948 */ /* 0x000fea0003800000 */
[----:B------:R-:W-:Y:S01]  /*15450*/  BAR.SYNC.DEFER_BLOCKING 0x4, 0x180 ;  /* 0x0106000000007b1d */ /* 0x000fe20000010000 */
[----:B--2---:R-:W-:-:S04]  /*15460*/  LOP3.LUT R0, R0, 0x1f, RZ, 0xc0, !PT ;  /* 0x0000001f00007812 */ /* 0x004fc800078ec0ff */
[----:B------:R-:W-:-:S13]  /*15470*/  ISETP.NE.AND P0, PT, R0, RZ, PT ;  /* 0x000000ff0000720c */ /* 0x000fda0003f05270 */
[----:B------:R-:W2:Y:S01]  /*15480*/  @!P0 S2R R3, SR_CgaCtaId ;  /* 0x0000000000038919 */ /* 0x000ea20000008800 */
[----:B------:R-:W-:-:S04]  /*15490*/  @!P0 MOV R0, 0x400 ;  /* 0x0000040000008802 */ /* 0x000fc80000000f00 */
[----:B--2---:R-:W-:-:S05]  /*154a0*/  @!P0 LEA R17, R3, R0, 0x18 ;  /* 0x0000000003118211 */ /* 0x004fca00078ec0ff */
[----:B------:R2:W-:Y:S01]  /*154b0*/  @!P0 STS.128 [R17+0x228d0], R24 ;  /* 0x0228d01811008388 */ /* 0x0005e20000000c00 */
[----:B------:R-:W-:Y:S06]  /*154c0*/  BAR.ARV 0x5, 0x180 ;  /* 0x0146000000007b1d */ /* 0x000fec0000002000 */
.L_x_2678:
[----:B------:R-:W-:Y:S02]  /*154d0*/  ULDC UR4, c[0x0][0xc3c] ;  /* 0x00030f0000047ab9 */ /* 0x000fe40000000800 */
[----:B0-----:R-:W-:-:S13]  /*154e0*/  ISETP.GE.AND P0, PT, R27, UR4, PT ;  /* 0x000000041b007c0c */ /* 0x001fda000bf06270 */
[----:B------:R-:W-:Y:S05]  /*154f0*/  @!P0 BRA `(.L_x_2690) ;  /* 0xffffffb400b08947 */ /* 0x000fea000383ffff */
[----:B------:R-:W-:Y:S05]  /*15500*/  BSYNC B8 ;  /* 0x0000000000087941 */ /* 0x000fea0003800000 */
.L_x_2621:
[----:B------:R-:W5:Y:S01]  /*15510*/  LDL.LU R0, [R1+0x10] ;  /* 0x0000100001007983 */ /* 0x000f620000300800 */
[----:B------:R-:W-:Y:S01]  /*15520*/  BSSY B0, `(.L_x_2691) ;  /* 0x000000b000007945 */ /* 0x000fe20003800000 */
[----:B------:R-:W0:Y:S01]  /*15530*/  S2R R5, SR_CgaCtaId ;  /* 0x0000000000057919 */ /* 0x000e220000008800 */
[----:B-----5:R-:W-:-:S05]  /*15540*/  VIADD R0, R0, 0x1 ;  /* 0x0000000100007836 */ /* 0x020fca0000000000 */
[----:B-1----:R-:W-:-:S04]  /*15550*/  LEA.HI R2, R0, R0, RZ, 0x1 ;  /* 0x0000000000027211 */ /* 0x002fc800078f08ff */
[----:B------:R-:W-:Y:S02]  /*15560*/  LOP3.LUT R3, R2, 0xfffffffe, RZ, 0xc0, !PT ;  /* 0xfffffffe02037812 */ /* 0x000fe400078ec0ff */
[----:B------:R-:W-:-:S03]  /*15570*/  MOV R2, 0x400 ;  /* 0x0000040000027802 */ /* 0x000fc60000000f00 */
[----:B------:R-:W-:Y:S01]  /*15580*/  IMAD.IADD R0, R0, 0x1, -R3 ;  /* 0x0000000100007824 */ /* 0x000fe200078e0a03 */
[----:B0-----:R-:W-:-:S04]  /*15590*/  LEA R7, R5, R2, 0x18 ;  /* 0x0000000205077211 */ /* 0x001fc800078ec0ff */
[----:B------:R-:W-:-:S04]  /*155a0*/  SHF.L.U32 R0, R0, 0x1f, RZ ;  /* 0x0000001f00007819 */ /* 0x000fc800000006ff */
[----:B------:R-:W0:Y:S02]  /*155b0*/  SYNCS.PHASECHK.TRANS64.TRYWAIT P0, [R7+URZ+0x22820], R0 ;  /* 0x02282000070075a7 */ /* 0x000e24000800017f */
[----:B0-----:R-:W-:Y:S05]  /*155c0*/  @!P0 BRA `(.L_x_2692) ;  /* 0x0000003800c08947 */ /* 0x001fea0003800000 */
.L_x_2810:
[----:B------:R-:W-:Y:S05]  /*155d0*/  BSYNC B0 ;  /* 0x0000000000007941 */ /* 0x000fea0003800000 */
.L_x_2691:
[----:B------:R-:W-:-:S03]  /*155e0*/  UMOV UR4, 0xffffffff ;  /* 0xffffffff00047882 */ /* 0x000fc60000000000 */
[----:B------:R-:W-:Y:S05]  /*155f0*/  BRA.DIV UR4, `(.L_x_2693) ;  /* 0x0000003a04c87947 */ /* 0x000fea000b800000 */
[----:B0-----:R-:W0:Y:S02]  /*15600*/  S2R R0, SR_TID.X ;  /* 0x0000000000007919 */ /* 0x001e240000002100 */
[----:B0-----:R-:W-:-:S04]  /*15610*/  SHF.R.U32.HI R0, RZ, 0x5, R0 ;  /* 0x00000005ff007819 */ /* 0x001fc80000011600 */
[----:B------:R-:W-:-:S05]  /*15620*/  LOP3.LUT R0, R0, 0x3, RZ, 0xc0, !PT ;  /* 0x0000000300007812 */ /* 0x000fca00078ec0ff */
[----:B------:R0:W1:Y:S02]  /*15630*/  SHFL.IDX PT, R14, R0, RZ, 0x1f ;  /* 0x00001fff000e7589 */ /* 0x00006400000e0000 */
.L_x_2813:
[----:B-1----:R-:W-:Y:S01]  /*15640*/  ISETP.NE.AND P0, PT, R14, RZ, PT ;  /* 0x000000ff0e00720c */ /* 0x002fe20003f05270 */
[----:B------:R-:W-:-:S12]  /*15650*/  BSSY B0, `(.L_x_2694) ;  /* 0x0000024000007945 */ /* 0x000fd80003800000 */
[----:B------:R-:W-:Y:S05]  /*15660*/  @P0 BRA `(.L_x_2695) ;  /* 0x0000000000880947 */ /* 0x000fea0003800000 */
[----:B------:R-:W-:-:S03]  /*15670*/  UMOV UR4, 0xffffffff ;  /* 0xffffffff00047882 */ /* 0x000fc60000000000 */
[----:B------:R-:W-:Y:S05]  /*15680*/  BRA.DIV UR4, `(.L_x_2696) ;  /* 0x0000003a04d87947 */ /* 0x000fea000b800000 */
[----:B------:R-:W-:-:S13]  /*15690*/  ELECT P6, URZ, PT ;  /* 0x00000000003f782f */ /* 0x000fda00038c0000 */
.L_x_2816:
[----:B------:R-:W-:Y:S05]  /*156a0*/  @!P6 BRA `(.L_x_2695) ;  /* 0x000000000078e947 */ /* 0x000fea0003800000 */
[----:B------:R-:W-:-:S06]  /*156b0*/  ULOP3.LUT UR4, UR39, 0x2, URZ, 0xfc, !UPT ;  /* 0x0000000227047892 */ /* 0x000fcc000f8efc3f */
[----:B0-----:R-:W-:-:S05]  /*156c0*/  IMAD.U32 R0, RZ, RZ, UR4 ;  /* 0x00000004ff007e24 */ /* 0x001fca000f8e00ff */
[----:B------:R-:W-:-:S13]  /*156d0*/  ISETP.NE.AND P0, PT, R0, 0x3, PT ;  /* 0x000000030000780c */ /* 0x000fda0003f05270 */
[----:B------:R-:W-:Y:S05]  /*156e0*/  @!P0 BRA `(.L_x_2697) ;  /* 0x0000000000048947 */ /* 0x000fea0003800000 */
[----:B------:R-:W-:Y:S01]  /*156f0*/  BPT.TRAP 0x1 ;  /* 0x000000040000795c */ /* 0x000fe20000300000 */
.L_x_2697:
[----:B------:R-:W-:Y:S01]  /*15700*/  IMAD R5, R18, 0x8, R7 ;  /* 0x0000000812057824 */ /* 0x000fe200078e0207 */
[----:B------:R-:W-:Y:S01]  /*15710*/  SHF.L.U32 R0, R22, 0x1f, RZ ;  /* 0x0000001f16007819 */ /* 0x000fe200000006ff */
[----:B------:R-:W-:-:S03]  /*15720*/  VIADD R18, R18, 0x1 ;  /* 0x0000000112127836 */ /* 0x000fc60000000000 */
[----:B------:R-:W0:Y:S02]  /*15730*/  SYNCS.PHASECHK.TRANS64.TRYWAIT P1, [R5+URZ+0x22840], R0 ;  /* 0x02284000050075a7 */ /* 0x000e24000802017f */
[----:B------:R-:W-:-:S04]  /*15740*/  ISETP.NE.AND P2, PT, R18, 0x2, PT ;  /* 0x000000021200780c */ /* 0x000fc80003f45270 */
[----:B------:R-:W-:Y:S01]  /*15750*/  SEL R3, RZ, 0x1, P2 ;  /* 0x00000001ff037807 */ /* 0x000fe20001000000 */
[----:B0-----:R-:W-:Y:S08]  /*15760*/  @!P1 BRA `(.L_x_2698) ;  /* 0x0000003800c09947 */ /* 0x001ff00003800000 */
.L_x_2817:
[----:B------:R-:W-:Y:S02]  /*15770*/  SEL R18, R18, RZ, P2 ;  /* 0x000000ff12127207 */ /* 0x000fe40001000000 */
[----:B------:R-:W-:Y:S01]  /*15780*/  LOP3.LUT R2, R22, R3, RZ, 0x3c, !PT ;  /* 0x0000000316027212 */ /* 0x000fe200078e3cff */
[----:B------:R-:W-:Y:S06]  /*15790*/  @!P0 BRA `(.L_x_2699) ;  /* 0x0000000000048947 */ /* 0x000fec0003800000 */
[----:B------:R-:W-:Y:S01]  /*157a0*/  BPT.TRAP 0x1 ;  /* 0x000000040000795c */ /* 0x000fe20000300000 */
.L_x_2699:
[----:B------:R-:W-:Y:S01]  /*157b0*/  IMAD R3, R18, 0x8, R7 ;  /* 0x0000000812037824 */ /* 0x000fe200078e0207 */
[----:B------:R-:W-:-:S04]  /*157c0*/  SHF.L.U32 R2, R2, 0x1f, RZ ;  /* 0x0000001f02027819 */ /* 0x000fc800000006ff */
[----:B------:R-:W1:Y:S02]  /*157d0*/  SYNCS.PHASECHK.TRANS64.TRYWAIT P1, [R3+URZ+0x22840], R2 ;  /* 0x02284002030075a7 */ /* 0x000e64000802017f */
[----:B-1----:R-:W-:Y:S05]  /*157e0*/  @!P1 BRA `(.L_x_2700) ;  /* 0x0000003800b49947 */ /* 0x002fea0003800000 */
.L_x_2818:
[----:B------:R-:W-:Y:S05]  /*157f0*/  @!P0 BRA `(.L_x_2701) ;  /* 0x0000000000048947 */ /* 0x000fea0003800000 */
[----:B------:R-:W-:Y:S01]  /*15800*/  BPT.TRAP 0x1 ;  /* 0x000000040000795c */ /* 0x000fe20000300000 */
.L_x_2701:
[----:B------:R-:W5:Y:S02]  /*15810*/  SYNCS.PHASECHK.TRANS64.TRYWAIT P1, [R5+URZ+0x22860], R0 ;  /* 0x02286000050075a7 */ /* 0x000f64000802017f */
[----:B-----5:R-:W-:Y:S05]  /*15820*/  @!P1 BRA `(.L_x_2702) ;  /* 0x0000003800b89947 */ /* 0x020fea0003800000 */
.L_x_2819:
[----:B------:R-:W-:Y:S05]  /*15830*/  @!P0 BRA `(.L_x_2703) ;  /* 0x0000000000048947 */ /* 0x000fea0003800000 */
[----:B------:R-:W-:Y:S01]  /*15840*/  BPT.TRAP 0x1 ;  /* 0x000000040000795c */ /* 0x000fe20000300000 */
.L_x_2703:
[----:B------:R0:W0:Y:S02]  /*15850*/  SYNCS.PHASECHK.TRANS64.TRYWAIT P0, [R3+URZ+0x22860], R2 ;  /* 0x02286002030075a7 */ /* 0x000024000800017f */
[----:B0-----:R-:W-:Y:S05]  /*15860*/  @!P0 NANOSLEEP.SYNCS 0x989680 ;  /* 0x009896800000895d */ /* 0x001fea0003900000 */
[----:B------:R-:W0:Y:S02]  /*15870*/  @!P0 SYNCS.PHASECHK.TRANS64 P0, [R3+URZ+0x22860], R2 ;  /* 0x02286002030085a7 */ /* 0x000e24000800007f */
[----:B0-----:R-:W-:Y:S05]  /*15880*/  @!P0 BRA `(.L_x_2703) ;  /* 0xfffffffc00f08947 */ /* 0x001fea000383ffff */
.L_x_2695:
[----:B------:R-:W-:Y:S05]  /*15890*/  BSYNC B0 ;  /* 0x0000000000007941 */ /* 0x000fea0003800000 */
.L_x_2694:
[----:B------:R-:W-:Y:S05]  /*158a0*/  EXIT ;  /* 0x000000000000794d */ /* 0x000fea0003800000 */
.L_x_2515:
[----:B0-----:R0:W1:Y:S02]  /*158b0*/  SYNCS.PHASECHK.TRANS64.TRYWAIT P0, [R6+URZ+0x22800], R3 ;  /* 0x02280003060075a7 */ /* 0x001064000800017f */
[----:B-1----:R-:W-:Y:S05]  /*158c0*/  @!P0 NANOSLEEP.SYNCS 0x989680 ;  /* 0x009896800000895d */ /* 0x002fea0003900000 */
[----:B------:R-:W1:Y:S02]  /*158d0*/  @!P0 SYNCS.PHASECHK.TRANS64 P0, [R6+URZ+0x22800], R3 ;  /* 0x02280003060085a7 */ /* 0x000e64000800007f */
[----:B-1----:R-:W-:Y:S05]  /*158e0*/  @!P0 BRA `(.L_x_2515) ;  /* 0xfffffffc00f08947 */ /* 0x002fea000383ffff */
[----:B------:R-:W-:Y:S05]  /*158f0*/  BRA `(.L_x_2704) ;  /* 0xfffffec400107947 */ /* 0x000fea000383ffff */
.L_x_2519:
[----:B0-----:R-:W-:-:S04]  /*15900*/  IMAD.U32 R3, RZ, RZ, UR24 ;  /* 0x00000018ff037e24 */ /* 0x001fc8000f8e00ff */
[----:B------:R0:W2:Y:S03]  /*15910*/  SYNCS.PHASECHK.TRANS64.TRYWAIT P1, [R3+URZ+0x22830], R8 ;  /* 0x02283008030075a7 */ /* 0x0000a6000802017f */
[----:B--2---:R-:W-:Y:S05]  /*15920*/  @!P1 NANOSLEEP.SYNCS 0x989680 ;  /* 0x009896800000995d */ /* 0x004fea0003900000 */
[----:B------:R-:W2:Y:S02]  /*15930*/  @!P1 SYNCS.PHASECHK.TRANS64 P1, [R3+URZ+0x22830], R8 ;  /* 0x02283008030095a7 */ /* 0x000ea4000802007f */
[----:B--2---:R-:W-:Y:S05]  /*15940*/  @!P1 BRA `(.L_x_2519) ;  /* 0xfffffffc00ec9947 */ /* 0x004fea000383ffff */
[----:B------:R-:W-:Y:S05]  /*15950*/  BRA `(.L_x_2518) ;  /* 0xfffffec400387947 */ /* 0x000fea000383ffff */
.L_x_2532:
[----:B---3--:R-:W-:-:S04]  /*15960*/  IMAD.U32 R9, RZ, RZ, UR24 ;  /* 0x00000018ff097e24 */ /* 0x008fc8000f8e00ff */
[----:B------:R3:W4:Y:S03]  /*15970*/  SYNCS.PHASECHK.TRANS64.TRYWAIT P1, [R9+URZ+0x22850], R8 ;  /* 0x02285008090075a7 */ /* 0x000726000802017f */
[----:B----4-:R-:W-:Y:S05]  /*15980*/  @!P1 NANOSLEEP.SYNCS 0x989680 ;  /* 0x009896800000995d */ /* 0x010fea0003900000 */
[----:B------:R-:W4:Y:S02]  /*15990*/  @!P1 SYNCS.PHASECHK.TRANS64 P1, [R9+URZ+0x22850], R8 ;  /* 0x02285008090095a7 */ /* 0x000f24000802007f */
[----:B----4-:R-:W-:Y:S05]  /*159a0*/  @!P1 BRA `(.L_x_2532) ;  /* 0xfffffffc00ec9947 */ /* 0x010fea000383ffff */
[----:B------:R-:W-:Y:S05]  /*159b0*/  BRA `(.L_x_2531) ;  /* 0xfffffee400e47947 */ /* 0x000fea000383ffff */
.L_x_2541:
[----:B--2---:R-:W-:-:S04]  /*159c0*/  IMAD.U32 R4, RZ, RZ, UR25 ;  /* 0x00000019ff047e24 */ /* 0x004fc8000f8e00ff */
[----:B------:R2:W3:Y:S03]  /*159d0*/  SYNCS.PHASECHK.TRANS64.TRYWAIT P1, [R4+URZ+0x22830], R7 ;  /* 0x02283007040075a7 */ /* 0x0004e6000802017f */
[----:B---3--:R-:W-:Y:S05]  /*159e0*/  @!P1 NANOSLEEP.SYNCS 0x989680 ;  /* 0x009896800000995d */ /* 0x008fea0003900000 */
[----:B------:R-:W3:Y:S02]  /*159f0*/  @!P1 SYNCS.PHASECHK.TRANS64 P1, [R4+URZ+0x22830], R7 ;  /* 0x02283007040095a7 */ /* 0x000ee4000802007f */
[----:B---3--:R-:W-:Y:S05]  /*15a00*/  @!P1 BRA `(.L_x_2541) ;  /* 0xfffffffc00ec9947 */ /* 0x008fea000383ffff */
[----:B------:R-:W-:Y:S05]  /*15a10*/  BRA `(.L_x_2540) ;  /* 0xfffffeec00907947 */ /* 0x000fea000383ffff */
.L_x_2554:
[----:B--2---:R-:W-:-:S04]  /*15a20*/  IMAD.U32 R10, RZ, RZ, UR25 ;  /* 0x00000019ff0a7e24 */ /* 0x004fc8000f8e00ff */
[----:B------:R2:W3:Y:S03]  /*15a30*/  SYNCS.PHASECHK.TRANS64.TRYWAIT P1, [R10+URZ+0x22850], R7 ;  /* 0x022850070a0075a7 */ /* 0x0004e6000802017f */
[----:B---3--:R-:W-:Y:S05]  /*15a40*/  @!P1 NANOSLEEP.SYNCS 0x989680 ;  /* 0x009896800000995d */ /* 0x008fea0003900000 */
[----:B------:R-:W3:Y:S02]  /*15a50*/  @!P1 SYNCS.PHASECHK.TRANS64 P1, [R10+URZ+0x22850], R7 ;  /* 0x022850070a0095a7 */ /* 0x000ee4000802007f */
[----:B---3--:R-:W-:Y:S05]  /*15a60*/  @!P1 BRA `(.L_x_2554) ;  /* 0xfffffffc00ec9947 */ /* 0x008fea000383ffff */
[----:B------:R-:W-:Y:S05]  /*15a70*/  BRA `(.L_x_2553) ;  /* 0xffffff1800587947 */ /* 0x000fea000383ffff */
.L_x_2564:
[----:B-1----:R-:W-:-:S04]  /*15a80*/  IMAD.U32 R3, RZ, RZ, UR25 ;  /* 0x00000019ff037e24 */ /* 0x002fc8000f8e00ff */
[----:B------:R1:W2:Y:S03]  /*15a90*/  SYNCS.PHASECHK.TRANS64.TRYWAIT P2, [R3+URZ+0x22830], R6 ;  /* 0x02283006030075a7 */ /* 0x0002a6000804017f */
[----:B--2---:R-:W-:Y:S05]  /*15aa0*/  @!P2 NANOSLEEP.SYNCS 0x989680 ;  /* 0x009896800000a95d */ /* 0x004fea0003900000 */
[----:B------:R-:W2:Y:S02]  /*15ab0*/  @!P2 SYNCS.PHASECHK.TRANS64 P2, [R3+URZ+0x22830], R6 ;  /* 0x022830060300a5a7 */ /* 0x000ea4000804007f */
[----:B--2---:R-:W-:Y:S05]  /*15ac0*/  @!P2 BRA `(.L_x_2564) ;  /* 0xfffffffc00eca947 */ /* 0x004fea000383ffff */
[----:B------:R-:W-:Y:S05]  /*15ad0*/  BRA `(.L_x_2563) ;  /* 0xffffff2000047947 */ /* 0x000fea000383ffff */
.L_x_2569:
[----:B-1----:R-:W-:-:S04]  /*15ae0*/  IMAD.U32 R9, RZ, RZ, UR25 ;  /* 0x00000019ff097e24 */ /* 0x002fc8000f8e00ff */
[----:B------:R1:W2:Y:S03]  /*15af0*/  SYNCS.PHASECHK.TRANS64.TRYWAIT P2, [R9+URZ+0x22850], R6 ;  /* 0x02285006090075a7 */ /* 0x0002a6000804017f */
[----:B--2---:R-:W-:Y:S05]  /*15b00*/  @!P2 NANOSLEEP.SYNCS 0x989680 ;  /* 0x009896800000a95d */ /* 0x004fea0003900000 */
[----:B------:R-:W2:Y:S02]  /*15b10*/  @!P2 SYNCS.PHASECHK.TRANS64 P2, [R9+URZ+0x22850], R6 ;  /* 0x022850060900a5a7 */ /* 0x000ea4000804007f */
[----:B--2---:R-:W-:Y:S05]  /*15b20*/  @!P2 BRA `(.L_x_2569) ;  /* 0xfffffffc00eca947 */ /* 0x004fea000383ffff */
[----:B------:R-:W-:Y:S05]  /*15b30*/  BRA `(.L_x_2568) ;  /* 0xffffff3800247947 */ /* 0x000fea000383ffff */
.L_x_2576:
[----:B-1----:R-:W-:-:S04]  /*15b40*/  IMAD.U32 R4, RZ, RZ, UR24 ;  /* 0x00000018ff047e24 */ /* 0x002fc8000f8e00ff */
[----:B------:R1:W2:Y:S03]  /*15b50*/  SYNCS.PHASECHK.TRANS64.TRYWAIT P1, [R4+URZ+0x22830], R7 ;  /* 0x02283007040075a7 */ /* 0x0002a6000802017f */
[----:B--2---:R-:W-:Y:S05]  /*15b60*/  @!P1 NANOSLEEP.SYNCS 0x989680 ;  /* 0x009896800000995d */ /* 0x004fea0003900000 */
[----:B------:R-:W2:Y:S02]  /*15b70*/  @!P1 SYNCS.PHASECHK.TRANS64 P1, [R4+URZ+0x22830], R7 ;  /* 0x02283007040095a7 */ /* 0x000ea4000802007f */
[----:B--2---:R-:W-:Y:S05]  /*15b80*/  @!P1 BRA `(.L_x_2576) ;  /* 0xfffffffc00ec9947 */ /* 0x004fea000383ffff */
[----:B------:R-:W-:Y:S05]  /*15b90*/  BRA `(.L_x_2575) ;  /* 0xffffff3c00307947 */ /* 0x000fea000383ffff */
.L_x_2589:
[----:B-1----:R-:W-:-:S04]  /*15ba0*/  IMAD.U32 R10, RZ, RZ, UR24 ;  /* 0x00000018ff0a7e24 */ /* 0x002fc8000f8e00ff */
[----:B------:R1:W3:Y:S03]  /*15bb0*/  SYNCS.PHASECHK.TRANS64.TRYWAIT P1, [R10+URZ+0x22850], R7 ;  /* 0x022850070a0075a7 */ /* 0x0002e6000802017f */
[----:B---3--:R-:W-:Y:S05]  /*15bc0*/  @!P1 NANOSLEEP.SYNCS 0x989680 ;  /* 0x009896800000995d */ /* 0x008fea0003900000 */
[----:B------:R-:W3:Y:S02]  /*15bd0*/  @!P1 SYNCS.PHASECHK.TRANS64 P1, [R10+URZ+0x22850], R7 ;  /* 0x022850070a0095a7 */ /* 0x000ee4000802007f */
[----:B---3--:R-:W-:Y:S05]  /*15be0*/  @!P1 BRA `(.L_x_2589) ;  /* 0xfffffffc00ec9947 */ /* 0x008fea000383ffff */
[----:B------:R-:W-:Y:S05]  /*15bf0*/  BRA `(.L_x_2588) ;  /* 0xffffff6400f87947 */ /* 0x000fea000383ffff */
.L_x_2641:
        /* <DEDUP_REMOVED lines=8> */
[----:B0----5:R-:W-:Y:S05]  /*15c80*/  WARPSYNC.COLLECTIVE R15, `(.L_x_2706) ;  /* 0x000000000f087348 */ /* 0x021fea0003c00000 */
[----:B------:R1:W2:Y:S02]  /*15c90*/  SHFL.IDX P6, R14, R13, R12, R11 ;  /* 0x0000000c0d0e7389 */ /* 0x0002a400000c000b */
[----:B012--5:R-:W-:Y:S01]  /*15ca0*/  ENDCOLLECTIVE ;  /* 0x000000000000791b */ /* 0x027fe20003800000 */
.L_x_2706:
[----:B------:R-:W-:Y:S05]  /*15cb0*/  BSYNC B0 ;  /* 0x0000000000007941 */ /* 0x000fea0003800000 */
.L_x_2705:
[----:B------:R-:W-:Y:S05]  /*15cc0*/  BRA `(.L_x_2707) ;  /* 0xffffffbc00747947 */ /* 0x000fea000383ffff */
.L_x_2644:
[----:B0-----:R0:W1:Y:S02]  /*15cd0*/  SYNCS.PHASECHK.TRANS64.TRYWAIT P0, [R19+URZ+0x22840], R0 ;  /* 0x02284000130075a7 */ /* 0x001064000800017f */
[----:B-1----:R-:W-:Y:S05]  /*15ce0*/  @!P0 NANOSLEEP.SYNCS 0x989680 ;  /* 0x009896800000895d */ /* 0x002fea0003900000 */
[----:B------:R-:W1:Y:S02]  /*15cf0*/  @!P0 SYNCS.PHASECHK.TRANS64 P0, [R19+URZ+0x22840], R0 ;  /* 0x02284000130085a7 */ /* 0x000e64000800007f */
[----:B-1----:R-:W-:Y:S05]  /*15d00*/  @!P0 BRA `(.L_x_2644) ;  /* 0xfffffffc00f08947 */ /* 0x002fea000383ffff */
[----:B------:R-:W-:Y:S05]  /*15d10*/  BRA `(.L_x_2708) ;  /* 0xffffffc000287947 */ /* 0x000fea000383ffff */
.L_x_2645:
        /* <DEDUP_REMOVED lines=8> */
.L_x_2710:
[----:B------:R-:W-:Y:S05]  /*15da0*/  BSYNC B0 ;  /* 0x0000000000007941 */ /* 0x000fea0003800000 */
.L_x_2709:
        /* <DEDUP_REMOVED lines=9> */
.L_x_2711:
[----:B------:R-:W-:Y:S02]  /*15e40*/  IMAD.MOV.U32 R13, RZ, RZ, R4 ;  /* 0x000000ffff0d7224 */ /* 0x000fe400078e0004 */
[----:B------:R-:W-:Y:S02]  /*15e50*/  IMAD.MOV.U32 R12, RZ, RZ, 0x1 ;  /* 0x00000001ff0c7424 */ /* 0x000fe400078e00ff */
[----:B------:R-:W-:-:S07]  /*15e60*/  IMAD.MOV.U32 R3, RZ, RZ, R14 ;  /* 0x000000ffff037224 */ /* 0x000fce00078e000e */
[----:B------:R-:W-:Y:S05]  /*15e70*/  WARPSYNC.COLLECTIVE R15, `(.L_x_2712) ;  /* 0x000000000f087348 */ /* 0x000fea0003c00000 */
[----:B------:R0:W1:Y:S02]  /*15e80*/  SHFL.IDX P6, R14, R13, R12, R11 ;  /* 0x0000000c0d0e7389 */ /* 0x00006400000c000b */
[----:B01----:R-:W-:Y:S01]  /*15e90*/  ENDCOLLECTIVE ;  /* 0x000000000000791b */ /* 0x003fe20003800000 */
.L_x_2712:
        /* <DEDUP_REMOVED lines=15> */
.L_x_2713:
[----:B------:R-:W-:Y:S02]  /*15f90*/  @P0 IMAD R6, R5, 0x2, R17 ;  /* 0x0000000205060824 */ /* 0x000fe400078e0211 */
[----:B------:R-:W-:Y:S02]  /*15fa0*/  IMAD.MOV.U32 R13, RZ, RZ, R4 ;  /* 0x000000ffff0d7224 */ /* 0x000fe400078e0004 */
[----:B------:R-:W-:Y:S02]  /*15fb0*/  IMAD.MOV.U32 R12, RZ, RZ, 0x2 ;  /* 0x00000002ff0c7424 */ /* 0x000fe400078e00ff */
[----:B------:R-:W-:-:S07]  /*15fc0*/  IMAD.MOV.U32 R3, RZ, RZ, R14 ;  /* 0x000000ffff037224 */ /* 0x000fce00078e000e */
[----:B------:R-:W-:Y:S05]  /*15fd0*/  WARPSYNC.COLLECTIVE R15, `(.L_x_2714) ;  /* 0x000000000f087348 */ /* 0x000fea0003c00000 */
[----:B------:R0:W1:Y:S02]  /*15fe0*/  SHFL.IDX P6, R14, R13, R12, R11 ;  /* 0x0000000c0d0e7389 */ /* 0x00006400000c000b */
[----:B01----:R-:W-:Y:S01]  /*15ff0*/  ENDCOLLECTIVE ;  /* 0x000000000000791b */ /* 0x003fe20003800000 */
.L_x_2714:
        /* <DEDUP_REMOVED lines=15> */
.L_x_2715:
[----:B------:R-:W-:Y:S02]  /*160f0*/  @P0 IMAD R6, R5, 0x2, R17 ;  /* 0x0000000205060824 */ /* 0x000fe400078e0211 */
[----:B------:R-:W-:Y:S02]  /*16100*/  IMAD.MOV.U32 R13, RZ, RZ, R4 ;  /* 0x000000ffff0d7224 */ /* 0x000fe400078e0004 */
[----:B------:R-:W-:Y:S02]  /*16110*/  IMAD.MOV.U32 R12, RZ, RZ, 0x3 ;  /* 0x00000003ff0c7424 */ /* 0x000fe400078e00ff */
[----:B------:R-:W-:-:S07]  /*16120*/  IMAD.MOV.U32 R3, RZ, RZ, R14 ;  /* 0x000000ffff037224 */ /* 0x000fce00078e000e */
[----:B------:R-:W-:Y:S05]  /*16130*/  WARPSYNC.COLLECTIVE R15, `(.L_x_2716) ;  /* 0x000000000f087348 */ /* 0x000fea0003c00000 */
[----:B------:R0:W1:Y:S02]  /*16140*/  SHFL.IDX P6, R14, R13, R12, R11 ;  /* 0x0000000c0d0e7389 */ /* 0x00006400000c000b */
[----:B01----:R-:W-:Y:S01]  /*16150*/  ENDCOLLECTIVE ;  /* 0x000000000000791b */ /* 0x003fe20003800000 */
.L_x_2716:
        /* <DEDUP_REMOVED lines=15> */
.L_x_2717:
[----:B------:R-:W-:Y:S02]  /*16250*/  @P0 IMAD R6, R5, 0x2, R17 ;  /* 0x0000000205060824 */ /* 0x000fe400078e0211 */
[----:B------:R-:W-:Y:S02]  /*16260*/  IMAD.MOV.U32 R13, RZ, RZ, R4 ;  /* 0x000000ffff0d7224 */ /* 0x000fe400078e0004 */
[----:B------:R-:W-:Y:S02]  /*16270*/  IMAD.MOV.U32 R12, RZ, RZ, 0x4 ;  /* 0x00000004ff0c7424 */ /* 0x000fe400078e00ff */
[----:B------:R-:W-:-:S07]  /*16280*/  IMAD.MOV.U32 R3, RZ, RZ, R14 ;  /* 0x000000ffff037224 */ /* 0x000fce00078e000e */
[----:B------:R-:W-:Y:S05]  /*16290*/  WARPSYNC.COLLECTIVE R15, `(.L_x_2718) ;  /* 0x000000000f087348 */ /* 0x000fea0003c00000 */
[----:B------:R0:W1:Y:S02]  /*162a0*/  SHFL.IDX P6, R14, R13, R12, R11 ;  /* 0x0000000c0d0e7389 */ /* 0x00006400000c000b */
[----:B01----:R-:W-:Y:S01]  /*162b0*/  ENDCOLLECTIVE ;  /* 0x000000000000791b */ /* 0x003fe20003800000 */
.L_x_2718:
        /* <DEDUP_REMOVED lines=15> */
.L_x_2719:
[----:B------:R-:W-:Y:S02]  /*163b0*/  @P0 IMAD R6, R5, 0x2, R17 ;  /* 0x0000000205060824 */ /* 0x000fe400078e0211 */
[----:B------:R-:W-:Y:S02]  /*163c0*/  IMAD.MOV.U32 R13, RZ, RZ, R4 ;  /* 0x000000ffff0d7224 */ /* 0x000fe400078e0004 */
[----:B------:R-:W-:Y:S02]  /*163d0*/  IMAD.MOV.U32 R12, RZ, RZ, 0x5 ;  /* 0x00000005ff0c7424 */ /* 0x000fe400078e00ff */
[----:B------:R-:W-:-:S07]  /*163e0*/  IMAD.MOV.U32 R3, RZ, RZ, R14 ;  /* 0x000000ffff037224 */ /* 0x000fce00078e000e */
[----:B------:R-:W-:Y:S05]  /*163f0*/  WARPSYNC.COLLECTIVE R15, `(.L_x_2720) ;  /* 0x000000000f087348 */ /* 0x000fea0003c00000 */
[----:B------:R0:W1:Y:S02]  /*16400*/  SHFL.IDX P6, R14, R13, R12, R11 ;  /* 0x0000000c0d0e7389 */ /* 0x00006400000c000b */
[----:B01----:R-:W-:Y:S01]  /*16410*/  ENDCOLLECTIVE ;  /* 0x000000000000791b */ /* 0x003fe20003800000 */
.L_x_2720:
        /* <DEDUP_REMOVED lines=10> */
.L_x_2721:
[----:B------:R-:W-:Y:S01]  /*164c0*/  @!PT LDS RZ, [RZ] ;  /* 0x00000000fffff984 */ /* 0x000fe20000000800 */
[----:B------:R-:W-:Y:S01]  /*164d0*/  @!PT LDS RZ, [RZ] ;  /* 0x00000000fffff984 */ /* 0x000fe20000000800 */
[----:B------:R-:W-:Y:S01]  /*164e0*/  @!PT LDS RZ, [RZ] ;  /* 0x00000000fffff984 */ /* 0x000fe20000000800 */
[----:B------:R0:W-:Y:S01]  /*164f0*/  @P0 LDGSTS.E.BYPASS.LTC128B.128 [R6+0x1e400], desc[UR46][R2.64], !P2 ;  /* 0x1e40000002060fae */ /* 0x0001e2000d101d6e */
[----:B------:R-:W-:Y:S01]  /*16500*/  IMAD.MOV.U32 R0, RZ, RZ, R14 ;  /* 0x000000ffff007224 */ /* 0x000fe200078e000e */
[----:B------:R-:W-:Y:S06]  /*16510*/  BRA `(.L_x_2722) ;  /* 0xffffffbc00907947 */ /* 0x000fec000383ffff */
.L_x_2650:
[----:B------:R-:W-:Y:S02]  /*16520*/  IMAD.MOV.U32 R13, RZ, RZ, R4 ;  /* 0x000000ffff0d7224 */ /* 0x000fe400078e0004 */
[----:B------:R-:W-:Y:S02]  /*16530*/  IMAD.MOV.U32 R12, RZ, RZ, RZ ;  /* 0x000000ffff0c7224 */ /* 0x000fe400078e00ff */
[----:B------:R-:W-:Y:S02]  /*16540*/  IMAD.MOV.U32 R11, RZ, RZ, 0x181f ;  /* 0x0000181fff0b7424 */ /* 0x000fe400078e00ff */
[----:B------:R-:W-:Y:S02]  /*16550*/  IMAD.MOV.U32 R15, RZ, RZ, -0x1 ;  /* 0xffffffffff0f7424 */ /* 0x000fe400078e00ff */
[----:B------:R-:W-:Y:S02]  /*16560*/  IMAD R36, R36, R6, RZ ;  /* 0x0000000624247224 */ /* 0x000fe400078e02ff */
[----:B------:R-:W-:-:S07]  /*16570*/  IMAD.IADD R34, R8, 0x1, R34 ;  /* 0x0000000108227824 */ /* 0x000fce00078e0222 */
[----:B-1----:R-:W-:Y:S05]  /*16580*/  WARPSYNC.COLLECTIVE R15, `(.L_x_2723) ;  /* 0x000000000f087348 */ /* 0x002fea0003c00000 */
[----:B------:R0:W2:Y:S02]  /*16590*/  SHFL.IDX P6, R14, R13, R12, R11 ;  /* 0x0000000c0d0e7389 */ /* 0x0000a400000c000b */
[----:B012---:R-:W-:Y:S01]  /*165a0*/  ENDCOLLECTIVE ;  /* 0x000000000000791b */ /* 0x007fe20003800000 */
.L_x_2723:
[C---:B------:R-:W-:Y:S01]  /*165b0*/  VIADD R5, R34.reuse, 0x10 ;  /* 0x0000001022057836 */ /* 0x040fe20000000000 */
[----:B------:R-:W-:Y:S01]  /*165c0*/  ISETP.GE.AND P0, PT, R34, R36, PT ;  /* 0x000000242200720c */ /* 0x000fe20003f06270 */
[----:B------:R-:W-:Y:S02]  /*165d0*/  IMAD.MOV.U32 R13, RZ, RZ, R0 ;  /* 0x000000ffff0d7224 */ /* 0x000fe400078e0000 */
[----:B------:R-:W-:-:S10]  /*165e0*/  IMAD.MOV.U32 R2, RZ, RZ, R14 ;  /* 0x000000ffff027224 */ /* 0x000fd400078e000e */
[----:B------:R-:W-:Y:S05]  /*165f0*/  WARPSYNC.COLLECTIVE R15, `(.L_x_2724) ;  /* 0x000000000f087348 */ /* 0x000fea0003c00000 */
[----:B------:R0:W1:Y:S02]  /*16600*/  SHFL.IDX P6, R14, R13, R12, R11 ;  /* 0x0000000c0d0e7389 */ /* 0x00006400000c000b */
[----:B01----:R-:W-:Y:S01]  /*16610*/  ENDCOLLECTIVE ;  /* 0x000000000000791b */ /* 0x003fe20003800000 */
.L_x_2724:
[----:B------:R-:W-:Y:S02]  /*16620*/  IMAD.MOV.U32 R13, RZ, RZ, R4 ;  /* 0x000000ffff0d7224 */ /* 0x000fe400078e0004 */
[----:B------:R-:W-:Y:S02]  /*16630*/  IMAD.MOV.U32 R12, RZ, RZ, 0x1 ;  /* 0x00000001ff0c7424 */ /* 0x000fe400078e00ff */
[----:B------:R-:W-:-:S07]  /*16640*/  IMAD.MOV.U32 R3, RZ, RZ, R14 ;  /* 0x000000ffff037224 */ /* 0x000fce00078e000e */
[----:B------:R-:W-:Y:S05]  /*16650*/  WARPSYNC.COLLECTIVE R15, `(.L_x_2725) ;  /* 0x000000000f087348 */ /* 0x000fea0003c00000 */
[----:B------:R0:W1:Y:S02]  /*16660*/  SHFL.IDX P6, R14, R13, R12, R11 ;  /* 0x0000000c0d0e7389 */ /* 0x00006400000c000b */
[----:B01----:R-:W-:Y:S01]  /*16670*/  ENDCOLLECTIVE ;  /* 0x000000000000791b */ /* 0x003fe20003800000 */
.L_x_2725:
        /* <DEDUP_REMOVED lines=15> */
.L_x_2726:
[----:B------:R-:W-:Y:S02]  /*16770*/  IMAD.MOV.U32 R13, RZ, RZ, R4 ;  /* 0x000000ffff0d7224 */ /* 0x000fe400078e0004 */
[----:B------:R-:W-:Y:S02]  /*16780*/  IMAD.MOV.U32 R12, RZ, RZ, 0x2 ;  /* 0x00000002ff0c7424 */ /* 0x000fe400078e00ff */
[----:B------:R-:W-:-:S07]  /*16790*/  IMAD.MOV.U32 R3, RZ, RZ, R14 ;  /* 0x000000ffff037224 */ /* 0x000fce00078e000e */
[----:B------:R-:W-:Y:S05]  /*167a0*/  WARPSYNC.COLLECTIVE R15, `(.L_x_2727) ;  /* 0x000000000f087348 */ /* 0x000fea0003c00000 */
[----:B------:R0:W1:Y:S02]  /*167b0*/  SHFL.IDX P6, R14, R13, R12, R11 ;  /* 0x0000000c0d0e7389 */ /* 0x00006400000c000b */
[----:B01----:R-:W-:Y:S01]  /*167c0*/  ENDCOLLECTIVE ;  /* 0x000000000000791b */ /* 0x003fe20003800000 */
.L_x_2727:
        /* <DEDUP_REMOVED lines=16> */
.L_x_2728:
[----:B------:R-:W-:Y:S02]  /*168d0*/  IMAD.MOV.U32 R13, RZ, RZ, R4 ;  /* 0x000000ffff0d7224 */ /* 0x000fe400078e0004 */
[----:B------:R-:W-:Y:S02]  /*168e0*/  IMAD.MOV.U32 R12, RZ, RZ, 0x3 ;  /* 0x00000003ff0c7424 */ /* 0x000fe400078e00ff */
[----:B------:R-:W-:-:S07]  /*168f0*/  IMAD.MOV.U32 R3, RZ, RZ, R14 ;  /* 0x000000ffff037224 */ /* 0x000fce00078e000e */
[----:B------:R-:W-:Y:S05]  /*16900*/  WARPSYNC.COLLECTIVE R15, `(.L_x_2729) ;  /* 0x000000000f087348 */ /* 0x000fea0003c00000 */
[----:B------:R0:W1:Y:S02]  /*16910*/  SHFL.IDX P6, R14, R13, R12, R11 ;  /* 0x0000000c0d0e7389 */ /* 0x00006400000c000b */
[----:B01----:R-:W-:Y:S01]  /*16920*/  ENDCOLLECTIVE ;  /* 0x000000000000791b */ /* 0x003fe20003800000 */
.L_x_2729:
        /* <DEDUP_REMOVED lines=16> */
.L_x_2730:
[----:B------:R-:W-:Y:S02]  /*16a30*/  IMAD.MOV.U32 R13, RZ, RZ, R4 ;  /* 0x000000ffff0d7224 */ /* 0x000fe400078e0004 */
[----:B------:R-:W-:Y:S02]  /*16a40*/  IMAD.MOV.U32 R12, RZ, RZ, 0x4 ;  /* 0x00000004ff0c7424 */ /* 0x000fe400078e00ff */
[----:B------:R-:W-:-:S07]  /*16a50*/  IMAD.MOV.U32 R3, RZ, RZ, R14 ;  /* 0x000000ffff037224 */ /* 0x000fce00078e000e */
[----:B------:R-:W-:Y:S05]  /*16a60*/  WARPSYNC.COLLECTIVE R15, `(.L_x_2731) ;  /* 0x000000000f087348 */ /* 0x000fea0003c00000 */
[----:B------:R0:W1:Y:S02]  /*16a70*/  SHFL.IDX P6, R14, R13, R12, R11 ;  /* 0x0000000c0d0e7389 */ /* 0x00006400000c000b */
[----:B01----:R-:W-:Y:S01]  /*16a80*/  ENDCOLLECTIVE ;  /* 0x000000000000791b */ /* 0x003fe20003800000 */
.L_x_2731:
        /* <DEDUP_REMOVED lines=16> */
.L_x_2732:
[----:B------:R-:W-:Y:S02]  /*16b90*/  IMAD.MOV.U32 R13, RZ, RZ, R4 ;  /* 0x000000ffff0d7224 */ /* 0x000fe400078e0004 */
[----:B------:R-:W-:Y:S02]  /*16ba0*/  IMAD.MOV.U32 R12, RZ, RZ, 0x5 ;  /* 0x00000005ff0c7424 */ /* 0x000fe400078e00ff */
[----:B------:R-:W-:-:S07]  /*16bb0*/  IMAD.MOV.U32 R3, RZ, RZ, R14 ;  /* 0x000000ffff037224 */ /* 0x000fce00078e000e */
[----:B------:R-:W-:Y:S05]  /*16bc0*/  WARPSYNC.COLLECTIVE R15, `(.L_x_2733) ;  /* 0x000000000f087348 */ /* 0x000fea0003c00000 */
[----:B------:R0:W1:Y:S02]  /*16bd0*/  SHFL.IDX P6, R14, R13, R12, R11 ;  /* 0x0000000c0d0e7389 */ /* 0x00006400000c000b */
[----:B01----:R-:W-:Y:S01]  /*16be0*/  ENDCOLLECTIVE ;  /* 0x000000000000791b */ /* 0x003fe20003800000 */
.L_x_2733:
        /* <DEDUP_REMOVED lines=16> */
.L_x_2734:
[----:B------:R-:W-:Y:S02]  /*16cf0*/  IMAD.MOV.U32 R13, RZ, RZ, R4 ;  /* 0x000000ffff0d7224 */ /* 0x000fe400078e0004 */
[----:B------:R-:W-:Y:S02]  /*16d00*/  IMAD.MOV.U32 R12, RZ, RZ, 0x6 ;  /* 0x00000006ff0c7424 */ /* 0x000fe400078e00ff */
[----:B------:R-:W-:-:S07]  /*16d10*/  IMAD.MOV.U32 R3, RZ, RZ, R14 ;  /* 0x000000ffff037224 */ /* 0x000fce00078e000e */
[----:B------:R-:W-:Y:S05]  /*16d20*/  WARPSYNC.COLLECTIVE R15, `(.L_x_2735) ;  /* 0x000000000f087348 */ /* 0x000fea0003c00000 */
[----:B------:R0:W1:Y:S02]  /*16d30*/  SHFL.IDX P6, R14, R13, R12, R11 ;  /* 0x0000000c0d0e7389 */ /* 0x00006400000c000b */
[----:B01----:R-:W-:Y:S01]  /*16d40*/  ENDCOLLECTIVE ;  /* 0x000000000000791b */ /* 0x003fe20003800000 */
.L_x_2735:
        /* <DEDUP_REMOVED lines=16> */
.L_x_2736:
[----:B------:R-:W-:Y:S02]  /*16e50*/  IMAD.MOV.U32 R13, RZ, RZ, R4 ;  /* 0x000000ffff0d7224 */ /* 0x000fe400078e0004 */
[----:B------:R-:W-:Y:S02]  /*16e60*/  IMAD.MOV.U32 R12, RZ, RZ, 0x7 ;  /* 0x00000007ff0c7424 */ /* 0x000fe400078e00ff */
[----:B------:R-:W-:-:S07]  /*16e70*/  IMAD.MOV.U32 R3, RZ, RZ, R14 ;  /* 0x000000ffff037224 */ /* 0x000fce00078e000e */
[----:B------:R-:W-:Y:S05]  /*16e80*/  WARPSYNC.COLLECTIVE R15, `(.L_x_2737) ;  /* 0x000000000f087348 */ /* 0x000fea0003c00000 */
[----:B------:R0:W1:Y:S02]  /*16e90*/  SHFL.IDX P6, R14, R13, R12, R11 ;  /* 0x0000000c0d0e7389 */ /* 0x00006400000c000b */
[----:B01----:R-:W-:Y:S01]  /*16ea0*/  ENDCOLLECTIVE ;  /* 0x000000000000791b */ /* 0x003fe20003800000 */
.L_x_2737:
        /* <DEDUP_REMOVED lines=10> */
.L_x_2738:
[----:B------:R-:W-:Y:S01]  /*16f50*/  @!PT LDS RZ, [RZ] ;  /* 0x00000000fffff984 */ /* 0x000fe20000000800 */
[----:B------:R-:W-:Y:S01]  /*16f60*/  @!PT LDS RZ, [RZ] ;  /* 0x00000000fffff984 */ /* 0x000fe20000000800 */
[----:B------:R-:W-:Y:S01]  /*16f70*/  @!PT LDS RZ, [RZ] ;  /* 0x00000000fffff984 */ /* 0x000fe20000000800 */
[----:B------:R0:W-:Y:S01]  /*16f80*/  @!P0 LDGSTS.E.BYPASS.LTC128B.128 [R37+0x1b400], desc[UR46][R2.64], !P1 ;  /* 0x1b40000002258fae */ /* 0x0001e2000c901d6e */
[----:B------:R-:W-:Y:S01]  /*16f90*/  IMAD.MOV.U32 R0, RZ, RZ, R14 ;  /* 0x000000ffff007224 */ /* 0x000fe200078e000e */
[----:B------:R-:W-:Y:S06]  /*16fa0*/  BRA `(.L_x_2739) ;  /* 0xffffffbc00c47947 */ /* 0x000fec000383ffff */
.L_x_2653:
[----:B0-----:R0:W2:Y:S02]  /*16fb0*/  SYNCS.PHASECHK.TRANS64.TRYWAIT P0, [R17+URZ+0x22820], R0 ;  /* 0x02282000110075a7 */ /* 0x0010a4000800017f */
[----:B--2---:R-:W-:Y:S05]  /*16fc0*/  @!P0 NANOSLEEP.SYNCS 0x989680 ;  /* 0x009896800000895d */ /* 0x004fea0003900000 */
[----:B------:R-:W2:Y:S02]  /*16fd0*/  @!P0 SYNCS.PHASECHK.TRANS64 P0, [R17+URZ+0x22820], R0 ;  /* 0x02282000110085a7 */ /* 0x000ea4000800007f */
[----:B--2---:R-:W-:Y:S05]  /*16fe0*/  @!P0 BRA `(.L_x_2653) ;  /* 0xfffffffc00f08947 */ /* 0x004fea000383ffff */
[----:B------:R-:W-:Y:S05]  /*16ff0*/  BRA `(.L_x_2740) ;  /* 0xffffffc000207947 */ /* 0x000fea000383ffff */
.L_x_2656:
[----:B0-----:R0:W2:Y:S02]  /*17000*/  SYNCS.PHASECHK.TRANS64.TRYWAIT P0, [R19+URZ+0x22860], R0 ;  /* 0x02286000130075a7 */ /* 0x0010a4000800017f */
[----:B--2---:R-:W-:Y:S05]  /*17010*/  @!P0 NANOSLEEP.SYNCS 0x989680 ;  /* 0x009896800000895d */ /* 0x004fea0003900000 */
[----:B------:R-:W2:Y:S02]  /*17020*/  @!P0 SYNCS.PHASECHK.TRANS64 P0, [R19+URZ+0x22860], R0 ;  /* 0x02286000130085a7 */ /* 0x000ea4000800007f */
[----:B--2---:R-:W-:Y:S05]  /*17030*/  @!P0 BRA `(.L_x_2656) ;  /* 0xfffffffc00f08947 */ /* 0x004fea000383ffff */
[----:B------:R-:W-:Y:S05]  /*17040*/  BRA `(.L_x_2741) ;  /* 0xffffffc000307947 */ /* 0x000fea000383ffff */
.L_x_2657:
        /* <DEDUP_REMOVED lines=8> */
.L_x_2743:
[----:B------:R-:W-:Y:S05]  /*170d0*/  BSYNC B0 ;  /* 0x0000000000007941 */ /* 0x000fea0003800000 */
.L_x_2742:
        /* <DEDUP_REMOVED lines=13> */
.L_x_2744:
        /* <DEDUP_REMOVED lines=9> */
.L_x_2745:
        /* <DEDUP_REMOVED lines=17> */
.L_x_2746:
[----:B------:R-:W-:Y:S02]  /*17350*/  IMAD.MOV.U32 R13, RZ, RZ, R6 ;  /* 0x000000ffff0d7224 */ /* 0x000fe400078e0006 */
[----:B------:R-:W-:Y:S01]  /*17360*/  IMAD.MOV.U32 R12, RZ, RZ, 0x2 ;  /* 0x00000002ff0c7424 */ /* 0x000fe200078e00ff */
[----:B------:R-:W-:-:S13]  /*17370*/  IADD3 R2, P3, R14, R0, RZ ;  /* 0x000000000e027210 */ /* 0x000fda0007f7e0ff */
[----:B------:R-:W-:Y:S05]  /*17380*/  WARPSYNC.COLLECTIVE R15, `(.L_x_2747) ;  /* 0x000000000f087348 */ /* 0x000fea0003c00000 */
[----:B------:R0:W1:Y:S02]  /*17390*/  SHFL.IDX P6, R14, R13, R12, R11 ;  /* 0x0000000c0d0e7389 */ /* 0x00006400000c000b */
[----:B01----:R-:W-:Y:S01]  /*173a0*/  ENDCOLLECTIVE ;  /* 0x000000000000791b */ /* 0x003fe20003800000 */
.L_x_2747:
        /* <DEDUP_REMOVED lines=17> */
.L_x_2748:
[----:B------:R-:W-:Y:S02]  /*174c0*/  IMAD.MOV.U32 R13, RZ, RZ, R6 ;  /* 0x000000ffff0d7224 */ /* 0x000fe400078e0006 */
[----:B------:R-:W-:Y:S01]  /*174d0*/  IMAD.MOV.U32 R12, RZ, RZ, 0x3 ;  /* 0x00000003ff0c7424 */ /* 0x000fe200078e00ff */
[----:B------:R-:W-:-:S13]  /*174e0*/  IADD3 R2, P3, R14, R0, RZ ;  /* 0x000000000e027210 */ /* 0x000fda0007f7e0ff */
[----:B------:R-:W-:Y:S05]  /*174f0*/  WARPSYNC.COLLECTIVE R15, `(.L_x_2749) ;  /* 0x000000000f087348 */ /* 0x000fea0003c00000 */
[----:B------:R0:W1:Y:S02]  /*17500*/  SHFL.IDX P6, R14, R13, R12, R11 ;  /* 0x0000000c0d0e7389 */ /* 0x00006400000c000b */
[----:B01----:R-:W-:Y:S01]  /*17510*/  ENDCOLLECTIVE ;  /* 0x000000000000791b */ /* 0x003fe20003800000 */
.L_x_2749:
        /* <DEDUP_REMOVED lines=17> */
.L_x_2750:
[----:B------:R-:W-:Y:S02]  /*17630*/  IMAD.MOV.U32 R13, RZ, RZ, R6 ;  /* 0x000000ffff0d7224 */ /* 0x000fe400078e0006 */
[----:B------:R-:W-:Y:S01]  /*17640*/  IMAD.MOV.U32 R12, RZ, RZ, 0x4 ;  /* 0x00000004ff0c7424 */ /* 0x000fe200078e00ff */
[----:B------:R-:W-:-:S13]  /*17650*/  IADD3 R2, P3, R14, R0, RZ ;  /* 0x000000000e027210 */ /* 0x000fda0007f7e0ff */
[----:B------:R-:W-:Y:S05]  /*17660*/  WARPSYNC.COLLECTIVE R15, `(.L_x_2751) ;  /* 0x000000000f087348 */ /* 0x000fea0003c00000 */
[----:B------:R0:W1:Y:S02]  /*17670*/  SHFL.IDX P6, R14, R13, R12, R11 ;  /* 0x0000000c0d0e7389 */ /* 0x00006400000c000b */
[----:B01----:R-:W-:Y:S01]  /*17680*/  ENDCOLLECTIVE ;  /* 0x000000000000791b */ /* 0x003fe20003800000 */
.L_x_2751:
        /* <DEDUP_REMOVED lines=17> */
.L_x_2752:
[----:B------:R-:W-:Y:S02]  /*177a0*/  IMAD.MOV.U32 R13, RZ, RZ, R6 ;  /* 0x000000ffff0d7224 */ /* 0x000fe400078e0006 */
[----:B------:R-:W-:Y:S01]  /*177b0*/  IMAD.MOV.U32 R12, RZ, RZ, 0x5 ;  /* 0x00000005ff0c7424 */ /* 0x000fe200078e00ff */
[----:B------:R-:W-:-:S13]  /*177c0*/  IADD3 R2, P3, R14, R0, RZ ;  /* 0x000000000e027210 */ /* 0x000fda0007f7e0ff */
[----:B------:R-:W-:Y:S05]  /*177d0*/  WARPSYNC.COLLECTIVE R15, `(.L_x_2753) ;  /* 0x000000000f087348 */ /* 0x000fea0003c00000 */
[----:B------:R0:W1:Y:S02]  /*177e0*/  SHFL.IDX P6, R14, R13, R12, R11 ;  /* 0x0000000c0d0e7389 */ /* 0x00006400000c000b */
[----:B01----:R-:W-:Y:S01]  /*177f0*/  ENDCOLLECTIVE ;  /* 0x000000000000791b */ /* 0x003fe20003800000 */
.L_x_2753:
        /* <DEDUP_REMOVED lines=12> */
.L_x_2754:
        /* <DEDUP_REMOVED lines=9> */
.L_x_2664:
[----:B0-----:R0:W1:Y:S02]  /*17950*/  SYNCS.PHASECHK.TRANS64.TRYWAIT P0, [R6+URZ+0x22840], R21 ;  /* 0x02284015060075a7 */ /* 0x001064000800017f */
[----:B-1----:R-:W-:Y:S05]  /*17960*/  @!P0 NANOSLEEP.SYNCS 0x989680 ;  /* 0x009896800000895d */ /* 0x002fea0003900000 */
[----:B------:R-:W1:Y:S02]  /*17970*/  @!P0 SYNCS.PHASECHK.TRANS64 P0, [R6+URZ+0x22840], R21 ;  /* 0x02284015060085a7 */ /* 0x000e64000800007f */
[----:B-1----:R-:W-:Y:S05]  /*17980*/  @!P0 BRA `(.L_x_2664) ;  /* 0xfffffffc00f08947 */ /* 0x002fea000383ffff */
[----:B------:R-:W-:Y:S05]  /*17990*/  BRA `(.L_x_2756) ;  /* 0xffffffc000c47947 */ /* 0x000fea000383ffff */
.L_x_2665:
        /* <DEDUP_REMOVED lines=8> */
.L_x_2758:
[----:B------:R-:W-:Y:S05]  /*17a20*/  BSYNC B1 ;  /* 0x0000000000017941 */ /* 0x000fea0003800000 */
.L_x_2757:
        /* <DEDUP_REMOVED lines=9> */
.L_x_2759:
[----:B------:R-:W-:Y:S02]  /*17ac0*/  IMAD.MOV.U32 R13, RZ, RZ, R9 ;  /* 0x000000ffff0d7224 */ /* 0x000fe400078e0009 */
[----:B------:R-:W-:Y:S02]  /*17ad0*/  IMAD.MOV.U32 R12, RZ, RZ, 0x1 ;  /* 0x00000001ff0c7424 */ /* 0x000fe400078e00ff */
[----:B------:R-:W-:-:S07]  /*17ae0*/  IMAD.MOV.U32 R2, RZ, RZ, R14 ;  /* 0x000000ffff027224 */ /* 0x000fce00078e000e */
[----:B------:R-:W-:Y:S05]  /*17af0*/  WARPSYNC.COLLECTIVE R15, `(.L_x_2760) ;  /* 0x000000000f087348 */ /* 0x000fea0003c00000 */
[----:B------:R0:W1:Y:S02]  /*17b00*/  SHFL.IDX P6, R14, R13, R12, R11 ;  /* 0x0000000c0d0e7389 */ /* 0x00006400000c000b */
[----:B01----:R-:W-:Y:S01]  /*17b10*/  ENDCOLLECTIVE ;  /* 0x000000000000791b */ /* 0x003fe20003800000 */
.L_x_2760:
        /* <DEDUP_REMOVED lines=11> */
.L_x_2761:
[----:B------:R-:W-:Y:S02]  /*17bd0*/  IMAD.MOV.U32 R13, RZ, RZ, R9 ;  /* 0x000000ffff0d7224 */ /* 0x000fe400078e0009 */
[----:B------:R-:W-:Y:S02]  /*17be0*/  IMAD.MOV.U32 R12, RZ, RZ, 0x2 ;  /* 0x00000002ff0c7424 */ /* 0x000fe400078e00ff */
[----:B------:R-:W-:-:S07]  /*17bf0*/  IMAD.MOV.U32 R2, RZ, RZ, R14 ;  /* 0x000000ffff027224 */ /* 0x000fce00078e000e */
[----:B------:R-:W-:Y:S05]  /*17c00*/  WARPSYNC.COLLECTIVE R15, `(.L_x_2762) ;  /* 0x000000000f087348 */ /* 0x000fea0003c00000 */
[----:B------:R0:W1:Y:S02]  /*17c10*/  SHFL.IDX P6, R14, R13, R12, R11 ;  /* 0x0000000c0d0e7389 */ /* 0x00006400000c000b */
[----:B01----:R-:W-:Y:S01]  /*17c20*/  ENDCOLLECTIVE ;  /* 0x000000000000791b */ /* 0x003fe20003800000 */
.L_x_2762:
        /* <DEDUP_REMOVED lines=11> */
.L_x_2763:
[----:B------:R-:W-:Y:S02]  /*17ce0*/  IMAD.MOV.U32 R13, RZ, RZ, R9 ;  /* 0x000000ffff0d7224 */ /* 0x000fe400078e0009 */
[----:B------:R-:W-:Y:S02]  /*17cf0*/  IMAD.MOV.U32 R12, RZ, RZ, 0x3 ;  /* 0x00000003ff0c7424 */ /* 0x000fe400078e00ff */
[----:B------:R-:W-:-:S07]  /*17d00*/  IMAD.MOV.U32 R2, RZ, RZ, R14 ;  /* 0x000000ffff027224 */ /* 0x000fce00078e000e */
[----:B------:R-:W-:Y:S05]  /*17d10*/  WARPSYNC.COLLECTIVE R15, `(.L_x_2764) ;  /* 0x000000000f087348 */ /* 0x000fea0003c00000 */
[----:B------:R0:W1:Y:S02]  /*17d20*/  SHFL.IDX P6, R14, R13, R12, R11 ;  /* 0x0000000c0d0e7389 */ /* 0x00006400000c000b */
[----:B01----:R-:W-:Y:S01]  /*17d30*/  ENDCOLLECTIVE ;  /* 0x000000000000791b */ /* 0x003fe20003800000 */
.L_x_2764:
        /* <DEDUP_REMOVED lines=11> */
.L_x_2765:
[----:B------:R-:W-:Y:S02]  /*17df0*/  IMAD.MOV.U32 R13, RZ, RZ, R9 ;  /* 0x000000ffff0d7224 */ /* 0x000fe400078e0009 */
[----:B------:R-:W-:Y:S02]  /*17e00*/  IMAD.MOV.U32 R12, RZ, RZ, 0x4 ;  /* 0x00000004ff0c7424 */ /* 0x000fe400078e00ff */
[----:B------:R-:W-:-:S07]  /*17e10*/  IMAD.MOV.U32 R2, RZ, RZ, R14 ;  /* 0x000000ffff027224 */ /* 0x000fce00078e000e */
[----:B------:R-:W-:Y:S05]  /*17e20*/  WARPSYNC.COLLECTIVE R15, `(.L_x_2766) ;  /* 0x000000000f087348 */ /* 0x000fea0003c00000 */
[----:B------:R0:W1:Y:S02]  /*17e30*/  SHFL.IDX P6, R14, R13, R12, R11 ;  /* 0x0000000c0d0e7389 */ /* 0x00006400000c000b */
[----:B01----:R-:W-:Y:S01]  /*17e40*/  ENDCOLLECTIVE ;  /* 0x000000000000791b */ /* 0x003fe20003800000 */
.L_x_2766:
        /* <DEDUP_REMOVED lines=11> */
.L_x_2767:
[----:B------:R-:W-:Y:S02]  /*17f00*/  IMAD.MOV.U32 R13, RZ, RZ, R9 ;  /* 0x000000ffff0d7224 */ /* 0x000fe400078e0009 */
[----:B------:R-:W-:Y:S02]  /*17f10*/  IMAD.MOV.U32 R12, RZ, RZ, 0x5 ;  /* 0x00000005ff0c7424 */ /* 0x000fe400078e00ff */
[----:B------:R-:W-:-:S07]  /*17f20*/  IMAD.MOV.U32 R2, RZ, RZ, R14 ;  /* 0x000000ffff027224 */ /* 0x000fce00078e000e */
[----:B------:R-:W-:Y:S05]  /*17f30*/  WARPSYNC.COLLECTIVE R15, `(.L_x_2768) ;  /* 0x000000000f087348 */ /* 0x000fea0003c00000 */
[----:B------:R0:W1:Y:S02]  /*17f40*/  SHFL.IDX P6, R14, R13, R12, R11 ;  /* 0x0000000c0d0e7389 */ /* 0x00006400000c000b */
[----:B01----:R-:W-:Y:S01]  /*17f50*/  ENDCOLLECTIVE ;  /* 0x000000000000791b */ /* 0x003fe20003800000 */
.L_x_2768:
        /* <DEDUP_REMOVED lines=11> */
.L_x_2769:
[----:B------:R-:W-:Y:S01]  /*18010*/  IMAD.MOV.U32 R2, RZ, RZ, R14 ;  /* 0x000000ffff027224 */ /* 0x000fe200078e000e */
[----:B------:R-:W-:Y:S06]  /*18020*/  BRA `(.L_x_2770) ;  /* 0xffffffbc00f47947 */ /* 0x000fec000383ffff */
.L_x_2670:
[----:B---3--:R3:W4:Y:S02]  /*18030*/  SYNCS.PHASECHK.TRANS64.TRYWAIT P0, [R6+URZ+0x22860], R21 ;  /* 0x02286015060075a7 */ /* 0x008724000800017f */
[----:B----4-:R-:W-:Y:S05]  /*18040*/  @!P0 NANOSLEEP.SYNCS 0x989680 ;  /* 0x009896800000895d */ /* 0x010fea0003900000 */
[----:B------:R-:W4:Y:S02]  /*18050*/  @!P0 SYNCS.PHASECHK.TRANS64 P0, [R6+URZ+0x22860], R21 ;  /* 0x02286015060085a7 */ /* 0x000f24000800007f */
[----:B----4-:R-:W-:Y:S05]  /*18060*/  @!P0 BRA `(.L_x_2670) ;  /* 0xfffffffc00f08947 */ /* 0x010fea000383ffff */
[----:B------:R-:W-:Y:S05]  /*18070*/  BRA `(.L_x_2771) ;  /* 0xffffffc000447947 */ /* 0x000fea000383ffff */
.L_x_2671:
        /* <DEDUP_REMOVED lines=8> */
.L_x_2773:
[----:B------:R-:W-:Y:S05]  /*18100*/  BSYNC B1 ;  /* 0x0000000000017941 */ /* 0x000fea0003800000 */
.L_x_2772:
        /* <DEDUP_REMOVED lines=9> */
.L_x_2774:
[----:B------:R-:W-:Y:S02]  /*181a0*/  IMAD.MOV.U32 R13, RZ, RZ, R9 ;  /* 0x000000ffff0d7224 */ /* 0x000fe400078e0009 */
[----:B------:R-:W-:Y:S01]  /*181b0*/  IMAD.MOV.U32 R12, RZ, RZ, 0x1 ;  /* 0x00000001ff0c7424 */ /* 0x000fe200078e00ff */
[----:B------:R-:W-:-:S13]  /*181c0*/  IADD3 R2, P0, R14, R0, RZ ;  /* 0x000000000e027210 */ /* 0x000fda0007f1e0ff */
[----:B------:R-:W-:Y:S05]  /*181d0*/  WARPSYNC.COLLECTIVE R15, `(.L_x_2775) ;  /* 0x000000000f087348 */ /* 0x000fea0003c00000 */
[----:B------:R0:W1:Y:S02]  /*181e0*/  SHFL.IDX P6, R14, R13, R12, R11 ;  /* 0x0000000c0d0e7389 */ /* 0x00006400000c000b */
[----:B01----:R-:W-:Y:S01]  /*181f0*/  ENDCOLLECTIVE ;  /* 0x000000000000791b */ /* 0x003fe20003800000 */
.L_x_2775:
        /* <DEDUP_REMOVED lines=13> */
.L_x_2776:
[----:B------:R-:W-:Y:S02]  /*182d0*/  IMAD.MOV.U32 R13, RZ, RZ, R9 ;  /* 0x000000ffff0d7224 */ /* 0x000fe400078e0009 */
[----:B------:R-:W-:Y:S01]  /*182e0*/  IMAD.MOV.U32 R12, RZ, RZ, 0x2 ;  /* 0x00000002ff0c7424 */ /* 0x000fe200078e00ff */
[----:B------:R-:W-:-:S13]  /*182f0*/  IADD3 R2, P0, R14, R0, RZ ;  /* 0x000000000e027210 */ /* 0x000fda0007f1e0ff */
[----:B------:R-:W-:Y:S05]  /*18300*/  WARPSYNC.COLLECTIVE R15, `(.L_x_2777) ;  /* 0x000000000f087348 */ /* 0x000fea0003c00000 */
[----:B------:R0:W1:Y:S02]  /*18310*/  SHFL.IDX P6, R14, R13, R12, R11 ;  /* 0x0000000c0d0e7389 */ /* 0x00006400000c000b */
[----:B01----:R-:W-:Y:S01]  /*18320*/  ENDCOLLECTIVE ;  /* 0x000000000000791b */ /* 0x003fe20003800000 */
.L_x_2777:
        /* <DEDUP_REMOVED lines=13> */
.L_x_2778:
[----:B------:R-:W-:Y:S02]  /*18400*/  IMAD.MOV.U32 R13, RZ, RZ, R9 ;  /* 0x000000ffff0d7224 */ /* 0x000fe400078e0009 */
[----:B------:R-:W-:Y:S01]  /*18410*/  IMAD.MOV.U32 R12, RZ, RZ, 0x3 ;  /* 0x00000003ff0c7424 */ /* 0x000fe200078e00ff */
[----:B------:R-:W-:-:S13]  /*18420*/  IADD3 R2, P0, R14, R0, RZ ;  /* 0x000000000e027210 */ /* 0x000fda0007f1e0ff */
[----:B------:R-:W-:Y:S05]  /*18430*/  WARPSYNC.COLLECTIVE R15, `(.L_x_2779) ;  /* 0x000000000f087348 */ /* 0x000fea0003c00000 */
[----:B------:R0:W1:Y:S02]  /*18440*/  SHFL.IDX P6, R14, R13, R12, R11 ;  /* 0x0000000c0d0e7389 */ /* 0x00006400000c000b */
[----:B01----:R-:W-:Y:S01]  /*18450*/  ENDCOLLECTIVE ;  /* 0x000000000000791b */ /* 0x003fe20003800000 */
.L_x_2779:
        /* <DEDUP_REMOVED lines=13> */
.L_x_2780:
[----:B------:R-:W-:Y:S02]  /*18530*/  IMAD.MOV.U32 R13, RZ, RZ, R9 ;  /* 0x000000ffff0d7224 */ /* 0x000fe400078e0009 */
[----:B------:R-:W-:Y:S01]  /*18540*/  IMAD.MOV.U32 R12, RZ, RZ, 0x4 ;  /* 0x00000004ff0c7424 */ /* 0x000fe200078e00ff */
[----:B------:R-:W-:-:S13]  /*18550*/  IADD3 R2, P0, R14, R0, RZ ;  /* 0x000000000e027210 */ /* 0x000fda0007f1e0ff */
[----:B------:R-:W-:Y:S05]  /*18560*/  WARPSYNC.COLLECTIVE R15, `(.L_x_2781) ;  /* 0x000000000f087348 */ /* 0x000fea0003c00000 */
[----:B------:R0:W1:Y:S02]  /*18570*/  SHFL.IDX P6, R14, R13, R12, R11 ;  /* 0x0000000c0d0e7389 */ /* 0x00006400000c000b */
[----:B01----:R-:W-:Y:S01]  /*18580*/  ENDCOLLECTIVE ;  /* 0x000000000000791b */ /* 0x003fe20003800000 */
.L_x_2781:
        /* <DEDUP_REMOVED lines=13> */
.L_x_2782:
[----:B------:R-:W-:Y:S02]  /*18660*/  IMAD.MOV.U32 R13, RZ, RZ, R9 ;  /* 0x000000ffff0d7224 */ /* 0x000fe400078e0009 */
[----:B------:R-:W-:Y:S01]  /*18670*/  IMAD.MOV.U32 R12, RZ, RZ, 0x5 ;  /* 0x00000005ff0c7424 */ /* 0x000fe200078e00ff */
[----:B------:R-:W-:-:S13]  /*18680*/  IADD3 R2, P0, R14, R0, RZ ;  /* 0x000000000e027210 */ /* 0x000fda0007f1e0ff */
[----:B------:R-:W-:Y:S05]  /*18690*/  WARPSYNC.COLLECTIVE R15, `(.L_x_2783) ;  /* 0x000000000f087348 */ /* 0x000fea0003c00000 */
[----:B------:R0:W1:Y:S02]  /*186a0*/  SHFL.IDX P6, R14, R13, R12, R11 ;  /* 0x0000000c0d0e7389 */ /* 0x00006400000c000b */
[----:B01----:R-:W-:Y:S01]  /*186b0*/  ENDCOLLECTIVE ;  /* 0x000000000000791b */ /* 0x003fe20003800000 */
.L_x_2783:
        /* <DEDUP_REMOVED lines=13> */
.L_x_2784:
[----:B------:R-:W-:Y:S05]  /*18790*/  BRA `(.L_x_2785) ;  /* 0xffffffbc00907947 */ /* 0x000fea000383ffff */
.L_x_2679:
        /* <DEDUP_REMOVED lines=8> */
.L_x_2787:
[----:B------:R-:W-:Y:S05]  /*18820*/  BSYNC B0 ;  /* 0x0000000000007941 */ /* 0x000fea0003800000 */
.L_x_2786:
        /* <DEDUP_REMOVED lines=9> */
.L_x_2788:
        /* <DEDUP_REMOVED lines=18> */
.L_x_2789:
[----:B------:R-:W-:Y:S01]  /*189e0*/  IMAD.MOV.U32 R12, RZ, RZ, 0x2 ;  /* 0x00000002ff0c7424 */ /* 0x000fe200078e00ff */
[----:B------:R-:W-:-:S05]  /*189f0*/  SEL R6, R14, RZ, P1 ;  /* 0x000000ff0e067207 */ /* 0x000fca0000800000 */
[----:B------:R-:W-:-:S04]  /*18a00*/  IMAD.IADD R6, R5, 0x1, R6 ;  /* 0x0000000105067824 */ /* 0x000fc800078e0206 */
[----:B------:R-:W-:-:S07]  /*18a10*/  IMAD.MOV.U32 R13, RZ, RZ, R6 ;  /* 0x000000ffff0d7224 */ /* 0x000fce00078e0006 */
[----:B------:R-:W-:Y:S05]  /*18a20*/  WARPSYNC.COLLECTIVE R15, `(.L_x_2790) ;  /* 0x000000000f087348 */ /* 0x000fea0003c00000 */
[----:B------:R0:W1:Y:S02]  /*18a30*/  SHFL.UP P6, R14, R13, R12, R11 ;  /* 0x0400000c0d0e7389 */ /* 0x00006400000c000b */
[----:B01----:R-:W-:Y:S01]  /*18a40*/  ENDCOLLECTIVE ;  /* 0x000000000000791b */ /* 0x003fe20003800000 */
.L_x_2790:
[----:B------:R-:W-:Y:S01]  /*18a50*/  IMAD.MOV.U32 R12, RZ, RZ, 0x4 ;  /* 0x00000004ff0c7424 */ /* 0x000fe200078e00ff */
[----:B------:R-:W-:-:S05]  /*18a60*/  SEL R7, R14, RZ, P2 ;  /* 0x000000ff0e077207 */ /* 0x000fca0001000000 */
[----:B------:R-:W-:-:S04]  /*18a70*/  IMAD.IADD R7, R6, 0x1, R7 ;  /* 0x0000000106077824 */ /* 0x000fc800078e0207 */
[----:B------:R-:W-:-:S07]  /*18a80*/  IMAD.MOV.U32 R13, RZ, RZ, R7 ;  /* 0x000000ffff0d7224 */ /* 0x000fce00078e0007 */
[----:B------:R-:W-:Y:S05]  /*18a90*/  WARPSYNC.COLLECTIVE R15, `(.L_x_2791) ;  /* 0x000000000f087348 */ /* 0x000fea0003c00000 */
[----:B------:R0:W1:Y:S02]  /*18aa0*/  SHFL.UP P6, R14, R13, R12, R11 ;  /* 0x0400000c0d0e7389 */ /* 0x00006400000c000b */
[----:B01----:R-:W-:Y:S01]  /*18ab0*/  ENDCOLLECTIVE ;  /* 0x000000000000791b */ /* 0x003fe20003800000 */
.L_x_2791:
[----:B------:R-:W-:Y:S01]  /*18ac0*/  IMAD.MOV.U32 R12, RZ, RZ, 0x8 ;  /* 0x00000008ff0c7424 */ /* 0x000fe200078e00ff */
[----:B------:R-:W-:-:S05]  /*18ad0*/  SEL R2, R14, RZ, P3 ;  /* 0x000000ff0e027207 */ /* 0x000fca0001800000 */
[----:B------:R-:W-:-:S04]  /*18ae0*/  IMAD.IADD R2, R7, 0x1, R2 ;  /* 0x0000000107027824 */ /* 0x000fc800078e0202 */
[----:B------:R-:W-:-:S07]  /*18af0*/  IMAD.MOV.U32 R13, RZ, RZ, R2 ;  /* 0x000000ffff0d7224 */ /* 0x000fce00078e0002 */
[----:B------:R-:W-:Y:S05]  /*18b00*/  WARPSYNC.COLLECTIVE R15, `(.L_x_2792) ;  /* 0x000000000f087348 */ /* 0x000fea0003c00000 */
[----:B------:R0:W1:Y:S02]  /*18b10*/  SHFL.UP P6, R14, R13, R12, R11 ;  /* 0x0400000c0d0e7389 */ /* 0x00006400000c000b */
[----:B01----:R-:W-:Y:S01]  /*18b20*/  ENDCOLLECTIVE ;  /* 0x000000000000791b */ /* 0x003fe20003800000 */
.L_x_2792:
[----:B------:R-:W-:Y:S01]  /*18b30*/  IMAD.MOV.U32 R12, RZ, RZ, 0x10 ;  /* 0x00000010ff0c7424 */ /* 0x000fe200078e00ff */
[----:B------:R-:W-:-:S05]  /*18b40*/  SEL R3, R14, RZ, P4 ;  /* 0x000000ff0e037207 */ /* 0x000fca0002000000 */
[----:B------:R-:W-:-:S04]  /*18b50*/  IMAD.IADD R3, R2, 0x1, R3 ;  /* 0x0000000102037824 */ /* 0x000fc800078e0203 */
[----:B------:R-:W-:-:S07]  /*18b60*/  IMAD.MOV.U32 R13, RZ, RZ, R3 ;  /* 0x000000ffff0d7224 */ /* 0x000fce00078e0003 */
[----:B------:R-:W-:Y:S05]  /*18b70*/  WARPSYNC.COLLECTIVE R15, `(.L_x_2793) ;  /* 0x000000000f087348 */ /* 0x000fea0003c00000 */
[----:B------:R0:W1:Y:S02]  /*18b80*/  SHFL.UP P6, R14, R13, R12, R11 ;  /* 0x0400000c0d0e7389 */ /* 0x00006400000c000b */
[----:B01----:R-:W-:Y:S01]  /*18b90*/  ENDCOLLECTIVE ;  /* 0x000000000000791b */ /* 0x003fe20003800000 */
.L_x_2793:
        /* <DEDUP_REMOVED lines=8> */
.L_x_2794:
[----:B------:R-:W-:Y:S05]  /*18c20*/  BRA `(.L_x_2795) ;  /* 0xffffffbc00ec7947 */ /* 0x000fea000383ffff */
.L_x_2684:
[----:B------:R-:W-:Y:S01]  /*18c30*/  BSSY B0, `(.L_x_2796) ;  /* 0x0000008000007945 */ /* 0x000fe20003800000 */
[----:B-----5:R-:W-:Y:S02]  /*18c40*/  IMAD.MOV.U32 R13, RZ, RZ, R5 ;  /* 0x000000ffff0d7224 */ /* 0x020fe400078e0005 */
[----:B------:R-:W-:Y:S02]  /*18c50*/  IMAD.MOV.U32 R12, RZ, RZ, 0x1 ;  /* 0x00000001ff0c7424 */ /* 0x000fe400078e00ff */
[----:B------:R-:W-:Y:S02]  /*18c60*/  IMAD.MOV.U32 R11, RZ, RZ, RZ ;  /* 0x000000ffff0b7224 */ /* 0x000fe400078e00ff */
[----:B------:R-:W-:-:S07]  /*18c70*/  IMAD.MOV.U32 R15, RZ, RZ, -0x1 ;  /* 0xffffffffff0f7424 */ /* 0x000fce00078e00ff */
[----:B012---:R-:W-:Y:S05]  /*18c80*/  WARPSYNC.COLLECTIVE R15, `(.L_x_2797) ;  /* 0x000000000f087348 */ /* 0x007fea0003c00000 */
[----:B------:R3:W4:Y:S02]  /*18c90*/  SHFL.UP P6, R14, R13, R12, R11 ;  /* 0x0400000c0d0e7389 */ /* 0x00072400000c000b */
[----:B01234-:R-:W-:Y:S01]  /*18ca0*/  ENDCOLLECTIVE ;  /* 0x000000000000791b */ /* 0x01ffe20003800000 */
.L_x_2797:
[----:B------:R-:W-:Y:S05]  /*18cb0*/  BSYNC B0 ;  /* 0x0000000000007941 */ /* 0x000fea0003800000 */
.L_x_2796:
        /* <DEDUP_REMOVED lines=8> */
.L_x_2798:
[----:B------:R-:W-:Y:S01]  /*18d40*/  IMAD.MOV.U32 R12, RZ, RZ, 0x4 ;  /* 0x00000004ff0c7424 */ /* 0x000fe200078e00ff */
[----:B------:R-:W-:-:S05]  /*18d50*/  SEL R2, R14, RZ, P2 ;  /* 0x000000ff0e027207 */ /* 0x000fca0001000000 */
[----:B------:R-:W-:-:S04]  /*18d60*/  IMAD.IADD R2, R13, 0x1, R2 ;  /* 0x000000010d027824 */ /* 0x000fc800078e0202 */
[----:B------:R-:W-:-:S07]  /*18d70*/  IMAD.MOV.U32 R13, RZ, RZ, R2 ;  /* 0x000000ffff0d7224 */ /* 0x000fce00078e0002 */
[----:B------:R-:W-:Y:S05]  /*18d80*/  WARPSYNC.COLLECTIVE R15, `(.L_x_2799) ;  /* 0x000000000f087348 */ /* 0x000fea0003c00000 */
[----:B------:R0:W1:Y:S02]  /*18d90*/  SHFL.UP P6, R14, R13, R12, R11 ;  /* 0x0400000c0d0e7389 */ /* 0x00006400000c000b */
[----:B01----:R-:W-:Y:S01]  /*18da0*/  ENDCOLLECTIVE ;  /* 0x000000000000791b */ /* 0x003fe20003800000 */
.L_x_2799:
[----:B------:R-:W-:Y:S01]  /*18db0*/  IMAD.MOV.U32 R12, RZ, RZ, 0x8 ;  /* 0x00000008ff0c7424 */ /* 0x000fe200078e00ff */
[----:B------:R-:W-:-:S05]  /*18dc0*/  SEL R3, R14, RZ, P3 ;  /* 0x000000ff0e037207 */ /* 0x000fca0001800000 */
[----:B------:R-:W-:-:S04]  /*18dd0*/  IMAD.IADD R3, R2, 0x1, R3 ;  /* 0x0000000102037824 */ /* 0x000fc800078e0203 */
[----:B------:R-:W-:-:S07]  /*18de0*/  IMAD.MOV.U32 R13, RZ, RZ, R3 ;  /* 0x000000ffff0d7224 */ /* 0x000fce00078e0003 */
[----:B------:R-:W-:Y:S05]  /*18df0*/  WARPSYNC.COLLECTIVE R15, `(.L_x_2800) ;  /* 0x000000000f087348 */ /* 0x000fea0003c00000 */
[----:B------:R0:W1:Y:S02]  /*18e00*/  SHFL.UP P6, R14, R13, R12, R11 ;  /* 0x0400000c0d0e7389 */ /* 0x00006400000c000b */
[----:B01----:R-:W-:Y:S01]  /*18e10*/  ENDCOLLECTIVE ;  /* 0x000000000000791b */ /* 0x003fe20003800000 */
.L_x_2800:
[----:B------:R-:W-:Y:S01]  /*18e20*/  IMAD.MOV.U32 R12, RZ, RZ, 0x10 ;  /* 0x00000010ff0c7424 */ /* 0x000fe200078e00ff */
[----:B------:R-:W-:-:S05]  /*18e30*/  SEL R4, R14, RZ, P4 ;  /* 0x000000ff0e047207 */ /* 0x000fca0002000000 */
[----:B------:R-:W-:-:S04]  /*18e40*/  IMAD.IADD R4, R3, 0x1, R4 ;  /* 0x0000000103047824 */ /* 0x000fc800078e0204 */
[----:B------:R-:W-:-:S07]  /*18e50*/  IMAD.MOV.U32 R13, RZ, RZ, R4 ;  /* 0x000000ffff0d7224 */ /* 0x000fce00078e0004 */
[----:B------:R-:W-:Y:S05]  /*18e60*/  WARPSYNC.COLLECTIVE R15, `(.L_x_2801) ;  /* 0x000000000f087348 */ /* 0x000fea0003c00000 */
[----:B------:R0:W1:Y:S02]  /*18e70*/  SHFL.UP P6, R14, R13, R12, R11 ;  /* 0x0400000c0d0e7389 */ /* 0x00006400000c000b */
[----:B01----:R-:W-:Y:S01]  /*18e80*/  ENDCOLLECTIVE ;  /* 0x000000000000791b */ /* 0x003fe20003800000 */
.L_x_2801:
        /* <DEDUP_REMOVED lines=8> */
.L_x_2802:
[----:B------:R-:W-:Y:S05]  /*18f10*/  BRA `(.L_x_2803) ;  /* 0xffffffbc00cc7947 */ /* 0x000fea000383ffff */
.L_x_2686:
[----:B------:R-:W-:Y:S01]  /*18f20*/  BSSY B0, `(.L_x_2804) ;  /* 0x0000006000007945 */ /* 0x000fe20003800000 */
[----:B------:R-:W-:Y:S01]  /*18f30*/  PLOP3.LUT P6, PT, P6, PT, PT, 0x8, 0x0 ;  /* 0x000000000000781c */ /* 0x000fe200037ce170 */
[----:B------:R-:W-:-:S12]  /*18f40*/  IMAD.MOV.U32 R15, RZ, RZ, -0x1 ;  /* 0xffffffffff0f7424 */ /* 0x000fd800078e00ff */
[----:B01----:R-:W-:Y:S05]  /*18f50*/  WARPSYNC.COLLECTIVE R15, `(.L_x_2805) ;  /* 0x000000000f087348 */ /* 0x003fea0003c00000 */
[----:B------:R-:W-:Y:S01]  /*18f60*/  VOTE.ANY R14, PT, P6 ;  /* 0x00000000000e7806 */ /* 0x000fe200030e0100 */
[----:B01----:R-:W-:Y:S06]  /*18f70*/  ENDCOLLECTIVE ;  /* 0x000000000000791b */ /* 0x003fec0003800000 */
.L_x_2805:
[----:B------:R-:W-:Y:S05]  /*18f80*/  BSYNC B0 ;  /* 0x0000000000007941 */ /* 0x000fea0003800000 */
.L_x_2804:
        /* <DEDUP_REMOVED lines=9> */
.L_x_2806:
[----:B------:R-:W-:Y:S01]  /*19020*/  IMAD.MOV.U32 R5, RZ, RZ, R14 ;  /* 0x000000ffff057224 */ /* 0x000fe200078e000e */
[----:B------:R-:W-:Y:S06]  /*19030*/  BRA `(.L_x_2807) ;  /* 0xffffffbc00bc7947 */ /* 0x000fec000383ffff */
.L_x_2688:
[----:B------:R-:W-:Y:S01]  /*19040*/  BSSY B0, `(.L_x_2808) ;  /* 0x0000007000007945 */ /* 0x000fe20003800000 */
[----:B------:R-:W-:Y:S02]  /*19050*/  IMAD.MOV.U32 R13, RZ, RZ, R6 ;  /* 0x000000ffff0d7224 */ /* 0x000fe400078e0006 */
[----:B------:R-:W-:Y:S02]  /*19060*/  IMAD.MOV.U32 R11, RZ, RZ, 0x1f ;  /* 0x0000001fff0b7424 */ /* 0x000fe400078e00ff */
[----:B------:R-:W-:-:S07]  /*19070*/  IMAD.MOV.U32 R15, RZ, RZ, -0x1 ;  /* 0xffffffffff0f7424 */ /* 0x000fce00078e00ff */
[----:B0123--:R-:W-:Y:S05]  /*19080*/  WARPSYNC.COLLECTIVE R15, `(.L_x_2809) ;  /* 0x000000000f087348 */ /* 0x00ffea0003c00000 */
[----:B------:R4:W0:Y:S02]  /*19090*/  SHFL.IDX P6, R14, R13, R12, R11 ;  /* 0x0000000c0d0e7389 */ /* 0x00082400000c000b */
[----:B01234-:R-:W-:Y:S01]  /*190a0*/  ENDCOLLECTIVE ;  /* 0x000000000000791b */ /* 0x01ffe20003800000 */
.L_x_2809:
[----:B------:R-:W-:Y:S05]  /*190b0*/  BSYNC B0 ;  /* 0x0000000000007941 */ /* 0x000fea0003800000 */
.L_x_2808:
[----:B------:R-:W-:Y:S05]  /*190c0*/  BRA `(.L_x_2687) ;  /* 0xffffffbc00b47947 */ /* 0x000fea000383ffff */
.L_x_2692:
[----:B0-----:R0:W1:Y:S02]  /*190d0*/  SYNCS.PHASECHK.TRANS64.TRYWAIT P0, [R7+URZ+0x22820], R0 ;  /* 0x02282000070075a7 */ /* 0x001064000800017f */
[----:B-1----:R-:W-:Y:S05]  /*190e0*/  @!P0 NANOSLEEP.SYNCS 0x989680 ;  /* 0x009896800000895d */ /* 0x002fea0003900000 */
[----:B------:R-:W1:Y:S02]  /*190f0*/  @!P0 SYNCS.PHASECHK.TRANS64 P0, [R7+URZ+0x22820], R0 ;  /* 0x02282000070085a7 */ /* 0x000e64000800007f */
[----:B-1----:R-:W-:Y:S05]  /*19100*/  @!P0 BRA `(.L_x_2692) ;  /* 0xfffffffc00f08947 */ /* 0x002fea000383ffff */
[----:B------:R-:W-:Y:S05]  /*19110*/  BRA `(.L_x_2810) ;  /* 0xffffffc4002c7947 */ /* 0x000fea000383ffff */
.L_x_2693:
        /* <DEDUP_REMOVED lines=8> */
[----:B0-234-:R-:W-:Y:S05]  /*191a0*/  WARPSYNC.COLLECTIVE R15, `(.L_x_2812) ;  /* 0x000000000f087348 */ /* 0x01dfea0003c00000 */
[----:B------:R1:W0:Y:S02]  /*191b0*/  SHFL.IDX P6, R14, R13, R12, R11 ;  /* 0x0000000c0d0e7389 */ /* 0x00022400000c000b */
[----:B01234-:R-:W-:Y:S01]  /*191c0*/  ENDCOLLECTIVE ;  /* 0x000000000000791b */ /* 0x01ffe20003800000 */
.L_x_2812:
[----:B------:R-:W-:Y:S05]  /*191d0*/  BSYNC B0 ;  /* 0x0000000000007941 */ /* 0x000fea0003800000 */
.L_x_2811:
[----:B------:R-:W-:Y:S05]  /*191e0*/  BRA `(.L_x_2813) ;  /* 0xffffffc400147947 */ /* 0x000fea000383ffff */
.L_x_2696:
[----:B------:R-:W-:Y:S01]  /*191f0*/  BSSY B1, `(.L_x_2814) ;  /* 0x0000006000017945 */ /* 0x000fe20003800000 */
[----:B------:R-:W-:-:S07]  /*19200*/  IMAD.MOV.U32 R15, RZ, RZ, -0x1 ;  /* 0xffffffffff0f7424 */ /* 0x000fce00078e00ff */
[----:B0-234-:R-:W-:Y:S05]  /*19210*/  WARPSYNC.COLLECTIVE R15, `(.L_x_2815) ;  /* 0x000000000f0c7348 */ /* 0x01dfea0003c00000 */
[----:B------:R-:W-:Y:S02]  /*19220*/  ELECT P6, UR62, PT ;  /* 0x00000000003e782f */ /* 0x000fe400038c0000 */
[----:B------:R-:W-:Y:S01]  /*19230*/  MOV R14, UR62 ;  /* 0x0000003e000e7c02 */ /* 0x000fe20008000f00 */
[----:B0-234-:R-:W-:Y:S10]  /*19240*/  ENDCOLLECTIVE ;  /* 0x000000000000791b */ /* 0x01dff40003800000 */
.L_x_2815:
[----:B------:R-:W-:Y:S05]  /*19250*/  BSYNC B1 ;  /* 0x0000000000017941 */ /* 0x000fea0003800000 */
.L_x_2814:
[----:B------:R-:W-:Y:S05]  /*19260*/  BRA `(.L_x_2816) ;  /* 0xffffffc4000c7947 */ /* 0x000fea000383ffff */
.L_x_2698:
[----:B0-----:R0:W1:Y:S02]  /*19270*/  SYNCS.PHASECHK.TRANS64.TRYWAIT P1, [R5+URZ+0x22840], R0 ;  /* 0x02284000050075a7 */ /* 0x001064000802017f */
[----:B-1----:R-:W-:Y:S05]  /*19280*/  @!P1 NANOSLEEP.SYNCS 0x989680 ;  /* 0x009896800000995d */ /* 0x002fea0003900000 */
[----:B------:R-:W1:Y:S02]  /*19290*/  @!P1 SYNCS.PHASECHK.TRANS64 P1, [R5+URZ+0x22840], R0 ;  /* 0x02284000050095a7 */ /* 0x000e64000802007f */
[----:B-1----:R-:W-:Y:S05]  /*192a0*/  @!P1 BRA `(.L_x_2698) ;  /* 0xfffffffc00f09947 */ /* 0x002fea000383ffff */
[----:B------:R-:W-:Y:S05]  /*192b0*/  BRA `(.L_x_2817) ;  /* 0xffffffc4002c7947 */ /* 0x000fea000383ffff */
.L_x_2700:
[----:B-1----:R1:W0:Y:S02]  /*192c0*/  SYNCS.PHASECHK.TRANS64.TRYWAIT P1, [R3+URZ+0x22840], R2 ;  /* 0x02284002030075a7 */ /* 0x002224000802017f */
[----:B0-----:R-:W-:Y:S05]  /*192d0*/  @!P1 NANOSLEEP.SYNCS 0x989680 ;  /* 0x009896800000995d */ /* 0x001fea0003900000 */
[----:B------:R-:W0:Y:S02]  /*192e0*/  @!P1 SYNCS.PHASECHK.TRANS64 P1, [R3+URZ+0x22840], R2 ;  /* 0x02284002030095a7 */ /* 0x000e24000802007f */
[----:B0-----:R-:W-:Y:S05]  /*192f0*/  @!P1 BRA `(.L_x_2700) ;  /* 0xfffffffc00f09947 */ /* 0x001fea000383ffff */
[----:B------:R-:W-:Y:S05]  /*19300*/  BRA `(.L_x_2818) ;  /* 0xffffffc400387947 */ /* 0x000fea000383ffff */
.L_x_2702:
[----:B------:R0:W0:Y:S02]  /*19310*/  SYNCS.PHASECHK.TRANS64.TRYWAIT P1, [R5+URZ+0x22860], R0 ;  /* 0x02286000050075a7 */ /* 0x000024000802017f */
[----:B0-----:R-:W-:Y:S05]  /*19320*/  @!P1 NANOSLEEP.SYNCS 0x989680 ;  /* 0x009896800000995d */ /* 0x001fea0003900000 */
[----:B------:R-:W0:Y:S02]  /*19330*/  @!P1 SYNCS.PHASECHK.TRANS64 P1, [R5+URZ+0x22860], R0 ;  /* 0x02286000050095a7 */ /* 0x000e24000802007f */
[----:B0-----:R-:W-:Y:S05]  /*19340*/  @!P1 BRA `(.L_x_2702) ;  /* 0xfffffffc00f09947 */ /* 0x001fea000383ffff */
[----:B------:R-:W-:Y:S05]  /*19350*/  BRA `(.L_x_2819) ;  /* 0xffffffc400347947 */ /* 0x000fea000383ffff */
.L_x_2820:
        /* <DEDUP_REMOVED lines=10> */
.L_x_6457:


//--------------------- .text._ZN7cutlass13device_kernelIN5flash11enable_sm90INS1_16FlashAttnFwdSm90INS1_25CollectiveMainloopFwdSm90ILi2EN4cute5tupleIJNS5_1CILi1EEES8_S8_EEENS6_IJNS7_ILi128EEENS7_ILi96EEENS7_ILi64EEEEEELi256ENS_6half_tEfNS_4arch4Sm90ELb0ELb1ELb0ELb1ELb1ELb1ELb0ELb1ELb0ELb1ELb0ELb0EEENS1_21CollectiveEpilogueFwdINS6_IJSA_NS7_ILi256EEESB_EEES9_SE_SG_Li256ELb1ELb1ELb0ELb0EEENS1_36VarlenDynamicPersistentTileSchedulerILi128ELi96ELi256ELi128ELb0ELb1ELb1ELb1ELb0ELb1EEEEEEEEEvNT_6ParamsE --------------------------
	.section	.text._ZN7cutlass13device_kernelIN5flash11enable_sm90INS1_16FlashAttnFwdSm90INS1_25CollectiveMainloopFwdSm90ILi2EN4cute5tupleIJNS5_1CILi1EEES8_S8_EEENS6_IJNS7_ILi128EEENS7_ILi96EEENS7_ILi64EEEEEELi256ENS_6half_tEfNS_4arch4Sm90ELb0ELb1ELb0ELb1ELb1ELb1ELb0ELb1ELb0ELb1ELb0ELb0EEENS1_21CollectiveEpilogueFwdINS6_IJSA_NS7_ILi256EEESB_EEES9_SE_SG_Li256ELb1ELb1ELb0ELb0EEENS1_36VarlenDynamicPersistentTileSchedulerILi128ELi96ELi256ELi128ELb0ELb1ELb1ELb1ELb0ELb1EEEEEEEEEvNT_6ParamsE,"ax",@progbits
	.align	128
.text._ZN7cutlass13device_kernelIN5flash11enable_sm90INS1_16FlashAttnFwdSm90INS1_25CollectiveMainloopFwdSm90ILi2EN4cute5tupleIJNS5_1CILi1EEES8_S8_EEENS6_IJNS7_ILi128EEENS7_ILi96EEENS7_ILi64EEEEEELi256ENS_6half_tEfNS_4arch4Sm90ELb0ELb1ELb0ELb1ELb1ELb1ELb0ELb1ELb0ELb1ELb0ELb0EEENS1_21CollectiveEpilogueFwdINS6_IJSA_NS7_ILi256EEESB_EEES9_SE_SG_Li256ELb1ELb1ELb0ELb0EEENS1_36VarlenDynamicPersistentTileSchedulerILi128ELi96ELi256ELi128ELb0ELb1ELb1ELb1ELb0ELb1EEEEEEEEEvNT_6ParamsE:
        .type           _ZN7cutlass13device_kernelIN5flash11enable_sm90INS1_16FlashAttnFwdSm90INS1_25CollectiveMainloopFwdSm90ILi2EN4cute5tupleIJNS5_1CILi1EEES8_S8_EEENS6_IJNS7_ILi128EEENS7_ILi96EEENS7_ILi64EEEEEELi256ENS_6half_tEfNS_4arch4Sm90ELb0ELb1ELb0ELb1ELb1ELb1ELb0ELb1ELb0ELb1ELb0ELb0EEENS1_21CollectiveEpilogueFwdINS6_IJSA_NS7_ILi256EEESB_EEES9_SE_SG_Li256ELb1ELb1ELb0ELb0EEENS1_36VarlenDynamicPersistentTileSchedulerILi128ELi96ELi256ELi128ELb0ELb1ELb1ELb1ELb0ELb1EEEEEEEEEvNT_6ParamsE,@function
        .size           _ZN7cutlass13device_kernelIN5flash11enable_sm90INS1_16FlashAttnFwdSm90INS1_25CollectiveMainloopFwdSm90ILi2EN4cute5tupleIJNS5_1CILi1EEES8_S8_EEENS6_IJNS7_ILi128EEENS7_ILi96EEENS7_ILi64EEEEEELi256ENS_6half_tEfNS_4arch4Sm90ELb0ELb1ELb0ELb1ELb1ELb1ELb0ELb1ELb0ELb1ELb0ELb0EEENS1_21CollectiveEpilogueFwdINS6_IJSA_NS7_ILi256EEESB_EEES9_SE_SG_Li256ELb1ELb1ELb0ELb0EEENS1_36VarlenDynamicPersistentTileSchedulerILi128ELi96ELi256ELi128ELb0ELb1ELb1ELb1ELb0ELb1EEEEEEEEEvNT_6ParamsE,(.L_x_6458 - _ZN7cutlass13device_kernelIN5flash11enable_sm90INS1_16FlashAttnFwdSm90INS1_25CollectiveMainloopFwdSm90ILi2EN4cute5tupleIJNS5_1CILi1EEES8_S8_EEENS6_IJNS7_ILi128EEENS7_ILi96EEENS7_ILi64EEEEEELi256ENS_6half_tEfNS_4arch4Sm90ELb0ELb1ELb0ELb1ELb1ELb1ELb0ELb1ELb0ELb1ELb0ELb0EEENS1_21CollectiveEpilogueFwdINS6_IJSA_NS7_ILi256EEESB_EEES9_SE_SG_Li256ELb1ELb1ELb0ELb0EEENS1_36VarlenDynamicPersistentTileSchedulerILi128ELi96ELi256ELi128ELb0ELb1ELb1ELb1ELb0ELb1EEEEEEEEEvNT_6ParamsE)
        .other          _ZN7cutlass13device_kernelIN5flash11enable_sm90INS1_16FlashAttnFwdSm90INS1_25CollectiveMainloopFwdSm90ILi2EN4cute5tupleIJNS5_1CILi1EEES8_S8_EEENS6_IJNS7_ILi128EEENS7_ILi96EEENS7_ILi64EEEEEELi256ENS_6half_tEfNS_4arch4Sm90ELb0ELb1ELb0ELb1ELb1ELb1ELb0ELb1ELb0ELb1ELb0ELb0EEENS1_21CollectiveEpilogueFwdINS6_IJSA_NS7_ILi256EEESB_EEES9_SE_SG_Li256ELb1ELb1ELb0ELb0EEENS1_36VarlenDynamicPersistentTileSchedulerILi128ELi96ELi256ELi128ELb0ELb1ELb1ELb1ELb0ELb1EEEEEEEEEvNT_6ParamsE,@"STO_CUDA_ENTRY STV_DEFAULT"
_ZN7cutlass13device_kernelIN5flash11enable_sm90INS1_16FlashAttnFwdSm90INS1_25CollectiveMainloopFwdSm90ILi2EN4cute5tupleIJNS5_1CILi1EEES8_S8_EEENS6_IJNS7_ILi128EEENS7_ILi96EEENS7_ILi64EEEEEELi256ENS_6half_tEfNS_4arch4Sm90ELb0ELb1ELb0ELb1ELb1ELb1ELb0ELb1ELb0ELb1ELb0ELb0EEENS1_21CollectiveEpilogueFwdINS6_IJSA_NS7_ILi256EEESB_EEES9_SE_SG_Li256ELb1ELb1ELb0ELb0EEENS1_36VarlenDynamicPersistentTileSchedulerILi128ELi96ELi256ELi128ELb0ELb1ELb1ELb1ELb0ELb1EEEEEEEEEvNT_6ParamsE:
[----:B------:R-:W0:Y:S02]  /*0000*/  LDC R1, c[0x0][0x28] ;  /* 0x00000a00ff017b82 */ /* 0x000e240000000800 */
[----:B0-----:R-:W-:Y:S01]  /*0010*/  VIADD R1, R1, 0xffffffc8 ;  /* 0xffffffc801017836 */ /* 0x001fe20000000000 */
[----:B------:R-:W0:Y:S01]  /*0020*/  S2R R0, SR_TID.X ;  /* 0x0000000000007919 */ /* 0x000e220000002100 */
[----:B------:R-:W-:Y:S01]  /*0030*/  ELECT P0, URZ, PT ;  /* 0x00000000003f782f */ /* 0x000fe20003800000 */
[----:B------:R-:W-:Y:S01]  /*0040*/  BSSY B0, `(.L_x_2821) ;  /* 0x000000e000007945 */ /* 0x000fe20003800000 */
[--C-:B0-----:R-:W-:Y:S02]  /*0050*/  SHF.R.U32.HI R2, RZ, 0x5, R0.reuse ;  /* 0x00000005ff027819 */ /* 0x101fe40000011600 */
[----:B------:R-:W-:-:S03]  /*0060*/  SHF.R.U32.HI R4, RZ, 0x7, R0 ;  /* 0x00000007ff047819 */ /* 0x000fc60000011600 */
        /* <DEDUP_REMOVED lines=11> */
.L_x_2822:
[----:B------:R-:W-:Y:S05]  /*0120*/  BSYNC B0 ;  /* 0x0000000000007941 */ /* 0x000fea0003800000 */
.L_x_2821:
[----:B------:R-:W-:Y:S01]  /*0130*/  VOTEU.ANY UP0, P0 ;  /* 0x00000000003f7886 */ /* 0x000fe20000000100 */
[----:B------:R-:W0:Y:S01]  /*0140*/  SHFL.IDX PT, R4, R4, RZ, 0x1f ;  /* 0x00001fff04047589 */ /* 0x000e2200000e0000 */
[----:B------:R-:W-:Y:S01]  /*0150*/  UMOV UR4, 0x80 ;  /* 0x0000008000047882 */ /* 0x000fe20000000000 */
[----:B------:R-:W-:Y:S01]  /*0160*/  UMOV UR7, 0x100 ;  /* 0x0000010000077882 */ /* 0x000fe20000000000 */
[----:B------:R-:W-:Y:S01]  /*0170*/  VOTEU.ANY UP1, P0 ;  /* 0x00000000003f7886 */ /* 0x000fe20000020100 */
[----:B------:R-:W1:Y:S01]  /*0180*/  @UP0 S2UR UR8, SR_CgaCtaId ;  /* 0x00000000000809c3 */ /* 0x000e620000008800 */
[----:B------:R-:W2:Y:S01]  /*0190*/  SHFL.IDX PT, R3, R2, RZ, 0x1f ;  /* 0x00001fff02037589 */ /* 0x000ea200000e0000 */
[----:B------:R-:W-:Y:S01]  /*01a0*/  @UP0 UMOV UR6, 0x400 ;  /* 0x0000040000060882 */ /* 0x000fe20000000000 */
[----:B------:R-:W-:-:S04]  /*01b0*/  @UP0 UIADD3 UR4, -UR4, 0x100000, URZ ;  /* 0x0010000004040890 */ /* 0x000fc8000fffe13f */
[----:B------:R-:W-:Y:S02]  /*01c0*/  @UP0 USHF.L.U32 UR5, UR4, 0xb, URZ ;  /* 0x0000000b04050899 */ /* 0x000fe4000800063f */
[----:B------:R-:W-:Y:S01]  /*01d0*/  @UP0 USHF.L.U32 UR4, UR4, 0x1, URZ ;  /* 0x0000000104040899 */ /* 0x000fe2000800063f */
[----:B------:R-:W-:Y:S01]  /*01e0*/  VOTEU.ANY UP2, P0 ;  /* 0x00000000003f7886 */ /* 0x000fe20000040100 */
[----:B0-----:R-:W-:Y:S01]  /*01f0*/  R2UR UR9, R4 ;  /* 0x00000000040972ca */ /* 0x001fe200000e0000 */
[----:B-1----:R-:W-:Y:S01]  /*0200*/  @UP0 ULEA UR8, UR8, UR6, 0x18 ;  /* 0x0000000608080291 */ /* 0x002fe2000f8ec03f */
[----:B--2---:R-:W-:Y:S01]  /*0210*/  ISETP.NE.AND P1, PT, R3, RZ, PT ;  /* 0x000000ff0300720c */ /* 0x004fe20003f25270 */
[----:B------:R-:W-:-:S04]  /*0220*/  @UP0 UIADD3 UR6, -UR7, 0x100000, URZ ;  /* 0x0010000007060890 */ /* 0x000fc8000fffe13f */
[----:B------:R-:W-:Y:S02]  /*0230*/  @UP0 USHF.L.U32 UR7, UR6, 0xb, URZ ;  /* 0x0000000b06070899 */ /* 0x000fe4000800063f */
[----:B------:R-:W-:-:S04]  /*0240*/  @UP0 USHF.L.U32 UR6, UR6, 0x1, URZ ;  /* 0x0000000106060899 */ /* 0x000fc8000800063f */
[----:B------:R-:W-:Y:S01]  /*0250*/  UISETP.NE.AND UP0, UPT, UR9, URZ, UPT ;  /* 0x0000003f0900728c */ /* 0x000fe2000bf05270 */
[----:B------:R-:W0:Y:S02]  /*0260*/  FENCE.VIEW.ASYNC.S ;  /* 0x00000000000073c6 */ /* 0x000e240000000000 */
[----:B0-----:R0:W1:Y:S05]  /*0270*/  @UP1 SYNCS.EXCH.64 URZ, [UR8+0x22800], UR4 ;  /* 0x02280004083f15b2 */ /* 0x00106a0008000100 */
[----:B------:R0:W2:Y:S01]  /*0280*/  @UP2 SYNCS.EXCH.64 URZ, [UR8+0x22820], UR6 ;  /* 0x02282006083f25b2 */ /* 0x0000a20008000100 */
        /* <DEDUP_REMOVED lines=17> */
[----:B------:R3:W0:Y:S02]  /*03a0*/  SYNCS.EXCH.64 URZ, [UR8+0x22848], UR6 ;  /* 0x02284806083f75b2 */ /* 0x0006240008000100 */
[----:B---3--:R-:W-:Y:S01]  /*03b0*/  NOP ;  /* 0x0000000000007918 */ /* 0x008fe20000000000 */
.L_x_2823:
[----:B------:R-:W3:Y:S01]  /*03c0*/  SHFL.IDX PT, R3, R2, RZ, 0x1f ;  /* 0x00001fff02037589 */ /* 0x000ee200000e0000 */
[----:B------:R-:W-:Y:S01]  /*03d0*/  NOP ;  /* 0x0000000000007918 */ /* 0x000fe20000000000 */
[----:B---3--:R-:W-:-:S13]  /*03e0*/  ISETP.NE.AND P0, PT, R3, RZ, PT ;  /* 0x000000ff0300720c */ /* 0x008fda0003f05270 */
        /* <DEDUP_REMOVED lines=17> */
[----:B------:R3:W0:Y:S02]  /*0500*/  SYNCS.EXCH.64 URZ, [UR8+0x22868], UR6 ;  /* 0x02286806083f75b2 */ /* 0x0006240008000100 */
[----:B---3--:R-:W-:Y:S01]  /*0510*/  NOP ;  /* 0x0000000000007918 */ /* 0x008fe20000000000 */
.L_x_2824:
[----:B------:R-:W3:Y:S01]  /*0520*/  SHFL.IDX PT, R3, R2, RZ, 0x1f ;  /* 0x00001fff02037589 */ /* 0x000ee200000e0000 */
[----:B------:R-:W-:Y:S01]  /*0530*/  NOP ;  /* 0x0000000000007918 */ /* 0x000fe20000000000 */
[----:B---3--:R-:W-:-:S13]  /*0540*/  ISETP.NE.AND P0, PT, R3, RZ, PT ;  /* 0x000000ff0300720c */ /* 0x008fda0003f05270 */
        /* <DEDUP_REMOVED lines=13> */
[----:B------:R3:W0:Y:S02]  /*0620*/  SYNCS.EXCH.64 URZ, [UR6+0x22888], UR4 ;  /* 0x02288804063f75b2 */ /* 0x0006240008000100 */
[----:B---3--:R-:W-:Y:S01]  /*0630*/  NOP ;  /* 0x0000000000007918 */ /* 0x008fe20000000000 */
.L_x_2825:
        /* <DEDUP_REMOVED lines=22> */
.L_x_2826:
        /* <DEDUP_REMOVED lines=22> */
.L_x_2827:
[----:B------:R-:W-:Y:S01]  /*0900*/  PLOP3.LUT P0, PT, PT, PT, UP0, 0x80, 0x0 ;  /* 0x000000000000781c */ /* 0x000fe20003f0f008 */
[----:B------:R-:W-:Y:S01]  /*0910*/  UMOV UR36, 0x1 ;  /* 0x0000000100247882 */ /* 0x000fe20000000000 */
[----:B------:R-:W-:Y:S01]  /*0920*/  NOP ;  /* 0x0000000000007918 */ /* 0x000fe20000000000 */
[----:B------:R-:W-:Y:S01]  /*0930*/  USEL UR36, UR36, 0x2, !UP0 ;  /* 0x0000000224247887 */ /* 0x000fe2000c000000 */
[----:B------:R-:W-:Y:S01]  /*0940*/  BSSY B9, `(.L_x_2828) ;  /* 0x0001f0f000097945 */ /* 0x000fe20003800000 */
[----:B------:R-:W-:Y:S01]  /*0950*/  ULDC.64 UR52, c[0x0][0x208] ;  /* 0x0000820000347ab9 */ /* 0x000fe20000000a00 */
[----:B012-4-:R-:W-:Y:S07]  /*0960*/  BAR.SYNC.DEFER_BLOCKING 0x0 ;  /* 0x0000000000007b1d */ /* 0x017fee0000010000 */
[----:B------:R-:W-:Y:S05]  /*0970*/  @!P0 BRA `(.L_x_2829) ;  /* 0x0000017c007c8947 */ /* 0x000fea0003800000 */
.L_x_2830:
        /* <DEDUP_REMOVED lines=8> */
[----:B------:R-:W-:Y:S01]  /*0a00*/  UMOV UR4, 0x400 ;  /* 0x0000040000047882 */ /* 0x000fe20000000000 */
[----:B------:R-:W-:-:S11]  /*0a10*/  LOP3.LUT R22, R22, 0xffdfffff, RZ, 0xc0, !PT ;  /* 0xffdfffff16167812 */ /* 0x000fd600078ec0ff */
[----:B------:R-:W-:Y:S06]  /*0a20*/  @!P0 BAR.ARV 0x9, 0x100 ;  /* 0x0244000000008b1d */ /* 0x000fec0000002000 */
[----:B0-----:R-:W-:Y:S01]  /*0a30*/  ULEA UR4, UR47, UR4, 0x18 ;  /* 0x000000042f047291 */ /* 0x001fe2000f8ec03f */
[----:B------:R-:W-:Y:S01]  /*0a40*/  @P0 LOP3.LUT R22, R22, 0x200000, RZ, 0xfc, !PT ;  /* 0x0020000016160812 */ /* 0x000fe200078efcff */
[----:B------:R-:W-:Y:S04]  /*0a50*/  BAR.SYNC.DEFER_BLOCKING 0x5, 0x180 ;  /* 0x0146000000007b1d */ /* 0x000fe80000010000 */
[----:B------:R-:W-:-:S02]  /*0a60*/  IMAD.U32 R23, RZ, RZ, UR4 ;  /* 0x00000004ff177e24 */ /* 0x000fc4000f8e00ff */
[----:B------:R-:W-:-:S03]  /*0a70*/  ULDC UR4, c[0x0][0xc3c] ;  /* 0x00030f0000047ab9 */ /* 0x000fc60000000800 */
[----:B------:R-:W0:Y:S01]  /*0a80*/  LDS.128 R120, [R23+0x228d0] ;  /* 0x0228d00017787984 */ /* 0x000e220000000c00 */
[----:B------:R-:W-:Y:S06]  /*0a90*/  BAR.ARV 0x4, 0x180 ;  /* 0x0106000000007b1d */ /* 0x000fec0000002000 */
[----:B0-----:R-:W-:-:S13]  /*0aa0*/  ISETP.GE.AND P0, PT, R123, UR4, PT ;  /* 0x000000047b007c0c */ /* 0x001fda000bf06270 */
[----:B------:R-:W-:Y:S05]  /*0ab0*/  @P0 BRA `(.L_x_2831) ;  /* 0x000001ec00dc0947 */ /* 0x000fea0003800000 */
[----:B------:R-:W-:Y:S01]  /*0ac0*/  VIADD R13, R0, 0xffffff80 ;  /* 0xffffff80000d7836 */ /* 0x000fe20000000000 */
[----:B------:R-:W-:Y:S01]  /*0ad0*/  STL [R1+0x10], RZ ;  /* 0x000010ff01007387 */ /* 0x000fe20000100800 */
[----:B------:R-:W-:Y:S01]  /*0ae0*/  IMAD.MOV.U32 R19, RZ, RZ, RZ ;  /* 0x000000ffff137224 */ /* 0x000fe200078e00ff */
[----:B------:R-:W-:Y:S01]  /*0af0*/  ULOP3.LUT UR50, UR36, 0x1, URZ, 0xfc, !UPT ;  /* 0x0000000124327892 */ /* 0x000fe2000f8efc3f */
[----:B------:R-:W-:Y:S01]  /*0b00*/  IMAD.MOV.U32 R216, RZ, RZ, RZ ;  /* 0x000000ffffd87224 */ /* 0x000fe200078e00ff */
[----:B------:R-:W-:Y:S01]  /*0b10*/  SHF.R.S32.HI R0, RZ, 0x1f, R13 ;  /* 0x0000001fff007819 */ /* 0x000fe2000001140d */
[----:B------:R-:W-:-:S03]  /*0b20*/  IMAD.MOV.U32 R206, RZ, RZ, RZ ;  /* 0x000000ffffce7224 */ /* 0x000fc600078e00ff */
[----:B------:R-:W-:-:S04]  /*0b30*/  LEA.HI R2, R0, R13, RZ, 0x7 ;  /* 0x0000000d00027211 */ /* 0x000fc800078f38ff */
[----:B------:R-:W-:-:S05]  /*0b40*/  LOP3.LUT R3, R2, 0xffffff80, RZ, 0xc0, !PT ;  /* 0xffffff8002037812 */ /* 0x000fca00078ec0ff */
[----:B------:R-:W-:-:S05]  /*0b50*/  IMAD.IADD R210, R13, 0x1, -R3 ;  /* 0x000000010dd27824 */ /* 0x000fca00078e0a03 */
[----:B------:R-:W-:-:S04]  /*0b60*/  SHF.R.S32.HI R5, RZ, 0x1f, R210 ;  /* 0x0000001fff057819 */ /* 0x000fc800000114d2 */
[CC--:B------:R-:W-:Y:S02]  /*0b70*/  LEA.HI R7, R5.reuse, R210.reuse, RZ, 0x2 ;  /* 0x000000d205077211 */ /* 0x0c0fe400078f10ff */
[----:B------:R-:W-:Y:S02]  /*0b80*/  LEA.HI R5, R5, R210, RZ, 0x5 ;  /* 0x000000d205057211 */ /* 0x000fe400078f28ff */
[--C-:B------:R-:W-:Y:S02]  /*0b90*/  SHF.R.S32.HI R6, RZ, 0x2, R7.reuse ;  /* 0x00000002ff067819 */ /* 0x100fe40000011407 */
[----:B------:R-:W-:Y:S02]  /*0ba0*/  SHF.R.S32.HI R3, RZ, 0x1f, R7 ;  /* 0x0000001fff037819 */ /* 0x000fe40000011407 */
[----:B------:R-:W-:Y:S02]  /*0bb0*/  LOP3.LUT R7, R7, 0x7ffffffc, RZ, 0xc0, !PT ;  /* 0x7ffffffc07077812 */ /* 0x000fe400078ec0ff */
[----:B------:R-:W-:-:S02]  /*0bc0*/  LEA.HI R4, R3, R6, RZ, 0x3 ;  /* 0x0000000603047211 */ /* 0x000fc400078f18ff */
[----:B------:R-:W-:Y:S01]  /*0bd0*/  SHF.R.S32.HI R3, RZ, 0x7, R2 ;  /* 0x00000007ff037819 */ /* 0x000fe20000011402 */
[----:B------:R-:W-:Y:S01]  /*0be0*/  IMAD.IADD R210, R210, 0x1, -R7 ;  /* 0x00000001d2d27824 */ /* 0x000fe200078e0a07 */
[----:B------:R-:W-:Y:S02]  /*0bf0*/  LOP3.LUT R9, R4, 0xfffffff8, RZ, 0xc0, !PT ;  /* 0xfffffff804097812 */ /* 0x000fe400078ec0ff */
[----:B------:R-:W-:Y:S02]  /*0c00*/  LEA.HI R4, R2, R3, RZ, 0x1 ;  /* 0x0000000302047211 */ /* 0x000fe400078f08ff */
[-C--:B------:R-:W-:Y:S01]  /*0c10*/  LEA.HI R2, R0, R13.reuse, RZ, 0x4 ;  /* 0x0000000d00027211 */ /* 0x080fe200078f20ff */
[----:B------:R-:W-:Y:S01]  /*0c20*/  IMAD.IADD R10, R6, 0x1, -R9 ;  /* 0x00000001060a7824 */ /* 0x000fe200078e0a09 */
[----:B------:R-:W-:Y:S02]  /*0c30*/  LEA.HI R6, R0, R13, RZ, 0x2 ;  /* 0x0000000d00067211 */ /* 0x000fe400078f10ff */
[----:B------:R-:W-:-:S02]  /*0c40*/  LOP3.LUT R8, R4, 0x3fffffe, RZ, 0xc0, !PT ;  /* 0x03fffffe04087812 */ /* 0x000fc400078ec0ff */
[----:B------:R-:W-:Y:S02]  /*0c50*/  SHF.R.S32.HI R9, RZ, 0x5, R5 ;  /* 0x00000005ff097819 */ /* 0x000fe40000011405 */
[----:B------:R-:W-:Y:S01]  /*0c60*/  LOP3.LUT R4, R6, 0xfffffffc, RZ, 0xc0, !PT ;  /* 0xfffffffc06047812 */ /* 0x000fe200078ec0ff */
[----:B------:R-:W-:Y:S01]  /*0c70*/  IMAD.IADD R8, R3, 0x1, -R8 ;  /* 0x0000000103087824 */ /* 0x000fe200078e0a08 */
[----:B------:R-:W-:Y:S01]  /*0c80*/  SHF.R.S32.HI R5, RZ, 0x4, R2 ;  /* 0x00000004ff057819 */ /* 0x000fe20000011402 */
[----:B------:R-:W-:Y:S01]  /*0c90*/  IMAD R9, R9, 0x10, R10 ;  /* 0x0000001009097824 */ /* 0x000fe200078e020a */
[----:B------:R-:W-:Y:S01]  /*0ca0*/  SHF.R.S32.HI R209, RZ, 0x2, R6 ;  /* 0x00000002ffd17819 */ /* 0x000fe20000011406 */
[----:B------:R-:W-:Y:S01]  /*0cb0*/  IMAD.IADD R11, R13, 0x1, -R4 ;  /* 0x000000010d0b7824 */ /* 0x000fe200078e0a04 */
[----:B------:R-:W-:Y:S01]  /*0cc0*/  LEA.HI R3, R2, R5, RZ, 0x1 ;  /* 0x0000000502037211 */ /* 0x000fe200078f08ff */
[----:B------:R-:W-:Y:S01]  /*0cd0*/  IMAD R8, R8, 0x40, R9 ;  /* 0x0000004008087824 */ /* 0x000fe200078e0209 */
[----:B------:R-:W-:Y:S01]  /*0ce0*/  LEA.HI R0, R0, R13, RZ, 0x5 ;  /* 0x0000000d00007211 */ /* 0x000fe200078f28ff */
[----:B------:R-:W-:Y:S01]  /*0cf0*/  IMAD.SHL.U32 R16, R11, 0x8, RZ ;  /* 0x000000080b107824 */ /* 0x000fe200078e00ff */
[----:B------:R-:W-:Y:S01]  /*0d00*/  LOP3.LUT R4, R3, 0x1ffffffe, RZ, 0xc0, !PT ;  /* 0x1ffffffe03047812 */ /* 0x000fe200078ec0ff */
[C---:B------:R-:W-:Y:S01]  /*0d10*/  IMAD.SHL.U32 R204, R11.reuse, 0x4, RZ ;  /* 0x000000040bcc7824 */ /* 0x040fe200078e00ff */
[----:B------:R-:W-:Y:S01]  /*0d20*/  LEA.HI R3, R11, R11, RZ, 0x1 ;  /* 0x0000000b0b037211 */ /* 0x000fe200078f08ff */
        /* <DEDUP_REMOVED lines=9> */
[----:B------:R-:W-:Y:S01]  /*0dc0*/  LEA.HI R6, R6, R209, RZ, 0x3 ;  /* 0x000000d106067211 */ /* 0x000fe200078f18ff */
[----:B------:R-:W-:Y:S01]  /*0dd0*/  VIADD R212, R16, 0xa0 ;  /* 0x000000a010d47836 */ /* 0x000fe20000000000 */
[----:B------:R-:W-:Y:S01]  /*0de0*/  SHF.R.S32.HI R17, RZ, 0x1f, R16 ;  /* 0x0000001fff117819 */ /* 0x000fe20000011410 */
[----:B------:R-:W-:Y:S01]  /*0df0*/  IMAD R226, R3, 0x8, R8 ;  /* 0x0000000803e27824 */ /* 0x000fe200078e0208 */
[----:B------:R-:W-:Y:S01]  /*0e00*/  LOP3.LUT R6, R6, 0xfffffff8, RZ, 0xc0, !PT ;  /* 0xfffffff806067812 */ /* 0x000fe200078ec0ff */
[----:B------:R-:W-:Y:S01]  /*0e10*/  VIADD R3, R209, 0x40 ;  /* 0x00000040d1037836 */ /* 0x000fe20000000000 */
[----:B------:R-:W-:Y:S01]  /*0e20*/  SHF.R.S32.HI R211, RZ, 0x1f, R18 ;  /* 0x0000001fffd37819 */ /* 0x000fe20000011412 */
[----:B------:R-:W-:-:S02]  /*0e30*/  IMAD R5, R12, 0x10, R2 ;  /* 0x000000100c057824 */ /* 0x000fc400078e0202 */
[----:B------:R-:W-:Y:S01]  /*0e40*/  IMAD.SHL.U32 R228, R3, 0x40, RZ ;  /* 0x0000004003e47824 */ /* 0x000fe200078e00ff */
[----:B------:R-:W-:Y:S01]  /*0e50*/  SHF.R.S32.HI R0, RZ, 0x1f, R3 ;  /* 0x0000001fff007819 */ /* 0x000fe20000011403 */
[----:B------:R-:W-:Y:S02]  /*0e60*/  IMAD R4, R5, 0x8, R4 ;  /* 0x0000000805047824 */ /* 0x000fe400078e0204 */
[----:B------:R-:W-:Y:S01]  /*0e70*/  IMAD.IADD R5, R209, 0x1, -R6 ;  /* 0x00000001d1057824 */ /* 0x000fe200078e0a06 */
[----:B------:R-:W-:Y:S01]  /*0e80*/  LEA.HI R0, R0, R3, RZ, 0x3 ;  /* 0x0000000300007211 */ /* 0x000fe200078f18ff */
[----:B------:R-:W-:Y:S01]  /*0e90*/  IMAD.MOV.U32 R2, RZ, RZ, RZ ;  /* 0x000000ffff027224 */ /* 0x000fe200078e00ff */
[----:B------:R-:W-:Y:S01]  /*0ea0*/  LOP3.LUT R228, R228, 0x1c0, RZ, 0xc0, !PT ;  /* 0x000001c0e4e47812 */ /* 0x000fe200078ec0ff */
[----:B------:R-:W-:Y:S01]  /*0eb0*/  VIADD R215, R16, 0xc0 ;  /* 0x000000c010d77836 */ /* 0x000fe20000000000 */
[----:B------:R0:W-:Y:S01]  /*0ec0*/  STL [R1+0x1c], R5 ;  /* 0x00001c0501007387 */ /* 0x0001e20000100800 */
[----:B------:R-:W-:Y:S01]  /*0ed0*/  IMAD.SHL.U32 R0, R0, 0x40, RZ ;  /* 0x0000004000007824 */ /* 0x000fe200078e00ff */
[----:B------:R-:W-:Y:S01]  /*0ee0*/  LOP3.LUT R3, R228, 0x38, R16, 0xf8, !PT ;  /* 0x00000038e4037812 */ /* 0x000fe200078ef810 */
[----:B------:R-:W-:-:S02]  /*0ef0*/  VIADD R214, R16, 0xe0 ;  /* 0x000000e010d67836 */ /* 0x000fc40000000000 */
[----:B------:R-:W-:Y:S01]  /*0f00*/  VIADD R217, R204, 0x10 ;  /* 0x00000010ccd97836 */ /* 0x000fe20000000000 */
[----:B------:R-:W-:Y:S02]  /*0f10*/  LOP3.LUT R0, R0, 0xfffffe00, RZ, 0xc0, !PT ;  /* 0xfffffe0000007812 */ /* 0x000fe400078ec0ff */
[----:B0-----:R-:W-:-:S03]  /*0f20*/  SHF.R.U32.HI R5, RZ, 0x3, R228 ;  /* 0x00000003ff057819 */ /* 0x001fc600000116e4 */
[----:B------:R0:W-:Y:S02]  /*0f30*/  STL [R1+0x4], R0 ;  /* 0x0000040001007387 */ /* 0x0001e40000100800 */
[----:B0-----:R-:W-:Y:S01]  /*0f40*/  LOP3.LUT R0, R0, R3, R5, 0xf6, !PT ;  /* 0x0000000300007212 */ /* 0x001fe200078ef605 */
[----:B------:R-:W-:-:S04]  /*0f50*/  IMAD.SHL.U32 R3, R4, 0x8, RZ ;  /* 0x0000000804037824 */ /* 0x000fc800078e00ff */
[----:B------:R-:W-:-:S05]  /*0f60*/  IMAD R0, R0, 0x2, R23 ;  /* 0x0000000200007824 */ /* 0x000fca00078e0217 */
[----:B------:R0:W-:Y:S04]  /*0f70*/  STL [R1+0x24], R0 ;  /* 0x0000240001007387 */ /* 0x0001e80000100800 */
[----:B------:R0:W-:Y:S02]  /*0f80*/  STL [R1+0x30], R3 ;  /* 0x0000300301007387 */ /* 0x0001e40000100800 */
.L_x_3051:
[----:B------:R-:W-:Y:S05]  /*0f90*/  YIELD ;  /* 0x0000000000007946 */ /* 0x000fea0003800000 */
[----:B------:R-:W-:Y:S01]  /*0fa0*/  ULDC.64 UR4, c[0x0][0xa28] ;  /* 0x00028a0000047ab9 */ /* 0x000fe20000000a00 */
[----:B01----:R-:W1:Y:S01]  /*0fb0*/  LDC.64 R6, c[0x0][0xa08] ;  /* 0x00028200ff067b82 */ /* 0x003e620000000a00 */
[----:B------:R-:W-:Y:S01]  /*0fc0*/  ISETP.NE.U32.AND P1, PT, RZ, UR4, PT ;  /* 0x00000004ff007c0c */ /* 0x000fe2000bf25070 */
[----:B0-----:R-:W-:Y:S02]  /*0fd0*/  IMAD.MOV.U32 R0, RZ, RZ, RZ ;  /* 0x000000ffff007224 */ /* 0x001fe400078e00ff */
[----:B------:R-:W-:Y:S01]  /*0fe0*/  IMAD.MOV.U32 R32, RZ, RZ, RZ ;  /* 0x000000ffff207224 */ /* 0x000fe200078e00ff */
[----:B------:R-:W-:Y:S01]  /*0ff0*/  ISETP.NE.AND.EX P1, PT, RZ, UR5, PT, P1 ;  /* 0x00000005ff007c0c */ /* 0x000fe2000bf25310 */
[----:B------:R-:W-:-:S02]  /*1000*/  ULDC.64 UR4, c[0x0][0xa18] ;  /* 0x0002860000047ab9 */ /* 0x000fc40000000a00 */
[----:B------:R-:W-:-:S04]  /*1010*/  ISETP.NE.U32.AND P2, PT, RZ, UR4, PT ;  /* 0x00000004ff007c0c */ /* 0x000fc8000bf45070 */
[----:B------:R-:W-:Y:S01]  /*1020*/  ISETP.NE.AND.EX P2, PT, RZ, UR5, PT, P2 ;  /* 0x00000005ff007c0c */ /* 0x000fe2000bf45320 */
[----:B------:R-:W-:Y:S02]  /*1030*/  ULDC.64 UR4, c[0x0][0xa08] ;  /* 0x0002820000047ab9 */ /* 0x000fe40000000a00 */
[----:B------:R-:W-:-:S03]  /*1040*/  ISETP.NE.U32.AND P0, PT, RZ, UR4, PT ;  /* 0x00000004ff007c0c */ /* 0x000fc6000bf05070 */
[----:B------:R-:W0:Y:S01]  /*1050*/  @P1 LDC.64 R4, c[0x0][0xa28] ;  /* 0x00028a00ff041b82 */ /* 0x000e220000000a00 */
[----:B------:R-:W-:Y:S01]  /*1060*/  ISETP.NE.AND.EX P0, PT, RZ, UR5, PT, P0 ;  /* 0x00000005ff007c0c */ /* 0x000fe2000bf05300 */
[----:B-1----:R-:W-:-:S06]  /*1070*/  IMAD.WIDE R10, R123, 0x4, R6 ;  /* 0x000000047b0a7825 */ /* 0x002fcc00078e0206 */
[----:B------:R-:W1:Y:S01]  /*1080*/  @P2 LDC.64 R8, c[0x0][0xa18] ;  /* 0x00028600ff082b82 */ /* 0x000e620000000a00 */
[----:B------:R-:W-:Y:S02]  /*1090*/  ULDC UR4, c[0x0][0x288] ;  /* 0x0000a20000047ab9 */ /* 0x000fe40000000800 */
[----:B------:R-:W-:Y:S01]  /*10a0*/  IMAD.U32 R207, RZ, RZ, UR4 ;  /* 0x00000004ffcf7e24 */ /* 0x000fe2000f8e00ff */
[----:B------:R-:W-:Y:S02]  /*10b0*/  ULDC.64 UR4, c[0x0][0x418] ;  /* 0x0001060000047ab9 */ /* 0x000fe40000000a00 */
[----:B------:R2:W5:Y:S01]  /*10c0*/  @P0 LDG.E R32, desc[UR52][R10.64] ;  /* 0x000000340a200981 */ /* 0x000562000c1e1900 */
[----:B0-----:R-:W-:-:S05]  /*10d0*/  @P1 IMAD.WIDE R4, R123, 0x4, R4 ;  /* 0x000000047b041825 */ /* 0x001fca00078e0204 */
[----:B------:R2:W5:Y:S01]  /*10e0*/  @P1 LDG.E R0, desc[UR52][R4.64] ;  /* 0x0000003404001981 */ /* 0x000562000c1e1900 */
[----:B-1----:R-:W-:-:S05]  /*10f0*/  @P2 IMAD.WIDE R6, R123, 0x4, R8 ;  /* 0x000000047b062825 */ /* 0x002fca00078e0208 */
        /* <DEDUP_REMOVED lines=8> */
[----:B------:R-:W-:Y:S02]  /*1180*/  IMAD.U32 R24, RZ, RZ, UR5 ;  /* 0x00000005ff187e24 */ /* 0x000fe4000f8e00ff */
[----:B------:R-:W-:Y:S01]  /*1190*/  IMAD.U32 R31, RZ, RZ, UR4 ;  /* 0x00000004ff1f7e24 */ /* 0x000fe2000f8e00ff */
[----:B--234-:R-:W-:Y:S06]  /*11a0*/  @P2 BRA `(.L_x_2832) ;  /* 0x0000000000242947 */ /* 0x01cfec0003800000 */
        /* <DEDUP_REMOVED lines=9> */
.L_x_2832:
[----:B------:R-:W-:Y:S01]  /*1240*/  ULDC.64 UR4, c[0x0][0xa20] ;  /* 0x0002880000047ab9 */ /* 0x000fe20000000a00 */
[----:B------:R0:W-:Y:S01]  /*1250*/  STL [R1+0x8], R122 ;  /* 0x0000087a01007387 */ /* 0x0001e20000100800 */
[----:B------:R-:W-:-:S03]  /*1260*/  ISETP.NE.U32.AND P1, PT, RZ, UR4, PT ;  /* 0x00000004ff007c0c */ /* 0x000fc6000bf25070 */
[----:B------:R0:W-:Y:S01]  /*1270*/  STL [R1+0xc], R123 ;  /* 0x00000c7b01007387 */ /* 0x0001e20000100800 */
[----:B------:R-:W-:-:S13]  /*1280*/  ISETP.NE.AND.EX P1, PT, RZ, UR5, PT, P1 ;  /* 0x00000005ff007c0c */ /* 0x000fda000bf25310 */
[----:B0-----:R-:W-:Y:S05]  /*1290*/  @!P1 BRA `(.L_x_2833) ;  /* 0x0000000000109947 */ /* 0x001fea0003800000 */
[----:B------:R-:W0:Y:S02]  /*12a0*/  LDC.64 R4, c[0x0][0xa20] ;  /* 0x00028800ff047b82 */ /* 0x000e240000000a00 */
[----:B0-----:R-:W-:-:S05]  /*12b0*/  IMAD.WIDE R4, R123, 0x4, R4 ;  /* 0x000000047b047825 */ /* 0x001fca00078e0204 */
[----:B------:R0:W5:Y:S01]  /*12c0*/  LDG.E R31, desc[UR52][R4.64] ;  /* 0x00000034041f7981 */ /* 0x000162000c1e1900 */
[----:B------:R-:W-:Y:S05]  /*12d0*/  BRA `(.L_x_2834) ;  /* 0x0000000000107947 */ /* 0x000fea0003800000 */
.L_x_2833:
[----:B------:R-:W-:Y:S05]  /*12e0*/  @!P0 BRA `(.L_x_2834) ;  /* 0x00000000000c8947 */ /* 0x000fea0003800000 */
[----:B------:R-:W2:Y:S04]  /*12f0*/  LDG.E R4, desc[UR52][R10.64] ;  /* 0x000000340a047981 */ /* 0x000ea8000c1e1900 */
[----:B------:R-:W2:Y:S02]  /*1300*/  LDG.E R31, desc[UR52][R10.64+0x4] ;  /* 0x000004340a1f7981 */ /* 0x000ea4000c1e1900 */
[----:B--2---:R-:W-:-:S07]  /*1310*/  IMAD.IADD R31, R31, 0x1, -R4 ;  /* 0x000000011f1f7824 */ /* 0x004fce00078e0a04 */
.L_x_2834:
[----:B------:R-:W-:Y:S01]  /*1320*/  ULDC.64 UR4, c[0x0][0xa10] ;  /* 0x0002840000047ab9 */ /* 0x000fe20000000a00 */
[----:B------:R-:W1:Y:S01]  /*1330*/  LDC R9, c[0x0][0x448] ;  /* 0x00011200ff097b82 */ /* 0x000e620000000800 */
[----:B------:R-:W-:-:S04]  /*1340*/  ISETP.NE.U32.AND P0, PT, RZ, UR4, PT ;  /* 0x00000004ff007c0c */ /* 0x000fc8000bf05070 */
[----:B------:R-:W-:Y:S01]  /*1350*/  ISETP.NE.AND.EX P0, PT, RZ, UR5, PT, P0 ;  /* 0x00000005ff007c0c */ /* 0x000fe2000bf05300 */
[----:B------:R-:W-:Y:S02]  /*1360*/  ULDC.64 UR4, c[0x0][0xa30] ;  /* 0x00028c0000047ab9 */ /* 0x000fe40000000a00 */
[----:B------:R-:W-:Y:S01]  /*1370*/  ISETP.NE.U32.AND P1, PT, RZ, UR4, PT ;  /* 0x00000004ff007c0c */ /* 0x000fe2000bf25070 */
[----:B-----5:R-:W-:Y:S01]  /*1380*/  IMAD.MOV.U32 R30, RZ, RZ, R31 ;  /* 0x000000ffff1e7224 */ /* 0x020fe200078e001f */
[----:B------:R-:W2:Y:S02]  /*1390*/  LDC.64 R14, c[0x0][0x9e0] ;  /* 0x00027800ff0e7b82 */ /* 0x000ea40000000a00 */
[----:B------:R-:W-:-:S06]  /*13a0*/  ISETP.NE.AND.EX P1, PT, RZ, UR5, PT, P1 ;  /* 0x00000005ff007c0c */ /* 0x000fcc000bf25310 */
[----:B0-----:R-:W0:Y:S08]  /*13b0*/  @P0 LDC.64 R4, c[0x0][0xa10] ;  /* 0x00028400ff040b82 */ /* 0x001e300000000a00 */
[----:B------:R-:W3:Y:S01]  /*13c0*/  @P1 LDC.64 R6, c[0x0][0xa30] ;  /* 0x00028c00ff061b82 */ /* 0x000ee20000000a00 */
[----:B0-----:R-:W-:-:S05]  /*13d0*/  @P0 IMAD.WIDE R4, R123, 0x4, R4 ;  /* 0x000000047b040825 */ /* 0x001fca00078e0204 */
[----:B------:R-:W4:Y:S04]  /*13e0*/  @P0 LDG.E R3, desc[UR52][R4.64] ;  /* 0x0000003404030981 */ /* 0x000f28000c1e1900 */
[----:B------:R-:W4:Y:S01]  /*13f0*/  @P0 LDG.E R8, desc[UR52][R4.64+0x4] ;  /* 0x0000043404080981 */ /* 0x000f22000c1e1900 */
[----:B---3--:R-:W-:-:S05]  /*1400*/  @P1 IMAD.WIDE R6, R123, 0x4, R6 ;  /* 0x000000047b061825 */ /* 0x008fca00078e0206 */
[----:B------:R0:W5:Y:S01]  /*1410*/  @P1 LDG.E R30, desc[UR52][R6.64] ;  /* 0x00000034061e1981 */ /* 0x000162000c1e1900 */
[----:B-1----:R-:W-:Y:S01]  /*1420*/  ISETP.NE.AND P1, PT, R9, 0x1, PT ;  /* 0x000000010900780c */ /* 0x002fe20003f25270 */
[----:B------:R-:W-:Y:S01]  /*1430*/  IMAD.SHL.U32 R218, R121, 0x80, RZ ;  /* 0x0000008079da7824 */ /* 0x000fe200078e00ff */
[----:B--2---:R-:W-:-:S11]  /*1440*/  ISETP.GE.AND P2, PT, R15, 0x1, PT ;  /* 0x000000010f00780c */ /* 0x004fd60003f46270 */
[----:B------:R-:W1:Y:S08]  /*1450*/  @P1 LDC R10, c[0x0][0x44c] ;  /* 0x00011300ff0a1b82 */ /* 0x000e700000000800 */
[----:B------:R-:W2:Y:S01]  /*1460*/  @P1 LDC R12, c[0x0][0x450] ;  /* 0x00011400ff0c1b82 */ /* 0x000ea20000000800 */
[----:B----4-:R-:W-:Y:S02]  /*1470*/  @P0 IMAD.IADD R24, R8, 0x1, -R3 ;  /* 0x0000000108180824 */ /* 0x010fe400078e0a03 */
[----:B------:R-:W-:-:S02]  /*1480*/  IMAD.IADD R8, R31, 0x1, -R0 ;  /* 0x000000011f087824 */ /* 0x000fc400078e0a00 */
[----:B------:R-:W-:Y:S02]  /*1490*/  VIADD R3, R218, 0x7f ;  /* 0x0000007fda037836 */ /* 0x000fe40000000000 */
[----:B------:R-:W-:Y:S02]  /*14a0*/  IMAD.IADD R208, R8, 0x1, R24 ;  /* 0x0000000108d07824 */ /* 0x000fe400078e0218 */
[----:B-1----:R-:W-:-:S04]  /*14b0*/  @P1 IMAD.HI.U32 R5, R3, R10, RZ ;  /* 0x0000000a03051227 */ /* 0x002fc800078e00ff */
[----:B------:R-:W-:Y:S02]  /*14c0*/  VIADD R0, R208, 0x5f ;  /* 0x0000005fd0007836 */ /* 0x000fe40000000000 */
[----:B------:R-:W-:Y:S01]  /*14d0*/  IMAD.MOV.U32 R4, RZ, RZ, R3 ;  /* 0x000000ffff047224 */ /* 0x000fe200078e0003 */
[----:B--2---:R-:W-:Y:S01]  /*14e0*/  @P1 SHF.R.U32.HI R4, RZ, R12, R5 ;  /* 0x0000000cff041219 */ /* 0x004fe20000011605 */
[----:B------:R-:W-:Y:S01]  /*14f0*/  IMAD.HI R0, R0, 0x2aaaaaab, RZ ;  /* 0x2aaaaaab00007827 */ /* 0x000fe200078e02ff */
[----:B------:R-:W-:-:S04]  /*1500*/  IADD3 R5, R208, 0x1, -R207 ;  /* 0x00000001d0057810 */ /* 0x000fc80007ffe8cf */
[----:B------:R-:W-:Y:S01]  /*1510*/  SHF.R.U32.HI R3, RZ, 0x1f, R0 ;  /* 0x0000001fff037819 */ /* 0x000fe20000011600 */
[----:B0-----:R-:W-:-:S03]  /*1520*/  IMAD.IADD R7, R5, 0x1, R4 ;  /* 0x0000000105077824 */ /* 0x001fc600078e0204 */
[----:B------:R-:W-:Y:S01]  /*1530*/  LEA.HI.SX32 R176, R0, R3, 0x1c ;  /* 0x0000000300b07211 */ /* 0x000fe200078fe2ff */
        /* <DEDUP_REMOVED lines=13> */
.L_x_2837:
[----:B------:R-:W-:-:S13]  /*1610*/  ISETP.NE.AND P0, PT, R15, 0x1, PT ;  /* 0x000000010f00780c */ /* 0x000fda0003f05270 */
[----:B------:R-:W0:Y:S02]  /*1620*/  @P0 LDC.64 R4, c[0x0][0x9e8] ;  /* 0x00027a00ff040b82 */ /* 0x000e240000000a00 */
[----:B0-----:R-:W-:-:S05]  /*1630*/  @P0 IMAD.HI.U32 R4, R3, R4, RZ ;  /* 0x0000000403040227 */ /* 0x001fca00078e00ff */
[----:B------:R-:W-:-:S07]  /*1640*/  @P0 SHF.R.U32.HI R3, RZ, R5, R4 ;  /* 0x00000005ff030219 */ /* 0x000fce0000011604 */
.L_x_2838:
[----:B------:R-:W-:Y:S05]  /*1650*/  BSYNC B0 ;  /* 0x0000000000007941 */ /* 0x000fea0003800000 */
.L_x_2836:
[----:B------:R-:W-:-:S05]  /*1660*/  IMAD R3, R3, R15, R15 ;  /* 0x0000000f03037224 */ /* 0x000fca00078e020f */
[----:B------:R-:W-:-:S07]  /*1670*/  VIMNMX R0, R0, R3, PT ;  /* 0x0000000300007248 */ /* 0x000fce0003fe0100 */
.L_x_2835:
[----:B------:R-:W0:Y:S01]  /*1680*/  @P1 LDC R3, c[0x0][0x44c] ;  /* 0x00011300ff031b82 */ /* 0x000e220000000800 */
[----:B------:R-:W-:Y:S01]  /*1690*/  IMAD.MOV.U32 R4, RZ, RZ, R218 ;  /* 0x000000ffff047224 */ /* 0x000fe200078e00da */
[----:B------:R-:W-:Y:S01]  /*16a0*/  ULDC UR4, c[0x0][0x9dc] ;  /* 0x0002770000047ab9 */ /* 0x000fe20000000800 */
[----:B------:R-:W-:-:S05]  /*16b0*/  IMAD.IADD R29, R208, 0x1, -R207 ;  /* 0x00000001d01d7824 */ /* 0x000fca00078e0acf */
[----:B------:R-:W1:Y:S01]  /*16c0*/  @P1 LDC R6, c[0x0][0x450] ;  /* 0x00011400ff061b82 */ /* 0x000e620000000800 */
[----:B0-----:R-:W-:-:S05]  /*16d0*/  @P1 IMAD.HI.U32 R3, R218, R3, RZ ;  /* 0x00000003da031227 */ /* 0x001fca00078e00ff */
[----:B-1----:R-:W-:-:S05]  /*16e0*/  @P1 SHF.R.U32.HI R4, RZ, R6, R3 ;  /* 0x00000006ff041219 */ /* 0x002fca0000011603 */
[----:B------:R-:W-:-:S04]  /*16f0*/  IMAD.IADD R3, R29, 0x1, R4 ;  /* 0x000000011d037824 */ /* 0x000fc800078e0204 */
[----:B------:R-:W-:Y:S01]  /*1700*/  VIADD R4, R3, -UR4 ;  /* 0x8000000403047c36 */ /* 0x000fe20008000000 */
[----:B------:R-:W-:Y:S06]  /*1710*/  @!P2 BRA `(.L_x_2839) ;  /* 0x000000000044a947 */ /* 0x000fec0003800000 */
[----:B------:R-:W-:Y:S01]  /*1720*/  ISETP.GT.AND P0, PT, R3, -0x1, PT ;  /* 0xffffffff0300780c */ /* 0x000fe20003f04270 */
[----:B------:R-:W-:-:S12]  /*1730*/  BSSY B0, `(.L_x_2840) ;  /* 0x000000d000007945 */ /* 0x000fd80003800000 */
        /* <DEDUP_REMOVED lines=8> */
.L_x_2841:
[----:B------:R-:W-:-:S13]  /*17c0*/  ISETP.NE.AND P0, PT, R15, 0x1, PT ;  /* 0x000000010f00780c */ /* 0x000fda0003f05270 */
[----:B------:R-:W0:Y:S02]  /*17d0*/  @P0 LDC.64 R6, c[0x0][0x9e8] ;  /* 0x00027a00ff060b82 */ /* 0x000e240000000a00 */
[----:B0-----:R-:W-:-:S05]  /*17e0*/  @P0 IMAD.HI.U32 R6, R3, R6, RZ ;  /* 0x0000000603060227 */ /* 0x001fca00078e00ff */
[----:B------:R-:W-:-:S07]  /*17f0*/  @P0 SHF.R.U32.HI R3, RZ, R7, R6 ;  /* 0x00000007ff030219 */ /* 0x000fce0000011606 */
.L_x_2842:
[----:B------:R-:W-:Y:S05]  /*1800*/  BSYNC B0 ;  /* 0x0000000000007941 */ /* 0x000fea0003800000 */
.L_x_2840:
[----:B------:R-:W-:-:S05]  /*1810*/  IMAD R3, R3, R15, RZ ;  /* 0x0000000f03037224 */ /* 0x000fca00078e02ff */
[----:B------:R-:W-:-:S07]  /*1820*/  VIMNMX R4, R4, R3, !PT ;  /* 0x0000000304047248 */ /* 0x000fce0007fe0100 */
.L_x_2839:
[----:B------:R-:W-:Y:S02]  /*1830*/  VIADD R0, R0, 0x5f ;  /* 0x0000005f00007836 */ /* 0x000fe40000000000 */
[----:B------:R-:W-:-:S04]  /*1840*/  IMAD.HI R4, R4, 0x2aaaaaab, RZ ;  /* 0x2aaaaaab04047827 */ /* 0x000fc800078e02ff */
[----:B------:R-:W-:Y:S01]  /*1850*/  IMAD.HI R0, R0, 0x2aaaaaab, RZ ;  /* 0x2aaaaaab00007827 */ /* 0x000fe200078e02ff */
[----:B------:R-:W-:-:S04]  /*1860*/  SHF.R.U32.HI R5, RZ, 0x1f, R4 ;  /* 0x0000001fff057819 */ /* 0x000fc80000011604 */
[----:B------:R-:W-:Y:S02]  /*1870*/  SHF.R.U32.HI R3, RZ, 0x1f, R0 ;  /* 0x0000001fff037819 */ /* 0x000fe40000011600 */
[----:B------:R-:W-:Y:S02]  /*1880*/  LEA.HI.SX32 R5, R4, R5, 0x1c ;  /* 0x0000000504057211 */ /* 0x000fe400078fe2ff */
[----:B------:R-:W-:Y:S02]  /*1890*/  LEA.HI.SX32 R3, R0, R3, 0x1c ;  /* 0x0000000300037211 */ /* 0x000fe400078fe2ff */
[----:B------:R-:W-:Y:S02]  /*18a0*/  VIMNMX R5, RZ, R5, !PT ;  /* 0x00000005ff057248 */ /* 0x000fe40007fe0100 */
[----:B------:R-:W-:-:S03]  /*18b0*/  VIMNMX R3, R176, R3, PT ;  /* 0x00000003b0037248 */ /* 0x000fc60003fe0100 */
[--C-:B------:R-:W-:Y:S02]  /*18c0*/  IMAD R5, R5, 0x60, -R8.reuse ;  /* 0x0000006005057824 */ /* 0x100fe400078e0a08 */
[----:B------:R-:W-:-:S03]  /*18d0*/  IMAD R3, R3, 0x60, -R8 ;  /* 0x0000006003037824 */ /* 0x000fc600078e0a08 */
[----:B------:R-:W-:Y:S02]  /*18e0*/  VIMNMX R5, RZ, R5, !PT ;  /* 0x00000005ff057248 */ /* 0x000fe40007fe0100 */
        /* <DEDUP_REMOVED lines=11> */
[----:B------:R-:W-:Y:S05]  /*19a0*/  @!P1 BRA `(.L_x_2843) ;  /* 0x0000004400809947 */ /* 0x000fea0003800000 */
        /* <DEDUP_REMOVED lines=20> */
.L_x_2845:
[----:B------:R-:W-:Y:S05]  /*1af0*/  BSYNC B6 ;  /* 0x0000000000067941 */ /* 0x000fea0003800000 */
.L_x_2844:
        /* <DEDUP_REMOVED lines=20> */
.L_x_2847:
[----:B------:R-:W-:Y:S05]  /*1c40*/  BSYNC B6 ;  /* 0x0000000000067941 */ /* 0x000fea0003800000 */
.L_x_2846:
[----:B------:R-:W2:Y:S01]  /*1c50*/  LDL R34, [R1+0x1c] ;  /* 0x00001c0001227983 */ /* 0x000ea20000100800 */
[----:B------:R-:W-:Y:S01]  /*1c60*/  ULDC.64 UR4, c[0x0][0x9f8] ;  /* 0x00027e0000047ab9 */ /* 0x000fe20000000a00 */
[----:B------:R-:W-:Y:S01]  /*1c70*/  IMAD.MOV.U32 R0, RZ, RZ, R123 ;  /* 0x000000ffff007224 */ /* 0x000fe200078e007b */
[----:B------:R-:W-:Y:S01]  /*1c80*/  ISETP.NE.U32.AND P0, PT, RZ, UR4, PT ;  /* 0x00000004ff007c0c */ /* 0x000fe2000bf05070 */
[----:B------:R-:W-:Y:S01]  /*1c90*/  ULDC UR4, c[0x0][0x320] ;  /* 0x0000c80000047ab9 */ /* 0x000fe20000000800 */
[----:B------:R-:W-:Y:S01]  /*1ca0*/  VIADD R4, R16, 0x60 ;  /* 0x0000006010047836 */ /* 0x000fe20000000000 */
[----:B------:R-:W0:Y:S01]  /*1cb0*/  LDC.64 R54, c[0x0][0x3f8] ;  /* 0x0000fe00ff367b82 */ /* 0x000e220000000a00 */
[----:B------:R-:W-:-:S07]  /*1cc0*/  ISETP.NE.AND.EX P0, PT, RZ, UR5, PT, P0 ;  /* 0x00000005ff007c0c */ /* 0x000fce000bf05300 */
[----:B------:R-:W1:Y:S08]  /*1cd0*/  LDC.64 R60, c[0x0][0x408] ;  /* 0x00010200ff3c7b82 */ /* 0x000e700000000a00 */
[----:B------:R-:W3:Y:S01]  /*1ce0*/  @P0 LDC.64 R6, c[0x0][0x9f8] ;  /* 0x00027e00ff060b82 */ /* 0x000ee20000000a00 */
[----:B------:R-:W-:-:S04]  /*1cf0*/  ISETP.GE.AND P1, PT, R18, UR4, PT ;  /* 0x0000000412007c0c */ /* 0x000fc8000bf26270 */
[----:B------:R-:W-:-:S03]  /*1d00*/  SEL R3, RZ, 0xffffffff, P1 ;  /* 0xffffffffff037807 */ /* 0x000fc60000800000 */
[----:B------:R-:W4:Y:S02]  /*1d10*/  LDC R67, c[0x0][0x3f4] ;  /* 0x0000fd00ff437b82 */ /* 0x000f240000000800 */
[----:B------:R-:W-:Y:S02]  /*1d20*/  IMAD.SHL.U32 R8, R3, 0x2, RZ ;  /* 0x0000000203087824 */ /* 0x000fe400078e00ff */
[----:B------:R-:W-:Y:S01]  /*1d30*/  VIADD R3, R16, 0x40 ;  /* 0x0000004010037836 */ /* 0x000fe20000000000 */
[----:B------:R-:W-:Y:S01]  /*1d40*/  ISETP.GE.AND P1, PT, R4, UR4, PT ;  /* 0x0000000404007c0c */ /* 0x000fe2000bf26270 */
[----:B---3--:R-:W-:-:S05]  /*1d50*/  @P0 IMAD.WIDE R6, R123, 0x4, R6 ;  /* 0x000000047b060825 */ /* 0x008fca00078e0206 */
[----:B------:R3:W2:Y:S01]  /*1d60*/  @P0 LDG.E R0, desc[UR52][R6.64] ;  /* 0x0000003406000981 */ /* 0x0006a2000c1e1900 */
[----:B------:R-:W-:Y:S01]  /*1d70*/  ISETP.GE.AND P0, PT, R16, UR4, PT ;  /* 0x0000000410007c0c */ /* 0x000fe2000bf06270 */
[----:B0-----:R-:W-:Y:S01]  /*1d80*/  IMAD.WIDE.U32 R12, R209, R54, R16 ;  /* 0x00000036d10c7225 */ /* 0x001fe200078e0010 */
[----:B------:R-:W-:Y:S01]  /*1d90*/  SHF.R.S32.HI R11, RZ, 0x1f, R209 ;  /* 0x0000001fff0b7819 */ /* 0x000fe200000114d1 */
[----:B------:R-:W0:Y:S01]  /*1da0*/  S2R R36, SR_TID.X ;  /* 0x0000000000247919 */ /* 0x000e220000002100 */
[----:B------:R-:W-:Y:S01]  /*1db0*/  SEL R5, RZ, 0x1, P0 ;  /* 0x00000001ff057807 */ /* 0x000fe20000000000 */
[----:B------:R-:W-:Y:S01]  /*1dc0*/  IMAD.MOV.U32 R66, RZ, RZ, 0x20 ;  /* 0x00000020ff427424 */ /* 0x000fe200078e00ff */
[----:B------:R-:W-:Y:S01]  /*1dd0*/  ISETP.GE.AND P0, PT, R3, UR4, PT ;  /* 0x0000000403007c0c */ /* 0x000fe2000bf06270 */
[C---:B-1----:R-:W-:Y:S01]  /*1de0*/  IMAD R14, R11.reuse, R60, RZ ;  /* 0x0000003c0b0e7224 */ /* 0x042fe200078e02ff */
[----:B------:R-:W-:Y:S01]  /*1df0*/  LOP3.LUT R5, R8, 0x2, R5, 0xe2, !PT ;  /* 0x0000000208057812 */ /* 0x000fe200078ee205 */
[----:B------:R-:W-:Y:S01]  /*1e00*/  IMAD R8, R11, R54, RZ ;  /* 0x000000360b087224 */ /* 0x000fe200078e02ff */
[----:B---3--:R-:W-:Y:S01]  /*1e10*/  SEL R6, RZ, 0x4, P0 ;  /* 0x00000004ff067807 */ /* 0x008fe20000000000 */
[C---:B------:R-:W-:Y:S01]  /*1e20*/  IMAD R59, R209.reuse, R61, R14 ;  /* 0x0000003dd13b7224 */ /* 0x040fe200078e020e */
[----:B------:R-:W-:Y:S01]  /*1e30*/  SEL R7, RZ, 0x8, P1 ;  /* 0x00000008ff077807 */ /* 0x000fe20000800000 */
[----:B------:R-:W-:Y:S01]  /*1e40*/  IMAD R15, R209, R55, R8 ;  /* 0x00000037d10f7224 */ /* 0x000fe200078e0208 */
[----:B------:R-:W-:-:S02]  /*1e50*/  ISETP.GE.AND P0, PT, R213, UR4, PT ;  /* 0x00000004d5007c0c */ /* 0x000fc4000bf06270 */
[----:B------:R-:W-:Y:S01]  /*1e60*/  ISETP.GE.AND P1, PT, R212, UR4, PT ;  /* 0x00000004d4007c0c */ /* 0x000fe2000bf26270 */
[----:B------:R-:W-:Y:S01]  /*1e70*/  IMAD.IADD R13, R15, 0x1, R13 ;  /* 0x000000010f0d7824 */ /* 0x000fe200078e020d */
[----:B------:R-:W-:Y:S02]  /*1e80*/  LOP3.LUT R5, R7, R5, R6, 0xfe, !PT ;  /* 0x0000000507057212 */ /* 0x000fe400078efe06 */
[----:B------:R-:W-:Y:S01]  /*1e90*/  SEL R6, RZ, 0x10, P0 ;  /* 0x00000010ff067807 */ /* 0x000fe20000000000 */
[----:B-----5:R-:W-:Y:S01]  /*1ea0*/  IMAD.WIDE.U32 R52, R30, R54, R12 ;  /* 0x000000361e347225 */ /* 0x020fe200078e000c */
[----:B------:R-:W-:Y:S02]  /*1eb0*/  SEL R7, RZ, 0x20, P1 ;  /* 0x00000020ff077807 */ /* 0x000fe40000800000 */
[----:B------:R-:W-:Y:S02]  /*1ec0*/  ISETP.GE.AND P0, PT, R215, UR4, PT ;  /* 0x00000004d7007c0c */ /* 0x000fe4000bf06270 */
[----:B------:R-:W-:Y:S01]  /*1ed0*/  LOP3.LUT R6, R7, R5, R6, 0xfe, !PT ;  /* 0x0000000507067212 */ /* 0x000fe200078efe06 */
[----:B------:R-:W-:Y:S01]  /*1ee0*/  IMAD.IADD R5, R32, 0x1, R31 ;  /* 0x0000000120057824 */ /* 0x000fe200078e021f */
[----:B------:R-:W-:Y:S01]  /*1ef0*/  SEL R7, RZ, 0x40, P0 ;  /* 0x00000040ff077807 */ /* 0x000fe20000000000 */
[----:B------:R-:W3:Y:S01]  /*1f00*/  LDL R32, [R1+0x4] ;  /* 0x0000040001207983 */ /* 0x000ee20000100800 */
[----:B------:R-:W-:-:S02]  /*1f10*/  ISETP.GE.AND P1, PT, R214, UR4, PT ;  /* 0x00000004d6007c0c */ /* 0x000fc4000bf26270 */
[--C-:B------:R-:W-:Y:S02]  /*1f20*/  SHF.R.S32.HI R205, RZ, 0x1f, R204.reuse ;  /* 0x0000001fffcd7819 */ /* 0x100fe400000114cc */
[----:B------:R-:W-:Y:S01]  /*1f30*/  SEL R10, RZ, 0x7fff80, P1 ;  /* 0x007fff80ff0a7807 */ /* 0x000fe20000800000 */
[----:B0-----:R-:W-:Y:S01]  /*1f40*/  VIADD R36, R36, 0xffffff80 ;  /* 0xffffff8024247836 */ /* 0x001fe20000000000 */
[----:B----4-:R-:W-:Y:S01]  /*1f50*/  ISETP.GE.AND P2, PT, R16, R67, PT ;  /* 0x000000431000720c */ /* 0x010fe20003f46270 */
[C---:B------:R-:W-:Y:S01]  /*1f60*/  IMAD.WIDE.U32 R8, R209.reuse, R54, R204 ;  /* 0x00000036d1087225 */ /* 0x040fe200078e00cc */
[----:B------:R-:W-:Y:S02]  /*1f70*/  LOP3.LUT R6, R10, R6, R7, 0xfe, !PT ;  /* 0x000000060a067212 */ /* 0x000fe400078efe07 */
[----:B------:R-:W-:Y:S01]  /*1f80*/  SHF.R.S32.HI R35, RZ, 0x1f, R36 ;  /* 0x0000001fff237819 */ /* 0x000fe20000011424 */
[----:B------:R-:W-:Y:S01]  /*1f90*/  IMAD.WIDE.U32 R10, R209, R60, R204 ;  /* 0x0000003cd10a7225 */ /* 0x000fe200078e00cc */
[----:B------:R-:W-:-:S02]  /*1fa0*/  SEL R7, R67, RZ, P2 ;  /* 0x000000ff43077207 */ /* 0x000fc40001000000 */
[----:B------:R-:W-:Y:S01]  /*1fb0*/  LEA.HI R35, R35, R36, RZ, 0x2 ;  /* 0x0000002423237211 */ /* 0x000fe200078f10ff */
[----:B------:R-:W-:Y:S01]  /*1fc0*/  IMAD.IADD R21, R9, 0x1, R15 ;  /* 0x0000000109157824 */ /* 0x000fe200078e020f */
[----:B------:R-:W-:Y:S01]  /*1fd0*/  P2R R91, PR, RZ, 0x4 ;  /* 0x00000004ff5b7803 */ /* 0x000fe20000000000 */
[----:B------:R-:W-:Y:S01]  /*1fe0*/  IMAD.MOV.U32 R20, RZ, RZ, R8 ;  /* 0x000000ffff147224 */ /* 0x000fe200078e0008 */
[----:B------:R-:W-:Y:S01]  /*1ff0*/  LOP3.LUT R35, R35, 0xfffffffc, RZ, 0xc0, !PT ;  /* 0xfffffffc23237812 */ /* 0x000fe200078ec0ff */
[----:B------:R-:W-:Y:S01]  /*2000*/  IMAD.IADD R57, R11, 0x1, R59 ;  /* 0x000000010b397824 */ /* 0x000fe200078e023b */
[----:B------:R-:W-:Y:S01]  /*2010*/  SHF.R.S32.HI R11, RZ, 0x1f, R30 ;  /* 0x0000001fff0b7819 */ /* 0x000fe2000001141e */
[----:B------:R-:W-:Y:S01]  /*2020*/  IMAD.WIDE.U32 R8, R209, R60, R16 ;  /* 0x0000003cd1087225 */ /* 0x000fe200078e0010 */
[----:B------:R-:W-:-:S03]  /*2030*/  SHF.R.S32.HI R62, RZ, 0x1f, R122 ;  /* 0x0000001fff3e7819 */ /* 0x000fc6000001147a */
[----:B------:R-:W-:Y:S02]  /*2040*/  IMAD.IADD R35, R36, 0x1, -R35 ;  /* 0x0000000124237824 */ /* 0x000fe400078e0a23 */
[----:B------:R-:W-:Y:S02]  /*2050*/  IMAD.IADD R59, R59, 0x1, R9 ;  /* 0x000000013b3b7824 */ /* 0x000fe400078e0209 */
[----:B------:R-:W-:Y:S02]  /*2060*/  IMAD R64, R35, 0x40, R209 ;  /* 0x0000004023407824 */ /* 0x000fe400078e02d1 */
[----:B------:R-:W0:Y:S01]  /*2070*/  S2R R35, SR_TID.X ;  /* 0x0000000000237919 */ /* 0x000e220000002100 */
[----:B------:R-:W-:Y:S02]  /*2080*/  IMAD R9, R11, R54, RZ ;  /* 0x000000360b097224 */ /* 0x000fe400078e02ff */
[----:B------:R-:W-:Y:S02]  /*2090*/  IMAD.IADD R7, R16, 0x1, R7 ;  /* 0x0000000110077824 */ /* 0x000fe400078e0207 */
[----:B------:R-:W-:-:S02]  /*20a0*/  IMAD R33, R30, R55, R9 ;  /* 0x000000371e217224 */ /* 0x000fc400078e0209 */
[-C--:B------:R-:W-:Y:S01]  /*20b0*/  IMAD R9, R11, R60.reuse, RZ ;  /* 0x0000003c0b097224 */ /* 0x080fe200078e02ff */
[----:B------:R-:W-:Y:S01]  /*20c0*/  SHF.R.S32.HI R14, RZ, 0x1f, R7 ;  /* 0x0000001fff0e7819 */ /* 0x000fe20000011407 */
[----:B------:R-:W-:Y:S02]  /*20d0*/  IMAD.MOV.U32 R56, RZ, RZ, R10 ;  /* 0x000000ffff387224 */ /* 0x000fe400078e000a */
[----:B------:R-:W-:Y:S01]  /*20e0*/  IMAD.MOV.U32 R58, RZ, RZ, R8 ;  /* 0x000000ffff3a7224 */ /* 0x000fe200078e0008 */
[----:B------:R-:W-:Y:S01]  /*20f0*/  LEA.HI R14, R14, R7, RZ, 0x3 ;  /* 0x000000070e0e7211 */ /* 0x000fe200078f18ff */
[----:B------:R-:W-:Y:S01]  /*2100*/  IMAD R13, R30, R61, R9 ;  /* 0x0000003d1e0d7224 */ /* 0x000fe200078e0209 */
[----:B------:R-:W-:Y:S01]  /*2110*/  SHF.L.U64.HI R9, R60, 0x6, R61 ;  /* 0x000000063c097819 */ /* 0x000fe2000001023d */
[----:B------:R-:W-:Y:S01]  /*2120*/  IMAD R11, R61, 0x60, RZ ;  /* 0x000000603d0b7824 */ /* 0x000fe200078e02ff */
[----:B------:R-:W-:Y:S01]  /*2130*/  PRMT R88, R6, 0x8880, RZ ;  /* 0x0000888006587816 */ /* 0x000fe200000000ff */
[----:B------:R-:W-:Y:S01]  /*2140*/  IMAD.SHL.U32 R10, R60, 0x40, RZ ;  /* 0x000000403c0a7824 */ /* 0x000fe200078e00ff */
[----:B------:R-:W-:Y:S01]  /*2150*/  SHF.L.U64.HI R7, R54, 0x6, R55 ;  /* 0x0000000636077819 */ /* 0x000fe20000010237 */
[----:B------:R-:W-:-:S04]  /*2160*/  IMAD.WIDE.U32 R56, R30, R60, R56 ;  /* 0x0000003c1e387225 */ /* 0x000fc800078e0038 */
[----:B------:R-:W-:-:S04]  /*2170*/  IMAD.WIDE.U32 R58, R30, R60, R58 ;  /* 0x0000003c1e3a7225 */ /* 0x000fc800078e003a */
[----:B------:R-:W-:-:S04]  /*2180*/  IMAD.WIDE.U32 R60, R60, 0x60, RZ ;  /* 0x000000603c3c7825 */ /* 0x000fc800078e00ff */
[----:B------:R-:W-:Y:S02]  /*2190*/  IMAD R15, R55, 0x60, RZ ;  /* 0x00000060370f7824 */ /* 0x000fe400078e02ff */
[----:B0-----:R-:W-:Y:S02]  /*21a0*/  VIADD R35, R35, 0xffffff80 ;  /* 0xffffff8023237836 */ /* 0x001fe40000000000 */
[----:B------:R-:W-:Y:S01]  /*21b0*/  IMAD.IADD R70, R61, 0x1, R11 ;  /* 0x000000013d467824 */ /* 0x000fe200078e020b */
[----:B------:R-:W-:Y:S01]  /*21c0*/  LOP3.LUT R11, R228, 0x38, R14, 0xf8, !PT ;  /* 0x00000038e40b7812 */ /* 0x000fe200078ef80e */
[----:B------:R-:W-:Y:S01]  /*21d0*/  IMAD.SHL.U32 R8, R54, 0x40, RZ ;  /* 0x0000004036087824 */ /* 0x000fe200078e00ff */
[----:B------:R-:W-:Y:S01]  /*21e0*/  PRMT R88, R88, 0x7710, RZ ;  /* 0x0000771058587816 */ /* 0x000fe200000000ff */
[----:B------:R-:W-:Y:S01]  /*21f0*/  IMAD.WIDE.U32 R20, R30, R54, R20 ;  /* 0x000000361e147225 */ /* 0x000fe200078e0014 */
[----:B------:R-:W-:-:S03]  /*2200*/  LOP3.LUT R78, R14, 0xfffffff8, RZ, 0xc0, !PT ;  /* 0xfffffff80e4e7812 */ /* 0x000fc600078ec0ff */
[----:B------:R-:W-:Y:S01]  /*2210*/  IMAD.WIDE.U32 R54, R54, 0x60, RZ ;  /* 0x0000006036367825 */ /* 0x000fe200078e00ff */
[C---:B------:R-:W-:Y:S02]  /*2220*/  LOP3.LUT R82, R88.reuse, 0x1, RZ, 0xc0, !PT ;  /* 0x0000000158527812 */ /* 0x040fe400078ec0ff */
[C---:B------:R-:W-:Y:S01]  /*2230*/  LOP3.LUT R83, R88.reuse, 0x2, RZ, 0xc0, !PT ;  /* 0x0000000258537812 */ /* 0x040fe200078ec0ff */
[----:B------:R-:W-:Y:S01]  /*2240*/  IMAD.SHL.U32 R67, R67, 0x2, RZ ;  /* 0x0000000243437824 */ /* 0x000fe200078e00ff */
[C---:B------:R-:W-:Y:S01]  /*2250*/  LOP3.LUT R84, R88.reuse, 0x4, RZ, 0xc0, !PT ;  /* 0x0000000458547812 */ /* 0x040fe200078ec0ff */
[----:B------:R-:W-:Y:S01]  /*2260*/  IMAD.IADD R68, R55, 0x1, R15 ;  /* 0x0000000137447824 */ /* 0x000fe200078e020f */
[C---:B------:R-:W-:Y:S01]  /*2270*/  LOP3.LUT R85, R88.reuse, 0x8, RZ, 0xc0, !PT ;  /* 0x0000000858557812 */ /* 0x040fe200078ec0ff */
[----:B------:R-:W-:Y:S01]  /*2280*/  IMAD.IADD R73, R21, 0x1, R33 ;  /* 0x0000000115497824 */ /* 0x000fe200078e0221 */
[C---:B------:R-:W-:Y:S01]  /*2290*/  LOP3.LUT R86, R88.reuse, 0x10, RZ, 0xc0, !PT ;  /* 0x0000001058567812 */ /* 0x040fe200078ec0ff */
[----:B------:R-:W-:Y:S01]  /*22a0*/  IMAD.IADD R74, R33, 0x1, R53 ;  /* 0x00000001214a7824 */ /* 0x000fe200078e0235 */
[----:B------:R-:W-:Y:S01]  /*22b0*/  LOP3.LUT R87, R88, 0x20, RZ, 0xc0, !PT ;  /* 0x0000002058577812 */ /* 0x000fe200078ec0ff */
[----:B------:R-:W-:Y:S01]  /*22c0*/  IMAD.IADD R75, R57, 0x1, R13 ;  /* 0x00000001394b7824 */ /* 0x000fe200078e020d */
[----:B------:R-:W-:Y:S01]  /*22d0*/  SHF.R.S32.HI R77, RZ, 0x3, R14 ;  /* 0x00000003ff4d7819 */ /* 0x000fe2000001140e */
[----:B------:R-:W-:Y:S01]  /*22e0*/  IMAD.IADD R76, R13, 0x1, R59 ;  /* 0x000000010d4c7824 */ /* 0x000fe200078e023b */
[----:B------:R-:W-:-:S02]  /*22f0*/  SHF.R.S32.HI R79, RZ, 0x1f, R78 ;  /* 0x0000001fff4f7819 */ /* 0x000fc4000001144e */
[----:B------:R-:W-:Y:S01]  /*2300*/  LOP3.LUT R88, R88, 0x40, RZ, 0xc0, !PT ;  /* 0x0000004058587812 */ /* 0x000fe200078ec0ff */
[C---:B--2---:R-:W-:Y:S01]  /*2310*/  IMAD.SHL.U32 R31, R34.reuse, 0x40, RZ ;  /* 0x00000040221f7824 */ /* 0x044fe200078e00ff */
[----:B------:R-:W-:Y:S02]  /*2320*/  LOP3.LUT P0, RZ, R34, 0x4, RZ, 0xc0, !PT ;  /* 0x0000000422ff7812 */ /* 0x000fe4000780c0ff */
[----:B------:R-:W0:Y:S02]  /*2330*/  S2R R34, SR_TID.X ;  /* 0x0000000000227919 */ /* 0x000e240000002100 */
[----:B------:R-:W-:-:S04]  /*2340*/  LOP3.LUT R31, R31, 0x1c0, RZ, 0xc0, !PT ;  /* 0x000001c01f1f7812 */ /* 0x000fc800078ec0ff */
[----:B------:R-:W-:Y:S02]  /*2350*/  SHF.R.U32.HI R65, RZ, 0x3, R31 ;  /* 0x00000003ff417819 */ /* 0x000fe4000001161f */
[----:B------:R-:W-:Y:S02]  /*2360*/  LOP3.LUT R12, R31, 0x18, R16, 0xf8, !PT ;  /* 0x000000181f0c7812 */ /* 0x000fe400078ef810 */
[----:B0-----:R-:W-:-:S04]  /*2370*/  SHF.R.U32.HI R34, RZ, 0x7, R34 ;  /* 0x00000007ff227819 */ /* 0x001fc80000011622 */
[C---:B------:R-:W-:Y:S01]  /*2380*/  ISETP.NE.AND P1, PT, R34.reuse, 0x1, PT ;  /* 0x000000012200780c */ /* 0x040fe20003f25270 */
[----:B------:R-:W-:Y:S01]  /*2390*/  VIADD R63, R34, 0x8 ;  /* 0x00000008223f7836 */ /* 0x000fe20000000000 */
[----:B------:R-:W-:-:S04]  /*23a0*/  SHF.R.S32.HI R34, RZ, 0x1f, R35 ;  /* 0x0000001fff227819 */ /* 0x000fc80000011423 */
[----:B------:R-:W-:-:S07]  /*23b0*/  LEA.HI R34, R34, R35, RZ, 0x5 ;  /* 0x0000002322227211 */ /* 0x000fce00078f28ff */
[----:B------:R-:W-:Y:S05]  /*23c0*/  @!P1 WARPSYNC.ALL ;  /* 0x0000000000009948 */ /* 0x000fea0003800000 */
[----:B------:R-:W-:Y:S01]  /*23d0*/  SHF.R.S32.HI R34, RZ, 0x5, R34 ;  /* 0x00000005ff227819 */ /* 0x000fe20000011422 */
[----:B------:R-:W-:Y:S01]  /*23e0*/  ULDC UR4, c[0x0][0x2f4] ;  /* 0x0000bd0000047ab9 */ /* 0x000fe20000000800 */
[----:B------:R-:W-:Y:S02]  /*23f0*/  LOP3.LUT R12, R12, R65, RZ, 0x3c, !PT ;  /* 0x000000410c0c7212 */ /* 0x000fe400078e3cff */
[----:B------:R-:W-:-:S03]  /*2400*/  SHF.R.U32.HI R35, RZ, 0x3, R228 ;  /* 0x00000003ff237819 */ /* 0x000fc600000116e4 */
[----:B------:R-:W-:Y:S01]  /*2410*/  IMAD R69, R34, 0x200, R12 ;  /* 0x0000020022457824 */ /* 0x000fe200078e020c */
[----:B------:R-:W-:Y:S02]  /*2420*/  LOP3.LUT R12, R31, 0x38, R14, 0xf8, !PT ;  /* 0x000000381f0c7812 */ /* 0x000fe400078ef80e */
[----:B------:R-:W-:Y:S02]  /*2430*/  SEL R66, R66, 0xffffffe0, !P0 ;  /* 0xffffffe042427807 */ /* 0x000fe40004000000 */
[----:B------:R-:W-:Y:S02]  /*2440*/  LOP3.LUT R12, R12, R65, RZ, 0x3c, !PT ;  /* 0x000000410c0c7212 */ /* 0x000fe400078e3cff */
[----:B------:R-:W-:Y:S01]  /*2450*/  LOP3.LUT R11, R11, R35, RZ, 0x3c, !PT ;  /* 0x000000230b0b7212 */ /* 0x000fe200078e3cff */
[----:B------:R-:W-:Y:S01]  /*2460*/  @!P1 BAR.SYNC.DEFER_BLOCKING 0x9, 0x100 ;  /* 0x0244000000009b1d */ /* 0x000fe20000010000 */
[----:B------:R-:W-:Y:S01]  /*2470*/  ISETP.GE.AND P2, PT, R18, UR4, PT ;  /* 0x0000000412007c0c */ /* 0x000fe2000bf46270 */
[----:B------:R-:W-:Y:S01]  /*2480*/  IMAD.IADD R71, R66, 0x1, R69 ;  /* 0x0000000142477824 */ /* 0x000fe200078e0245 */
[----:B------:R-:W-:Y:S01]  /*2490*/  ISETP.GE.AND P0, PT, R16, UR4, PT ;  /* 0x0000000410007c0c */ /* 0x000fe2000bf06270 */
[----:B------:R-:W-:Y:S01]  /*24a0*/  IMAD R80, R34, 0x200, R12 ;  /* 0x0000020022507824 */ /* 0x000fe200078e020c */
[----:B------:R-:W-:-:S02]  /*24b0*/  P2R R90, PR, RZ, 0x4 ;  /* 0x00000004ff5a7803 */ /* 0x000fc40000000000 */
[----:B------:R-:W-:Y:S01]  /*24c0*/  SHF.R.S32.HI R72, RZ, 0x1f, R0 ;  /* 0x0000001fff487819 */ /* 0x000fe20000011400 */
[----:B---3--:R-:W-:-:S08]  /*24d0*/  IMAD.IADD R81, R32, 0x1, R11 ;  /* 0x0000000120517824 */ /* 0x008fd000078e020b */
.L_x_2901:
        /* <DEDUP_REMOVED lines=10> */
[----:B----4-:R-:W0:Y:S08]  /*2580*/  @!P1 LDC.64 R14, c[0x0][0x428] ;  /* 0x00010a00ff0e9b82 */ /* 0x010e300000000a00 */
[----:B--2---:R-:W2:Y:S08]  /*2590*/  @!P1 LDC.64 R34, c[0x0][0x418] ;  /* 0x00010600ff229b82 */ /* 0x004eb00000000a00 */
[----:B---3--:R-:W3:Y:S08]  /*25a0*/  @P2 LDC R12, c[0x0][0x434] ;  /* 0x00010d00ff0c2b82 */ /* 0x008ef00000000800 */
[----:B------:R-:W4:Y:S01]  /*25b0*/  @P2 LDC R13, c[0x0][0x438] ;  /* 0x00010e00ff0d2b82 */ /* 0x000f220000000800 */
[----:B---3--:R-:W-:-:S05]  /*25c0*/  @P2 IMAD.HI.U32 R12, R33, R12, RZ ;  /* 0x0000000c210c2227 */ /* 0x008fca00078e00ff */
[----:B----4-:R-:W-:Y:S01]  /*25d0*/  @P2 SHF.R.U32.HI R11, RZ, R13, R12 ;  /* 0x0000000dff0b2219 */ /* 0x010fe2000001160c */
[----:B0-----:R-:W-:-:S03]  /*25e0*/  @!P1 IMAD R12, R72, R14, RZ ;  /* 0x0000000e480c9224 */ /* 0x001fc600078e02ff */
[--C-:B------:R-:W-:Y:S01]  /*25f0*/  @!P1 SHF.R.S32.HI R13, RZ, 0x1f, R11.reuse ;  /* 0x0000001fff0d9819 */ /* 0x100fe2000001140b */
[----:B------:R-:W-:Y:S02]  /*2600*/  @!P1 IMAD R15, R0, R15, R12 ;  /* 0x0000000f000f9224 */ /* 0x000fe400078e020c */
[----:B------:R-:W-:-:S04]  /*2610*/  @!P1 IMAD.MOV.U32 R12, RZ, RZ, R11 ;  /* 0x000000ffff0c9224 */ /* 0x000fc800078e000b */
        /* <DEDUP_REMOVED lines=10> */
[----:B------:R-:W-:Y:S01]  /*26c0*/  IMAD R100, R100, R11, R33 ;  /* 0x0000000b64647224 */ /* 0x000fe200078e0221 */
[----:B------:R-:W-:Y:S01]  /*26d0*/  BSSY B0, `(.L_x_2848) ;  /* 0x00002de000007945 */ /* 0x000fe20003800000 */
[----:B------:R-:W-:Y:S01]  /*26e0*/  IMAD R11, R19, 0x1800, R69 ;  /* 0x00001800130b7824 */ /* 0x000fe200078e0245 */
[----:B------:R-:W-:-:S02]  /*26f0*/  P2R R92, PR, RZ, 0x4 ;  /* 0x00000004ff5c7803 */ /* 0x000fc40000000000 */
[----:B------:R-:W-:Y:S01]  /*2700*/  LEA R103, R103, R26, 0x1 ;  /* 0x0000001a67677211 */ /* 0x000fe200078e08ff */
        /* <DEDUP_REMOVED lines=9> */
[----:B------:R-:W-:Y:S02]  /*27a0*/  IMAD R32, R70, R27, RZ ;  /* 0x0000001b46207224 */ /* 0x000fe400078e02ff */
[----:B------:R-:W-:Y:S01]  /*27b0*/  IMAD R11, R100, UR5, R11 ;  /* 0x00000005640b7c24 */ /* 0x000fe2000f8e020b */
[----:B------:R-:W-:Y:S01]  /*27c0*/  ULDC.64 UR4, c[0x0][0x310] ;  /* 0x0000c40000047ab9 */ /* 0x000fe20000000a00 */
[----:B------:R-:W-:-:S02]  /*27d0*/  IMAD R98, R27, -0x60, R24 ;  /* 0xffffffa01b627824 */ /* 0x000fc400078e0218 */
[----:B------:R-:W-:Y:S02]  /*27e0*/  IMAD R14, R95, UR4, RZ ;  /* 0x000000045f0e7c24 */ /* 0x000fe4000f8e02ff */
[----:B------:R-:W-:Y:S01]  /*27f0*/  IMAD.IADD R13, R13, 0x1, R11 ;  /* 0x000000010d0d7824 */ /* 0x000fe200078e020b */
[----:B------:R-:W-:Y:S01]  /*2800*/  SHF.R.S32.HI R11, RZ, 0x1f, R27 ;  /* 0x0000001fff0b7819 */ /* 0x000fe2000001141b */
[C---:B------:R-:W-:Y:S01]  /*2810*/  IMAD R15, R101.reuse, UR5, R14 ;  /* 0x00000005650f7c24 */ /* 0x040fe2000f8e020e */
[----:B------:R-:W-:Y:S01]  /*2820*/  VIMNMX R98, R98, 0x60, PT ;  /* 0x0000006062627848 */ /* 0x000fe20003fe0100 */
[----:B------:R-:W-:Y:S01]  /*2830*/  IMAD.WIDE.U32 R12, R101, UR4, R12 ;  /* 0x00000004650c7c25 */ /* 0x000fe2000f8e000c */
[----:B------:R-:W-:-:S03]  /*2840*/  ULDC.64 UR4, c[0x0][0x308] ;  /* 0x0000c20000047ab9 */ /* 0x000fc60000000a00 */
[----:B------:R-:W-:Y:S02]  /*2850*/  IMAD R14, R68, R27, RZ ;  /* 0x0000001b440e7224 */ /* 0x000fe400078e02ff */
[----:B------:R-:W-:Y:S02]  /*2860*/  IMAD.IADD R13, R13, 0x1, R15 ;  /* 0x000000010d0d7824 */ /* 0x000fe400078e020f */
[----:B------:R-:W-:Y:S02]  /*2870*/  IMAD R15, R62, UR4, RZ ;  /* 0x000000043e0f7c24 */ /* 0x000fe4000f8e02ff */
[C---:B------:R-:W-:Y:S02]  /*2880*/  IMAD R35, R11.reuse, R54, R14 ;  /* 0x000000360b237224 */ /* 0x040fe400078e020e */
[----:B------:R-:W-:Y:S02]  /*2890*/  IMAD R37, R11, R60, R32 ;  /* 0x0000003c0b257224 */ /* 0x000fe400078e0220 */
[----:B------:R-:W-:-:S02]  /*28a0*/  IMAD R11, R122, UR5, R15 ;  /* 0x000000057a0b7c24 */ /* 0x000fc4000f8e020f */
[----:B------:R-:W-:Y:S01]  /*28b0*/  IMAD.WIDE.U32 R32, R122, UR4, R12 ;  /* 0x000000047a207c25 */ /* 0x000fe2000f8e000c */
[----:B------:R-:W-:-:S03]  /*28c0*/  ULDC.64 UR4, c[0x0][0x2e8] ;  /* 0x0000ba0000047ab9 */ /* 0x000fc60000000a00 */
[----:B------:R-:W-:Y:S01]  /*28d0*/  IMAD.IADD R11, R33, 0x1, R11 ;  /* 0x00000001210b7824 */ /* 0x000fe200078e020b */
[----:B------:R-:W-:Y:S01]  /*28e0*/  LEA R93, P2, R32, UR4, 0x1 ;  /* 0x00000004205d7c11 */ /* 0x000fe2000f8408ff */
[----:B------:R-:W-:-:S03]  /*28f0*/  IMAD.WIDE.U32 R14, R54, R27, RZ ;  /* 0x0000001b360e7225 */ /* 0x000fc600078e00ff */
[----:B------:R-:W-:Y:S01]  /*2900*/  LEA.HI.X R94, R32, UR5, R11, 0x1, P2 ;  /* 0x00000005205e7c11 */ /* 0x000fe200090f0c0b */
        /* <DEDUP_REMOVED lines=32> */
.L_x_2852:
[----:B------:R-:W-:Y:S05]  /*2b10*/  BSYNC B1 ;  /* 0x0000000000017941 */ /* 0x000fea0003800000 */
.L_x_2851:
[----:B------:R-:W-:Y:S01]  /*2b20*/  VIADD R11, R209, 0x40 ;  /* 0x00000040d10b7836 */ /* 0x000fe20000000000 */
[----:B------:R-:W-:Y:S01]  /*2b30*/  BSSY B1, `(.L_x_2853) ;  /* 0x000001c000017945 */ /* 0x000fe20003800000 */
[----:B------:R-:W-:Y:S02]  /*2b40*/  CS2R R40, SRZ ;  /* 0x0000000000287805 */ /* 0x000fe4000001ff00 */
[----:B------:R-:W-:Y:S01]  /*2b50*/  CS2R R36, SRZ ;  /* 0x0000000000247805 */ /* 0x000fe2000001ff00 */
[----:B0----5:R-:W-:Y:S01]  /*2b60*/  IMAD.MOV.U32 R33, RZ, RZ, R44 ;  /* 0x000000ffff217224 */ /* 0x021fe200078e002c */
        /* <DEDUP_REMOVED lines=24> */
.L_x_2854:
[----:B------:R-:W-:Y:S05]  /*2cf0*/  BSYNC B1 ;  /* 0x0000000000017941 */ /* 0x000fea0003800000 */
.L_x_2853:
[----:B------:R-:W-:Y:S01]  /*2d00*/  IMAD.MOV.U32 R11, RZ, RZ, R48 ;  /* 0x000000ffff0b7224 */ /* 0x000fe200078e0030 */
[----:B------:R-:W-:Y:S01]  /*2d10*/  UISETP.NE.AND UP0, UPT, UR50, 0x3, UPT ;  /* 0x000000033200788c */ /* 0x000fe2000bf05270 */
[----:B0-----:R-:W-:Y:S01]  /*2d20*/  IMAD.MOV.U32 R12, RZ, RZ, R49 ;  /* 0x000000ffff0c7224 */ /* 0x001fe200078e0031 */
[----:B------:R-:W-:Y:S01]  /*2d30*/  PRMT R34, R34, 0x5410, R33 ;  /* 0x0000541022227816 */ /* 0x000fe20000000021 */
[----:B------:R-:W-:Y:S02]  /*2d40*/  IMAD.MOV.U32 R13, RZ, RZ, R50 ;  /* 0x000000ffff0d7224 */ /* 0x000fe400078e0032 */
[----:B------:R-:W-:Y:S01]  /*2d50*/  IMAD.MOV.U32 R14, RZ, RZ, R51 ;  /* 0x000000ffff0e7224 */ /* 0x000fe200078e0033 */
[----:B------:R-:W-:Y:S01]  /*2d60*/  PRMT R113, R11, 0x5410, R12 ;  /* 0x000054100b717816 */ /* 0x000fe2000000000c */
[----:B------:R-:W-:Y:S01]  /*2d70*/  IMAD.MOV.U32 R11, RZ, RZ, R46 ;  /* 0x000000ffff0b7224 */ /* 0x000fe200078e002e */
[----:B------:R-:W-:Y:S01]  /*2d80*/  PLOP3.LUT P2, PT, PT, PT, UP0, 0x80, 0x0 ;  /* 0x000000000000781c */ /* 0x000fe20003f4f008 */
[----:B------:R-:W-:Y:S01]  /*2d90*/  IMAD.MOV.U32 R12, RZ, RZ, R47 ;  /* 0x000000ffff0c7224 */ /* 0x000fe200078e002f */
[----:B------:R-:W-:Y:S01]  /*2da0*/  PRMT R116, R13, 0x5410, R14 ;  /* 0x000054100d747816 */ /* 0x000fe2000000000e */
[----:B-----5:R-:W-:-:S02]  /*2db0*/  IMAD.MOV.U32 R13, RZ, RZ, R40 ;  /* 0x000000ffff0d7224 */ /* 0x020fc400078e0028 */
[----:B------:R-:W-:Y:S01]  /*2dc0*/  IMAD.MOV.U32 R14, RZ, RZ, R41 ;  /* 0x000000ffff0e7224 */ /* 0x000fe200078e0029 */
[----:B------:R-:W-:Y:S01]  /*2dd0*/  PRMT R114, R11, 0x5410, R12 ;  /* 0x000054100b727816 */ /* 0x000fe2000000000c */
[----:B------:R-:W-:Y:S02]  /*2de0*/  IMAD.MOV.U32 R11, RZ, RZ, R38 ;  /* 0x000000ffff0b7224 */ /* 0x000fe400078e0026 */
[----:B------:R-:W-:Y:S01]  /*2df0*/  IMAD.MOV.U32 R12, RZ, RZ, R39 ;  /* 0x000000ffff0c7224 */ /* 0x000fe200078e0027 */
[----:B------:R-:W-:Y:S01]  /*2e00*/  PRMT R108, R14, 0x5410, R13 ;  /* 0x000054100e6c7816 */ /* 0x000fe2000000000d */
[----:B------:R-:W-:Y:S02]  /*2e10*/  IMAD.MOV.U32 R13, RZ, RZ, R42 ;  /* 0x000000ffff0d7224 */ /* 0x000fe400078e002a */
[----:B------:R-:W-:Y:S01]  /*2e20*/  IMAD.MOV.U32 R14, RZ, RZ, R43 ;  /* 0x000000ffff0e7224 */ /* 0x000fe200078e002b */
[----:B------:R-:W-:Y:S01]  /*2e30*/  PRMT R106, R11, 0x5410, R12 ;  /* 0x000054100b6a7816 */ /* 0x000fe2000000000c */
[----:B------:R-:W-:-:S02]  /*2e40*/  IMAD.MOV.U32 R11, RZ, RZ, R36 ;  /* 0x000000ffff0b7224 */ /* 0x000fc400078e0024 */
[----:B------:R-:W-:Y:S01]  /*2e50*/  IMAD.MOV.U32 R12, RZ, RZ, R37 ;  /* 0x000000ffff0c7224 */ /* 0x000fe200078e0025 */
[----:B------:R-:W-:-:S04]  /*2e60*/  PRMT R109, R14, 0x5410, R13 ;  /* 0x000054100e6d7816 */ /* 0x000fc8000000000d */
[----:B------:R-:W-:Y:S01]  /*2e70*/  PRMT R107, R11, 0x5410, R12 ;  /* 0x000054100b6b7816 */ /* 0x000fe2000000000c */
[----:B------:R-:W-:Y:S06]  /*2e80*/  @!P2 BRA `(.L_x_2855) ;  /* 0x000000000004a947 */ /* 0x000fec0003800000 */
[----:B------:R-:W-:Y:S01]  /*2e90*/  BPT.TRAP 0x1 ;  /* 0x000000040000795c */ /* 0x000fe20000300000 */
.L_x_2855:
[----:B------:R-:W-:Y:S01]  /*2ea0*/  IMAD R89, R19, 0x8, R23 ;  /* 0x0000000813597824 */ /* 0x000fe200078e0217 */
[----:B------:R-:W-:Y:S01]  /*2eb0*/  SHF.L.U32 R102, R216, 0x1f, RZ ;  /* 0x0000001fd8667819 */ /* 0x000fe200000006ff */
[----:B------:R-:W-:Y:S03]  /*2ec0*/  BSSY B1, `(.L_x_2856) ;  /* 0x0000003000017945 */ /* 0x000fe60003800000 */
[----:B------:R-:W0:Y:S02]  /*2ed0*/  SYNCS.PHASECHK.TRANS64.TRYWAIT P4, [R89+URZ+0x22890], R102 ;  /* 0x02289066590075a7 */ /* 0x000e24000808017f */
[----:B0-----:R-:W-:Y:S05]  /*2ee0*/  @!P4 BRA `(.L_x_2857) ;  /* 0x000001c800d8c947 */ /* 0x001fea0003800000 */
.L_x_3188:
[----:B------:R-:W-:Y:S05]  /*2ef0*/  BSYNC B1 ;  /* 0x0000000000017941 */ /* 0x000fea0003800000 */
.L_x_2856:
[----:B------:R-:W-:-:S03]  /*2f00*/  UMOV UR4, 0xffffffff ;  /* 0xffffffff00047882 */ /* 0x000fc60000000000 */
[----:B------:R-:W-:Y:S05]  /*2f10*/  BRA.DIV UR4, `(.L_x_2858) ;  /* 0x000001ca04e07947 */ /* 0x000fea000b800000 */
[----:B------:R1:W2:Y:S04]  /*2f20*/  SHFL.IDX PT, R33, R94, RZ, 0x1c1f ;  /* 0x001c1fff5e217589 */ /* 0x0002a800000e0000 */
[----:B------:R1:W3:Y:S02]  /*2f30*/  SHFL.IDX PT, R35, R93, RZ, 0x1c1f ;  /* 0x001c1fff5d237589 */ /* 0x0002e400000e0000 */
.L_x_3192:
        /* <DEDUP_REMOVED lines=10> */
[--C-:B------:R-:W-:Y:S01]  /*2fe0*/  SHF.R.U64 R50, R50, 0x10, R51.reuse ;  /* 0x0000001032327819 */ /* 0x100fe20000001233 */
[--C-:B0-----:R-:W-:Y:S01]  /*2ff0*/  HADD2.F32 R11, -RZ, R13.reuse.H1_H1 ;  /* 0x3000000dff0b7230 */ /* 0x101fe20000004100 */
[----:B------:R-:W-:Y:S01]  /*3000*/  SHF.R.U32.HI R51, RZ, 0x10, R51 ;  /* 0x00000010ff337819 */ /* 0x000fe20000011633 */
[----:B------:R-:W-:Y:S01]  /*3010*/  HADD2.F32 R13, -RZ, R13.H0_H0 ;  /* 0x2000000dff0d7230 */ /* 0x000fe20000004100 */
[--C-:B------:R-:W-:Y:S01]  /*3020*/  SHF.R.U64 R48, R48, 0x10, R49.reuse ;  /* 0x0000001030307819 */ /* 0x100fe20000001231 */
[----:B------:R-:W-:Y:S01]  /*3030*/  HADD2.F32 R50, -RZ, R50.H0_H0 ;  /* 0x20000032ff327230 */ /* 0x000fe20000004100 */
[----:B------:R-:W-:Y:S01]  /*3040*/  SHF.R.U32.HI R49, RZ, 0x10, R49 ;  /* 0x00000010ff317819 */ /* 0x000fe20000011631 */
[----:B------:R-:W-:Y:S02]  /*3050*/  HADD2.F32 R51, -RZ, R51.H0_H0 ;  /* 0x20000033ff337230 */ /* 0x000fe40000004100 */
[--C-:B------:R-:W-:Y:S02]  /*3060*/  HADD2.F32 R32, -RZ, R15.reuse.H1_H1 ;  /* 0x3000000fff207230 */ /* 0x100fe40000004100 */
[----:B------:R-:W-:Y:S01]  /*3070*/  FMUL.FTZ R110, R11, R50 ;  /* 0x000000320b6e7220 */ /* 0x000fe20000410000 */
[----:B------:R-:W-:-:S02]  /*3080*/  HADD2.F32 R15, -RZ, R15.H0_H0 ;  /* 0x2000000fff0f7230 */ /* 0x000fc40000004100 */
[----:B------:R-:W-:Y:S01]  /*3090*/  FMUL.FTZ R50, R13, R50 ;  /* 0x000000320d327220 */ /* 0x000fe20000410000 */
[----:B------:R-:W-:Y:S02]  /*30a0*/  HADD2.F32 R48, -RZ, R48.H0_H0 ;  /* 0x20000030ff307230 */ /* 0x000fe40000004100 */
[CC--:B------:R-:W-:Y:S01]  /*30b0*/  FMUL.FTZ R112, R32.reuse, R51.reuse ;  /* 0x0000003320707220 */ /* 0x0c0fe20000410000 */
[----:B------:R-:W-:Y:S02]  /*30c0*/  HADD2.F32 R49, -RZ, R49.H0_H0 ;  /* 0x20000031ff317230 */ /* 0x000fe40000004100 */
[----:B------:R-:W-:Y:S01]  /*30d0*/  FMUL.FTZ R51, R15, R51 ;  /* 0x000000330f337220 */ /* 0x000fe20000410000 */
[-C--:B------:R-:W-:Y:S01]  /*30e0*/  FFMA.FTZ R110, R13, R48.reuse, -R110 ;  /* 0x000000300d6e7223 */ /* 0x080fe2000001086e */
[----:B------:R-:W-:Y:S01]  /*30f0*/  FFMA.FTZ R111, R11, R48, R50 ;  /* 0x000000300b6f7223 */ /* 0x000fe20000010032 */
[-C--:B------:R-:W-:Y:S01]  /*3100*/  FFMA.FTZ R112, R15, R49.reuse, -R112 ;  /* 0x000000310f707223 */ /* 0x080fe20000010870 */
[----:B------:R-:W-:Y:S01]  /*3110*/  FFMA.FTZ R115, R32, R49, R51 ;  /* 0x0000003120737223 */ /* 0x000fe20000010033 */
[----:B------:R-:W-:-:S02]  /*3120*/  HADD2.F32 R48, -RZ, R116.H0_H0 ;  /* 0x20000074ff307230 */ /* 0x000fc40000004100 */
[----:B------:R-:W-:Y:S02]  /*3130*/  HADD2.F32 R11, -RZ, R12.H1_H1 ;  /* 0x3000000cff0b7230 */ /* 0x000fe40000004100 */
[----:B------:R-:W-:Y:S02]  /*3140*/  HADD2.F32 R13, -RZ, R14.H1_H1 ;  /* 0x3000000eff0d7230 */ /* 0x000fe40000004100 */
[----:B------:R-:W-:Y:S02]  /*3150*/  HADD2.F32 R49, -RZ, R116.H1_H1 ;  /* 0x30000074ff317230 */ /* 0x000fe40000004100 */
[----:B------:R-:W-:Y:S01]  /*3160*/  FMUL.FTZ R51, R11, R48 ;  /* 0x000000300b337220 */ /* 0x000fe20000410000 */
[----:B------:R-:W-:Y:S02]  /*3170*/  HADD2.F32 R12, -RZ, R12.H0_H0 ;  /* 0x2000000cff0c7230 */ /* 0x000fe40000004100 */
[----:B------:R-:W-:Y:S02]  /*3180*/  HADD2.F32 R14, -RZ, R14.H0_H0 ;  /* 0x2000000eff0e7230 */ /* 0x000fe40000004100 */
[----:B------:R-:W-:-:S02]  /*3190*/  HADD2.F32 R15, -RZ, R113.H0_H0 ;  /* 0x20000071ff0f7230 */ /* 0x000fc40000004100 */
[----:B------:R-:W-:Y:S01]  /*31a0*/  FMUL.FTZ R48, R12, R48 ;  /* 0x000000300c307220 */ /* 0x000fe20000410000 */
[----:B------:R-:W-:Y:S02]  /*31b0*/  HADD2.F32 R32, -RZ, R113.H1_H1 ;  /* 0x30000071ff207230 */ /* 0x000fe40000004100 */
[-C--:B------:R-:W-:Y:S01]  /*31c0*/  FMUL.FTZ R113, R13, R49.reuse ;  /* 0x000000310d717220 */ /* 0x080fe20000410000 */
[----:B------:R-:W-:Y:S01]  /*31d0*/  FMUL.FTZ R50, R14, R49 ;  /* 0x000000310e327220 */ /* 0x000fe20000410000 */
[-C--:B------:R-:W-:Y:S01]  /*31e0*/  FFMA.FTZ R51, R12, R15.reuse, -R51 ;  /* 0x0000000f0c337223 */ /* 0x080fe20000010833 */
[----:B------:R-:W-:Y:S01]  /*31f0*/  FFMA.FTZ R48, R11, R15, R48 ;  /* 0x0000000f0b307223 */ /* 0x000fe20000010030 */
[-C--:B------:R-:W-:Y:S01]  /*3200*/  FFMA.FTZ R113, R14, R32.reuse, -R113 ;  /* 0x000000200e717223 */ /* 0x080fe20000010871 */
[----:B------:R-:W-:Y:S01]  /*3210*/  FFMA.FTZ R50, R13, R32, R50 ;  /* 0x000000200d327223 */ /* 0x000fe20000010032 */
[----:B------:R-:W-:Y:S02]  /*3220*/  F2FP.F16.F32.PACK_AB R13, R111, R110 ;  /* 0x0000006e6f0d723e */ /* 0x000fe400000000ff */
[----:B------:R-:W-:-:S02]  /*3230*/  F2FP.F16.F32.PACK_AB R15, R115, R112 ;  /* 0x00000070730f723e */ /* 0x000fc400000000ff */
[----:B------:R-:W-:Y:S02]  /*3240*/  F2FP.F16.F32.PACK_AB R12, R48, R51 ;  /* 0x00000033300c723e */ /* 0x000fe400000000ff */
[----:B------:R-:W-:-:S07]  /*3250*/  F2FP.F16.F32.PACK_AB R14, R50, R113 ;  /* 0x00000071320e723e */ /* 0x000fce00000000ff */
.L_x_2864:
[----:B------:R-:W-:Y:S05]  /*3260*/  BSYNC B3 ;  /* 0x0000000000037941 */ /* 0x000fea0003800000 */
.L_x_2863:
[----:B0-----:R4:W-:Y:S02]  /*3270*/  ST.E.128 desc[UR52][R96.64], R12 ;  /* 0x0000000c60007985 */ /* 0x0019e4000c101d34 */
.L_x_2862:
[----:B------:R-:W-:Y:S05]  /*3280*/  BSYNC B2 ;  /* 0x0000000000027941 */ /* 0x000fea0003800000 */
.L_x_2861:
        /* <DEDUP_REMOVED lines=21> */
[-C--:B------:R-:W-:Y:S01]  /*33e0*/  FMUL.FTZ R110, R35, R50.reuse ;  /* 0x00000032236e7220 */ /* 0x080fe20000410000 */
[----:B------:R-:W-:Y:S02]  /*33f0*/  HADD2.F32 R46, -RZ, R45.H0_H0 ;  /* 0x2000002dff2e7230 */ /* 0x000fe40000004100 */
[----:B------:R-:W-:Y:S01]  /*3400*/  FMUL.FTZ R50, R15, R50 ;  /* 0x000000320f327220 */ /* 0x000fe20000410000 */
[----:B------:R-:W-:Y:S01]  /*3410*/  FFMA.FTZ R47, R11, R44, R48 ;  /* 0x0000002c0b2f7223 */ /* 0x000fe20000010030 */
[----:B------:R-:W-:Y:S02]  /*3420*/  HADD2.F32 R11, -RZ, R12.H1_H1 ;  /* 0x3000000cff0b7230 */ /* 0x000fe40000004100 */
[----:B------:R-:W-:Y:S01]  /*3430*/  FFMA.FTZ R49, R35, R46, R50 ;  /* 0x0000002e23317223 */ /* 0x000fe20000010032 */
[----:B------:R-:W-:Y:S01]  /*3440*/  FFMA.FTZ R96, R13, R44, -R96 ;  /* 0x0000002c0d607223 */ /* 0x000fe20000010860 */
[----:B------:R-:W-:-:S02]  /*3450*/  HADD2.F32 R35, -RZ, R114.H0_H0 ;  /* 0x20000072ff237230 */ /* 0x000fc40000004100 */
[----:B------:R-:W-:Y:S01]  /*3460*/  FFMA.FTZ R110, R15, R46, -R110 ;  /* 0x0000002e0f6e7223 */ /* 0x000fe2000001086e */
[----:B------:R-:W-:Y:S02]  /*3470*/  HADD2.F32 R12, -RZ, R12.H0_H0 ;  /* 0x2000000cff0c7230 */ /* 0x000fe40000004100 */
[----:B------:R-:W-:Y:S02]  /*3480*/  HADD2.F32 R44, -RZ, R114.H1_H1 ;  /* 0x30000072ff2c7230 */ /* 0x000fe40000004100 */
[-C--:B------:R-:W-:Y:S01]  /*3490*/  FMUL.FTZ R45, R11, R35.reuse ;  /* 0x000000230b2d7220 */ /* 0x080fe20000410000 */
[--C-:B------:R-:W-:Y:S02]  /*34a0*/  HADD2.F32 R13, -RZ, R14.reuse.H1_H1 ;  /* 0x3000000eff0d7230 */ /* 0x100fe40000004100 */
[----:B------:R-:W-:Y:S01]  /*34b0*/  FMUL.FTZ R46, R12, R35 ;  /* 0x000000230c2e7220 */ /* 0x000fe20000410000 */
[----:B------:R-:W-:Y:S02]  /*34c0*/  HADD2.F32 R14, -RZ, R14.H0_H0 ;  /* 0x2000000eff0e7230 */ /* 0x000fe40000004100 */
[----:B------:R-:W-:-:S02]  /*34d0*/  HADD2.F32 R15, -RZ, R34.H1_H1 ;  /* 0x30000022ff0f7230 */ /* 0x000fc40000004100 */
[-C--:B------:R-:W-:Y:S01]  /*34e0*/  FMUL.FTZ R35, R13, R44.reuse ;  /* 0x0000002c0d237220 */ /* 0x080fe20000410000 */
[----:B------:R-:W-:Y:S02]  /*34f0*/  HADD2.F32 R34, -RZ, R34.H0_H0 ;  /* 0x20000022ff227230 */ /* 0x000fe40000004100 */
        /* <DEDUP_REMOVED lines=9> */
.L_x_2866:
[----:B------:R-:W-:Y:S05]  /*3590*/  BSYNC B2 ;  /* 0x0000000000027941 */ /* 0x000fea0003800000 */
.L_x_2865:
[----:B0-----:R0:W-:Y:S02]  /*35a0*/  ST.E.128 desc[UR52][R32.64], R12 ;  /* 0x0000000c20007985 */ /* 0x0011e4000c101d34 */
.L_x_2860:
[----:B------:R-:W-:Y:S05]  /*35b0*/  BSYNC B1 ;  /* 0x0000000000017941 */ /* 0x000fea0003800000 */
.L_x_2859:
[----:B------:R-:W-:-:S03]  /*35c0*/  UMOV UR4, 0xffffffff ;  /* 0xffffffff00047882 */ /* 0x000fc60000000000 */
[----:B------:R-:W-:Y:S05]  /*35d0*/  BRA.DIV UR4, `(.L_x_2867) ;  /* 0x000001c6047c7947 */ /* 0x000fea000b800000 */
[----:B0-2---:R0:W2:Y:S04]  /*35e0*/  SHFL.IDX PT, R33, R94, 0x1, 0x1c1f ;  /* 0x003c1f005e217f89 */ /* 0x0050a800000e0000 */
[----:B-1----:R-:W1:Y:S02]  /*35f0*/  SHFL.IDX PT, R93, R93, 0x1, 0x1c1f ;  /* 0x003c1f005d5d7f89 */ /* 0x002e6400000e0000 */
.L_x_3196:
[----:B------:R-:W-:Y:S05]  /*3600*/  @P3 BRA `(.L_x_2868) ;  /* 0x0000001c00a83947 */ /* 0x000fea0003800000 */
[----:B------:R-:W-:Y:S04]  /*3610*/  BSSY B1, `(.L_x_2869) ;  /* 0x0000032000017945 */ /* 0x000fe80003800000 */
[----:B------:R-:W-:Y:S05]  /*3620*/  @P0 BRA `(.L_x_2870) ;  /* 0x0000000000c00947 */ /* 0x000fea0003800000 */
[----:B----4-:R4:W0:Y:S01]  /*3630*/  LDS.128 R12, [R104+0x2000] ;  /* 0x00200000680c7984 */ /* 0x0108220000000c00 */
[C---:B-1----:R-:W-:Y:S01]  /*3640*/  LEA R34, P1, R16.reuse, R93, 0x1 ;  /* 0x0000005d10227211 */ /* 0x042fe200078208ff */
[----:B------:R-:W-:Y:S03]  /*3650*/  BSSY B2, `(.L_x_2871) ;  /* 0x000002c000027945 */ /* 0x000fe60003800000 */
[----:B--23--:R-:W-:Y:S02]  /*3660*/  LEA.HI.X R35, R16, R33, R17, 0x1, P1 ;  /* 0x0000002110237211 */ /* 0x00cfe400008f0c11 */
[----:B------:R-:W-:-:S13]  /*3670*/  ISETP.GE.AND P1, PT, R204, R105, PT ;  /* 0x00000069cc00720c */ /* 0x000fda0003f26270 */
[----:B----4-:R-:W-:Y:S05]  /*3680*/  @P1 BRA `(.L_x_2872) ;  /* 0x0000000000a01947 */ /* 0x010fea0003800000 */
[--C-:B------:R-:W-:Y:S01]  /*3690*/  SHF.R.U64 R42, R42, 0x10, R43.reuse ;  /* 0x000000102a2a7819 */ /* 0x100fe2000000122b */
[----:B0-----:R-:W-:Y:S01]  /*36a0*/  HADD2.F32 R11, -RZ, R13.H1_H1 ;  /* 0x3000000dff0b7230 */ /* 0x001fe20000004100 */
[----:B------:R-:W-:Y:S01]  /*36b0*/  SHF.R.U32.HI R43, RZ, 0x10, R43 ;  /* 0x00000010ff2b7819 */ /* 0x000fe2000001162b */
[----:B------:R-:W-:Y:S01]  /*36c0*/  HADD2.F32 R32, -RZ, R15.H1_H1 ;  /* 0x3000000fff207230 */ /* 0x000fe20000004100 */
[--C-:B------:R-:W-:Y:S01]  /*36d0*/  SHF.R.U64 R40, R40, 0x10, R41.reuse ;  /* 0x0000001028287819 */ /* 0x100fe20000001229 */
[----:B------:R-:W-:Y:S01]  /*36e0*/  HADD2.F32 R42, -RZ, R42.H0_H0 ;  /* 0x2000002aff2a7230 */ /* 0x000fe20000004100 */
[----:B------:R-:W-:Y:S01]  /*36f0*/  SHF.R.U32.HI R41, RZ, 0x10, R41 ;  /* 0x00000010ff297819 */ /* 0x000fe20000011629 */
[----:B------:R-:W-:Y:S02]  /*3700*/  HADD2.F32 R43, -RZ, R43.H0_H0 ;  /* 0x2000002bff2b7230 */ /* 0x000fe40000004100 */
[----:B------:R-:W-:Y:S02]  /*3710*/  HADD2.F32 R13, -RZ, R13.H0_H0 ;  /* 0x2000000dff0d7230 */ /* 0x000fe40000004100 */
[----:B------:R-:W-:Y:S01]  /*3720*/  FMUL.FTZ R44, R11, R42 ;  /* 0x0000002a0b2c7220 */ /* 0x000fe20000410000 */
[----:B------:R-:W-:-:S02]  /*3730*/  HADD2.F32 R15, -RZ, R15.H0_H0 ;  /* 0x2000000fff0f7230 */ /* 0x000fc40000004100 */
[CC--:B------:R-:W-:Y:S01]  /*3740*/  FMUL.FTZ R46, R32.reuse, R43.reuse ;  /* 0x0000002b202e7220 */ /* 0x0c0fe20000410000 */
[----:B------:R-:W-:Y:S02]  /*3750*/  HADD2.F32 R40, -RZ, R40.H0_H0 ;  /* 0x20000028ff287230 */ /* 0x000fe40000004100 */
[----:B------:R-:W-:Y:S01]  /*3760*/  FMUL.FTZ R42, R13, R42 ;  /* 0x0000002a0d2a7220 */ /* 0x000fe20000410000 */
[----:B------:R-:W-:Y:S02]  /*3770*/  HADD2.F32 R41, -RZ, R41.H0_H0 ;  /* 0x20000029ff297230 */ /* 0x000fe40000004100 */
[----:B------:R-:W-:Y:S01]  /*3780*/  FMUL.FTZ R45, R15, R43 ;  /* 0x0000002b0f2d7220 */ /* 0x000fe20000410000 */
[-C--:B------:R-:W-:Y:S01]  /*3790*/  FFMA.FTZ R44, R13, R40.reuse, -R44 ;  /* 0x000000280d2c7223 */ /* 0x080fe2000001082c */
[----:B------:R-:W-:Y:S02]  /*37a0*/  FFMA.FTZ R43, R11, R40, R42 ;  /* 0x000000280b2b7223 */ /* 0x000fe4000001002a */
[----:B------:R-:W-:Y:S01]  /*37b0*/  FFMA.FTZ R47, R32, R41, R45 ;  /* 0x00000029202f7223 */ /* 0x000fe2000001002d */
[----:B------:R-:W-:-:S02]  /*37c0*/  HADD2.F32 R32, -RZ, R109.H1_H1 ;  /* 0x3000006dff207230 */ /* 0x000fc40000004100 */
[----:B------:R-:W-:Y:S01]  /*37d0*/  FFMA.FTZ R46, R15, R41, -R46 ;  /* 0x000000290f2e7223 */ /* 0x000fe2000001082e */
[----:B------:R-:W-:Y:S02]  /*37e0*/  HADD2.F32 R11, -RZ, R12.H1_H1 ;  /* 0x3000000cff0b7230 */ /* 0x000fe40000004100 */
[----:B------:R-:W-:Y:S02]  /*37f0*/  HADD2.F32 R13, -RZ, R14.H1_H1 ;  /* 0x3000000eff0d7230 */ /* 0x000fe40000004100 */
[----:B------:R-:W-:Y:S02]  /*3800*/  HADD2.F32 R109, -RZ, R109.H0_H0 ;  /* 0x2000006dff6d7230 */ /* 0x000fe40000004100 */
[----:B------:R-:W-:Y:S01]  /*3810*/  FMUL.FTZ R41, R11, R32 ;  /* 0x000000200b297220 */ /* 0x000fe20000410000 */
[----:B------:R-:W-:Y:S02]  /*3820*/  HADD2.F32 R12, -RZ, R12.H0_H0 ;  /* 0x2000000cff0c7230 */ /* 0x000fe40000004100 */
[----:B------:R-:W-:-:S02]  /*3830*/  HADD2.F32 R14, -RZ, R14.H0_H0 ;  /* 0x2000000eff0e7230 */ /* 0x000fc40000004100 */
[-C--:B------:R-:W-:Y:S01]  /*3840*/  FMUL.FTZ R45, R13, R109.reuse ;  /* 0x0000006d0d2d7220 */ /* 0x080fe20000410000 */
        /* <DEDUP_REMOVED lines=12> */
.L_x_2872:
[----:B------:R-:W-:Y:S05]  /*3910*/  BSYNC B2 ;  /* 0x0000000000027941 */ /* 0x000fea0003800000 */
.L_x_2871:
[----:B0-----:R0:W-:Y:S02]  /*3920*/  ST.E.128 desc[UR52][R34.64], R12 ;  /* 0x0000000c22007985 */ /* 0x0011e4000c101d34 */
.L_x_2870:
[----:B------:R-:W-:Y:S05]  /*3930*/  BSYNC B1 ;  /* 0x0000000000017941 */ /* 0x000fea0003800000 */
.L_x_2869:
[----:B------:R-:W-:-:S13]  /*3940*/  ISETP.NE.AND P1, PT, R90, RZ, PT ;  /* 0x000000ff5a00720c */ /* 0x000fda0003f25270 */
[----:B------:R-:W-:Y:S05]  /*3950*/  @P1 BRA `(.L_x_2868) ;  /* 0x0000001800d41947 */ /* 0x000fea0003800000 */
[----:B0---4-:R0:W4:Y:S01]  /*3960*/  LDS.128 R12, [R103+0x2000] ;  /* 0x00200000670c7984 */ /* 0x0111220000000c00 */
[C---:B-1----:R-:W-:Y:S01]  /*3970*/  LEA R32, P1, R18.reuse, R93, 0x1 ;  /* 0x0000005d12207211 */ /* 0x042fe200078208ff */
[----:B------:R-:W-:Y:S03]  /*3980*/  BSSY B1, `(.L_x_2873) ;  /* 0x000002c000017945 */ /* 0x000fe60003800000 */
[----:B--2---:R-:W-:Y:S02]  /*3990*/  LEA.HI.X R33, R18, R33, R211, 0x1, P1 ;  /* 0x0000002112217211 */ /* 0x004fe400008f0cd3 */
        /* <DEDUP_REMOVED lines=8> */
[----:B---3--:R-:W-:Y:S01]  /*3a20*/  SHF.R.U32.HI R35, RZ, 0x10, R39 ;  /* 0x00000010ff237819 */ /* 0x008fe20000011627 */
[----:B------:R-:W-:Y:S02]  /*3a30*/  HADD2.F32 R38, -RZ, R38.H0_H0 ;  /* 0x20000026ff267230 */ /* 0x000fe40000004100 */
[----:B------:R-:W-:Y:S02]  /*3a40*/  HADD2.F32 R11, -RZ, R13.H1_H1 ;  /* 0x3000000dff0b7230 */ /* 0x000fe40000004100 */
[----:B------:R-:W-:-:S02]  /*3a50*/  HADD2.F32 R37, -RZ, R37.H0_H0 ;  /* 0x20000025ff257230 */ /* 0x000fc40000004100 */
[----:B------:R-:W-:Y:S02]  /*3a60*/  HADD2.F32 R13, -RZ, R13.H0_H0 ;  /* 0x2000000dff0d7230 */ /* 0x000fe40000004100 */
[-C--:B------:R-:W-:Y:S01]  /*3a70*/  FMUL.FTZ R40, R11, R38.reuse ;  /* 0x000000260b287220 */ /* 0x080fe20000410000 */
[----:B------:R-:W-:Y:S02]  /*3a80*/  HADD2.F32 R35, -RZ, R35.H0_H0 ;  /* 0x20000023ff237230 */ /* 0x000fe40000004100 */
[-C--:B------:R-:W-:Y:S01]  /*3a90*/  FMUL.FTZ R39, R15, R37.reuse ;  /* 0x000000250f277220 */ /* 0x080fe20000410000 */
[C---:B------:R-:W-:Y:S01]  /*3aa0*/  FMUL.FTZ R42, R34.reuse, R37 ;  /* 0x00000025222a7220 */ /* 0x040fe20000410000 */
[C---:B------:R-:W-:Y:S01]  /*3ab0*/  FMUL.FTZ R38, R13.reuse, R38 ;  /* 0x000000260d267220 */ /* 0x040fe20000410000 */
[----:B------:R-:W-:Y:S01]  /*3ac0*/  FFMA.FTZ R40, R13, R36, -R40 ;  /* 0x000000240d287223 */ /* 0x000fe20000010828 */
[----:B------:R-:W-:Y:S01]  /*3ad0*/  FFMA.FTZ R41, R34, R35, R39 ;  /* 0x0000002322297223 */ /* 0x000fe20000010027 */
[----:B------:R-:W-:-:S02]  /*3ae0*/  HADD2.F32 R34, -RZ, R107.H0_H0 ;  /* 0x2000006bff227230 */ /* 0x000fc40000004100 */
[----:B------:R-:W-:Y:S01]  /*3af0*/  FFMA.FTZ R37, R11, R36, R38 ;  /* 0x000000240b257223 */ /* 0x000fe20000010026 */
[----:B------:R-:W-:Y:S02]  /*3b00*/  HADD2.F32 R11, -RZ, R12.H1_H1 ;  /* 0x3000000cff0b7230 */ /* 0x000fe40000004100 */
[----:B------:R-:W-:Y:S01]  /*3b10*/  FFMA.FTZ R42, R15, R35, -R42 ;  /* 0x000000230f2a7223 */ /* 0x000fe2000001082a */
[----:B------:R-:W-:Y:S02]  /*3b20*/  HADD2.F32 R13, -RZ, R14.H1_H1 ;  /* 0x3000000eff0d7230 */ /* 0x000fe40000004100 */
[----:B------:R-:W-:Y:S02]  /*3b30*/  HADD2.F32 R107, -RZ, R107.H1_H1 ;  /* 0x3000006bff6b7230 */ /* 0x000fe40000004100 */
[----:B------:R-:W-:Y:S01]  /*3b40*/  FMUL.FTZ R35, R11, R34 ;  /* 0x000000220b237220 */ /* 0x000fe20000410000 */
[----:B------:R-:W-:Y:S02]  /*3b50*/  HADD2.F32 R12, -RZ, R12.H0_H0 ;  /* 0x2000000cff0c7230 */ /* 0x000fe40000004100 */
[----:B------:R-:W-:-:S02]  /*3b60*/  HADD2.F32 R14, -RZ, R14.H0_H0 ;  /* 0x2000000eff0e7230 */ /* 0x000fc40000004100 */
[-C--:B------:R-:W-:Y:S01]  /*3b70*/  FMUL.FTZ R39, R13, R107.reuse ;  /* 0x0000006b0d277220 */ /* 0x080fe20000410000 */
        /* <DEDUP_REMOVED lines=12> */
.L_x_2874:
[----:B------:R-:W-:Y:S05]  /*3c40*/  BSYNC B1 ;  /* 0x0000000000017941 */ /* 0x000fea0003800000 */
.L_x_2873:
[----:B----4-:R0:W-:Y:S01]  /*3c50*/  ST.E.128 desc[UR52][R32.64], R12 ;  /* 0x0000000c20007985 */ /* 0x0101e2000c101d34 */
[----:B------:R-:W-:Y:S05]  /*3c60*/  BRA `(.L_x_2868) ;  /* 0x0000001800107947 */ /* 0x000fea0003800000 */
.L_x_2850:
[----:B------:R-:W-:-:S05]  /*3c70*/  VIADD R11, R209, 0x40 ;  /* 0x00000040d10b7836 */ /* 0x000fca0000000000 */
        /* <DEDUP_REMOVED lines=9> */
[----:B------:R-:W1:Y:S01]  /*3d10*/  @!P2 LDC.64 R34, c[0x0][0x3e8] ;  /* 0x0000fa00ff22ab82 */ /* 0x000e620000000a00 */
[----:B------:R-:W-:-:S05]  /*3d20*/  @!P2 IADD3 R15, P3, R52, R14, RZ ;  /* 0x0000000e340fa210 */ /* 0x000fca0007f7e0ff */
[----:B------:R-:W-:Y:S02]  /*3d30*/  @!P2 IMAD.X R32, R96, 0x1, R74, P3 ;  /* 0x000000016020a824 */ /* 0x000fe400018e064a */
[----:B------:R-:W2:Y:S01]  /*3d40*/  @!P2 LDC.64 R48, c[0x0][0x400] ;  /* 0x00010000ff30ab82 */ /* 0x000ea20000000a00 */
[----:B-1----:R-:W-:-:S04]  /*3d50*/  @!P2 LEA R14, P3, R15, R34, 0x1 ;  /* 0x000000220f0ea211 */ /* 0x002fc800078608ff */
[----:B------:R-:W-:Y:S02]  /*3d60*/  @!P2 LEA.HI.X R15, R15, R35, R32, 0x1, P3 ;  /* 0x000000230f0fa211 */ /* 0x000fe400018f0c20 */
[----:B------:R-:W-:Y:S02]  /*3d70*/  CS2R R34, SRZ ;  /* 0x0000000000227805 */ /* 0x000fe4000001ff00 */
[----:B------:R-:W-:Y:S02]  /*3d80*/  @!P2 IADD3 R12, P3, R58, R12, RZ ;  /* 0x0000000c3a0ca210 */ /* 0x000fe40007f7e0ff */
[----:B------:R-:W-:-:S03]  /*3d90*/  CS2R R32, SRZ ;  /* 0x0000000000207805 */ /* 0x000fc6000001ff00 */
[----:B------:R-:W-:Y:S01]  /*3da0*/  @!P2 IMAD.X R13, R102, 0x1, R76, P3 ;  /* 0x00000001660da824 */ /* 0x000fe200018e064c */
[C---:B--2---:R-:W-:Y:S02]  /*3db0*/  @!P2 LEA R48, P3, R12.reuse, R48, 0x1 ;  /* 0x000000300c30a211 */ /* 0x044fe400078608ff */
[----:B------:R-:W-:Y:S02]  /*3dc0*/  CS2R R38, SRZ ;  /* 0x0000000000267805 */ /* 0x000fe4000001ff00 */
[----:B------:R-:W-:Y:S01]  /*3dd0*/  CS2R R36, SRZ ;  /* 0x0000000000247805 */ /* 0x000fe2000001ff00 */
[----:B------:R-:W2:Y:S01]  /*3de0*/  @!P2 LDG.E.128 R32, desc[UR52][R14.64] ;  /* 0x000000340e20a981 */ /* 0x000ea2000c1e1d00 */
[----:B------:R-:W-:Y:S02]  /*3df0*/  @!P2 LEA.HI.X R49, R12, R49, R13, 0x1, P3 ;  /* 0x000000310c31a211 */ /* 0x000fe400018f0c0d */
[----:B------:R-:W1:Y:S03]  /*3e00*/  @!P1 LDC.64 R12, c[0x0][0x400] ;  /* 0x00010000ff0c9b82 */ /* 0x000e660000000a00 */
[----:B------:R3:W4:Y:S01]  /*3e10*/  @!P2 LDG.E.128 R36, desc[UR52][R48.64] ;  /* 0x000000343024a981 */ /* 0x000722000c1e1d00 */
[----:B0-----:R-:W-:-:S02]  /*3e20*/  @!P1 LEA R50, P2, R40, R50, 0x1 ;  /* 0x0000003228329211 */ /* 0x001fc400078408ff */
[----:B------:R-:W-:Y:S02]  /*3e30*/  CS2R R42, SRZ ;  /* 0x00000000002a7805 */ /* 0x000fe4000001ff00 */
[----:B------:R-:W-:Y:S02]  /*3e40*/  @!P1 LEA.HI.X R51, R40, R51, R41, 0x1, P2 ;  /* 0x0000003328339211 */ /* 0x000fe400010f0c29 */
[----:B------:R-:W-:Y:S02]  /*3e50*/  CS2R R40, SRZ ;  /* 0x0000000000287805 */ /* 0x000fe4000001ff00 */
[----:B------:R-:W-:-:S04]  /*3e60*/  CS2R R46, SRZ ;  /* 0x00000000002e7805 */ /* 0x000fc8000001ff00 */
[----:B------:R-:W5:Y:S01]  /*3e70*/  @!P1 LDG.E.128 R40, desc[UR52][R50.64] ;  /* 0x0000003432289981 */ /* 0x000f62000c1e1d00 */
[----:B-1----:R-:W-:-:S04]  /*3e80*/  @!P1 LEA R12, P2, R11, R12, 0x1 ;  /* 0x0000000c0b0c9211 */ /* 0x002fc800078408ff */
[----:B------:R-:W-:Y:S02]  /*3e90*/  @!P1 LEA.HI.X R13, R11, R13, R44, 0x1, P2 ;  /* 0x0000000d0b0d9211 */ /* 0x000fe400010f0c2c */
[----:B------:R-:W-:-:S06]  /*3ea0*/  CS2R R44, SRZ ;  /* 0x00000000002c7805 */ /* 0x000fcc000001ff00 */
[----:B------:R0:W5:Y:S01]  /*3eb0*/  @!P1 LDG.E.128 R44, desc[UR52][R12.64] ;  /* 0x000000340c2c9981 */ /* 0x000162000c1e1d00 */
[----:B------:R-:W-:-:S06]  /*3ec0*/  UISETP.NE.AND UP0, UPT, UR50, 0x3, UPT ;  /* 0x000000033200788c */ /* 0x000fcc000bf05270 */
[----:B------:R-:W-:Y:S02]  /*3ed0*/  PLOP3.LUT P2, PT, PT, PT, UP0, 0x80, 0x0 ;  /* 0x000000000000781c */ /* 0x000fe40003f4f008 */
[----:B------:R-:W-:Y:S01]  /*3ee0*/  ISETP.GE.AND P1, PT, R16, R105, PT ;  /* 0x000000691000720c */ /* 0x000fe20003f26270 */
[----:B--2---:R-:W-:Y:S02]  /*3ef0*/  IMAD.MOV.U32 R11, RZ, RZ, R34 ;  /* 0x000000ffff0b7224 */ /* 0x004fe400078e0022 */
[----:B------:R-:W-:Y:S02]  /*3f00*/  IMAD.MOV.U32 R14, RZ, RZ, R35 ;  /* 0x000000ffff0e7224 */ /* 0x000fe400078e0023 */
[----:B------:R-:W-:Y:S02]  /*3f10*/  IMAD.MOV.U32 R15, RZ, RZ, R32 ;  /* 0x000000ffff0f7224 */ /* 0x000fe400078e0020 */
[----:B---3--:R-:W-:Y:S01]  /*3f20*/  IMAD.MOV.U32 R48, RZ, RZ, R33 ;  /* 0x000000ffff307224 */ /* 0x008fe200078e0021 */
        /* <DEDUP_REMOVED lines=9> */
[----:B------:R-:W-:Y:S01]  /*3fc0*/  PRMT R117, R117, 0x5410, R12 ;  /* 0x0000541075757816 */ /* 0x000fe2000000000c */
[----:B-----5:R-:W-:Y:S01]  /*3fd0*/  IMAD.MOV.U32 R11, RZ, RZ, R42 ;  /* 0x000000ffff0b7224 */ /* 0x020fe200078e002a */
[----:B------:R-:W-:Y:S01]  /*3fe0*/  PRMT R123, R123, 0x5410, R13 ;  /* 0x000054107b7b7816 */ /* 0x000fe2000000000d */
[----:B------:R-:W-:Y:S01]  /*3ff0*/  IMAD.MOV.U32 R12, RZ, RZ, R43 ;  /* 0x000000ffff0c7224 */ /* 0x000fe200078e002b */
[----:B------:R-:W-:Y:S01]  /*4000*/  PRMT R113, R113, 0x5410, R14 ;  /* 0x0000541071717816 */ /* 0x000fe2000000000e */
[----:B------:R-:W-:Y:S02]  /*4010*/  IMAD.MOV.U32 R13, RZ, RZ, R40 ;  /* 0x000000ffff0d7224 */ /* 0x000fe400078e0028 */
[----:B------:R-:W-:Y:S01]  /*4020*/  IMAD.MOV.U32 R14, RZ, RZ, R41 ;  /* 0x000000ffff0e7224 */ /* 0x000fe200078e0029 */
[----:B------:R-:W-:-:S04]  /*4030*/  PRMT R103, R11, 0x5410, R12 ;  /* 0x000054100b677816 */ /* 0x000fc8000000000c */
[----:B------:R-:W-:Y:S01]  /*4040*/  PRMT R107, R13, 0x5410, R14 ;  /* 0x000054100d6b7816 */ /* 0x000fe2000000000e */
[----:B------:R-:W-:Y:S02]  /*4050*/  IMAD.MOV.U32 R11, RZ, RZ, R46 ;  /* 0x000000ffff0b7224 */ /* 0x000fe400078e002e */
[----:B------:R-:W-:Y:S02]  /*4060*/  IMAD.MOV.U32 R12, RZ, RZ, R47 ;  /* 0x000000ffff0c7224 */ /* 0x000fe400078e002f */
[----:B------:R-:W-:Y:S02]  /*4070*/  IMAD.MOV.U32 R13, RZ, RZ, R44 ;  /* 0x000000ffff0d7224 */ /* 0x000fe400078e002c */
[----:B------:R-:W-:Y:S01]  /*4080*/  IMAD.MOV.U32 R14, RZ, RZ, R45 ;  /* 0x000000ffff0e7224 */ /* 0x000fe200078e002d */
[----:B------:R-:W-:-:S04]  /*4090*/  PRMT R109, R11, 0x5410, R12 ;  /* 0x000054100b6d7816 */ /* 0x000fc8000000000c */
[----:B------:R-:W-:Y:S01]  /*40a0*/  PRMT R110, R13, 0x5410, R14 ;  /* 0x000054100d6e7816 */ /* 0x000fe2000000000e */
[----:B------:R-:W-:Y:S06]  /*40b0*/  @!P2 BRA `(.L_x_2875) ;  /* 0x000000000004a947 */ /* 0x000fec0003800000 */
[----:B------:R-:W-:Y:S01]  /*40c0*/  BPT.TRAP 0x1 ;  /* 0x000000040000795c */ /* 0x000fe20000300000 */
.L_x_2875:
[----:B------:R-:W-:Y:S01]  /*40d0*/  IMAD R89, R19, 0x8, R23 ;  /* 0x0000000813597824 */ /* 0x000fe200078e0217 */
[----:B------:R-:W-:Y:S01]  /*40e0*/  SHF.L.U32 R102, R216, 0x1f, RZ ;  /* 0x0000001fd8667819 */ /* 0x000fe200000006ff */
[----:B------:R-:W0:Y:S01]  /*40f0*/  LDC R106, c[0x0][0x2f4] ;  /* 0x0000bd00ff6a7b82 */ /* 0x000e220000000800 */
[----:B------:R-:W-:Y:S02]  /*4100*/  BSSY B1, `(.L_x_2876) ;  /* 0x0000003000017945 */ /* 0x000fe40003800000 */
[----:B------:R-:W1:Y:S02]  /*4110*/  SYNCS.PHASECHK.TRANS64.TRYWAIT P3, [R89+URZ+0x22890], R102 ;  /* 0x02289066590075a7 */ /* 0x000e64000806017f */
[----:B-1----:R-:W-:Y:S05]  /*4120*/  @!P3 BRA `(.L_x_2877) ;  /* 0x000001b800f4b947 */ /* 0x002fea0003800000 */
.L_x_3197:
[----:B------:R-:W-:Y:S05]  /*4130*/  BSYNC B1 ;  /* 0x0000000000017941 */ /* 0x000fea0003800000 */
.L_x_2876:
[----:B------:R-:W-:Y:S01]  /*4140*/  UMOV UR4, 0xffffffff ;  /* 0xffffffff00047882 */ /* 0x000fe20000000000 */
[----:B0-----:R-:W-:Y:S02]  /*4150*/  IMAD.IADD R108, R106, 0x1, -R67 ;  /* 0x000000016a6c7824 */ /* 0x001fe400078e0a43 */
[----:B------:R-:W-:Y:S05]  /*4160*/  BRA.DIV UR4, `(.L_x_2878) ;  /* 0x000001ba04f87947 */ /* 0x000fea000b800000 */
[----:B------:R0:W2:Y:S04]  /*4170*/  SHFL.IDX PT, R49, R94, RZ, 0x1c1f ;  /* 0x001c1fff5e317589 */ /* 0x0000a800000e0000 */
[----:B------:R0:W3:Y:S02]  /*4180*/  SHFL.IDX PT, R14, R93, RZ, 0x1c1f ;  /* 0x001c1fff5d0e7589 */ /* 0x0000e400000e0000 */
.L_x_3201:
[----:B------:R-:W-:Y:S01]  /*4190*/  ISETP.GE.OR P3, PT, R209, R98, P0 ;  /* 0x00000062d100720c */ /* 0x000fe20000766670 */
[----:B------:R-:W-:-:S12]  /*41a0*/  BSSY B1, `(.L_x_2879) ;  /* 0x0000072000017945 */ /* 0x000fd80003800000 */
[----:B------:R-:W-:Y:S05]  /*41b0*/  @P3 BRA `(.L_x_2880) ;  /* 0x0000000400c03947 */ /* 0x000fea0003800000 */
[----:B------:R-:W4:Y:S01]  /*41c0*/  S2R R15, SR_TID.X ;  /* 0x00000000000f7919 */ /* 0x000f220000002100 */
[----:B------:R-:W-:Y:S01]  /*41d0*/  ISETP.NE.AND P4, PT, R91, RZ, PT ;  /* 0x000000ff5b00720c */ /* 0x000fe20003f85270 */
[----:B---3--:R-:W-:Y:S01]  /*41e0*/  IMAD.MOV.U32 R104, RZ, RZ, R14 ;  /* 0x000000ffff687224 */ /* 0x008fe200078e000e */
[C---:B------:R-:W-:Y:S01]  /*41f0*/  LEA R96, P3, R78.reuse, R14, 0x1 ;  /* 0x0000000e4e607211 */ /* 0x040fe200078608ff */
[----:B--2---:R-:W-:Y:S01]  /*4200*/  IMAD.MOV.U32 R105, RZ, RZ, R49 ;  /* 0x000000ffff697224 */ /* 0x004fe200078e0031 */
[----:B------:R-:W-:Y:S01]  /*4210*/  SEL R11, R67, R108, !P4 ;  /* 0x0000006c430b7207 */ /* 0x000fe20006000000 */
[----:B------:R-:W-:Y:S01]  /*4220*/  BSSY B2, `(.L_x_2881) ;  /* 0x0000065000027945 */ /* 0x000fe20003800000 */
[----:B------:R-:W-:Y:S02]  /*4230*/  LEA.HI.X R97, R78, R49, R79, 0x1, P3 ;  /* 0x000000314e617211 */ /* 0x000fe400018f0c4f */
[----:B------:R-:W-:-:S04]  /*4240*/  SHF.R.S32.HI R12, RZ, 0x1f, R11 ;  /* 0x0000001fff0c7819 */ /* 0x000fc8000001140b */
[----:B------:R-:W-:-:S04]  /*4250*/  LEA.HI R12, R12, R11, RZ, 0x4 ;  /* 0x0000000b0c0c7211 */ /* 0x000fc800078f20ff */
[----:B------:R-:W-:-:S05]  /*4260*/  LEA.HI.SX32 R11, R12, R77, 0x1c ;  /* 0x0000004d0c0b7211 */ /* 0x000fca00078fe2ff */
[----:B------:R-:W-:-:S05]  /*4270*/  IMAD.SHL.U32 R11, R11, 0x8, RZ ;  /* 0x000000080b0b7824 */ /* 0x000fca00078e00ff */
[----:B------:R-:W-:-:S04]  /*4280*/  LOP3.LUT R12, R31, 0x38, R11, 0xf8, !PT ;  /* 0x000000381f0c7812 */ /* 0x000fc800078ef80b */
[----:B------:R-:W-:Y:S01]  /*4290*/  LOP3.LUT R12, R12, R65, RZ, 0x3c, !PT ;  /* 0x000000410c0c7212 */ /* 0x000fe200078e3cff */
[----:B----4-:R-:W-:-:S05]  /*42a0*/  VIADD R15, R15, 0xffffff80 ;  /* 0xffffff800f0f7836 */ /* 0x010fca0000000000 */
[----:B------:R-:W-:-:S04]  /*42b0*/  SHF.R.S32.HI R13, RZ, 0x1f, R15 ;  /* 0x0000001fff0d7819 */ /* 0x000fc8000001140f */
[----:B------:R-:W-:-:S04]  /*42c0*/  LEA.HI R13, R13, R15, RZ, 0x5 ;  /* 0x0000000f0d0d7211 */ /* 0x000fc800078f28ff */
[----:B------:R-:W-:-:S05]  /*42d0*/  SHF.R.S32.HI R13, RZ, 0x5, R13 ;  /* 0x00000005ff0d7819 */ /* 0x000fca000001140d */
        /* <DEDUP_REMOVED lines=8> */
[--C-:B------:R-:W-:Y:S02]  /*4360*/  SHF.R.U64 R119, R36, 0x10, R37.reuse ;  /* 0x0000001024777819 */ /* 0x100fe40000001225 */
[----:B------:R-:W-:Y:S02]  /*4370*/  SHF.R.U32.HI R36, RZ, 0x10, R37 ;  /* 0x00000010ff247819 */ /* 0x000fe40000011625 */
[--C-:B------:R-:W-:Y:S01]  /*4380*/  SHF.R.U64 R121, R32, 0x10, R33.reuse ;  /* 0x0000001020797819 */ /* 0x100fe20000001221 */
[----:B--2---:R-:W-:Y:S01]  /*4390*/  IMAD.MOV.U32 R32, RZ, RZ, R14 ;  /* 0x000000ffff207224 */ /* 0x004fe200078e000e */
[----:B------:R-:W-:Y:S01]  /*43a0*/  SHF.R.U32.HI R112, RZ, 0x10, R33 ;  /* 0x00000010ff707819 */ /* 0x000fe20000011621 */
[----:B---3--:R-:W-:Y:S01]  /*43b0*/  HADD2.F32 R33, -RZ, R49.H0_H0 ;  /* 0x20000031ff217230 */ /* 0x008fe20000004100 */
[--C-:B------:R-:W-:Y:S01]  /*43c0*/  SHF.R.U64 R120, R34, 0x10, R35.reuse ;  /* 0x0000001022787819 */ /* 0x100fe20000001223 */
[----:B------:R-:W-:Y:S01]  /*43d0*/  HADD2.F32 R14, -RZ, R13.H0_H0 ;  /* 0x2000000dff0e7230 */ /* 0x000fe20000004100 */
[----:B------:R-:W-:Y:S01]  /*43e0*/  SHF.R.U32.HI R115, RZ, 0x10, R35 ;  /* 0x00000010ff737819 */ /* 0x000fe20000011623 */
[----:B------:R-:W-:Y:S01]  /*43f0*/  HADD2.F32 R35, -RZ, R113.H1_H1 ;  /* 0x30000071ff237230 */ /* 0x000fe20000004100 */
[--C-:B------:R-:W-:Y:S01]  /*4400*/  SHF.R.U64 R118, R38, 0x10, R39.reuse ;  /* 0x0000001026767819 */ /* 0x100fe20000001227 */
[----:B------:R-:W-:Y:S01]  /*4410*/  HADD2.F32 R49, -RZ, R49.H1_H1 ;  /* 0x30000031ff317230 */ /* 0x000fe20000004100 */
[----:B------:R-:W-:Y:S01]  /*4420*/  SHF.R.U32.HI R39, RZ, 0x10, R39 ;  /* 0x00000010ff277819 */ /* 0x000fe20000011627 */
[----:B------:R-:W-:-:S02]  /*4430*/  HADD2.F32 R38, -RZ, R36.H0_H0 ;  /* 0x20000024ff267230 */ /* 0x000fc40000004100 */
[-C--:B------:R-:W-:Y:S01]  /*4440*/  FMUL.FTZ R37, R33, R35.reuse ;  /* 0x0000002321257220 */ /* 0x080fe20000410000 */
[----:B------:R-:W-:Y:S02]  /*4450*/  HADD2.F32 R13, -RZ, R13.H1_H1 ;  /* 0x3000000dff0d7230 */ /* 0x000fe40000004100 */
[----:B------:R-:W-:Y:S02]  /*4460*/  HADD2.F32 R34, -RZ, R113.H0_H0 ;  /* 0x20000071ff227230 */ /* 0x000fe40000004100 */
[-C--:B------:R-:W-:Y:S01]  /*4470*/  FMUL.FTZ R114, R49, R38.reuse ;  /* 0x0000002631727220 */ /* 0x080fe20000410000 */
[----:B------:R-:W-:Y:S02]  /*4480*/  HADD2.F32 R36, -RZ, R112.H0_H0 ;  /* 0x20000070ff247230 */ /* 0x000fe40000004100 */
[----:B------:R-:W-:Y:S01]  /*4490*/  FMUL.FTZ R116, R13, R38 ;  /* 0x000000260d747220 */ /* 0x000fe20000410000 */
[C---:B------:R-:W-:Y:S01]  /*44a0*/  FMUL.FTZ R112, R14.reuse, R35 ;  /* 0x000000230e707220 */ /* 0x040fe20000410000 */
[----:B------:R-:W-:Y:S01]  /*44b0*/  FFMA.FTZ R38, R14, R34, -R37 ;  /* 0x000000220e267223 */ /* 0x000fe20000010825 */
[----:B------:R-:W-:-:S02]  /*44c0*/  HADD2.F32 R35, -RZ, R117.H1_H1 ;  /* 0x30000075ff237230 */ /* 0x000fc40000004100 */
[-C--:B------:R-:W-:Y:S01]  /*44d0*/  FFMA.FTZ R113, R13, R36.reuse, -R114 ;  /* 0x000000240d717223 */ /* 0x080fe20000010872 */
[----:B------:R-:W-:Y:S01]  /*44e0*/  FFMA.FTZ R49, R49, R36, R116 ;  /* 0x0000002431317223 */ /* 0x000fe20000010074 */
[--C-:B------:R-:W-:Y:S02]  /*44f0*/  HADD2.F32 R14, -RZ, R51.reuse.H0_H0 ;  /* 0x20000033ff0e7230 */ /* 0x100fe40000004100 */
[----:B------:R-:W-:Y:S01]  /*4500*/  FFMA.FTZ R112, R33, R34, R112 ;  /* 0x0000002221707223 */ /* 0x000fe20000010070 */
[----:B------:R-:W-:Y:S02]  /*4510*/  HADD2.F32 R51, -RZ, R51.H1_H1 ;  /* 0x30000033ff337230 */ /* 0x000fe40000004100 */
[----:B------:R-:W-:Y:S02]  /*4520*/  HADD2.F32 R13, -RZ, R15.H0_H0 ;  /* 0x2000000fff0d7230 */ /* 0x000fe40000004100 */
[----:B------:R-:W-:Y:S01]  /*4530*/  FMUL.FTZ R114, R14, R35 ;  /* 0x000000230e727220 */ /* 0x000fe20000410000 */
[----:B------:R-:W-:Y:S01]  /*4540*/  HADD2.F32 R36, -RZ, R39.H0_H0 ;  /* 0x20000027ff247230 */ /* 0x000fe20000004100 */
[----:B------:R-:W-:Y:S01]  /*4550*/  F2FP.F16.F32.PACK_AB R49, R49, R112 ;  /* 0x000000703131723e */ /* 0x000fe200000000ff */
[----:B------:R-:W-:-:S02]  /*4560*/  HADD2.F32 R15, -RZ, R15.H1_H1 ;  /* 0x3000000fff0f7230 */ /* 0x000fc40000004100 */
[----:B------:R-:W-:Y:S01]  /*4570*/  FMUL.FTZ R35, R13, R35 ;  /* 0x000000230d237220 */ /* 0x000fe20000410000 */
[----:B------:R-:W-:Y:S02]  /*4580*/  HADD2.F32 R33, -RZ, R117.H0_H0 ;  /* 0x20000075ff217230 */ /* 0x000fe40000004100 */
[-C--:B------:R-:W-:Y:S01]  /*4590*/  FMUL.FTZ R116, R51, R36.reuse ;  /* 0x0000002433747220 */ /* 0x080fe20000410000 */
[----:B------:R-:W-:Y:S02]  /*45a0*/  HADD2.F32 R34, -RZ, R115.H0_H0 ;  /* 0x20000073ff227230 */ /* 0x000fe40000004100 */
[----:B------:R-:W-:Y:S01]  /*45b0*/  FMUL.FTZ R36, R15, R36 ;  /* 0x000000240f247220 */ /* 0x000fe20000410000 */
[-C--:B------:R-:W-:Y:S01]  /*45c0*/  FFMA.FTZ R115, R14, R33.reuse, R35 ;  /* 0x000000210e737223 */ /* 0x080fe20000010023 */
[----:B------:R-:W-:Y:S01]  /*45d0*/  FFMA.FTZ R114, R13, R33, -R114 ;  /* 0x000000210d727223 */ /* 0x000fe20000010872 */
[-C--:B------:R-:W-:Y:S01]  /*45e0*/  FFMA.FTZ R117, R15, R34.reuse, -R116 ;  /* 0x000000220f757223 */ /* 0x080fe20000010874 */
[----:B------:R-:W-:Y:S01]  /*45f0*/  FFMA.FTZ R116, R51, R34, R36 ;  /* 0x0000002233747223 */ /* 0x000fe20000010024 */
[----:B------:R-:W-:-:S02]  /*4600*/  HADD2.F32 R14, -RZ, R48.H0_H0 ;  /* 0x20000030ff0e7230 */ /* 0x000fc40000004100 */
[----:B------:R-:W-:Y:S02]  /*4610*/  HADD2.F32 R34, -RZ, R123.H1_H1 ;  /* 0x3000007bff227230 */ /* 0x000fe40000004100 */
[----:B------:R-:W-:Y:S02]  /*4620*/  HADD2.F32 R35, -RZ, R119.H0_H0 ;  /* 0x20000077ff237230 */ /* 0x000fe40000004100 */
[----:B------:R-:W-:Y:S02]  /*4630*/  HADD2.F32 R13, -RZ, R12.H0_H0 ;  /* 0x2000000cff0d7230 */ /* 0x000fe40000004100 */
[-C--:B------:R-:W-:Y:S01]  /*4640*/  FMUL.FTZ R36, R14, R34.reuse ;  /* 0x000000220e247220 */ /* 0x080fe20000410000 */
[----:B------:R-:W-:Y:S02]  /*4650*/  HADD2.F32 R48, -RZ, R48.H1_H1 ;  /* 0x30000030ff307230 */ /* 0x000fe40000004100 */
[----:B------:R-:W-:Y:S02]  /*4660*/  HADD2.F32 R12, -RZ, R12.H1_H1 ;  /* 0x3000000cff0c7230 */ /* 0x000fe40000004100 */
[----:B------:R-:W-:Y:S01]  /*4670*/  FMUL.FTZ R37, R13, R34 ;  /* 0x000000220d257220 */ /* 0x000fe20000410000 */
[----:B------:R-:W-:-:S02]  /*4680*/  HADD2.F32 R15, -RZ, R123.H0_H0 ;  /* 0x2000007bff0f7230 */ /* 0x000fc40000004100 */
[-C--:B------:R-:W-:Y:S01]  /*4690*/  FMUL.FTZ R39, R48, R35.reuse ;  /* 0x0000002330277220 */ /* 0x080fe20000410000 */
[----:B------:R-:W-:Y:S02]  /*46a0*/  HADD2.F32 R33, -RZ, R121.H0_H0 ;  /* 0x20000079ff217230 */ /* 0x000fe40000004100 */
[----:B------:R-:W-:Y:S01]  /*46b0*/  FMUL.FTZ R35, R12, R35 ;  /* 0x000000230c237220 */ /* 0x000fe20000410000 */
[-C--:B------:R-:W-:Y:S01]  /*46c0*/  FFMA.FTZ R36, R13, R15.reuse, -R36 ;  /* 0x0000000f0d247223 */ /* 0x080fe20000010824 */
[----:B------:R-:W-:Y:S01]  /*46d0*/  FFMA.FTZ R37, R14, R15, R37 ;  /* 0x0000000f0e257223 */ /* 0x000fe20000010025 */
[-C--:B------:R-:W-:Y:S01]  /*46e0*/  FFMA.FTZ R39, R12, R33.reuse, -R39 ;  /* 0x000000210c277223 */ /* 0x080fe20000010827 */
[----:B------:R-:W-:Y:S01]  /*46f0*/  FFMA.FTZ R48, R48, R33, R35 ;  /* 0x0000002130307223 */ /* 0x000fe20000010023 */
[----:B------:R-:W-:Y:S02]  /*4700*/  HADD2.F32 R13, -RZ, R50.H0_H0 ;  /* 0x20000032ff0d7230 */ /* 0x000fe40000004100 */
[----:B------:R-:W-:-:S02]  /*4710*/  HADD2.F32 R14, -RZ, R111.H0_H0 ;  /* 0x2000006fff0e7230 */ /* 0x000fc40000004100 */
[----:B------:R-:W-:Y:S01]  /*4720*/  HADD2.F32 R33, -RZ, R118.H0_H0 ;  /* 0x20000076ff217230 */ /* 0x000fe20000004100 */
[----:B------:R-:W-:Y:S01]  /*4730*/  F2FP.F16.F32.PACK_AB R48, R48, R37 ;  /* 0x000000253030723e */ /* 0x000fe200000000ff */
[----:B------:R-:W-:Y:S02]  /*4740*/  HADD2.F32 R12, -RZ, R32.H0_H0 ;  /* 0x20000020ff0c7230 */ /* 0x000fe40000004100 */
[----:B------:R-:W-:Y:S02]  /*4750*/  HADD2.F32 R50, -RZ, R50.H1_H1 ;  /* 0x30000032ff327230 */ /* 0x000fe40000004100 */
[----:B------:R-:W-:Y:S02]  /*4760*/  HADD2.F32 R111, -RZ, R111.H1_H1 ;  /* 0x3000006fff6f7230 */ /* 0x000fe40000004100 */
[----:B------:R-:W-:Y:S02]  /*4770*/  HADD2.F32 R32, -RZ, R32.H1_H1 ;  /* 0x30000020ff207230 */ /* 0x000fe40000004100 */
[----:B------:R-:W-:Y:S01]  /*4780*/  FMUL.FTZ R51, R50, R33 ;  /* 0x0000002132337220 */ /* 0x000fe20000410000 */
[----:B------:R-:W-:-:S02]  /*4790*/  HADD2.F32 R15, -RZ, R120.H0_H0 ;  /* 0x20000078ff0f7230 */ /* 0x000fc40000004100 */
[CC--:B------:R-:W-:Y:S01]  /*47a0*/  FMUL.FTZ R35, R13.reuse, R111.reuse ;  /* 0x0000006f0d237220 */ /* 0x0c0fe20000410000 */
[----:B------:R-:W-:Y:S01]  /*47b0*/  FMUL.FTZ R34, R12, R111 ;  /* 0x0000006f0c227220 */ /* 0x000fe20000410000 */
[----:B------:R-:W-:Y:S02]  /*47c0*/  FMUL.FTZ R33, R32, R33 ;  /* 0x0000002120217220 */ /* 0x000fe40000410000 */
[-C--:B------:R-:W-:Y:S01]  /*47d0*/  FFMA.FTZ R35, R12, R14.reuse, -R35 ;  /* 0x0000000e0c237223 */ /* 0x080fe20000010823 */
[----:B------:R-:W-:Y:S01]  /*47e0*/  FFMA.FTZ R34, R13, R14, R34 ;  /* 0x0000000e0d227223 */ /* 0x000fe20000010022 */
[-C--:B------:R-:W-:Y:S01]  /*47f0*/  FFMA.FTZ R32, R32, R15.reuse, -R51 ;  /* 0x0000000f20207223 */ /* 0x080fe20000010833 */
[----:B------:R-:W-:Y:S01]  /*4800*/  FFMA.FTZ R33, R50, R15, R33 ;  /* 0x0000000f32217223 */ /* 0x000fe20000010021 */
[----:B------:R-:W-:Y:S02]  /*4810*/  F2FP.F16.F32.PACK_AB R13, R113, R38 ;  /* 0x00000026710d723e */ /* 0x000fe400000000ff */
[----:B------:R-:W-:-:S02]  /*4820*/  F2FP.F16.F32.PACK_AB R15, R117, R114 ;  /* 0x00000072750f723e */ /* 0x000fc400000000ff */
[----:B------:R-:W-:Y:S02]  /*4830*/  F2FP.F16.F32.PACK_AB R51, R116, R115 ;  /* 0x000000737433723e */ /* 0x000fe400000000ff */
[----:B------:R-:W-:Y:S02]  /*4840*/  F2FP.F16.F32.PACK_AB R12, R39, R36 ;  /* 0x00000024270c723e */ /* 0x000fe400000000ff */
[----:B------:R-:W-:Y:S02]  /*4850*/  F2FP.F16.F32.PACK_AB R14, R32, R35 ;  /* 0x00000023200e723e */ /* 0x000fe400000000ff */
[----:B------:R-:W-:-:S07]  /*4860*/  F2FP.F16.F32.PACK_AB R50, R33, R34 ;  /* 0x000000222132723e */ /* 0x000fce00000000ff */
.L_x_2882:
[----:B------:R-:W-:Y:S05]  /*4870*/  BSYNC B2 ;  /* 0x0000000000027941 */ /* 0x000fea0003800000 */
.L_x_2881:
[----:B------:R-:W-:Y:S01]  /*4880*/  ISETP.GE.AND P3, PT, R11, R106, PT ;  /* 0x0000006a0b00720c */ /* 0x000fe20003f66270 */
[----:B--2---:R4:W-:-:S12]  /*4890*/  ST.E.128 desc[UR52][R96.64], R12 ;  /* 0x0000000c60007985 */ /* 0x0049d8000c101d34 */
[----:B------:R-:W-:-:S05]  /*48a0*/  @!P3 IMAD.WIDE R104, R11, 0x2, R104 ;  /* 0x000000020b68b825 */ /* 0x000fca00078e0268 */
[----:B---3--:R4:W-:Y:S02]  /*48b0*/  @!P3 ST.E.128 desc[UR52][R104.64], R48 ;  /* 0x000000306800b985 */ /* 0x0089e4000c101d34 */
.L_x_2880:
[----:B------:R-:W-:Y:S05]  /*48c0*/  BSYNC B1 ;  /* 0x0000000000017941 */ /* 0x000fea0003800000 */
.L_x_2879:
[----:B------:R-:W-:-:S03]  /*48d0*/  UMOV UR4, 0xffffffff ;  /* 0xffffffff00047882 */ /* 0x000fc60000000000 */
[----:B------:R-:W-:Y:S05]  /*48e0*/  BRA.DIV UR4, `(.L_x_2883) ;  /* 0x000001b604607947 */ /* 0x000fea000b800000 */
[----:B------:R0:W0:Y:S04]  /*48f0*/  SHFL.IDX PT, R37, R94, 0x1, 0x1c1f ;  /* 0x003c1f005e257f89 */ /* 0x00002800000e0000 */
[----:B------:R0:W0:Y:S02]  /*4900*/  SHFL.IDX PT, R36, R93, 0x1, 0x1c1f ;  /* 0x003c1f005d247f89 */ /* 0x00002400000e0000 */
.L_x_3205:
[----:B------:R-:W-:-:S05]  /*4910*/  VIADD R11, R209, 0x40 ;  /* 0x00000040d10b7836 */ /* 0x000fca0000000000 */
[----:B------:R-:W-:-:S13]  /*4920*/  ISETP.GE.OR P3, PT, R11, R98, P0 ;  /* 0x000000620b00720c */ /* 0x000fda0000766670 */
[----:B------:R-:W-:Y:S05]  /*4930*/  @P3 BRA `(.L_x_2868) ;  /* 0x0000000800dc3947 */ /* 0x000fea0003800000 */
[----:B----4-:R-:W4:Y:S01]  /*4940*/  LDL R13, [R1+0x4] ;  /* 0x00000400010d7983 */ /* 0x010f220000100800 */
[----:B------:R-:W-:Y:S01]  /*4950*/  ISETP.NE.AND P4, PT, R91, RZ, PT ;  /* 0x000000ff5b00720c */ /* 0x000fe20003f85270 */
[----:B------:R-:W-:Y:S01]  /*4960*/  BSSY B1, `(.L_x_2884) ;  /* 0x0000069000017945 */ /* 0x000fe20003800000 */
[----:B---3--:R-:W-:Y:S02]  /*4970*/  SHF.R.U32.HI R14, RZ, 0x3, R228 ;  /* 0x00000003ff0e7819 */ /* 0x008fe400000116e4 */
[----:B------:R-:W-:Y:S02]  /*4980*/  SEL R108, R67, R108, !P4 ;  /* 0x0000006c436c7207 */ /* 0x000fe40006000000 */
[C---:B0-----:R-:W-:Y:S02]  /*4990*/  LEA R38, P3, R78.reuse, R36, 0x1 ;  /* 0x000000244e267211 */ /* 0x041fe400078608ff */
[----:B------:R-:W-:Y:S02]  /*49a0*/  SHF.R.S32.HI R11, RZ, 0x1f, R108 ;  /* 0x0000001fff0b7819 */ /* 0x000fe4000001146c */
[----:B------:R-:W-:-:S02]  /*49b0*/  LEA.HI.X R39, R78, R37, R79, 0x1, P3 ;  /* 0x000000254e277211 */ /* 0x000fc400018f0c4f */
[----:B------:R-:W-:-:S04]  /*49c0*/  LEA.HI R108, R11, R108, RZ, 0x4 ;  /* 0x0000006c0b6c7211 */ /* 0x000fc800078f20ff */
[----:B------:R-:W-:-:S05]  /*49d0*/  LEA.HI.SX32 R11, R108, R77, 0x1c ;  /* 0x0000004d6c0b7211 */ /* 0x000fca00078fe2ff */
[----:B------:R-:W-:-:S05]  /*49e0*/  IMAD.SHL.U32 R11, R11, 0x8, RZ ;  /* 0x000000080b0b7824 */ /* 0x000fca00078e00ff */
[----:B------:R-:W-:-:S04]  /*49f0*/  LOP3.LUT R12, R228, 0x38, R11, 0xf8, !PT ;  /* 0x00000038e40c7812 */ /* 0x000fc800078ef80b */
[----:B------:R-:W-:-:S05]  /*4a00*/  LOP3.LUT R12, R12, R14, RZ, 0x3c, !PT ;  /* 0x0000000e0c0c7212 */ /* 0x000fca00078e3cff */
[----:B----4-:R-:W-:Y:S02]  /*4a10*/  IMAD.IADD R14, R13, 0x1, R12 ;  /* 0x000000010d0e7824 */ /* 0x010fe400078e020c */
[C---:B------:R-:W-:Y:S02]  /*4a20*/  IMAD R12, R19.reuse, 0x1800, R81 ;  /* 0x00001800130c7824 */ /* 0x040fe400078e0251 */
[----:B------:R-:W-:Y:S02]  /*4a30*/  IMAD R14, R19, 0x1800, R14 ;  /* 0x00001800130e7824 */ /* 0x000fe400078e020e */
[----:B------:R-:W-:-:S03]  /*4a40*/  IMAD R12, R12, 0x2, R23 ;  /* 0x000000020c0c7824 */ /* 0x000fc600078e0217 */
[----:B------:R-:W-:-:S03]  /*4a50*/  LEA R32, R14, R23, 0x1 ;  /* 0x000000170e207211 */ /* 0x000fc600078e08ff */
[----:B------:R-:W0:Y:S04]  /*4a60*/  LDS.128 R12, [R12+0x1c400] ;  /* 0x01c400000c0c7984 */ /* 0x000e280000000c00 */
[----:B------:R-:W3:Y:S01]  /*4a70*/  LDS.128 R32, [R32+0x1c400] ;  /* 0x01c4000020207984 */ /* 0x000ee20000000c00 */
[----:B------:R-:W-:Y:S05]  /*4a80*/  @P1 BRA `(.L_x_2885) ;  /* 0x0000000400581947 */ /* 0x000fea0003800000 */
[--C-:B------:R-:W-:Y:S02]  /*4a90*/  SHF.R.U64 R97, R44, 0x10, R45.reuse ;  /* 0x000000102c617819 */ /* 0x100fe4000000122d */
[----:B------:R-:W-:Y:S01]  /*4aa0*/  SHF.R.U32.HI R44, RZ, 0x10, R45 ;  /* 0x00000010ff2c7819 */ /* 0x000fe2000001162d */
[----:B------:R-:W-:Y:S01]  /*4ab0*/  HADD2.F32 R45, -RZ, R110.H1_H1 ;  /* 0x3000006eff2d7230 */ /* 0x000fe20000004100 */
[--C-:B------:R-:W-:Y:S01]  /*4ac0*/  SHF.R.U64 R105, R40, 0x10, R41.reuse ;  /* 0x0000001028697819 */ /* 0x100fe20000001229 */
[----:B---3--:R-:W-:Y:S01]  /*4ad0*/  IMAD.MOV.U32 R40, RZ, RZ, R32 ;  /* 0x000000ffff287224 */ /* 0x008fe200078e0020 */
[----:B------:R-:W-:Y:S01]  /*4ae0*/  SHF.R.U32.HI R48, RZ, 0x10, R41 ;  /* 0x00000010ff307819 */ /* 0x000fe20000011629 */
[----:B------:R-:W-:Y:S01]  /*4af0*/  IMAD.MOV.U32 R41, RZ, RZ, R34 ;  /* 0x000000ffff297224 */ /* 0x000fe200078e0022 */
[----:B------:R-:W-:Y:S01]  /*4b00*/  SHF.R.U64 R104, R42, 0x10, R43 ;  /* 0x000000102a687819 */ /* 0x000fe2000000122b */
[----:B0-----:R-:W-:Y:S01]  /*4b10*/  IMAD.MOV.U32 R32, RZ, RZ, R14 ;  /* 0x000000ffff207224 */ /* 0x001fe200078e000e */
[----:B------:R-:W-:Y:S01]  /*4b20*/  SHF.R.U64 R96, R46, 0x10, R47 ;  /* 0x000000102e607819 */ /* 0x000fe2000000122f */
[--C-:B------:R-:W-:Y:S01]  /*4b30*/  HADD2.F32 R34, -RZ, R33.reuse.H0_H0 ;  /* 0x20000021ff227230 */ /* 0x100fe20000004100 */
[----:B------:R-:W-:Y:S01]  /*4b40*/  SHF.R.U32.HI R50, RZ, 0x10, R43 ;  /* 0x00000010ff327819 */ /* 0x000fe2000001162b */
[----:B------:R-:W-:Y:S01]  /*4b50*/  HADD2.F32 R33, -RZ, R33.H1_H1 ;  /* 0x30000021ff217230 */ /* 0x000fe20000004100 */
[----:B--2---:R-:W-:Y:S01]  /*4b60*/  SHF.R.U32.HI R49, RZ, 0x10, R47 ;  /* 0x00000010ff317819 */ /* 0x004fe2000001162f */
[----:B------:R-:W-:-:S02]  /*4b70*/  HADD2.F32 R14, -RZ, R13.H0_H0 ;  /* 0x2000000dff0e7230 */ /* 0x000fc40000004100 */
[-C--:B------:R-:W-:Y:S01]  /*4b80*/  FMUL.FTZ R47, R34, R45.reuse ;  /* 0x0000002d222f7220 */ /* 0x080fe20000410000 */
[----:B------:R-:W-:Y:S02]  /*4b90*/  HADD2.F32 R44, -RZ, R44.H0_H0 ;  /* 0x2000002cff2c7230 */ /* 0x000fe40000004100 */
[----:B------:R-:W-:Y:S02]  /*4ba0*/  HADD2.F32 R13, -RZ, R13.H1_H1 ;  /* 0x3000000dff0d7230 */ /* 0x000fe40000004100 */
[----:B------:R-:W-:Y:S01]  /*4bb0*/  FMUL.FTZ R45, R14, R45 ;  /* 0x0000002d0e2d7220 */ /* 0x000fe20000410000 */
[----:B------:R-:W-:Y:S02]  /*4bc0*/  HADD2.F32 R42, -RZ, R48.H0_H0 ;  /* 0x20000030ff2a7230 */ /* 0x000fe40000004100 */
[-C--:B------:R-:W-:Y:S01]  /*4bd0*/  FMUL.FTZ R46, R33, R44.reuse ;  /* 0x0000002c212e7220 */ /* 0x080fe20000410000 */
[----:B------:R-:W-:Y:S02]  /*4be0*/  HADD2.F32 R43, -RZ, R107.H1_H1 ;  /* 0x3000006bff2b7230 */ /* 0x000fe40000004100 */
[----:B------:R-:W-:Y:S01]  /*4bf0*/  FMUL.FTZ R44, R13, R44 ;  /* 0x0000002c0d2c7220 */ /* 0x000fe20000410000 */
[----:B------:R-:W-:-:S02]  /*4c00*/  HADD2.F32 R110, -RZ, R110.H0_H0 ;  /* 0x2000006eff6e7230 */ /* 0x000fc40000004100 */
[-C--:B------:R-:W-:Y:S01]  /*4c10*/  FFMA.FTZ R46, R13, R42.reuse, -R46 ;  /* 0x0000002a0d2e7223 */ /* 0x080fe2000001082e */
[----:B------:R-:W-:Y:S02]  /*4c20*/  HADD2.F32 R13, -RZ, R15.H0_H0 ;  /* 0x2000000fff0d7230 */ /* 0x000fe40000004100 */
[----:B------:R-:W-:Y:S01]  /*4c30*/  FFMA.FTZ R48, R33, R42, R44 ;  /* 0x0000002a21307223 */ /* 0x000fe2000001002c */
[-C--:B------:R-:W-:Y:S01]  /*4c40*/  FFMA.FTZ R47, R14, R43.reuse, -R47 ;  /* 0x0000002b0e2f7223 */ /* 0x080fe2000001082f */
[----:B------:R-:W-:Y:S02]  /*4c50*/  HADD2.F32 R42, -RZ, R109.H1_H1 ;  /* 0x3000006dff2a7230 */ /* 0x000fe40000004100 */
[----:B------:R-:W-:Y:S01]  /*4c60*/  FFMA.FTZ R45, R34, R43, R45 ;  /* 0x0000002b222d7223 */ /* 0x000fe2000001002d */
[----:B------:R-:W-:Y:S02]  /*4c70*/  HADD2.F32 R14, -RZ, R35.H0_H0 ;  /* 0x20000023ff0e7230 */ /* 0x000fe40000004100 */
[----:B------:R-:W-:-:S02]  /*4c80*/  HADD2.F32 R33, -RZ, R103.H1_H1 ;  /* 0x30000067ff217230 */ /* 0x000fc40000004100 */
[-C--:B------:R-:W-:Y:S01]  /*4c90*/  FMUL.FTZ R43, R13, R42.reuse ;  /* 0x0000002a0d2b7220 */ /* 0x080fe20000410000 */
[----:B------:R-:W-:Y:S01]  /*4ca0*/  HADD2.F32 R35, -RZ, R35.H1_H1 ;  /* 0x30000023ff237230 */ /* 0x000fe20000004100 */
[----:B------:R-:W-:Y:S01]  /*4cb0*/  F2FP.F16.F32.PACK_AB R45, R48, R45 ;  /* 0x0000002d302d723e */ /* 0x000fe200000000ff */
[----:B------:R-:W-:Y:S02]  /*4cc0*/  HADD2.F32 R44, -RZ, R49.H0_H0 ;  /* 0x20000031ff2c7230 */ /* 0x000fe40000004100 */
[C---:B------:R-:W-:Y:S01]  /*4cd0*/  FFMA.FTZ R51, R14.reuse, R33, R43 ;  /* 0x000000210e337223 */ /* 0x040fe2000001002b */
[----:B------:R-:W-:Y:S02]  /*4ce0*/  HADD2.F32 R34, -RZ, R50.H0_H0 ;  /* 0x20000032ff227230 */ /* 0x000fe40000004100 */
[----:B------:R-:W-:Y:S01]  /*4cf0*/  FMUL.FTZ R50, R14, R42 ;  /* 0x0000002a0e327220 */ /* 0x000fe20000410000 */
[----:B------:R-:W-:Y:S02]  /*4d00*/  HADD2.F32 R15, -RZ, R15.H1_H1 ;  /* 0x3000000fff0f7230 */ /* 0x000fe40000004100 */
[----:B------:R-:W-:Y:S01]  /*4d10*/  FMUL.FTZ R42, R35, R44 ;  /* 0x0000002c232a7220 */ /* 0x000fe20000410000 */
[----:B------:R-:W-:-:S02]  /*4d20*/  HADD2.F32 R14, -RZ, R40.H0_H0 ;  /* 0x20000028ff0e7230 */ /* 0x000fc40000004100 */
[----:B------:R-:W-:Y:S01]  /*4d30*/  FFMA.FTZ R50, R13, R33, -R50 ;  /* 0x000000210d327223 */ /* 0x000fe20000010832 */
[----:B------:R-:W-:Y:S02]  /*4d40*/  HADD2.F32 R33, -RZ, R97.H0_H0 ;  /* 0x20000061ff217230 */ /* 0x000fe40000004100 */
[C---:B------:R-:W-:Y:S01]  /*4d50*/  FMUL.FTZ R44, R15.reuse, R44 ;  /* 0x0000002c0f2c7220 */ /* 0x040fe20000410000 */
[----:B------:R-:W-:Y:S02]  /*4d60*/  HADD2.F32 R13, -RZ, R12.H0_H0 ;  /* 0x2000000cff0d7230 */ /* 0x000fe40000004100 */
[-C--:B------:R-:W-:Y:S01]  /*4d70*/  FFMA.FTZ R93, R15, R34.reuse, -R42 ;  /* 0x000000220f5d7223 */ /* 0x080fe2000001082a */
[----:B------:R-:W-:Y:S02]  /*4d80*/  HADD2.F32 R40, -RZ, R40.H1_H1 ;  /* 0x30000028ff287230 */ /* 0x000fe40000004100 */
[----:B------:R-:W-:Y:S01]  /*4d90*/  FFMA.FTZ R94, R35, R34, R44 ;  /* 0x00000022235e7223 */ /* 0x000fe2000001002c */
[----:B------:R-:W-:-:S02]  /*4da0*/  HADD2.F32 R12, -RZ, R12.H1_H1 ;  /* 0x3000000cff0c7230 */ /* 0x000fc40000004100 */
[-C--:B------:R-:W-:Y:S01]  /*4db0*/  FMUL.FTZ R34, R14, R110.reuse ;  /* 0x0000006e0e227220 */ /* 0x080fe20000410000 */
[----:B------:R-:W-:Y:S02]  /*4dc0*/  HADD2.F32 R107, -RZ, R107.H0_H0 ;  /* 0x2000006bff6b7230 */ /* 0x000fe40000004100 */
[-C--:B------:R-:W-:Y:S01]  /*4dd0*/  FMUL.FTZ R43, R40, R33.reuse ;  /* 0x00000021282b7220 */ /* 0x080fe20000410000 */
[----:B------:R-:W-:Y:S02]  /*4de0*/  HADD2.F32 R15, -RZ, R105.H0_H0 ;  /* 0x20000069ff0f7230 */ /* 0x000fe40000004100 */
[C---:B------:R-:W-:Y:S01]  /*4df0*/  FMUL.FTZ R33, R12.reuse, R33 ;  /* 0x000000210c217220 */ /* 0x040fe20000410000 */
[C---:B------:R-:W-:Y:S01]  /*4e00*/  FMUL.FTZ R35, R13.reuse, R110 ;  /* 0x0000006e0d237220 */ /* 0x040fe20000410000 */
[----:B------:R-:W-:Y:S01]  /*4e10*/  FFMA.FTZ R34, R13, R107, -R34 ;  /* 0x0000006b0d227223 */ /* 0x000fe20000010822 */
[----:B------:R-:W-:Y:S02]  /*4e20*/  HADD2.F32 R13, -RZ, R41.H0_H0 ;  /* 0x20000029ff0d7230 */ /* 0x000fe40000004100 */
[-C--:B------:R-:W-:Y:S01]  /*4e30*/  FFMA.FTZ R43, R12, R15.reuse, -R43 ;  /* 0x0000000f0c2b7223 */ /* 0x080fe2000001082b */
[----:B------:R-:W-:Y:S01]  /*4e40*/  FFMA.FTZ R40, R40, R15, R33 ;  /* 0x0000000f28287223 */ /* 0x000fe20000010021 */
[----:B------:R-:W-:-:S02]  /*4e50*/  HADD2.F32 R12, -RZ, R32.H0_H0 ;  /* 0x20000020ff0c7230 */ /* 0x000fc40000004100 */
[----:B------:R-:W-:Y:S01]  /*4e60*/  FFMA.FTZ R35, R14, R107, R35 ;  /* 0x0000006b0e237223 */ /* 0x000fe20000010023 */
[----:B------:R-:W-:Y:S01]  /*4e70*/  HADD2.F32 R109, -RZ, R109.H0_H0 ;  /* 0x2000006dff6d7230 */ /* 0x000fe20000004100 */
[----:B------:R-:W-:Y:S01]  /*4e80*/  F2FP.F16.F32.PACK_AB R51, R94, R51 ;  /* 0x000000335e33723e */ /* 0x000fe200000000ff */
[----:B------:R-:W-:Y:S02]  /*4e90*/  HADD2.F32 R15, -RZ, R96.H0_H0 ;  /* 0x20000060ff0f7230 */ /* 0x000fe40000004100 */
[----:B------:R-:W-:Y:S02]  /*4ea0*/  HADD2.F32 R41, -RZ, R41.H1_H1 ;  /* 0x30000029ff297230 */ /* 0x000fe40000004100 */
[-C--:B------:R-:W-:Y:S01]  /*4eb0*/  FMUL.FTZ R33, R13, R109.reuse ;  /* 0x0000006d0d217220 */ /* 0x080fe20000410000 */
[----:B------:R-:W-:Y:S02]  /*4ec0*/  HADD2.F32 R32, -RZ, R32.H1_H1 ;  /* 0x30000020ff207230 */ /* 0x000fe40000004100 */
[----:B------:R-:W-:Y:S01]  /*4ed0*/  FMUL.FTZ R42, R12, R109 ;  /* 0x0000006d0c2a7220 */ /* 0x000fe20000410000 */
[----:B------:R-:W-:-:S02]  /*4ee0*/  HADD2.F32 R103, -RZ, R103.H0_H0 ;  /* 0x20000067ff677230 */ /* 0x000fc40000004100 */
        /* <DEDUP_REMOVED lines=16> */
.L_x_2885:
[----:B------:R-:W-:Y:S05]  /*4ff0*/  BSYNC B1 ;  /* 0x0000000000017941 */ /* 0x000fea0003800000 */
.L_x_2884:
[----:B0-----:R0:W-:Y:S01]  /*5000*/  ST.E.128 desc[UR52][R38.64], R12 ;  /* 0x0000000c26007985 */ /* 0x0011e2000c101d34 */
[----:B------:R-:W-:-:S13]  /*5010*/  ISETP.GE.AND P1, PT, R11, R106, PT ;  /* 0x0000006a0b00720c */ /* 0x000fda0003f26270 */
[----:B------:R-:W-:Y:S05]  /*5020*/  @P1 BRA `(.L_x_2868) ;  /* 0x0000000400201947 */ /* 0x000fea0003800000 */
[----:B0-----:R-:W-:-:S05]  /*5030*/  IMAD.WIDE R12, R11, 0x2, R36 ;  /* 0x000000020b0c7825 */ /* 0x001fca00078e0224 */
[----:B---3--:R0:W-:Y:S01]  /*5040*/  ST.E.128 desc[UR52][R12.64], R32 ;  /* 0x000000200c007985 */ /* 0x0081e2000c101d34 */
[----:B------:R-:W-:Y:S05]  /*5050*/  BRA `(.L_x_2868) ;  /* 0x0000000400147947 */ /* 0x000fea0003800000 */
.L_x_2849:
[----:B------:R-:W-:-:S06]  /*5060*/  UISETP.NE.AND UP0, UPT, UR50, 0x3, UPT ;  /* 0x000000033200788c */ /* 0x000fcc000bf05270 */
[----:B------:R-:W-:-:S13]  /*5070*/  PLOP3.LUT P2, PT, PT, PT, UP0, 0x80, 0x0 ;  /* 0x000000000000781c */ /* 0x000fda0003f4f008 */
[----:B------:R-:W-:Y:S05]  /*5080*/  @!P2 BRA `(.L_x_2886) ;  /* 0x000000000004a947 */ /* 0x000fea0003800000 */
[----:B------:R-:W-:Y:S01]  /*5090*/  BPT.TRAP 0x1 ;  /* 0x000000040000795c */ /* 0x000fe20000300000 */
.L_x_2886:
[----:B------:R-:W-:Y:S01]  /*50a0*/  IMAD R89, R19, 0x8, R23 ;  /* 0x0000000813597824 */ /* 0x000fe200078e0217 */
[----:B------:R-:W-:Y:S01]  /*50b0*/  SHF.L.U32 R102, R216, 0x1f, RZ ;  /* 0x0000001fd8667819 */ /* 0x000fe200000006ff */
[----:B------:R-:W-:Y:S01]  /*50c0*/  BSSY B1, `(.L_x_2887) ;  /* 0x0000004000017945 */ /* 0x000fe20003800000 */
[----:B------:R-:W-:Y:S02]  /*50d0*/  SHF.R.S32.HI R99, RZ, 0x1f, R100 ;  /* 0x0000001fff637819 */ /* 0x000fe40000011464 */
[----:B------:R-:W0:Y:S02]  /*50e0*/  SYNCS.PHASECHK.TRANS64.TRYWAIT P1, [R89+URZ+0x22890], R102 ;  /* 0x02289066590075a7 */ /* 0x000e24000802017f */
[----:B0-----:R-:W-:Y:S05]  /*50f0*/  @!P1 BRA `(.L_x_2888) ;  /* 0x000001ac00a89947 */ /* 0x001fea0003800000 */
.L_x_3206:
[----:B------:R-:W-:Y:S05]  /*5100*/  BSYNC B1 ;  /* 0x0000000000017941 */ /* 0x000fea0003800000 */
.L_x_2887:
        /* <DEDUP_REMOVED lines=27> */
.L_x_3210:
        /* <DEDUP_REMOVED lines=13> */
.L_x_2891:
[----:B------:R-:W-:Y:S05]  /*5390*/  BSYNC B1 ;  /* 0x0000000000017941 */ /* 0x000fea0003800000 */
.L_x_2890:
[----:B------:R-:W-:-:S03]  /*53a0*/  UMOV UR4, 0xffffffff ;  /* 0xffffffff00047882 */ /* 0x000fc60000000000 */
[----:B------:R-:W-:Y:S05]  /*53b0*/  BRA.DIV UR4, `(.L_x_2892) ;  /* 0x000001ae04547947 */ /* 0x000fea000b800000 */
[----:B--2---:R2:W0:Y:S04]  /*53c0*/  SHFL.IDX PT, R33, R34, 0x1, 0x1c1f ;  /* 0x003c1f0022217f89 */ /* 0x00442800000e0000 */
[----:B---34-:R2:W3:Y:S02]  /*53d0*/  SHFL.IDX PT, R14, R32, 0x1, 0x1c1f ;  /* 0x003c1f00200e7f89 */ /* 0x0184e400000e0000 */
.L_x_3214:
[----:B------:R-:W-:-:S13]  /*53e0*/  ISETP.GE.AND P1, PT, R35, 0x41, PT ;  /* 0x000000412300780c */ /* 0x000fda0003f26270 */
[----:B------:R-:W-:Y:S05]  /*53f0*/  @!P1 BRA `(.L_x_2868) ;  /* 0x00000000002c9947 */ /* 0x000fea0003800000 */
[----:B------:R-:W-:Y:S02]  /*5400*/  ULDC UR4, c[0x0][0x2f4] ;  /* 0x0000bd0000047ab9 */ /* 0x000fe40000000800 */
[----:B------:R-:W-:-:S13]  /*5410*/  ISETP.GE.AND P1, PT, R16, UR4, PT ;  /* 0x0000000410007c0c */ /* 0x000fda000bf26270 */
[----:B-123--:R-:W-:-:S04]  /*5420*/  @!P1 LEA R34, P3, R16, R14, 0x1 ;  /* 0x0000000e10229211 */ /* 0x00efc800078608ff */
[----:B0-----:R-:W-:Y:S02]  /*5430*/  @!P1 LEA.HI.X R35, R16, R33, R17, 0x1, P3 ;  /* 0x0000002110239211 */ /* 0x001fe400018f0c11 */
[----:B------:R-:W-:-:S13]  /*5440*/  ISETP.GE.AND P3, PT, R18, UR4, PT ;  /* 0x0000000412007c0c */ /* 0x000fda000bf66270 */
[C---:B------:R-:W-:Y:S02]  /*5450*/  @!P3 LEA R32, P4, R18.reuse, R14, 0x1 ;  /* 0x0000000e1220b211 */ /* 0x040fe400078808ff */
[----:B------:R-:W0:Y:S02]  /*5460*/  @!P1 LDS.128 R12, [R104+0x2000] ;  /* 0x00200000680c9984 */ /* 0x000e240000000c00 */
[----:B------:R-:W-:Y:S02]  /*5470*/  @!P3 LEA.HI.X R33, R18, R33, R211, 0x1, P4 ;  /* 0x000000211221b211 */ /* 0x000fe400020f0cd3 */
[----:B0-----:R-:W-:Y:S04]  /*5480*/  @!P1 ST.E.128 desc[UR52][R34.64], R12 ;  /* 0x0000000c22009985 */ /* 0x001fe8000c101d34 */
[----:B------:R-:W0:Y:S04]  /*5490*/  @!P3 LDS.128 R12, [R103+0x2000] ;  /* 0x00200000670cb984 */ /* 0x000e280000000c00 */
[----:B0-----:R0:W-:Y:S02]  /*54a0*/  @!P3 ST.E.128 desc[UR52][R32.64], R12 ;  /* 0x0000000c2000b985 */ /* 0x0011e4000c101d34 */
.L_x_2868:
[----:B------:R-:W-:Y:S05]  /*54b0*/  BSYNC B0 ;  /* 0x0000000000007941 */ /* 0x000fea0003800000 */
.L_x_2848:
[----:B------:R-:W5:Y:S01]  /*54c0*/  S2R R11, SR_TID.X ;  /* 0x00000000000b7919 */ /* 0x000f620000002100 */
[----:B------:R-:W-:Y:S01]  /*54d0*/  @!PT LDS RZ, [RZ] ;  /* 0x00000000fffff984 */ /* 0x000fe20000000800 */
[----:B------:R-:W-:Y:S01]  /*54e0*/  @!PT LDS RZ, [RZ] ;  /* 0x00000000fffff984 */ /* 0x000fe20000000800 */
[----:B------:R-:W-:Y:S01]  /*54f0*/  @!PT LDS RZ, [RZ] ;  /* 0x00000000fffff984 */ /* 0x000fe20000000800 */
[----:B------:R-:W-:Y:S01]  /*5500*/  @!PT LDS RZ, [RZ] ;  /* 0x00000000fffff984 */ /* 0x000fe20000000800 */
[----:B------:R4:W-:Y:S06]  /*5510*/  MEMBAR.ALL.CTA ;  /* 0x0000000000007992 */ /* 0x0009ec0000008000 */
[----:B----4-:R-:W4:Y:S01]  /*5520*/  FENCE.VIEW.ASYNC.S ;  /* 0x00000000000073c6 */ /* 0x010f220000000000 */
[----:B------:R-:W-:Y:S05]  /*5530*/  WARPSYNC.ALL ;  /* 0x0000000000007948 */ /* 0x000fea0003800000 */
[----:B------:R-:W-:Y:S01]  /*5540*/  BSSY B0, `(.L_x_2893) ;  /* 0x0000009000007945 */ /* 0x000fe20003800000 */
[----:B-----5:R-:W-:Y:S01]  /*5550*/  LOP3.LUT R11, R11, 0x7f, RZ, 0xc0, !PT ;  /* 0x0000007f0b0b7812 */ /* 0x020fe200078ec0ff */
[----:B----4-:R4:W-:Y:S03]  /*5560*/  BAR.SYNC.DEFER_BLOCKING R63, 0x80 ;  /* 0x0002003f0000751d */ /* 0x0109e60000010000 */
[----:B------:R-:W-:-:S13]  /*5570*/  ISETP.NE.AND P1, PT, R11, RZ, PT ;  /* 0x000000ff0b00720c */ /* 0x000fda0003f25270 */
[----:B------:R-:W-:-:S05]  /*5580*/  @!P1 VIADD R11, R89, 0x228a0 ;  /* 0x000228a0590b9836 */ /* 0x000fca0000000000 */
[----:B------:R-:W-:-:S04]  /*5590*/  @!P1 PRMT R11, RZ, 0x654, R11 ;  /* 0x00000654ff0b9816 */ /* 0x000fc8000000000b */
[----:B------:R4:W-:Y:S01]  /*55a0*/  @!P1 SYNCS.ARRIVE.TRANS64.RED.A1T0 RZ, [R11+URZ], RZ ;  /* 0x000000ff0bff99a7 */ /* 0x0009e2000810043f */
[----:B------:R-:W-:Y:S05]  /*55b0*/  @!P2 BRA `(.L_x_2894) ;  /* 0x000000000004a947 */ /* 0x000fea0003800000 */
[----:B------:R-:W-:Y:S01]  /*55c0*/  BPT.TRAP 0x1 ;  /* 0x000000040000795c */ /* 0x000fe20000300000 */
.L_x_2894:
[----:B------:R-:W-:Y:S05]  /*55d0*/  BSYNC B0 ;  /* 0x0000000000007941 */ /* 0x000fea0003800000 */
.L_x_2893:
[----:B------:R-:W5:Y:S01]  /*55e0*/  SYNCS.PHASECHK.TRANS64.TRYWAIT P2, [R89+URZ+0x228b0], R102 ;  /* 0x0228b066590075a7 */ /* 0x000f62000804017f */
[----:B------:R-:W-:Y:S04]  /*55f0*/  BSSY B0, `(.L_x_2895) ;  /* 0x0000002000007945 */ /* 0x000fe80003800000 */
[----:B-----5:R-:W-:Y:S05]  /*5600*/  @!P2 BRA `(.L_x_2896) ;  /* 0x000001ac0008a947 */ /* 0x020fea0003800000 */
.L_x_3215:
[----:B------:R-:W-:Y:S05]  /*5610*/  BSYNC B0 ;  /* 0x0000000000007941 */ /* 0x000fea0003800000 */
.L_x_2895:
[----:B------:R-:W-:Y:S01]  /*5620*/  ULDC.64 UR4, c[0x0][0x328] ;  /* 0x0000ca0000047ab9 */ /* 0x000fe20000000a00 */
[----:B------:R-:W-:Y:S01]  /*5630*/  IMAD.IADD R98, R98, 0x1, -R209 ;  /* 0x0000000162627824 */ /* 0x000fe200078e0ad1 */
[----:B------:R-:W-:Y:S01]  /*5640*/  BSSY B0, `(.L_x_2897) ;  /* 0x0000049000007945 */ /* 0x000fe20003800000 */
[----:B------:R-:W-:Y:S01]  /*5650*/  IMAD R99, R99, UR4, RZ ;  /* 0x0000000463637c24 */ /* 0x000fe2000f8e02ff */
[----:B------:R-:W-:Y:S01]  /*5660*/  SHF.R.S32.HI R46, RZ, 0x1f, R4 ;  /* 0x0000001fff2e7819 */ /* 0x000fe20000011404 */
[C---:B0-----:R-:W-:Y:S01]  /*5670*/  IMAD.WIDE.U32 R12, R100.reuse, UR4, RZ ;  /* 0x00000004640c7c25 */ /* 0x041fe2000f8e00ff */
[----:B------:R-:W-:Y:S02]  /*5680*/  SHF.R.S32.HI R48, RZ, 0x1f, R213 ;  /* 0x0000001fff307819 */ /* 0x000fe400000114d5 */
[----:B-1----:R-:W-:Y:S01]  /*5690*/  SHF.R.S32.HI R93, RZ, 0x1f, R212 ;  /* 0x0000001fff5d7819 */ /* 0x002fe200000114d4 */
[----:B------:R-:W-:Y:S01]  /*56a0*/  IMAD R99, R100, UR5, R99 ;  /* 0x0000000564637c24 */ /* 0x000fe2000f8e0263 */
[----:B------:R-:W-:Y:S01]  /*56b0*/  ULDC.64 UR4, c[0x0][0x338] ;  /* 0x0000ce0000047ab9 */ /* 0x000fe20000000a00 */
[----:B------:R-:W-:Y:S01]  /*56c0*/  SHF.R.S32.HI R94, RZ, 0x1f, R215 ;  /* 0x0000001fff5e7819 */ /* 0x000fe200000114d7 */
[----:B---3--:R-:W-:Y:S01]  /*56d0*/  IMAD R14, R95, UR4, RZ ;  /* 0x000000045f0e7c24 */ /* 0x008fe2000f8e02ff */
[----:B------:R-:W-:Y:S01]  /*56e0*/  SHF.R.S32.HI R95, RZ, 0x1f, R214 ;  /* 0x0000001fff5f7819 */ /* 0x000fe200000114d6 */
[----:B------:R-:W-:Y:S01]  /*56f0*/  IMAD.IADD R13, R13, 0x1, R99 ;  /* 0x000000010d0d7824 */ /* 0x000fe200078e0263 */
[----:B------:R-:W-:Y:S01]  /*5700*/  SHF.R.S32.HI R96, RZ, 0x1f, R3 ;  /* 0x0000001fff607819 */ /* 0x000fe20000011403 */
[----:B----4-:R-:W-:-:S02]  /*5710*/  IMAD R11, R101, UR5, R14 ;  /* 0x00000005650b7c24 */ /* 0x010fc4000f8e020e */
        /* <DEDUP_REMOVED lines=13> */
[----:B------:R0:W1:Y:S01]  /*57f0*/  SHFL.IDX PT, R47, R42, RZ, 0x1c1f ;  /* 0x001c1fff2a2f7589 */ /* 0x00006200000e0000 */
        /* <DEDUP_REMOVED lines=15> */
[----:B0-----:R-:W-:Y:S01]  /*58f0*/  @P4 ST.E.128 desc[UR52][R32.64], R12 ;  /* 0x0000000c20004985 */ /* 0x001fe2000c101d34 */
[----:B------:R-:W-:-:S03]  /*5900*/  ISETP.NE.AND P4, PT, R85, RZ, PT ;  /* 0x000000ff5500720c */ /* 0x000fc60003f85270 */
[----:B------:R-:W0:Y:S10]  /*5910*/  @P3 LDS.128 R12, [R51] ;  /* 0x00000000330c3984 */ /* 0x000e340000000c00 */
[----:B------:R-:W-:-:S04]  /*5920*/  @P4 LEA R36, P5, R4, R47, 0x1 ;  /* 0x0000002f04244211 */ /* 0x000fc800078a08ff */
[----:B------:R-:W-:Y:S01]  /*5930*/  @P4 LEA.HI.X R37, R4, R45, R46, 0x1, P5 ;  /* 0x0000002d04254211 */ /* 0x000fe200028f0c2e */
[----:B0-----:R-:W-:Y:S01]  /*5940*/  @P3 ST.E.128 desc[UR52][R40.64], R12 ;  /* 0x0000000c28003985 */ /* 0x001fe2000c101d34 */
[----:B------:R-:W-:-:S03]  /*5950*/  ISETP.NE.AND P3, PT, R86, RZ, PT ;  /* 0x000000ff5600720c */ /* 0x000fc60003f65270 */
[----:B------:R-:W0:Y:S10]  /*5960*/  @P2 LDS.128 R12, [R50+0x3000] ;  /* 0x00300000320c2984 */ /* 0x000e340000000c00 */
        /* <DEDUP_REMOVED lines=13> */
[----:B------:R-:W-:-:S03]  /*5a40*/  ISETP.GT.AND P3, PT, R11, -0x1, PT ;  /* 0xffffffff0b00780c */ /* 0x000fc60003f64270 */
[----:B------:R-:W0:Y:S10]  /*5a50*/  @P2 LDS.128 R12, [R51+0x6000] ;  /* 0x00600000330c2984 */ /* 0x000e340000000c00 */
[----:B------:R-:W-:-:S04]  /*5a60*/  @!P3 LEA R34, P5, R214, R47, 0x1 ;  /* 0x0000002fd622b211 */ /* 0x000fc800078a08ff */
[----:B------:R-:W-:Y:S01]  /*5a70*/  @!P3 LEA.HI.X R35, R214, R45, R95, 0x1, P5 ;  /* 0x0000002dd623b211 */ /* 0x000fe200028f0c5f */
[----:B0-----:R-:W-:Y:S04]  /*5a80*/  @P2 ST.E.128 desc[UR52][R32.64], R12 ;  /* 0x0000000c20002985 */ /* 0x001fe8000c101d34 */
[----:B------:R-:W0:Y:S04]  /*5a90*/  @P4 LDS.128 R12, [R50+0x9000] ;  /* 0x00900000320c4984 */ /* 0x000e280000000c00 */
[----:B0-----:R-:W-:Y:S04]  /*5aa0*/  @P4 ST.E.128 desc[UR52][R40.64], R12 ;  /* 0x0000000c28004985 */ /* 0x001fe8000c101d34 */
[----:B------:R-:W0:Y:S04]  /*5ab0*/  @!P3 LDS.128 R12, [R51+0x9000] ;  /* 0x00900000330cb984 */ /* 0x000e280000000c00 */
[----:B0-----:R0:W-:Y:S02]  /*5ac0*/  @!P3 ST.E.128 desc[UR52][R34.64], R12 ;  /* 0x0000000c2200b985 */ /* 0x0011e4000c101d34 */
.L_x_2898:
[----:B------:R-:W-:Y:S05]  /*5ad0*/  BSYNC B0 ;  /* 0x0000000000007941 */ /* 0x000fea0003800000 */
.L_x_2897:
[----:B------:R-:W-:Y:S01]  /*5ae0*/  ISETP.GE.AND P2, PT, R98, 0x41, PT ;  /* 0x000000416200780c */ /* 0x000fe20003f46270 */
[----:B------:R4:W0:Y:S01]  /*5af0*/  SHFL.IDX PT, R11, R43, 0x1, 0x1c1f ;  /* 0x003c1f002b0b7f89 */ /* 0x00082200000e0000 */
[----:B------:R-:W-:Y:S03]  /*5b00*/  BSSY B0, `(.L_x_2899) ;  /* 0x0000033000007945 */ /* 0x000fe60003800000 */
[----:B--2---:R4:W2:Y:S08]  /*5b10*/  SHFL.IDX PT, R49, R42, 0x1, 0x1c1f ;  /* 0x003c1f002a317f89 */ /* 0x0048b000000e0000 */
[----:B----4-:R-:W-:Y:S05]  /*5b20*/  @!P2 BRA `(.L_x_2900) ;  /* 0x0000000000c0a947 */ /* 0x010fea0003800000 */
[----:B------:R-:W-:Y:S02]  /*5b30*/  P2R R98, PR, RZ, 0x1 ;  /* 0x00000001ff627803 */ /* 0x000fe40000000000 */
[----:B------:R-:W-:Y:S02]  /*5b40*/  ISETP.NE.AND P0, PT, R84, RZ, PT ;  /* 0x000000ff5400720c */ /* 0x000fe40003f05270 */
[----:B0-----:R-:W-:Y:S02]  /*5b50*/  PRMT R34, R6, 0x8880, RZ ;  /* 0x0000888006227816 */ /* 0x001fe400000000ff */
[----:B------:R-:W-:Y:S02]  /*5b60*/  P2R R97, PR, RZ, 0x2 ;  /* 0x00000002ff617803 */ /* 0x000fe40000000000 */
[----:B------:R-:W-:-:S07]  /*5b70*/  P2R R35, PR, RZ, 0x1 ;  /* 0x00000001ff237803 */ /* 0x000fce0000000000 */
[----:B--2---:R-:W-:-:S04]  /*5b80*/  @P0 LEA R44, P2, R3, R49, 0x1 ;  /* 0x00000031032c0211 */ /* 0x004fc800078408ff */
[----:B---3--:R-:W-:Y:S02]  /*5b90*/  @P0 LEA.HI.X R45, R3, R11, R96, 0x1, P2 ;  /* 0x0000000b032d0211 */ /* 0x008fe400010f0c60 */
[----:B------:R-:W-:-:S13]  /*5ba0*/  ISETP.NE.AND P2, PT, R85, RZ, PT ;  /* 0x000000ff5500720c */ /* 0x000fda0003f45270 */
[----:B------:R-:W-:-:S04]  /*5bb0*/  @P2 LEA R40, P3, R4, R49, 0x1 ;  /* 0x0000003104282211 */ /* 0x000fc800078608ff */
[----:B------:R-:W-:Y:S02]  /*5bc0*/  @P2 LEA.HI.X R41, R4, R11, R46, 0x1, P3 ;  /* 0x0000000b04292211 */ /* 0x000fe400018f0c2e */
[----:B------:R-:W-:-:S13]  /*5bd0*/  ISETP.NE.AND P3, PT, R82, RZ, PT ;  /* 0x000000ff5200720c */ /* 0x000fda0003f65270 */
[----:B------:R-:W0:Y:S01]  /*5be0*/  @P3 LDS.128 R12, [R50+0x2000] ;  /* 0x00200000320c3984 */ /* 0x000e220000000c00 */
[----:B------:R-:W-:-:S04]  /*5bf0*/  @P3 LEA R32, P4, R16, R49, 0x1 ;  /* 0x0000003110203211 */ /* 0x000fc800078808ff */
[----:B------:R-:W-:-:S05]  /*5c00*/  @P3 LEA.HI.X R33, R16, R11, R17, 0x1, P4 ;  /* 0x0000000b10213211 */ /* 0x000fca00020f0c11 */
[----:B0-----:R0:W-:Y:S01]  /*5c10*/  @P3 ST.E.128 desc[UR52][R32.64], R12 ;  /* 0x0000000c20003985 */ /* 0x0011e2000c101d34 */
[----:B------:R-:W-:-:S13]  /*5c20*/  ISETP.NE.AND P3, PT, R86, RZ, PT ;  /* 0x000000ff5600720c */ /* 0x000fda0003f65270 */
[----:B------:R-:W-:-:S04]  /*5c30*/  @P3 LEA R46, P4, R213, R49, 0x1 ;  /* 0x00000031d52e3211 */ /* 0x000fc800078808ff */
[----:B-1----:R-:W-:Y:S01]  /*5c40*/  @P3 LEA.HI.X R47, R213, R11, R48, 0x1, P4 ;  /* 0x0000000bd52f3211 */ /* 0x002fe200020f0c30 */
[----:B0-----:R-:W-:Y:S01]  /*5c50*/  IMAD.MOV.U32 R12, RZ, RZ, R34 ;  /* 0x000000ffff0c7224 */ /* 0x001fe200078e0022 */
[----:B------:R-:W-:-:S13]  /*5c60*/  ISETP.NE.AND P4, PT, R87, RZ, PT ;  /* 0x000000ff5700720c */ /* 0x000fda0003f85270 */
[----:B------:R-:W-:-:S04]  /*5c70*/  @P4 LEA R42, P5, R212, R49, 0x1 ;  /* 0x00000031d42a4211 */ /* 0x000fc800078a08ff */
[----:B------:R-:W-:Y:S02]  /*5c80*/  @P4 LEA.HI.X R43, R212, R11, R93, 0x1, P5 ;  /* 0x0000000bd42b4211 */ /* 0x000fe400028f0c5d */
[----:B------:R-:W-:-:S13]  /*5c90*/  ISETP.NE.AND P5, PT, R88, RZ, PT ;  /* 0x000000ff5800720c */ /* 0x000fda0003fa5270 */
[----:B------:R-:W-:-:S04]  /*5ca0*/  @P5 LEA R38, P6, R215, R49, 0x1 ;  /* 0x00000031d7265211 */ /* 0x000fc800078c08ff */
[----:B------:R-:W-:Y:S02]  /*5cb0*/  @P5 LEA.HI.X R39, R215, R11, R94, 0x1, P6 ;  /* 0x0000000bd7275211 */ /* 0x000fe400030f0c5e */
[----:B------:R-:W-:-:S13]  /*5cc0*/  ISETP.GT.AND P6, PT, R12, -0x1, PT ;  /* 0xffffffff0c00780c */ /* 0x000fda0003fc4270 */
[----:B------:R-:W-:-:S04]  /*5cd0*/  @!P6 LEA R36, P1, R214, R49, 0x1 ;  /* 0x00000031d624e211 */ /* 0x000fc800078208ff */
[----:B------:R-:W-:Y:S02]  /*5ce0*/  @!P6 LEA.HI.X R37, R214, R11, R95, 0x1, P1 ;  /* 0x0000000bd625e211 */ /* 0x000fe400008f0c5f */
[----:B------:R-:W-:-:S13]  /*5cf0*/  ISETP.NE.AND P1, PT, R83, RZ, PT ;  /* 0x000000ff5300720c */ /* 0x000fda0003f25270 */
[----:B------:R-:W0:Y:S01]  /*5d00*/  @P1 LDS.128 R12, [R51+0x2000] ;  /* 0x00200000330c1984 */ /* 0x000e220000000c00 */
[----:B------:R-:W-:-:S04]  /*5d10*/  @P1 LEA R48, P0, R18, R49, 0x1 ;  /* 0x0000003112301211 */ /* 0x000fc800078008ff */
[----:B------:R-:W-:Y:S02]  /*5d20*/  @P1 LEA.HI.X R49, R18, R11, R211, 0x1, P0 ;  /* 0x0000000b12311211 */ /* 0x000fe400000f0cd3 */
[----:B------:R-:W-:-:S03]  /*5d30*/  ISETP.NE.AND P0, PT, R35, RZ, PT ;  /* 0x000000ff2300720c */ /* 0x000fc60003f05270 */
[----:B0-----:R-:W-:Y:S01]  /*5d40*/  @P1 ST.E.128 desc[UR52][R48.64], R12 ;  /* 0x0000000c30001985 */ /* 0x001fe2000c101d34 */
[----:B------:R-:W-:-:S09]  /*5d50*/  ISETP.NE.AND P1, PT, R97, RZ, PT ;  /* 0x000000ff6100720c */ /* 0x000fd20003f25270 */
[----:B------:R-:W0:Y:S04]  /*5d60*/  @P0 LDS.128 R12, [R50+0x5000] ;  /* 0x00500000320c0984 */ /* 0x000e280000000c00 */
[----:B0-----:R-:W-:Y:S01]  /*5d70*/  @P0 ST.E.128 desc[UR52][R44.64], R12 ;  /* 0x0000000c2c000985 */ /* 0x001fe2000c101d34 */
[----:B------:R-:W-:-:S03]  /*5d80*/  ISETP.NE.AND P0, PT, R98, RZ, PT ;  /* 0x000000ff6200720c */ /* 0x000fc60003f05270 */
[----:B------:R-:W0:Y:S04]  /*5d90*/  @P2 LDS.128 R12, [R51+0x5000] ;  /* 0x00500000330c2984 */ /* 0x000e280000000c00 */
[----:B0-----:R-:W-:Y:S04]  /*5da0*/  @P2 ST.E.128 desc[UR52][R40.64], R12 ;  /* 0x0000000c28002985 */ /* 0x001fe8000c101d34 */
[----:B------:R-:W0:Y:S04]  /*5db0*/  @P3 LDS.128 R12, [R50+0x8000] ;  /* 0x00800000320c3984 */ /* 0x000e280000000c00 */
[----:B0-----:R-:W-:Y:S04]  /*5dc0*/  @P3 ST.E.128 desc[UR52][R46.64], R12 ;  /* 0x0000000c2e003985 */ /* 0x001fe8000c101d34 */
[----:B------:R-:W0:Y:S04]  /*5dd0*/  @P4 LDS.128 R12, [R51+0x8000] ;  /* 0x00800000330c4984 */ /* 0x000e280000000c00 */
[----:B0-----:R-:W-:Y:S04]  /*5de0*/  @P4 ST.E.128 desc[UR52][R42.64], R12 ;  /* 0x0000000c2a004985 */ /* 0x001fe8000c101d34 */
[----:B------:R-:W0:Y:S04]  /*5df0*/  @P5 LDS.128 R32, [R50+0xb000] ;  /* 0x00b0000032205984 */ /* 0x000e280000000c00 */
[----:B0-----:R-:W-:Y:S04]  /*5e00*/  @P5 ST.E.128 desc[UR52][R38.64], R32 ;  /* 0x0000002026005985 */ /* 0x001fe8000c101d34 */
[----:B------:R-:W0:Y:S04]  /*5e10*/  @!P6 LDS.128 R12, [R51+0xb000] ;  /* 0x00b00000330ce984 */ /* 0x000e280000000c00 */
[----:B0-----:R4:W-:Y:S02]  /*5e20*/  @!P6 ST.E.128 desc[UR52][R36.64], R12 ;  /* 0x0000000c2400e985 */ /* 0x0019e4000c101d34 */
.L_x_2900:
[----:B------:R-:W-:Y:S05]  /*5e30*/  BSYNC B0 ;  /* 0x0000000000007941 */ /* 0x000fea0003800000 */
.L_x_2899:
        /* <DEDUP_REMOVED lines=13> */
[----:B0-----:R-:W-:Y:S02]  /*5f10*/  SEL R11, RZ, 0x1, P1 ;  /* 0x00000001ff0b7807 */ /* 0x001fe40000800000 */
[----:B------:R-:W-:Y:S02]  /*5f20*/  SEL R19, R19, RZ, P1 ;  /* 0x000000ff13137207 */ /* 0x000fe40000800000 */
[----:B------:R-:W-:Y:S01]  /*5f30*/  LOP3.LUT R216, R216, R11, RZ, 0x3c, !PT ;  /* 0x0000000bd8d87212 */ /* 0x000fe200078e3cff */
[----:B-1----:R-:W-:Y:S06]  /*5f40*/  @P2 BRA `(.L_x_2901) ;  /* 0xffffffc400642947 */ /* 0x002fec000383ffff */
[----:B----4-:R-:W0:Y:S01]  /*5f50*/  S2R R12, SR_TID.X ;  /* 0x00000000000c7919 */ /* 0x010e220000002100 */
[----:B------:R-:W-:Y:S02]  /*5f60*/  PLOP3.LUT P0, PT, PT, PT, PT, 0x8, 0x0 ;  /* 0x000000000000781c */ /* 0x000fe40003f0e170 */
[----:B0-----:R-:W-:-:S04]  /*5f70*/  SHF.R.U32.HI R12, RZ, 0x7, R12 ;  /* 0x00000007ff0c7819 */ /* 0x001fc8000001160c */
[----:B------:R-:W-:-:S13]  /*5f80*/  ISETP.NE.AND P2, PT, R12, 0x1, PT ;  /* 0x000000010c00780c */ /* 0x000fda0003f45270 */
[----:B------:R-:W-:Y:S05]  /*5f90*/  @!P2 WARPSYNC.ALL ;  /* 0x000000000000a948 */ /* 0x000fea0003800000 */
[----:B------:R-:W-:Y:S06]  /*5fa0*/  @!P2 BAR.ARV 0x9, 0x100 ;  /* 0x024400000000ab1d */ /* 0x000fec0000002000 */
.L_x_2843:
[----:B------:R-:W0:Y:S01]  /*5fb0*/  LDC R0, c[0x0][0x448] ;  /* 0x00011200ff007b82 */ /* 0x000e220000000800 */
[----:B------:R-:W-:-:S07]  /*5fc0*/  IADD3 R5, R208, 0x1, -R207 ;  /* 0x00000001d0057810 */ /* 0x000fce0007ffe8cf */
[----:B------:R-:W1:Y:S01]  /*5fd0*/  LDC.64 R6, c[0x0][0x9e0] ;  /* 0x00027800ff067b82 */ /* 0x000e620000000a00 */
[----:B0-----:R-:W-:Y:S01]  /*5fe0*/  ISETP.NE.AND P1, PT, R0, 0x1, PT ;  /* 0x000000010000780c */ /* 0x001fe20003f25270 */
[----:B------:R-:W-:Y:S01]  /*5ff0*/  VIADD R0, R218, 0x7f ;  /* 0x0000007fda007836 */ /* 0x000fe20000000000 */
[----:B-1----:R-:W-:-:S11]  /*6000*/  ISETP.GE.AND P2, PT, R7, 0x1, PT ;  /* 0x000000010700780c */ /* 0x002fd60003f46270 */
[----:B------:R-:W0:Y:S08]  /*6010*/  @P1 LDC R3, c[0x0][0x44c] ;  /* 0x00011300ff031b82 */ /* 0x000e300000000800 */
[----:B------:R-:W1:Y:S01]  /*6020*/  @P1 LDC R4, c[0x0][0x450] ;  /* 0x00011400ff041b82 */ /* 0x000e620000000800 */
[----:B0-----:R-:W-:-:S05]  /*6030*/  @P1 IMAD.HI.U32 R3, R0, R3, RZ ;  /* 0x0000000300031227 */ /* 0x001fca00078e00ff */
[----:B-1----:R-:W-:-:S05]  /*6040*/  @P1 SHF.R.U32.HI R0, RZ, R4, R3 ;  /* 0x00000004ff001219 */ /* 0x002fca0000011603 */
[----:B------:R-:W-:Y:S01]  /*6050*/  IMAD.IADD R5, R5, 0x1, R0 ;  /* 0x0000000105057824 */ /* 0x000fe200078e0200 */
[----:B------:R-:W-:Y:S06]  /*6060*/  @P0 BRA `(.L_x_2902) ;  /* 0x00000000000c0947 */ /* 0x000fec0003800000 */
[----:B------:R-:W0:Y:S01]  /*6070*/  FENCE.VIEW.ASYNC.G ;  /* 0x00000000000073c6 */ /* 0x000e220000000100 */
[----:B------:R-:W-:Y:S05]  /*6080*/  WARPSYNC.ALL ;  /* 0x0000000000007948 */ /* 0x000fea0003800000 */
[----:B0-----:R-:W-:Y:S06]  /*6090*/  BAR.ARV 0xc, 0x180 ;  /* 0x0306000000007b1d */ /* 0x001fec0000002000 */
.L_x_2902:
        /* <DEDUP_REMOVED lines=13> */
.L_x_2905:
[----:B------:R-:W-:-:S13]  /*6170*/  ISETP.NE.AND P0, PT, R7, 0x1, PT ;  /* 0x000000010700780c */ /* 0x000fda0003f05270 */
[----:B------:R-:W0:Y:S02]  /*6180*/  @P0 LDC.64 R4, c[0x0][0x9e8] ;  /* 0x00027a00ff040b82 */ /* 0x000e240000000a00 */
[----:B0-----:R-:W-:-:S05]  /*6190*/  @P0 IMAD.HI.U32 R4, R3, R4, RZ ;  /* 0x0000000403040227 */ /* 0x001fca00078e00ff */
[----:B------:R-:W-:-:S07]  /*61a0*/  @P0 SHF.R.U32.HI R3, RZ, R5, R4 ;  /* 0x00000005ff030219 */ /* 0x000fce0000011604 */
.L_x_2906:
[----:B------:R-:W-:Y:S05]  /*61b0*/  BSYNC B0 ;  /* 0x0000000000007941 */ /* 0x000fea0003800000 */
.L_x_2904:
[----:B------:R-:W-:-:S05]  /*61c0*/  IMAD R3, R3, R7, R7 ;  /* 0x0000000703037224 */ /* 0x000fca00078e0207 */
[----:B------:R-:W-:-:S07]  /*61d0*/  VIMNMX R0, R0, R3, PT ;  /* 0x0000000300007248 */ /* 0x000fce0003fe0100 */
.L_x_2903:
[----:B------:R-:W0:Y:S01]  /*61e0*/  @P1 LDC R3, c[0x0][0x44c] ;  /* 0x00011300ff031b82 */ /* 0x000e220000000800 */
[----:B------:R-:W-:Y:S01]  /*61f0*/  VIADD R0, R0, 0x5f ;  /* 0x0000005f00007836 */ /* 0x000fe20000000000 */
[----:B------:R-:W-:Y:S01]  /*6200*/  ULDC UR4, c[0x0][0x9dc] ;  /* 0x0002770000047ab9 */ /* 0x000fe20000000800 */
[----:B------:R-:W-:Y:S02]  /*6210*/  IMAD.MOV.U32 R4, RZ, RZ, R218 ;  /* 0x000000ffff047224 */ /* 0x000fe400078e00da */
[----:B------:R-:W-:-:S03]  /*6220*/  IMAD.HI R0, R0, 0x2aaaaaab, RZ ;  /* 0x2aaaaaab00007827 */ /* 0x000fc600078e02ff */
[----:B------:R-:W1:Y:S01]  /*6230*/  @P1 LDC R6, c[0x0][0x450] ;  /* 0x00011400ff061b82 */ /* 0x000e620000000800 */
[----:B0-----:R-:W-:Y:S01]  /*6240*/  @P1 IMAD.HI.U32 R5, R218, R3, RZ ;  /* 0x00000003da051227 */ /* 0x001fe200078e00ff */
[----:B------:R-:W-:-:S04]  /*6250*/  SHF.R.U32.HI R3, RZ, 0x1f, R0 ;  /* 0x0000001fff037819 */ /* 0x000fc80000011600 */
[----:B------:R-:W-:Y:S02]  /*6260*/  LEA.HI.SX32 R3, R0, R3, 0x1c ;  /* 0x0000000300037211 */ /* 0x000fe400078fe2ff */
[----:B-1----:R-:W-:Y:S02]  /*6270*/  @P1 SHF.R.U32.HI R4, RZ, R6, R5 ;  /* 0x00000006ff041219 */ /* 0x002fe40000011605 */
[----:B------:R-:W-:-:S03]  /*6280*/  VIMNMX R176, R176, R3, PT ;  /* 0x00000003b0b07248 */ /* 0x000fc60003fe0100 */
        /* <DEDUP_REMOVED lines=13> */
.L_x_2909:
[----:B------:R-:W-:-:S13]  /*6360*/  ISETP.NE.AND P0, PT, R7, 0x1, PT ;  /* 0x000000010700780c */ /* 0x000fda0003f05270 */
[----:B------:R-:W0:Y:S02]  /*6370*/  @P0 LDC.64 R4, c[0x0][0x9e8] ;  /* 0x00027a00ff040b82 */ /* 0x000e240000000a00 */
[----:B0-----:R-:W-:-:S05]  /*6380*/  @P0 IMAD.HI.U32 R4, R29, R4, RZ ;  /* 0x000000041d040227 */ /* 0x001fca00078e00ff */
[----:B------:R-:W-:-:S07]  /*6390*/  @P0 SHF.R.U32.HI R29, RZ, R5, R4 ;  /* 0x00000005ff1d0219 */ /* 0x000fce0000011604 */
.L_x_2910:
[----:B------:R-:W-:Y:S05]  /*63a0*/  BSYNC B0 ;  /* 0x0000000000007941 */ /* 0x000fea0003800000 */
.L_x_2908:
[----:B------:R-:W-:-:S05]  /*63b0*/  IMAD R29, R29, R7, RZ ;  /* 0x000000071d1d7224 */ /* 0x000fca00078e02ff */
[----:B------:R-:W-:-:S07]  /*63c0*/  VIMNMX R0, R0, R29, !PT ;  /* 0x0000001d00007248 */ /* 0x000fce0007fe0100 */
.L_x_2907:
[----:B------:R-:W-:Y:S01]  /*63d0*/  IMAD.HI R0, R0, 0x2aaaaaab, RZ ;  /* 0x2aaaaaab00007827 */ /* 0x000fe200078e02ff */
[----:B------:R-:W-:Y:S02]  /*63e0*/  PLOP3.LUT P0, PT, PT, PT, PT, 0x80, 0x0 ;  /* 0x000000000000781c */ /* 0x000fe40003f0f070 */
[----:B------:R-:W-:Y:S02]  /*63f0*/  CS2R R6, SRZ ;  /* 0x0000000000067805 */ /* 0x000fe4000001ff00 */
[----:B------:R-:W-:Y:S02]  /*6400*/  CS2R R154, SRZ ;  /* 0x00000000009a7805 */ /* 0x000fe4000001ff00 */
[----:B------:R-:W-:Y:S02]  /*6410*/  CS2R R148, SRZ ;  /* 0x0000000000947805 */ /* 0x000fe4000001ff00 */
[----:B------:R-:W-:Y:S02]  /*6420*/  SHF.R.U32.HI R3, RZ, 0x1f, R0 ;  /* 0x0000001fff037819 */ /* 0x000fe40000011600 */
[----:B------:R-:W-:-:S02]  /*6430*/  CS2R R128, SRZ ;  /* 0x0000000000807805 */ /* 0x000fc4000001ff00 */
[----:B------:R-:W-:Y:S02]  /*6440*/  CS2R R124, SRZ ;  /* 0x00000000007c7805 */ /* 0x000fe4000001ff00 */
[----:B------:R-:W-:Y:S02]  /*6450*/  CS2R R144, SRZ ;  /* 0x0000000000907805 */ /* 0x000fe4000001ff00 */
[----:B------:R-:W-:Y:S01]  /*6460*/  LEA.HI.SX32 R229, R0, R3, 0x1c ;  /* 0x0000000300e57211 */ /* 0x000fe200078fe2ff */
[----:B------:R-:W-:Y:S01]  /*6470*/  IMAD.MOV.U32 R3, RZ, RZ, RZ ;  /* 0x000000ffff037224 */ /* 0x000fe200078e00ff */
[----:B------:R-:W-:Y:S02]  /*6480*/  CS2R R116, SRZ ;  /* 0x0000000000747805 */ /* 0x000fe4000001ff00 */
[----:B------:R-:W-:Y:S02]  /*6490*/  CS2R R112, SRZ ;  /* 0x0000000000707805 */ /* 0x000fe4000001ff00 */
[----:B------:R-:W-:-:S02]  /*64a0*/  VIMNMX R229, RZ, R229, !PT ;  /* 0x000000e5ffe57248 */ /* 0x000fc40007fe0100 */
[----:B------:R-:W-:Y:S02]  /*64b0*/  CS2R R140, SRZ ;  /* 0x00000000008c7805 */ /* 0x000fe4000001ff00 */
[----:B------:R-:W-:Y:S02]  /*64c0*/  CS2R R108, SRZ ;  /* 0x00000000006c7805 */ /* 0x000fe4000001ff00 */
[----:B------:R-:W-:Y:S02]  /*64d0*/  CS2R R104, SRZ ;  /* 0x0000000000687805 */ /* 0x000fe4000001ff00 */
[----:B------:R-:W-:Y:S02]  /*64e0*/  ISETP.GT.AND P1, PT, R176, R229, PT ;  /* 0x000000e5b000720c */ /* 0x000fe40003f24270 */
        /* <DEDUP_REMOVED lines=11> */
[----:B------:R-:W-:Y:S01]  /*65a0*/  CS2R R72, SRZ ;  /* 0x0000000000487805 */ /* 0x000fe2000001ff00 */
[----:B------:R-:W-:Y:S01]  /*65b0*/  IMAD.MOV.U32 R4, RZ, RZ, RZ ;  /* 0x000000ffff047224 */ /* 0x000fe200078e00ff */
        /* <DEDUP_REMOVED lines=8> */
[----:B--2---:R-:W-:Y:S02]  /*6640*/  CS2R R48, SRZ ;  /* 0x0000000000307805 */ /* 0x004fe4000001ff00 */
[----:B---3--:R-:W-:-:S02]  /*6650*/  CS2R R44, SRZ ;  /* 0x00000000002c7805 */ /* 0x008fc4000001ff00 */
        /* <DEDUP_REMOVED lines=34> */
[----:B------:R-:W0:Y:S01]  /*6880*/  S2R R5, SR_TID.X ;  /* 0x0000000000057919 */ /* 0x000e220000002100 */
[----:B------:R-:W-:Y:S01]  /*6890*/  UMOV UR4, 0xffffffff ;  /* 0xffffffff00047882 */ /* 0x000fe20000000000 */
[----:B0-----:R-:W-:-:S05]  /*68a0*/  VIADD R5, R5, 0xffffff80 ;  /* 0xffffff8005057836 */ /* 0x001fca0000000000 */
[----:B------:R-:W-:-:S04]  /*68b0*/  SHF.R.S32.HI R0, RZ, 0x1f, R5 ;  /* 0x0000001fff007819 */ /* 0x000fc80000011405 */
[----:B------:R-:W-:-:S04]  /*68c0*/  LEA.HI R0, R0, R5, RZ, 0x7 ;  /* 0x0000000500007211 */ /* 0x000fc800078f38ff */
[----:B------:R-:W-:Y:S01]  /*68d0*/  SHF.R.S32.HI R13, RZ, 0x7, R0 ;  /* 0x00000007ff0d7819 */ /* 0x000fe20000011400 */
[----:B------:R-:W-:Y:S06]  /*68e0*/  BRA.DIV UR4, `(.L_x_2912) ;  /* 0x0000019a04647947 */ /* 0x000fec000b800000 */
[----:B------:R0:W1:Y:S02]  /*68f0*/  SHFL.IDX PT, R14, R13, RZ, 0x1f ;  /* 0x00001fff0d0e7589 */ /* 0x00006400000e0000 */
.L_x_3218:
[----:B-1----:R-:W-:Y:S01]  /*6900*/  LEA.HI R0, R14, R14, RZ, 0x1 ;  /* 0x0000000e0e007211 */ /* 0x002fe200078f08ff */
        /* <DEDUP_REMOVED lines=12> */
[----:B------:R-:W-:Y:S01]  /*69d0*/  IMAD.U32 R4, RZ, RZ, UR4 ;  /* 0x00000004ff047e24 */ /* 0x000fe2000f8e00ff */
[----:B------:R1:W2:Y:S01]  /*69e0*/  LDC.64 R14, c[0x4][R0] ;  /* 0x01000000000e7b82 */ /* 0x0002a20000000a00 */
        /* <DEDUP_REMOVED lines=8> */
[----:B01----:R-:W-:-:S07]  /*6a70*/  IMAD.MOV.U32 R13, RZ, RZ, RZ ;  /* 0x000000ffff0d7224 */ /* 0x003fce00078e00ff */
[----:B------:R-:W-:-:S07]  /*6a80*/  LEPC R20, `(.L_x_2914) ;  /* 0x000000001014794e */ /* 0x000fce0000000000 */
[----:B--2--5:R-:W-:Y:S05]  /*6a90*/  CALL.ABS.NOINC R14 ;  /* 0x000000000e007343 */ /* 0x024fea0003c00000 */
.L_x_2914:
[----:B------:R-:W-:Y:S05]  /*6aa0*/  BSYNC B6 ;  /* 0x0000000000067941 */ /* 0x000fea0003800000 */
.L_x_2913:
        /* <DEDUP_REMOVED lines=8> */
[----:B------:R1:W2:Y:S03]  /*6b30*/  SYNCS.PHASECHK.TRANS64.TRYWAIT P0, [R23+URZ+0x22800], R0 ;  /* 0x02280000170075a7 */ /* 0x0002a6000800017f */
[----:B--2---:R-:W-:Y:S05]  /*6b40*/  @!P0 NANOSLEEP.SYNCS 0x989680 ;  /* 0x009896800000895d */ /* 0x004fea0003900000 */
[----:B------:R-:W2:Y:S01]  /*6b50*/  @!P0 SYNCS.PHASECHK.TRANS64 P0, [R23+URZ+0x22800], R0 ;  /* 0x02280000170085a7 */ /* 0x000ea2000800007f */
[----:B------:R-:W-:Y:S04]  /*6b60*/  BSSY B0, `(.L_x_2916) ;  /* 0x0000006000007945 */ /* 0x000fe80003800000 */
[----:B--2---:R-:W-:Y:S05]  /*6b70*/  @P0 BRA `(.L_x_2917) ;  /* 0x0000000000100947 */ /* 0x004fea0003800000 */
.L_x_2918:
[----:B--2---:R2:W3:Y:S02]  /*6b80*/  SYNCS.PHASECHK.TRANS64.TRYWAIT P0, [R23+URZ+0x22800], R0 ;  /* 0x02280000170075a7 */ /* 0x0044e4000800017f */
[----:B---3--:R-:W-:Y:S05]  /*6b90*/  @!P0 NANOSLEEP.SYNCS 0x989680 ;  /* 0x009896800000895d */ /* 0x008fea0003900000 */
[----:B------:R-:W3:Y:S02]  /*6ba0*/  @!P0 SYNCS.PHASECHK.TRANS64 P0, [R23+URZ+0x22800], R0 ;  /* 0x02280000170085a7 */ /* 0x000ee4000800007f */
[----:B---3--:R-:W-:Y:S05]  /*6bb0*/  @!P0 BRA `(.L_x_2918) ;  /* 0xfffffffc00f08947 */ /* 0x008fea000383ffff */
.L_x_2917:
[----:B------:R-:W-:Y:S05]  /*6bc0*/  BSYNC B0 ;  /* 0x0000000000007941 */ /* 0x000fea0003800000 */
.L_x_2916:
[----:B------:R-:W-:Y:S05]  /*6bd0*/  BRA `(.L_x_2919) ;  /* 0x0000002c00587947 */ /* 0x000fea0003800000 */
.L_x_2915:
[----:B------:R-:W-:Y:S01]  /*6be0*/  LOP3.LUT P0, RZ, R24, 0x3ff, RZ, 0xc0, !PT ;  /* 0x000003ff18ff7812 */ /* 0x000fe2000780c0ff */
[----:B------:R-:W-:Y:S01]  /*6bf0*/  ULDC.64 UR4, c[0x0][0x3f8] ;  /* 0x0000fe0000047ab9 */ /* 0x000fe20000000a00 */
[----:B-----5:R-:W-:Y:S01]  /*6c00*/  SHF.R.S32.HI R0, RZ, 0x1f, R30 ;  /* 0x0000001fff007819 */ /* 0x020fe2000001141e */
[----:B------:R-:W-:Y:S01]  /*6c10*/  ULDC.64 UR6, c[0x0][0x408] ;  /* 0x0001020000067ab9 */ /* 0x000fe20000000a00 */
[----:B------:R-:W-:Y:S01]  /*6c20*/  IMAD.WIDE.U32 R24, R30, UR4, RZ ;  /* 0x000000041e187c25 */ /* 0x000fe2000f8e00ff */
[----:B------:R-:W-:Y:S03]  /*6c30*/  BSSY B6, `(.L_x_2920) ;  /* 0x0000019000067945 */ /* 0x000fe60003800000 */
[C---:B------:R-:W-:Y:S02]  /*6c40*/  IMAD R3, R0.reuse, UR4, RZ ;  /* 0x0000000400037c24 */ /* 0x040fe4000f8e02ff */
[----:B------:R-:W-:-:S02]  /*6c50*/  IMAD R5, R0, UR6, RZ ;  /* 0x0000000600057c24 */ /* 0x000fc4000f8e02ff */
[C---:B------:R-:W-:Y:S02]  /*6c60*/  IMAD R3, R30.reuse, UR5, R3 ;  /* 0x000000051e037c24 */ /* 0x040fe4000f8e0203 */
[C---:B------:R-:W-:Y:S02]  /*6c70*/  IMAD R5, R30.reuse, UR7, R5 ;  /* 0x000000071e057c24 */ /* 0x040fe4000f8e0205 */
[----:B------:R-:W-:-:S04]  /*6c80*/  IMAD.WIDE.U32 R30, R30, UR6, RZ ;  /* 0x000000061e1e7c25 */ /* 0x000fc8000f8e00ff */
[----:B------:R-:W-:Y:S02]  /*6c90*/  IMAD.IADD R27, R3, 0x1, R25 ;  /* 0x00000001031b7824 */ /* 0x000fe400078e0219 */
[----:B------:R-:W-:Y:S01]  /*6ca0*/  IMAD.IADD R29, R5, 0x1, R31 ;  /* 0x00000001051d7824 */ /* 0x000fe200078e021f */
        /* <DEDUP_REMOVED lines=14> */
[----:B01----:R-:W-:-:S07]  /*6d90*/  IMAD.MOV.U32 R13, RZ, RZ, RZ ;  /* 0x000000ffff0d7224 */ /* 0x003fce00078e00ff */
[----:B------:R-:W-:-:S07]  /*6da0*/  LEPC R20, `(.L_x_2921) ;  /* 0x000000001014794e */ /* 0x000fce0000000000 */
[----:B--2---:R-:W-:Y:S05]  /*6db0*/  CALL.ABS.NOINC R14 ;  /* 0x000000000e007343 */ /* 0x004fea0003c00000 */
.L_x_2921:
[----:B------:R-:W-:Y:S05]  /*6dc0*/  BSYNC B6 ;  /* 0x0000000000067941 */ /* 0x000fea0003800000 */
.L_x_2920:
[----:B------:R-:W-:Y:S01]  /*6dd0*/  ULDC.U8 UR4, c[0x0][0x410] ;  /* 0x0001040000047ab9 */ /* 0x000fe20000000000 */
[----:B------:R-:W-:Y:S01]  /*6de0*/  BSSY B0, `(.L_x_2922) ;  /* 0x00002ad000007945 */ /* 0x000fe20003800000 */
[----:B------:R-:W-:Y:S01]  /*6df0*/  ISETP.NE.AND P0, PT, RZ, UR4, PT ;  /* 0x00000004ff007c0c */ /* 0x000fe2000bf05270 */
[----:B------:R-:W-:-:S12]  /*6e00*/  IMAD.IADD R36, R209, 0x1, R218 ;  /* 0x00000001d1247824 */ /* 0x000fd800078e02da */
[----:B------:R-:W-:Y:S05]  /*6e10*/  @!P0 BRA `(.L_x_2923) ;  /* 0x0000001400848947 */ /* 0x000fea0003800000 */
[----:B------:R-:W1:Y:S01]  /*6e20*/  LDC R20, c[0x0][0x448] ;  /* 0x00011200ff147b82 */ /* 0x000e620000000800 */
[----:B------:R-:W2:Y:S01]  /*6e30*/  S2R R28, SR_TID.X ;  /* 0x00000000001c7919 */ /* 0x000ea20000002100 */
[----:B------:R-:W-:Y:S01]  /*6e40*/  ULDC.64 UR4, c[0x0][0x3f8] ;  /* 0x0000fe0000047ab9 */ /* 0x000fe20000000a00 */
[----:B------:R-:W-:Y:S01]  /*6e50*/  ULDC.64 UR6, c[0x0][0x408] ;  /* 0x0001020000067ab9 */ /* 0x000fe20000000a00 */
[----:B------:R-:W-:Y:S01]  /*6e60*/  IMAD.MOV.U32 R8, RZ, RZ, R24 ;  /* 0x000000ffff087224 */ /* 0x000fe200078e0018 */
[----:B------:R-:W-:Y:S01]  /*6e70*/  SHF.R.S32.HI R38, RZ, 0x1f, R217 ;  /* 0x0000001fff267819 */ /* 0x000fe200000114d9 */
[----:B------:R-:W-:Y:S02]  /*6e80*/  IMAD.MOV.U32 R9, RZ, RZ, R27 ;  /* 0x000000ffff097224 */ /* 0x000fe400078e001b */
[----:B------:R-:W-:Y:S02]  /*6e90*/  IMAD.MOV.U32 R10, RZ, RZ, R30 ;  /* 0x000000ffff0a7224 */ /* 0x000fe400078e001e */
[----:B------:R-:W-:Y:S01]  /*6ea0*/  IMAD.MOV.U32 R11, RZ, RZ, R29 ;  /* 0x000000ffff0b7224 */ /* 0x000fe200078e001d */
[----:B-1----:R-:W-:Y:S01]  /*6eb0*/  ISETP.NE.AND P0, PT, R20, 0x1, PT ;  /* 0x000000011400780c */ /* 0x002fe20003f05270 */
[----:B--2---:R-:W-:-:S12]  /*6ec0*/  VIADD R28, R28, 0xffffff80 ;  /* 0xffffff801c1c7836 */ /* 0x004fd80000000000 */
[----:B------:R-:W1:Y:S01]  /*6ed0*/  @P0 LDC R0, c[0x0][0x44c] ;  /* 0x00011300ff000b82 */ /* 0x000e620000000800 */
[----:B------:R-:W-:-:S04]  /*6ee0*/  SHF.R.S32.HI R21, RZ, 0x1f, R28 ;  /* 0x0000001fff157819 */ /* 0x000fc8000001141c */
[----:B------:R-:W-:-:S03]  /*6ef0*/  LEA.HI R21, R21, R28, RZ, 0x2 ;  /* 0x0000001c15157211 */ /* 0x000fc600078f10ff */
[----:B------:R-:W2:Y:S01]  /*6f00*/  @P0 LDC R5, c[0x0][0x450] ;  /* 0x00011400ff050b82 */ /* 0x000ea20000000800 */
[----:B------:R-:W-:-:S05]  /*6f10*/  LOP3.LUT R21, R21, 0xfffffffc, RZ, 0xc0, !PT ;  /* 0xfffffffc15157812 */ /* 0x000fca00078ec0ff */
[----:B------:R-:W-:-:S04]  /*6f20*/  IMAD.IADD R21, R28, 0x1, -R21 ;  /* 0x000000011c157824 */ /* 0x000fc800078e0a15 */
[----:B------:R-:W-:-:S04]  /*6f30*/  IMAD R3, R21, 0x40, R36 ;  /* 0x0000004015037824 */ /* 0x000fc800078e0224 */
[----:B-1----:R-:W-:-:S05]  /*6f40*/  @P0 IMAD.HI.U32 R0, R3, R0, RZ ;  /* 0x0000000003000227 */ /* 0x002fca00078e00ff */
[----:B--2---:R-:W-:-:S04]  /*6f50*/  @P0 SHF.R.U32.HI R3, RZ, R5, R0 ;  /* 0x00000005ff030219 */ /* 0x004fc80000011600 */
[----:B------:R-:W-:Y:S01]  /*6f60*/  SHF.R.S32.HI R0, RZ, 0x1f, R3 ;  /* 0x0000001fff007819 */ /* 0x000fe20000011403 */
[----:B------:R-:W-:-:S04]  /*6f70*/  IMAD.WIDE.U32 R8, R3, UR4, R8 ;  /* 0x0000000403087c25 */ /* 0x000fc8000f8e0008 */
[C---:B------:R-:W-:Y:S02]  /*6f80*/  IMAD R4, R0.reuse, UR4, RZ ;  /* 0x0000000400047c24 */ /* 0x040fe4000f8e02ff */
[----:B------:R-:W-:Y:S02]  /*6f90*/  IMAD R0, R0, UR6, RZ ;  /* 0x0000000600007c24 */ /* 0x000fe4000f8e02ff */
[C---:B------:R-:W-:Y:S01]  /*6fa0*/  IMAD R5, R3.reuse, UR5, R4 ;  /* 0x0000000503057c24 */ /* 0x040fe2000f8e0204 */
[----:B------:R-:W-:Y:S01]  /*6fb0*/  ULDC.64 UR4, c[0x0][0x3e8] ;  /* 0x0000fa0000047ab9 */ /* 0x000fe20000000a00 */
[C---:B------:R-:W-:Y:S01]  /*6fc0*/  IMAD.WIDE.U32 R10, R3.reuse, UR6, R10 ;  /* 0x00000006030a7c25 */ /* 0x040fe2000f8e000a */
[----:B------:R-:W-:Y:S01]  /*6fd0*/  LEA R4, P0, R8, UR4, 0x1 ;  /* 0x0000000408047c11 */ /* 0x000fe2000f8008ff */
[----:B------:R-:W-:Y:S02]  /*6fe0*/  UMOV UR4, 0xffffffff ;  /* 0xffffffff00047882 */ /* 0x000fe40000000000 */
[----:B------:R-:W-:Y:S01]  /*6ff0*/  IMAD R3, R3, UR7, R0 ;  /* 0x0000000703037c24 */ /* 0x000fe2000f8e0200 */
[----:B------:R-:W-:Y:S01]  /*7000*/  ULDC.64 UR6, c[0x0][0x400] ;  /* 0x0001000000067ab9 */ /* 0x000fe20000000a00 */
[----:B------:R-:W-:Y:S01]  /*7010*/  IMAD.IADD R5, R9, 0x1, R5 ;  /* 0x0000000109057824 */ /* 0x000fe200078e0205 */
[----:B------:R-:W-:Y:S01]  /*7020*/  LEA R7, P1, R10, UR6, 0x1 ;  /* 0x000000060a077c11 */ /* 0x000fe2000f8208ff */
[----:B------:R-:W-:-:S03]  /*7030*/  IMAD.IADD R3, R11, 0x1, R3 ;  /* 0x000000010b037824 */ /* 0x000fc600078e0203 */
[----:B------:R-:W-:Y:S02]  /*7040*/  LEA.HI.X R6, R8, UR5, R5, 0x1, P0 ;  /* 0x0000000508067c11 */ /* 0x000fe400080f0c05 */
[----:B------:R-:W-:Y:S01]  /*7050*/  LEA.HI.X R8, R10, UR7, R3, 0x1, P1 ;  /* 0x000000070a087c11 */ /* 0x000fe200088f0c03 */
[----:B------:R-:W-:Y:S06]  /*7060*/  BRA.DIV UR4, `(.L_x_2924) ;  /* 0x0000019204a87947 */ /* 0x000fec000b800000 */
[----:B------:R1:W2:Y:S04]  /*7070*/  SHFL.IDX PT, R3, R6, RZ, 0x1c1f ;  /* 0x001c1fff06037589 */ /* 0x0002a800000e0000 */
[----:B------:R1:W3:Y:S04]  /*7080*/  SHFL.IDX PT, R0, R4, RZ, 0x1c1f ;  /* 0x001c1fff04007589 */ /* 0x0002e800000e0000 */
[----:B------:R1:W4:Y:S04]  /*7090*/  SHFL.IDX PT, R5, R8, RZ, 0x1c1f ;  /* 0x001c1fff08057589 */ /* 0x00032800000e0000 */
[----:B------:R1:W0:Y:S02]  /*70a0*/  SHFL.IDX PT, R14, R7, RZ, 0x1c1f ;  /* 0x001c1fff070e7589 */ /* 0x00022400000e0000 */
.L_x_3224:
[----:B------:R-:W-:Y:S01]  /*70b0*/  IMAD R27, R207, R20, RZ ;  /* 0x00000014cf1b7224 */ /* 0x000fe200078e02ff */
[----:B------:R-:W-:Y:S01]  /*70c0*/  BSSY B1, `(.L_x_2925) ;  /* 0x000001d000017945 */ /* 0x000fe20003800000 */
[----:B------:R-:W-:Y:S02]  /*70d0*/  CS2R R32, SRZ ;  /* 0x0000000000207805 */ /* 0x000fe4000001ff00 */
[----:B------:R-:W-:Y:S02]  /*70e0*/  CS2R R20, SRZ ;  /* 0x0000000000147805 */ /* 0x000fe4000001ff00 */
[----:B------:R-:W-:Y:S02]  /*70f0*/  CS2R R30, SRZ ;  /* 0x00000000001e7805 */ /* 0x000fe4000001ff00 */
[----:B------:R-:W-:Y:S02]  /*7100*/  ISETP.GE.AND P0, PT, R36, R27, PT ;  /* 0x0000001b2400720c */ /* 0x000fe40003f06270 */
[----:B------:R-:W-:-:S11]  /*7110*/  CS2R R24, SRZ ;  /* 0x0000000000187805 */ /* 0x000fd6000001ff00 */
[----:B------:R-:W-:Y:S05]  /*7120*/  @P0 BRA `(.L_x_2926) ;  /* 0x0000000000580947 */ /* 0x000fea0003800000 */
[----:B------:R-:W-:Y:S01]  /*7130*/  ULDC UR4, c[0x0][0x3f4] ;  /* 0x0000fd0000047ab9 */ /* 0x000fe20000000800 */
[----:B---3--:R-:W-:Y:S01]  /*7140*/  IMAD.MOV.U32 R10, RZ, RZ, R0 ;  /* 0x000000ffff0a7224 */ /* 0x008fe200078e0000 */
[----:B------:R-:W-:Y:S01]  /*7150*/  ISETP.GE.AND P3, PT, R217, UR4, PT ;  /* 0x00000004d9007c0c */ /* 0x000fe2000bf66270 */
[----:B--2---:R-:W-:Y:S01]  /*7160*/  IMAD.MOV.U32 R11, RZ, RZ, R3 ;  /* 0x000000ffff0b7224 */ /* 0x004fe200078e0003 */
[----:B------:R-:W-:Y:S01]  /*7170*/  ISETP.GE.AND P2, PT, R204, UR4, PT ;  /* 0x00000004cc007c0c */ /* 0x000fe2000bf46270 */
[----:B----4-:R-:W-:Y:S01]  /*7180*/  IMAD.MOV.U32 R15, RZ, RZ, R5 ;  /* 0x000000ffff0f7224 */ /* 0x010fe200078e0005 */
[----:B------:R-:W-:-:S09]  /*7190*/  CS2R R30, SRZ ;  /* 0x00000000001e7805 */ /* 0x000fd2000001ff00 */
[C---:B------:R-:W-:Y:S01]  /*71a0*/  @!P3 IMAD.SHL.U32 R35, R217.reuse, 0x2, RZ ;  /* 0x00000002d923b824 */ /* 0x040fe200078e00ff */
[----:B------:R-:W-:Y:S02]  /*71b0*/  @!P3 SHF.L.U64.HI R20, R217, 0x1, R38 ;  /* 0x00000001d914b819 */ /* 0x000fe40000010226 */
[----:B------:R-:W-:Y:S02]  /*71c0*/  CS2R R32, SRZ ;  /* 0x0000000000207805 */ /* 0x000fe4000001ff00 */
[----:B------:R-:W-:Y:S01]  /*71d0*/  CS2R R24, SRZ ;  /* 0x0000000000187805 */ /* 0x000fe2000001ff00 */
[----:B------:R-:W-:Y:S01]  /*71e0*/  @!P2 IMAD.WIDE R10, R204, 0x2, R10 ;  /* 0x00000002cc0aa825 */ /* 0x000fe200078e020a */
[-C--:B------:R-:W-:Y:S02]  /*71f0*/  @!P3 IADD3 R28, P0, R0, R35.reuse, RZ ;  /* 0x00000023001cb210 */ /* 0x080fe40007f1e0ff */
[----:B0-----:R-:W-:Y:S01]  /*7200*/  @!P3 IADD3 R34, P1, R14, R35, RZ ;  /* 0x000000230e22b210 */ /* 0x001fe20007f3e0ff */
[----:B------:R-:W-:Y:S01]  /*7210*/  @!P2 IMAD.WIDE R12, R204, 0x2, R14 ;  /* 0x00000002cc0ca825 */ /* 0x000fe200078e020e */
[----:B------:R0:W5:Y:S03]  /*7220*/  @!P2 LD.E.64 R30, desc[UR52][R10.64] ;  /* 0x000000340a1ea980 */ /* 0x000166000c101b00 */
[--C-:B------:R-:W-:Y:S01]  /*7230*/  @!P3 IMAD.X R29, R3, 0x1, R20.reuse, P0 ;  /* 0x00000001031db824 */ /* 0x100fe200000e0614 */
[----:B------:R0:W5:Y:S01]  /*7240*/  @!P2 LD.E.64 R32, desc[UR52][R12.64] ;  /* 0x000000340c20a980 */ /* 0x000162000c101b00 */
[----:B------:R-:W-:Y:S01]  /*7250*/  @!P3 IMAD.X R35, R5, 0x1, R20, P1 ;  /* 0x000000010523b824 */ /* 0x000fe200008e0614 */
[----:B------:R-:W-:-:S02]  /*7260*/  CS2R R20, SRZ ;  /* 0x0000000000147805 */ /* 0x000fc4000001ff00 */
[----:B------:R0:W5:Y:S04]  /*7270*/  @!P3 LD.E.64 R24, desc[UR52][R28.64] ;  /* 0x000000341c18b980 */ /* 0x000168000c101b00 */
[----:B------:R0:W5:Y:S02]  /*7280*/  @!P3 LD.E.64 R20, desc[UR52][R34.64] ;  /* 0x000000342214b980 */ /* 0x000164000c101b00 */
.L_x_2926:
[----:B------:R-:W-:Y:S05]  /*7290*/  BSYNC B1 ;  /* 0x0000000000017941 */ /* 0x000fea0003800000 */
.L_x_2925:
[----:B---3-5:R-:W-:Y:S01]  /*72a0*/  IMAD.MOV.U32 R0, RZ, RZ, R32 ;  /* 0x000000ffff007224 */ /* 0x028fe200078e0020 */
[----:B------:R-:W-:Y:S01]  /*72b0*/  UMOV UR4, 0xffffffff ;  /* 0xffffffff00047882 */ /* 0x000fe20000000000 */
[----:B--2---:R-:W-:Y:S01]  /*72c0*/  IMAD.MOV.U32 R3, RZ, RZ, R33 ;  /* 0x000000ffff037224 */ /* 0x004fe200078e0021 */
[----:B0-----:R-:W-:Y:S01]  /*72d0*/  CS2R R28, SRZ ;  /* 0x00000000001c7805 */ /* 0x001fe2000001ff00 */
[----:B----4-:R-:W-:Y:S02]  /*72e0*/  IMAD.MOV.U32 R5, RZ, RZ, R20 ;  /* 0x000000ffff057224 */ /* 0x010fe400078e0014 */
        /* <DEDUP_REMOVED lines=9> */
[----:B------:R-:W-:Y:S06]  /*7380*/  BRA.DIV UR4, `(.L_x_2927) ;  /* 0x0000019204507947 */ /* 0x000fec000b800000 */
[----:B------:R0:W2:Y:S04]  /*7390*/  SHFL.IDX PT, R3, R6, 0x1, 0x1c1f ;  /* 0x003c1f0006037f89 */ /* 0x0000a800000e0000 */
[----:B------:R0:W3:Y:S04]  /*73a0*/  SHFL.IDX PT, R0, R4, 0x1, 0x1c1f ;  /* 0x003c1f0004007f89 */ /* 0x0000e800000e0000 */
[----:B------:R0:W4:Y:S04]  /*73b0*/  SHFL.IDX PT, R5, R8, 0x1, 0x1c1f ;  /* 0x003c1f0008057f89 */ /* 0x00012800000e0000 */
[----:B------:R0:W0:Y:S02]  /*73c0*/  SHFL.IDX PT, R14, R7, 0x1, 0x1c1f ;  /* 0x003c1f00070e7f89 */ /* 0x00002400000e0000 */
.L_x_3230:
[----:B01----:R-:W5:Y:S04]  /*73d0*/  LDL R7, [R1+0x10] ;  /* 0x0000100001077983 */ /* 0x003f680000100800 */
[----:B------:R-:W2:Y:S01]  /*73e0*/  LDL R39, [R1+0x1c] ;  /* 0x00001c0001277983 */ /* 0x000ea20000100800 */
[----:B------:R-:W-:Y:S01]  /*73f0*/  VIADD R4, R36, 0x40 ;  /* 0x0000004024047836 */ /* 0x000fe20000000000 */
[----:B------:R-:W-:Y:S01]  /*7400*/  BSSY B1, `(.L_x_2928) ;  /* 0x0000021000017945 */ /* 0x000fe20003800000 */
[----:B------:R-:W-:Y:S02]  /*7410*/  CS2R R10, SRZ ;  /* 0x00000000000a7805 */ /* 0x000fe4000001ff00 */
[----:B------:R-:W-:Y:S02]  /*7420*/  CS2R R8, SRZ ;  /* 0x0000000000087805 */ /* 0x000fe4000001ff00 */
[----:B------:R-:W-:-:S02]  /*7430*/  CS2R R12, SRZ ;  /* 0x00000000000c7805 */ /* 0x000fc4000001ff00 */
[----:B------:R-:W-:Y:S02]  /*7440*/  ISETP.GE.AND P0, PT, R4, R27, PT ;  /* 0x0000001b0400720c */ /* 0x000fe40003f06270 */
[----:B-----5:R-:W-:-:S04]  /*7450*/  LEA.HI R6, R7, R7, RZ, 0x1 ;  /* 0x0000000707067211 */ /* 0x020fc800078f08ff */
[----:B------:R-:W-:Y:S01]  /*7460*/  LOP3.LUT R6, R6, 0xfffffffe, RZ, 0xc0, !PT ;  /* 0xfffffffe06067812 */ /* 0x000fe200078ec0ff */
[----:B--2---:R-:W-:-:S04]  /*7470*/  IMAD.SHL.U32 R37, R39, 0x40, RZ ;  /* 0x0000004027257824 */ /* 0x004fc800078e00ff */
[----:B------:R-:W-:-:S05]  /*7480*/  IMAD.IADD R6, R7, 0x1, -R6 ;  /* 0x0000000107067824 */ /* 0x000fca00078e0a06 */
[----:B------:R-:W-:Y:S01]  /*7490*/  SHF.L.U32 R36, R6, 0x1f, RZ ;  /* 0x0000001f06247819 */ /* 0x000fe200000006ff */
[----:B------:R-:W-:Y:S06]  /*74a0*/  @P0 BRA `(.L_x_2929) ;  /* 0x0000000000580947 */ /* 0x000fec0003800000 */
[----:B------:R-:W-:Y:S01]  /*74b0*/  ULDC UR4, c[0x0][0x3f4] ;  /* 0x0000fd0000047ab9 */ /* 0x000fe20000000800 */
[----:B---3--:R-:W-:Y:S01]  /*74c0*/  IMAD.MOV.U32 R6, RZ, RZ, R0 ;  /* 0x000000ffff067224 */ /* 0x008fe200078e0000 */
[----:B------:R-:W-:Y:S01]  /*74d0*/  ISETP.GE.AND P3, PT, R217, UR4, PT ;  /* 0x00000004d9007c0c */ /* 0x000fe2000bf66270 */
[----:B------:R-:W-:Y:S01]  /*74e0*/  IMAD.MOV.U32 R7, RZ, RZ, R3 ;  /* 0x000000ffff077224 */ /* 0x000fe200078e0003 */
        /* <DEDUP_REMOVED lines=9> */
[----:B------:R-:W-:Y:S01]  /*7580*/  @!P3 IADD3 R4, P1, R14, R11, RZ ;  /* 0x0000000b0e04b210 */ /* 0x000fe20007f3e0ff */
        /* <DEDUP_REMOVED lines=8> */
.L_x_2929:
[----:B------:R-:W-:Y:S05]  /*7610*/  BSYNC B1 ;  /* 0x0000000000017941 */ /* 0x000fea0003800000 */
.L_x_2928:
[----:B0-----:R-:W0:Y:S01]  /*7620*/  S2R R14, SR_TID.X ;  /* 0x00000000000e7919 */ /* 0x001e220000002100 */
[----:B------:R-:W1:Y:S01]  /*7630*/  SYNCS.PHASECHK.TRANS64.TRYWAIT P0, [R23+URZ+0x22800], R36 ;  /* 0x02280024170075a7 */ /* 0x000e62000800017f */
[----:B------:R-:W-:Y:S01]  /*7640*/  LOP3.LUT R37, R37, 0x1c0, RZ, 0xc0, !PT ;  /* 0x000001c025257812 */ /* 0x000fe200078ec0ff */
[----:B-----5:R-:W-:Y:S01]  /*7650*/  IMAD.MOV.U32 R3, RZ, RZ, R28 ;  /* 0x000000ffff037224 */ /* 0x020fe200078e001c */
[----:B------:R-:W-:Y:S01]  /*7660*/  VIADDMNMX R40, R27, -R218, 0x80, PT ;  /* 0x000000801b287446 */ /* 0x000fe200038009da */
[----:B------:R-:W-:Y:S01]  /*7670*/  IMAD.MOV.U32 R4, RZ, RZ, R10 ;  /* 0x000000ffff047224 */ /* 0x000fe200078e000a */
[----:B---3--:R-:W-:Y:S01]  /*7680*/  LOP3.LUT R0, R37, 0x18, R16, 0xf8, !PT ;  /* 0x0000001825007812 */ /* 0x008fe200078ef810 */
[----:B----4-:R-:W-:Y:S01]  /*7690*/  IMAD.MOV.U32 R5, RZ, RZ, R11 ;  /* 0x000000ffff057224 */ /* 0x010fe200078e000b */
[----:B------:R-:W-:Y:S01]  /*76a0*/  SHF.R.U32.HI R37, RZ, 0x3, R37 ;  /* 0x00000003ff257819 */ /* 0x000fe20000011625 */
[----:B------:R-:W-:Y:S01]  /*76b0*/  IMAD.MOV.U32 R6, RZ, RZ, R8 ;  /* 0x000000ffff067224 */ /* 0x000fe200078e0008 */
[----:B------:R-:W-:Y:S01]  /*76c0*/  PRMT R45, R3, 0x7610, R45 ;  /* 0x00007610032d7816 */ /* 0x000fe2000000002d */
[----:B------:R-:W-:Y:S01]  /*76d0*/  IMAD.MOV.U32 R3, RZ, RZ, R29 ;  /* 0x000000ffff037224 */ /* 0x000fe200078e001d */
[----:B------:R-:W-:Y:S01]  /*76e0*/  LOP3.LUT R0, R0, R37, RZ, 0x3c, !PT ;  /* 0x0000002500007212 */ /* 0x000fe200078e3cff */
[----:B------:R-:W-:Y:S01]  /*76f0*/  BSSY B1, `(.L_x_2930) ;  /* 0x0000014000017945 */ /* 0x000fe20003800000 */
[----:B------:R-:W-:Y:S01]  /*7700*/  PRMT R46, R4, 0x5410, R5 ;  /* 0x00005410042e7816 */ /* 0x000fe20000000005 */
[----:B------:R-:W-:Y:S01]  /*7710*/  IMAD.MOV.U32 R4, RZ, RZ, R9 ;  /* 0x000000ffff047224 */ /* 0x000fe200078e0009 */
[----:B------:R-:W-:Y:S01]  /*7720*/  PRMT R45, R45, 0x5410, R3 ;  /* 0x000054102d2d7816 */ /* 0x000fe20000000003 */
[----:B------:R-:W-:Y:S01]  /*7730*/  IMAD.MOV.U32 R5, RZ, RZ, R12 ;  /* 0x000000ffff057224 */ /* 0x000fe200078e000c */
[----:B------:R-:W-:-:S02]  /*7740*/  PRMT R47, R6, 0x7610, R47 ;  /* 0x00007610062f7816 */ /* 0x000fc4000000002f */
[----:B------:R-:W-:Y:S02]  /*7750*/  LOP3.LUT P2, RZ, R39, 0x4, RZ, 0xc0, !PT ;  /* 0x0000000427ff7812 */ /* 0x000fe4000784c0ff */
[----:B------:R-:W-:Y:S02]  /*7760*/  PRMT R47, R47, 0x5410, R4 ;  /* 0x000054102f2f7816 */ /* 0x000fe40000000004 */
[----:B------:R-:W-:Y:S01]  /*7770*/  PRMT R48, R5, 0x7610, R48 ;  /* 0x0000761005307816 */ /* 0x000fe20000000030 */
[----:B------:R-:W-:Y:S01]  /*7780*/  IMAD.MOV.U32 R5, RZ, RZ, R13 ;  /* 0x000000ffff057224 */ /* 0x000fe200078e000d */
[----:B------:R-:W-:Y:S01]  /*7790*/  ISETP.GE.AND P1, PT, R209, R40, PT ;  /* 0x00000028d100720c */ /* 0x000fe20003f26270 */
[----:B0-----:R-:W-:-:S05]  /*77a0*/  VIADD R14, R14, 0xffffff80 ;  /* 0xffffff800e0e7836 */ /* 0x001fca0000000000 */
[----:B------:R-:W-:-:S04]  /*77b0*/  SHF.R.S32.HI R7, RZ, 0x1f, R14 ;  /* 0x0000001fff077819 */ /* 0x000fc8000001140e */
[----:B------:R-:W-:-:S04]  /*77c0*/  LEA.HI R7, R7, R14, RZ, 0x5 ;  /* 0x0000000e07077211 */ /* 0x000fc800078f28ff */
[----:B------:R-:W-:-:S05]  /*77d0*/  SHF.R.S32.HI R7, RZ, 0x5, R7 ;  /* 0x00000005ff077819 */ /* 0x000fca0000011407 */
[----:B------:R-:W-:-:S04]  /*77e0*/  IMAD R0, R7, 0x200, R0 ;  /* 0x0000020007007824 */ /* 0x000fc800078e0200 */
[----:B------:R-:W-:-:S04]  /*77f0*/  IMAD R3, R0, 0x2, R23 ;  /* 0x0000000200037824 */ /* 0x000fc800078e0217 */
[C---:B------:R-:W-:Y:S02]  /*7800*/  VIADD R4, R3.reuse, 0x18400 ;  /* 0x0001840003047836 */ /* 0x040fe40000000000 */
[----:B------:R-:W-:Y:S01]  /*7810*/  VIADD R0, R3, 0x18440 ;  /* 0x0001844003007836 */ /* 0x000fe20000000000 */
[----:B-1----:R-:W-:Y:S06]  /*7820*/  @!P0 BRA `(.L_x_2931) ;  /* 0x0000018c00988947 */ /* 0x002fec0003800000 */
.L_x_3231:
[----:B------:R-:W-:Y:S05]  /*7830*/  BSYNC B1 ;  /* 0x0000000000017941 */ /* 0x000fea0003800000 */
.L_x_2930:
[----:B------:R-:W-:Y:S01]  /*7840*/  BSSY B1, `(.L_x_2932) ;  /* 0x000005f000017945 */ /* 0x000fe20003800000 */
[----:B------:R-:W-:Y:S01]  /*7850*/  PRMT R48, R48, 0x5410, R5 ;  /* 0x0000541030307816 */ /* 0x000fe20000000005 */
[----:B------:R-:W-:Y:S02]  /*7860*/  @P2 VIADD R0, R4, 0xffffffc0 ;  /* 0xffffffc004002836 */ /* 0x000fe40000000000 */
[----:B------:R-:W-:Y:S05]  /*7870*/  @P1 BRA `(.L_x_2933) ;  /* 0x00000004006c1947 */ /* 0x000fea0003800000 */
[----:B------:R-:W1:Y:S01]  /*7880*/  LDC R4, c[0x0][0x3f4] ;  /* 0x0000fd00ff047b82 */ /* 0x000e620000000800 */
[----:B------:R-:W-:Y:S01]  /*7890*/  BSSY B2, `(.L_x_2934) ;  /* 0x000002e000027945 */ /* 0x000fe20003800000 */
[-C--:B-1----:R-:W-:Y:S02]  /*78a0*/  ISETP.GE.AND P0, PT, R204, R4.reuse, PT ;  /* 0x00000004cc00720c */ /* 0x082fe40003f06270 */
[----:B------:R-:W-:-:S11]  /*78b0*/  ISETP.GE.AND P1, PT, R217, R4, PT ;  /* 0x00000004d900720c */ /* 0x000fd60003f26270 */
[----:B------:R-:W-:Y:S05]  /*78c0*/  @P0 BRA `(.L_x_2935) ;  /* 0x0000000000a80947 */ /* 0x000fea0003800000 */
[----:B------:R-:W1:Y:S01]  /*78d0*/  LDS.128 R4, [R3+0x18400] ;  /* 0x0184000003047984 */ /* 0x000e620000000c00 */
[----:B------:R-:W-:Y:S02]  /*78e0*/  SHF.R.U32.HI R14, RZ, 0x10, R31 ;  /* 0x00000010ff0e7819 */ /* 0x000fe4000001161f */
[----:B------:R-:W-:Y:S02]  /*78f0*/  SHF.R.U32.HI R34, RZ, 0x10, R33 ;  /* 0x00000010ff227819 */ /* 0x000fe40000011621 */
[----:B------:R-:W-:Y:S01]  /*7900*/  SHF.R.U64 R39, R30, 0x10, R31 ;  /* 0x000000101e277819 */ /* 0x000fe2000000121f */
[----:B------:R-:W-:Y:S01]  /*7910*/  HADD2.F32 R31, -RZ, R43.H0_H0 ;  /* 0x2000002bff1f7230 */ /* 0x000fe20000004100 */
[----:B------:R-:W-:Y:S01]  /*7920*/  SHF.R.U64 R38, R32, 0x10, R33 ;  /* 0x0000001020267819 */ /* 0x000fe20000001221 */
[----:B------:R-:W-:Y:S02]  /*7930*/  HADD2.F32 R34, -RZ, R34.H0_H0 ;  /* 0x20000022ff227230 */ /* 0x000fe40000004100 */
[----:B------:R-:W-:-:S02]  /*7940*/  HADD2.F32 R32, -RZ, R14.H0_H0 ;  /* 0x2000000eff207230 */ /* 0x000fc40000004100 */
[----:B------:R-:W-:Y:S02]  /*7950*/  HADD2.F32 R33, -RZ, R41.H0_H0 ;  /* 0x20000029ff217230 */ /* 0x000fe40000004100 */
[--C-:B-1----:R-:W-:Y:S02]  /*7960*/  HADD2.F32 R27, -RZ, R7.reuse.H0_H0 ;  /* 0x20000007ff1b7230 */ /* 0x102fe40000004100 */
[----:B------:R-:W-:Y:S02]  /*7970*/  HADD2.F32 R30, -RZ, R7.H1_H1 ;  /* 0x30000007ff1e7230 */ /* 0x000fe40000004100 */
[--C-:B------:R-:W-:Y:S02]  /*7980*/  HADD2.F32 R7, -RZ, R4.reuse.H0_H0 ;  /* 0x20000004ff077230 */ /* 0x100fe40000004100 */
[----:B------:R-:W-:Y:S02]  /*7990*/  HADD2.F32 R4, -RZ, R4.H1_H1 ;  /* 0x30000004ff047230 */ /* 0x000fe40000004100 */
[C---:B0-----:R-:W-:Y:S01]  /*79a0*/  FMUL.FTZ R36, R30.reuse, R34 ;  /* 0x000000221e247220 */ /* 0x041fe20000410000 */
[----:B------:R-:W-:Y:S01]  /*79b0*/  FMUL.FTZ R35, R30, R32 ;  /* 0x000000201e237220 */ /* 0x000fe20000410000 */
[----:B------:R-:W-:-:S02]  /*79c0*/  HADD2.F32 R14, -RZ, R6.H0_H0 ;  /* 0x20000006ff0e7230 */ /* 0x000fc40000004100 */
[C---:B------:R-:W-:Y:S01]  /*79d0*/  FMUL.FTZ R30, R4.reuse, R33 ;  /* 0x00000021041e7220 */ /* 0x040fe20000410000 */
[C---:B------:R-:W-:Y:S01]  /*79e0*/  FFMA.FTZ R36, R27.reuse, R32, -R36 ;  /* 0x000000201b247223 */ /* 0x040fe20000010824 */
[----:B------:R-:W-:Y:S01]  /*79f0*/  FFMA.FTZ R37, R27, R34, R35 ;  /* 0x000000221b257223 */ /* 0x000fe20000010023 */
[----:B------:R-:W-:Y:S02]  /*7a00*/  HADD2.F32 R15, -RZ, R6.H1_H1 ;  /* 0x30000006ff0f7230 */ /* 0x000fe40000004100 */
[-C--:B------:R-:W-:Y:S01]  /*7a10*/  FMUL.FTZ R34, R4, R31.reuse ;  /* 0x0000001f04227220 */ /* 0x080fe20000410000 */
[C---:B------:R-:W-:Y:S01]  /*7a20*/  FFMA.FTZ R32, R7.reuse, R31, -R30 ;  /* 0x0000001f07207223 */ /* 0x040fe2000001081e */
[----:B------:R-:W-:Y:S02]  /*7a30*/  HADD2.F32 R6, -RZ, R5.H0_H0 ;  /* 0x20000005ff067230 */ /* 0x000fe40000004100 */
[----:B------:R-:W-:Y:S02]  /*7a40*/  HADD2.F32 R31, -RZ, R41.H1_H1 ;  /* 0x30000029ff1f7230 */ /* 0x000fe40000004100 */
[----:B------:R-:W-:Y:S01]  /*7a50*/  FFMA.FTZ R33, R7, R33, R34 ;  /* 0x0000002107217223 */ /* 0x000fe20000010022 */
[----:B------:R-:W-:-:S02]  /*7a60*/  HADD2.F32 R27, -RZ, R43.H1_H1 ;  /* 0x3000002bff1b7230 */ /* 0x000fc40000004100 */
[----:B------:R-:W-:Y:S02]  /*7a70*/  HADD2.F32 R5, -RZ, R5.H1_H1 ;  /* 0x30000005ff057230 */ /* 0x000fe40000004100 */
[C---:B------:R-:W-:Y:S01]  /*7a80*/  FMUL.FTZ R35, R15.reuse, R31 ;  /* 0x0000001f0f237220 */ /* 0x040fe20000410000 */
[----:B------:R-:W-:Y:S02]  /*7a90*/  HADD2.F32 R30, -RZ, R38.H0_H0 ;  /* 0x20000026ff1e7230 */ /* 0x000fe40000004100 */
[-C--:B------:R-:W-:Y:S01]  /*7aa0*/  FMUL.FTZ R34, R15, R27.reuse ;  /* 0x0000001b0f227220 */ /* 0x080fe20000410000 */
[----:B------:R-:W-:Y:S02]  /*7ab0*/  HADD2.F32 R4, -RZ, R39.H0_H0 ;  /* 0x20000027ff047230 */ /* 0x000fe40000004100 */
[C---:B------:R-:W-:Y:S01]  /*7ac0*/  FFMA.FTZ R35, R14.reuse, R27, -R35 ;  /* 0x0000001b0e237223 */ /* 0x040fe20000010823 */
[C---:B------:R-:W-:Y:S01]  /*7ad0*/  FMUL.FTZ R7, R5.reuse, R30 ;  /* 0x0000001e05077220 */ /* 0x040fe20000410000 */
[----:B------:R-:W-:Y:S01]  /*7ae0*/  FFMA.FTZ R34, R14, R31, R34 ;  /* 0x0000001f0e227223 */ /* 0x000fe20000010022 */
[----:B------:R-:W-:-:S02]  /*7af0*/  FMUL.FTZ R15, R5, R4 ;  /* 0x00000004050f7220 */ /* 0x000fc40000410000 */
[C---:B------:R-:W-:Y:S01]  /*7b00*/  FFMA.FTZ R5, R6.reuse, R4, -R7 ;  /* 0x0000000406057223 */ /* 0x040fe20000010807 */
[----:B------:R-:W-:Y:S01]  /*7b10*/  F2FP.F16.F32.PACK_AB R7, R37, R36 ;  /* 0x000000242507723e */ /* 0x000fe200000000ff */
[----:B------:R-:W-:Y:S01]  /*7b20*/  FFMA.FTZ R30, R6, R30, R15 ;  /* 0x0000001e061e7223 */ /* 0x000fe2000001000f */
[----:B------:R-:W-:Y:S02]  /*7b30*/  F2FP.F16.F32.PACK_AB R6, R34, R35 ;  /* 0x000000232206723e */ /* 0x000fe400000000ff */
[----:B------:R-:W-:Y:S02]  /*7b40*/  F2FP.F16.F32.PACK_AB R4, R33, R32 ;  /* 0x000000202104723e */ /* 0x000fe400000000ff */
[----:B------:R-:W-:-:S05]  /*7b50*/  F2FP.F16.F32.PACK_AB R5, R30, R5 ;  /* 0x000000051e05723e */ /* 0x000fca00000000ff */
[----:B------:R1:W-:Y:S02]  /*7b60*/  STS.128 [R3+0x18400], R4 ;  /* 0x0184000403007388 */ /* 0x0003e40000000c00 */
.L_x_2935:
[----:B------:R-:W-:Y:S05]  /*7b70*/  BSYNC B2 ;  /* 0x0000000000027941 */ /* 0x000fea0003800000 */
.L_x_2934:
[----:B------:R-:W-:Y:S05]  /*7b80*/  @P1 BRA `(.L_x_2933) ;  /* 0x0000000000a81947 */ /* 0x000fea0003800000 */
[----:B-1----:R-:W1:Y:S01]  /*7b90*/  LDS.128 R4, [R0] ;  /* 0x0000000000047984 */ /* 0x002e620000000c00 */
[----:B------:R-:W-:Y:S01]  /*7ba0*/  SHF.R.U64 R35, R24, 0x10, R25 ;  /* 0x0000001018237819 */ /* 0x000fe20000001219 */
[----:B------:R-:W-:Y:S01]  /*7bb0*/  HADD2.F32 R27, -RZ, R42.H0_H0 ;  /* 0x2000002aff1b7230 */ /* 0x000fe20000004100 */
[----:B------:R-:W-:Y:S01]  /*7bc0*/  SHF.R.U32.HI R30, RZ, 0x10, R21 ;  /* 0x00000010ff1e7819 */ /* 0x000fe20000011615 */
[----:B------:R-:W-:Y:S01]  /*7bd0*/  HADD2.F32 R24, -RZ, R44.H0_H0 ;  /* 0x2000002cff187230 */ /* 0x000fe20000004100 */
[----:B------:R-:W-:Y:S02]  /*7be0*/  SHF.R.U32.HI R25, RZ, 0x10, R25 ;  /* 0x00000010ff197819 */ /* 0x000fe40000011619 */
[----:B------:R-:W-:Y:S01]  /*7bf0*/  SHF.R.U64 R33, R20, 0x10, R21 ;  /* 0x0000001014217819 */ /* 0x000fe20000001215 */
[----:B------:R-:W-:Y:S02]  /*7c00*/  HADD2.F32 R30, -RZ, R30.H0_H0 ;  /* 0x2000001eff1e7230 */ /* 0x000fe40000004100 */
[----:B------:R-:W-:-:S02]  /*7c10*/  HADD2.F32 R25, -RZ, R25.H0_H0 ;  /* 0x20000019ff197230 */ /* 0x000fc40000004100 */
[--C-:B-1----:R-:W-:Y:S02]  /*7c20*/  HADD2.F32 R20, -RZ, R7.reuse.H0_H0 ;  /* 0x20000007ff147230 */ /* 0x102fe40000004100 */
[----:B------:R-:W-:Y:S02]  /*7c30*/  HADD2.F32 R21, -RZ, R7.H1_H1 ;  /* 0x30000007ff157230 */ /* 0x000fe40000004100 */
[--C-:B------:R-:W-:Y:S02]  /*7c40*/  HADD2.F32 R7, -RZ, R4.reuse.H0_H0 ;  /* 0x20000004ff077230 */ /* 0x100fe40000004100 */
[----:B------:R-:W-:Y:S02]  /*7c50*/  HADD2.F32 R4, -RZ, R4.H1_H1 ;  /* 0x30000004ff047230 */ /* 0x000fe40000004100 */
[C---:B------:R-:W-:Y:S01]  /*7c60*/  FMUL.FTZ R31, R21.reuse, R30 ;  /* 0x0000001e151f7220 */ /* 0x040fe20000410000 */
[----:B------:R-:W-:Y:S01]  /*7c70*/  FMUL.FTZ R21, R21, R25 ;  /* 0x0000001915157220 */ /* 0x000fe20000410000 */
[----:B------:R-:W-:-:S02]  /*7c80*/  HADD2.F32 R14, -RZ, R6.H0_H0 ;  /* 0x20000006ff0e7230 */ /* 0x000fc40000004100 */
[----:B------:R-:W-:Y:S01]  /*7c90*/  FMUL.FTZ R32, R4, R27 ;  /* 0x0000001b04207220 */ /* 0x000fe20000410000 */
[----:B------:R-:W-:Y:S01]  /*7ca0*/  FFMA.FTZ R34, R20, R30, R21 ;  /* 0x0000001e14227223 */ /* 0x000fe20000010015 */
[----:B------:R-:W-:Y:S02]  /*7cb0*/  HADD2.F32 R15, -RZ, R6.H1_H1 ;  /* 0x30000006ff0f7230 */ /* 0x000fe40000004100 */
[-C--:B------:R-:W-:Y:S01]  /*7cc0*/  FMUL.FTZ R30, R4, R24.reuse ;  /* 0x00000018041e7220 */ /* 0x080fe20000410000 */
[C---:B------:R-:W-:Y:S01]  /*7cd0*/  FFMA.FTZ R32, R7.reuse, R24, -R32 ;  /* 0x0000001807207223 */ /* 0x040fe20000010820 */
[--C-:B------:R-:W-:Y:S02]  /*7ce0*/  HADD2.F32 R6, -RZ, R5.reuse.H0_H0 ;  /* 0x20000005ff067230 */ /* 0x100fe40000004100 */
[----:B------:R-:W-:Y:S01]  /*7cf0*/  FFMA.FTZ R31, R20, R25, -R31 ;  /* 0x00000019141f7223 */ /* 0x000fe2000001081f */
[----:B------:R-:W-:Y:S02]  /*7d00*/  HADD2.F32 R24, -RZ, R42.H1_H1 ;  /* 0x3000002aff187230 */ /* 0x000fe40000004100 */
[----:B------:R-:W-:Y:S01]  /*7d10*/  FFMA.FTZ R27, R7, R27, R30 ;  /* 0x0000001b071b7223 */ /* 0x000fe2000001001e */
[----:B------:R-:W-:-:S02]  /*7d20*/  HADD2.F32 R5, -RZ, R5.H1_H1 ;  /* 0x30000005ff057230 */ /* 0x000fc40000004100 */
[----:B------:R-:W-:Y:S02]  /*7d30*/  HADD2.F32 R20, -RZ, R44.H1_H1 ;  /* 0x3000002cff147230 */ /* 0x000fe40000004100 */
[C---:B------:R-:W-:Y:S01]  /*7d40*/  FMUL.FTZ R25, R15.reuse, R24 ;  /* 0x000000180f197220 */ /* 0x040fe20000410000 */
[----:B------:R-:W-:Y:S02]  /*7d50*/  HADD2.F32 R21, -RZ, R33.H0_H0 ;  /* 0x20000021ff157230 */ /* 0x000fe40000004100 */
[----:B------:R-:W-:Y:S02]  /*7d60*/  HADD2.F32 R4, -RZ, R35.H0_H0 ;  /* 0x20000023ff047230 */ /* 0x000fe40000004100 */
[-C--:B------:R-:W-:Y:S01]  /*7d70*/  FMUL.FTZ R15, R15, R20.reuse ;  /* 0x000000140f0f7220 */ /* 0x080fe20000410000 */
[C---:B------:R-:W-:Y:S01]  /*7d80*/  FFMA.FTZ R25, R14.reuse, R20, -R25 ;  /* 0x000000140e197223 */ /* 0x040fe20000010819 */
[C---:B------:R-:W-:Y:S01]  /*7d90*/  FMUL.FTZ R7, R5.reuse, R21 ;  /* 0x0000001505077220 */ /* 0x040fe20000410000 */
[----:B------:R-:W-:Y:S01]  /*7da0*/  FMUL.FTZ R30, R5, R4 ;  /* 0x00000004051e7220 */ /* 0x000fe20000410000 */
[----:B------:R-:W-:-:S02]  /*7db0*/  FFMA.FTZ R14, R14, R24, R15 ;  /* 0x000000180e0e7223 */ /* 0x000fc4000001000f */
[----:B------:R-:W-:Y:S01]  /*7dc0*/  FFMA.FTZ R5, R6, R4, -R7 ;  /* 0x0000000406057223 */ /* 0x000fe20000010807 */
[----:B------:R-:W-:Y:S01]  /*7dd0*/  F2FP.F16.F32.PACK_AB R7, R34, R31 ;  /* 0x0000001f2207723e */ /* 0x000fe200000000ff */
[----:B------:R-:W-:Y:S01]  /*7de0*/  FFMA.FTZ R30, R6, R21, R30 ;  /* 0x00000015061e7223 */ /* 0x000fe2000001001e */
[----:B------:R-:W-:Y:S02]  /*7df0*/  F2FP.F16.F32.PACK_AB R4, R27, R32 ;  /* 0x000000201b04723e */ /* 0x000fe400000000ff */
[----:B------:R-:W-:Y:S02]  /*7e00*/  F2FP.F16.F32.PACK_AB R6, R14, R25 ;  /* 0x000000190e06723e */ /* 0x000fe400000000ff */
[----:B------:R-:W-:-:S05]  /*7e10*/  F2FP.F16.F32.PACK_AB R5, R30, R5 ;  /* 0x000000051e05723e */ /* 0x000fca00000000ff */
[----:B------:R2:W-:Y:S02]  /*7e20*/  STS.128 [R0], R4 ;  /* 0x0000000400007388 */ /* 0x0005e40000000c00 */
.L_x_2933:
[----:B------:R-:W-:Y:S05]  /*7e30*/  BSYNC B1 ;  /* 0x0000000000017941 */ /* 0x000fea0003800000 */
.L_x_2932:
        /* <DEDUP_REMOVED lines=9> */
[----:B------:R-:W-:Y:S01]  /*7ed0*/  SHF.R.U32.HI R21, RZ, 0x10, R9 ;  /* 0x00000010ff157819 */ /* 0x000fe20000011609 */
[----:B------:R-:W-:Y:S01]  /*7ee0*/  HADD2.F32 R24, -RZ, R45.H0_H0 ;  /* 0x2000002dff187230 */ /* 0x000fe20000004100 */
[--C-:B------:R-:W-:Y:S01]  /*7ef0*/  SHF.R.U32.HI R25, RZ, 0x10, R29.reuse ;  /* 0x00000010ff197819 */ /* 0x100fe2000001161d */
[----:B------:R-:W-:Y:S01]  /*7f00*/  HADD2.F32 R20, -RZ, R47.H0_H0 ;  /* 0x2000002fff147230 */ /* 0x000fe20000004100 */
[----:B------:R-:W-:Y:S01]  /*7f10*/  SHF.R.U64 R31, R28, 0x10, R29 ;  /* 0x000000101c1f7819 */ /* 0x000fe2000000121d */
[----:B------:R-:W-:Y:S01]  /*7f20*/  HADD2.F32 R21, -RZ, R21.H0_H0 ;  /* 0x20000015ff157230 */ /* 0x000fe20000004100 */
[----:B------:R-:W-:Y:S01]  /*7f30*/  SHF.R.U64 R33, R8, 0x10, R9 ;  /* 0x0000001008217819 */ /* 0x000fe20000001209 */
[----:B------:R-:W-:Y:S02]  /*7f40*/  HADD2.F32 R25, -RZ, R25.H0_H0 ;  /* 0x20000019ff197230 */ /* 0x000fe40000004100 */
[----:B-1----:R-:W-:-:S02]  /*7f50*/  HADD2.F32 R14, -RZ, R7.H0_H0 ;  /* 0x20000007ff0e7230 */ /* 0x002fc40000004100 */
[----:B------:R-:W-:Y:S02]  /*7f60*/  HADD2.F32 R15, -RZ, R7.H1_H1 ;  /* 0x30000007ff0f7230 */ /* 0x000fe40000004100 */
[--C-:B------:R-:W-:Y:S02]  /*7f70*/  HADD2.F32 R7, -RZ, R4.reuse.H0_H0 ;  /* 0x20000004ff077230 */ /* 0x100fe40000004100 */
[----:B------:R-:W-:Y:S02]  /*7f80*/  HADD2.F32 R4, -RZ, R4.H1_H1 ;  /* 0x30000004ff047230 */ /* 0x000fe40000004100 */
[C---:B------:R-:W-:Y:S01]  /*7f90*/  FMUL.FTZ R30, R15.reuse, R21 ;  /* 0x000000150f1e7220 */ /* 0x040fe20000410000 */
[-C--:B------:R-:W-:Y:S01]  /*7fa0*/  FMUL.FTZ R27, R15, R25.reuse ;  /* 0x000000190f1b7220 */ /* 0x080fe20000410000 */
[--C-:B------:R-:W-:Y:S02]  /*7fb0*/  HADD2.F32 R8, -RZ, R6.reuse.H0_H0 ;  /* 0x20000006ff087230 */ /* 0x100fe40000004100 */
[----:B------:R-:W-:Y:S01]  /*7fc0*/  FMUL.FTZ R28, R4, R24 ;  /* 0x00000018041c7220 */ /* 0x000fe20000410000 */
[----:B------:R-:W-:Y:S01]  /*7fd0*/  FFMA.FTZ R32, R14, R25, R30 ;  /* 0x000000190e207223 */ /* 0x000fe2000001001e */
[----:B------:R-:W-:-:S02]  /*7fe0*/  HADD2.F32 R9, -RZ, R6.H1_H1 ;  /* 0x30000006ff097230 */ /* 0x000fc40000004100 */
[----:B------:R-:W-:Y:S01]  /*7ff0*/  FFMA.FTZ R27, R14, R21, -R27 ;  /* 0x000000150e1b7223 */ /* 0x000fe2000001081b */
[-C--:B------:R-:W-:Y:S01]  /*8000*/  FMUL.FTZ R30, R4, R20.reuse ;  /* 0x00000014041e7220 */ /* 0x080fe20000410000 */
[C---:B------:R-:W-:Y:S01]  /*8010*/  FFMA.FTZ R28, R7.reuse, R20, -R28 ;  /* 0x00000014071c7223 */ /* 0x040fe2000001081c */
[----:B------:R-:W-:Y:S02]  /*8020*/  HADD2.F32 R6, -RZ, R5.H0_H0 ;  /* 0x20000005ff067230 */ /* 0x000fe40000004100 */
[----:B------:R-:W-:Y:S02]  /*8030*/  HADD2.F32 R20, -RZ, R45.H1_H1 ;  /* 0x3000002dff147230 */ /* 0x000fe40000004100 */
[----:B------:R-:W-:Y:S01]  /*8040*/  FFMA.FTZ R7, R7, R24, R30 ;  /* 0x0000001807077223 */ /* 0x000fe2000001001e */
[----:B------:R-:W-:Y:S02]  /*8050*/  HADD2.F32 R14, -RZ, R47.H1_H1 ;  /* 0x3000002fff0e7230 */ /* 0x000fe40000004100 */
[----:B------:R-:W-:-:S02]  /*8060*/  HADD2.F32 R5, -RZ, R5.H1_H1 ;  /* 0x30000005ff057230 */ /* 0x000fc40000004100 */
[C---:B------:R-:W-:Y:S01]  /*8070*/  FMUL.FTZ R21, R9.reuse, R20 ;  /* 0x0000001409157220 */ /* 0x040fe20000410000 */
[----:B------:R-:W-:Y:S02]  /*8080*/  HADD2.F32 R15, -RZ, R31.H0_H0 ;  /* 0x2000001fff0f7230 */ /* 0x000fe40000004100 */
[-C--:B------:R-:W-:Y:S01]  /*8090*/  FMUL.FTZ R25, R9, R14.reuse ;  /* 0x0000000e09197220 */ /* 0x080fe20000410000 */
[----:B------:R-:W-:Y:S02]  /*80a0*/  HADD2.F32 R4, -RZ, R33.H0_H0 ;  /* 0x20000021ff047230 */ /* 0x000fe40000004100 */
[----:B------:R-:W-:Y:S01]  /*80b0*/  FFMA.FTZ R21, R8, R14, -R21 ;  /* 0x0000000e08157223 */ /* 0x000fe20000010815 */
[----:B------:R-:W-:Y:S01]  /*80c0*/  F2FP.F16.F32.PACK_AB R31, R32, R27 ;  /* 0x0000001b201f723e */ /* 0x000fe200000000ff */
[C---:B------:R-:W-:Y:S01]  /*80d0*/  FMUL.FTZ R9, R5.reuse, R15 ;  /* 0x0000000f05097220 */ /* 0x040fe20000410000 */
[----:B------:R-:W-:Y:S01]  /*80e0*/  FFMA.FTZ R8, R8, R20, R25 ;  /* 0x0000001408087223 */ /* 0x000fe20000010019 */
[----:B------:R-:W-:Y:S01]  /*80f0*/  FMUL.FTZ R24, R5, R4 ;  /* 0x0000000405187220 */ /* 0x000fe20000410000 */
[----:B------:R-:W-:Y:S01]  /*8100*/  F2FP.F16.F32.PACK_AB R28, R7, R28 ;  /* 0x0000001c071c723e */ /* 0x000fe200000000ff */
[----:B------:R-:W-:-:S02]  /*8110*/  FFMA.FTZ R9, R6, R4, -R9 ;  /* 0x0000000406097223 */ /* 0x000fc40000010809 */
[----:B------:R-:W-:Y:S01]  /*8120*/  FFMA.FTZ R24, R6, R15, R24 ;  /* 0x0000000f06187223 */ /* 0x000fe20000010018 */
[----:B------:R-:W-:-:S04]  /*8130*/  F2FP.F16.F32.PACK_AB R30, R8, R21 ;  /* 0x00000015081e723e */ /* 0x000fc800000000ff */
[----:B------:R-:W-:-:S05]  /*8140*/  F2FP.F16.F32.PACK_AB R29, R24, R9 ;  /* 0x00000009181d723e */ /* 0x000fca00000000ff */
[----:B------:R1:W-:Y:S02]  /*8150*/  STS.128 [R3+0x1a400], R28 ;  /* 0x01a4001c03007388 */ /* 0x0003e40000000c00 */
.L_x_2938:
[----:B------:R-:W-:Y:S05]  /*8160*/  BSYNC B1 ;  /* 0x0000000000017941 */ /* 0x000fea0003800000 */
.L_x_2937:
[----:B------:R-:W-:Y:S05]  /*8170*/  @P1 BRA `(.L_x_2936) ;  /* 0x0000001400cc1947 */ /* 0x000fea0003800000 */
[----:B------:R-:W2:Y:S01]  /*8180*/  LDS.128 R4, [R0+0x2000] ;  /* 0x0020000000047984 */ /* 0x000ea20000000c00 */
[--C-:B------:R-:W-:Y:S02]  /*8190*/  SHF.R.U64 R24, R12, 0x10, R13.reuse ;  /* 0x000000100c187819 */ /* 0x100fe4000000120d */
[----:B------:R-:W-:Y:S01]  /*81a0*/  SHF.R.U32.HI R12, RZ, 0x10, R13 ;  /* 0x00000010ff0c7819 */ /* 0x000fe2000001160d */
[----:B------:R-:W-:Y:S01]  /*81b0*/  HADD2.F32 R13, -RZ, R46.H0_H0 ;  /* 0x2000002eff0d7230 */ /* 0x000fe20000004100 */
[--C-:B------:R-:W-:Y:S02]  /*81c0*/  SHF.R.U32.HI R14, RZ, 0x10, R11.reuse ;  /* 0x00000010ff0e7819 */ /* 0x100fe4000001160b */
[----:B------:R-:W-:Y:S01]  /*81d0*/  SHF.R.U64 R21, R10, 0x10, R11 ;  /* 0x000000100a157819 */ /* 0x000fe2000000120b */
[----:B------:R-:W-:Y:S02]  /*81e0*/  HADD2.F32 R12, -RZ, R12.H0_H0 ;  /* 0x2000000cff0c7230 */ /* 0x000fe40000004100 */
[----:B------:R-:W-:-:S02]  /*81f0*/  HADD2.F32 R14, -RZ, R14.H0_H0 ;  /* 0x2000000eff0e7230 */ /* 0x000fc40000004100 */
[----:B------:R-:W-:Y:S02]  /*8200*/  HADD2.F32 R11, -RZ, R48.H0_H0 ;  /* 0x20000030ff0b7230 */ /* 0x000fe40000004100 */
[--C-:B--2---:R-:W-:Y:S02]  /*8210*/  HADD2.F32 R10, -RZ, R7.reuse.H1_H1 ;  /* 0x30000007ff0a7230 */ /* 0x104fe40000004100 */
[--C-:B-1----:R-:W-:Y:S02]  /*8220*/  HADD2.F32 R3, -RZ, R4.reuse.H0_H0 ;  /* 0x20000004ff037230 */ /* 0x102fe40000004100 */
[----:B------:R-:W-:Y:S02]  /*8230*/  HADD2.F32 R4, -RZ, R4.H1_H1 ;  /* 0x30000004ff047230 */ /* 0x000fe40000004100 */
[C---:B------:R-:W-:Y:S01]  /*8240*/  FMUL.FTZ R20, R10.reuse, R14 ;  /* 0x0000000e0a147220 */ /* 0x040fe20000410000 */
[----:B------:R-:W-:Y:S02]  /*8250*/  HADD2.F32 R9, -RZ, R7.H0_H0 ;  /* 0x20000007ff097230 */ /* 0x000fe40000004100 */
[----:B------:R-:W-:Y:S01]  /*8260*/  FMUL.FTZ R15, R10, R12 ;  /* 0x0000000c0a0f7220 */ /* 0x000fe20000410000 */
[----:B------:R-:W-:-:S02]  /*8270*/  HADD2.F32 R7, -RZ, R6.H0_H0 ;  /* 0x20000006ff077230 */ /* 0x000fc40000004100 */
[C---:B------:R-:W-:Y:S01]  /*8280*/  FMUL.FTZ R10, R4.reuse, R13 ;  /* 0x0000000d040a7220 */ /* 0x040fe20000410000 */
[----:B------:R-:W-:Y:S02]  /*8290*/  HADD2.F32 R8, -RZ, R6.H1_H1 ;  /* 0x30000006ff087230 */ /* 0x000fe40000004100 */
[C---:B------:R-:W-:Y:S01]  /*82a0*/  FFMA.FTZ R20, R9.reuse, R12, -R20 ;  /* 0x0000000c09147223 */ /* 0x040fe20000010814 */
[----:B------:R-:W-:Y:S01]  /*82b0*/  FFMA.FTZ R15, R9, R14, R15 ;  /* 0x0000000e090f7223 */ /* 0x000fe2000001000f */
[--C-:B------:R-:W-:Y:S02]  /*82c0*/  HADD2.F32 R6, -RZ, R5.reuse.H0_H0 ;  /* 0x20000005ff067230 */ /* 0x100fe40000004100 */
[-C--:B------:R-:W-:Y:S01]  /*82d0*/  FMUL.FTZ R14, R4, R11.reuse ;  /* 0x0000000b040e7220 */ /* 0x080fe20000410000 */
[----:B------:R-:W-:Y:S01]  /*82e0*/  FFMA.FTZ R12, R3, R11, -R10 ;  /* 0x0000000b030c7223 */ /* 0x000fe2000001080a */
[----:B------:R-:W-:Y:S01]  /*82f0*/  HADD2.F32 R5, -RZ, R5.H1_H1 ;  /* 0x30000005ff057230 */ /* 0x000fe20000004100 */
[----:B------:R-:W-:Y:S01]  /*8300*/  F2FP.F16.F32.PACK_AB R15, R15, R20 ;  /* 0x000000140f0f723e */ /* 0x000fe200000000ff */
[----:B------:R-:W-:-:S02]  /*8310*/  HADD2.F32 R11, -RZ, R46.H1_H1 ;  /* 0x3000002eff0b7230 */ /* 0x000fc40000004100 */
[----:B------:R-:W-:Y:S01]  /*8320*/  FFMA.FTZ R3, R3, R13, R14 ;  /* 0x0000000d03037223 */ /* 0x000fe2000001000e */
[----:B------:R-:W-:Y:S02]  /*8330*/  HADD2.F32 R10, -RZ, R21.H0_H0 ;  /* 0x20000015ff0a7230 */ /* 0x000fe40000004100 */
[----:B------:R-:W-:Y:S02]  /*8340*/  HADD2.F32 R9, -RZ, R48.H1_H1 ;  /* 0x30000030ff097230 */ /* 0x000fe40000004100 */
[C---:B------:R-:W-:Y:S01]  /*8350*/  FMUL.FTZ R14, R8.reuse, R11 ;  /* 0x0000000b080e7220 */ /* 0x040fe20000410000 */
[----:B------:R-:W-:Y:S02]  /*8360*/  HADD2.F32 R4, -RZ, R24.H0_H0 ;  /* 0x20000018ff047230 */ /* 0x000fe40000004100 */
[----:B------:R-:W-:Y:S01]  /*8370*/  FMUL.FTZ R13, R5, R10 ;  /* 0x0000000a050d7220 */ /* 0x000fe20000410000 */
[----:B------:R-:W-:Y:S01]  /*8380*/  F2FP.F16.F32.PACK_AB R12, R3, R12 ;  /* 0x0000000c030c723e */ /* 0x000fe200000000ff */
[-C--:B------:R-:W-:Y:S01]  /*8390*/  FMUL.FTZ R8, R8, R9.reuse ;  /* 0x0000000908087220 */ /* 0x080fe20000410000 */
[----:B------:R-:W-:Y:S01]  /*83a0*/  FFMA.FTZ R14, R7, R9, -R14 ;  /* 0x00000009070e7223 */ /* 0x000fe2000001080e */
[-C--:B------:R-:W-:Y:S01]  /*83b0*/  FMUL.FTZ R5, R5, R4.reuse ;  /* 0x0000000405057220 */ /* 0x080fe20000410000 */
[----:B------:R-:W-:Y:S01]  /*83c0*/  FFMA.FTZ R13, R6, R4, -R13 ;  /* 0x00000004060d7223 */ /* 0x000fe2000001080d */
[----:B------:R-:W-:-:S02]  /*83d0*/  FFMA.FTZ R7, R7, R11, R8 ;  /* 0x0000000b07077223 */ /* 0x000fc40000010008 */
[----:B------:R-:W-:-:S03]  /*83e0*/  FFMA.FTZ R6, R6, R10, R5 ;  /* 0x0000000a06067223 */ /* 0x000fc60000010005 */
[----:B------:R-:W-:Y:S02]  /*83f0*/  F2FP.F16.F32.PACK_AB R14, R7, R14 ;  /* 0x0000000e070e723e */ /* 0x000fe400000000ff */
[----:B------:R-:W-:-:S05]  /*8400*/  F2FP.F16.F32.PACK_AB R13, R6, R13 ;  /* 0x0000000d060d723e */ /* 0x000fca00000000ff */
[----:B------:R2:W-:Y:S01]  /*8410*/  STS.128 [R0+0x2000], R12 ;  /* 0x0020000c00007388 */ /* 0x0005e20000000c00 */
[----:B------:R-:W-:Y:S05]  /*8420*/  BRA `(.L_x_2936) ;  /* 0x0000001400207947 */ /* 0x000fea0003800000 */
.L_x_2923:
[----:B------:R-:W1:Y:S01]  /*8430*/  S2R R0, SR_TID.X ;  /* 0x0000000000007919 */ /* 0x000e620000002100 */
[----:B------:R-:W2:Y:S01]  /*8440*/  LDC R8, c[0x0][0x448] ;  /* 0x00011200ff087b82 */ /* 0x000ea20000000800 */
[----:B------:R-:W-:Y:S01]  /*8450*/  ULDC.64 UR4, c[0x0][0x3f8] ;  /* 0x0000fe0000047ab9 */ /* 0x000fe20000000a00 */
[----:B------:R-:W-:Y:S01]  /*8460*/  ULDC.64 UR6, c[0x0][0x408] ;  /* 0x0001020000067ab9 */ /* 0x000fe20000000a00 */
[----:B------:R-:W-:Y:S02]  /*8470*/  IMAD.MOV.U32 R20, RZ, RZ, R24 ;  /* 0x000000ffff147224 */ /* 0x000fe400078e0018 */
[----:B------:R-:W-:Y:S02]  /*8480*/  IMAD.MOV.U32 R21, RZ, RZ, R27 ;  /* 0x000000ffff157224 */ /* 0x000fe400078e001b */
[----:B------:R-:W-:Y:S01]  /*8490*/  IMAD.MOV.U32 R4, RZ, RZ, R30 ;  /* 0x000000ffff047224 */ /* 0x000fe200078e001e */
[----:B--2---:R-:W-:Y:S01]  /*84a0*/  ISETP.NE.AND P0, PT, R8, 0x1, PT ;  /* 0x000000010800780c */ /* 0x004fe20003f05270 */
[----:B-1----:R-:W-:-:S05]  /*84b0*/  VIADD R0, R0, 0xffffff80 ;  /* 0xffffff8000007836 */ /* 0x002fca0000000000 */
[----:B------:R-:W-:-:S07]  /*84c0*/  SHF.R.S32.HI R3, RZ, 0x1f, R0 ;  /* 0x0000001fff037819 */ /* 0x000fce0000011400 */
[----:B------:R-:W1:Y:S01]  /*84d0*/  @P0 LDC R5, c[0x0][0x450] ;  /* 0x00011400ff050b82 */ /* 0x000e620000000800 */
[----:B------:R-:W-:-:S04]  /*84e0*/  LEA.HI R3, R3, R0, RZ, 0x2 ;  /* 0x0000000003037211 */ /* 0x000fc800078f10ff */
[----:B------:R-:W-:-:S05]  /*84f0*/  LOP3.LUT R3, R3, 0xfffffffc, RZ, 0xc0, !PT ;  /* 0xfffffffc03037812 */ /* 0x000fca00078ec0ff */
[----:B------:R-:W-:Y:S02]  /*8500*/  IMAD.IADD R3, R0, 0x1, -R3 ;  /* 0x0000000100037824 */ /* 0x000fe400078e0a03 */
[----:B------:R-:W2:Y:S02]  /*8510*/  @P0 LDC R0, c[0x0][0x44c] ;  /* 0x00011300ff000b82 */ /* 0x000ea40000000800 */
[----:B------:R-:W-:-:S04]  /*8520*/  IMAD R3, R3, 0x40, R36 ;  /* 0x0000004003037824 */ /* 0x000fc800078e0224 */
[----:B--2---:R-:W-:-:S05]  /*8530*/  @P0 IMAD.HI.U32 R0, R3, R0, RZ ;  /* 0x0000000003000227 */ /* 0x004fca00078e00ff */
[----:B-1----:R-:W-:Y:S01]  /*8540*/  @P0 SHF.R.U32.HI R3, RZ, R5, R0 ;  /* 0x00000005ff030219 */ /* 0x002fe20000011600 */
[----:B------:R-:W-:-:S03]  /*8550*/  IMAD.MOV.U32 R5, RZ, RZ, R29 ;  /* 0x000000ffff057224 */ /* 0x000fc600078e001d */
        /* <DEDUP_REMOVED lines=11> */
[----:B------:R-:W-:-:S02]  /*8610*/  IADD3 R3, R21, R7, RZ ;  /* 0x0000000715037210 */ /* 0x000fc40007ffe0ff */
[----:B------:R-:W-:Y:S01]  /*8620*/  IMAD.IADD R25, R5, 0x1, R25 ;  /* 0x0000000105197824 */ /* 0x000fe200078e0219 */
[----:B------:R-:W-:Y:S02]  /*8630*/  LEA R24, P1, R4, UR6, 0x1 ;  /* 0x0000000604187c11 */ /* 0x000fe4000f8208ff */
[----:B------:R-:W-:Y:S02]  /*8640*/  LEA.HI.X R20, R20, UR5, R3, 0x1, P0 ;  /* 0x0000000514147c11 */ /* 0x000fe400080f0c03 */
[----:B------:R-:W-:Y:S01]  /*8650*/  LEA.HI.X R25, R4, UR7, R25, 0x1, P1 ;  /* 0x0000000704197c11 */ /* 0x000fe200088f0c19 */
[----:B------:R-:W-:Y:S08]  /*8660*/  BRA.DIV UR4, `(.L_x_2939) ;  /* 0x00000182041c7947 */ /* 0x000ff0000b800000 */
[----:B------:R-:W1:Y:S01]  /*8670*/  LDC R37, c[0x0][0x3f4] ;  /* 0x0000fd00ff257b82 */ /* 0x000e620000000800 */
[----:B------:R-:W2:Y:S01]  /*8680*/  SHFL.IDX PT, R3, R10, RZ, 0x1c1f ;  /* 0x001c1fff0a037589 */ /* 0x000ea200000e0000 */
[----:B------:R-:W-:-:S03]  /*8690*/  IMAD R27, R207, R8, RZ ;  /* 0x00000008cf1b7224 */ /* 0x000fc600078e02ff */
[----:B------:R-:W3:Y:S04]  /*86a0*/  SHFL.IDX PT, R0, R20, RZ, 0x1c1f ;  /* 0x001c1fff14007589 */ /* 0x000ee800000e0000 */
[----:B------:R-:W4:Y:S04]  /*86b0*/  SHFL.IDX PT, R14, R24, RZ, 0x1c1f ;  /* 0x001c1fff180e7589 */ /* 0x000f2800000e0000 */
[----:B------:R-:W5:Y:S01]  /*86c0*/  SHFL.IDX PT, R8, R25, RZ, 0x1c1f ;  /* 0x001c1fff19087589 */ /* 0x000f6200000e0000 */
[----:B-1----:R-:W-:-:S04]  /*86d0*/  ISETP.GE.AND P0, PT, R16, R37, PT ;  /* 0x000000251000720c */ /* 0x002fc80003f06270 */
[----:B------:R-:W-:-:S13]  /*86e0*/  ISETP.GE.OR P1, PT, R36, R27, P0 ;  /* 0x0000001b2400720c */ /* 0x000fda0000726670 */
[C---:B------:R-:W-:Y:S01]  /*86f0*/  @!P1 IMAD.SHL.U32 R9, R16.reuse, 0x2, RZ ;  /* 0x0000000210099824 */ /* 0x040fe200078e00ff */
[----:B------:R-:W-:-:S04]  /*8700*/  @!P1 SHF.L.U64.HI R21, R16, 0x1, R17 ;  /* 0x0000000110159819 */ /* 0x000fc80000010211 */
[----:B--2---:R-:W-:-:S05]  /*8710*/  @!P1 IADD3 R4, P2, R3, R9, RZ ;  /* 0x0000000903049210 */ /* 0x004fca0007f5e0ff */
[----:B---3--:R-:W-:-:S06]  /*8720*/  @!P1 IMAD.X R5, R0, 0x1, R21, P2 ;  /* 0x0000000100059824 */ /* 0x008fcc00010e0615 */
[----:B------:R-:W2:Y:S01]  /*8730*/  @!P1 LD.E.128 R4, desc[UR52][R4.64] ;  /* 0x0000003404049980 */ /* 0x000ea2000c101d00 */
[----:B----4-:R-:W-:-:S05]  /*8740*/  @!P1 IADD3 R14, P2, R14, R9, RZ ;  /* 0x000000090e0e9210 */ /* 0x010fca0007f5e0ff */
[----:B-----5:R-:W-:-:S04]  /*8750*/  @!P1 IMAD.X R3, R8, 0x1, R21, P2 ;  /* 0x0000000108039824 */ /* 0x020fc800010e0615 */
[----:B------:R-:W-:-:S05]  /*8760*/  @!P1 IMAD.MOV.U32 R15, RZ, RZ, R3 ;  /* 0x000000ffff0f9224 */ /* 0x000fca00078e0003 */
[----:B------:R1:W3:Y:S01]  /*8770*/  @!P1 LD.E.128 R28, desc[UR52][R14.64] ;  /* 0x000000340e1c9980 */ /* 0x0002e2000c101d00 */
[----:B------:R-:W-:Y:S02]  /*8780*/  CS2R R42, SRZ ;  /* 0x00000000002a7805 */ /* 0x000fe4000001ff00 */
[----:B------:R-:W-:Y:S01]  /*8790*/  CS2R R40, SRZ ;  /* 0x0000000000287805 */ /* 0x000fe2000001ff00 */
[----:B------:R-:W4:Y:S04]  /*87a0*/  SHFL.IDX PT, R8, R25, 0x1, 0x1c1f ;  /* 0x003c1f0019087f89 */ /* 0x000f2800000e0000 */
[----:B-1----:R-:W1:Y:S01]  /*87b0*/  SHFL.IDX PT, R14, R24, 0x1, 0x1c1f ;  /* 0x003c1f00180e7f89 */ /* 0x002e6200000e0000 */
[----:B--2---:R-:W-:Y:S02]  /*87c0*/  @!P1 IMAD.MOV.U32 R42, RZ, RZ, R4 ;  /* 0x000000ffff2a9224 */ /* 0x004fe400078e0004 */
[----:B------:R-:W-:Y:S01]  /*87d0*/  @!P1 IMAD.MOV.U32 R43, RZ, RZ, R5 ;  /* 0x000000ffff2b9224 */ /* 0x000fe200078e0005 */
[----:B------:R-:W-:Y:S01]  /*87e0*/  CS2R R4, SRZ ;  /* 0x0000000000047805 */ /* 0x000fe2000001ff00 */
[----:B------:R-:W-:-:S02]  /*87f0*/  IMAD.MOV.U32 R0, RZ, RZ, R42 ;  /* 0x000000ffff007224 */ /* 0x000fc400078e002a */
[----:B------:R-:W-:Y:S02]  /*8800*/  @!P1 IMAD.MOV.U32 R40, RZ, RZ, R6 ;  /* 0x000000ffff289224 */ /* 0x000fe400078e0006 */
[----:B------:R-:W-:Y:S01]  /*8810*/  @!P1 IMAD.MOV.U32 R41, RZ, RZ, R7 ;  /* 0x000000ffff299224 */ /* 0x000fe200078e0007 */
[----:B------:R-:W-:Y:S01]  /*8820*/  PRMT R48, R48, 0x5410, R0 ;  /* 0x0000541030307816 */ /* 0x000fe20000000000 */
[----:B------:R-:W-:Y:S01]  /*8830*/  IMAD.MOV.U32 R3, RZ, RZ, R43 ;  /* 0x000000ffff037224 */ /* 0x000fe200078e002b */
[----:B------:R-:W2:Y:S01]  /*8840*/  SHFL.IDX PT, R0, R20, 0x1, 0x1c1f ;  /* 0x003c1f0014007f89 */ /* 0x000ea200000e0000 */
[----:B------:R-:W-:Y:S01]  /*8850*/  CS2R R6, SRZ ;  /* 0x0000000000067805 */ /* 0x000fe2000001ff00 */
[----:B------:R-:W-:Y:S02]  /*8860*/  IMAD.MOV.U32 R9, RZ, RZ, R40 ;  /* 0x000000ffff097224 */ /* 0x000fe400078e0028 */
[----:B------:R-:W-:Y:S01]  /*8870*/  IMAD.MOV.U32 R11, RZ, RZ, R41 ;  /* 0x000000ffff0b7224 */ /* 0x000fe200078e0029 */
[----:B------:R-:W-:Y:S01]  /*8880*/  PRMT R44, R3, 0x7610, R44 ;  /* 0x00007610032c7816 */ /* 0x000fe2000000002c */
[----:B---3--:R-:W-:Y:S01]  /*8890*/  @!P1 IMAD.MOV.U32 R6, RZ, RZ, R28 ;  /* 0x000000ffff069224 */ /* 0x008fe200078e001c */
[----:B------:R3:W1:Y:S01]  /*88a0*/  SHFL.IDX PT, R3, R10, 0x1, 0x1c1f ;  /* 0x003c1f000a037f89 */ /* 0x00066200000e0000 */
[----:B------:R-:W-:Y:S01]  /*88b0*/  @!P1 IMAD.MOV.U32 R7, RZ, RZ, R29 ;  /* 0x000000ffff079224 */ /* 0x000fe200078e001d */
[----:B------:R-:W-:Y:S01]  /*88c0*/  PRMT R9, R9, 0x5410, R11 ;  /* 0x0000541009097816 */ /* 0x000fe2000000000b */
[----:B------:R-:W-:Y:S01]  /*88d0*/  @!P1 IMAD.MOV.U32 R4, RZ, RZ, R30 ;  /* 0x000000ffff049224 */ /* 0x000fe200078e001e */
[----:B------:R-:W-:Y:S01]  /*88e0*/  CS2R R28, SRZ ;  /* 0x00000000001c7805 */ /* 0x000fe2000001ff00 */
[----:B------:R-:W-:-:S02]  /*88f0*/  @!P1 IMAD.MOV.U32 R5, RZ, RZ, R31 ;  /* 0x000000ffff059224 */ /* 0x000fc400078e001f */
[----:B------:R-:W-:Y:S02]  /*8900*/  IMAD.MOV.U32 R11, RZ, RZ, R7 ;  /* 0x000000ffff0b7224 */ /* 0x000fe400078e0007 */
[----:B---3--:R-:W-:Y:S02]  /*8910*/  IMAD.MOV.U32 R10, RZ, RZ, R6 ;  /* 0x000000ffff0a7224 */ /* 0x008fe400078e0006 */
[----:B------:R-:W-:Y:S01]  /*8920*/  IMAD.MOV.U32 R12, RZ, RZ, R4 ;  /* 0x000000ffff0c7224 */ /* 0x000fe200078e0004 */
[----:B------:R-:W-:Y:S01]  /*8930*/  PRMT R25, R11, 0x7610, R25 ;  /* 0x000076100b197816 */ /* 0x000fe20000000019 */
[----:B0-----:R-:W-:Y:S01]  /*8940*/  IMAD.MOV.U32 R13, RZ, RZ, R5 ;  /* 0x000000ffff0d7224 */ /* 0x001fe200078e0005 */
[----:B------:R-:W-:Y:S02]  /*8950*/  PRMT R48, R10, 0x7610, R48 ;  /* 0x000076100a307816 */ /* 0x000fe40000000030 */
[----:B------:R-:W-:Y:S02]  /*8960*/  PRMT R53, R12, 0x7610, R53 ;  /* 0x000076100c357816 */ /* 0x000fe40000000035 */
[----:B--2-4-:R-:W-:-:S07]  /*8970*/  PRMT R24, R13, 0x7610, R24 ;  /* 0x000076100d187816 */ /* 0x014fce0000000018 */
.L_x_3241:
[----:B------:R-:W2:Y:S01]  /*8980*/  LDL R11, [R1+0x10] ;  /* 0x00001000010b7983 */ /* 0x000ea20000100800 */
[----:B------:R-:W-:Y:S01]  /*8990*/  VIADD R36, R36, 0x40 ;  /* 0x0000004024247836 */ /* 0x000fe20000000000 */
[----:B------:R-:W-:Y:S01]  /*89a0*/  BSSY B1, `(.L_x_2940) ;  /* 0x0000016000017945 */ /* 0x000fe20003800000 */
[----:B------:R-:W-:Y:S02]  /*89b0*/  CS2R R30, SRZ ;  /* 0x00000000001e7805 */ /* 0x000fe4000001ff00 */
[----:B------:R-:W-:Y:S02]  /*89c0*/  CS2R R32, SRZ ;  /* 0x0000000000207805 */ /* 0x000fe4000001ff00 */
[----:B------:R-:W-:Y:S02]  /*89d0*/  CS2R R34, SRZ ;  /* 0x0000000000227805 */ /* 0x000fe4000001ff00 */
[----:B------:R-:W-:Y:S02]  /*89e0*/  ISETP.GE.AND P1, PT, R36, R27, PT ;  /* 0x0000001b2400720c */ /* 0x000fe40003f26270 */
[----:B--2---:R-:W-:-:S04]  /*89f0*/  LEA.HI R10, R11, R11, RZ, 0x1 ;  /* 0x0000000b0b0a7211 */ /* 0x004fc800078f08ff */
[----:B------:R-:W-:-:S05]  /*8a00*/  LOP3.LUT R10, R10, 0xfffffffe, RZ, 0xc0, !PT ;  /* 0xfffffffe0a0a7812 */ /* 0x000fca00078ec0ff */
[----:B------:R-:W-:-:S05]  /*8a10*/  IMAD.IADD R10, R11, 0x1, -R10 ;  /* 0x000000010b0a7824 */ /* 0x000fca00078e0a0a */
[----:B------:R-:W-:Y:S01]  /*8a20*/  SHF.L.U32 R10, R10, 0x1f, RZ ;  /* 0x0000001f0a0a7819 */ /* 0x000fe200000006ff */
[----:B------:R-:W-:Y:S06]  /*8a30*/  @P1 BRA `(.L_x_2941) ;  /* 0x0000000000301947 */ /* 0x000fec0003800000 */
[----:B------:R-:W-:Y:S02]  /*8a40*/  CS2R R30, SRZ ;  /* 0x00000000001e7805 */ /* 0x000fe4000001ff00 */
[----:B------:R-:W-:Y:S02]  /*8a50*/  CS2R R32, SRZ ;  /* 0x0000000000207805 */ /* 0x000fe4000001ff00 */
[----:B------:R-:W-:Y:S01]  /*8a60*/  CS2R R34, SRZ ;  /* 0x0000000000227805 */ /* 0x000fe2000001ff00 */
[----:B------:R-:W-:Y:S06]  /*8a70*/  @P0 BRA `(.L_x_2941) ;  /* 0x0000000000200947 */ /* 0x000fec0003800000 */
[C---:B------:R-:W-:Y:S01]  /*8a80*/  IMAD.SHL.U32 R15, R16.reuse, 0x2, RZ ;  /* 0x00000002100f7824 */ /* 0x040fe200078e00ff */
[----:B------:R-:W-:-:S04]  /*8a90*/  SHF.L.U64.HI R11, R16, 0x1, R17 ;  /* 0x00000001100b7819 */ /* 0x000fc80000010211 */
[-C--:B-1----:R-:W-:Y:S02]  /*8aa0*/  IADD3 R32, P1, R3, R15.reuse, RZ ;  /* 0x0000000f03207210 */ /* 0x082fe40007f3e0ff */
[----:B------:R-:W-:-:S03]  /*8ab0*/  IADD3 R14, P2, R14, R15, RZ ;  /* 0x0000000f0e0e7210 */ /* 0x000fc60007f5e0ff */
[--C-:B------:R-:W-:Y:S02]  /*8ac0*/  IMAD.X R33, R0, 0x1, R11.reuse, P1 ;  /* 0x0000000100217824 */ /* 0x100fe400008e060b */
[----:B------:R-:W-:-:S04]  /*8ad0*/  IMAD.X R15, R8, 0x1, R11, P2 ;  /* 0x00000001080f7824 */ /* 0x000fc800010e060b */
[----:B------:R-:W5:Y:S04]  /*8ae0*/  LD.E.128 R32, desc[UR52][R32.64] ;  /* 0x0000003420207980 */ /* 0x000f68000c101d00 */
[----:B------:R0:W5:Y:S02]  /*8af0*/  LD.E.128 R28, desc[UR52][R14.64] ;  /* 0x000000340e1c7980 */ /* 0x000164000c101d00 */
.L_x_2941:
[----:B------:R-:W-:Y:S05]  /*8b00*/  BSYNC B1 ;  /* 0x0000000000017941 */ /* 0x000fea0003800000 */
.L_x_2940:
[----:B------:R-:W2:Y:S01]  /*8b10*/  SYNCS.PHASECHK.TRANS64.TRYWAIT P1, [R23+URZ+0x22800], R10 ;  /* 0x0228000a170075a7 */ /* 0x000ea2000802017f */
[----:B------:R-:W-:Y:S01]  /*8b20*/  VIADDMNMX R0, R27, -R218, 0x80, PT ;  /* 0x000000801b007446 */ /* 0x000fe200038009da */
[C---:B------:R-:W-:Y:S01]  /*8b30*/  VIADD R11, R209.reuse, 0x40 ;  /* 0x00000040d10b7836 */ /* 0x040fe20000000000 */
[----:B------:R-:W-:Y:S01]  /*8b40*/  BSSY B1, `(.L_x_2942) ;  /* 0x0000010000017945 */ /* 0x000fe20003800000 */
[----:B-1---5:R-:W-:Y:S01]  /*8b50*/  IMAD.MOV.U32 R3, RZ, RZ, R28 ;  /* 0x000000ffff037224 */ /* 0x022fe200078e001c */
[-C--:B------:R-:W-:Y:S01]  /*8b60*/  ISETP.GE.OR P2, PT, R209, R0.reuse, P0 ;  /* 0x00000000d100720c */ /* 0x080fe20000746670 */
[----:B------:R-:W-:Y:S01]  /*8b70*/  IMAD.MOV.U32 R8, RZ, RZ, R29 ;  /* 0x000000ffff087224 */ /* 0x000fe200078e001d */
[----:B------:R-:W-:Y:S01]  /*8b80*/  ISETP.GE.OR P0, PT, R11, R0, P0 ;  /* 0x000000000b00720c */ /* 0x000fe20000706670 */
[----:B------:R-:W-:Y:S01]  /*8b90*/  IMAD.MOV.U32 R0, RZ, RZ, R30 ;  /* 0x000000ffff007224 */ /* 0x000fe200078e001e */
[----:B------:R-:W-:Y:S01]  /*8ba0*/  PRMT R53, R53, 0x5410, R3 ;  /* 0x0000541035357816 */ /* 0x000fe20000000003 */
[----:B------:R-:W-:Y:S01]  /*8bb0*/  IMAD.MOV.U32 R3, RZ, RZ, R31 ;  /* 0x000000ffff037224 */ /* 0x000fe200078e001f */
[----:B------:R-:W-:Y:S01]  /*8bc0*/  PRMT R54, R8, 0x7610, R54 ;  /* 0x0000761008367816 */ /* 0x000fe20000000036 */
[----:B------:R-:W-:-:S02]  /*8bd0*/  IMAD.MOV.U32 R8, RZ, RZ, R32 ;  /* 0x000000ffff087224 */ /* 0x000fc400078e0020 */
[----:B------:R-:W-:Y:S01]  /*8be0*/  IMAD.MOV.U32 R11, RZ, RZ, R33 ;  /* 0x000000ffff0b7224 */ /* 0x000fe200078e0021 */
[----:B------:R-:W-:Y:S01]  /*8bf0*/  PRMT R54, R54, 0x5410, R0 ;  /* 0x0000541036367816 */ /* 0x000fe20000000000 */
[----:B------:R-:W-:Y:S01]  /*8c00*/  IMAD.IADD R0, R16, 0x1, R37 ;  /* 0x0000000110007824 */ /* 0x000fe200078e0225 */
[----:B------:R-:W-:Y:S02]  /*8c10*/  PRMT R55, R3, 0x5410, R8 ;  /* 0x0000541003377816 */ /* 0x000fe40000000008 */
[----:B------:R-:W-:Y:S01]  /*8c20*/  PRMT R56, R11, 0x7610, R56 ;  /* 0x000076100b387816 */ /* 0x000fe20000000038 */
[----:B--2---:R-:W-:Y:S06]  /*8c30*/  @!P1 BRA `(.L_x_2943) ;  /* 0x0000018000109947 */ /* 0x004fec0003800000 */
.L_x_3242:
[----:B------:R-:W-:Y:S05]  /*8c40*/  BSYNC B1 ;  /* 0x0000000000017941 */ /* 0x000fea0003800000 */
.L_x_2942:
[----:B------:R-:W-:Y:S01]  /*8c50*/  BSSY B1, `(.L_x_2944) ;  /* 0x0000069000017945 */ /* 0x000fe20003800000 */
[----:B------:R-:W-:Y:S01]  /*8c60*/  IMAD.MOV.U32 R57, RZ, RZ, R34 ;  /* 0x000000ffff397224 */ /* 0x000fe200078e0022 */
[----:B------:R-:W-:Y:S01]  /*8c70*/  LOP3.LUT R3, R0, 0x38, RZ, 0xc0, !PT ;  /* 0x0000003800037812 */ /* 0x000fe200078ec0ff */
[----:B------:R-:W-:Y:S01]  /*8c80*/  IMAD.MOV.U32 R58, RZ, RZ, R35 ;  /* 0x000000ffff3a7224 */ /* 0x000fe200078e0023 */
[----:B------:R-:W-:Y:S06]  /*8c90*/  @P2 BRA `(.L_x_2945) ;  /* 0x0000000400902947 */ /* 0x000fec0003800000 */
[----:B------:R-:W2:Y:S01]  /*8ca0*/  LDL R8, [R1+0x1c] ;  /* 0x00001c0001087983 */ /* 0x000ea20000100800 */
[----:B------:R-:W-:Y:S01]  /*8cb0*/  HADD2.F32 R25, -RZ, R25.H0_H0 ;  /* 0x20000019ff197230 */ /* 0x000fe20000004100 */
[----:B------:R-:W-:Y:S01]  /*8cc0*/  SHF.R.U64 R49, R4, 0x10, R5 ;  /* 0x0000001004317819 */ /* 0x000fe20000001205 */
[----:B------:R-:W-:Y:S01]  /*8cd0*/  HADD2.F32 R21, -RZ, R44.H0_H0 ;  /* 0x2000002cff157230 */ /* 0x000fe20000004100 */
[----:B------:R-:W3:Y:S01]  /*8ce0*/  S2R R11, SR_TID.X ;  /* 0x00000000000b7919 */ /* 0x000ee20000002100 */
[--C-:B------:R-:W-:Y:S02]  /*8cf0*/  SHF.R.U64 R52, R42, 0x10, R43.reuse ;  /* 0x000000102a347819 */ /* 0x100fe4000000122b */
[----:B------:R-:W-:Y:S02]  /*8d00*/  SHF.R.U32.HI R42, RZ, 0x10, R43 ;  /* 0x00000010ff2a7819 */ /* 0x000fe4000001162b */
[--C-:B------:R-:W-:Y:S02]  /*8d10*/  SHF.R.U64 R51, R40, 0x10, R41.reuse ;  /* 0x0000001028337819 */ /* 0x100fe40000001229 */
[----:B------:R-:W-:-:S02]  /*8d20*/  SHF.R.U32.HI R46, RZ, 0x10, R41 ;  /* 0x00000010ff2e7819 */ /* 0x000fc40000011629 */
[----:B------:R-:W-:Y:S02]  /*8d30*/  SHF.R.U32.HI R43, RZ, 0x10, R5 ;  /* 0x00000010ff2b7819 */ /* 0x000fe40000011605 */
[----:B------:R-:W-:Y:S01]  /*8d40*/  SHF.R.U64 R50, R6, 0x10, R7 ;  /* 0x0000001006327819 */ /* 0x000fe20000001207 */
[----:B---3--:R-:W-:-:S05]  /*8d50*/  VIADD R11, R11, 0xffffff80 ;  /* 0xffffff800b0b7836 */ /* 0x008fca0000000000 */
[----:B------:R-:W-:-:S04]  /*8d60*/  SHF.R.S32.HI R20, RZ, 0x1f, R11 ;  /* 0x0000001fff147819 */ /* 0x000fc8000001140b */
[----:B------:R-:W-:-:S04]  /*8d70*/  LEA.HI R20, R20, R11, RZ, 0x5 ;  /* 0x0000000b14147211 */ /* 0x000fc800078f28ff */
[----:B------:R-:W-:Y:S01]  /*8d80*/  SHF.R.S32.HI R20, RZ, 0x5, R20 ;  /* 0x00000005ff147819 */ /* 0x000fe20000011414 */
[----:B--2---:R-:W-:-:S05]  /*8d90*/  IMAD.SHL.U32 R0, R8, 0x40, RZ ;  /* 0x0000004008007824 */ /* 0x004fca00078e00ff */
[----:B------:R-:W-:-:S04]  /*8da0*/  LOP3.LUT R8, R0, 0x1c0, RZ, 0xc0, !PT ;  /* 0x000001c000087812 */ /* 0x000fc800078ec0ff */
[----:B------:R-:W-:Y:S02]  /*8db0*/  LOP3.LUT R0, R8, 0x38, R16, 0xf8, !PT ;  /* 0x0000003808007812 */ /* 0x000fe400078ef810 */
[----:B------:R-:W-:-:S04]  /*8dc0*/  SHF.R.U32.HI R11, RZ, 0x3, R8 ;  /* 0x00000003ff0b7819 */ /* 0x000fc80000011608 */
[----:B------:R-:W-:-:S05]  /*8dd0*/  LOP3.LUT R0, R0, R11, RZ, 0x3c, !PT ;  /* 0x0000000b00007212 */ /* 0x000fca00078e3cff */
[----:B------:R-:W-:-:S04]  /*8de0*/  IMAD R0, R20, 0x200, R0 ;  /* 0x0000020014007824 */ /* 0x000fc800078e0200 */
[----:B------:R-:W-:Y:S01]  /*8df0*/  IMAD R45, R0, 0x2, R23 ;  /* 0x00000002002d7824 */ /* 0x000fe200078e0217 */
[----:B------:R-:W-:-:S04]  /*8e00*/  LOP3.LUT R0, R11, R3, R8, 0x1e, !PT ;  /* 0x000000030b007212 */ /* 0x000fc800078e1e08 */
[----:B0-----:R-:W0:Y:S01]  /*8e10*/  LDS.128 R12, [R45+0x18400] ;  /* 0x018400002d0c7984 */ /* 0x001e220000000c00 */
[----:B------:R-:W-:Y:S01]  /*8e20*/  IMAD R0, R20, 0x200, R0 ;  /* 0x0000020014007824 */ /* 0x000fe200078e0200 */
[----:B------:R-:W-:-:S03]  /*8e30*/  SHF.R.U32.HI R20, RZ, 0x10, R7 ;  /* 0x00000010ff147819 */ /* 0x000fc60000011607 */
[----:B------:R-:W-:Y:S02]  /*8e40*/  IMAD R47, R0, 0x2, R23 ;  /* 0x00000002002f7824 */ /* 0x000fe400078e0217 */
[----:B------:R-:W-:-:S03]  /*8e50*/  HADD2.F32 R20, -RZ, R20.H0_H0 ;  /* 0x20000014ff147230 */ /* 0x000fc60000004100 */
[----:B------:R-:W2:Y:S01]  /*8e60*/  LDS.128 R36, [R47+0x18400] ;  /* 0x018400002f247984 */ /* 0x000ea20000000c00 */
[--C-:B0-----:R-:W-:Y:S02]  /*8e70*/  HADD2.F32 R4, -RZ, R13.reuse.H0_H0 ;  /* 0x2000000dff047230 */ /* 0x101fe40000004100 */
[----:B------:R-:W-:Y:S02]  /*8e80*/  HADD2.F32 R13, -RZ, R13.H1_H1 ;  /* 0x3000000dff0d7230 */ /* 0x000fe40000004100 */
[--C-:B------:R-:W-:Y:S02]  /*8e90*/  HADD2.F32 R6, -RZ, R15.reuse.H0_H0 ;  /* 0x2000000fff067230 */ /* 0x100fe40000004100 */
[----:B------:R-:W-:Y:S02]  /*8ea0*/  HADD2.F32 R15, -RZ, R15.H1_H1 ;  /* 0x3000000fff0f7230 */ /* 0x000fe40000004100 */
[----:B------:R-:W-:Y:S02]  /*8eb0*/  HADD2.F32 R0, -RZ, R12.H0_H0 ;  /* 0x2000000cff007230 */ /* 0x000fe40000004100 */
[----:B--2---:R-:W-:-:S02]  /*8ec0*/  HADD2.F32 R8, -RZ, R37.H0_H0 ;  /* 0x20000025ff087230 */ /* 0x004fc40000004100 */
[----:B------:R-:W-:Y:S02]  /*8ed0*/  HADD2.F32 R37, -RZ, R37.H1_H1 ;  /* 0x30000025ff257230 */ /* 0x000fe40000004100 */
[----:B------:R-:W-:Y:S02]  /*8ee0*/  HADD2.F32 R11, -RZ, R39.H0_H0 ;  /* 0x20000027ff0b7230 */ /* 0x000fe40000004100 */
[C---:B------:R-:W-:Y:S01]  /*8ef0*/  FMUL.FTZ R27, R8.reuse, R25 ;  /* 0x00000019081b7220 */ /* 0x040fe20000410000 */
[-C--:B------:R-:W-:Y:S01]  /*8f00*/  FMUL.FTZ R41, R8, R21.reuse ;  /* 0x0000001508297220 */ /* 0x080fe20000410000 */
[----:B------:R-:W-:Y:S02]  /*8f10*/  HADD2.F32 R8, -RZ, R42.H0_H0 ;  /* 0x2000002aff087230 */ /* 0x000fe40000004100 */
[C---:B------:R-:W-:Y:S01]  /*8f20*/  FFMA.FTZ R27, R4.reuse, R21, -R27 ;  /* 0x00000015041b7223 */ /* 0x040fe2000001081b */
[----:B------:R-:W-:Y:S02]  /*8f30*/  HADD2.F32 R21, -RZ, R24.H0_H0 ;  /* 0x20000018ff157230 */ /* 0x000fe40000004100 */
[----:B------:R-:W-:Y:S01]  /*8f40*/  FMUL.FTZ R24, R37, R20 ;  /* 0x0000001425187220 */ /* 0x000fe20000410000 */
[----:B------:R-:W-:Y:S01]  /*8f50*/  FFMA.FTZ R41, R4, R25, R41 ;  /* 0x0000001904297223 */ /* 0x000fe20000010029 */
[----:B------:R-:W-:-:S02]  /*8f60*/  HADD2.F32 R4, -RZ, R9.H1_H1 ;  /* 0x30000009ff047230 */ /* 0x000fc40000004100 */
[-C--:B------:R-:W-:Y:S01]  /*8f70*/  FMUL.FTZ R42, R37, R8.reuse ;  /* 0x00000008252a7220 */ /* 0x080fe20000410000 */
[----:B------:R-:W-:Y:S01]  /*8f80*/  FFMA.FTZ R40, R13, R8, -R24 ;  /* 0x000000080d287223 */ /* 0x000fe20000010818 */
[----:B------:R-:W-:Y:S02]  /*8f90*/  HADD2.F32 R39, -RZ, R39.H1_H1 ;  /* 0x30000027ff277230 */ /* 0x000fe40000004100 */
[CC--:B------:R-:W-:Y:S01]  /*8fa0*/  FMUL.FTZ R25, R11.reuse, R21.reuse ;  /* 0x000000150b197220 */ /* 0x0c0fe20000410000 */
[----:B------:R-:W-:Y:S02]  /*8fb0*/  HADD2.F32 R24, -RZ, R43.H0_H0 ;  /* 0x2000002bff187230 */ /* 0x000fe40000004100 */
[----:B------:R-:W-:Y:S01]  /*8fc0*/  FMUL.FTZ R44, R11, R4 ;  /* 0x000000040b2c7220 */ /* 0x000fe20000410000 */
[----:B------:R-:W-:Y:S01]  /*8fd0*/  FFMA.FTZ R42, R13, R20, R42 ;  /* 0x000000140d2a7223 */ /* 0x000fe2000001002a */
[----:B------:R-:W-:Y:S02]  /*8fe0*/  HADD2.F32 R8, -RZ, R46.H0_H0 ;  /* 0x2000002eff087230 */ /* 0x000fe40000004100 */
[C---:B------:R-:W-:Y:S01]  /*8ff0*/  FFMA.FTZ R37, R6.reuse, R4, -R25 ;  /* 0x0000000406257223 */ /* 0x040fe20000010819 */
[----:B------:R-:W-:Y:S01]  /*9000*/  FMUL.FTZ R20, R39, R24 ;  /* 0x0000001827147220 */ /* 0x000fe20000410000 */
[----:B------:R-:W-:Y:S01]  /*9010*/  FFMA.FTZ R44, R6, R21, R44 ;  /* 0x00000015062c7223 */ /* 0x000fe2000001002c */
[----:B------:R-:W-:-:S02]  /*9020*/  HADD2.F32 R7, -RZ, R36.H0_H0 ;  /* 0x20000024ff077230 */ /* 0x000fc40000004100 */
[--C-:B------:R-:W-:Y:S02]  /*9030*/  HADD2.F32 R4, -RZ, R48.reuse.H1_H1 ;  /* 0x30000030ff047230 */ /* 0x100fe40000004100 */
[-C--:B------:R-:W-:Y:S01]  /*9040*/  FFMA.FTZ R46, R15, R8.reuse, -R20 ;  /* 0x000000080f2e7223 */ /* 0x080fe20000010814 */
[----:B------:R-:W-:Y:S02]  /*9050*/  HADD2.F32 R6, -RZ, R48.H0_H0 ;  /* 0x20000030ff067230 */ /* 0x000fe40000004100 */
[----:B------:R-:W-:Y:S01]  /*9060*/  FMUL.FTZ R48, R39, R8 ;  /* 0x0000000827307220 */ /* 0x000fe20000410000 */
[----:B-1----:R-:W-:Y:S02]  /*9070*/  HADD2.F32 R10, -RZ, R38.H0_H0 ;  /* 0x20000026ff0a7230 */ /* 0x002fe40000004100 */
[----:B------:R-:W-:Y:S02]  /*9080*/  HADD2.F32 R8, -RZ, R53.H0_H0 ;  /* 0x20000035ff087230 */ /* 0x000fe40000004100 */
[----:B------:R-:W-:Y:S01]  /*9090*/  FMUL.FTZ R11, R7, R6 ;  /* 0x00000006070b7220 */ /* 0x000fe20000410000 */
[----:B------:R-:W-:-:S02]  /*90a0*/  HADD2.F32 R5, -RZ, R14.H0_H0 ;  /* 0x2000000eff057230 */ /* 0x000fc40000004100 */
[----:B------:R-:W-:Y:S01]  /*90b0*/  FMUL.FTZ R7, R7, R4 ;  /* 0x0000000407077220 */ /* 0x000fe20000410000 */
[----:B------:R-:W-:Y:S02]  /*90c0*/  HADD2.F32 R9, -RZ, R9.H0_H0 ;  /* 0x20000009ff097230 */ /* 0x000fe40000004100 */
[----:B------:R-:W-:Y:S01]  /*90d0*/  FMUL.FTZ R20, R10, R8 ;  /* 0x000000080a147220 */ /* 0x000fe20000410000 */
[C---:B------:R-:W-:Y:S01]  /*90e0*/  FFMA.FTZ R4, R0.reuse, R4, -R11 ;  /* 0x0000000400047223 */ /* 0x040fe2000001080b */
[----:B------:R-:W-:Y:S01]  /*90f0*/  FFMA.FTZ R0, R0, R6, R7 ;  /* 0x0000000600007223 */ /* 0x000fe20000010007 */
[----:B------:R-:W-:Y:S02]  /*9100*/  HADD2.F32 R36, -RZ, R36.H1_H1 ;  /* 0x30000024ff247230 */ /* 0x000fe40000004100 */
[-C--:B------:R-:W-:Y:S01]  /*9110*/  FMUL.FTZ R10, R10, R9.reuse ;  /* 0x000000090a0a7220 */ /* 0x080fe20000410000 */
[----:B------:R-:W-:Y:S02]  /*9120*/  HADD2.F32 R38, -RZ, R38.H1_H1 ;  /* 0x30000026ff267230 */ /* 0x000fe40000004100 */
[----:B------:R-:W-:Y:S01]  /*9130*/  FFMA.FTZ R6, R5, R9, -R20 ;  /* 0x0000000905067223 */ /* 0x000fe20000010814 */
[----:B------:R-:W-:-:S02]  /*9140*/  HADD2.F32 R11, -RZ, R50.H0_H0 ;  /* 0x20000032ff0b7230 */ /* 0x000fc40000004100 */
[----:B------:R-:W-:Y:S01]  /*9150*/  FFMA.FTZ R10, R5, R8, R10 ;  /* 0x00000008050a7223 */ /* 0x000fe2000001000a */
[----:B------:R-:W-:Y:S02]  /*9160*/  HADD2.F32 R13, -RZ, R49.H0_H0 ;  /* 0x20000031ff0d7230 */ /* 0x000fe40000004100 */
[----:B------:R-:W-:Y:S01]  /*9170*/  FFMA.FTZ R39, R15, R24, R48 ;  /* 0x000000180f277223 */ /* 0x000fe20000010030 */
[----:B------:R-:W-:Y:S02]  /*9180*/  HADD2.F32 R7, -RZ, R52.H0_H0 ;  /* 0x20000034ff077230 */ /* 0x000fe40000004100 */
[----:B------:R-:W-:Y:S01]  /*9190*/  FMUL.FTZ R5, R36, R11 ;  /* 0x0000000b24057220 */ /* 0x000fe20000410000 */
[----:B------:R-:W-:Y:S02]  /*91a0*/  HADD2.F32 R9, -RZ, R51.H0_H0 ;  /* 0x20000033ff097230 */ /* 0x000fe40000004100 */
[----:B------:R-:W-:Y:S01]  /*91b0*/  FMUL.FTZ R25, R38, R13 ;  /* 0x0000000d26197220 */ /* 0x000fe20000410000 */
[----:B------:R-:W-:-:S02]  /*91c0*/  HADD2.F32 R12, -RZ, R12.H1_H1 ;  /* 0x3000000cff0c7230 */ /* 0x000fc40000004100 */
[----:B------:R-:W-:Y:S01]  /*91d0*/  FMUL.FTZ R36, R36, R7 ;  /* 0x0000000724247220 */ /* 0x000fe20000410000 */
[----:B------:R-:W-:Y:S02]  /*91e0*/  HADD2.F32 R14, -RZ, R14.H1_H1 ;  /* 0x3000000eff0e7230 */ /* 0x000fe40000004100 */
[----:B------:R-:W-:Y:S01]  /*91f0*/  FMUL.FTZ R38, R38, R9 ;  /* 0x0000000926267220 */ /* 0x000fe20000410000 */
[C---:B------:R-:W-:Y:S01]  /*9200*/  FFMA.FTZ R15, R12.reuse, R7, -R5 ;  /* 0x000000070c0f7223 */ /* 0x040fe20000010805 */
[----:B------:R-:W-:Y:S01]  /*9210*/  FFMA.FTZ R21, R12, R11, R36 ;  /* 0x0000000b0c157223 */ /* 0x000fe20000010024 */
[C---:B------:R-:W-:Y:S01]  /*9220*/  FFMA.FTZ R25, R14.reuse, R9, -R25 ;  /* 0x000000090e197223 */ /* 0x040fe20000010819 */
[----:B------:R-:W-:Y:S01]  /*9230*/  FFMA.FTZ R13, R14, R13, R38 ;  /* 0x0000000d0e0d7223 */ /* 0x000fe20000010026 */
[----:B------:R-:W-:Y:S02]  /*9240*/  F2FP.F16.F32.PACK_AB R5, R40, R27 ;  /* 0x0000001b2805723e */ /* 0x000fe400000000ff */
[----:B------:R-:W-:-:S02]  /*9250*/  F2FP.F16.F32.PACK_AB R7, R46, R37 ;  /* 0x000000252e07723e */ /* 0x000fc400000000ff */
[----:B------:R-:W-:Y:S02]  /*9260*/  F2FP.F16.F32.PACK_AB R4, R15, R4 ;  /* 0x000000040f04723e */ /* 0x000fe400000000ff */
[----:B------:R-:W-:Y:S02]  /*9270*/  F2FP.F16.F32.PACK_AB R6, R25, R6 ;  /* 0x000000061906723e */ /* 0x000fe400000000ff */
[----:B------:R-:W-:Y:S02]  /*9280*/  F2FP.F16.F32.PACK_AB R9, R42, R41 ;  /* 0x000000292a09723e */ /* 0x000fe400000000ff */
[----:B------:R-:W-:Y:S01]  /*9290*/  F2FP.F16.F32.PACK_AB R11, R39, R44 ;  /* 0x0000002c270b723e */ /* 0x000fe200000000ff */
[----:B------:R2:W-:Y:S01]  /*92a0*/  STS.128 [R45+0x18400], R4 ;  /* 0x018400042d007388 */ /* 0x0005e20000000c00 */
[----:B------:R-:W-:Y:S02]  /*92b0*/  F2FP.F16.F32.PACK_AB R8, R21, R0 ;  /* 0x000000001508723e */ /* 0x000fe400000000ff */
[----:B------:R-:W-:-:S05]  /*92c0*/  F2FP.F16.F32.PACK_AB R10, R13, R10 ;  /* 0x0000000a0d0a723e */ /* 0x000fca00000000ff */
[----:B------:R2:W-:Y:S02]  /*92d0*/  STS.128 [R47+0x18400], R8 ;  /* 0x018400082f007388 */ /* 0x0005e40000000c00 */
.L_x_2945:
[----:B------:R-:W-:Y:S05]  /*92e0*/  BSYNC B1 ;  /* 0x0000000000017941 */ /* 0x000fea0003800000 */
.L_x_2944:
[----:B------:R-:W-:Y:S01]  /*92f0*/  PRMT R36, R57, 0x5410, R58 ;  /* 0x0000541039247816 */ /* 0x000fe2000000003a */
[----:B------:R-:W-:Y:S06]  /*9300*/  @P0 BRA `(.L_x_2936) ;  /* 0x0000000400680947 */ /* 0x000fec0003800000 */
[----:B------:R-:W3:Y:S01]  /*9310*/  LDL R0, [R1+0x4] ;  /* 0x0000040001007983 */ /* 0x000ee20000100800 */
[----:B--2---:R-:W-:-:S03]  /*9320*/  SHF.R.U32.HI R4, RZ, 0x3, R228 ;  /* 0x00000003ff047819 */ /* 0x004fc600000116e4 */
[----:B------:R-:W1:Y:S01]  /*9330*/  LDL R44, [R1+0x24] ;  /* 0x00002400012c7983 */ /* 0x000e620000100800 */
[----:B------:R-:W-:Y:S02]  /*9340*/  LOP3.LUT R3, R4, R3, R228, 0x1e, !PT ;  /* 0x0000000304037212 */ /* 0x000fe400078e1ee4 */
[--C-:B------:R-:W-:Y:S01]  /*9350*/  SHF.R.U64 R39, R28, 0x10, R29.reuse ;  /* 0x000000101c277819 */ /* 0x100fe2000000121d */
[----:B------:R-:W-:Y:S01]  /*9360*/  HADD2.F32 R25, -RZ, R56.H0_H0 ;  /* 0x20000038ff197230 */ /* 0x000fe20000004100 */
[----:B------:R-:W-:Y:S01]  /*9370*/  SHF.R.U32.HI R29, RZ, 0x10, R29 ;  /* 0x00000010ff1d7819 */ /* 0x000fe2000001161d */
[----:B------:R-:W-:Y:S01]  /*9380*/  HADD2.F32 R27, -RZ, R54.H0_H0 ;  /* 0x20000036ff1b7230 */ /* 0x000fe20000004100 */
[--C-:B------:R-:W-:Y:S02]  /*9390*/  SHF.R.U64 R41, R32, 0x10, R33.reuse ;  /* 0x0000001020297819 */ /* 0x100fe40000001221 */
[----:B------:R-:W-:Y:S01]  /*93a0*/  SHF.R.U32.HI R32, RZ, 0x10, R33 ;  /* 0x00000010ff207819 */ /* 0x000fe20000011621 */
[----:B------:R-:W-:Y:S01]  /*93b0*/  HADD2.F32 R29, -RZ, R29.H0_H0 ;  /* 0x2000001dff1d7230 */ /* 0x000fe20000004100 */
[----:B------:R-:W-:-:S02]  /*93c0*/  SHF.R.U64 R40, R34, 0x10, R35 ;  /* 0x0000001022287819 */ /* 0x000fc40000001223 */
[----:B------:R-:W-:Y:S02]  /*93d0*/  SHF.R.U32.HI R38, RZ, 0x10, R35 ;  /* 0x00000010ff267819 */ /* 0x000fe40000011623 */
[--C-:B------:R-:W-:Y:S02]  /*93e0*/  SHF.R.U64 R37, R30, 0x10, R31.reuse ;  /* 0x000000101e257819 */ /* 0x100fe4000000121f */
[----:B------:R-:W-:Y:S01]  /*93f0*/  SHF.R.U32.HI R35, RZ, 0x10, R31 ;  /* 0x00000010ff237819 */ /* 0x000fe2000001161f */
[----:B------:R-:W-:Y:S02]  /*9400*/  HADD2.F32 R28, -RZ, R53.H1_H1 ;  /* 0x30000035ff1c7230 */ /* 0x000fe40000004100 */
[----:B---3--:R-:W-:-:S04]  /*9410*/  IMAD.IADD R0, R0, 0x1, R3 ;  /* 0x0000000100007824 */ /* 0x008fc800078e0203 */
[----:B------:R-:W-:Y:S01]  /*9420*/  IMAD R0, R0, 0x2, R23 ;  /* 0x0000000200007824 */ /* 0x000fe200078e0217 */
[----:B-1----:R-:W1:Y:S04]  /*9430*/  LDS.128 R8, [R44+0x18400] ;  /* 0x018400002c087984 */ /* 0x002e680000000c00 */
[----:B------:R-:W0:Y:S01]  /*9440*/  LDS.128 R4, [R0+0x18400] ;  /* 0x0184000000047984 */ /* 0x000e220000000c00 */
[----:B-1----:R-:W-:Y:S02]  /*9450*/  HADD2.F32 R12, -RZ, R9.H0_H0 ;  /* 0x20000009ff0c7230 */ /* 0x002fe40000004100 */
[--C-:B0-----:R-:W-:Y:S02]  /*9460*/  HADD2.F32 R15, -RZ, R5.reuse.H0_H0 ;  /* 0x20000005ff0f7230 */ /* 0x101fe40000004100 */
[----:B------:R-:W-:-:S03]  /*9470*/  HADD2.F32 R20, -RZ, R5.H1_H1 ;  /* 0x30000005ff147230 */ /* 0x000fc60000004100 */
[C---:B------:R-:W-:Y:S01]  /*9480*/  FMUL.FTZ R31, R15.reuse, R27 ;  /* 0x0000001b0f1f7220 */ /* 0x040fe20000410000 */
[----:B------:R-:W-:Y:S01]  /*9490*/  FMUL.FTZ R33, R15, R25 ;  /* 0x000000190f217220 */ /* 0x000fe20000410000 */
[----:B------:R-:W-:Y:S02]  /*94a0*/  HADD2.F32 R9, -RZ, R9.H1_H1 ;  /* 0x30000009ff097230 */ /* 0x000fe40000004100 */
[----:B------:R-:W-:Y:S01]  /*94b0*/  FMUL.FTZ R30, R20, R29 ;  /* 0x0000001d141e7220 */ /* 0x000fe20000410000 */
[----:B------:R-:W-:Y:S02]  /*94c0*/  HADD2.F32 R15, -RZ, R32.H0_H0 ;  /* 0x20000020ff0f7230 */ /* 0x000fe40000004100 */
[C---:B------:R-:W-:Y:S01]  /*94d0*/  FFMA.FTZ R31, R12.reuse, R25, -R31 ;  /* 0x000000190c1f7223 */ /* 0x040fe2000001081f */
[----:B------:R-:W-:Y:S02]  /*94e0*/  HADD2.F32 R5, -RZ, R4.H0_H0 ;  /* 0x20000004ff057230 */ /* 0x000fe40000004100 */
[----:B------:R-:W-:Y:S01]  /*94f0*/  FFMA.FTZ R33, R12, R27, R33 ;  /* 0x0000001b0c217223 */ /* 0x000fe20000010021 */
[----:B------:R-:W-:-:S02]  /*9500*/  HADD2.F32 R12, -RZ, R55.H1_H1 ;  /* 0x30000037ff0c7230 */ /* 0x000fc40000004100 */
[-C--:B------:R-:W-:Y:S01]  /*9510*/  FFMA.FTZ R32, R9, R15.reuse, -R30 ;  /* 0x0000000f09207223 */ /* 0x080fe2000001081e */
[----:B------:R-:W-:Y:S02]  /*9520*/  HADD2.F32 R3, -RZ, R8.H0_H0 ;  /* 0x20000008ff037230 */ /* 0x000fe40000004100 */
[C---:B------:R-:W-:Y:S01]  /*9530*/  FMUL.FTZ R30, R5.reuse, R28 ;  /* 0x0000001c051e7220 */ /* 0x040fe20000410000 */
[----:B------:R-:W-:Y:S01]  /*9540*/  FMUL.FTZ R34, R20, R15 ;  /* 0x0000000f14227220 */ /* 0x000fe20000410000 */
[-C--:B------:R-:W-:Y:S01]  /*9550*/  FMUL.FTZ R5, R5, R12.reuse ;  /* 0x0000000c05057220 */ /* 0x080fe20000410000 */
[----:B------:R-:W-:Y:S02]  /*9560*/  HADD2.F32 R21, -RZ, R6.H0_H0 ;  /* 0x20000006ff157230 */ /* 0x000fe40000004100 */
[----:B------:R-:W-:Y:S02]  /*9570*/  HADD2.F32 R20, -RZ, R54.H1_H1 ;  /* 0x30000036ff147230 */ /* 0x000fe40000004100 */
[----:B------:R-:W-:Y:S01]  /*9580*/  FFMA.FTZ R30, R3, R12, -R30 ;  /* 0x0000000c031e7223 */ /* 0x000fe2000001081e */
[----:B------:R-:W-:-:S02]  /*9590*/  HADD2.F32 R12, -RZ, R36.H0_H0 ;  /* 0x20000024ff0c7230 */ /* 0x000fc40000004100 */
[----:B------:R-:W-:Y:S01]  /*95a0*/  FFMA.FTZ R15, R3, R28, R5 ;  /* 0x0000001c030f7223 */ /* 0x000fe20000010005 */
[----:B------:R-:W-:Y:S02]  /*95b0*/  HADD2.F32 R13, -RZ, R10.H0_H0 ;  /* 0x2000000aff0d7230 */ /* 0x000fe40000004100 */
[----:B------:R-:W-:Y:S01]  /*95c0*/  FMUL.FTZ R28, R21, R20 ;  /* 0x00000014151c7220 */ /* 0x000fe20000410000 */
[----:B------:R-:W-:Y:S02]  /*95d0*/  HADD2.F32 R24, -RZ, R7.H0_H0 ;  /* 0x20000007ff187230 */ /* 0x000fe40000004100 */
[----:B------:R-:W-:Y:S02]  /*95e0*/  HADD2.F32 R5, -RZ, R55.H0_H0 ;  /* 0x20000037ff057230 */ /* 0x000fe40000004100 */
[----:B------:R-:W-:Y:S02]  /*95f0*/  HADD2.F32 R3, -RZ, R36.H1_H1 ;  /* 0x30000024ff037230 */ /* 0x000fe40000004100 */
[----:B------:R-:W-:Y:S01]  /*9600*/  FFMA.FTZ R34, R9, R29, R34 ;  /* 0x0000001d09227223 */ /* 0x000fe20000010022 */
[----:B------:R-:W-:Y:S01]  /*9610*/  FMUL.FTZ R36, R21, R12 ;  /* 0x0000000c15247220 */ /* 0x000fe20000410000 */
[----:B------:R-:W-:-:S02]  /*9620*/  HADD2.F32 R14, -RZ, R11.H0_H0 ;  /* 0x2000000bff0e7230 */ /* 0x000fc40000004100 */
[C---:B------:R-:W-:Y:S01]  /*9630*/  FFMA.FTZ R21, R13.reuse, R12, -R28 ;  /* 0x0000000c0d157223 */ /* 0x040fe2000001081c */
[C---:B------:R-:W-:Y:S01]  /*9640*/  FMUL.FTZ R9, R24.reuse, R5 ;  /* 0x0000000518097220 */ /* 0x040fe20000410000 */
[----:B------:R-:W-:Y:S02]  /*9650*/  HADD2.F32 R7, -RZ, R7.H1_H1 ;  /* 0x30000007ff077230 */ /* 0x000fe40000004100 */
[-C--:B------:R-:W-:Y:S01]  /*9660*/  FMUL.FTZ R24, R24, R3.reuse ;  /* 0x0000000318187220 */ /* 0x080fe20000410000 */
[----:B------:R-:W-:Y:S02]  /*9670*/  HADD2.F32 R28, -RZ, R35.H0_H0 ;  /* 0x20000023ff1c7230 */ /* 0x000fe40000004100 */
[----:B------:R-:W-:Y:S02]  /*9680*/  HADD2.F32 R12, -RZ, R38.H0_H0 ;  /* 0x20000026ff0c7230 */ /* 0x000fe40000004100 */
[----:B------:R-:W-:Y:S01]  /*9690*/  FFMA.FTZ R36, R13, R20, R36 ;  /* 0x000000140d247223 */ /* 0x000fe20000010024 */
[C---:B------:R-:W-:Y:S01]  /*96a0*/  FFMA.FTZ R20, R14.reuse, R3, -R9 ;  /* 0x000000030e147223 */ /* 0x040fe20000010809 */
[----:B------:R-:W-:Y:S01]  /*96b0*/  FFMA.FTZ R24, R14, R5, R24 ;  /* 0x000000050e187223 */ /* 0x000fe20000010018 */
[----:B------:R-:W-:-:S02]  /*96c0*/  HADD2.F32 R11, -RZ, R11.H1_H1 ;  /* 0x3000000bff0b7230 */ /* 0x000fc40000004100 */
[C---:B------:R-:W-:Y:S01]  /*96d0*/  FMUL.FTZ R38, R7.reuse, R28 ;  /* 0x0000001c07267220 */ /* 0x040fe20000410000 */
[----:B------:R-:W-:Y:S01]  /*96e0*/  FMUL.FTZ R14, R7, R12 ;  /* 0x0000000c070e7220 */ /* 0x000fe20000410000 */
[----:B------:R-:W-:Y:S02]  /*96f0*/  HADD2.F32 R4, -RZ, R4.H1_H1 ;  /* 0x30000004ff047230 */ /* 0x000fe40000004100 */
[----:B------:R-:W-:Y:S02]  /*9700*/  HADD2.F32 R6, -RZ, R6.H1_H1 ;  /* 0x30000006ff067230 */ /* 0x000fe40000004100 */
[----:B------:R-:W-:Y:S02]  /*9710*/  HADD2.F32 R7, -RZ, R39.H0_H0 ;  /* 0x20000027ff077230 */ /* 0x000fe40000004100 */
[----:B------:R-:W-:Y:S02]  /*9720*/  HADD2.F32 R9, -RZ, R37.H0_H0 ;  /* 0x20000025ff097230 */ /* 0x000fe40000004100 */
[----:B------:R-:W-:-:S02]  /*9730*/  HADD2.F32 R3, -RZ, R41.H0_H0 ;  /* 0x20000029ff037230 */ /* 0x000fc40000004100 */
[----:B------:R-:W-:Y:S02]  /*9740*/  HADD2.F32 R5, -RZ, R40.H0_H0 ;  /* 0x20000028ff057230 */ /* 0x000fe40000004100 */
[C---:B------:R-:W-:Y:S01]  /*9750*/  FFMA.FTZ R25, R11.reuse, R12, -R38 ;  /* 0x0000000c0b197223 */ /* 0x040fe20000010826 */
[----:B------:R-:W-:Y:S02]  /*9760*/  HADD2.F32 R8, -RZ, R8.H1_H1 ;  /* 0x30000008ff087230 */ /* 0x000fe40000004100 */
[----:B------:R-:W-:Y:S01]  /*9770*/  FFMA.FTZ R27, R11, R28, R14 ;  /* 0x0000001c0b1b7223 */ /* 0x000fe2000001000e */
[----:B------:R-:W-:Y:S02]  /*9780*/  HADD2.F32 R10, -RZ, R10.H1_H1 ;  /* 0x3000000aff0a7230 */ /* 0x000fe40000004100 */
        /* <DEDUP_REMOVED lines=18> */
.L_x_2936:
[----:B------:R-:W-:Y:S05]  /*98b0*/  BSYNC B0 ;  /* 0x0000000000007941 */ /* 0x000fea0003800000 */
.L_x_2922:
        /* <DEDUP_REMOVED lines=8> */
.L_x_2919:
[----:B-123--:R-:W1:Y:S01]  /*9940*/  S2R R0, SR_TID.X ;  /* 0x0000000000007919 */ /* 0x00ee620000002100 */
[----:B------:R-:W-:Y:S05]  /*9950*/  WARPSYNC.ALL ;  /* 0x0000000000007948 */ /* 0x000fea0003800000 */
[----:B------:R-:W-:Y:S02]  /*9960*/  LOP3.LUT R22, R22, 0xfffbffff, RZ, 0xc0, !PT ;  /* 0xfffbffff16167812 */ /* 0x000fe400078ec0ff */
[----:B-1----:R-:W-:-:S05]  /*9970*/  SHF.R.U32.HI R0, RZ, 0x7, R0 ;  /* 0x00000007ff007819 */ /* 0x002fca0000011600 */
[----:B------:R-:W-:Y:S02]  /*9980*/  VIADD R177, R0, 0x8 ;  /* 0x0000000800b17836 */ /* 0x000fe40000000000 */
[----:B------:R-:W-:-:S03]  /*9990*/  IMAD.U32 R0, RZ, RZ, UR50 ;  /* 0x00000032ff007e24 */ /* 0x000fc6000f8e00ff */
[----:B------:R1:W-:Y:S02]  /*99a0*/  BAR.SYNC.DEFER_BLOCKING R177, 0x100 ;  /* 0x000400b10000751d */ /* 0x0003e40000010000 */
[----:B------:R-:W-:-:S13]  /*99b0*/  ISETP.NE.AND P1, PT, R0, 0x3, PT ;  /* 0x000000030000780c */ /* 0x000fda0003f25270 */
[----:B------:R-:W-:Y:S01]  /*99c0*/  @P1 LOP3.LUT R22, R22, 0x40000, RZ, 0xfc, !PT ;  /* 0x0004000016161812 */ /* 0x000fe200078efcff */
[----:B-1----:R-:W-:Y:S06]  /*99d0*/  @!P1 BRA `(.L_x_2946) ;  /* 0x0000000000049947 */ /* 0x002fec0003800000 */
[----:B------:R-:W-:Y:S01]  /*99e0*/  BPT.TRAP 0x1 ;  /* 0x000000040000795c */ /* 0x000fe20000300000 */
.L_x_2946:
[----:B------:R-:W-:Y:S01]  /*99f0*/  IMAD R3, R2, 0x8, R23 ;  /* 0x0000000802037824 */ /* 0x000fe200078e0217 */
[----:B------:R-:W-:-:S04]  /*9a00*/  SHF.L.U32 R20, R206, 0x1f, RZ ;  /* 0x0000001fce147819 */ /* 0x000fc800000006ff */
[----:B------:R1:W2:Y:S01]  /*9a10*/  SYNCS.PHASECHK.TRANS64.TRYWAIT P0, [R3+URZ+0x22830], R20 ;  /* 0x02283014030075a7 */ /* 0x0002a2000800017f */
[----:B------:R-:W-:Y:S05]  /*9a20*/  @!P1 BRA `(.L_x_2947) ;  /* 0x0000000000049947 */ /* 0x000fea0003800000 */
[----:B------:R-:W-:Y:S01]  /*9a30*/  BPT.TRAP 0x1 ;  /* 0x000000040000795c */ /* 0x000fe20000300000 */
.L_x_2947:
[----:B------:R-:W-:Y:S01]  /*9a40*/  VIADD R0, R23, 0x1c400 ;  /* 0x0001c40017007836 */ /* 0x000fe20000000000 */
[----:B------:R-:W-:Y:S01]  /*9a50*/  LOP3.LUT R6, R26, 0x10000, RZ, 0xfc, !PT ;  /* 0x000100001a067812 */ /* 0x000fe200078efcff */
[----:B------:R-:W-:-:S03]  /*9a60*/  IMAD.MOV.U32 R7, RZ, RZ, 0x40000040 ;  /* 0x40000040ff077424 */ /* 0x000fc600078e00ff */
[----:B------:R-:W-:-:S04]  /*9a70*/  SHF.R.U32.HI R0, RZ, 0x4, R0 ;  /* 0x00000004ff007819 */ /* 0x000fc80000011600 */
[----:B------:R-:W-:-:S04]  /*9a80*/  LOP3.LUT R0, R0, 0x3fff, RZ, 0xc0, !PT ;  /* 0x00003fff00007812 */ /* 0x000fc800078ec0ff */
[----:B------:R-:W-:Y:S01]  /*9a90*/  LOP3.LUT R224, R0, 0x10000, RZ, 0xfc, !PT ;  /* 0x0001000000e07812 */ /* 0x000fe200078efcff */
[----:B--2---:R-:W-:Y:S06]  /*9aa0*/  @P0 BRA `(.L_x_2948) ;  /* 0x0000000000080947 */ /* 0x004fec0003800000 */
[----:B------:R-:W2:Y:S02]  /*9ab0*/  SYNCS.PHASECHK.TRANS64.TRYWAIT P0, [R3+URZ+0x22830], R20 ;  /* 0x02283014030075a7 */ /* 0x000ea4000800017f */
[----:B--2---:R-:W-:Y:S05]  /*9ac0*/  @!P0 BRA `(.L_x_2949) ;  /* 0x0000017000808947 */ /* 0x004fea0003800000 */
.L_x_2948:
[----:B------:R-:W-:Y:S01]  /*9ad0*/  IMAD R4, R2, 0x300, R224 ;  /* 0x0000030002047824 */ /* 0x000fe200078e02e0 */
[----:B------:R-:W-:Y:S05]  /*9ae0*/  WARPSYNC.ALL ;  /* 0x0000000000007948 */ /* 0x000fea0003800000 */
[----:B------:R-:W-:Y:S01]  /*9af0*/  IMAD.MOV.U32 R5, RZ, RZ, 0x40000040 ;  /* 0x40000040ff057424 */ /* 0x000fe200078e00ff */
[C---:B------:R-:W-:Y:S01]  /*9b00*/  R2UR UR4, R6.reuse ;  /* 0x00000000060472ca */ /* 0x040fe200000e0000 */
[----:B0----5:R-:W-:Y:S01]  /*9b10*/  WARPGROUP.ARRIVE ;  /* 0x00000000000079c5 */ /* 0x021fe20000000000 */
[----:B------:R-:W-:Y:S01]  /*9b20*/  R2UR UR5, R7 ;  /* 0x00000000070572ca */ /* 0x000fe200000e0000 */
[----:B------:R-:W-:Y:S01]  /*9b30*/  VIADD R14, R6, 0x2 ;  /* 0x00000002060e7836 */ /* 0x000fe20000000000 */
[C---:B------:R-:W-:Y:S01]  /*9b40*/  R2UR UR6, R4.reuse ;  /* 0x00000000040672ca */ /* 0x040fe200000e0000 */
[----:B------:R-:W-:Y:S01]  /*9b50*/  VIADD R8, R4, 0x2 ;  /* 0x0000000204087836 */ /* 0x000fe20000000000 */
[----:B------:R-:W-:Y:S01]  /*9b60*/  R2UR UR7, R5 ;  /* 0x00000000050772ca */ /* 0x000fe200000e0000 */
[----:B------:R-:W-:Y:S01]  /*9b70*/  IMAD.MOV.U32 R15, RZ, RZ, 0x40000040 ;  /* 0x40000040ff0f7424 */ /* 0x000fe200078e00ff */
[C---:B------:R-:W-:Y:S01]  /*9b80*/  IADD3 R10, R6.reuse, 0x6, RZ ;  /* 0x00000006060a7810 */ /* 0x040fe20007ffe0ff */
[----:B------:R-:W-:Y:S01]  /*9b90*/  IMAD.MOV.U32 R9, RZ, RZ, 0x40000040 ;  /* 0x40000040ff097424 */ /* 0x000fe200078e00ff */
[----:B------:R-:W0:Y:S01]  /*9ba0*/  S2R R0, SR_TID.X ;  /* 0x0000000000007919 */ /* 0x000e220000002100 */
[----:B------:R-:W-:-:S02]  /*9bb0*/  VIADD R12, R6, 0x4 ;  /* 0x00000004060c7836 */ /* 0x000fc40000000000 */
[----:B------:R-:W-:Y:S02]  /*9bc0*/  IMAD.MOV.U32 R13, RZ, RZ, 0x40000040 ;  /* 0x40000040ff0d7424 */ /* 0x000fe400078e00ff */
[----:B------:R-:W-:Y:S02]  /*9bd0*/  IMAD.MOV.U32 R11, RZ, RZ, 0x40000040 ;  /* 0x40000040ff0b7424 */ /* 0x000fe400078e00ff */
[----:B------:R-:W-:Y:S02]  /*9be0*/  IMAD.MOV.U32 R5, RZ, RZ, 0x40000040 ;  /* 0x40000040ff057424 */ /* 0x000fe400078e00ff */
[----:B------:R-:W-:Y:S01]  /*9bf0*/  HGMMA.64x96x16.F32 R24, gdesc[UR4], RZ, !UPT, gsb0 ;  /* 0x01600000041879f0 */ /* 0x000fe2000c0008ff */
[----:B------:R-:W-:Y:S01]  /*9c00*/  R2UR UR4, R14 ;  /* 0x000000000e0472ca */ /* 0x000fe200000e0000 */
[----:B------:R-:W-:Y:S01]  /*9c10*/  IMAD.U32 R95, RZ, RZ, UR50 ;  /* 0x00000032ff5f7e24 */ /* 0x000fe2000f8e00ff */
[----:B------:R-:W-:Y:S02]  /*9c20*/  R2UR UR5, R15 ;  /* 0x000000000f0572ca */ /* 0x000fe400000e0000 */
[----:B------:R-:W-:Y:S01]  /*9c30*/  R2UR UR6, R8 ;  /* 0x00000000080672ca */ /* 0x000fe200000e0000 */
[C---:B------:R-:W-:Y:S01]  /*9c40*/  VIADD R8, R4.reuse, 0x4 ;  /* 0x0000000404087836 */ /* 0x040fe20000000000 */
[----:B------:R-:W-:Y:S01]  /*9c50*/  R2UR UR7, R9 ;  /* 0x00000000090772ca */ /* 0x000fe200000e0000 */
[----:B------:R-:W-:Y:S01]  /*9c60*/  IMAD.MOV.U32 R9, RZ, RZ, 0x40000040 ;  /* 0x40000040ff097424 */ /* 0x000fe200078e00ff */
[----:B------:R-:W-:Y:S01]  /*9c70*/  ISETP.NE.AND P0, PT, R95, 0x3, PT ;  /* 0x000000035f00780c */ /* 0x000fe20003f05270 */
[----:B------:R-:W-:Y:S01]  /*9c80*/  VIADD R4, R4, 0x6 ;  /* 0x0000000604047836 */ /* 0x000fe20000000000 */
[----:B0-----:R-:W-:Y:S01]  /*9c90*/  SHF.R.U32.HI R0, RZ, 0x7, R0 ;  /* 0x00000007ff007819 */ /* 0x001fe20000011600 */
        /* <DEDUP_REMOVED lines=22> */
.L_x_2950:
[----:B------:R-:W3:Y:S01]  /*9e00*/  LDC R0, c[0x0][0x448] ;  /* 0x00011200ff007b82 */ /* 0x000ee20000000800 */
[----:B------:R-:W-:Y:S01]  /*9e10*/  ULDC.64 UR6, c[0x0][0x9e0] ;  /* 0x0002780000067ab9 */ /* 0x000fe20000000a00 */
[----:B------:R-:W-:Y:S01]  /*9e20*/  LOP3.LUT R22, R22, 0xfff7ffff, RZ, 0xc0, !PT ;  /* 0xfff7ffff16167812 */ /* 0x000fe200078ec0ff */
[----:B------:R-:W-:Y:S01]  /*9e30*/  UISETP.GE.AND UP0, UPT, UR7, 0x1, UPT ;  /* 0x000000010700788c */ /* 0x000fe2000bf06270 */
[----:B------:R-:W-:Y:S02]  /*9e40*/  ULDC UR46, c[0x0][0x9dc] ;  /* 0x00027700002e7ab9 */ /* 0x000fe40000000800 */
[----:B------:R-:W-:Y:S02]  /*9e50*/  ULOP3.LUT UR4, URZ, UR46, URZ, 0x33, !UPT ;  /* 0x0000002e3f047292 */ /* 0x000fe4000f8e333f */
[----:B------:R-:W-:Y:S01]  /*9e60*/  UP2UR UR51, UPR, URZ, 0x1 ;  /* 0x000000013f337883 */ /* 0x000fe20008000000 */
[----:B---3--:R-:W-:Y:S01]  /*9e70*/  ISETP.NE.AND P0, PT, R0, 0x1, PT ;  /* 0x000000010000780c */ /* 0x008fe20003f05270 */
[----:B------:R-:W-:-:S04]  /*9e80*/  IMAD.IADD R0, R226, 0x1, R218 ;  /* 0x00000001e2007824 */ /* 0x000fc800078e02da */
[----:B------:R-:W-:-:S08]  /*9e90*/  IMAD.MOV.U32 R8, RZ, RZ, R0 ;  /* 0x000000ffff087224 */ /* 0x000fd000078e0000 */
[----:B------:R-:W3:Y:S01]  /*9ea0*/  @P0 LDC R5, c[0x0][0x44c] ;  /* 0x00011300ff050b82 */ /* 0x000ee20000000800 */
[----:B------:R-:W-:-:S07]  /*9eb0*/  @P0 LOP3.LUT R22, R22, 0x80000, RZ, 0xfc, !PT ;  /* 0x0008000016160812 */ /* 0x000fce00078efcff */
[----:B------:R-:W4:Y:S01]  /*9ec0*/  @P0 LDC R21, c[0x0][0x450] ;  /* 0x00011400ff150b82 */ /* 0x000f220000000800 */
[----:B---3--:R-:W-:-:S04]  /*9ed0*/  @P0 IMAD.HI.U32 R4, R0, R5, RZ ;  /* 0x0000000500040227 */ /* 0x008fc800078e00ff */
[----:B------:R-:W-:Y:S02]  /*9ee0*/  VIADD R0, R3, 0x22840 ;  /* 0x0002284003007836 */ /* 0x000fe40000000000 */
[----:B------:R-:W-:Y:S01]  /*9ef0*/  IMAD.U32 R5, RZ, RZ, UR47 ;  /* 0x0000002fff057e24 */ /* 0x000fe2000f8e00ff */
[----:B----4-:R-:W-:Y:S01]  /*9f00*/  @P0 SHF.R.U32.HI R8, RZ, R21, R4 ;  /* 0x00000015ff080219 */ /* 0x010fe20000011604 */
[----:B------:R-:W-:Y:S01]  /*9f10*/  IMAD R4, R176, -0x60, R208 ;  /* 0xffffffa0b0047824 */ /* 0x000fe200078e02d0 */
[----:B------:R-:W-:Y:S01]  /*9f20*/  PLOP3.LUT P0, PT, PT, PT, UP0, 0x40, 0x0 ;  /* 0x000000000000781c */ /* 0x000fe20003f0e808 */
[----:B------:R-:W-:Y:S01]  /*9f30*/  IMAD.MOV.U32 R21, RZ, RZ, -0x60 ;  /* 0xffffffa0ff157424 */ /* 0x000fe200078e00ff */
[----:B------:R-:W-:Y:S01]  /*9f40*/  PRMT R0, R5, 0x654, R0 ;  /* 0x0000065405007816 */ /* 0x000fe20000000000 */
[----:B------:R-:W3:Y:S01]  /*9f50*/  SHFL.IDX PT, R76, R8, RZ, 0x1c1f ;  /* 0x001c1fff084c7589 */ /* 0x000ee200000e0000 */
[----:B------:R-:W-:Y:S02]  /*9f60*/  VIADD R5, R4, 0x61 ;  /* 0x0000006104057836 */ /* 0x000fe40000000000 */
[----:B------:R4:W-:Y:S01]  /*9f70*/  SYNCS.ARRIVE.TRANS64.RED.A1T0 RZ, [R0+URZ], RZ ;  /* 0x000000ff00ff79a7 */ /* 0x0009e2000810043f */
[----:B------:R-:W-:-:S04]  /*9f80*/  IMAD R75, R176, R21, 0x60 ;  /* 0x00000060b04b7424 */ /* 0x000fc800078e0215 */
[C---:B------:R-:W-:Y:S02]  /*9f90*/  IMAD R74, R210.reuse, -0x2, R75 ;  /* 0xfffffffed24a7824 */ /* 0x040fe400078e024b */
[----:B----4-:R-:W-:Y:S02]  /*9fa0*/  IMAD R0, R210, -0x2, R5 ;  /* 0xfffffffed2007824 */ /* 0x010fe400078e0205 */
[----:B------:R-:W-:Y:S02]  /*9fb0*/  VIADD R5, R4, 0x60 ;  /* 0x0000006004057836 */ /* 0x000fe40000000000 */
[----:B------:R-:W-:Y:S02]  /*9fc0*/  IMAD.IADD R0, R0, 0x1, -R207 ;  /* 0x0000000100007824 */ /* 0x000fe400078e0acf */
[----:B------:R-:W-:Y:S02]  /*9fd0*/  IMAD R21, R210, -0x2, R5 ;  /* 0xfffffffed2157824 */ /* 0x000fe400078e0205 */
[----:B------:R-:W-:-:S02]  /*9fe0*/  VIADD R72, R0, UR6 ;  /* 0x0000000600487c36 */ /* 0x000fc40008000000 */
[----:B------:R-:W-:-:S03]  /*9ff0*/  VIADD R73, R0, UR4 ;  /* 0x0000000400497c36 */ /* 0x000fc60008000000 */
[----:B---3--:R-:W-:Y:S01]  /*a000*/  VIADDMNMX R0, R76, R72, R21, PT ;  /* 0x000000484c007246 */ /* 0x008fe20003800115 */
[----:B------:R-:W-:Y:S01]  /*a010*/  IMAD.IADD R4, R73, 0x1, R76 ;  /* 0x0000000149047824 */ /* 0x000fe200078e024c */
[----:B------:R-:W-:Y:S06]  /*a020*/  @P0 BRA `(.L_x_2951) ;  /* 0x0000000000540947 */ /* 0x000fec0003800000 */
[----:B------:R-:W-:Y:S01]  /*a030*/  IADD3 R5, -R207, R208, R76 ;  /* 0x000000d0cf057210 */ /* 0x000fe20007ffe14c */
[----:B------:R-:W-:Y:S03]  /*a040*/  BSSY B0, `(.L_x_2952) ;  /* 0x0000010000007945 */ /* 0x000fe60003800000 */
[----:B------:R-:W-:-:S13]  /*a050*/  ISETP.GT.AND P0, PT, R5, -0x1, PT ;  /* 0xffffffff0500780c */ /* 0x000fda0003f04270 */
[----:B------:R-:W-:Y:S05]  /*a060*/  @P0 BRA `(.L_x_2953) ;  /* 0x0000000000200947 */ /* 0x000fea0003800000 */
[----:B------:R-:W-:Y:S01]  /*a070*/  UISETP.NE.AND UP0, UPT, UR7, 0x1, UPT ;  /* 0x000000010700788c */ /* 0x000fe2000bf05270 */
[----:B------:R-:W-:-:S05]  /*a080*/  LOP3.LUT R5, RZ, R5, RZ, 0x33, !PT ;  /* 0x00000005ff057212 */ /* 0x000fca00078e33ff */
[----:B------:R-:W-:-:S05]  /*a090*/  PLOP3.LUT P0, PT, PT, PT, UP0, 0x80, 0x0 ;  /* 0x000000000000781c */ /* 0x000fca0003f0f008 */
[----:B------:R-:W-:-:S08]  /*a0a0*/  @UP0 ULDC.64 UR4, c[0x0][0x9e8] ;  /* 0x00027a0000040ab9 */ /* 0x000fd00000000a00 */
[----:B------:R-:W-:-:S05]  /*a0b0*/  @P0 IMAD.HI.U32 R76, R5, UR4, RZ ;  /* 0x00000004054c0c27 */ /* 0x000fca000f8e00ff */
[----:B------:R-:W-:-:S04]  /*a0c0*/  @P0 SHF.R.U32.HI R5, RZ, UR5, R76 ;  /* 0x00000005ff050c19 */ /* 0x000fc8000801164c */
[----:B------:R-:W-:Y:S01]  /*a0d0*/  LOP3.LUT R5, RZ, R5, RZ, 0x33, !PT ;  /* 0x00000005ff057212 */ /* 0x000fe200078e33ff */
[----:B------:R-:W-:Y:S06]  /*a0e0*/  BRA `(.L_x_2954) ;  /* 0x0000000000147947 */ /* 0x000fec0003800000 */
.L_x_2953:
[----:B------:R-:W-:-:S06]  /*a0f0*/  UISETP.NE.AND UP0, UPT, UR7, 0x1, UPT ;  /* 0x000000010700788c */ /* 0x000fcc000bf05270 */
[----:B------:R-:W-:-:S05]  /*a100*/  PLOP3.LUT P0, PT, PT, PT, UP0, 0x80, 0x0 ;  /* 0x000000000000781c */ /* 0x000fca0003f0f008 */
[----:B------:R-:W-:-:S08]  /*a110*/  @UP0 ULDC.64 UR4, c[0x0][0x9e8] ;  /* 0x00027a0000040ab9 */ /* 0x000fd00000000a00 */
[----:B------:R-:W-:-:S05]  /*a120*/  @P0 IMAD.HI.U32 R76, R5, UR4, RZ ;  /* 0x00000004054c0c27 */ /* 0x000fca000f8e00ff */
[----:B------:R-:W-:-:S07]  /*a130*/  @P0 SHF.R.U32.HI R5, RZ, UR5, R76 ;  /* 0x00000005ff050c19 */ /* 0x000fce000801164c */
.L_x_2954:
[----:B------:R-:W-:Y:S05]  /*a140*/  BSYNC B0 ;  /* 0x0000000000007941 */ /* 0x000fea0003800000 */
.L_x_2952:
[----:B------:R-:W-:-:S05]  /*a150*/  IMAD R5, R5, UR7, R74 ;  /* 0x0000000705057c24 */ /* 0x000fca000f8e024a */
[----:B------:R-:W-:Y:S02]  /*a160*/  VIMNMX R4, R4, R5, !PT ;  /* 0x0000000504047248 */ /* 0x000fe40007fe0100 */
[----:B------:R-:W-:-:S07]  /*a170*/  VIADDMNMX R0, R5, UR7, R0, PT ;  /* 0x0000000705007c46 */ /* 0x000fce000b800100 */
.L_x_2951:
[C---:B------:R-:W-:Y:S01]  /*a180*/  ISETP.GE.AND P1, PT, R75.reuse, 0x9, PT ;  /* 0x000000094b00780c */ /* 0x040fe20003f26270 */
[----:B------:R-:W-:Y:S01]  /*a190*/  UISETP.GE.AND UP0, UPT, UR7, 0x1, UPT ;  /* 0x000000010700788c */ /* 0x000fe2000bf06270 */
        /* <DEDUP_REMOVED lines=97> */
[C---:B------:R-:W-:Y:S02]  /*a7b0*/  ISETP.GE.AND P2, PT, R75.reuse, 0x52, PT ;  /* 0x000000524b00780c */ /* 0x040fe40003f46270 */
[C---:B------:R-:W-:Y:S02]  /*a7c0*/  ISETP.GE.AND P5, PT, R75.reuse, 0x1, PT ;  /* 0x000000014b00780c */ /* 0x040fe40003fa6270 */
[----:B------:R-:W-:Y:S02]  /*a7d0*/  ISETP.GT.AND P3, PT, R4, 0x51, !P2 ;  /* 0x000000510400780c */ /* 0x000fe40005764270 */
[----:B------:R-:W-:-:S02]  /*a7e0*/  ISETP.GE.AND P6, PT, R75, 0x5a, PT ;  /* 0x0000005a4b00780c */ /* 0x000fc40003fc6270 */
[----:B------:R-:W-:-:S04]  /*a7f0*/  ISETP.LT.OR P3, PT, R0, 0x52, P3 ;  /* 0x000000520000780c */ /* 0x000fc80001f61670 */
[----:B------:R-:W-:Y:S02]  /*a800*/  FSEL R65, R65, -INF , !P3 ;  /* 0xff80000041417808 */ /* 0x000fe40005800000 */
[----:B------:R-:W-:-:S04]  /*a810*/  ISETP.GE.AND P3, PT, R75, 0x59, PT ;  /* 0x000000594b00780c */ /* 0x000fc80003f66270 */
[----:B------:R-:W-:-:S04]  /*a820*/  ISETP.GT.AND P4, PT, R4, 0x58, !P3 ;  /* 0x000000580400780c */ /* 0x000fc80005f84270 */
[----:B------:R-:W-:-:S04]  /*a830*/  ISETP.LT.OR P4, PT, R0, 0x59, P4 ;  /* 0x000000590000780c */ /* 0x000fc80002781670 */
[----:B------:R-:W-:Y:S02]  /*a840*/  FSEL R68, R68, -INF , !P4 ;  /* 0xff80000044447808 */ /* 0x000fe40006000000 */
[----:B------:R-:W-:-:S04]  /*a850*/  ISETP.GT.AND P4, PT, R4, RZ, !P5 ;  /* 0x000000ff0400720c */ /* 0x000fc80006f84270 */
[----:B------:R-:W-:-:S04]  /*a860*/  ISETP.LT.OR P4, PT, R0, 0x1, P4 ;  /* 0x000000010000780c */ /* 0x000fc80002781670 */
[----:B------:R-:W-:Y:S02]  /*a870*/  FSEL R29, R24, -INF , !P4 ;  /* 0xff800000181d7808 */ /* 0x000fe40006000000 */
[----:B------:R-:W-:-:S04]  /*a880*/  ISETP.GT.AND P4, PT, R4, 0x59, !P6 ;  /* 0x000000590400780c */ /* 0x000fc80007784270 */
[----:B------:R-:W-:Y:S02]  /*a890*/  ISETP.LT.OR P4, PT, R0, 0x5a, P4 ;  /* 0x0000005a0000780c */ /* 0x000fe40002781670 */
[----:B------:R-:W3:Y:S02]  /*a8a0*/  SHFL.IDX PT, R0, R8, 0x1, 0x1c1f ;  /* 0x003c1f0008007f89 */ /* 0x000ee400000e0000 */
[----:B------:R-:W-:Y:S02]  /*a8b0*/  FSEL R69, R69, -INF , !P4 ;  /* 0xff80000045457808 */ /* 0x000fe40006000000 */
[----:B------:R-:W-:Y:S02]  /*a8c0*/  PLOP3.LUT P4, PT, PT, PT, UP0, 0x40, 0x0 ;  /* 0x000000000000781c */ /* 0x000fe40003f8e808 */
[----:B---3--:R-:W-:Y:S01]  /*a8d0*/  VIADDMNMX R5, R0, R72, R21, PT ;  /* 0x0000004800057246 */ /* 0x008fe20003800115 */
[----:B------:R-:W-:-:S10]  /*a8e0*/  IMAD.IADD R24, R73, 0x1, R0 ;  /* 0x0000000149187824 */ /* 0x000fd400078e0200 */
[----:B------:R-:W-:Y:S05]  /*a8f0*/  @P4 BRA `(.L_x_2955) ;  /* 0x00000000005c4947 */ /* 0x000fea0003800000 */
        /* <DEDUP_REMOVED lines=8> */
[----:B------:R-:W-:Y:S01]  /*a980*/  @P4 IMAD.HI.U32 R4, R0, UR4, RZ ;  /* 0x0000000400044c27 */ /* 0x000fe2000f8e00ff */
[----:B------:R-:W-:-:S13]  /*a990*/  PLOP3.LUT P4, PT, PT, PT, UP0, 0x80, 0x0 ;  /* 0x000000000000781c */ /* 0x000fda0003f8f008 */
[----:B------:R-:W-:-:S04]  /*a9a0*/  @P4 SHF.R.U32.HI R0, RZ, UR5, R4 ;  /* 0x00000005ff004c19 */ /* 0x000fc80008011604 */
[----:B------:R-:W-:Y:S01]  /*a9b0*/  LOP3.LUT R0, RZ, R0, RZ, 0x33, !PT ;  /* 0x00000000ff007212 */ /* 0x000fe200078e33ff */
[----:B------:R-:W-:Y:S06]  /*a9c0*/  BRA `(.L_x_2958) ;  /* 0x0000000000187947 */ /* 0x000fec0003800000 */
.L_x_2957:
[----:B------:R-:W-:-:S06]  /*a9d0*/  UISETP.NE.AND UP0, UPT, UR7, 0x1, UPT ;  /* 0x000000010700788c */ /* 0x000fcc000bf05270 */
[----:B------:R-:W-:-:S05]  /*a9e0*/  PLOP3.LUT P4, PT, PT, PT, UP0, 0x80, 0x0 ;  /* 0x000000000000781c */ /* 0x000fca0003f8f008 */
[----:B------:R-:W-:-:S08]  /*a9f0*/  @UP0 ULDC.64 UR4, c[0x0][0x9e8] ;  /* 0x00027a0000040ab9 */ /* 0x000fd00000000a00 */
[----:B------:R-:W-:Y:S01]  /*aa00*/  @P4 IMAD.HI.U32 R4, R0, UR4, RZ ;  /* 0x0000000400044c27 */ /* 0x000fe2000f8e00ff */
[----:B------:R-:W-:-:S13]  /*aa10*/  PLOP3.LUT P4, PT, PT, PT, UP0, 0x80, 0x0 ;  /* 0x000000000000781c */ /* 0x000fda0003f8f008 */
[----:B------:R-:W-:-:S07]  /*aa20*/  @P4 SHF.R.U32.HI R0, RZ, UR5, R4 ;  /* 0x00000005ff004c19 */ /* 0x000fce0008011604 */
.L_x_2958:
[----:B------:R-:W-:Y:S05]  /*aa30*/  BSYNC B0 ;  /* 0x0000000000007941 */ /* 0x000fea0003800000 */
.L_x_2956:
[----:B------:R-:W-:-:S05]  /*aa40*/  IMAD R0, R0, UR7, R74 ;  /* 0x0000000700007c24 */ /* 0x000fca000f8e024a */
[----:B------:R-:W-:Y:S02]  /*aa50*/  VIMNMX R24, R24, R0, !PT ;  /* 0x0000000018187248 */ /* 0x000fe40007fe0100 */
[----:B------:R-:W-:-:S07]  /*aa60*/  VIADDMNMX R5, R0, UR7, R5, PT ;  /* 0x0000000700057c46 */ /* 0x000fce000b800105 */
.L_x_2955:
        /* <DEDUP_REMOVED lines=69> */
[----:B------:R-:W3:Y:S01]  /*aec0*/  SHFL.BFLY PT, R21, R8, 0x2, 0x1f ;  /* 0x0c401f0008157f89 */ /* 0x000ee200000e0000 */
        /* <DEDUP_REMOVED lines=12> */
[----:B------:R-:W-:Y:S02]  /*af90*/  ISETP.GT.AND P0, PT, R24, 0x38, !P0 ;  /* 0x000000381800780c */ /* 0x000fe40004704270 */
[----:B---3--:R-:W-:Y:S02]  /*afa0*/  FMNMX.FTZ R25, R8, R21, !PT ;  /* 0x0000001508197209 */ /* 0x008fe40007810000 */
[----:B------:R-:W-:Y:S02]  /*afb0*/  ISETP.LT.OR P0, PT, R5, 0x39, P0 ;  /* 0x000000390500780c */ /* 0x000fe40000701670 */
[----:B------:R-:W-:Y:S01]  /*afc0*/  ISETP.GT.AND P3, PT, R24, 0x58, !P3 ;  /* 0x000000581800780c */ /* 0x000fe20005f64270 */
[----:B------:R-:W3:Y:S01]  /*afd0*/  SHFL.BFLY PT, R0, R25, 0x1, 0x1f ;  /* 0x0c201f0019007f89 */ /* 0x000ee200000e0000 */
[----:B------:R-:W-:-:S02]  /*afe0*/  FSEL R54, R54, -INF , !P0 ;  /* 0xff80000036367808 */ /* 0x000fc40004000000 */
[----:B------:R-:W-:Y:S02]  /*aff0*/  ISETP.NE.AND P0, PT, R89, RZ, PT ;  /* 0x000000ff5900720c */ /* 0x000fe40003f05270 */
[C---:B------:R-:W-:Y:S02]  /*b000*/  ISETP.LT.OR P2, PT, R5.reuse, 0x52, P2 ;  /* 0x000000520500780c */ /* 0x040fe40001741670 */
[C---:B------:R-:W-:Y:S02]  /*b010*/  ISETP.GT.AND P0, PT, R24.reuse, 0x39, !P0 ;  /* 0x000000391800780c */ /* 0x040fe40004704270 */
[----:B------:R-:W-:Y:S02]  /*b020*/  ISETP.GT.AND P6, PT, R24, 0x59, !P6 ;  /* 0x000000591800780c */ /* 0x000fe400077c4270 */
[C---:B------:R-:W-:Y:S02]  /*b030*/  ISETP.LT.OR P0, PT, R5.reuse, 0x3a, P0 ;  /* 0x0000003a0500780c */ /* 0x040fe40000701670 */
[----:B------:R-:W-:-:S02]  /*b040*/  ISETP.LT.OR P3, PT, R5, 0x59, P3 ;  /* 0x000000590500780c */ /* 0x000fc40001f61670 */
[----:B------:R-:W-:Y:S02]  /*b050*/  FSEL R55, R55, -INF , !P0 ;  /* 0xff80000037377808 */ /* 0x000fe40004000000 */
[----:B------:R-:W-:Y:S02]  /*b060*/  ISETP.NE.AND P0, PT, R90, RZ, PT ;  /* 0x000000ff5a00720c */ /* 0x000fe40003f05270 */
[----:B------:R-:W-:Y:S02]  /*b070*/  FSEL R67, R67, -INF , !P2 ;  /* 0xff80000043437808 */ /* 0x000fe40005000000 */
[----:B------:R-:W-:Y:S02]  /*b080*/  ISETP.GT.AND P0, PT, R24, 0x40, !P0 ;  /* 0x000000401800780c */ /* 0x000fe40004704270 */
[C---:B------:R-:W-:Y:S02]  /*b090*/  ISETP.LT.OR P6, PT, R5.reuse, 0x5a, P6 ;  /* 0x0000005a0500780c */ /* 0x040fe400037c1670 */
[----:B------:R-:W-:-:S02]  /*b0a0*/  ISETP.LT.OR P0, PT, R5, 0x41, P0 ;  /* 0x000000410500780c */ /* 0x000fc40000701670 */
[----:B---3--:R-:W-:Y:S02]  /*b0b0*/  FMNMX.FTZ R0, R25, R0, !PT ;  /* 0x0000000019007209 */ /* 0x008fe40007810000 */
[----:B------:R-:W-:Y:S02]  /*b0c0*/  FSEL R58, R58, -INF , !P0 ;  /* 0xff8000003a3a7808 */ /* 0x000fe40004000000 */
[----:B------:R-:W-:Y:S01]  /*b0d0*/  ISETP.GT.AND P0, PT, R24, 0x41, !P1 ;  /* 0x000000411800780c */ /* 0x000fe20004f04270 */
[----:B------:R-:W-:Y:S01]  /*b0e0*/  FMUL.FTZ R21, R0, UR48 ;  /* 0x0000003000157c20 */ /* 0x000fe20008410000 */
[----:B------:R-:W-:Y:S02]  /*b0f0*/  FSEL R70, R70, -INF , !P3 ;  /* 0xff80000046467808 */ /* 0x000fe40005800000 */
[----:B------:R-:W-:Y:S02]  /*b100*/  ISETP.LT.OR P0, PT, R5, 0x42, P0 ;  /* 0x000000420500780c */ /* 0x000fe40000701670 */
[----:B------:R-:W-:-:S02]  /*b110*/  FSEL R71, R71, -INF , !P6 ;  /* 0xff80000047477808 */ /* 0x000fc40007000000 */
        /* <DEDUP_REMOVED lines=15> */
[--C-:B------:R-:W-:Y:S01]  /*b210*/  FFMA.FTZ R154, R79, UR48, -R26.reuse ;  /* 0x000000304f9a7c23 */ /* 0x100fe2000801081a */
[----:B------:R-:W-:Y:S01]  /*b220*/  ISETP.NE.AND P4, PT, R94, RZ, PT ;  /* 0x000000ff5e00720c */ /* 0x000fe20003f85270 */
[----:B------:R-:W-:Y:S01]  /*b230*/  MUFU.EX2 R152, R152 ;  /* 0x0000009800987308 */ /* 0x000fe20000000800 */
[----:B------:R-:W-:Y:S01]  /*b240*/  FMNMX.FTZ R8, R34, R21, !PT ;  /* 0x0000001522087209 */ /* 0x000fe20007810000 */
[--C-:B------:R-:W-:Y:S01]  /*b250*/  FFMA.FTZ R156, R83, UR48, -R26.reuse ;  /* 0x00000030539c7c23 */ /* 0x100fe2000801081a */
[----:B------:R-:W-:Y:S01]  /*b260*/  FSEL R63, R63, -INF , !P0 ;  /* 0xff8000003f3f7808 */ /* 0x000fe20004000000 */
[--C-:B------:R-:W-:Y:S01]  /*b270*/  FFMA.FTZ R158, R87, UR48, -R26.reuse ;  /* 0x00000030579e7c23 */ /* 0x100fe2000801081a */
[----:B------:R-:W-:Y:S01]  /*b280*/  FMNMX.FTZ R25, R35, R8, !PT ;  /* 0x0000000823197209 */ /* 0x000fe20007810000 */
[--C-:B------:R-:W-:Y:S01]  /*b290*/  FFMA.FTZ R160, R40, UR48, -R26.reuse ;  /* 0x0000003028a07c23 */ /* 0x100fe2000801081a */
[----:B------:R-:W-:Y:S01]  /*b2a0*/  ISETP.GT.AND P0, PT, R24, 0x50, !P4 ;  /* 0x000000501800780c */ /* 0x000fe20006704270 */
[----:B------:R3:W4:Y:S01]  /*b2b0*/  MUFU.EX2 R21, R28 ;  /* 0x0000001c00157308 */ /* 0x0007220000000800 */
[----:B------:R-:W-:Y:S01]  /*b2c0*/  FMNMX.FTZ R8, R38, R25, !PT ;  /* 0x0000001926087209 */ /* 0x000fe20007810000 */
[--C-:B------:R-:W-:Y:S01]  /*b2d0*/  FFMA.FTZ R41, R41, UR48, -R26.reuse ;  /* 0x0000003029297c23 */ /* 0x100fe2000801081a */
[----:B------:R-:W-:Y:S01]  /*b2e0*/  ISETP.LT.OR P0, PT, R5, 0x51, P0 ;  /* 0x000000510500780c */ /* 0x000fe20000701670 */
[--C-:B------:R-:W-:Y:S01]  /*b2f0*/  FFMA.FTZ R44, R44, UR48, -R26.reuse ;  /* 0x000000302c2c7c23 */ /* 0x100fe2000801081a */
[----:B------:R-:W-:Y:S01]  /*b300*/  FMNMX.FTZ R25, R39, R8, !PT ;  /* 0x0000000827197209 */ /* 0x000fe20007810000 */
[--C-:B------:R-:W-:Y:S01]  /*b310*/  FFMA.FTZ R45, R45, UR48, -R26.reuse ;  /* 0x000000302d2d7c23 */ /* 0x100fe2000801081a */
[----:B------:R-:W-:Y:S01]  /*b320*/  FSEL R66, R66, -INF , !P0 ;  /* 0xff80000042427808 */ /* 0x000fe20004000000 */
[----:B------:R-:W-:Y:S01]  /*b330*/  MUFU.EX2 R154, R154 ;  /* 0x0000009a009a7308 */ /* 0x000fe20000000800 */
[----:B------:R-:W-:Y:S01]  /*b340*/  FMNMX.FTZ R8, R42, R25, !PT ;  /* 0x000000192a087209 */ /* 0x000fe20007810000 */
[--C-:B---3--:R-:W-:Y:S01]  /*b350*/  FFMA.FTZ R28, R85, UR48, -R26.reuse ;  /* 0x00000030551c7c23 */ /* 0x108fe2000801081a */
[--C-:B------:R-:W-:Y:S01]  /*b360*/  FFMA.FTZ R48, R48, UR48, -R26.reuse ;  /* 0x0000003030307c23 */ /* 0x100fe2000801081a */
[--C-:B------:R-:W-:Y:S01]  /*b370*/  FFMA.FTZ R49, R49, UR48, -R26.reuse ;  /* 0x0000003031317c23 */ /* 0x100fe2000801081a */
[----:B------:R-:W-:Y:S01]  /*b380*/  FMNMX.FTZ R27, R43, R8, !PT ;  /* 0x000000082b1b7209 */ /* 0x000fe20007810000 */
[--C-:B------:R-:W-:Y:S01]  /*b390*/  FFMA.FTZ R52, R52, UR48, -R26.reuse ;  /* 0x0000003034347c23 */ /* 0x100fe2000801081a */
[--C-:B------:R-:W-:Y:S01]  /*b3a0*/  FFMA.FTZ R53, R53, UR48, -R26.reuse ;  /* 0x0000003035357c23 */ /* 0x100fe2000801081a */
[----:B------:R3:W-:Y:S01]  /*b3b0*/  MUFU.EX2 R25, R32 ;  /* 0x0000002000197308 */ /* 0x0007e20000000800 */
[----:B------:R-:W-:Y:S01]  /*b3c0*/  FMNMX.FTZ R8, R46, R27, !PT ;  /* 0x0000001b2e087209 */ /* 0x000fe20007810000 */
[--C-:B------:R-:W-:Y:S01]  /*b3d0*/  FFMA.FTZ R56, R56, UR48, -R26.reuse ;  /* 0x0000003038387c23 */ /* 0x100fe2000801081a */
[--C-:B------:R-:W-:Y:S01]  /*b3e0*/  FFMA.FTZ R57, R57, UR48, -R26.reuse ;  /* 0x0000003039397c23 */ /* 0x100fe2000801081a */
[--C-:B------:R-:W-:Y:S01]  /*b3f0*/  FFMA.FTZ R60, R60, UR48, -R26.reuse ;  /* 0x000000303c3c7c23 */ /* 0x100fe2000801081a */
[----:B------:R-:W-:Y:S01]  /*b400*/  FMNMX.FTZ R27, R47, R8, !PT ;  /* 0x000000082f1b7209 */ /* 0x000fe20007810000 */
[--C-:B------:R-:W-:Y:S01]  /*b410*/  FFMA.FTZ R61, R61, UR48, -R26.reuse ;  /* 0x000000303d3d7c23 */ /* 0x100fe2000801081a */
[--C-:B------:R-:W-:Y:S01]  /*b420*/  FFMA.FTZ R64, R64, UR48, -R26.reuse ;  /* 0x0000003040407c23 */ /* 0x100fe2000801081a */
[----:B------:R-:W-:Y:S01]  /*b430*/  MUFU.EX2 R156, R156 ;  /* 0x0000009c009c7308 */ /* 0x000fe20000000800 */
[----:B------:R-:W-:Y:S01]  /*b440*/  FMNMX.FTZ R8, R50, R27, !PT ;  /* 0x0000001b32087209 */ /* 0x000fe20007810000 */
[--C-:B---3--:R-:W-:Y:S01]  /*b450*/  FFMA.FTZ R32, R37, UR48, -R26.reuse ;  /* 0x0000003025207c23 */ /* 0x108fe2000801081a */
[--C-:B------:R-:W-:Y:S01]  /*b460*/  FFMA.FTZ R65, R65, UR48, -R26.reuse ;  /* 0x0000003041417c23 */ /* 0x100fe2000801081a */
[--C-:B------:R-:W-:Y:S01]  /*b470*/  FFMA.FTZ R68, R68, UR48, -R26.reuse ;  /* 0x0000003044447c23 */ /* 0x100fe2000801081a */
[----:B------:R-:W-:Y:S01]  /*b480*/  FMNMX.FTZ R29, R51, R8, !PT ;  /* 0x00000008331d7209 */ /* 0x000fe20007810000 */
[----:B------:R-:W-:Y:S01]  /*b490*/  FFMA.FTZ R26, R69, UR48, -R26 ;  /* 0x00000030451a7c23 */ /* 0x000fe2000801081a */
[----:B----4-:R-:W-:Y:S01]  /*b4a0*/  FADD.FTZ R69, R152, R21 ;  /* 0x0000001598457221 */ /* 0x010fe20000010000 */
[----:B------:R-:W-:Y:S01]  /*b4b0*/  MUFU.EX2 R27, R28 ;  /* 0x0000001c001b7308 */ /* 0x000fe20000000800 */
[----:B------:R-:W-:-:S02]  /*b4c0*/  FMNMX.FTZ R8, R54, R29, !PT ;  /* 0x0000001d36087209 */ /* 0x000fc40007810000 */
[----:B------:R-:W-:Y:S02]  /*b4d0*/  F2FP.F16.F32.PACK_AB R152, R21, R152 ;  /* 0x000000981598723e */ /* 0x000fe400000000ff */
[----:B------:R-:W-:Y:S02]  /*b4e0*/  FMNMX.FTZ R29, R55, R8, !PT ;  /* 0x00000008371d7209 */ /* 0x000fe40007810000 */
[----:B------:R-:W-:Y:S01]  /*b4f0*/  ISETP.NE.AND P4, PT, R95, 0x3, PT ;  /* 0x000000035f00780c */ /* 0x000fe20003f85270 */
[----:B------:R-:W-:Y:S01]  /*b500*/  MUFU.EX2 R158, R158 ;  /* 0x0000009e009e7308 */ /* 0x000fe20000000800 */
[----:B------:R-:W-:-:S04]  /*b510*/  FMNMX.FTZ R8, R58, R29, !PT ;  /* 0x0000001d3a087209 */ /* 0x000fc80007810000 */
[----:B------:R-:W-:-:S03]  /*b520*/  FMNMX.FTZ R37, R59, R8, !PT ;  /* 0x000000083b257209 */ /* 0x000fc60007810000 */
        /* <DEDUP_REMOVED lines=9> */
[----:B------:R-:W-:Y:S02]  /*b5c0*/  MUFU.EX2 R44, R44 ;  /* 0x0000002c002c7308 */ /* 0x000fe40000000800 */
[----:B------:R-:W3:Y:S06]  /*b5d0*/  SHFL.BFLY PT, R5, R8, 0x2, 0x1f ;  /* 0x0c401f0008057f89 */ /* 0x000eec00000e0000 */
[----:B------:R-:W-:Y:S08]  /*b5e0*/  MUFU.EX2 R37, R26 ;  /* 0x0000001a00257308 */ /* 0x000ff00000000800 */
[----:B------:R-:W4:Y:S08]  /*b5f0*/  MUFU.EX2 R45, R45 ;  /* 0x0000002d002d7308 */ /* 0x000f300000000800 */
[----:B------:R-:W-:Y:S01]  /*b600*/  MUFU.EX2 R48, R48 ;  /* 0x0000003000307308 */ /* 0x000fe20000000800 */
[----:B---3--:R-:W-:-:S05]  /*b610*/  FMNMX.FTZ R24, R8, R5, !PT ;  /* 0x0000000508187209 */ /* 0x008fca0007810000 */
[----:B------:R-:W3:Y:S02]  /*b620*/  SHFL.BFLY PT, R5, R24, 0x1, 0x1f ;  /* 0x0c201f0018057f89 */ /* 0x000ee400000e0000 */
[----:B------:R-:W5:Y:S01]  /*b630*/  MUFU.EX2 R49, R49 ;  /* 0x0000003100317308 */ /* 0x000f620000000800 */
[----:B----4-:R-:W-:-:S07]  /*b640*/  F2FP.F16.F32.PACK_AB R162, R45, R44 ;  /* 0x0000002c2da2723e */ /* 0x010fce00000000ff */
[----:B------:R-:W-:Y:S08]  /*b650*/  MUFU.EX2 R52, R52 ;  /* 0x0000003400347308 */ /* 0x000ff00000000800 */
[----:B------:R-:W-:Y:S01]  /*b660*/  MUFU.EX2 R53, R53 ;  /* 0x0000003500357308 */ /* 0x000fe20000000800 */
[----:B-----5:R-:W-:Y:S02]  /*b670*/  F2FP.F16.F32.PACK_AB R164, R49, R48 ;  /* 0x0000003031a4723e */ /* 0x020fe400000000ff */
[----:B---3--:R-:W-:Y:S01]  /*b680*/  FMNMX.FTZ R5, R24, R5, !PT ;  /* 0x0000000518057209 */ /* 0x008fe20007810000 */
[----:B------:R-:W-:-:S04]  /*b690*/  FADD.FTZ R24, R154, R69 ;  /* 0x000000459a187221 */ /* 0x000fc80000010000 */
[----:B------:R-:W-:Y:S01]  /*b6a0*/  MUFU.EX2 R56, R56 ;  /* 0x0000003800387308 */ /* 0x000fe20000000800 */
[----:B------:R-:W-:Y:S01]  /*b6b0*/  F2FP.F16.F32.PACK_AB R154, R25, R154 ;  /* 0x0000009a199a723e */ /* 0x000fe200000000ff */
[C---:B------:R-:W-:Y:S01]  /*b6c0*/  FMUL.FTZ R8, R5.reuse, UR48 ;  /* 0x0000003005087c20 */ /* 0x040fe20008410000 */
[----:B------:R-:W-:Y:S01]  /*b6d0*/  FSETP.NEU.FTZ.AND P0, PT, R5, -INF , PT ;  /* 0xff8000000500780b */ /* 0x000fe20003f1d000 */
[----:B------:R-:W-:-:S03]  /*b6e0*/  FADD.FTZ R69, R25, R24 ;  /* 0x0000001819457221 */ /* 0x000fc60000010000 */
[----:B------:R-:W-:Y:S01]  /*b6f0*/  FSEL R8, R8, RZ, P0 ;  /* 0x000000ff08087208 */ /* 0x000fe20000000000 */
[----:B------:R-:W-:Y:S01]  /*b700*/  FADD.FTZ R24, R156, R69 ;  /* 0x000000459c187221 */ /* 0x000fe20000010000 */
[----:B------:R-:W-:Y:S01]  /*b710*/  MUFU.EX2 R57, R57 ;  /* 0x0000003900397308 */ /* 0x000fe20000000800 */
[----:B------:R-:W-:Y:S02]  /*b720*/  F2FP.F16.F32.PACK_AB R156, R27, R156 ;  /* 0x0000009c1b9c723e */ /* 0x000fe400000000ff */
        /* <DEDUP_REMOVED lines=23> */
[----:B------:R-:W-:Y:S01]  /*b8a0*/  FADD.FTZ R26, R160, R73 ;  /* 0x00000049a01a7221 */ /* 0x000fe20000010000 */
[--C-:B------:R-:W-:Y:S01]  /*b8b0*/  FFMA.FTZ R59, R59, UR48, -R8.reuse ;  /* 0x000000303b3b7c23 */ /* 0x100fe20008010808 */
[--C-:B------:R-:W-:Y:S01]  /*b8c0*/  FFMA.FTZ R62, R62, UR48, -R8.reuse ;  /* 0x000000303e3e7c23 */ /* 0x100fe20008010808 */
[----:B------:R-:W-:Y:S01]  /*b8d0*/  FFMA.FTZ R63, R63, UR48, -R8 ;  /* 0x000000303f3f7c23 */ /* 0x000fe20008010808 */
[----:B------:R-:W-:Y:S01]  /*b8e0*/  FADD.FTZ R73, R41, R26 ;  /* 0x0000001a29497221 */ /* 0x000fe20000010000 */
[--C-:B------:R-:W-:Y:S01]  /*b8f0*/  FFMA.FTZ R66, R66, UR48, -R8.reuse ;  /* 0x0000003042427c23 */ /* 0x100fe20008010808 */
[----:B------:R-:W-:Y:S01]  /*b900*/  FFMA.FTZ R67, R67, UR48, -R8 ;  /* 0x0000003043437c23 */ /* 0x000fe20008010808 */
[----:B------:R-:W5:Y:S01]  /*b910*/  MUFU.EX2 R31, R31 ;  /* 0x0000001f001f7308 */ /* 0x000f620000000800 */
[----:B---3--:R-:W-:Y:S01]  /*b920*/  FADD.FTZ R69, R33, R4 ;  /* 0x0000000421457221 */ /* 0x008fe20000010000 */
[----:B------:R-:W-:Y:S01]  /*b930*/  FADD.FTZ R26, R44, R73 ;  /* 0x000000492c1a7221 */ /* 0x000fe20000010000 */
[--C-:B------:R-:W-:Y:S01]  /*b940*/  FFMA.FTZ R70, R70, UR48, -R8.reuse ;  /* 0x0000003046467c23 */ /* 0x100fe20008010808 */
[----:B------:R-:W-:Y:S01]  /*b950*/  FFMA.FTZ R71, R71, UR48, -R8 ;  /* 0x0000003047477c23 */ /* 0x000fe20008010808 */
[----:B------:R-:W-:Y:S01]  /*b960*/  F2FP.F16.F32.PACK_AB R153, R4, R33 ;  /* 0x000000210499723e */ /* 0x000fe200000000ff */
[----:B------:R-:W-:Y:S01]  /*b970*/  FADD.FTZ R73, R45, R26 ;  /* 0x0000001a2d497221 */ /* 0x000fe20000010000 */
[----:B------:R-:W-:Y:S01]  /*b980*/  F2FP.F16.F32.PACK_AB R158, R29, R158 ;  /* 0x0000009e1d9e723e */ /* 0x000fe200000000ff */
[----:B------:R-:W3:Y:S01]  /*b990*/  MUFU.EX2 R34, R34 ;  /* 0x0000002200227308 */ /* 0x000ee20000000800 */
[----:B----4-:R-:W-:Y:S01]  /*b9a0*/  FADD.FTZ R24, R30, R69 ;  /* 0x000000451e187221 */ /* 0x010fe20000010000 */
[----:B------:R-:W-:Y:S01]  /*b9b0*/  FADD.FTZ R26, R48, R73 ;  /* 0x00000049301a7221 */ /* 0x000fe20000010000 */
[----:B------:R-:W-:-:S02]  /*b9c0*/  F2FP.F16.F32.PACK_AB R160, R41, R160 ;  /* 0x000000a029a0723e */ /* 0x000fc400000000ff */
[----:B------:R-:W-:Y:S01]  /*b9d0*/  F2FP.F16.F32.PACK_AB R166, R53, R52 ;  /* 0x0000003435a6723e */ /* 0x000fe200000000ff */
[----:B------:R-:W-:Y:S01]  /*b9e0*/  FADD.FTZ R73, R49, R26 ;  /* 0x0000001a31497221 */ /* 0x000fe20000010000 */
[----:B------:R-:W-:Y:S01]  /*b9f0*/  F2FP.F16.F32.PACK_AB R168, R57, R56 ;  /* 0x0000003839a8723e */ /* 0x000fe200000000ff */
[----:B------:R-:W4:Y:S01]  /*ba00*/  MUFU.EX2 R35, R35 ;  /* 0x0000002300237308 */ /* 0x000f220000000800 */
[C---:B-----5:R-:W-:Y:S01]  /*ba10*/  FADD.FTZ R69, R31.reuse, R24 ;  /* 0x000000181f457221 */ /* 0x060fe20000010000 */
[----:B------:R-:W-:Y:S01]  /*ba20*/  FADD.FTZ R26, R52, R73 ;  /* 0x00000049341a7221 */ /* 0x000fe20000010000 */
[----:B------:R-:W-:-:S03]  /*ba30*/  F2FP.F16.F32.PACK_AB R155, R31, R30 ;  /* 0x0000001e1f9b723e */ /* 0x000fc600000000ff */
[----:B------:R-:W-:Y:S02]  /*ba40*/  FADD.FTZ R73, R53, R26 ;  /* 0x0000001a35497221 */ /* 0x000fe40000010000 */
[----:B------:R-:W5:Y:S01]  /*ba50*/  MUFU.EX2 R38, R38 ;  /* 0x0000002600267308 */ /* 0x000f620000000800 */
[----:B---3--:R-:W-:-:S07]  /*ba60*/  FADD.FTZ R24, R34, R69 ;  /* 0x0000004522187221 */ /* 0x008fce0000010000 */
[----:B------:R-:W3:Y:S01]  /*ba70*/  MUFU.EX2 R39, R39 ;  /* 0x0000002700277308 */ /* 0x000ee20000000800 */
[C---:B----4-:R-:W-:Y:S01]  /*ba80*/  FADD.FTZ R69, R35.reuse, R24 ;  /* 0x0000001823457221 */ /* 0x050fe20000010000 */
[----:B------:R-:W-:-:S06]  /*ba90*/  F2FP.F16.F32.PACK_AB R157, R35, R34 ;  /* 0x00000022239d723e */ /* 0x000fcc00000000ff */
[----:B------:R-:W4:Y:S01]  /*baa0*/  MUFU.EX2 R42, R42 ;  /* 0x0000002a002a7308 */ /* 0x000f220000000800 */
[----:B-----5:R-:W-:-:S07]  /*bab0*/  FADD.FTZ R24, R38, R69 ;  /* 0x0000004526187221 */ /* 0x020fce0000010000 */
[----:B------:R-:W5:Y:S01]  /*bac0*/  MUFU.EX2 R43, R43 ;  /* 0x0000002b002b7308 */ /* 0x000f620000000800 */
[C---:B---3--:R-:W-:Y:S01]  /*bad0*/  FADD.FTZ R69, R39.reuse, R24 ;  /* 0x0000001827457221 */ /* 0x048fe20000010000 */
[----:B------:R-:W-:-:S06]  /*bae0*/  F2FP.F16.F32.PACK_AB R159, R39, R38 ;  /* 0x00000026279f723e */ /* 0x000fcc00000000ff */
[----:B------:R-:W3:Y:S01]  /*baf0*/  MUFU.EX2 R46, R46 ;  /* 0x0000002e002e7308 */ /* 0x000ee20000000800 */
[----:B----4-:R-:W-:-:S07]  /*bb00*/  FADD.FTZ R24, R42, R69 ;  /* 0x000000452a187221 */ /* 0x010fce0000010000 */
[----:B------:R-:W4:Y:S01]  /*bb10*/  MUFU.EX2 R47, R47 ;  /* 0x0000002f002f7308 */ /* 0x000f220000000800 */
[C---:B-----5:R-:W-:Y:S01]  /*bb20*/  FADD.FTZ R69, R43.reuse, R24 ;  /* 0x000000182b457221 */ /* 0x060fe20000010000 */
[----:B------:R-:W-:-:S06]  /*bb30*/  F2FP.F16.F32.PACK_AB R161, R43, R42 ;  /* 0x0000002a2ba1723e */ /* 0x000fcc00000000ff */
[----:B------:R-:W5:Y:S01]  /*bb40*/  MUFU.EX2 R50, R50 ;  /* 0x0000003200327308 */ /* 0x000f620000000800 */
[----:B---3--:R-:W-:-:S07]  /*bb50*/  FADD.FTZ R24, R46, R69 ;  /* 0x000000452e187221 */ /* 0x008fce0000010000 */
[----:B------:R-:W3:Y:S01]  /*bb60*/  MUFU.EX2 R51, R51 ;  /* 0x0000003300337308 */ /* 0x000ee20000000800 */
[C---:B----4-:R-:W-:Y:S01]  /*bb70*/  FADD.FTZ R69, R47.reuse, R24 ;  /* 0x000000182f457221 */ /* 0x050fe20000010000 */
[----:B------:R-:W-:Y:S01]  /*bb80*/  FADD.FTZ R24, R56, R73 ;  /* 0x0000004938187221 */ /* 0x000fe20000010000 */
[----:B------:R-:W-:-:S03]  /*bb90*/  F2FP.F16.F32.PACK_AB R163, R47, R46 ;  /* 0x0000002e2fa3723e */ /* 0x000fc600000000ff */
[----:B------:R-:W-:Y:S02]  /*bba0*/  FADD.FTZ R25, R57, R24 ;  /* 0x0000001839197221 */ /* 0x000fe40000010000 */
        /* <DEDUP_REMOVED lines=18> */
[----:B---3--:R-:W-:-:S07]  /*bcd0*/  FADD.FTZ R8, R62, R21 ;  /* 0x000000153e087221 */ /* 0x008fce0000010000 */
[----:B------:R-:W3:Y:S01]  /*bce0*/  MUFU.EX2 R64, R64 ;  /* 0x0000004000407308 */ /* 0x000ee20000000800 */
[C---:B----4-:R-:W-:Y:S01]  /*bcf0*/  FADD.FTZ R25, R61.reuse, R24 ;  /* 0x000000183d197221 */ /* 0x050fe20000010000 */
[----:B------:R-:W-:-:S06]  /*bd00*/  F2FP.F16.F32.PACK_AB R170, R61, R60 ;  /* 0x0000003c3daa723e */ /* 0x000fcc00000000ff */
[----:B------:R-:W4:Y:S01]  /*bd10*/  MUFU.EX2 R66, R66 ;  /* 0x0000004200427308 */ /* 0x000f220000000800 */
[C---:B-----5:R-:W-:Y:S01]  /*bd20*/  FADD.FTZ R21, R63.reuse, R8 ;  /* 0x000000083f157221 */ /* 0x060fe20000010000 */
[----:B------:R-:W-:-:S06]  /*bd30*/  F2FP.F16.F32.PACK_AB R171, R63, R62 ;  /* 0x0000003e3fab723e */ /* 0x000fcc00000000ff */
[----:B------:R-:W5:Y:S01]  /*bd40*/  MUFU.EX2 R65, R65 ;  /* 0x0000004100417308 */ /* 0x000f620000000800 */
[----:B---3--:R-:W-:-:S07]  /*bd50*/  FADD.FTZ R24, R64, R25 ;  /* 0x0000001940187221 */ /* 0x008fce0000010000 */
[----:B------:R-:W3:Y:S01]  /*bd60*/  MUFU.EX2 R67, R67 ;  /* 0x0000004300437308 */ /* 0x000ee20000000800 */
[----:B----4-:R-:W-:-:S07]  /*bd70*/  FADD.FTZ R4, R66, R21 ;  /* 0x0000001542047221 */ /* 0x010fce0000010000 */
[----:B------:R-:W4:Y:S01]  /*bd80*/  MUFU.EX2 R68, R68 ;  /* 0x0000004400447308 */ /* 0x000f220000000800 */
[C---:B-----5:R-:W-:Y:S01]  /*bd90*/  FADD.FTZ R25, R65.reuse, R24 ;  /* 0x0000001841197221 */ /* 0x060fe20000010000 */
[----:B------:R-:W-:-:S06]  /*bda0*/  F2FP.F16.F32.PACK_AB R172, R65, R64 ;  /* 0x0000004041ac723e */ /* 0x000fcc00000000ff */
[----:B------:R-:W5:Y:S01]  /*bdb0*/  MUFU.EX2 R70, R70 ;  /* 0x0000004600467308 */ /* 0x000f620000000800 */
[C---:B---3--:R-:W-:Y:S01]  /*bdc0*/  FADD.FTZ R21, R67.reuse, R4 ;  /* 0x0000000443157221 */ /* 0x048fe20000010000 */
[----:B------:R-:W-:-:S06]  /*bdd0*/  F2FP.F16.F32.PACK_AB R173, R67, R66 ;  /* 0x0000004243ad723e */ /* 0x000fcc00000000ff */
[----:B------:R-:W3:Y:S01]  /*bde0*/  MUFU.EX2 R71, R71 ;  /* 0x0000004700477308 */ /* 0x000ee20000000800 */
[----:B----4-:R-:W-:Y:S01]  /*bdf0*/  FADD.FTZ R24, R68, R25 ;  /* 0x0000001944187221 */ /* 0x010fe20000010000 */
[----:B------:R-:W-:-:S03]  /*be00*/  F2FP.F16.F32.PACK_AB R174, R37, R68 ;  /* 0x0000004425ae723e */ /* 0x000fc600000000ff */
[----:B------:R-:W-:Y:S01]  /*be10*/  FADD.FTZ R8, R37, R24 ;  /* 0x0000001825087221 */ /* 0x000fe20000010000 */
[----:B-----5:R-:W-:-:S04]  /*be20*/  FADD.FTZ R4, R70, R21 ;  /* 0x0000001546047221 */ /* 0x020fc80000010000 */
[C---:B---3--:R-:W-:Y:S01]  /*be30*/  FADD.FTZ R4, R71.reuse, R4 ;  /* 0x0000000447047221 */ /* 0x048fe20000010000 */
[----:B------:R-:W-:Y:S01]  /*be40*/  F2FP.F16.F32.PACK_AB R175, R71, R70 ;  /* 0x0000004647af723e */ /* 0x000fe200000000ff */
[----:B------:R-:W-:Y:S06]  /*be50*/  @!P4 BRA `(.L_x_2959) ;  /* 0x000000000004c947 */ /* 0x000fec0003800000 */
[----:B------:R-:W-:Y:S01]  /*be60*/  BPT.TRAP 0x1 ;  /* 0x000000040000795c */ /* 0x000fe20000300000 */
.L_x_2959:
[----:B------:R3:W4:Y:S01]  /*be70*/  SYNCS.PHASECHK.TRANS64.TRYWAIT P0, [R3+URZ+0x22850], R20 ;  /* 0x02285014030075a7 */ /* 0x000722000800017f */
[----:B------:R-:W-:Y:S05]  /*be80*/  @!P4 BRA `(.L_x_2960) ;  /* 0x000000000004c947 */ /* 0x000fea0003800000 */
[----:B------:R-:W-:Y:S01]  /*be90*/  BPT.TRAP 0x1 ;  /* 0x000000040000795c */ /* 0x000fe20000300000 */
.L_x_2960:
[----:B------:R-:W-:Y:S04]  /*bea0*/  BSSY B0, `(.L_x_2961) ;  /* 0x0000004000007945 */ /* 0x000fe80003800000 */
[----:B----4-:R-:W-:Y:S05]  /*beb0*/  @P0 BRA `(.L_x_2962) ;  /* 0x0000000000080947 */ /* 0x010fea0003800000 */
[----:B------:R-:W4:Y:S02]  /*bec0*/  SYNCS.PHASECHK.TRANS64.TRYWAIT P0, [R3+URZ+0x22850], R20 ;  /* 0x02285014030075a7 */ /* 0x000f24000800017f */
[----:B----4-:R-:W-:Y:S05]  /*bed0*/  @!P0 BRA `(.L_x_2963) ;  /* 0x0000014c00908947 */ /* 0x010fea0003800000 */
.L_x_2962:
[----:B------:R-:W-:Y:S05]  /*bee0*/  BSYNC B0 ;  /* 0x0000000000007941 */ /* 0x000fea0003800000 */
.L_x_2961:
[----:B------:R-:W-:Y:S05]  /*bef0*/  WARPSYNC.ALL ;  /* 0x0000000000007948 */ /* 0x000fea0003800000 */
[----:B------:R-:W-:Y:S01]  /*bf00*/  R2UR UR4, R23 ;  /* 0x00000000170472ca */ /* 0x000fe200000e0000 */
[----:B------:R0:W-:Y:S01]  /*bf10*/  BAR.SYNC.DEFER_BLOCKING R177, 0x100 ;  /* 0x000400b10000751d */ /* 0x0001e20000010000 */
[----:B------:R-:W-:Y:S02]  /*bf20*/  IMAD.MOV.U32 R21, RZ, RZ, 0xc00 ;  /* 0x00000c00ff157424 */ /* 0x000fe400078e00ff */
[----:B------:R-:W-:-:S05]  /*bf30*/  IMAD.U32 R178, RZ, RZ, UR50 ;  /* 0x00000032ffb27e24 */ /* 0x000fca000f8e00ff */
[----:B------:R-:W-:-:S04]  /*bf40*/  ISETP.NE.AND P0, PT, R178, 0x3, PT ;  /* 0x00000003b200780c */ /* 0x000fc80003f05270 */
[----:B------:R-:W-:-:S04]  /*bf50*/  UIADD3 UR4, UR4, 0x400, URZ ;  /* 0x0000040004047890 */ /* 0x000fc8000fffe03f */
[----:B------:R-:W-:-:S04]  /*bf60*/  USHF.R.U32.HI UR4, URZ, 0x4, UR4 ;  /* 0x000000043f047899 */ /* 0x000fc80008011604 */
[----:B------:R-:W-:-:S04]  /*bf70*/  ULOP3.LUT UR4, UR4, 0x3fff, URZ, 0xc0, !UPT ;  /* 0x00003fff04047892 */ /* 0x000fc8000f8ec03f */
[----:B------:R-:W-:Y:S01]  /*bf80*/  ULOP3.LUT UR49, UR4, 0x3000000, URZ, 0xfc, !UPT ;  /* 0x0300000004317892 */ /* 0x000fe2000f8efc3f */
[----:B------:R-:W-:-:S05]  /*bf90*/  WARPGROUP.ARRIVE ;  /* 0x00000000000079c5 */ /* 0x000fca0000000000 */
[----:B-1234-:R-:W-:Y:S02]  /*bfa0*/  IMAD R20, R2, R21, UR49 ;  /* 0x0000003102147e24 */ /* 0x01efe4000f8e0215 */
[----:B------:R-:W-:-:S03]  /*bfb0*/  IMAD.MOV.U32 R21, RZ, RZ, 0x40000040 ;  /* 0x40000040ff157424 */ /* 0x000fc600078e00ff */
[----:B------:R-:W-:Y:S02]  /*bfc0*/  R2UR UR10, R20 ;  /* 0x00000000140a72ca */ /* 0x000fe400000e0000 */
[----:B------:R-:W-:Y:S01]  /*bfd0*/  R2UR UR11, R21 ;  /* 0x00000000150b72ca */ /* 0x000fe200000e0000 */
[----:B------:R-:W-:-:S12]  /*bfe0*/  IMAD.MOV.U32 R21, RZ, RZ, 0x40000040 ;  /* 0x40000040ff157424 */ /* 0x000fd800078e00ff */
[----:B------:R-:W-:Y:S03]  /*bff0*/  HGMMA.64x256x16.F32 R24, R152, gdesc[UR8].tnspB, RZ, !UPT, gsb0 ;  /* 0x43e0000898187df0 */ /* 0x000fe6000c0008ff */
        /* <DEDUP_REMOVED lines=10> */
[----:B------:R-:W-:Y:S01]  /*c0a0*/  VIADD R152, R20, 0x180 ;  /* 0x0000018014987836 */ /* 0x000fe20000000000 */
[----:B------:R-:W-:Y:S01]  /*c0b0*/  R2UR UR11, R153 ;  /* 0x00000000990b72ca */ /* 0x000fe200000e0000 */
[----:B------:R-:W-:Y:S01]  /*c0c0*/  IMAD.MOV.U32 R153, RZ, RZ, 0x40000040 ;  /* 0x40000040ff997424 */ /* 0x000fe200078e00ff */
[----:B------:R-:W-:Y:S02]  /*c0d0*/  WARPGROUP.DEPBAR.LE gsb0, 0x0 ;  /* 0x00008000000079c5 */ /* 0x000fe40000010000 */
[----:B------:R-:W-:-:S15]  /*c0e0*/  WARPGROUP.ARRIVE ;  /* 0x00000000000079c5 */ /* 0x000fde0000000000 */
[----:B------:R-:W-:-:S06]  /*c0f0*/  NOP ;  /* 0x0000000000007918 */ /* 0x000fcc0000000000 */
        /* <DEDUP_REMOVED lines=25> */
.L_x_2964:
[----:B------:R-:W0:Y:S01]  /*c290*/  LDC R20, c[0x0][0x448] ;  /* 0x00011200ff147b82 */ /* 0x000e220000000800 */
[----:B------:R-:W-:Y:S01]  /*c2a0*/  VIADD R3, R3, 0x22860 ;  /* 0x0002286003037836 */ /* 0x000fe20000000000 */
[----:B------:R-:W-:Y:S01]  /*c2b0*/  UISETP.GE.AND UP0, UPT, UR7, 0x1, UPT ;  /* 0x000000010700788c */ /* 0x000fe2000bf06270 */
[----:B------:R-:W-:-:S05]  /*c2c0*/  IMAD.U32 R152, RZ, RZ, UR47 ;  /* 0x0000002fff987e24 */ /* 0x000fca000f8e00ff */
[----:B------:R-:W-:-:S04]  /*c2d0*/  PRMT R3, R152, 0x654, R3 ;  /* 0x0000065498037816 */ /* 0x000fc80000000003 */
[----:B------:R1:W-:Y:S02]  /*c2e0*/  SYNCS.ARRIVE.TRANS64.RED.A1T0 RZ, [R3+URZ], RZ ;  /* 0x000000ff03ff79a7 */ /* 0x0003e4000810043f */
[----:B-1----:R-:W-:Y:S01]  /*c2f0*/  IMAD.MOV.U32 R3, RZ, RZ, R218 ;  /* 0x000000ffff037224 */ /* 0x002fe200078e00da */
[----:B0-----:R-:W-:-:S13]  /*c300*/  ISETP.NE.AND P0, PT, R20, 0x1, PT ;  /* 0x000000011400780c */ /* 0x001fda0003f05270 */
[----:B------:R-:W0:Y:S08]  /*c310*/  @P0 LDC R21, c[0x0][0x44c] ;  /* 0x00011300ff150b82 */ /* 0x000e300000000800 */
[----:B------:R-:W1:Y:S01]  /*c320*/  @P0 LDC R20, c[0x0][0x450] ;  /* 0x00011400ff140b82 */ /* 0x000e620000000800 */
[----:B0-----:R-:W-:-:S05]  /*c330*/  @P0 IMAD.HI.U32 R21, R218, R21, RZ ;  /* 0x00000015da150227 */ /* 0x001fca00078e00ff */
[----:B-1----:R-:W-:Y:S02]  /*c340*/  @P0 SHF.R.U32.HI R3, RZ, R20, R21 ;  /* 0x00000014ff030219 */ /* 0x002fe40000011615 */
[----:B------:R-:W-:Y:S02]  /*c350*/  PLOP3.LUT P0, PT, PT, PT, UP0, 0x40, 0x0 ;  /* 0x000000000000781c */ /* 0x000fe40003f0e808 */
[----:B------:R-:W-:Y:S01]  /*c360*/  IADD3 R152, R3, R208, -R207 ;  /* 0x000000d003987210 */ /* 0x000fe20007ffe8cf */
[----:B------:R-:W-:-:S04]  /*c370*/  VIADD R3, R176, 0xfffffffe ;  /* 0xfffffffeb0037836 */ /* 0x000fc80000000000 */
[----:B------:R-:W-:-:S06]  /*c380*/  VIADD R20, R152, UR6 ;  /* 0x0000000698147c36 */ /* 0x000fcc0008000000 */
[----:B------:R-:W-:Y:S05]  /*c390*/  @P0 BRA `(.L_x_2965) ;  /* 0x0000000000540947 */ /* 0x000fea0003800000 */
[C---:B------:R-:W-:Y:S01]  /*c3a0*/  ISETP.GT.AND P0, PT, R152.reuse, RZ, PT ;  /* 0x000000ff9800720c */ /* 0x040fe20003f04270 */
[----:B------:R-:W-:Y:S01]  /*c3b0*/  BSSY B0, `(.L_x_2966) ;  /* 0x0000010000007945 */ /* 0x000fe20003800000 */
[----:B------:R-:W-:-:S11]  /*c3c0*/  VIADD R21, R152, 0xffffffff ;  /* 0xffffffff98157836 */ /* 0x000fd60000000000 */
[----:B------:R-:W-:Y:S05]  /*c3d0*/  @P0 BRA `(.L_x_2967) ;  /* 0x0000000000200947 */ /* 0x000fea0003800000 */
[----:B------:R-:W-:Y:S01]  /*c3e0*/  UISETP.NE.AND UP0, UPT, UR7, 0x1, UPT ;  /* 0x000000010700788c */ /* 0x000fe2000bf05270 */
[----:B------:R-:W-:-:S05]  /*c3f0*/  IMAD.MOV R21, RZ, RZ, -R152 ;  /* 0x000000ffff157224 */ /* 0x000fca00078e0a98 */
[----:B------:R-:W-:-:S05]  /*c400*/  PLOP3.LUT P0, PT, PT, PT, UP0, 0x80, 0x0 ;  /* 0x000000000000781c */ /* 0x000fca0003f0f008 */
[----:B------:R-:W-:-:S08]  /*c410*/  @UP0 ULDC.64 UR4, c[0x0][0x9e8] ;  /* 0x00027a0000040ab9 */ /* 0x000fd00000000a00 */
[----:B------:R-:W-:-:S05]  /*c420*/  @P0 IMAD.HI.U32 R152, R21, UR4, RZ ;  /* 0x0000000415980c27 */ /* 0x000fca000f8e00ff */
[----:B------:R-:W-:-:S04]  /*c430*/  @P0 SHF.R.U32.HI R21, RZ, UR5, R152 ;  /* 0x00000005ff150c19 */ /* 0x000fc80008011698 */
[----:B------:R-:W-:Y:S01]  /*c440*/  LOP3.LUT R21, RZ, R21, RZ, 0x33, !PT ;  /* 0x00000015ff157212 */ /* 0x000fe200078e33ff */
[----:B------:R-:W-:Y:S06]  /*c450*/  BRA `(.L_x_2968) ;  /* 0x0000000000147947 */ /* 0x000fec0003800000 */
.L_x_2967:
[----:B------:R-:W-:-:S06]  /*c460*/  UISETP.NE.AND UP0, UPT, UR7, 0x1, UPT ;  /* 0x000000010700788c */ /* 0x000fcc000bf05270 */
[----:B------:R-:W-:-:S05]  /*c470*/  PLOP3.LUT P0, PT, PT, PT, UP0, 0x80, 0x0 ;  /* 0x000000000000781c */ /* 0x000fca0003f0f008 */
[----:B------:R-:W-:-:S08]  /*c480*/  @UP0 ULDC.64 UR4, c[0x0][0x9e8] ;  /* 0x00027a0000040ab9 */ /* 0x000fd00000000a00 */
[----:B------:R-:W-:-:S05]  /*c490*/  @P0 IMAD.HI.U32 R152, R21, UR4, RZ ;  /* 0x0000000415980c27 */ /* 0x000fca000f8e00ff */
[----:B------:R-:W-:-:S07]  /*c4a0*/  @P0 SHF.R.U32.HI R21, RZ, UR5, R152 ;  /* 0x00000005ff150c19 */ /* 0x000fce0008011698 */
.L_x_2968:
[----:B------:R-:W-:Y:S05]  /*c4b0*/  BSYNC B0 ;  /* 0x0000000000007941 */ /* 0x000fea0003800000 */
.L_x_2966:
[----:B------:R-:W-:-:S04]  /*c4c0*/  IMAD.U32 R152, RZ, RZ, UR7 ;  /* 0x00000007ff987e24 */ /* 0x000fc8000f8e00ff */
[----:B------:R-:W-:-:S05]  /*c4d0*/  IMAD R21, R21, R152, UR7 ;  /* 0x0000000715157e24 */ /* 0x000fca000f8e0298 */
[----:B------:R-:W-:-:S07]  /*c4e0*/  VIMNMX R20, R20, R21, PT ;  /* 0x0000001514147248 */ /* 0x000fce0003fe0100 */
.L_x_2965:
[----:B------:R-:W-:Y:S01]  /*c4f0*/  IMAD.HI R20, R20, 0x2aaaaaab, RZ ;  /* 0x2aaaaaab14147827 */ /* 0x000fe200078e02ff */
[----:B------:R-:W-:Y:S01]  /*c500*/  ULDC UR37, c[0x0][0x9e4] ;  /* 0x0002790000257ab9 */ /* 0x000fe20000000800 */
[----:B------:R-:W-:Y:S01]  /*c510*/  ULDC UR38, c[0x0][0x9e4] ;  /* 0x0002790000267ab9 */ /* 0x000fe20000000800 */
[----:B------:R-:W-:Y:S01]  /*c520*/  ULDC UR39, c[0x0][0x9dc] ;  /* 0x0002770000277ab9 */ /* 0x000fe20000000800 */
[----:B------:R-:W-:Y:S01]  /*c530*/  ULDC UR40, c[0x0][0x9dc] ;  /* 0x0002770000287ab9 */ /* 0x000fe20000000800 */
[----:B------:R-:W-:Y:S01]  /*c540*/  SHF.R.U32.HI R21, RZ, 0x1f, R20 ;  /* 0x0000001fff157819 */ /* 0x000fe20000011614 */
[----:B------:R-:W-:Y:S01]  /*c550*/  ULDC UR41, c[0x0][0x988] ;  /* 0x0002620000297ab9 */ /* 0x000fe20000000800 */
[----:B------:R-:W-:Y:S01]  /*c560*/  ULDC UR42, c[0x0][0x988] ;  /* 0x00026200002a7ab9 */ /* 0x000fe20000000800 */
[----:B------:R-:W-:Y:S01]  /*c570*/  ULDC UR43, c[0x0][0x988] ;  /* 0x00026200002b7ab9 */ /* 0x000fe20000000800 */
[----:B------:R-:W-:Y:S01]  /*c580*/  LEA.HI.SX32 R20, R20, R21, 0x1c ;  /* 0x0000001514147211 */ /* 0x000fe200078fe2ff */
[----:B------:R-:W-:Y:S01]  /*c590*/  ULDC UR44, c[0x0][0x9e0] ;  /* 0x00027800002c7ab9 */ /* 0x000fe20000000800 */
[----:B------:R-:W-:-:S02]  /*c5a0*/  ULDC UR45, c[0x0][0x9e0] ;  /* 0x00027800002d7ab9 */ /* 0x000fc40000000800 */
[----:B------:R-:W-:-:S04]  /*c5b0*/  VIMNMX R225, R229, R20, !PT ;  /* 0x00000014e5e17248 */ /* 0x000fc80007fe0100 */
[----:B------:R-:W-:-:S13]  /*c5c0*/  ISETP.GE.AND P0, PT, R3, R225, PT ;  /* 0x000000e10300720c */ /* 0x000fda0003f06270 */
[----:B------:R-:W-:Y:S05]  /*c5d0*/  @!P0 BRA `(.L_x_2969) ;  /* 0x0000003000988947 */ /* 0x000fea0003800000 */
.L_x_2989:
[----:B0-----:R-:W-:Y:S01]  /*c5e0*/  IMAD.U32 R20, RZ, RZ, UR50 ;  /* 0x00000032ff147e24 */ /* 0x001fe2000f8e00ff */
[----:B------:R-:W-:Y:S05]  /*c5f0*/  YIELD ;  /* 0x0000000000007946 */ /* 0x000fea0003800000 */
[----:B------:R-:W-:Y:S01]  /*c600*/  ISETP.NE.AND P1, PT, R20, 0x3, PT ;  /* 0x000000031400780c */ /* 0x000fe20003f25270 */
[----:B------:R-:W-:-:S05]  /*c610*/  VIADD R2, R2, 0x1 ;  /* 0x0000000102027836 */ /* 0x000fca0000000000 */
[----:B------:R-:W-:-:S04]  /*c620*/  ISETP.NE.AND P0, PT, R2, 0x2, PT ;  /* 0x000000020200780c */ /* 0x000fc80003f05270 */
[----:B--2---:R-:W-:Y:S02]  /*c630*/  SEL R9, RZ, 0x1, P0 ;  /* 0x00000001ff097807 */ /* 0x004fe40000000000 */
[----:B------:R-:W-:Y:S02]  /*c640*/  SEL R2, R2, RZ, P0 ;  /* 0x000000ff02027207 */ /* 0x000fe40000000000 */
[----:B------:R-:W-:Y:S01]  /*c650*/  LOP3.LUT R206, R206, R9, RZ, 0x3c, !PT ;  /* 0x00000009cece7212 */ /* 0x000fe200078e3cff */
[----:B------:R-:W-:Y:S06]  /*c660*/  @!P1 BRA `(.L_x_2970) ;  /* 0x0000000000049947 */ /* 0x000fec0003800000 */
[----:B------:R-:W-:Y:S01]  /*c670*/  BPT.TRAP 0x1 ;  /* 0x000000040000795c */ /* 0x000fe20000300000 */
.L_x_2970:
[----:B------:R-:W-:Y:S01]  /*c680*/  IMAD R20, R2, 0x8, R23 ;  /* 0x0000000802147824 */ /* 0x000fe200078e0217 */
[----:B------:R-:W-:-:S04]  /*c690*/  SHF.L.U32 R21, R206, 0x1f, RZ ;  /* 0x0000001fce157819 */ /* 0x000fc800000006ff */
[----:B------:R0:W1:Y:S01]  /*c6a0*/  SYNCS.PHASECHK.TRANS64.TRYWAIT P0, [R20+URZ+0x22830], R21 ;  /* 0x02283015140075a7 */ /* 0x000062000800017f */
[----:B------:R-:W-:Y:S05]  /*c6b0*/  @!P1 BRA `(.L_x_2971) ;  /* 0x0000000000049947 */ /* 0x000fea0003800000 */
[----:B------:R-:W-:Y:S01]  /*c6c0*/  BPT.TRAP 0x1 ;  /* 0x000000040000795c */ /* 0x000fe20000300000 */
.L_x_2971:
[----:B------:R-:W-:Y:S02]  /*c6d0*/  IMAD R156, R2, 0x300, R224 ;  /* 0x00000300029c7824 */ /* 0x000fe400078e02e0 */
[----:B------:R-:W-:Y:S01]  /*c6e0*/  IMAD.MOV.U32 R157, RZ, RZ, 0x40000040 ;  /* 0x40000040ff9d7424 */ /* 0x000fe200078e00ff */
[----:B-1----:R-:W-:Y:S06]  /*c6f0*/  @P0 BRA `(.L_x_2972) ;  /* 0x0000000000080947 */ /* 0x002fec0003800000 */
[----:B------:R-:W1:Y:S02]  /*c700*/  SYNCS.PHASECHK.TRANS64.TRYWAIT P0, [R20+URZ+0x22830], R21 ;  /* 0x02283015140075a7 */ /* 0x000e64000800017f */
[----:B-1----:R-:W-:Y:S05]  /*c710*/  @!P0 BRA `(.L_x_2973) ;  /* 0x0000014400948947 */ /* 0x002fea0003800000 */
.L_x_2972:
[----:B------:R-:W-:Y:S05]  /*c720*/  WARPSYNC.ALL ;  /* 0x0000000000007948 */ /* 0x000fea0003800000 */
[C---:B------:R-:W-:Y:S01]  /*c730*/  R2UR UR6, R156.reuse ;  /* 0x000000009c0672ca */ /* 0x040fe200000e0000 */
[C---:B------:R-:W-:Y:S01]  /*c740*/  VIADD R154, R156.reuse, 0x2 ;  /* 0x000000029c9a7836 */ /* 0x040fe20000000000 */
[----:B------:R-:W-:Y:S01]  /*c750*/  R2UR UR7, R157 ;  /* 0x000000009d0772ca */ /* 0x000fe200000e0000 */
[----:B------:R-:W-:Y:S01]  /*c760*/  VIADD R152, R156, 0x4 ;  /* 0x000000049c987836 */ /* 0x000fe20000000000 */
[----:B------:R-:W-:Y:S01]  /*c770*/  R2UR UR4, R6 ;  /* 0x00000000060472ca */ /* 0x000fe200000e0000 */
[----:B------:R-:W-:Y:S01]  /*c780*/  VIADD R156, R156, 0x6 ;  /* 0x000000069c9c7836 */ /* 0x000fe20000000000 */
[----:B------:R-:W-:Y:S01]  /*c790*/  R2UR UR5, R7 ;  /* 0x00000000070572ca */ /* 0x000fe200000e0000 */
[----:B------:R-:W-:Y:S01]  /*c7a0*/  IMAD.MOV.U32 R155, RZ, RZ, 0x40000040 ;  /* 0x40000040ff9b7424 */ /* 0x000fe200078e00ff */
[----:B------:R-:W-:Y:S01]  /*c7b0*/  R2UR UR10, R154 ;  /* 0x000000009a0a72ca */ /* 0x000fe200000e0000 */
[----:B------:R-:W-:Y:S01]  /*c7c0*/  IMAD.MOV.U32 R153, RZ, RZ, 0x40000040 ;  /* 0x40000040ff997424 */ /* 0x000fe200078e00ff */
[----:B------:R-:W-:Y:S01]  /*c7d0*/  R2UR UR14, R152 ;  /* 0x00000000980e72ca */ /* 0x000fe200000e0000 */
[----:B------:R-:W-:Y:S01]  /*c7e0*/  IMAD.MOV.U32 R157, RZ, RZ, 0x40000040 ;  /* 0x40000040ff9d7424 */ /* 0x000fe200078e00ff */
[----:B------:R-:W-:Y:S01]  /*c7f0*/  R2UR UR11, R155 ;  /* 0x000000009b0b72ca */ /* 0x000fe200000e0000 */
[----:B------:R-:W2:Y:S01]  /*c800*/  S2R R9, SR_TID.X ;  /* 0x0000000000097919 */ /* 0x000ea20000002100 */
[----:B------:R-:W-:Y:S01]  /*c810*/  R2UR UR15, R153 ;  /* 0x00000000990f72ca */ /* 0x000fe200000e0000 */
[----:B------:R-:W-:Y:S01]  /*c820*/  IMAD.U32 R200, RZ, RZ, UR50 ;  /* 0x00000032ffc87e24 */ /* 0x000fe2000f8e00ff */
[----:B------:R-:W-:-:S02]  /*c830*/  R2UR UR18, R156 ;  /* 0x000000009c1272ca */ /* 0x000fc400000e0000 */
[----:B------:R-:W-:Y:S02]  /*c840*/  R2UR UR19, R157 ;  /* 0x000000009d1372ca */ /* 0x000fe400000e0000 */
[----:B------:R-:W-:Y:S01]  /*c850*/  WARPGROUP.ARRIVE ;  /* 0x00000000000079c5 */ /* 0x000fe20000000000 */
[----:B------:R-:W-:Y:S02]  /*c860*/  R2UR UR8, R14 ;  /* 0x000000000e0872ca */ /* 0x000fe400000e0000 */
[----:B------:R-:W-:Y:S02]  /*c870*/  R2UR UR9, R15 ;  /* 0x000000000f0972ca */ /* 0x000fe400000e0000 */
[----:B------:R-:W-:Y:S01]  /*c880*/  R2UR UR12, R12 ;  /* 0x000000000c0c72ca */ /* 0x000fe200000e0000 */
[----:B------:R-:W-:Y:S01]  /*c890*/  HGMMA.64x96x16.F32 R152, gdesc[UR4], RZ, !UPT, gsb0 ;  /* 0x01600000049879f0 */ /* 0x000fe2000c0008ff */
[----:B------:R-:W-:Y:S02]  /*c8a0*/  R2UR UR13, R13 ;  /* 0x000000000d0d72ca */ /* 0x000fe400000e0000 */
[----:B------:R-:W-:-:S02]  /*c8b0*/  R2UR UR16, R10 ;  /* 0x000000000a1072ca */ /* 0x000fc400000e0000 */
[----:B------:R-:W-:Y:S02]  /*c8c0*/  R2UR UR17, R11 ;  /* 0x000000000b1172ca */ /* 0x000fe400000e0000 */
[----:B------:R-:W-:Y:S02]  /*c8d0*/  ISETP.NE.AND P0, PT, R200, 0x3, PT ;  /* 0x00000003c800780c */ /* 0x000fe40003f05270 */
        /* <DEDUP_REMOVED lines=15> */
.L_x_2974:
[----:B------:R-:W3:Y:S01]  /*c9d0*/  LDC R200, c[0x0][0x448] ;  /* 0x00011200ffc87b82 */ /* 0x000ee20000000800 */
[----:B------:R-:W-:Y:S01]  /*c9e0*/  IMAD.IADD R222, R226, 0x1, R218 ;  /* 0x00000001e2de7824 */ /* 0x000fe200078e02da */
[----:B------:R-:W-:Y:S01]  /*c9f0*/  UISETP.NE.AND UP0, UPT, UR51, URZ, UPT ;  /* 0x0000003f3300728c */ /* 0x000fe2000bf05270 */
[----:B------:R-:W-:Y:S01]  /*ca00*/  IMAD R202, R3, -0x60, RZ ;  /* 0xffffffa003ca7824 */ /* 0x000fe200078e02ff */
[----:B------:R-:W-:Y:S02]  /*ca10*/  UMOV UR46, UR39 ;  /* 0x00000027002e7c82 */ /* 0x000fe40008000000 */
[----:B------:R-:W-:Y:S01]  /*ca20*/  ULOP3.LUT UR4, URZ, UR46, URZ, 0x33, !UPT ;  /* 0x0000002e3f047292 */ /* 0x000fe2000f8e333f */
[----:B---3--:R-:W-:-:S13]  /*ca30*/  ISETP.NE.AND P0, PT, R200, 0x1, PT ;  /* 0x00000001c800780c */ /* 0x008fda0003f05270 */
[----:B------:R-:W3:Y:S08]  /*ca40*/  @P0 LDC R201, c[0x0][0x44c] ;  /* 0x00011300ffc90b82 */ /* 0x000ef00000000800 */
[----:B------:R-:W4:Y:S01]  /*ca50*/  @P0 LDC R200, c[0x0][0x450] ;  /* 0x00011400ffc80b82 */ /* 0x000f220000000800 */
[----:B---3--:R-:W-:-:S05]  /*ca60*/  @P0 IMAD.HI.U32 R201, R222, R201, RZ ;  /* 0x000000c9dec90227 */ /* 0x008fca00078e00ff */
[----:B----4-:R-:W-:Y:S01]  /*ca70*/  @P0 SHF.R.U32.HI R222, RZ, R200, R201 ;  /* 0x000000c8ffde0219 */ /* 0x010fe200000116c9 */
[----:B------:R-:W-:Y:S01]  /*ca80*/  VIADD R200, R20, 0x22840 ;  /* 0x0002284014c87836 */ /* 0x000fe20000000000 */
[----:B------:R-:W-:Y:S01]  /*ca90*/  PLOP3.LUT P0, PT, PT, PT, UP0, 0x40, 0x0 ;  /* 0x000000000000781c */ /* 0x000fe20003f0e808 */
[----:B------:R-:W-:Y:S02]  /*caa0*/  IMAD.U32 R201, RZ, RZ, UR47 ;  /* 0x0000002fffc97e24 */ /* 0x000fe4000f8e00ff */
[----:B------:R-:W3:Y:S03]  /*cab0*/  SHFL.IDX PT, R223, R222, RZ, 0x1c1f ;  /* 0x001c1fffdedf7589 */ /* 0x000ee600000e0000 */
[----:B------:R-:W-:-:S04]  /*cac0*/  PRMT R200, R201, 0x654, R200 ;  /* 0x00000654c9c87816 */ /* 0x000fc800000000c8 */
[----:B------:R4:W-:Y:S02]  /*cad0*/  SYNCS.ARRIVE.TRANS64.RED.A1T0 RZ, [R200+URZ], RZ ;  /* 0x000000ffc8ff79a7 */ /* 0x0009e4000810043f */
[----:B----4-:R-:W-:-:S04]  /*cae0*/  VIADD R200, R202, 0x1 ;  /* 0x00000001cac87836 */ /* 0x010fc80000000000 */
[----:B------:R-:W-:-:S05]  /*caf0*/  IMAD R200, R210, -0x2, R200 ;  /* 0xfffffffed2c87824 */ /* 0x000fca00078e02c8 */
[----:B------:R-:W-:-:S05]  /*cb00*/  IADD3 R220, -R207, R200, R208 ;  /* 0x000000c8cfdc7210 */ /* 0x000fca0007ffe1d0 */
[C---:B------:R-:W-:Y:S02]  /*cb10*/  VIADD R221, R220.reuse, UR44 ;  /* 0x0000002cdcdd7c36 */ /* 0x040fe40008000000 */
[----:B------:R-:W-:Y:S02]  /*cb20*/  VIADD R220, R220, UR4 ;  /* 0x00000004dcdc7c36 */ /* 0x000fe40008000000 */
[C---:B---3--:R-:W-:Y:S02]  /*cb30*/  IMAD.IADD R219, R223.reuse, 0x1, R221 ;  /* 0x00000001dfdb7824 */ /* 0x048fe400078e02dd */
[----:B------:R-:W-:Y:S01]  /*cb40*/  IMAD.IADD R203, R223, 0x1, R220 ;  /* 0x00000001dfcb7824 */ /* 0x000fe200078e02dc */
[----:B------:R-:W-:Y:S06]  /*cb50*/  @P0 BRA `(.L_x_2975) ;  /* 0x0000000000580947 */ /* 0x000fec0003800000 */
[----:B------:R-:W-:Y:S01]  /*cb60*/  IADD3 R223, -R207, R208, R223 ;  /* 0x000000d0cfdf7210 */ /* 0x000fe20007ffe1df */
[----:B------:R-:W-:Y:S03]  /*cb70*/  BSSY B0, `(.L_x_2976) ;  /* 0x0000010000007945 */ /* 0x000fe60003800000 */
[----:B------:R-:W-:-:S13]  /*cb80*/  ISETP.GT.AND P0, PT, R223, -0x1, PT ;  /* 0xffffffffdf00780c */ /* 0x000fda0003f04270 */
[----:B------:R-:W-:Y:S05]  /*cb90*/  @P0 BRA `(.L_x_2977) ;  /* 0x0000000000200947 */ /* 0x000fea0003800000 */
[----:B------:R-:W-:Y:S01]  /*cba0*/  IMAD.U32 R227, RZ, RZ, UR37 ;  /* 0x00000025ffe37e24 */ /* 0x000fe2000f8e00ff */
[----:B------:R-:W-:-:S04]  /*cbb0*/  LOP3.LUT R223, RZ, R223, RZ, 0x33, !PT ;  /* 0x000000dfffdf7212 */ /* 0x000fc800078e33ff */
[----:B------:R-:W-:-:S13]  /*cbc0*/  ISETP.NE.AND P0, PT, R227, 0x1, PT ;  /* 0x00000001e300780c */ /* 0x000fda0003f05270 */
[----:B------:R-:W3:Y:S02]  /*cbd0*/  @P0 LDC.64 R200, c[0x0][0x9e8] ;  /* 0x00027a00ffc80b82 */ /* 0x000ee40000000a00 */
[----:B---3--:R-:W-:-:S05]  /*cbe0*/  @P0 IMAD.HI.U32 R200, R223, R200, RZ ;  /* 0x000000c8dfc80227 */ /* 0x008fca00078e00ff */
[----:B------:R-:W-:-:S04]  /*cbf0*/  @P0 SHF.R.U32.HI R223, RZ, R201, R200 ;  /* 0x000000c9ffdf0219 */ /* 0x000fc800000116c8 */
[----:B------:R-:W-:Y:S01]  /*cc00*/  LOP3.LUT R223, RZ, R223, RZ, 0x33, !PT ;  /* 0x000000dfffdf7212 */ /* 0x000fe200078e33ff */
[----:B------:R-:W-:Y:S06]  /*cc10*/  BRA `(.L_x_2978) ;  /* 0x0000000000147947 */ /* 0x000fec0003800000 */
.L_x_2977:
[----:B------:R-:W-:-:S05]  /*cc20*/  IMAD.U32 R227, RZ, RZ, UR37 ;  /* 0x00000025ffe37e24 */ /* 0x000fca000f8e00ff */
[----:B------:R-:W-:-:S13]  /*cc30*/  ISETP.NE.AND P0, PT, R227, 0x1, PT ;  /* 0x00000001e300780c */ /* 0x000fda0003f05270 */
[----:B------:R-:W3:Y:S02]  /*cc40*/  @P0 LDC.64 R200, c[0x0][0x9e8] ;  /* 0x00027a00ffc80b82 */ /* 0x000ee40000000a00 */
[----:B---3--:R-:W-:-:S05]  /*cc50*/  @P0 IMAD.HI.U32 R200, R223, R200, RZ ;  /* 0x000000c8dfc80227 */ /* 0x008fca00078e00ff */
[----:B------:R-:W-:-:S07]  /*cc60*/  @P0 SHF.R.U32.HI R223, RZ, R201, R200 ;  /* 0x000000c9ffdf0219 */ /* 0x000fce00000116c8 */
.L_x_2978:
[----:B------:R-:W-:Y:S05]  /*cc70*/  BSYNC B0 ;  /* 0x0000000000007941 */ /* 0x000fea0003800000 */
.L_x_2976:
[----:B------:R-:W-:-:S04]  /*cc80*/  IMAD R200, R210, -0x2, R202 ;  /* 0xfffffffed2c87824 */ /* 0x000fc800078e02ca */
[----:B------:R-:W-:-:S05]  /*cc90*/  IMAD R200, R223, R227, R200 ;  /* 0x000000e3dfc87224 */ /* 0x000fca00078e02c8 */
[----:B------:R-:W-:Y:S02]  /*cca0*/  VIMNMX R203, R203, R200, !PT ;  /* 0x000000c8cbcb7248 */ /* 0x000fe40007fe0100 */
[----:B------:R-:W-:-:S07]  /*ccb0*/  VIADDMNMX R219, R200, R227, R219, PT ;  /* 0x000000e3c8db7246 */ /* 0x000fce00038001db */
.L_x_2975:
[----:B------:R-:W-:Y:S01]  /*ccc0*/  ISETP.GE.AND P1, PT, R202, 0x1, PT ;  /* 0x00000001ca00780c */ /* 0x000fe20003f26270 */
[----:B------:R-:W-:Y:S01]  /*ccd0*/  UISETP.NE.AND UP0, UPT, UR51, URZ, UPT ;  /* 0x0000003f3300728c */ /* 0x000fe2000bf05270 */
        /* <DEDUP_REMOVED lines=128> */
[----:B------:R-:W-:Y:S02]  /*d4e0*/  ISETP.GT.AND P6, PT, R203, 0x59, !P6 ;  /* 0x00000059cb00780c */ /* 0x000fe400077c4270 */
[----:B------:R-:W3:Y:S02]  /*d4f0*/  SHFL.IDX PT, R203, R222, 0x1, 0x1c1f ;  /* 0x003c1f00decb7f89 */ /* 0x000ee400000e0000 */
[----:B------:R-:W-:-:S04]  /*d500*/  ISETP.LT.OR P6, PT, R219, 0x5a, P6 ;  /* 0x0000005adb00780c */ /* 0x000fc800037c1670 */
[----:B------:R-:W-:Y:S02]  /*d510*/  FSEL R197, R197, -INF , !P6 ;  /* 0xff800000c5c57808 */ /* 0x000fe40007000000 */
[----:B------:R-:W-:Y:S02]  /*d520*/  PLOP3.LUT P6, PT, PT, PT, UP0, 0x40, 0x0 ;  /* 0x000000000000781c */ /* 0x000fe40003fce808 */
[----:B---3--:R-:W-:Y:S01]  /*d530*/  IADD3 R221, R221, R203, RZ ;  /* 0x000000cbdddd7210 */ /* 0x008fe20007ffe0ff */
[----:B------:R-:W-:-:S10]  /*d540*/  IMAD.IADD R220, R220, 0x1, R203 ;  /* 0x00000001dcdc7824 */ /* 0x000fd400078e02cb */
[----:B------:R-:W-:Y:S05]  /*d550*/  @P6 BRA `(.L_x_2979) ;  /* 0x0000000000586947 */ /* 0x000fea0003800000 */
        /* <DEDUP_REMOVED lines=12> */
.L_x_2981:
[----:B------:R-:W-:-:S05]  /*d620*/  IMAD.U32 R219, RZ, RZ, UR37 ;  /* 0x00000025ffdb7e24 */ /* 0x000fca000f8e00ff */
[----:B------:R-:W-:-:S13]  /*d630*/  ISETP.NE.AND P6, PT, R219, 0x1, PT ;  /* 0x00000001db00780c */ /* 0x000fda0003fc5270 */
[----:B------:R-:W3:Y:S02]  /*d640*/  @P6 LDC.64 R160, c[0x0][0x9e8] ;  /* 0x00027a00ffa06b82 */ /* 0x000ee40000000a00 */
[----:B---3--:R-:W-:-:S05]  /*d650*/  @P6 IMAD.HI.U32 R160, R203, R160, RZ ;  /* 0x000000a0cba06227 */ /* 0x008fca00078e00ff */
[----:B------:R-:W-:-:S07]  /*d660*/  @P6 SHF.R.U32.HI R203, RZ, R161, R160 ;  /* 0x000000a1ffcb6219 */ /* 0x000fce00000116a0 */
.L_x_2982:
[----:B------:R-:W-:Y:S05]  /*d670*/  BSYNC B0 ;  /* 0x0000000000007941 */ /* 0x000fea0003800000 */
.L_x_2980:
[----:B------:R-:W-:-:S04]  /*d680*/  IMAD R202, R210, -0x2, R202 ;  /* 0xfffffffed2ca7824 */ /* 0x000fc800078e02ca */
[----:B------:R-:W-:-:S05]  /*d690*/  IMAD R202, R203, R219, R202 ;  /* 0x000000dbcbca7224 */ /* 0x000fca00078e02ca */
[----:B------:R-:W-:Y:S02]  /*d6a0*/  VIMNMX R220, R220, R202, !PT ;  /* 0x000000cadcdc7248 */ /* 0x000fe40007fe0100 */
[----:B------:R-:W-:-:S07]  /*d6b0*/  VIADDMNMX R221, R202, R219, R221, PT ;  /* 0x000000dbcadd7246 */ /* 0x000fce00038001dd */
.L_x_2979:
[----:B------:R-:W-:Y:S01]  /*d6c0*/  ISETP.GT.AND P0, PT, R220, 0x1, !P0 ;  /* 0x00000001dc00780c */ /* 0x000fe20004704270 */
[----:B------:R-:W-:Y:S01]  /*d6d0*/  UMOV UR48, UR42 ;  /* 0x0000002a00307c82 */ /* 0x000fe20008000000 */
[----:B------:R-:W-:Y:S01]  /*d6e0*/  FMNMX.FTZ R161, R152, R0, !PT ;  /* 0x0000000098a17209 */ /* 0x000fe20007810000 */
[----:B------:R-:W-:Y:S01]  /*d6f0*/  IMAD.U32 R227, RZ, RZ, UR50 ;  /* 0x00000032ffe37e24 */ /* 0x000fe2000f8e00ff */
[----:B------:R-:W-:Y:S02]  /*d700*/  ISETP.LT.OR P0, PT, R221, 0x2, P0 ;  /* 0x00000002dd00780c */ /* 0x000fe40000701670 */
[C---:B------:R-:W-:Y:S02]  /*d710*/  LOP3.LUT P6, RZ, R22.reuse, 0x20, RZ, 0xc0, !PT ;  /* 0x0000002016ff7812 */ /* 0x040fe400078cc0ff */
        /* <DEDUP_REMOVED lines=55> */
[----:B------:R-:W-:-:S02]  /*da90*/  LOP3.LUT P0, RZ, R22, 0x2000, RZ, 0xc0, !PT ;  /* 0x0000200016ff7812 */ /* 0x000fc4000780c0ff */
[----:B------:R-:W-:Y:S02]  /*daa0*/  LOP3.LUT P6, RZ, R22, 0x40, RZ, 0xc0, !PT ;  /* 0x0000004016ff7812 */ /* 0x000fe400078cc0ff */
[C---:B------:R-:W-:Y:S02]  /*dab0*/  ISETP.GT.AND P0, PT, R220.reuse, 0x28, !P0 ;  /* 0x00000028dc00780c */ /* 0x040fe40004704270 */
[----:B------:R-:W-:Y:S02]  /*dac0*/  ISETP.GT.AND P1, PT, R220, 0x48, !P1 ;  /* 0x00000048dc00780c */ /* 0x000fe40004f24270 */
[C---:B------:R-:W-:Y:S02]  /*dad0*/  ISETP.LT.OR P0, PT, R221.reuse, 0x29, P0 ;  /* 0x00000029dd00780c */ /* 0x040fe40000701670 */
[----:B------:R-:W-:Y:S02]  /*dae0*/  ISETP.LT.OR P1, PT, R221, 0x49, P1 ;  /* 0x00000049dd00780c */ /* 0x000fe40000f21670 */
[----:B------:R-:W-:-:S02]  /*daf0*/  FSEL R174, R174, -INF , !P0 ;  /* 0xff800000aeae7808 */ /* 0x000fc40004000000 */
[----:B------:R-:W-:Y:S02]  /*db00*/  LOP3.LUT P0, RZ, R22, 0x1000, RZ, 0xc0, !PT ;  /* 0x0000100016ff7812 */ /* 0x000fe4000780c0ff */
[----:B------:R-:W-:Y:S02]  /*db10*/  FSEL R190, R190, -INF , !P1 ;  /* 0xff800000bebe7808 */ /* 0x000fe40004800000 */
[----:B------:R-:W-:Y:S02]  /*db20*/  ISETP.GT.AND P0, PT, R220, 0x29, !P0 ;  /* 0x00000029dc00780c */ /* 0x000fe40004704270 */
[----:B------:R-:W-:Y:S02]  /*db30*/  LOP3.LUT P1, RZ, R22, 0x20000, RZ, 0xc0, !PT ;  /* 0x0002000016ff7812 */ /* 0x000fe4000782c0ff */
[----:B------:R-:W-:Y:S02]  /*db40*/  ISETP.LT.OR P0, PT, R221, 0x2a, P0 ;  /* 0x0000002add00780c */ /* 0x000fe40000701670 */
[----:B------:R-:W-:-:S02]  /*db50*/  ISETP.GT.AND P2, PT, R220, 0x49, !P2 ;  /* 0x00000049dc00780c */ /* 0x000fc40005744270 */
[----:B------:R-:W-:Y:S02]  /*db60*/  FSEL R175, R175, -INF , !P0 ;  /* 0xff800000afaf7808 */ /* 0x000fe40004000000 */
[----:B------:R-:W-:Y:S02]  /*db70*/  LOP3.LUT P0, RZ, R22, 0x800, RZ, 0xc0, !PT ;  /* 0x0000080016ff7812 */ /* 0x000fe4000780c0ff */
[C---:B------:R-:W-:Y:S02]  /*db80*/  ISETP.LT.OR P2, PT, R221.reuse, 0x4a, P2 ;  /* 0x0000004add00780c */ /* 0x040fe40001741670 */
[C---:B------:R-:W-:Y:S02]  /*db90*/  ISETP.GT.AND P0, PT, R220.reuse, 0x30, !P0 ;  /* 0x00000030dc00780c */ /* 0x040fe40004704270 */
[----:B------:R-:W-:Y:S02]  /*dba0*/  ISETP.GT.AND P3, PT, R220, 0x50, !P3 ;  /* 0x00000050dc00780c */ /* 0x000fe40005f64270 */
[----:B------:R-:W-:-:S02]  /*dbb0*/  ISETP.LT.OR P0, PT, R221, 0x31, P0 ;  /* 0x00000031dd00780c */ /* 0x000fc40000701670 */
[----:B------:R-:W-:Y:S02]  /*dbc0*/  FSEL R191, R191, -INF , !P2 ;  /* 0xff800000bfbf7808 */ /* 0x000fe40005000000 */
[----:B------:R-:W-:Y:S02]  /*dbd0*/  FSEL R160, R178, -INF , !P0 ;  /* 0xff800000b2a07808 */ /* 0x000fe40004000000 */
[----:B------:R-:W-:Y:S01]  /*dbe0*/  LOP3.LUT P0, RZ, R22, 0x400, RZ, 0xc0, !PT ;  /* 0x0000040016ff7812 */ /* 0x000fe2000780c0ff */
[----:B------:R-:W3:Y:S01]  /*dbf0*/  SHFL.BFLY PT, R178, R161, 0x2, 0x1f ;  /* 0x0c401f00a1b27f89 */ /* 0x000ee200000e0000 */
[C---:B------:R-:W-:Y:S02]  /*dc00*/  ISETP.GT.AND P4, PT, R220.reuse, 0x51, !P4 ;  /* 0x00000051dc00780c */ /* 0x040fe40006784270 */
[----:B------:R-:W-:Y:S02]  /*dc10*/  ISETP.GT.AND P0, PT, R220, 0x31, !P0 ;  /* 0x00000031dc00780c */ /* 0x000fe40004704270 */
[----:B------:R-:W-:-:S02]  /*dc20*/  ISETP.LT.OR P3, PT, R221, 0x51, P3 ;  /* 0x00000051dd00780c */ /* 0x000fc40001f61670 */
[----:B------:R-:W-:Y:S02]  /*dc30*/  ISETP.LT.OR P0, PT, R221, 0x32, P0 ;  /* 0x00000032dd00780c */ /* 0x000fe40000701670 */
[----:B------:R-:W-:Y:S02]  /*dc40*/  ISETP.GT.AND P5, PT, R220, 0x58, !P5 ;  /* 0x00000058dc00780c */ /* 0x000fe40006fa4270 */
[----:B------:R-:W-:Y:S02]  /*dc50*/  FSEL R179, R179, -INF , !P0 ;  /* 0xff800000b3b37808 */ /* 0x000fe40004000000 */
[----:B------:R-:W-:Y:S02]  /*dc60*/  LOP3.LUT P0, RZ, R22, 0x200, RZ, 0xc0, !PT ;  /* 0x0000020016ff7812 */ /* 0x000fe4000780c0ff */
[----:B------:R-:W-:Y:S02]  /*dc70*/  ISETP.LT.OR P4, PT, R221, 0x52, P4 ;  /* 0x00000052dd00780c */ /* 0x000fe40002781670 */
[----:B------:R-:W-:-:S02]  /*dc80*/  ISETP.GT.AND P0, PT, R220, 0x38, !P0 ;  /* 0x00000038dc00780c */ /* 0x000fc40004704270 */
[----:B------:R-:W-:Y:S02]  /*dc90*/  FSEL R194, R194, -INF , !P3 ;  /* 0xff800000c2c27808 */ /* 0x000fe40005800000 */
[C---:B------:R-:W-:Y:S02]  /*dca0*/  ISETP.LT.OR P0, PT, R221.reuse, 0x39, P0 ;  /* 0x00000039dd00780c */ /* 0x040fe40000701670 */
[----:B------:R-:W-:Y:S02]  /*dcb0*/  ISETP.LT.OR P5, PT, R221, 0x59, P5 ;  /* 0x00000059dd00780c */ /* 0x000fe40002fa1670 */
[----:B------:R-:W-:Y:S02]  /*dcc0*/  FSEL R182, R182, -INF , !P0 ;  /* 0xff800000b6b67808 */ /* 0x000fe40004000000 */
[----:B------:R-:W-:Y:S02]  /*dcd0*/  LOP3.LUT P0, RZ, R22, 0x100, RZ, 0xc0, !PT ;  /* 0x0000010016ff7812 */ /* 0x000fe4000780c0ff */
[----:B---3--:R-:W-:-:S02]  /*dce0*/  FMNMX.FTZ R178, R161, R178, !PT ;  /* 0x000000b2a1b27209 */ /* 0x008fc40007810000 */
[----:B------:R-:W-:Y:S02]  /*dcf0*/  ISETP.GT.AND P0, PT, R220, 0x39, !P0 ;  /* 0x00000039dc00780c */ /* 0x000fe40004704270 */
[----:B------:R-:W-:Y:S01]  /*dd00*/  FSEL R195, R195, -INF , !P4 ;  /* 0xff800000c3c37808 */ /* 0x000fe20006000000 */
[----:B------:R-:W3:Y:S01]  /*dd10*/  SHFL.BFLY PT, R161, R178, 0x1, 0x1f ;  /* 0x0c201f00b2a17f89 */ /* 0x000ee200000e0000 */
[----:B------:R-:W-:Y:S02]  /*dd20*/  ISETP.LT.OR P0, PT, R221, 0x3a, P0 ;  /* 0x0000003add00780c */ /* 0x000fe40000701670 */
[----:B------:R-:W-:Y:S02]  /*dd30*/  FSEL R198, R198, -INF , !P5 ;  /* 0xff800000c6c67808 */ /* 0x000fe40006800000 */
[----:B------:R-:W-:Y:S02]  /*dd40*/  FSEL R183, R183, -INF , !P0 ;  /* 0xff800000b7b77808 */ /* 0x000fe40004000000 */
[----:B------:R-:W-:-:S04]  /*dd50*/  LOP3.LUT P0, RZ, R22, 0x80, RZ, 0xc0, !PT ;  /* 0x0000008016ff7812 */ /* 0x000fc8000780c0ff */
[----:B------:R-:W-:-:S04]  /*dd60*/  ISETP.GT.AND P0, PT, R220, 0x40, !P0 ;  /* 0x00000040dc00780c */ /* 0x000fc80004704270 */
[----:B------:R-:W-:-:S04]  /*dd70*/  ISETP.LT.OR P0, PT, R221, 0x41, P0 ;  /* 0x00000041dd00780c */ /* 0x000fc80000701670 */
[----:B------:R-:W-:Y:S02]  /*dd80*/  FSEL R186, R186, -INF , !P0 ;  /* 0xff800000baba7808 */ /* 0x000fe40004000000 */
[----:B------:R-:W-:Y:S02]  /*dd90*/  ISETP.GT.AND P0, PT, R220, 0x41, !P6 ;  /* 0x00000041dc00780c */ /* 0x000fe40007704270 */
[----:B------:R-:W-:Y:S02]  /*dda0*/  LOP3.LUT P6, RZ, R22, 0x1, RZ, 0xc0, !PT ;  /* 0x0000000116ff7812 */ /* 0x000fe400078cc0ff */
[----:B------:R-:W-:Y:S02]  /*ddb0*/  ISETP.LT.OR P0, PT, R221, 0x42, P0 ;  /* 0x00000042dd00780c */ /* 0x000fe40000701670 */
[----:B---3--:R-:W-:Y:S02]  /*ddc0*/  FMNMX.FTZ R178, R178, R161, !PT ;  /* 0x000000a1b2b27209 */ /* 0x008fe40007810000 */
[----:B------:R-:W-:-:S02]  /*ddd0*/  FSEL R187, R187, -INF , !P0 ;  /* 0xff800000bbbb7808 */ /* 0x000fc40004000000 */
[----:B------:R-:W-:-:S04]  /*dde0*/  FSETP.NEU.FTZ.AND P0, PT, R178, -INF , PT ;  /* 0xff800000b200780b */ /* 0x000fc80003f1d000 */
[----:B------:R-:W-:-:S05]  /*ddf0*/  FSEL R161, R178, RZ, P0 ;  /* 0x000000ffb2a17208 */ /* 0x000fca0000000000 */
[----:B------:R-:W-:Y:S01]  /*de00*/  FADD.FTZ R161, -R161, R0 ;  /* 0x00000000a1a17221 */ /* 0x000fe20000010100 */
[----:B------:R-:W-:-:S05]  /*de10*/  FMUL.FTZ R0, R178, UR48 ;  /* 0x00000030b2007c20 */ /* 0x000fca0008410000 */
[----:B------:R-:W-:Y:S02]  /*de20*/  FSEL R0, R0, RZ, P0 ;  /* 0x000000ff00007208 */ /* 0x000fe40000000000 */
[----:B------:R-:W-:-:S03]  /*de30*/  ISETP.GT.AND P0, PT, R220, RZ, !P1 ;  /* 0x000000ffdc00720c */ /* 0x000fc60004f04270 */
[--C-:B------:R-:W-:Y:S01]  /*de40*/  FFMA.FTZ R152, R152, UR48, -R0.reuse ;  /* 0x0000003098987c23 */ /* 0x100fe20008010800 */
        /* <DEDUP_REMOVED lines=22> */
[----:B------:R-:W-:Y:S01]  /*dfb0*/  FFMA.FTZ R197, R197, UR48, -R0 ;  /* 0x00000030c5c57c23 */ /* 0x000fe20008010800 */
[----:B------:R-:W-:Y:S01]  /*dfc0*/  FMUL.FTZ R0, R161, UR48 ;  /* 0x00000030a1007c20 */ /* 0x000fe20008410000 */
[----:B------:R-:W-:Y:S01]  /*dfd0*/  MUFU.EX2 R152, R152 ;  /* 0x0000009800987308 */ /* 0x000fe20000000800 */
[----:B------:R-:W-:-:S04]  /*dfe0*/  ISETP.LT.OR P0, PT, R221, 0x1, P0 ;  /* 0x00000001dd00780c */ /* 0x000fc80000701670 */
[----:B------:R-:W-:Y:S02]  /*dff0*/  FSEL R154, R154, -INF , !P0 ;  /* 0xff8000009a9a7808 */ /* 0x000fe40004000000 */
[----:B------:R-:W-:Y:S01]  /*e000*/  ISETP.GT.AND P0, PT, R220, 0x59, !P6 ;  /* 0x00000059dc00780c */ /* 0x000fe20007704270 */
[----:B------:R-:W3:Y:S01]  /*e010*/  MUFU.EX2 R0, R0 ;  /* 0x0000000000007308 */ /* 0x000ee20000000800 */
[----:B------:R-:W-:Y:S02]  /*e020*/  ISETP.NE.AND P6, PT, R227, 0x3, PT ;  /* 0x00000003e300780c */ /* 0x000fe40003fc5270 */
[----:B------:R-:W-:-:S04]  /*e030*/  ISETP.LT.OR P0, PT, R221, 0x5a, P0 ;  /* 0x0000005add00780c */ /* 0x000fc80000701670 */
[----:B------:R-:W-:Y:S01]  /*e040*/  FSEL R199, R199, -INF , !P0 ;  /* 0xff800000c7c77808 */ /* 0x000fe20004000000 */
[----:B------:R-:W4:Y:S08]  /*e050*/  MUFU.EX2 R153, R153 ;  /* 0x0000009900997308 */ /* 0x000f300000000800 */
[----:B------:R-:W5:Y:S01]  /*e060*/  MUFU.EX2 R156, R156 ;  /* 0x0000009c009c7308 */ /* 0x000f620000000800 */
        /* <DEDUP_REMOVED lines=16> */
[----:B------:R-:W4:Y:S01]  /*e170*/  MUFU.EX2 R200, R200 ;  /* 0x000000c800c87308 */ /* 0x000f220000000800 */
[----:B-----5:R-:W-:Y:S01]  /*e180*/  FADD.FTZ R8, R156, R8 ;  /* 0x000000089c087221 */ /* 0x020fe20000010000 */
[-C--:B------:R-:W-:Y:S01]  /*e190*/  FMUL.FTZ R44, R44, R0.reuse ;  /* 0x000000002c2c7220 */ /* 0x080fe20000410000 */
[----:B------:R-:W-:Y:S01]  /*e1a0*/  FMNMX.FTZ R153, R158, R153, !PT ;  /* 0x000000999e997209 */ /* 0x000fe20007810000 */
[-C--:B------:R-:W-:Y:S01]  /*e1b0*/  FMUL.FTZ R45, R45, R0.reuse ;  /* 0x000000002d2d7220 */ /* 0x080fe20000410000 */
[-C--:B------:R-:W-:Y:S01]  /*e1c0*/  FMUL.FTZ R48, R48, R0.reuse ;  /* 0x0000000030307220 */ /* 0x080fe20000410000 */
[-C--:B------:R-:W-:Y:S01]  /*e1d0*/  FMUL.FTZ R49, R49, R0.reuse ;  /* 0x0000000031317220 */ /* 0x080fe20000410000 */
[----:B------:R-:W-:Y:S01]  /*e1e0*/  FMNMX.FTZ R153, R159, R153, !PT ;  /* 0x000000999f997209 */ /* 0x000fe20007810000 */
[----:B------:R-:W5:Y:S01]  /*e1f0*/  MUFU.EX2 R201, R201 ;  /* 0x000000c900c97308 */ /* 0x000f620000000800 */
[----:B---3--:R-:W-:Y:S01]  /*e200*/  FADD.FTZ R8, R157, R8 ;  /* 0x000000089d087221 */ /* 0x008fe20000010000 */
[-C--:B------:R-:W-:Y:S01]  /*e210*/  FMUL.FTZ R52, R52, R0.reuse ;  /* 0x0000000034347220 */ /* 0x080fe20000410000 */
[----:B------:R-:W-:Y:S01]  /*e220*/  FMNMX.FTZ R153, R162, R153, !PT ;  /* 0x00000099a2997209 */ /* 0x000fe20007810000 */
[-C--:B------:R-:W-:Y:S01]  /*e230*/  FMUL.FTZ R53, R53, R0.reuse ;  /* 0x0000000035357220 */ /* 0x080fe20000410000 */
[-C--:B------:R-:W-:Y:S01]  /*e240*/  FMUL.FTZ R56, R56, R0.reuse ;  /* 0x0000000038387220 */ /* 0x080fe20000410000 */
[-C--:B------:R-:W-:Y:S01]  /*e250*/  FMUL.FTZ R57, R57, R0.reuse ;  /* 0x0000000039397220 */ /* 0x080fe20000410000 */
[----:B------:R-:W-:Y:S01]  /*e260*/  FMNMX.FTZ R153, R163, R153, !PT ;  /* 0x00000099a3997209 */ /* 0x000fe20007810000 */
[----:B------:R-:W3:Y:S01]  /*e270*/  MUFU.EX2 R164, R164 ;  /* 0x000000a400a47308 */ /* 0x000ee20000000800 */
[----:B----4-:R-:W-:Y:S01]  /*e280*/  FADD.FTZ R8, R200, R8 ;  /* 0x00000008c8087221 */ /* 0x010fe20000010000 */
        /* <DEDUP_REMOVED lines=73> */
[-C--:B------:R-:W-:Y:S01]  /*e720*/  FMUL.FTZ R133, R133, R0.reuse ;  /* 0x0000000085857220 */ /* 0x080fe20000410000 */
[----:B------:R-:W4:Y:S01]  /*e730*/  SHFL.BFLY PT, R161, R153, 0x2, 0x1f ;  /* 0x0c401f0099a17f89 */ /* 0x000f2200000e0000 */
[-C--:B------:R-:W-:Y:S01]  /*e740*/  FMUL.FTZ R136, R136, R0.reuse ;  /* 0x0000000088887220 */ /* 0x080fe20000410000 */
[-C--:B------:R-:W-:Y:S01]  /*e750*/  FMUL.FTZ R137, R137, R0.reuse ;  /* 0x0000000089897220 */ /* 0x080fe20000410000 */
[-C--:B------:R-:W-:Y:S01]  /*e760*/  FMUL.FTZ R140, R140, R0.reuse ;  /* 0x000000008c8c7220 */ /* 0x080fe20000410000 */
[----:B------:R-:W0:Y:S01]  /*e770*/  MUFU.EX2 R184, R184 ;  /* 0x000000b800b87308 */ /* 0x000e220000000800 */
[----:B-----5:R-:W-:Y:S01]  /*e780*/  FADD.FTZ R8, R180, R8 ;  /* 0x00000008b4087221 */ /* 0x020fe20000010000 */
[-C--:B------:R-:W-:Y:S01]  /*e790*/  FMUL.FTZ R141, R141, R0.reuse ;  /* 0x000000008d8d7220 */ /* 0x080fe20000410000 */
[-C--:B------:R-:W-:Y:S01]  /*e7a0*/  FMUL.FTZ R144, R144, R0.reuse ;  /* 0x0000000090907220 */ /* 0x080fe20000410000 */
[-C--:B------:R-:W-:Y:S01]  /*e7b0*/  FMUL.FTZ R145, R145, R0.reuse ;  /* 0x0000000091917220 */ /* 0x080fe20000410000 */
[-C--:B------:R-:W-:Y:S01]  /*e7c0*/  FMUL.FTZ R148, R148, R0.reuse ;  /* 0x0000000094947220 */ /* 0x080fe20000410000 */
[----:B------:R-:W-:-:S02]  /*e7d0*/  FMUL.FTZ R149, R149, R0 ;  /* 0x0000000095957220 */ /* 0x000fc40000410000 */
[----:B------:R-:W5:Y:S01]  /*e7e0*/  MUFU.EX2 R185, R185 ;  /* 0x000000b900b97308 */ /* 0x000f620000000800 */
[----:B---3--:R-:W-:-:S07]  /*e7f0*/  FADD.FTZ R8, R181, R8 ;  /* 0x00000008b5087221 */ /* 0x008fce0000010000 */
[----:B------:R-:W3:Y:S01]  /*e800*/  MUFU.EX2 R188, R188 ;  /* 0x000000bc00bc7308 */ /* 0x000ee20000000800 */
[----:B0-----:R-:W-:Y:S01]  /*e810*/  FADD.FTZ R8, R184, R8 ;  /* 0x00000008b8087221 */ /* 0x001fe20000010000 */
[----:B----4-:R-:W-:-:S06]  /*e820*/  FMNMX.FTZ R153, R153, R161, !PT ;  /* 0x000000a199997209 */ /* 0x010fcc0007810000 */
[----:B------:R-:W0:Y:S01]  /*e830*/  MUFU.EX2 R189, R189 ;  /* 0x000000bd00bd7308 */ /* 0x000e220000000800 */
[----:B------:R-:W4:Y:S01]  /*e840*/  SHFL.BFLY PT, R161, R153, 0x1, 0x1f ;  /* 0x0c201f0099a17f89 */ /* 0x000f2200000e0000 */
[----:B-----5:R-:W-:-:S06]  /*e850*/  FADD.FTZ R8, R185, R8 ;  /* 0x00000008b9087221 */ /* 0x020fcc0000010000 */
[----:B------:R-:W5:Y:S01]  /*e860*/  MUFU.EX2 R192, R192 ;  /* 0x000000c000c07308 */ /* 0x000f620000000800 */
[----:B---3--:R-:W-:-:S07]  /*e870*/  FADD.FTZ R8, R188, R8 ;  /* 0x00000008bc087221 */ /* 0x008fce0000010000 */
[----:B------:R-:W3:Y:S08]  /*e880*/  MUFU.EX2 R193, R193 ;  /* 0x000000c100c17308 */ /* 0x000ef00000000800 */
[----:B------:R-:W1:Y:S01]  /*e890*/  MUFU.EX2 R196, R196 ;  /* 0x000000c400c47308 */ /* 0x000e620000000800 */
[----:B----4-:R-:W-:-:S04]  /*e8a0*/  FMNMX.FTZ R176, R153, R161, !PT ;  /* 0x000000a199b07209 */ /* 0x010fc80007810000 */
[C---:B------:R-:W-:Y:S01]  /*e8b0*/  FSETP.NEU.FTZ.AND P0, PT, R176.reuse, -INF , PT ;  /* 0xff800000b000780b */ /* 0x040fe20003f1d000 */
[----:B------:R-:W-:-:S05]  /*e8c0*/  FMUL.FTZ R161, R176, UR48 ;  /* 0x00000030b0a17c20 */ /* 0x000fca0008410000 */
[----:B------:R-:W-:-:S05]  /*e8d0*/  FSEL R161, R161, RZ, P0 ;  /* 0x000000ffa1a17208 */ /* 0x000fca0000000000 */
[--C-:B------:R-:W-:Y:S01]  /*e8e0*/  FFMA.FTZ R219, R166, UR48, -R161.reuse ;  /* 0x00000030a6db7c23 */ /* 0x100fe200080108a1 */
[----:B------:R-:W-:Y:S01]  /*e8f0*/  F2FP.F16.F32.PACK_AB R166, R181, R180 ;  /* 0x000000b4b5a6723e */ /* 0x000fe200000000ff */
[--C-:B------:R-:W-:Y:S01]  /*e900*/  FFMA.FTZ R222, R154, UR48, -R161.reuse ;  /* 0x000000309ade7c23 */ /* 0x100fe200080108a1 */
[----:B------:R-:W-:Y:S01]  /*e910*/  FSEL R180, R176, RZ, P0 ;  /* 0x000000ffb0b47208 */ /* 0x000fe20000000000 */
[--C-:B------:R-:W-:Y:S01]  /*e920*/  FFMA.FTZ R155, R155, UR48, -R161.reuse ;  /* 0x000000309b9b7c23 */ /* 0x100fe200080108a1 */
[--C-:B------:R-:W-:Y:S01]  /*e930*/  FFMA.FTZ R221, R158, UR48, -R161.reuse ;  /* 0x000000309edd7c23 */ /* 0x100fe200080108a1 */
[--C-:B------:R-:W-:Y:S01]  /*e940*/  FFMA.FTZ R159, R159, UR48, -R161.reuse ;  /* 0x000000309f9f7c23 */ /* 0x100fe200080108a1 */
[----:B------:R-:W-:Y:S01]  /*e950*/  FFMA.FTZ R220, R162, UR48, -R161 ;  /* 0x00000030a2dc7c23 */ /* 0x000fe200080108a1 */
[----:B------:R-:W-:Y:S01]  /*e960*/  FADD.FTZ R180, -R180, R5 ;  /* 0x00000005b4b47221 */ /* 0x000fe20000010100 */
[----:B------:R-:W-:Y:S01]  /*e970*/  MUFU.EX2 R222, R222 ;  /* 0x000000de00de7308 */ /* 0x000fe20000000800 */
[--C-:B------:R-:W-:Y:S01]  /*e980*/  FFMA.FTZ R163, R163, UR48, -R161.reuse ;  /* 0x00000030a3a37c23 */ /* 0x100fe200080108a1 */
[----:B------:R-:W-:Y:S01]  /*e990*/  F2FP.F16.F32.PACK_AB R154, R157, R156 ;  /* 0x0000009c9d9a723e */ /* 0x000fe200000000ff */
[----:B------:R-:W-:Y:S01]  /*e9a0*/  FMUL.FTZ R5, R180, UR48 ;  /* 0x00000030b4057c20 */ /* 0x000fe20008410000 */
[--C-:B------:R-:W-:Y:S01]  /*e9b0*/  FFMA.FTZ R153, R174, UR48, -R161.reuse ;  /* 0x00000030ae997c23 */ /* 0x100fe200080108a1 */
[----:B------:R-:W-:Y:S01]  /*e9c0*/  F2FP.F16.F32.PACK_AB R158, R165, R164 ;  /* 0x000000a4a59e723e */ /* 0x000fe200000000ff */
[--C-:B------:R-:W-:Y:S01]  /*e9d0*/  FFMA.FTZ R167, R167, UR48, -R161.reuse ;  /* 0x00000030a7a77c23 */ /* 0x100fe200080108a1 */
[----:B0-----:R-:W-:Y:S01]  /*e9e0*/  FADD.FTZ R165, R189, R8 ;  /* 0x00000008bda57221 */ /* 0x001fe20000010000 */
[----:B------:R-:W-:Y:S01]  /*e9f0*/  MUFU.EX2 R155, R155 ;  /* 0x0000009b009b7308 */ /* 0x000fe20000000800 */
[--C-:B------:R-:W-:Y:S01]  /*ea00*/  FFMA.FTZ R203, R170, UR48, -R161.reuse ;  /* 0x00000030aacb7c23 */ /* 0x100fe200080108a1 */
[----:B------:R-:W-:Y:S01]  /*ea10*/  FFMA.FTZ R171, R171, UR48, -R161 ;  /* 0x00000030abab7c23 */ /* 0x000fe200080108a1 */
[----:B-----5:R-:W-:Y:S01]  /*ea20*/  FADD.FTZ R8, R192, R165 ;  /* 0x000000a5c0087221 */ /* 0x020fe20000010000 */
[--C-:B------:R-:W-:Y:S01]  /*ea30*/  FFMA.FTZ R175, R175, UR48, -R161.reuse ;  /* 0x00000030afaf7c23 */ /* 0x100fe200080108a1 */
[--C-:B------:R-:W-:Y:S01]  /*ea40*/  FFMA.FTZ R223, R160, UR48, -R161.reuse ;  /* 0x00000030a0df7c23 */ /* 0x100fe200080108a1 */
[--C-:B------:R-:W-:Y:S01]  /*ea50*/  FFMA.FTZ R179, R179, UR48, -R161.reuse ;  /* 0x00000030b3b37c23 */ /* 0x100fe200080108a1 */
[----:B---3--:R-:W-:Y:S01]  /*ea60*/  FADD.FTZ R165, R193, R8 ;  /* 0x00000008c1a57221 */ /* 0x008fe20000010000 */
[----:B------:R-:W0:Y:S01]  /*ea70*/  MUFU.EX2 R5, R5 ;  /* 0x0000000500057308 */ /* 0x000e220000000800 */
[--C-:B------:R-:W-:Y:S01]  /*ea80*/  FFMA.FTZ R182, R182, UR48, -R161.reuse ;  /* 0x00000030b6b67c23 */ /* 0x100fe200080108a1 */
[----:B------:R-:W-:Y:S01]  /*ea90*/  FFMA.FTZ R183, R183, UR48, -R161 ;  /* 0x00000030b7b77c23 */ /* 0x000fe200080108a1 */
[----:B-1----:R-:W-:Y:S01]  /*eaa0*/  FADD.FTZ R165, R196, R165 ;  /* 0x000000a5c4a57221 */ /* 0x002fe20000010000 */
[--C-:B------:R-:W-:Y:S01]  /*eab0*/  FFMA.FTZ R186, R186, UR48, -R161.reuse ;  /* 0x00000030baba7c23 */ /* 0x100fe200080108a1 */
[--C-:B------:R-:W-:Y:S01]  /*eac0*/  FFMA.FTZ R187, R187, UR48, -R161.reuse ;  /* 0x00000030bbbb7c23 */ /* 0x100fe200080108a1 */
[----:B------:R-:W-:Y:S01]  /*ead0*/  F2FP.F16.F32.PACK_AB R160, R169, R168 ;  /* 0x000000a8a9a0723e */ /* 0x000fe200000000ff */
[--C-:B------:R-:W-:Y:S01]  /*eae0*/  FFMA.FTZ R190, R190, UR48, -R161.reuse ;  /* 0x00000030bebe7c23 */ /* 0x100fe200080108a1 */
[----:B------:R-:W1:Y:S01]  /*eaf0*/  MUFU.EX2 R221, R221 ;  /* 0x000000dd00dd7308 */ /* 0x000e620000000800 */
[--C-:B------:R-:W-:Y:S01]  /*eb00*/  FFMA.FTZ R191, R191, UR48, -R161.reuse ;  /* 0x00000030bfbf7c23 */ /* 0x100fe200080108a1 */
[--C-:B------:R-:W-:Y:S01]  /*eb10*/  FFMA.FTZ R194, R194, UR48, -R161.reuse ;  /* 0x00000030c2c27c23 */ /* 0x100fe200080108a1 */
[--C-:B------:R-:W-:Y:S01]  /*eb20*/  FFMA.FTZ R195, R195, UR48, -R161.reuse ;  /* 0x00000030c3c37c23 */ /* 0x100fe200080108a1 */
[----:B------:R-:W-:Y:S01]  /*eb30*/  F2FP.F16.F32.PACK_AB R162, R173, R172 ;  /* 0x000000acada2723e */ /* 0x000fe200000000ff */
[--C-:B------:R-:W-:Y:S01]  /*eb40*/  FFMA.FTZ R198, R198, UR48, -R161.reuse ;  /* 0x00000030c6c67c23 */ /* 0x100fe200080108a1 */
[----:B------:R-:W-:Y:S01]  /*eb50*/  F2FP.F16.F32.PACK_AB R164, R177, R202 ;  /* 0x000000cab1a4723e */ /* 0x000fe200000000ff */
[----:B------:R-:W-:Y:S01]  /*eb60*/  FFMA.FTZ R161, R199, UR48, -R161 ;  /* 0x00000030c7a17c23 */ /* 0x000fe200080108a1 */
[----:B------:R-:W3:Y:S01]  /*eb70*/  MUFU.EX2 R159, R159 ;  /* 0x0000009f009f7308 */ /* 0x000ee20000000800 */
[----:B0-----:R-:W-:Y:S01]  /*eb80*/  FFMA.FTZ R4, R5, R4, R222 ;  /* 0x0000000405047223 */ /* 0x001fe200000100de */
[----:B------:R-:W-:Y:S01]  /*eb90*/  F2FP.F16.F32.PACK_AB R156, R201, R200 ;  /* 0x000000c8c99c723e */ /* 0x000fe200000000ff */
[-C--:B------:R-:W-:Y:S01]  /*eba0*/  FMUL.FTZ R26, R26, R5.reuse ;  /* 0x000000051a1a7220 */ /* 0x080fe20000410000 */
[----:B------:R-:W-:Y:S01]  /*ebb0*/  F2FP.F16.F32.PACK_AB R168, R185, R184 ;  /* 0x000000b8b9a8723e */ /* 0x000fe200000000ff */
[----:B------:R-:W-:Y:S01]  /*ebc0*/  FADD.FTZ R4, R155, R4 ;  /* 0x000000049b047221 */ /* 0x000fe20000010000 */
[----:B------:R-:W-:Y:S01]  /*ebd0*/  F2FP.F16.F32.PACK_AB R170, R189, R188 ;  /* 0x000000bcbdaa723e */ /* 0x000fe200000000ff */
[-C--:B------:R-:W-:Y:S01]  /*ebe0*/  FMUL.FTZ R27, R27, R5.reuse ;  /* 0x000000051b1b7220 */ /* 0x080fe20000410000 */
[----:B------:R-:W0:Y:S01]  /*ebf0*/  MUFU.EX2 R157, R220 ;  /* 0x000000dc009d7308 */ /* 0x000e220000000800 */
[----:B-1----:R-:W-:Y:S01]  /*ec00*/  FADD.FTZ R4, R221, R4 ;  /* 0x00000004dd047221 */ /* 0x002fe20000010000 */
        /* <DEDUP_REMOVED lines=85> */
[----:B------:R-:W-:Y:S01]  /*f160*/  FMUL.FTZ R151, R151, R5 ;  /* 0x0000000597977220 */ /* 0x000fe20000410000 */
[----:B------:R-:W3:Y:S01]  /*f170*/  MUFU.EX2 R182, R182 ;  /* 0x000000b600b67308 */ /* 0x000ee20000000800 */
[----:B0-----:R-:W-:-:S07]  /*f180*/  FADD.FTZ R4, R223, R4 ;  /* 0x00000004df047221 */ /* 0x001fce0000010000 */
[----:B------:R-:W0:Y:S01]  /*f190*/  MUFU.EX2 R183, R183 ;  /* 0x000000b700b77308 */ /* 0x000e220000000800 */
[C---:B-1----:R-:W-:Y:S01]  /*f1a0*/  FADD.FTZ R153, R179.reuse, R4 ;  /* 0x00000004b3997221 */ /* 0x042fe20000010000 */
[----:B------:R-:W-:-:S06]  /*f1b0*/  F2FP.F16.F32.PACK_AB R165, R179, R223 ;  /* 0x000000dfb3a5723e */ /* 0x000fcc00000000ff */
[----:B------:R-:W1:Y:S01]  /*f1c0*/  MUFU.EX2 R169, R186 ;  /* 0x000000ba00a97308 */ /* 0x000e620000000800 */
[----:B---3--:R-:W-:Y:S01]  /*f1d0*/  FADD.FTZ R0, R182, R153 ;  /* 0x00000099b6007221 */ /* 0x008fe20000010000 */
[----:B------:R-:W-:Y:S02]  /*f1e0*/  F2FP.F16.F32.PACK_AB R153, R155, R222 ;  /* 0x000000de9b99723e */ /* 0x000fe400000000ff */
[----:B------:R-:W-:Y:S02]  /*f1f0*/  F2FP.F16.F32.PACK_AB R155, R159, R221 ;  /* 0x000000dd9f9b723e */ /* 0x000fe400000000ff */
[----:B------:R-:W-:Y:S02]  /*f200*/  F2FP.F16.F32.PACK_AB R159, R167, R219 ;  /* 0x000000dba79f723e */ /* 0x000fe400000000ff */
        /* <DEDUP_REMOVED lines=14> */
[----:B------:R3:W4:Y:S01]  /*f2f0*/  MUFU.EX2 R0, R161 ;  /* 0x000000a100007308 */ /* 0x0007220000000800 */
[----:B0-----:R-:W-:Y:S02]  /*f300*/  F2FP.F16.F32.PACK_AB R173, R195, R173 ;  /* 0x000000adc3ad723e */ /* 0x001fe400000000ff */
[----:B---3--:R-:W-:Y:S01]  /*f310*/  F2FP.F16.F32.PACK_AB R161, R171, R203 ;  /* 0x000000cbaba1723e */ /* 0x008fe200000000ff */
[----:B------:R-:W-:-:S04]  /*f320*/  FADD.FTZ R171, R195, R4 ;  /* 0x00000004c3ab7221 */ /* 0x000fc80000010000 */
[----:B-1----:R-:W-:Y:S01]  /*f330*/  FADD.FTZ R175, R198, R171 ;  /* 0x000000abc6af7221 */ /* 0x002fe20000010000 */
[----:B------:R-:W-:-:S03]  /*f340*/  F2FP.F16.F32.PACK_AB R171, R191, R190 ;  /* 0x000000bebfab723e */ /* 0x000fc600000000ff */
[C---:B----4-:R-:W-:Y:S01]  /*f350*/  FADD.FTZ R4, R0.reuse, R175 ;  /* 0x000000af00047221 */ /* 0x050fe20000010000 */
[----:B------:R-:W-:Y:S01]  /*f360*/  F2FP.F16.F32.PACK_AB R175, R0, R198 ;  /* 0x000000c600af723e */ /* 0x000fe200000000ff */
[----:B------:R-:W-:Y:S06]  /*f370*/  @!P6 BRA `(.L_x_2983) ;  /* 0x000000000004e947 */ /* 0x000fec0003800000 */
[----:B------:R-:W-:Y:S01]  /*f380*/  BPT.TRAP 0x1 ;  /* 0x000000040000795c */ /* 0x000fe20000300000 */
.L_x_2983:
[----:B------:R0:W1:Y:S01]  /*f390*/  SYNCS.PHASECHK.TRANS64.TRYWAIT P0, [R20+URZ+0x22850], R21 ;  /* 0x02285015140075a7 */ /* 0x000062000800017f */
[----:B------:R-:W-:Y:S05]  /*f3a0*/  @!P6 BRA `(.L_x_2984) ;  /* 0x000000000004e947 */ /* 0x000fea0003800000 */
[----:B------:R-:W-:Y:S01]  /*f3b0*/  BPT.TRAP 0x1 ;  /* 0x000000040000795c */ /* 0x000fe20000300000 */
.L_x_2984:
[----:B------:R-:W-:Y:S01]  /*f3c0*/  IMAD.MOV.U32 R5, RZ, RZ, 0xc00 ;  /* 0x00000c00ff057424 */ /* 0x000fe200078e00ff */
[----:B------:R-:W-:Y:S03]  /*f3d0*/  BSSY B0, `(.L_x_2985) ;  /* 0x0000005000007945 */ /* 0x000fe60003800000 */
[----:B------:R-:W-:Y:S01]  /*f3e0*/  IMAD R180, R2, R5, UR49 ;  /* 0x0000003102b47e24 */ /* 0x000fe2000f8e0205 */
[----:B-1----:R-:W-:Y:S06]  /*f3f0*/  @P0 BRA `(.L_x_2986) ;  /* 0x0000000000080947 */ /* 0x002fec0003800000 */
[----:B------:R-:W1:Y:S02]  /*f400*/  SYNCS.PHASECHK.TRANS64.TRYWAIT P0, [R20+URZ+0x22850], R21 ;  /* 0x02285015140075a7 */ /* 0x000e64000800017f */
[----:B-1----:R-:W-:Y:S05]  /*f410*/  @!P0 BRA `(.L_x_2987) ;  /* 0x0000011800688947 */ /* 0x002fea0003800000 */
.L_x_2986:
[----:B------:R-:W-:Y:S05]  /*f420*/  BSYNC B0 ;  /* 0x0000000000007941 */ /* 0x000fea0003800000 */
.L_x_2985:
[----:B------:R-:W3:Y:S01]  /*f430*/  S2R R0, SR_TID.X ;  /* 0x0000000000007919 */ /* 0x000ee20000002100 */
[----:B------:R-:W-:Y:S05]  /*f440*/  WARPSYNC.ALL ;  /* 0x0000000000007948 */ /* 0x000fea0003800000 */
[----:B------:R-:W-:Y:S01]  /*f450*/  IMAD.MOV.U32 R181, RZ, RZ, 0x40000040 ;  /* 0x40000040ffb57424 */ /* 0x000fe200078e00ff */
[----:B------:R-:W-:Y:S01]  /*f460*/  R2UR UR6, R180 ;  /* 0x00000000b40672ca */ /* 0x000fe200000e0000 */
[----:B------:R-:W-:-:S03]  /*f470*/  IMAD.U32 R5, RZ, RZ, UR50 ;  /* 0x00000032ff057e24 */ /* 0x000fc6000f8e00ff */
[----:B------:R-:W-:Y:S02]  /*f480*/  R2UR UR7, R181 ;  /* 0x00000000b50772ca */ /* 0x000fe400000e0000 */
[----:B------:R-:W-:Y:S02]  /*f490*/  ISETP.NE.AND P0, PT, R5, 0x3, PT ;  /* 0x000000030500780c */ /* 0x000fe40003f05270 */
[----:B---3--:R-:W-:-:S05]  /*f4a0*/  SHF.R.U32.HI R0, RZ, 0x7, R0 ;  /* 0x00000007ff007819 */ /* 0x008fca0000011600 */
[----:B------:R-:W-:-:S05]  /*f4b0*/  VIADD R0, R0, 0x8 ;  /* 0x0000000800007836 */ /* 0x000fca0000000000 */
[----:B------:R3:W-:Y:S06]  /*f4c0*/  BAR.SYNC.DEFER_BLOCKING R0, 0x100 ;  /* 0x000400000000751d */ /* 0x0007ec0000010000 */
[----:B------:R-:W-:-:S06]  /*f4d0*/  WARPGROUP.ARRIVE ;  /* 0x00000000000079c5 */ /* 0x000fcc0000000000 */
        /* <DEDUP_REMOVED lines=41> */
[----:B---3--:R-:W-:Y:S05]  /*f770*/  @!P0 BRA `(.L_x_2988) ;  /* 0x0000000000048947 */ /* 0x008fea0003800000 */
[----:B------:R-:W-:Y:S01]  /*f780*/  BPT.TRAP 0x1 ;  /* 0x000000040000795c */ /* 0x000fe20000300000 */
.L_x_2988:
[C---:B------:R-:W-:Y:S01]  /*f790*/  ISETP.GT.AND P0, PT, R3.reuse, R225, PT ;  /* 0x000000e10300720c */ /* 0x040fe20003f04270 */
[----:B01----:R-:W-:Y:S02]  /*f7a0*/  VIADD R20, R20, 0x22860 ;  /* 0x0002286014147836 */ /* 0x003fe40000000000 */
[----:B------:R-:W-:Y:S02]  /*f7b0*/  IMAD.U32 R5, RZ, RZ, UR47 ;  /* 0x0000002fff057e24 */ /* 0x000fe4000f8e00ff */
[----:B------:R-:W-:Y:S02]  /*f7c0*/  VIADD R3, R3, 0xffffffff ;  /* 0xffffffff03037836 */ /* 0x000fe40000000000 */
[----:B------:R-:W-:Y:S01]  /*f7d0*/  IMAD.MOV.U32 R0, RZ, RZ, R178 ;  /* 0x000000ffff007224 */ /* 0x000fe200078e00b2 */
[----:B------:R-:W-:Y:S01]  /*f7e0*/  PRMT R20, R5, 0x654, R20 ;  /* 0x0000065405147816 */ /* 0x000fe20000000014 */
[----:B------:R-:W-:-:S03]  /*f7f0*/  IMAD.MOV.U32 R5, RZ, RZ, R176 ;  /* 0x000000ffff057224 */ /* 0x000fc600078e00b0 */
[----:B------:R0:W-:Y:S01]  /*f800*/  SYNCS.ARRIVE.TRANS64.RED.A1T0 RZ, [R20+URZ], RZ ;  /* 0x000000ff14ff79a7 */ /* 0x0001e2000810043f */
[----:B------:R-:W-:Y:S05]  /*f810*/  @P0 BRA `(.L_x_2989) ;  /* 0xffffffcc00700947 */ /* 0x000fea000383ffff */
[----:B------:R-:W-:Y:S02]  /*f820*/  IMAD.MOV.U32 R5, RZ, RZ, R176 ;  /* 0x000000ffff057224 */ /* 0x000fe400078e00b0 */
[----:B------:R-:W-:-:S07]  /*f830*/  IMAD.MOV.U32 R0, RZ, RZ, R178 ;  /* 0x000000ffff007224 */ /* 0x000fce00078e00b2 */
.L_x_2969:
[----:B0-----:R-:W0:Y:S01]  /*f840*/  LDC R20, c[0x0][0x448] ;  /* 0x00011200ff147b82 */ /* 0x001e220000000800 */
[----:B------:R-:W-:Y:S02]  /*f850*/  LOP3.LUT R22, R22, 0xfff7ffff, RZ, 0xc0, !PT ;  /* 0xfff7ffff16167812 */ /* 0x000fe400078ec0ff */
[----:B------:R-:W-:-:S05]  /*f860*/  IADD3 R153, R208, 0x1, -R207 ;  /* 0x00000001d0997810 */ /* 0x000fca0007ffe8cf */
[----:B------:R-:W1:Y:S01]  /*f870*/  LDC R227, c[0x0][0x9e4] ;  /* 0x00027900ffe37b82 */ /* 0x000e620000000800 */
[----:B0-----:R-:W-:Y:S01]  /*f880*/  ISETP.NE.AND P0, PT, R20, 0x1, PT ;  /* 0x000000011400780c */ /* 0x001fe20003f05270 */
[----:B------:R-:W-:-:S12]  /*f890*/  VIADD R20, R218, 0x7f ;  /* 0x0000007fda147836 */ /* 0x000fd80000000000 */
[----:B------:R-:W0:Y:S01]  /*f8a0*/  @P0 LDC R21, c[0x0][0x44c] ;  /* 0x00011300ff150b82 */ /* 0x000e220000000800 */
[----:B------:R-:W-:-:S04]  /*f8b0*/  @P0 LOP3.LUT R22, R22, 0x80000, RZ, 0xfc, !PT ;  /* 0x0008000016160812 */ /* 0x000fc800078efcff */
[----:B------:R-:W-:-:S03]  /*f8c0*/  LOP3.LUT R22, R22, 0xffefffff, RZ, 0xc0, !PT ;  /* 0xffefffff16167812 */ /* 0x000fc600078ec0ff */
[----:B------:R-:W3:Y:S01]  /*f8d0*/  @P0 LDC R152, c[0x0][0x450] ;  /* 0x00011400ff980b82 */ /* 0x000ee20000000800 */
[----:B0-----:R-:W-:-:S05]  /*f8e0*/  @P0 IMAD.HI.U32 R21, R20, R21, RZ ;  /* 0x0000001514150227 */ /* 0x001fca00078e00ff */
[----:B---3--:R-:W-:Y:S02]  /*f8f0*/  @P0 SHF.R.U32.HI R20, RZ, R152, R21 ;  /* 0x00000098ff140219 */ /* 0x008fe40000011615 */
[----:B-1----:R-:W-:-:S03]  /*f900*/  ISETP.GE.AND P0, PT, R227, 0x1, PT ;  /* 0x00000001e300780c */ /* 0x002fc60003f06270 */
[----:B------:R-:W-:-:S04]  /*f910*/  IMAD.IADD R20, R153, 0x1, R20 ;  /* 0x0000000199147824 */ /* 0x000fc800078e0214 */
[----:B------:R-:W-:-:S06]  /*f920*/  VIADD R153, R20, -UR46 ;  /* 0x8000002e14997c36 */ /* 0x000fcc0008000000 */
[----:B------:R-:W-:Y:S01]  /*f930*/  @P0 LOP3.LUT R22, R22, 0x100000, RZ, 0xfc, !PT ;  /* 0x0010000016160812 */ /* 0x000fe200078efcff */
[----:B------:R-:W-:Y:S06]  /*f940*/  @!P0 BRA `(.L_x_2990) ;  /* 0x0000000000488947 */ /* 0x000fec0003800000 */
[----:B------:R-:W-:Y:S01]  /*f950*/  IMAD.MOV.U32 R152, RZ, RZ, R20 ;  /* 0x000000ffff987224 */ /* 0x000fe200078e0014 */
[----:B------:R-:W-:Y:S04]  /*f960*/  BSSY B0, `(.L_x_2991) ;  /* 0x000000e000007945 */ /* 0x000fe80003800000 */
        /* <DEDUP_REMOVED lines=9> */
.L_x_2992:
[----:B------:R-:W-:-:S13]  /*fa00*/  ISETP.NE.AND P0, PT, R227, 0x1, PT ;  /* 0x00000001e300780c */ /* 0x000fda0003f05270 */
[----:B------:R-:W0:Y:S02]  /*fa10*/  @P0 LDC.64 R20, c[0x0][0x9e8] ;  /* 0x00027a00ff140b82 */ /* 0x000e240000000a00 */
[----:B0-----:R-:W-:-:S05]  /*fa20*/  @P0 IMAD.HI.U32 R20, R152, R20, RZ ;  /* 0x0000001498140227 */ /* 0x001fca00078e00ff */
[----:B------:R-:W-:-:S07]  /*fa30*/  @P0 SHF.R.U32.HI R152, RZ, R21, R20 ;  /* 0x00000015ff980219 */ /* 0x000fce0000011614 */
.L_x_2993:
[----:B------:R-:W-:Y:S05]  /*fa40*/  BSYNC B0 ;  /* 0x0000000000007941 */ /* 0x000fea0003800000 */
.L_x_2991:
[----:B------:R-:W-:-:S05]  /*fa50*/  IMAD R152, R152, R227, RZ ;  /* 0x000000e398987224 */ /* 0x000fca00078e02ff */
[----:B------:R-:W-:-:S07]  /*fa60*/  VIMNMX R153, R153, R152, !PT ;  /* 0x0000009899997248 */ /* 0x000fce0007fe0100 */
.L_x_2990:
[----:B------:R-:W-:-:S04]  /*fa70*/  VIADD R153, R153, 0x5f ;  /* 0x0000005f99997836 */ /* 0x000fc80000000000 */
[----:B------:R-:W-:-:S05]  /*fa80*/  IMAD.HI R153, R153, 0x2aaaaaab, RZ ;  /* 0x2aaaaaab99997827 */ /* 0x000fca00078e02ff */
[----:B------:R-:W-:-:S04]  /*fa90*/  SHF.R.U32.HI R20, RZ, 0x1f, R153 ;  /* 0x0000001fff147819 */ /* 0x000fc80000011699 */
[----:B------:R-:W-:-:S04]  /*faa0*/  LEA.HI.SX32 R20, R153, R20, 0x1c ;  /* 0x0000001499147211 */ /* 0x000fc800078fe2ff */
[----:B------:R-:W-:-:S04]  /*fab0*/  VIMNMX R222, R229, R20, !PT ;  /* 0x00000014e5de7248 */ /* 0x000fc80007fe0100 */
[----:B------:R-:W-:-:S13]  /*fac0*/  ISETP.GE.AND P0, PT, R3, R222, PT ;  /* 0x000000de0300720c */ /* 0x000fda0003f06270 */
[----:B------:R-:W-:Y:S05]  /*fad0*/  @!P0 BRA `(.L_x_2994) ;  /* 0x0000001c00f48947 */ /* 0x000fea0003800000 */
[----:B------:R-:W-:Y:S02]  /*fae0*/  IMAD.MOV.U32 R201, RZ, RZ, R5 ;  /* 0x000000ffffc97224 */ /* 0x000fe400078e0005 */
[----:B------:R-:W-:Y:S02]  /*faf0*/  IMAD.MOV.U32 R200, RZ, RZ, R0 ;  /* 0x000000ffffc87224 */ /* 0x000fe400078e0000 */
[----:B------:R-:W-:-:S07]  /*fb00*/  IMAD.MOV.U32 R21, RZ, RZ, R3 ;  /* 0x000000ffff157224 */ /* 0x000fce00078e0003 */
.L_x_3006:
[----:B------:R-:W-:Y:S01]  /*fb10*/  IMAD.U32 R0, RZ, RZ, UR50 ;  /* 0x00000032ff007e24 */ /* 0x000fe2000f8e00ff */
[----:B------:R-:W-:Y:S05]  /*fb20*/  YIELD ;  /* 0x0000000000007946 */ /* 0x000fea0003800000 */
[----:B------:R-:W-:Y:S01]  /*fb30*/  ISETP.NE.AND P2, PT, R0, 0x3, PT ;  /* 0x000000030000780c */ /* 0x000fe20003f45270 */
[----:B------:R-:W-:Y:S02]  /*fb40*/  VIADD R2, R2, 0x1 ;  /* 0x0000000102027836 */ /* 0x000fe40000000000 */
[----:B0-----:R-:W-:Y:S02]  /*fb50*/  IMAD.MOV.U32 R3, RZ, RZ, R21 ;  /* 0x000000ffff037224 */ /* 0x001fe400078e0015 */
[----:B------:R-:W-:Y:S01]  /*fb60*/  VIADD R21, R21, 0xffffffff ;  /* 0xffffffff15157836 */ /* 0x000fe20000000000 */
[----:B------:R-:W-:-:S02]  /*fb70*/  ISETP.NE.AND P1, PT, R2, 0x2, PT ;  /* 0x000000020200780c */ /* 0x000fc40003f25270 */
[----:B------:R-:W-:Y:S02]  /*fb80*/  ISETP.GT.AND P0, PT, R3, R222, PT ;  /* 0x000000de0300720c */ /* 0x000fe40003f04270 */
[----:B------:R-:W-:Y:S02]  /*fb90*/  SEL R5, RZ, 0x1, P1 ;  /* 0x00000001ff057807 */ /* 0x000fe40000800000 */
[----:B------:R-:W-:Y:S02]  /*fba0*/  SEL R2, R2, RZ, P1 ;  /* 0x000000ff02027207 */ /* 0x000fe40000800000 */
[----:B------:R-:W-:Y:S01]  /*fbb0*/  LOP3.LUT R206, R206, R5, RZ, 0x3c, !PT ;  /* 0x00000005cece7212 */ /* 0x000fe200078e3cff */
[----:B------:R-:W-:Y:S06]  /*fbc0*/  @!P2 BRA `(.L_x_2995) ;  /* 0x000000000004a947 */ /* 0x000fec0003800000 */
[----:B------:R-:W-:Y:S01]  /*fbd0*/  BPT.TRAP 0x1 ;  /* 0x000000040000795c */ /* 0x000fe20000300000 */
.L_x_2995:
[----:B------:R-:W-:Y:S01]  /*fbe0*/  IMAD R3, R2, 0x8, R23 ;  /* 0x0000000802037824 */ /* 0x000fe200078e0217 */
[----:B------:R-:W-:-:S04]  /*fbf0*/  SHF.L.U32 R20, R206, 0x1f, RZ ;  /* 0x0000001fce147819 */ /* 0x000fc800000006ff */
[----:B------:R0:W1:Y:S01]  /*fc00*/  SYNCS.PHASECHK.TRANS64.TRYWAIT P1, [R3+URZ+0x22830], R20 ;  /* 0x02283014030075a7 */ /* 0x000062000802017f */
[----:B------:R-:W-:Y:S05]  /*fc10*/  @!P2 BRA `(.L_x_2996) ;  /* 0x000000000004a947 */ /* 0x000fea0003800000 */
[----:B------:R-:W-:Y:S01]  /*fc20*/  BPT.TRAP 0x1 ;  /* 0x000000040000795c */ /* 0x000fe20000300000 */
.L_x_2996:
[----:B------:R-:W-:Y:S02]  /*fc30*/  IMAD R156, R2, 0x300, R224 ;  /* 0x00000300029c7824 */ /* 0x000fe400078e02e0 */
[----:B------:R-:W-:Y:S01]  /*fc40*/  IMAD.MOV.U32 R157, RZ, RZ, 0x40000040 ;  /* 0x40000040ff9d7424 */ /* 0x000fe200078e00ff */
[----:B-1----:R-:W-:Y:S06]  /*fc50*/  @P1 BRA `(.L_x_2997) ;  /* 0x0000000000081947 */ /* 0x002fec0003800000 */
[----:B------:R-:W1:Y:S02]  /*fc60*/  SYNCS.PHASECHK.TRANS64.TRYWAIT P1, [R3+URZ+0x22830], R20 ;  /* 0x02283014030075a7 */ /* 0x000e64000802017f */
[----:B-1----:R-:W-:Y:S05]  /*fc70*/  @!P1 BRA `(.L_x_2998) ;  /* 0x0000011000649947 */ /* 0x002fea0003800000 */
.L_x_2997:
        /* <DEDUP_REMOVED lines=14> */
[----:B------:R-:W3:Y:S01]  /*fd60*/  S2R R5, SR_TID.X ;  /* 0x0000000000057919 */ /* 0x000ee20000002100 */
        /* <DEDUP_REMOVED lines=13> */
[----:B---3--:R-:W-:-:S04]  /*fe40*/  SHF.R.U32.HI R5, RZ, 0x7, R5 ;  /* 0x00000007ff057819 */ /* 0x008fc80000011605 */
        /* <DEDUP_REMOVED lines=14> */
.L_x_2999:
[----:B------:R-:W-:Y:S01]  /*ff30*/  FMNMX.FTZ R0, R152, R200, !PT ;  /* 0x000000c898007209 */ /* 0x000fe20007810000 */
[----:B------:R-:W-:-:S03]  /*ff40*/  UMOV UR48, UR43 ;  /* 0x0000002b00307c82 */ /* 0x000fc60008000000 */
        /* <DEDUP_REMOVED lines=26> */
[----:B---3--:R-:W-:-:S05]  /*100f0*/  FMNMX.FTZ R0, R0, R5, !PT ;  /* 0x0000000500007209 */ /* 0x008fca0007810000 */
[C---:B------:R-:W-:Y:S01]  /*10100*/  FMUL.FTZ R5, R0.reuse, UR48 ;  /* 0x0000003000057c20 */ /* 0x040fe20008410000 */
[----:B------:R-:W-:-:S03]  /*10110*/  FADD.FTZ R200, -R0, R200 ;  /* 0x000000c800c87221 */ /* 0x000fc60000010100 */
[--C-:B------:R-:W-:Y:S01]  /*10120*/  FFMA.FTZ R203, R172, UR48, -R5.reuse ;  /* 0x00000030accb7c23 */ /* 0x100fe20008010805 */
[--C-:B------:R-:W-:Y:S01]  /*10130*/  FFMA.FTZ R152, R152, UR48, -R5.reuse ;  /* 0x0000003098987c23 */ /* 0x100fe20008010805 */
[----:B------:R-:W-:Y:S01]  /*10140*/  FMUL.FTZ R172, R200, UR48 ;  /* 0x00000030c8ac7c20 */ /* 0x000fe20008410000 */
        /* <DEDUP_REMOVED lines=24> */
[----:B------:R-:W-:-:S04]  /*102d0*/  FFMA.FTZ R197, R197, UR48, -R5 ;  /* 0x00000030c5c57c23 */ /* 0x000fc80008010805 */
        /* <DEDUP_REMOVED lines=16> */
[----:B------:R-:W-:Y:S01]  /*103e0*/  MUFU.EX2 R219, R168 ;  /* 0x000000a800db7308 */ /* 0x000fe20000000800 */
[----:B-----5:R-:W-:Y:S01]  /*103f0*/  FADD.FTZ R5, R156, R5 ;  /* 0x000000059c057221 */ /* 0x020fe20000010000 */
[-C--:B------:R-:W-:Y:S01]  /*10400*/  FMUL.FTZ R45, R45, R172.reuse ;  /* 0x000000ac2d2d7220 */ /* 0x080fe20000410000 */
[-C--:B------:R-:W-:Y:S01]  /*10410*/  FMUL.FTZ R48, R48, R172.reuse ;  /* 0x000000ac30307220 */ /* 0x080fe20000410000 */
[-C--:B------:R-:W-:Y:S01]  /*10420*/  FMUL.FTZ R49, R49, R172.reuse ;  /* 0x000000ac31317220 */ /* 0x080fe20000410000 */
[-C--:B------:R-:W-:Y:S01]  /*10430*/  FMUL.FTZ R52, R52, R172.reuse ;  /* 0x000000ac34347220 */ /* 0x080fe20000410000 */
[-C--:B------:R-:W-:Y:S01]  /*10440*/  FMUL.FTZ R53, R53, R172.reuse ;  /* 0x000000ac35357220 */ /* 0x080fe20000410000 */
[-C--:B------:R-:W-:Y:S01]  /*10450*/  FMUL.FTZ R56, R56, R172.reuse ;  /* 0x000000ac38387220 */ /* 0x080fe20000410000 */
[----:B------:R-:W4:Y:S01]  /*10460*/  MUFU.EX2 R221, R160 ;  /* 0x000000a000dd7308 */ /* 0x000f220000000800 */
[----:B---3--:R-:W-:Y:S01]  /*10470*/  FADD.FTZ R8, R157, R5 ;  /* 0x000000059d087221 */ /* 0x008fe20000010000 */
[----:B------:R-:W-:Y:S01]  /*10480*/  FMNMX.FTZ R5, R154, R201, !PT ;  /* 0x000000c99a057209 */ /* 0x000fe20007810000 */
[----:B------:R-:W-:Y:S01]  /*10490*/  FMUL.FTZ R57, R57, R172 ;  /* 0x000000ac39397220 */ /* 0x000fe20000410000 */
[----:B------:R-:W-:Y:S01]  /*104a0*/  F2FP.F16.F32.PACK_AB R202, R157, R156 ;  /* 0x0000009c9dca723e */ /* 0x000fe200000000ff */
[-C--:B------:R-:W-:Y:S01]  /*104b0*/  FMUL.FTZ R60, R60, R172.reuse ;  /* 0x000000ac3c3c7220 */ /* 0x080fe20000410000 */
[----:B------:R-:W-:Y:S01]  /*104c0*/  FMNMX.FTZ R5, R155, R5, !PT ;  /* 0x000000059b057209 */ /* 0x000fe20007810000 */
[-C--:B------:R-:W-:Y:S01]  /*104d0*/  FMUL.FTZ R61, R61, R172.reuse ;  /* 0x000000ac3d3d7220 */ /* 0x080fe20000410000 */
[----:B------:R-:W-:Y:S01]  /*104e0*/  MUFU.EX2 R220, R164 ;  /* 0x000000a400dc7308 */ /* 0x000fe20000000800 */
[-C--:B------:R-:W-:Y:S01]  /*104f0*/  FMUL.FTZ R64, R64, R172.reuse ;  /* 0x000000ac40407220 */ /* 0x080fe20000410000 */
[----:B------:R-:W-:Y:S01]  /*10500*/  FMNMX.FTZ R5, R158, R5, !PT ;  /* 0x000000059e057209 */ /* 0x000fe20007810000 */
[-C--:B------:R-:W-:Y:S01]  /*10510*/  FMUL.FTZ R65, R65, R172.reuse ;  /* 0x000000ac41417220 */ /* 0x080fe20000410000 */
[-C--:B------:R-:W-:Y:S01]  /*10520*/  FMUL.FTZ R68, R68, R172.reuse ;  /* 0x000000ac44447220 */ /* 0x080fe20000410000 */
[-C--:B------:R-:W-:Y:S01]  /*10530*/  FMUL.FTZ R69, R69, R172.reuse ;  /* 0x000000ac45457220 */ /* 0x080fe20000410000 */
[----:B------:R-:W-:Y:S01]  /*10540*/  FMNMX.FTZ R5, R159, R5, !PT ;  /* 0x000000059f057209 */ /* 0x000fe20007810000 */
[-C--:B------:R-:W-:Y:S01]  /*10550*/  FMUL.FTZ R72, R72, R172.reuse ;  /* 0x000000ac48487220 */ /* 0x080fe20000410000 */
[----:B------:R-:W-:Y:S01]  /*10560*/  MUFU.EX2 R165, R165 ;  /* 0x000000a500a57308 */ /* 0x000fe20000000800 */
[----:B----4-:R-:W-:Y:S01]  /*10570*/  FADD.FTZ R8, R221, R8 ;  /* 0x00000008dd087221 */ /* 0x010fe20000010000 */
[----:B------:R-:W-:Y:S01]  /*10580*/  FMNMX.FTZ R5, R162, R5, !PT ;  /* 0x00000005a2057209 */ /* 0x000fe20007810000 */
[-C--:B------:R-:W-:Y:S01]  /*10590*/  FMUL.FTZ R73, R73, R172.reuse ;  /* 0x000000ac49497220 */ /* 0x080fe20000410000 */
[-C--:B------:R-:W-:Y:S01]  /*105a0*/  FMUL.FTZ R76, R76, R172.reuse ;  /* 0x000000ac4c4c7220 */ /* 0x080fe20000410000 */
        /* <DEDUP_REMOVED lines=58> */
[----:B------:R-:W-:Y:S01]  /*10950*/  FMUL.FTZ R149, R149, R172 ;  /* 0x000000ac95957220 */ /* 0x000fe20000410000 */
[----:B------:R-:W-:Y:S02]  /*10960*/  MUFU.EX2 R164, R184 ;  /* 0x000000b800a47308 */ /* 0x000fe40000000800 */
[----:B------:R-:W-:-:S04]  /*10970*/  FMNMX.FTZ R5, R194, R5, !PT ;  /* 0x00000005c2057209 */ /* 0x000fc80007810000 */
[----:B------:R-:W-:Y:S02]  /*10980*/  FMNMX.FTZ R5, R195, R5, !PT ;  /* 0x00000005c3057209 */ /* 0x000fe40007810000 */
[----:B------:R-:W-:Y:S02]  /*10990*/  MUFU.EX2 R185, R185 ;  /* 0x000000b900b97308 */ /* 0x000fe40000000800 */
[----:B------:R-:W-:-:S04]  /*109a0*/  FMNMX.FTZ R5, R198, R5, !PT ;  /* 0x00000005c6057209 */ /* 0x000fc80007810000 */
[----:B------:R-:W-:Y:S02]  /*109b0*/  FMNMX.FTZ R5, R199, R5, !PT ;  /* 0x00000005c7057209 */ /* 0x000fe40007810000 */
[----:B------:R-:W-:Y:S03]  /*109c0*/  MUFU.EX2 R189, R189 ;  /* 0x000000bd00bd7308 */ /* 0x000fe60000000800 */
[----:B------:R-:W3:Y:S05]  /*109d0*/  SHFL.BFLY PT, R152, R5, 0x2, 0x1f ;  /* 0x0c401f0005987f89 */ /* 0x000eea00000e0000 */
[----:B------:R-:W-:Y:S08]  /*109e0*/  MUFU.EX2 R193, R193 ;  /* 0x000000c100c17308 */ /* 0x000ff00000000800 */
[----:B------:R-:W-:Y:S08]  /*109f0*/  MUFU.EX2 R196, R196 ;  /* 0x000000c400c47308 */ /* 0x000ff00000000800 */
[----:B------:R-:W-:Y:S01]  /*10a00*/  MUFU.EX2 R197, R197 ;  /* 0x000000c500c57308 */ /* 0x000fe20000000800 */
[----:B---3--:R-:W-:-:S05]  /*10a10*/  FMNMX.FTZ R5, R5, R152, !PT ;  /* 0x0000009805057209 */ /* 0x008fca0007810000 */
[----:B------:R-:W3:Y:S02]  /*10a20*/  SHFL.BFLY PT, R153, R5, 0x1, 0x1f ;  /* 0x0c201f0005997f89 */ /* 0x000ee400000e0000 */
[----:B------:R-:W4:Y:S02]  /*10a30*/  MUFU.EX2 R152, R161 ;  /* 0x000000a100987308 */ /* 0x000f240000000800 */
[C---:B----4-:R-:W-:Y:S01]  /*10a40*/  FADD.FTZ R8, R152.reuse, R8 ;  /* 0x0000000898087221 */ /* 0x050fe20000010000 */
[----:B------:R-:W-:-:S03]  /*10a50*/  F2FP.F16.F32.PACK_AB R152, R152, R221 ;  /* 0x000000dd9898723e */ /* 0x000fc600000000ff */
[----:B------:R-:W-:Y:S01]  /*10a60*/  FADD.FTZ R8, R220, R8 ;  /* 0x00000008dc087221 */ /* 0x000fe20000010000 */
[----:B---3--:R-:W-:-:S03]  /*10a70*/  FMNMX.FTZ R5, R5, R153, !PT ;  /* 0x0000009905057209 */ /* 0x008fc60007810000 */
[----:B------:R-:W-:Y:S02]  /*10a80*/  FADD.FTZ R8, R165, R8 ;  /* 0x00000008a5087221 */ /* 0x000fe40000010000 */
[C---:B------:R-:W-:Y:S01]  /*10a90*/  FMUL.FTZ R153, R5.reuse, UR48 ;  /* 0x0000003005997c20 */ /* 0x040fe20008410000 */
[----:B------:R-:W-:Y:S01]  /*10aa0*/  FADD.FTZ R168, -R5, R201 ;  /* 0x000000c905a87221 */ /* 0x000fe20000010100 */
[----:B------:R-:W-:Y:S02]  /*10ab0*/  FADD.FTZ R8, R219, R8 ;  /* 0x00000008db087221 */ /* 0x000fe40000010000 */
[--C-:B------:R-:W-:Y:S01]  /*10ac0*/  FFMA.FTZ R154, R154, UR48, -R153.reuse ;  /* 0x000000309a9a7c23 */ /* 0x100fe20008010899 */
[----:B------:R-:W-:Y:S01]  /*10ad0*/  FMUL.FTZ R168, R168, UR48 ;  /* 0x00000030a8a87c20 */ /* 0x000fe20008410000 */
        /* <DEDUP_REMOVED lines=25> */
[----:B------:R-:W-:Y:S01]  /*10c70*/  FFMA.FTZ R199, R199, UR48, -R153 ;  /* 0x00000030c7c77c23 */ /* 0x000fe20008010899 */
[----:B------:R-:W-:Y:S01]  /*10c80*/  FADD.FTZ R8, R156, R8 ;  /* 0x000000089c087221 */ /* 0x000fe20000010000 */
[----:B------:R-:W5:Y:S01]  /*10c90*/  MUFU.EX2 R158, R158 ;  /* 0x0000009e009e7308 */ /* 0x000f620000000800 */
[----:B---3--:R-:W-:Y:S01]  /*10ca0*/  FFMA.FTZ R4, R174, R4, R154 ;  /* 0x00000004ae047223 */ /* 0x008fe2000001009a */
[----:B------:R-:W-:Y:S01]  /*10cb0*/  F2FP.F16.F32.PACK_AB R156, R156, R219 ;  /* 0x000000db9c9c723e */ /* 0x000fe200000000ff */
[----:B------:R-:W-:Y:S01]  /*10cc0*/  FADD.FTZ R8, R169, R8 ;  /* 0x00000008a9087221 */ /* 0x000fe20000010000 */
[-C--:B------:R-:W-:Y:S01]  /*10cd0*/  FMUL.FTZ R26, R26, R174.reuse ;  /* 0x000000ae1a1a7220 */ /* 0x080fe20000410000 */
[-C--:B------:R-:W-:Y:S01]  /*10ce0*/  FMUL.FTZ R27, R27, R174.reuse ;  /* 0x000000ae1b1b7220 */ /* 0x080fe20000410000 */
[----:B------:R-:W-:Y:S01]  /*10cf0*/  FMUL.FTZ R30, R30, R174 ;  /* 0x000000ae1e1e7220 */ /* 0x000fe20000410000 */
[----:B------:R-:W-:Y:S01]  /*10d00*/  FADD.FTZ R8, R173, R8 ;  /* 0x00000008ad087221 */ /* 0x000fe20000010000 */
[----:B------:R-:W3:Y:S01]  /*10d10*/  MUFU.EX2 R159, R159 ;  /* 0x0000009f009f7308 */ /* 0x000ee20000000800 */
[C---:B----4-:R-:W-:Y:S01]  /*10d20*/  FADD.FTZ R4, R155.reuse, R4 ;  /* 0x000000049b047221 */ /* 0x050fe20000010000 */
[----:B------:R-:W-:Y:S01]  /*10d30*/  F2FP.F16.F32.PACK_AB R201, R155, R154 ;  /* 0x0000009a9bc9723e */ /* 0x000fe200000000ff */
[----:B------:R-:W-:-:S02]  /*10d40*/  VIADD R154, R3, 0x22840 ;  /* 0x00022840039a7836 */ /* 0x000fc40000000000 */
[----:B------:R-:W-:Y:S01]  /*10d50*/  FADD.FTZ R8, R160, R8 ;  /* 0x00000008a0087221 */ /* 0x000fe20000010000 */
[----:B------:R-:W-:Y:S01]  /*10d60*/  F2FP.F16.F32.PACK_AB R160, R177, R160 ;  /* 0x000000a0b1a0723e */ /* 0x000fe200000000ff */
[-C--:B------:R-:W-:Y:S01]  /*10d70*/  FMUL.FTZ R31, R31, R174.reuse ;  /* 0x000000ae1f1f7220 */ /* 0x080fe20000410000 */
[-C--:B------:R-:W-:Y:S01]  /*10d80*/  FMUL.FTZ R34, R34, R174.reuse ;  /* 0x000000ae22227220 */ /* 0x080fe20000410000 */
[----:B------:R4:W0:Y:S01]  /*10d90*/  MUFU.EX2 R153, R162 ;  /* 0x000000a200997308 */ /* 0x0008220000000800 */
[----:B-----5:R-:W-:Y:S01]  /*10da0*/  FADD.FTZ R4, R158, R4 ;  /* 0x000000049e047221 */ /* 0x020fe20000010000 */
[----:B------:R-:W-:Y:S01]  /*10db0*/  FADD.FTZ R8, R177, R8 ;  /* 0x00000008b1087221 */ /* 0x000fe20000010000 */
[-C--:B------:R-:W-:Y:S01]  /*10dc0*/  FMUL.FTZ R35, R35, R174.reuse ;  /* 0x000000ae23237220 */ /* 0x080fe20000410000 */
[-C--:B------:R-:W-:Y:S01]  /*10dd0*/  FMUL.FTZ R38, R38, R174.reuse ;  /* 0x000000ae26267220 */ /* 0x080fe20000410000 */
[-C--:B------:R-:W-:Y:S01]  /*10de0*/  FMUL.FTZ R39, R39, R174.reuse ;  /* 0x000000ae27277220 */ /* 0x080fe20000410000 */
[----:B------:R-:W-:Y:S01]  /*10df0*/  FADD.FTZ R8, R180, R8 ;  /* 0x00000008b4087221 */ /* 0x000fe20000010000 */
[----:B------:R-:W-:Y:S01]  /*10e00*/  FMUL.FTZ R42, R42, R174 ;  /* 0x000000ae2a2a7220 */ /* 0x000fe20000410000 */
[----:B------:R-:W5:Y:S01]  /*10e10*/  MUFU.EX2 R163, R163 ;  /* 0x000000a300a37308 */ /* 0x000f620000000800 */
[C---:B---3--:R-:W-:Y:S01]  /*10e20*/  FADD.FTZ R4, R159.reuse, R4 ;  /* 0x000000049f047221 */ /* 0x048fe20000010000 */
[----:B------:R-:W-:Y:S01]  /*10e30*/  F2FP.F16.F32.PACK_AB R203, R159, R158 ;  /* 0x0000009e9fcb723e */ /* 0x000fe200000000ff */
[-C--:B------:R-:W-:Y:S01]  /*10e40*/  FMUL.FTZ R43, R43, R174.reuse ;  /* 0x000000ae2b2b7220 */ /* 0x080fe20000410000 */
[----:B------:R-:W-:Y:S01]  /*10e50*/  F2FP.F16.F32.PACK_AB R158, R173, R169 ;  /* 0x000000a9ad9e723e */ /* 0x000fe200000000ff */
[----:B------:R-:W-:Y:S01]  /*10e60*/  FMUL.FTZ R46, R46, R174 ;  /* 0x000000ae2e2e7220 */ /* 0x000fe20000410000 */
[----:B----4-:R-:W-:Y:S01]  /*10e70*/  F2FP.F16.F32.PACK_AB R162, R181, R180 ;  /* 0x000000b4b5a2723e */ /* 0x010fe200000000ff */
[-C--:B------:R-:W-:Y:S01]  /*10e80*/  FMUL.FTZ R47, R47, R174.reuse ;  /* 0x000000ae2f2f7220 */ /* 0x080fe20000410000 */
[----:B------:R3:W4:Y:S01]  /*10e90*/  MUFU.EX2 R155, R157 ;  /* 0x0000009d009b7308 */ /* 0x0007220000000800 */
        /* <DEDUP_REMOVED lines=8> */
[----:B---3--:R-:W-:-:S02]  /*10f20*/  IMAD.U32 R157, RZ, RZ, UR47 ;  /* 0x0000002fff9d7e24 */ /* 0x008fc4000f8e00ff */
[C---:B-----5:R-:W-:Y:S01]  /*10f30*/  FADD.FTZ R4, R163.reuse, R4 ;  /* 0x00000004a3047221 */ /* 0x060fe20000010000 */
[----:B------:R-:W-:Y:S01]  /*10f40*/  F2FP.F16.F32.PACK_AB R153, R163, R153 ;  /* 0x00000099a399723e */ /* 0x000fe200000000ff */
[-C--:B------:R-:W-:Y:S01]  /*10f50*/  FMUL.FTZ R62, R62, R174.reuse ;  /* 0x000000ae3e3e7220 */ /* 0x080fe20000410000 */
[-C--:B------:R-:W-:Y:S01]  /*10f60*/  FMUL.FTZ R63, R63, R174.reuse ;  /* 0x000000ae3f3f7220 */ /* 0x080fe20000410000 */
[----:B------:R-:W-:Y:S01]  /*10f70*/  PRMT R154, R157, 0x654, R154 ;  /* 0x000006549d9a7816 */ /* 0x000fe2000000009a */
[-C--:B------:R-:W-:Y:S01]  /*10f80*/  FMUL.FTZ R66, R66, R174.reuse ;  /* 0x000000ae42427220 */ /* 0x080fe20000410000 */
[----:B------:R-:W3:Y:S01]  /*10f90*/  MUFU.EX2 R157, R170 ;  /* 0x000000aa009d7308 */ /* 0x000ee20000000800 */
[----:B----4-:R-:W-:Y:S01]  /*10fa0*/  FADD.FTZ R4, R155, R4 ;  /* 0x000000049b047221 */ /* 0x010fe20000010000 */
[----:B------:R4:W-:Y:S01]  /*10fb0*/  SYNCS.ARRIVE.TRANS64.RED.A1T0 RZ, [R154+URZ], RZ ;  /* 0x000000ff9aff79a7 */ /* 0x0009e2000810043f */
[-C--:B------:R-:W-:Y:S01]  /*10fc0*/  FMUL.FTZ R67, R67, R174.reuse ;  /* 0x000000ae43437220 */ /* 0x080fe20000410000 */
[-C--:B------:R-:W-:Y:S01]  /*10fd0*/  FMUL.FTZ R70, R70, R174.reuse ;  /* 0x000000ae46467220 */ /* 0x080fe20000410000 */
[-C--:B------:R-:W-:Y:S01]  /*10fe0*/  FMUL.FTZ R71, R71, R174.reuse ;  /* 0x000000ae47477220 */ /* 0x080fe20000410000 */
[-C--:B------:R-:W-:Y:S01]  /*10ff0*/  FMUL.FTZ R74, R74, R174.reuse ;  /* 0x000000ae4a4a7220 */ /* 0x080fe20000410000 */
[----:B------:R-:W-:Y:S01]  /*11000*/  FMUL.FTZ R75, R75, R174 ;  /* 0x000000ae4b4b7220 */ /* 0x000fe20000410000 */
[----:B------:R-:W5:Y:S01]  /*11010*/  MUFU.EX2 R171, R171 ;  /* 0x000000ab00ab7308 */ /* 0x000f620000000800 */
[----:B0-----:R-:W-:Y:S01]  /*11020*/  FADD.FTZ R4, R167, R4 ;  /* 0x00000004a7047221 */ /* 0x001fe20000010000 */
[----:B----4-:R-:W-:Y:S01]  /*11030*/  F2FP.F16.F32.PACK_AB R154, R165, R220 ;  /* 0x000000dca59a723e */ /* 0x010fe200000000ff */
[-C--:B------:R-:W-:Y:S01]  /*11040*/  FMUL.FTZ R78, R78, R174.reuse ;  /* 0x000000ae4e4e7220 */ /* 0x080fe20000410000 */
[----:B------:R-:W-:Y:S01]  /*11050*/  F2FP.F16.F32.PACK_AB R155, R167, R155 ;  /* 0x0000009ba79b723e */ /* 0x000fe200000000ff */
        /* <DEDUP_REMOVED lines=12> */
[C---:B-----5:R-:W-:Y:S01]  /*11120*/  FADD.FTZ R4, R171.reuse, R4 ;  /* 0x00000004ab047221 */ /* 0x060fe20000010000 */
[----:B------:R-:W-:Y:S01]  /*11130*/  F2FP.F16.F32.PACK_AB R157, R171, R157 ;  /* 0x0000009dab9d723e */ /* 0x000fe200000000ff */
[----:B------:R-:W-:Y:S01]  /*11140*/  FADD.FTZ R171, R181, R8 ;  /* 0x00000008b5ab7221 */ /* 0x000fe20000010000 */
[-C--:B------:R-:W-:Y:S01]  /*11150*/  FMUL.FTZ R98, R98, R174.reuse ;  /* 0x000000ae62627220 */ /* 0x080fe20000410000 */
[-C--:B------:R-:W-:Y:S01]  /*11160*/  FMUL.FTZ R99, R99, R174.reuse ;  /* 0x000000ae63637220 */ /* 0x080fe20000410000 */
[----:B------:R-:W-:Y:S01]  /*11170*/  FMUL.FTZ R102, R102, R174 ;  /* 0x000000ae66667220 */ /* 0x000fe20000410000 */
[----:B------:R-:W-:Y:S01]  /*11180*/  FADD.FTZ R176, R164, R171 ;  /* 0x000000aba4b07221 */ /* 0x000fe20000010000 */
[----:B------:R-:W4:Y:S01]  /*11190*/  MUFU.EX2 R161, R178 ;  /* 0x000000b200a17308 */ /* 0x000f220000000800 */
[----:B0-----:R-:W-:Y:S01]  /*111a0*/  FADD.FTZ R4, R159, R4 ;  /* 0x000000049f047221 */ /* 0x001fe20000010000 */
[C---:B------:R-:W-:Y:S01]  /*111b0*/  F2FP.F16.F32.PACK_AB R164, R185.reuse, R164 ;  /* 0x000000a4b9a4723e */ /* 0x040fe200000000ff */
[----:B------:R-:W-:Y:S01]  /*111c0*/  FADD.FTZ R173, R185, R176 ;  /* 0x000000b0b9ad7221 */ /* 0x000fe20000010000 */
        /* <DEDUP_REMOVED lines=14> */
[-C--:B------:R-:W-:Y:S01]  /*112b0*/  FMUL.FTZ R122, R122, R174.reuse ;  /* 0x000000ae7a7a7220 */ /* 0x080fe20000410000 */
        /* <DEDUP_REMOVED lines=19> */
[----:B------:R-:W-:-:S02]  /*113f0*/  FMUL.FTZ R151, R151, R174 ;  /* 0x000000ae97977220 */ /* 0x000fc40000410000 */
[----:B------:R-:W3:Y:S01]  /*11400*/  MUFU.EX2 R187, R187 ;  /* 0x000000bb00bb7308 */ /* 0x000ee20000000800 */
[C---:B----4-:R-:W-:Y:S01]  /*11410*/  FADD.FTZ R170, R183.reuse, R170 ;  /* 0x000000aab7aa7221 */ /* 0x050fe20000010000 */
[----:B------:R-:W-:-:S06]  /*11420*/  F2FP.F16.F32.PACK_AB R163, R183, R163 ;  /* 0x000000a3b7a3723e */ /* 0x000fcc00000000ff */
[----:B------:R-:W4:Y:S01]  /*11430*/  MUFU.EX2 R166, R188 ;  /* 0x000000bc00a67308 */ /* 0x000f220000000800 */
[----:B0-----:R-:W-:-:S07]  /*11440*/  FADD.FTZ R170, R165, R170 ;  /* 0x000000aaa5aa7221 */ /* 0x001fce0000010000 */
[----:B------:R-:W0:Y:S01]  /*11450*/  MUFU.EX2 R167, R190 ;  /* 0x000000be00a77308 */ /* 0x000e220000000800 */
[C---:B---3--:R-:W-:Y:S01]  /*11460*/  FADD.FTZ R170, R187.reuse, R170 ;  /* 0x000000aabbaa7221 */ /* 0x048fe20000010000 */
[----:B------:R-:W-:-:S06]  /*11470*/  F2FP.F16.F32.PACK_AB R165, R187, R165 ;  /* 0x000000a5bba5723e */ /* 0x000fcc00000000ff */
[----:B------:R-:W3:Y:S01]  /*11480*/  MUFU.EX2 R4, R191 ;  /* 0x000000bf00047308 */ /* 0x000ee20000000800 */
[----:B----4-:R-:W-:Y:S01]  /*11490*/  FADD.FTZ R176, R166, R173 ;  /* 0x000000ada6b07221 */ /* 0x010fe20000010000 */
[----:B------:R-:W-:-:S03]  /*114a0*/  F2FP.F16.F32.PACK_AB R166, R189, R166 ;  /* 0x000000a6bda6723e */ /* 0x000fc600000000ff */
[----:B------:R-:W-:-:S03]  /*114b0*/  FADD.FTZ R175, R189, R176 ;  /* 0x000000b0bdaf7221 */ /* 0x000fc60000010000 */
        /* <DEDUP_REMOVED lines=10> */
[----:B0-----:R-:W-:Y:S01]  /*11560*/  FADD.FTZ R173, R169, R170 ;  /* 0x000000aaa9ad7221 */ /* 0x001fe20000010000 */
[----:B------:R-:W-:-:S06]  /*11570*/  FADD.FTZ R4, R196, R175 ;  /* 0x000000afc4047221 */ /* 0x000fcc0000010000 */
[----:B------:R-:W0:Y:S01]  /*11580*/  MUFU.EX2 R176, R199 ;  /* 0x000000c700b07308 */ /* 0x000e220000000800 */
[C---:B---3--:R-:W-:Y:S01]  /*11590*/  FADD.FTZ R170, R8.reuse, R173 ;  /* 0x000000ad08aa7221 */ /* 0x048fe20000010000 */
[----:B------:R-:W-:Y:S01]  /*115a0*/  F2FP.F16.F32.PACK_AB R169, R8, R169 ;  /* 0x000000a908a9723e */ /* 0x000fe200000000ff */
[----:B------:R-:W-:Y:S02]  /*115b0*/  FADD.FTZ R8, R197, R4 ;  /* 0x00000004c5087221 */ /* 0x000fe40000010000 */
[----:B----4-:R-:W-:Y:S01]  /*115c0*/  FADD.FTZ R173, R171, R170 ;  /* 0x000000aaabad7221 */ /* 0x010fe20000010000 */
[----:B------:R-:W-:-:S03]  /*115d0*/  F2FP.F16.F32.PACK_AB R170, R197, R196 ;  /* 0x000000c4c5aa723e */ /* 0x000fc600000000ff */
[C---:B0-----:R-:W-:Y:S01]  /*115e0*/  FADD.FTZ R4, R176.reuse, R173 ;  /* 0x000000adb0047221 */ /* 0x041fe20000010000 */
[----:B------:R-:W-:Y:S01]  /*115f0*/  F2FP.F16.F32.PACK_AB R171, R176, R171 ;  /* 0x000000abb0ab723e */ /* 0x000fe200000000ff */
[----:B------:R-:W-:Y:S06]  /*11600*/  @!P2 BRA `(.L_x_3000) ;  /* 0x000000000004a947 */ /* 0x000fec0003800000 */
[----:B------:R-:W-:Y:S01]  /*11610*/  BPT.TRAP 0x1 ;  /* 0x000000040000795c */ /* 0x000fe20000300000 */
.L_x_3000:
[----:B------:R0:W3:Y:S01]  /*11620*/  SYNCS.PHASECHK.TRANS64.TRYWAIT P1, [R3+URZ+0x22850], R20 ;  /* 0x02285014030075a7 */ /* 0x0000e2000802017f */
[----:B------:R-:W-:Y:S05]  /*11630*/  @!P2 BRA `(.L_x_3001) ;  /* 0x000000000004a947 */ /* 0x000fea0003800000 */
[----:B------:R-:W-:Y:S01]  /*11640*/  BPT.TRAP 0x1 ;  /* 0x000000040000795c */ /* 0x000fe20000300000 */
.L_x_3001:
[----:B------:R-:W-:Y:S01]  /*11650*/  IMAD.MOV.U32 R173, RZ, RZ, 0xc00 ;  /* 0x00000c00ffad7424 */ /* 0x000fe200078e00ff */
[----:B------:R-:W-:Y:S03]  /*11660*/  BSSY B0, `(.L_x_3002) ;  /* 0x0000005000007945 */ /* 0x000fe60003800000 */
[----:B------:R-:W-:Y:S01]  /*11670*/  IMAD R174, R2, R173, UR49 ;  /* 0x0000003102ae7e24 */ /* 0x000fe2000f8e02ad */
[----:B---3--:R-:W-:Y:S06]  /*11680*/  @P1 BRA `(.L_x_3003) ;  /* 0x0000000000081947 */ /* 0x008fec0003800000 */
[----:B------:R-:W3:Y:S02]  /*11690*/  SYNCS.PHASECHK.TRANS64.TRYWAIT P1, [R3+URZ+0x22850], R20 ;  /* 0x02285014030075a7 */ /* 0x000ee4000802017f */
[----:B---3--:R-:W-:Y:S05]  /*116a0*/  @!P1 BRA `(.L_x_3004) ;  /* 0x000000f400ec9947 */ /* 0x008fea0003800000 */
.L_x_3003:
[----:B------:R-:W-:Y:S05]  /*116b0*/  BSYNC B0 ;  /* 0x0000000000007941 */ /* 0x000fea0003800000 */
.L_x_3002:
[----:B------:R-:W4:Y:S01]  /*116c0*/  S2R R175, SR_TID.X ;  /* 0x0000000000af7919 */ /* 0x000f220000002100 */
[----:B------:R-:W-:Y:S05]  /*116d0*/  WARPSYNC.ALL ;  /* 0x0000000000007948 */ /* 0x000fea0003800000 */
[----:B------:R-:W-:Y:S02]  /*116e0*/  IMAD.MOV.U32 R172, RZ, RZ, R174 ;  /* 0x000000ffffac7224 */ /* 0x000fe400078e00ae */
[----:B------:R-:W-:-:S03]  /*116f0*/  IMAD.MOV.U32 R173, RZ, RZ, 0x40000040 ;  /* 0x40000040ffad7424 */ /* 0x000fc600078e00ff */
[----:B------:R-:W-:Y:S01]  /*11700*/  R2UR UR6, R172 ;  /* 0x00000000ac0672ca */ /* 0x000fe200000e0000 */
[----:B------:R-:W-:Y:S01]  /*11710*/  VIADD R172, R174, 0x80 ;  /* 0x00000080aeac7836 */ /* 0x000fe20000000000 */
[----:B------:R-:W-:Y:S01]  /*11720*/  R2UR UR7, R173 ;  /* 0x00000000ad0772ca */ /* 0x000fe200000e0000 */
[----:B------:R-:W-:Y:S01]  /*11730*/  IMAD.MOV.U32 R173, RZ, RZ, 0x40000040 ;  /* 0x40000040ffad7424 */ /* 0x000fe200078e00ff */
[----:B----4-:R-:W-:-:S05]  /*11740*/  SHF.R.U32.HI R175, RZ, 0x7, R175 ;  /* 0x00000007ffaf7819 */ /* 0x010fca00000116af */
[----:B01-3--:R-:W-:Y:S02]  /*11750*/  VIADD R20, R175, 0x8 ;  /* 0x00000008af147836 */ /* 0x00bfe40000000000 */
[----:B------:R-:W-:-:S03]  /*11760*/  IMAD.U32 R175, RZ, RZ, UR50 ;  /* 0x00000032ffaf7e24 */ /* 0x000fc6000f8e00ff */
[----:B------:R0:W-:Y:S02]  /*11770*/  BAR.SYNC.DEFER_BLOCKING R20, 0x100 ;  /* 0x000400140000751d */ /* 0x0001e40000010000 */
[----:B------:R-:W-:-:S04]  /*11780*/  ISETP.NE.AND P1, PT, R175, 0x3, PT ;  /* 0x00000003af00780c */ /* 0x000fc80003f25270 */
        /* <DEDUP_REMOVED lines=17> */
[----:B------:R-:W-:Y:S02]  /*118a0*/  R2UR UR6, R152 ;  /* 0x00000000980672ca */ /* 0x000fe400000e0000 */
[----:B------:R-:W-:Y:S01]  /*118b0*/  R2UR UR7, R153 ;  /* 0x00000000990772ca */ /* 0x000fe200000e0000 */
[----:B------:R-:W-:Y:S01]  /*118c0*/  IMAD.MOV.U32 R153, RZ, RZ, 0x40000040 ;  /* 0x40000040ff997424 */ /* 0x000fe200078e00ff */
[----:B------:R-:W-:Y:S01]  /*118d0*/  IADD3 R152, R174, 0x200, RZ ;  /* 0x00000200ae987810 */ /* 0x000fe20007ffe0ff */
[----:B------:R-:W-:Y:S02]  /*118e0*/  WARPGROUP.DEPBAR.LE gsb0, 0x0 ;  /* 0x00008000000079c5 */ /* 0x000fe40000010000 */
[----:B------:R-:W-:-:S15]  /*118f0*/  WARPGROUP.ARRIVE ;  /* 0x00000000000079c5 */ /* 0x000fde0000000000 */
[----:B------:R-:W-:-:S05]  /*11900*/  NOP ;  /* 0x0000000000007918 */ /* 0x000fca0000000000 */
        /* <DEDUP_REMOVED lines=18> */
.L_x_3005:
[----:B------:R-:W-:Y:S02]  /*11a30*/  VIADD R3, R3, 0x22860 ;  /* 0x0002286003037836 */ /* 0x000fe40000000000 */
[----:B------:R-:W-:Y:S02]  /*11a40*/  IMAD.U32 R20, RZ, RZ, UR47 ;  /* 0x0000002fff147e24 */ /* 0x000fe4000f8e00ff */
[----:B------:R-:W-:Y:S02]  /*11a50*/  IMAD.MOV.U32 R201, RZ, RZ, R5 ;  /* 0x000000ffffc97224 */ /* 0x000fe400078e0005 */
[----:B------:R-:W-:Y:S01]  /*11a60*/  IMAD.MOV.U32 R200, RZ, RZ, R0 ;  /* 0x000000ffffc87224 */ /* 0x000fe200078e0000 */
[----:B------:R-:W-:-:S04]  /*11a70*/  PRMT R3, R20, 0x654, R3 ;  /* 0x0000065414037816 */ /* 0x000fc80000000003 */
[----:B------:R0:W-:Y:S01]  /*11a80*/  SYNCS.ARRIVE.TRANS64.RED.A1T0 RZ, [R3+URZ], RZ ;  /* 0x000000ff03ff79a7 */ /* 0x0001e2000810043f */
[----:B------:R-:W-:Y:S05]  /*11a90*/  @P0 BRA `(.L_x_3006) ;  /* 0xffffffe0001c0947 */ /* 0x000fea000383ffff */
[----:B0-----:R-:W-:-:S07]  /*11aa0*/  IMAD.MOV.U32 R3, RZ, RZ, R21 ;  /* 0x000000ffff037224 */ /* 0x001fce00078e0015 */
.L_x_2994:
[----:B------:R-:W-:-:S13]  /*11ab0*/  ISETP.GE.AND P0, PT, R3, R229, PT ;  /* 0x000000e50300720c */ /* 0x000fda0003f06270 */
[----:B------:R-:W-:Y:S05]  /*11ac0*/  @!P0 BRA `(.L_x_3007) ;  /* 0x00000030008c8947 */ /* 0x000fea0003800000 */
[----:B------:R-:W-:Y:S02]  /*11ad0*/  IMAD.MOV.U32 R202, RZ, RZ, R5 ;  /* 0x000000ffffca7224 */ /* 0x000fe400078e0005 */
[----:B------:R-:W-:-:S07]  /*11ae0*/  IMAD.MOV.U32 R203, RZ, RZ, R0 ;  /* 0x000000ffffcb7224 */ /* 0x000fce00078e0000 */
.L_x_3027:
[----:B------:R-:W-:Y:S01]  /*11af0*/  IMAD.U32 R0, RZ, RZ, UR50 ;  /* 0x00000032ff007e24 */ /* 0x000fe2000f8e00ff */
[----:B------:R-:W-:Y:S05]  /*11b00*/  YIELD ;  /* 0x0000000000007946 */ /* 0x000fea0003800000 */
[----:B------:R-:W-:Y:S01]  /*11b10*/  ISETP.NE.AND P1, PT, R0, 0x3, PT ;  /* 0x000000030000780c */ /* 0x000fe20003f25270 */
[----:B------:R-:W-:-:S05]  /*11b20*/  VIADD R2, R2, 0x1 ;  /* 0x0000000102027836 */ /* 0x000fca0000000000 */
[----:B------:R-:W-:-:S04]  /*11b30*/  ISETP.NE.AND P0, PT, R2, 0x2, PT ;  /* 0x000000020200780c */ /* 0x000fc80003f05270 */
[----:B------:R-:W-:Y:S02]  /*11b40*/  SEL R5, RZ, 0x1, P0 ;  /* 0x00000001ff057807 */ /* 0x000fe40000000000 */
[----:B------:R-:W-:Y:S02]  /*11b50*/  SEL R2, R2, RZ, P0 ;  /* 0x000000ff02027207 */ /* 0x000fe40000000000 */
[----:B------:R-:W-:Y:S01]  /*11b60*/  LOP3.LUT R206, R206, R5, RZ, 0x3c, !PT ;  /* 0x00000005cece7212 */ /* 0x000fe200078e3cff */
[----:B0-----:R-:W-:Y:S06]  /*11b70*/  @!P1 BRA `(.L_x_3008) ;  /* 0x0000000000049947 */ /* 0x001fec0003800000 */
[----:B------:R-:W-:Y:S01]  /*11b80*/  BPT.TRAP 0x1 ;  /* 0x000000040000795c */ /* 0x000fe20000300000 */
.L_x_3008:
[----:B------:R-:W-:Y:S01]  /*11b90*/  IMAD R20, R2, 0x8, R23 ;  /* 0x0000000802147824 */ /* 0x000fe200078e0217 */
[----:B------:R-:W-:-:S04]  /*11ba0*/  SHF.L.U32 R21, R206, 0x1f, RZ ;  /* 0x0000001fce157819 */ /* 0x000fc800000006ff */
[----:B------:R0:W1:Y:S01]  /*11bb0*/  SYNCS.PHASECHK.TRANS64.TRYWAIT P0, [R20+URZ+0x22830], R21 ;  /* 0x02283015140075a7 */ /* 0x000062000800017f */
[----:B------:R-:W-:Y:S05]  /*11bc0*/  @!P1 BRA `(.L_x_3009) ;  /* 0x0000000000049947 */ /* 0x000fea0003800000 */
[----:B------:R-:W-:Y:S01]  /*11bd0*/  BPT.TRAP 0x1 ;  /* 0x000000040000795c */ /* 0x000fe20000300000 */
.L_x_3009:
[----:B------:R-:W-:Y:S02]  /*11be0*/  IMAD R156, R2, 0x300, R224 ;  /* 0x00000300029c7824 */ /* 0x000fe400078e02e0 */
[----:B------:R-:W-:Y:S01]  /*11bf0*/  IMAD.MOV.U32 R157, RZ, RZ, 0x40000040 ;  /* 0x40000040ff9d7424 */ /* 0x000fe200078e00ff */
[----:B-1----:R-:W-:Y:S06]  /*11c00*/  @P0 BRA `(.L_x_3010) ;  /* 0x0000000000080947 */ /* 0x002fec0003800000 */
[----:B------:R-:W1:Y:S02]  /*11c10*/  SYNCS.PHASECHK.TRANS64.TRYWAIT P0, [R20+URZ+0x22830], R21 ;  /* 0x02283015140075a7 */ /* 0x000e64000800017f */
[----:B-1----:R-:W-:Y:S05]  /*11c20*/  @!P0 BRA `(.L_x_3011) ;  /* 0x000000f000a08947 */ /* 0x002fea0003800000 */
.L_x_3010:
        /* <DEDUP_REMOVED lines=43> */
.L_x_3012:
[----:B------:R-:W3:Y:S01]  /*11ee0*/  LDC R0, c[0x0][0x448] ;  /* 0x00011200ff007b82 */ /* 0x000ee20000000800 */
[----:B------:R-:W-:Y:S01]  /*11ef0*/  IMAD.IADD R222, R226, 0x1, R218 ;  /* 0x00000001e2de7824 */ /* 0x000fe200078e02da */
[----:B------:R-:W-:Y:S01]  /*11f00*/  ULOP3.LUT UR4, URZ, UR40, URZ, 0x33, !UPT ;  /* 0x000000283f047292 */ /* 0x000fe2000f8e333f */
[----:B---3--:R-:W-:-:S13]  /*11f10*/  ISETP.NE.AND P0, PT, R0, 0x1, PT ;  /* 0x000000010000780c */ /* 0x008fda0003f05270 */
[----:B------:R-:W3:Y:S08]  /*11f20*/  @P0 LDC R5, c[0x0][0x44c] ;  /* 0x00011300ff050b82 */ /* 0x000ef00000000800 */
[----:B------:R-:W4:Y:S01]  /*11f30*/  @P0 LDC R0, c[0x0][0x450] ;  /* 0x00011400ff000b82 */ /* 0x000f220000000800 */
[----:B---3--:R-:W-:-:S05]  /*11f40*/  @P0 IMAD.HI.U32 R5, R222, R5, RZ ;  /* 0x00000005de050227 */ /* 0x008fca00078e00ff */
[----:B----4-:R-:W-:Y:S01]  /*11f50*/  @P0 SHF.R.U32.HI R222, RZ, R0, R5 ;  /* 0x00000000ffde0219 */ /* 0x010fe20000011605 */
[----:B------:R-:W-:Y:S01]  /*11f60*/  VIADD R0, R20, 0x22840 ;  /* 0x0002284014007836 */ /* 0x000fe20000000000 */
[----:B------:R-:W-:Y:S01]  /*11f70*/  ISETP.GE.AND P0, PT, R227, 0x1, PT ;  /* 0x00000001e300780c */ /* 0x000fe20003f06270 */
[----:B------:R-:W-:Y:S02]  /*11f80*/  IMAD.U32 R5, RZ, RZ, UR47 ;  /* 0x0000002fff057e24 */ /* 0x000fe4000f8e00ff */
[----:B------:R-:W3:Y:S03]  /*11f90*/  SHFL.IDX PT, R223, R222, RZ, 0x1c1f ;  /* 0x001c1fffdedf7589 */ /* 0x000ee600000e0000 */
[----:B------:R-:W-:-:S04]  /*11fa0*/  PRMT R0, R5, 0x654, R0 ;  /* 0x0000065405007816 */ /* 0x000fc80000000000 */
[----:B------:R4:W-:Y:S02]  /*11fb0*/  SYNCS.ARRIVE.TRANS64.RED.A1T0 RZ, [R0+URZ], RZ ;  /* 0x000000ff00ff79a7 */ /* 0x0009e4000810043f */
[----:B----4-:R-:W-:-:S04]  /*11fc0*/  IMAD R0, R3, -0x60, RZ ;  /* 0xffffffa003007824 */ /* 0x010fc800078e02ff */
[----:B------:R-:W-:-:S04]  /*11fd0*/  VIADD R5, R0, 0x1 ;  /* 0x0000000100057836 */ /* 0x000fc80000000000 */
[----:B------:R-:W-:-:S05]  /*11fe0*/  IMAD R5, R210, -0x2, R5 ;  /* 0xfffffffed2057824 */ /* 0x000fca00078e0205 */
[----:B------:R-:W-:-:S05]  /*11ff0*/  IADD3 R220, -R207, R5, R208 ;  /* 0x00000005cfdc7210 */ /* 0x000fca0007ffe1d0 */
[C---:B------:R-:W-:Y:S02]  /*12000*/  VIADD R221, R220.reuse, UR45 ;  /* 0x0000002ddcdd7c36 */ /* 0x040fe40008000000 */
[----:B------:R-:W-:Y:S02]  /*12010*/  VIADD R220, R220, UR4 ;  /* 0x00000004dcdc7c36 */ /* 0x000fe40008000000 */
[C---:B---3--:R-:W-:Y:S02]  /*12020*/  IMAD.IADD R219, R223.reuse, 0x1, R221 ;  /* 0x00000001dfdb7824 */ /* 0x048fe400078e02dd */
        /* <DEDUP_REMOVED lines=14> */
.L_x_3015:
[----:B------:R-:W-:-:S05]  /*12110*/  IMAD.U32 R225, RZ, RZ, UR38 ;  /* 0x00000026ffe17e24 */ /* 0x000fca000f8e00ff */
[----:B------:R-:W-:-:S13]  /*12120*/  ISETP.NE.AND P0, PT, R225, 0x1, PT ;  /* 0x00000001e100780c */ /* 0x000fda0003f05270 */
[----:B------:R-:W3:Y:S02]  /*12130*/  @P0 LDC.64 R200, c[0x0][0x9e8] ;  /* 0x00027a00ffc80b82 */ /* 0x000ee40000000a00 */
[----:B---3--:R-:W-:-:S05]  /*12140*/  @P0 IMAD.HI.U32 R200, R223, R200, RZ ;  /* 0x000000c8dfc80227 */ /* 0x008fca00078e00ff */
[----:B------:R-:W-:-:S07]  /*12150*/  @P0 SHF.R.U32.HI R223, RZ, R201, R200 ;  /* 0x000000c9ffdf0219 */ /* 0x000fce00000116c8 */
.L_x_3016:
[----:B------:R-:W-:Y:S05]  /*12160*/  BSYNC B0 ;  /* 0x0000000000007941 */ /* 0x000fea0003800000 */
.L_x_3014:
[----:B------:R-:W-:-:S04]  /*12170*/  IMAD R200, R210, -0x2, R0 ;  /* 0xfffffffed2c87824 */ /* 0x000fc800078e0200 */
[----:B------:R-:W-:-:S05]  /*12180*/  IMAD R200, R223, R225, R200 ;  /* 0x000000e1dfc87224 */ /* 0x000fca00078e02c8 */
[----:B------:R-:W-:Y:S02]  /*12190*/  VIMNMX R5, R5, R200, !PT ;  /* 0x000000c805057248 */ /* 0x000fe40007fe0100 */
[----:B------:R-:W-:-:S07]  /*121a0*/  VIADDMNMX R219, R200, R225, R219, PT ;  /* 0x000000e1c8db7246 */ /* 0x000fce00038001db */
.L_x_3013:
[----:B------:R-:W-:Y:S02]  /*121b0*/  ISETP.GE.AND P0, PT, R0, 0x1, PT ;  /* 0x000000010000780c */ /* 0x000fe40003f06270 */
[----:B------:R-:W-:Y:S02]  /*121c0*/  LOP3.LUT R22, R22, 0xfffdffff, RZ, 0xc0, !PT ;  /* 0xfffdffff16167812 */ /* 0x000fe400078ec0ff */
[----:B------:R-:W-:-:S09]  /*121d0*/  ISETP.GE.AND P2, PT, R0, 0x9, PT ;  /* 0x000000090000780c */ /* 0x000fd20003f46270 */
[----:B------:R-:W-:Y:S02]  /*121e0*/  @P0 LOP3.LUT R22, R22, 0x20000, RZ, 0xfc, !PT ;  /* 0x0002000016160812 */ /* 0x000fe400078efcff */
[----:B------:R-:W-:Y:S02]  /*121f0*/  ISETP.GT.AND P0, PT, R5, RZ, !P0 ;  /* 0x000000ff0500720c */ /* 0x000fe40004704270 */
[----:B------:R-:W-:Y:S02]  /*12200*/  LOP3.LUT R22, R22, 0xfffffffd, RZ, 0xc0, !PT ;  /* 0xfffffffd16167812 */ /* 0x000fe400078ec0ff */
[----:B------:R-:W-:Y:S02]  /*12210*/  ISETP.LT.OR P1, PT, R219, 0x1, P0 ;  /* 0x00000001db00780c */ /* 0x000fe40000721670 */
[----:B------:R-:W-:Y:S02]  /*12220*/  ISETP.GE.AND P0, PT, R0, 0x2, PT ;  /* 0x000000020000780c */ /* 0x000fe40003f06270 */
[----:B------:R-:W-:-:S02]  /*12230*/  FSEL R152, R152, -INF , !P1 ;  /* 0xff80000098987808 */ /* 0x000fc40004800000 */
[----:B------:R-:W-:Y:S02]  /*12240*/  ISETP.GT.AND P1, PT, R5, 0x1, !P0 ;  /* 0x000000010500780c */ /* 0x000fe40004724270 */
[----:B------:R-:W-:Y:S02]  /*12250*/  @P2 LOP3.LUT R22, R22, 0x2, RZ, 0xfc, !PT ;  /* 0x0000000216162812 */ /* 0x000fe400078efcff */
[----:B------:R-:W-:Y:S02]  /*12260*/  ISETP.LT.OR P1, PT, R219, 0x2, P1 ;  /* 0x00000002db00780c */ /* 0x000fe40000f21670 */
[----:B------:R-:W-:Y:S02]  /*12270*/  LOP3.LUT R22, R22, 0xfffffffb, RZ, 0xc0, !PT ;  /* 0xfffffffb16167812 */ /* 0x000fe400078ec0ff */
[----:B------:R-:W-:Y:S02]  /*12280*/  FSEL R153, R153, -INF , !P1 ;  /* 0xff80000099997808 */ /* 0x000fe40004800000 */
[----:B------:R-:W-:-:S02]  /*12290*/  ISETP.GT.AND P1, PT, R5, 0x8, !P2 ;  /* 0x000000080500780c */ /* 0x000fc40005724270 */
[----:B------:R-:W-:Y:S02]  /*122a0*/  ISETP.GE.AND P2, PT, R0, 0xa, PT ;  /* 0x0000000a0000780c */ /* 0x000fe40003f46270 */
[----:B------:R-:W-:-:S04]  /*122b0*/  ISETP.LT.OR P1, PT, R219, 0x9, P1 ;  /* 0x00000009db00780c */ /* 0x000fc80000f21670 */
[----:B------:R-:W-:Y:S02]  /*122c0*/  FSEL R156, R156, -INF , !P1 ;  /* 0xff8000009c9c7808 */ /* 0x000fe40004800000 */
        /* <DEDUP_REMOVED lines=115> */
[----:B------:R-:W-:Y:S01]  /*12a00*/  ISETP.GE.AND P6, PT, R227, 0x1, PT ;  /* 0x00000001e300780c */ /* 0x000fe20003fc6270 */
[--C-:B---3--:R-:W-:Y:S02]  /*12a10*/  IMAD.IADD R221, R221, 0x1, R5.reuse ;  /* 0x00000001dddd7824 */ /* 0x108fe400078e0205 */
        /* <DEDUP_REMOVED lines=14> */
.L_x_3019:
[----:B------:R-:W-:-:S05]  /*12b00*/  IMAD.U32 R219, RZ, RZ, UR38 ;  /* 0x00000026ffdb7e24 */ /* 0x000fca000f8e00ff */
[----:B------:R-:W-:-:S13]  /*12b10*/  ISETP.NE.AND P6, PT, R219, 0x1, PT ;  /* 0x00000001db00780c */ /* 0x000fda0003fc5270 */
[----:B------:R-:W3:Y:S02]  /*12b20*/  @P6 LDC.64 R160, c[0x0][0x9e8] ;  /* 0x00027a00ffa06b82 */ /* 0x000ee40000000a00 */
[----:B---3--:R-:W-:-:S05]  /*12b30*/  @P6 IMAD.HI.U32 R160, R5, R160, RZ ;  /* 0x000000a005a06227 */ /* 0x008fca00078e00ff */
[----:B------:R-:W-:-:S07]  /*12b40*/  @P6 SHF.R.U32.HI R5, RZ, R161, R160 ;  /* 0x000000a1ff056219 */ /* 0x000fce00000116a0 */
.L_x_3020:
[----:B------:R-:W-:Y:S05]  /*12b50*/  BSYNC B0 ;  /* 0x0000000000007941 */ /* 0x000fea0003800000 */
.L_x_3018:
[----:B------:R-:W-:-:S04]  /*12b60*/  IMAD R0, R210, -0x2, R0 ;  /* 0xfffffffed2007824 */ /* 0x000fc800078e0200 */
[----:B------:R-:W-:-:S05]  /*12b70*/  IMAD R0, R5, R219, R0 ;  /* 0x000000db05007224 */ /* 0x000fca00078e0200 */
[----:B------:R-:W-:Y:S02]  /*12b80*/  VIMNMX R220, R220, R0, !PT ;  /* 0x00000000dcdc7248 */ /* 0x000fe40007fe0100 */
[----:B------:R-:W-:-:S07]  /*12b90*/  VIADDMNMX R221, R0, R219, R221, PT ;  /* 0x000000db00dd7246 */ /* 0x000fce00038001dd */
.L_x_3017:
        /* <DEDUP_REMOVED lines=62> */
[----:B------:R-:W3:Y:S01]  /*12f80*/  SHFL.BFLY PT, R5, R0, 0x2, 0x1f ;  /* 0x0c401f0000057f89 */ /* 0x000ee200000e0000 */
[----:B------:R-:W-:-:S02]  /*12f90*/  LOP3.LUT P6, RZ, R22, 0x40, RZ, 0xc0, !PT ;  /* 0x0000004016ff7812 */ /* 0x000fc400078cc0ff */
[C---:B------:R-:W-:Y:S02]  /*12fa0*/  ISETP.GT.AND P0, PT, R220.reuse, 0x28, !P0 ;  /* 0x00000028dc00780c */ /* 0x040fe40004704270 */
[----:B------:R-:W-:Y:S02]  /*12fb0*/  ISETP.GT.AND P1, PT, R220, 0x48, !P1 ;  /* 0x00000048dc00780c */ /* 0x000fe40004f24270 */
[C---:B------:R-:W-:Y:S02]  /*12fc0*/  ISETP.LT.OR P0, PT, R221.reuse, 0x29, P0 ;  /* 0x00000029dd00780c */ /* 0x040fe40000701670 */
[----:B------:R-:W-:Y:S02]  /*12fd0*/  ISETP.LT.OR P1, PT, R221, 0x49, P1 ;  /* 0x00000049dd00780c */ /* 0x000fe40000f21670 */
[----:B------:R-:W-:Y:S02]  /*12fe0*/  FSEL R174, R174, -INF , !P0 ;  /* 0xff800000aeae7808 */ /* 0x000fe40004000000 */
[----:B------:R-:W-:-:S02]  /*12ff0*/  LOP3.LUT P0, RZ, R22, 0x1000, RZ, 0xc0, !PT ;  /* 0x0000100016ff7812 */ /* 0x000fc4000780c0ff */
[----:B------:R-:W-:Y:S02]  /*13000*/  FSEL R190, R190, -INF , !P1 ;  /* 0xff800000bebe7808 */ /* 0x000fe40004800000 */
[----:B------:R-:W-:Y:S02]  /*13010*/  ISETP.GT.AND P0, PT, R220, 0x29, !P0 ;  /* 0x00000029dc00780c */ /* 0x000fe40004704270 */
[----:B------:R-:W-:Y:S02]  /*13020*/  LOP3.LUT P1, RZ, R22, 0x20000, RZ, 0xc0, !PT ;  /* 0x0002000016ff7812 */ /* 0x000fe4000782c0ff */
[----:B------:R-:W-:Y:S02]  /*13030*/  ISETP.LT.OR P0, PT, R221, 0x2a, P0 ;  /* 0x0000002add00780c */ /* 0x000fe40000701670 */
[----:B------:R-:W-:Y:S02]  /*13040*/  ISETP.GT.AND P2, PT, R220, 0x49, !P2 ;  /* 0x00000049dc00780c */ /* 0x000fe40005744270 */
[----:B------:R-:W-:-:S02]  /*13050*/  FSEL R175, R175, -INF , !P0 ;  /* 0xff800000afaf7808 */ /* 0x000fc40004000000 */
[----:B------:R-:W-:Y:S02]  /*13060*/  LOP3.LUT P0, RZ, R22, 0x800, RZ, 0xc0, !PT ;  /* 0x0000080016ff7812 */ /* 0x000fe4000780c0ff */
[----:B---3--:R-:W-:Y:S02]  /*13070*/  FMNMX.FTZ R0, R0, R5, !PT ;  /* 0x0000000500007209 */ /* 0x008fe40007810000 */
[C---:B------:R-:W-:Y:S02]  /*13080*/  ISETP.GT.AND P0, PT, R220.reuse, 0x30, !P0 ;  /* 0x00000030dc00780c */ /* 0x040fe40004704270 */
[C---:B------:R-:W-:Y:S01]  /*13090*/  ISETP.LT.OR P2, PT, R221.reuse, 0x4a, P2 ;  /* 0x0000004add00780c */ /* 0x040fe20001741670 */
[----:B------:R-:W3:Y:S01]  /*130a0*/  SHFL.BFLY PT, R5, R0, 0x1, 0x1f ;  /* 0x0c201f0000057f89 */ /* 0x000ee200000e0000 */
[----:B------:R-:W-:Y:S02]  /*130b0*/  ISETP.LT.OR P0, PT, R221, 0x31, P0 ;  /* 0x00000031dd00780c */ /* 0x000fe40000701670 */
[----:B------:R-:W-:-:S02]  /*130c0*/  ISETP.GT.AND P3, PT, R220, 0x50, !P3 ;  /* 0x00000050dc00780c */ /* 0x000fc40005f64270 */
[----:B------:R-:W-:Y:S02]  /*130d0*/  FSEL R178, R178, -INF , !P0 ;  /* 0xff800000b2b27808 */ /* 0x000fe40004000000 */
[----:B------:R-:W-:Y:S02]  /*130e0*/  LOP3.LUT P0, RZ, R22, 0x400, RZ, 0xc0, !PT ;  /* 0x0000040016ff7812 */ /* 0x000fe4000780c0ff */
[----:B------:R-:W-:Y:S02]  /*130f0*/  FSEL R191, R191, -INF , !P2 ;  /* 0xff800000bfbf7808 */ /* 0x000fe40005000000 */
[----:B------:R-:W-:Y:S02]  /*13100*/  ISETP.GT.AND P0, PT, R220, 0x31, !P0 ;  /* 0x00000031dc00780c */ /* 0x000fe40004704270 */
[C---:B------:R-:W-:Y:S02]  /*13110*/  ISETP.LT.OR P3, PT, R221.reuse, 0x51, P3 ;  /* 0x00000051dd00780c */ /* 0x040fe40001f61670 */
[----:B------:R-:W-:-:S02]  /*13120*/  ISETP.LT.OR P0, PT, R221, 0x32, P0 ;  /* 0x00000032dd00780c */ /* 0x000fc40000701670 */
[----:B------:R-:W-:Y:S02]  /*13130*/  ISETP.GT.AND P4, PT, R220, 0x51, !P4 ;  /* 0x00000051dc00780c */ /* 0x000fe40006784270 */
[----:B------:R-:W-:Y:S02]  /*13140*/  FSEL R179, R179, -INF , !P0 ;  /* 0xff800000b3b37808 */ /* 0x000fe40004000000 */
[----:B------:R-:W-:Y:S02]  /*13150*/  LOP3.LUT P0, RZ, R22, 0x200, RZ, 0xc0, !PT ;  /* 0x0000020016ff7812 */ /* 0x000fe4000780c0ff */
[----:B------:R-:W-:Y:S02]  /*13160*/  FSEL R194, R194, -INF , !P3 ;  /* 0xff800000c2c27808 */ /* 0x000fe40005800000 */
[----:B------:R-:W-:Y:S02]  /*13170*/  ISETP.GT.AND P0, PT, R220, 0x38, !P0 ;  /* 0x00000038dc00780c */ /* 0x000fe40004704270 */
[----:B---3--:R-:W-:-:S02]  /*13180*/  FMNMX.FTZ R0, R0, R5, !PT ;  /* 0x0000000500007209 */ /* 0x008fc40007810000 */
[C---:B------:R-:W-:Y:S02]  /*13190*/  ISETP.LT.OR P0, PT, R221.reuse, 0x39, P0 ;  /* 0x00000039dd00780c */ /* 0x040fe40000701670 */
[----:B------:R-:W-:Y:S01]  /*131a0*/  ISETP.GT.AND P5, PT, R220, 0x58, !P5 ;  /* 0x00000058dc00780c */ /* 0x000fe20006fa4270 */
[----:B------:R-:W-:Y:S01]  /*131b0*/  FMUL.FTZ R5, R0, UR48 ;  /* 0x0000003000057c20 */ /* 0x000fe20008410000 */
[----:B------:R-:W-:Y:S02]  /*131c0*/  FSEL R182, R182, -INF , !P0 ;  /* 0xff800000b6b67808 */ /* 0x000fe40004000000 */
[----:B------:R-:W-:Y:S02]  /*131d0*/  LOP3.LUT P0, RZ, R22, 0x100, RZ, 0xc0, !PT ;  /* 0x0000010016ff7812 */ /* 0x000fe4000780c0ff */
[----:B------:R-:W-:Y:S02]  /*131e0*/  ISETP.LT.OR P4, PT, R221, 0x52, P4 ;  /* 0x00000052dd00780c */ /* 0x000fe40002781670 */
[----:B------:R-:W-:-:S02]  /*131f0*/  ISETP.GT.AND P0, PT, R220, 0x39, !P0 ;  /* 0x00000039dc00780c */ /* 0x000fc40004704270 */
[C---:B------:R-:W-:Y:S02]  /*13200*/  ISETP.LT.OR P5, PT, R221.reuse, 0x59, P5 ;  /* 0x00000059dd00780c */ /* 0x040fe40002fa1670 */
[----:B------:R-:W-:Y:S02]  /*13210*/  ISETP.LT.OR P0, PT, R221, 0x3a, P0 ;  /* 0x0000003add00780c */ /* 0x000fe40000701670 */
[----:B------:R-:W-:Y:S02]  /*13220*/  FSEL R195, R195, -INF , !P4 ;  /* 0xff800000c3c37808 */ /* 0x000fe40006000000 */
[----:B------:R-:W-:Y:S02]  /*13230*/  FSEL R183, R183, -INF , !P0 ;  /* 0xff800000b7b77808 */ /* 0x000fe40004000000 */
[----:B------:R-:W-:Y:S02]  /*13240*/  LOP3.LUT P0, RZ, R22, 0x80, RZ, 0xc0, !PT ;  /* 0x0000008016ff7812 */ /* 0x000fe4000780c0ff */
[----:B------:R-:W-:-:S02]  /*13250*/  FSEL R198, R198, -INF , !P5 ;  /* 0xff800000c6c67808 */ /* 0x000fc40006800000 */
[----:B------:R-:W-:-:S04]  /*13260*/  ISETP.GT.AND P0, PT, R220, 0x40, !P0 ;  /* 0x00000040dc00780c */ /* 0x000fc80004704270 */
[----:B------:R-:W-:-:S04]  /*13270*/  ISETP.LT.OR P0, PT, R221, 0x41, P0 ;  /* 0x00000041dd00780c */ /* 0x000fc80000701670 */
[----:B------:R-:W-:Y:S02]  /*13280*/  FSEL R186, R186, -INF , !P0 ;  /* 0xff800000baba7808 */ /* 0x000fe40004000000 */
[----:B------:R-:W-:Y:S02]  /*13290*/  ISETP.GT.AND P0, PT, R220, 0x41, !P6 ;  /* 0x00000041dc00780c */ /* 0x000fe40007704270 */
[----:B------:R-:W-:Y:S02]  /*132a0*/  LOP3.LUT P6, RZ, R22, 0x1, RZ, 0xc0, !PT ;  /* 0x0000000116ff7812 */ /* 0x000fe400078cc0ff */
[----:B------:R-:W-:-:S04]  /*132b0*/  ISETP.LT.OR P0, PT, R221, 0x42, P0 ;  /* 0x00000042dd00780c */ /* 0x000fc80000701670 */
[----:B------:R-:W-:Y:S02]  /*132c0*/  FSEL R187, R187, -INF , !P0 ;  /* 0xff800000bbbb7808 */ /* 0x000fe40004000000 */
[----:B------:R-:W-:-:S04]  /*132d0*/  FSETP.NEU.FTZ.AND P0, PT, R0, -INF , PT ;  /* 0xff8000000000780b */ /* 0x000fc80003f1d000 */
[----:B------:R-:W-:Y:S02]  /*132e0*/  FSEL R160, R0, RZ, P0 ;  /* 0x000000ff00a07208 */ /* 0x000fe40000000000 */
[----:B------:R-:W-:Y:S02]  /*132f0*/  FSEL R5, R5, RZ, P0 ;  /* 0x000000ff05057208 */ /* 0x000fe40000000000 */
[----:B------:R-:W-:Y:S01]  /*13300*/  ISETP.GT.AND P0, PT, R220, RZ, !P1 ;  /* 0x000000ffdc00720c */ /* 0x000fe20004f04270 */
[----:B------:R-:W-:Y:S02]  /*13310*/  FADD.FTZ R160, -R160, R203 ;  /* 0x000000cba0a07221 */ /* 0x000fe40000010100 */
[--C-:B------:R-:W-:Y:S01]  /*13320*/  FFMA.FTZ R152, R152, UR48, -R5.reuse ;  /* 0x0000003098987c23 */ /* 0x100fe20008010805 */
[----:B------:R-:W-:Y:S01]  /*13330*/  ISETP.LT.OR P0, PT, R221, 0x1, P0 ;  /* 0x00000001dd00780c */ /* 0x000fe20000701670 */
[--C-:B------:R-:W-:Y:S01]  /*13340*/  FFMA.FTZ R153, R153, UR48, -R5.reuse ;  /* 0x0000003099997c23 */ /* 0x100fe20008010805 */
[--C-:B------:R-:W-:Y:S01]  /*13350*/  FFMA.FTZ R156, R156, UR48, -R5.reuse ;  /* 0x000000309c9c7c23 */ /* 0x100fe20008010805 */
[--C-:B------:R-:W-:Y:S01]  /*13360*/  FFMA.FTZ R157, R157, UR48, -R5.reuse ;  /* 0x000000309d9d7c23 */ /* 0x100fe20008010805 */
[----:B------:R-:W-:Y:S01]  /*13370*/  FSEL R154, R154, -INF , !P0 ;  /* 0xff8000009a9a7808 */ /* 0x000fe20004000000 */
        /* <DEDUP_REMOVED lines=20> */
[----:B------:R-:W-:Y:S01]  /*134c0*/  FMNMX.FTZ R5, R154, R202, !PT ;  /* 0x000000ca9a057209 */ /* 0x000fe20007810000 */
[----:B------:R-:W-:Y:S01]  /*134d0*/  FMUL.FTZ R160, R160, UR48 ;  /* 0x00000030a0a07c20 */ /* 0x000fe20008410000 */
[----:B------:R-:W-:Y:S01]  /*134e0*/  MUFU.EX2 R152, R152 ;  /* 0x0000009800987308 */ /* 0x000fe20000000800 */
[----:B------:R-:W-:-:S02]  /*134f0*/  ISETP.GT.AND P0, PT, R220, 0x59, !P6 ;  /* 0x00000059dc00780c */ /* 0x000fc40007704270 */
[----:B------:R-:W-:Y:S02]  /*13500*/  FMNMX.FTZ R5, R155, R5, !PT ;  /* 0x000000059b057209 */ /* 0x000fe40007810000 */
[----:B------:R-:W-:Y:S02]  /*13510*/  ISETP.LT.OR P0, PT, R221, 0x5a, P0 ;  /* 0x0000005add00780c */ /* 0x000fe40000701670 */
[----:B------:R-:W-:Y:S01]  /*13520*/  FMNMX.FTZ R5, R158, R5, !PT ;  /* 0x000000059e057209 */ /* 0x000fe20007810000 */
[----:B------:R-:W3:Y:S01]  /*13530*/  MUFU.EX2 R161, R160 ;  /* 0x000000a000a17308 */ /* 0x000ee20000000800 */
[----:B------:R-:W-:Y:S02]  /*13540*/  FSEL R199, R199, -INF , !P0 ;  /* 0xff800000c7c77808 */ /* 0x000fe40004000000 */
[----:B------:R-:W-:Y:S02]  /*13550*/  FMNMX.FTZ R5, R159, R5, !PT ;  /* 0x000000059f057209 */ /* 0x000fe40007810000 */
[----:B------:R-:W-:-:S02]  /*13560*/  ISETP.NE.AND P6, PT, R223, 0x3, PT ;  /* 0x00000003df00780c */ /* 0x000fc40003fc5270 */
[----:B------:R-:W-:Y:S01]  /*13570*/  FMNMX.FTZ R5, R162, R5, !PT ;  /* 0x00000005a2057209 */ /* 0x000fe20007810000 */
[----:B------:R-:W4:Y:S03]  /*13580*/  MUFU.EX2 R153, R153 ;  /* 0x0000009900997308 */ /* 0x000f260000000800 */
[----:B------:R-:W-:-:S04]  /*13590*/  FMNMX.FTZ R5, R163, R5, !PT ;  /* 0x00000005a3057209 */ /* 0x000fc80007810000 */
[----:B------:R-:W-:Y:S01]  /*135a0*/  FMNMX.FTZ R5, R166, R5, !PT ;  /* 0x00000005a6057209 */ /* 0x000fe20007810000 */
[----:B------:R-:W5:Y:S01]  /*135b0*/  MUFU.EX2 R156, R156 ;  /* 0x0000009c009c7308 */ /* 0x000f620000000800 */
[----:B---3--:R-:W-:Y:S01]  /*135c0*/  FFMA.FTZ R8, R161, R8, R152 ;  /* 0x00000008a1087223 */ /* 0x008fe20000010098 */
[----:B------:R-:W-:Y:S01]  /*135d0*/  FMUL.FTZ R24, R24, R161 ;  /* 0x000000a118187220 */ /* 0x000fe20000410000 */
        /* <DEDUP_REMOVED lines=8> */
[----:B------:R-:W-:Y:S01]  /*13660*/  FMUL.FTZ R32, R32, R161 ;  /* 0x000000a120207220 */ /* 0x000fe20000410000 */
[----:B------:R-:W-:Y:S01]  /*13670*/  FMNMX.FTZ R5, R171, R5, !PT ;  /* 0x00000005ab057209 */ /* 0x000fe20007810000 */
[-C--:B------:R-:W-:Y:S01]  /*13680*/  FMUL.FTZ R33, R33, R161.reuse ;  /* 0x000000a121217220 */ /* 0x080fe20000410000 */
[-C--:B------:R-:W-:Y:S01]  /*13690*/  FMUL.FTZ R36, R36, R161.reuse ;  /* 0x000000a124247220 */ /* 0x080fe20000410000 */
[----:B------:R-:W-:Y:S01]  /*136a0*/  FMUL.FTZ R37, R37, R161 ;  /* 0x000000a125257220 */ /* 0x000fe20000410000 */
[----:B------:R-:W-:Y:S01]  /*136b0*/  FMNMX.FTZ R5, R174, R5, !PT ;  /* 0x00000005ae057209 */ /* 0x000fe20007810000 */
[----:B------:R-:W4:Y:S01]  /*136c0*/  MUFU.EX2 R200, R200 ;  /* 0x000000c800c87308 */ /* 0x000f220000000800 */
[----:B-----5:R-:W-:Y:S01]  /*136d0*/  FADD.FTZ R8, R156, R8 ;  /* 0x000000089c087221 */ /* 0x020fe20000010000 */
[----:B------:R-:W-:Y:S01]  /*136e0*/  FMUL.FTZ R40, R40, R161 ;  /* 0x000000a128287220 */ /* 0x000fe20000410000 */
[----:B------:R-:W-:Y:S01]  /*136f0*/  FMNMX.FTZ R5, R175, R5, !PT ;  /* 0x00000005af057209 */ /* 0x000fe20007810000 */
[-C--:B------:R-:W-:Y:S01]  /*13700*/  FMUL.FTZ R41, R41, R161.reuse ;  /* 0x000000a129297220 */ /* 0x080fe20000410000 */
[-C--:B------:R-:W-:Y:S01]  /*13710*/  FMUL.FTZ R44, R44, R161.reuse ;  /* 0x000000a12c2c7220 */ /* 0x080fe20000410000 */
[----:B------:R-:W-:Y:S01]  /*13720*/  FMUL.FTZ R45, R45, R161 ;  /* 0x000000a12d2d7220 */ /* 0x000fe20000410000 */
[----:B------:R-:W-:Y:S01]  /*13730*/  FMNMX.FTZ R5, R178, R5, !PT ;  /* 0x00000005b2057209 */ /* 0x000fe20007810000 */
[----:B------:R-:W5:Y:S01]  /*13740*/  MUFU.EX2 R201, R201 ;  /* 0x000000c900c97308 */ /* 0x000f620000000800 */
[----:B---3--:R-:W-:Y:S01]  /*13750*/  FADD.FTZ R8, R157, R8 ;  /* 0x000000089d087221 */ /* 0x008fe20000010000 */
[----:B------:R-:W-:Y:S01]  /*13760*/  FMUL.FTZ R48, R48, R161 ;  /* 0x000000a130307220 */ /* 0x000fe20000410000 */
[----:B------:R-:W-:Y:S01]  /*13770*/  FMNMX.FTZ R5, R179, R5, !PT ;  /* 0x00000005b3057209 */ /* 0x000fe20007810000 */
[-C--:B------:R-:W-:Y:S01]  /*13780*/  FMUL.FTZ R49, R49, R161.reuse ;  /* 0x000000a131317220 */ /* 0x080fe20000410000 */
[-C--:B------:R-:W-:Y:S01]  /*13790*/  FMUL.FTZ R52, R52, R161.reuse ;  /* 0x000000a134347220 */ /* 0x080fe20000410000 */
[----:B------:R-:W-:Y:S01]  /*137a0*/  FMUL.FTZ R53, R53, R161 ;  /* 0x000000a135357220 */ /* 0x000fe20000410000 */
[----:B------:R-:W-:Y:S01]  /*137b0*/  FMNMX.FTZ R5, R182, R5, !PT ;  /* 0x00000005b6057209 */ /* 0x000fe20007810000 */
[----:B------:R-:W3:Y:S01]  /*137c0*/  MUFU.EX2 R164, R164 ;  /* 0x000000a400a47308 */ /* 0x000ee20000000800 */
[----:B----4-:R-:W-:Y:S01]  /*137d0*/  FADD.FTZ R8, R200, R8 ;  /* 0x00000008c8087221 */ /* 0x010fe20000010000 */
        /* <DEDUP_REMOVED lines=36> */
[-C--:B------:R-:W-:Y:S01]  /*13a20*/  FMUL.FTZ R93, R93, R161.reuse ;  /* 0x000000a15d5d7220 */ /* 0x080fe20000410000 */
[-C--:B------:R-:W-:Y:S01]  /*13a30*/  FMUL.FTZ R96, R96, R161.reuse ;  /* 0x000000a160607220 */ /* 0x080fe20000410000 */
[----:B------:R-:W5:Y:S01]  /*13a40*/  SHFL.BFLY PT, R153, R5, 0x2, 0x1f ;  /* 0x0c401f0005997f89 */ /* 0x000f6200000e0000 */
        /* <DEDUP_REMOVED lines=22> */
[----:B------:R-:W-:Y:S01]  /*13bb0*/  FMUL.FTZ R128, R128, R161 ;  /* 0x000000a180807220 */ /* 0x000fe20000410000 */
[----:B-----5:R-:W-:Y:S01]  /*13bc0*/  FMNMX.FTZ R5, R5, R153, !PT ;  /* 0x0000009905057209 */ /* 0x020fe20007810000 */
[----:B------:R-:W-:Y:S01]  /*13bd0*/  MUFU.EX2 R168, R184 ;  /* 0x000000b800a87308 */ /* 0x000fe20000000800 */
[----:B---3--:R-:W-:Y:S01]  /*13be0*/  FADD.FTZ R8, R176, R8 ;  /* 0x00000008b0087221 */ /* 0x008fe20000010000 */
[-C--:B------:R-:W-:Y:S01]  /*13bf0*/  FMUL.FTZ R129, R129, R161.reuse ;  /* 0x000000a181817220 */ /* 0x080fe20000410000 */
[-C--:B------:R-:W-:Y:S01]  /*13c00*/  FMUL.FTZ R132, R132, R161.reuse ;  /* 0x000000a184847220 */ /* 0x080fe20000410000 */
[----:B------:R-:W0:Y:S01]  /*13c10*/  SHFL.BFLY PT, R153, R5, 0x1, 0x1f ;  /* 0x0c201f0005997f89 */ /* 0x000e2200000e0000 */
        /* <DEDUP_REMOVED lines=10> */
[----:B------:R-:W-:Y:S01]  /*13cc0*/  FMUL.FTZ R149, R149, R161 ;  /* 0x000000a195957220 */ /* 0x000fe20000410000 */
[----:B------:R-:W4:Y:S08]  /*13cd0*/  MUFU.EX2 R181, R181 ;  /* 0x000000b500b57308 */ /* 0x000f300000000800 */
[----:B------:R-:W5:Y:S01]  /*13ce0*/  MUFU.EX2 R185, R185 ;  /* 0x000000b900b97308 */ /* 0x000f620000000800 */
[----:B---3--:R-:W-:Y:S01]  /*13cf0*/  FADD.FTZ R8, R180, R8 ;  /* 0x00000008b4087221 */ /* 0x008fe20000010000 */
[----:B0-----:R-:W-:-:S04]  /*13d00*/  FMNMX.FTZ R5, R5, R153, !PT ;  /* 0x0000009905057209 */ /* 0x001fc80007810000 */
[C---:B------:R-:W-:Y:S01]  /*13d10*/  FSETP.NEU.FTZ.AND P0, PT, R5.reuse, -INF , PT ;  /* 0xff8000000500780b */ /* 0x040fe20003f1d000 */
[----:B------:R-:W-:Y:S01]  /*13d20*/  FMUL.FTZ R184, R5, UR48 ;  /* 0x0000003005b87c20 */ /* 0x000fe20008410000 */
[----:B------:R-:W0:Y:S01]  /*13d30*/  MUFU.EX2 R188, R188 ;  /* 0x000000bc00bc7308 */ /* 0x000e220000000800 */
[----:B----4-:R-:W-:Y:S01]  /*13d40*/  FADD.FTZ R8, R181, R8 ;  /* 0x00000008b5087221 */ /* 0x010fe20000010000 */
[----:B------:R-:W-:Y:S02]  /*13d50*/  FSEL R169, R5, RZ, P0 ;  /* 0x000000ff05a97208 */ /* 0x000fe40000000000 */
[----:B------:R-:W-:Y:S01]  /*13d60*/  FSEL R184, R184, RZ, P0 ;  /* 0x000000ffb8b87208 */ /* 0x000fe20000000000 */
[----:B------:R-:W-:Y:S02]  /*13d70*/  FADD.FTZ R8, R168, R8 ;  /* 0x00000008a8087221 */ /* 0x000fe40000010000 */
[----:B------:R-:W-:Y:S01]  /*13d80*/  FADD.FTZ R169, -R169, R202 ;  /* 0x000000caa9a97221 */ /* 0x000fe20000010100 */
[----:B------:R-:W3:Y:S01]  /*13d90*/  MUFU.EX2 R189, R189 ;  /* 0x000000bd00bd7308 */ /* 0x000ee20000000800 */
[--C-:B------:R-:W-:Y:S01]  /*13da0*/  FFMA.FTZ R222, R154, UR48, -R184.reuse ;  /* 0x000000309ade7c23 */ /* 0x100fe200080108b8 */
[--C-:B------:R-:W-:Y:S01]  /*13db0*/  FFMA.FTZ R221, R158, UR48, -R184.reuse ;  /* 0x000000309edd7c23 */ /* 0x100fe200080108b8 */
[----:B------:R-:W-:Y:S01]  /*13dc0*/  FMUL.FTZ R169, R169, UR48 ;  /* 0x00000030a9a97c20 */ /* 0x000fe20008410000 */
[--C-:B------:R-:W-:Y:S01]  /*13dd0*/  FFMA.FTZ R155, R155, UR48, -R184.reuse ;  /* 0x000000309b9b7c23 */ /* 0x100fe200080108b8 */
[----:B------:R-:W-:Y:S01]  /*13de0*/  F2FP.F16.F32.PACK_AB R158, R165, R164 ;  /* 0x000000a4a59e723e */ /* 0x000fe200000000ff */
[--C-:B------:R-:W-:Y:S01]  /*13df0*/  FFMA.FTZ R159, R159, UR48, -R184.reuse ;  /* 0x000000309f9f7c23 */ /* 0x100fe200080108b8 */
[----:B------:R-:W-:Y:S01]  /*13e00*/  F2FP.F16.F32.PACK_AB R164, R177, R176 ;  /* 0x000000b0b1a4723e */ /* 0x000fe200000000ff */
[----:B------:R-:W-:Y:S01]  /*13e10*/  MUFU.EX2 R222, R222 ;  /* 0x000000de00de7308 */ /* 0x000fe20000000800 */
[--C-:B------:R-:W-:Y:S01]  /*13e20*/  FFMA.FTZ R220, R162, UR48, -R184.reuse ;  /* 0x00000030a2dc7c23 */ /* 0x100fe200080108b8 */
[----:B------:R-:W-:Y:S01]  /*13e30*/  FFMA.FTZ R163, R163, UR48, -R184 ;  /* 0x00000030a3a37c23 */ /* 0x000fe200080108b8 */
[----:B-----5:R-:W-:Y:S01]  /*13e40*/  FADD.FTZ R8, R185, R8 ;  /* 0x00000008b9087221 */ /* 0x020fe20000010000 */
[----:B------:R-:W-:Y:S01]  /*13e50*/  F2FP.F16.F32.PACK_AB R154, R157, R156 ;  /* 0x0000009c9d9a723e */ /* 0x000fe200000000ff */
[--C-:B------:R-:W-:Y:S01]  /*13e60*/  FFMA.FTZ R219, R166, UR48, -R184.reuse ;  /* 0x00000030a6db7c23 */ /* 0x100fe200080108b8 */
[----:B------:R-:W-:Y:S01]  /*13e70*/  FFMA.FTZ R153, R174, UR48, -R184 ;  /* 0x00000030ae997c23 */ /* 0x000fe200080108b8 */
[----:B0-----:R-:W-:Y:S01]  /*13e80*/  FADD.FTZ R8, R188, R8 ;  /* 0x00000008bc087221 */ /* 0x001fe20000010000 */
[----:B------:R-:W0:Y:S01]  /*13e90*/  MUFU.EX2 R176, R169 ;  /* 0x000000a900b07308 */ /* 0x000e220000000800 */
[--C-:B------:R-:W-:Y:S01]  /*13ea0*/  FFMA.FTZ R167, R167, UR48, -R184.reuse ;  /* 0x00000030a7a77c23 */ /* 0x100fe200080108b8 */
[----:B------:R-:W-:Y:S01]  /*13eb0*/  FFMA.FTZ R203, R170, UR48, -R184 ;  /* 0x00000030aacb7c23 */ /* 0x000fe200080108b8 */
[----:B---3--:R-:W-:Y:S01]  /*13ec0*/  FADD.FTZ R165, R189, R8 ;  /* 0x00000008bda57221 */ /* 0x008fe20000010000 */
        /* <DEDUP_REMOVED lines=11> */
[----:B------:R-:W-:Y:S01]  /*13f80*/  FFMA.FTZ R194, R194, UR48, -R184 ;  /* 0x00000030c2c27c23 */ /* 0x000fe200080108b8 */
[----:B------:R-:W4:Y:S01]  /*13f90*/  MUFU.EX2 R221, R221 ;  /* 0x000000dd00dd7308 */ /* 0x000f220000000800 */
[----:B0-----:R-:W-:Y:S01]  /*13fa0*/  FFMA.FTZ R4, R176, R4, R222 ;  /* 0x00000004b0047223 */ /* 0x001fe200000100de */
[--C-:B------:R-:W-:Y:S01]  /*13fb0*/  FFMA.FTZ R195, R195, UR48, -R184.reuse ;  /* 0x00000030c3c37c23 */ /* 0x100fe200080108b8 */
[----:B------:R-:W-:Y:S01]  /*13fc0*/  F2FP.F16.F32.PACK_AB R162, R173, R172 ;  /* 0x000000acada2723e */ /* 0x000fe200000000ff */
[--C-:B------:R-:W-:Y:S01]  /*13fd0*/  FFMA.FTZ R198, R198, UR48, -R184.reuse ;  /* 0x00000030c6c67c23 */ /* 0x100fe200080108b8 */
[----:B------:R-:W-:Y:S01]  /*13fe0*/  FFMA.FTZ R184, R199, UR48, -R184 ;  /* 0x00000030c7b87c23 */ /* 0x000fe200080108b8 */
[----:B------:R-:W-:Y:S01]  /*13ff0*/  F2FP.F16.F32.PACK_AB R156, R201, R200 ;  /* 0x000000c8c99c723e */ /* 0x000fe200000000ff */
[----:B------:R-:W-:Y:S01]  /*14000*/  FMUL.FTZ R26, R26, R176 ;  /* 0x000000b01a1a7220 */ /* 0x000fe20000410000 */
[----:B------:R-:W0:Y:S01]  /*14010*/  MUFU.EX2 R192, R192 ;  /* 0x000000c000c07308 */ /* 0x000e220000000800 */
[----:B---3--:R-:W-:Y:S01]  /*14020*/  FADD.FTZ R4, R155, R4 ;  /* 0x000000049b047221 */ /* 0x008fe20000010000 */
[----:B------:R-:W-:Y:S01]  /*14030*/  F2FP.F16.F32.PACK_AB R166, R181, R180 ;  /* 0x000000b4b5a6723e */ /* 0x000fe200000000ff */
[----:B------:R-:W-:Y:S01]  /*14040*/  FMUL.FTZ R27, R27, R176 ;  /* 0x000000b01b1b7220 */ /* 0x000fe20000410000 */
[----:B------:R-:W-:Y:S01]  /*14050*/  F2FP.F16.F32.PACK_AB R168, R185, R168 ;  /* 0x000000a8b9a8723e */ /* 0x000fe200000000ff */
[----:B------:R-:W-:Y:S01]  /*14060*/  FMUL.FTZ R30, R30, R176 ;  /* 0x000000b01e1e7220 */ /* 0x000fe20000410000 */
[----:B------:R-:W-:Y:S01]  /*14070*/  F2FP.F16.F32.PACK_AB R170, R189, R188 ;  /* 0x000000bcbdaa723e */ /* 0x000fe200000000ff */
        /* <DEDUP_REMOVED lines=56> */
[----:B------:R-:W-:Y:S01]  /*14400*/  FMUL.FTZ R111, R111, R176 ;  /* 0x000000b06f6f7220 */ /* 0x000fe20000410000 */
        /* <DEDUP_REMOVED lines=28> */
[----:B------:R-:W-:-:S04]  /*145d0*/  FMUL.FTZ R151, R151, R176 ;  /* 0x000000b097977220 */ /* 0x000fc80000410000 */
[----:B------:R-:W0:Y:S01]  /*145e0*/  MUFU.EX2 R175, R175 ;  /* 0x000000af00af7308 */ /* 0x000e220000000800 */
[----:B---3--:R-:W-:-:S07]  /*145f0*/  FADD.FTZ R4, R171, R4 ;  /* 0x00000004ab047221 */ /* 0x008fce0000010000 */
[----:B------:R-:W3:Y:S01]  /*14600*/  MUFU.EX2 R178, R178 ;  /* 0x000000b200b27308 */ /* 0x000ee20000000800 */
[----:B----4-:R-:W-:-:S07]  /*14610*/  FADD.FTZ R4, R165, R4 ;  /* 0x00000004a5047221 */ /* 0x010fce0000010000 */
[----:B------:R-:W4:Y:S01]  /*14620*/  MUFU.EX2 R179, R179 ;  /* 0x000000b300b37308 */ /* 0x000f220000000800 */
[C---:B0-----:R-:W-:Y:S01]  /*14630*/  FADD.FTZ R153, R175.reuse, R4 ;  /* 0x00000004af997221 */ /* 0x041fe20000010000 */
[----:B------:R-:W-:-:S06]  /*14640*/  F2FP.F16.F32.PACK_AB R163, R175, R165 ;  /* 0x000000a5afa3723e */ /* 0x000fcc00000000ff */
[----:B------:R-:W0:Y:S01]  /*14650*/  MUFU.EX2 R182, R182 ;  /* 0x000000b600b67308 */ /* 0x000e220000000800 */
[----:B---3--:R-:W-:-:S07]  /*14660*/  FADD.FTZ R4, R178, R153 ;  /* 0x00000099b2047221 */ /* 0x008fce0000010000 */
[----:B------:R-:W3:Y:S01]  /*14670*/  MUFU.EX2 R183, R183 ;  /* 0x000000b700b77308 */ /* 0x000ee20000000800 */
[C---:B----4-:R-:W-:Y:S01]  /*14680*/  FADD.FTZ R153, R179.reuse, R4 ;  /* 0x00000004b3997221 */ /* 0x050fe20000010000 */
[----:B------:R-:W-:-:S06]  /*14690*/  F2FP.F16.F32.PACK_AB R165, R179, R178 ;  /* 0x000000b2b3a5723e */ /* 0x000fcc00000000ff */
[----:B------:R-:W4:Y:S01]  /*146a0*/  MUFU.EX2 R169, R186 ;  /* 0x000000ba00a97308 */ /* 0x000f220000000800 */
[----:B0-----:R-:W-:Y:S01]  /*146b0*/  FADD.FTZ R4, R182, R153 ;  /* 0x00000099b6047221 */ /* 0x001fe20000010000 */
[----:B------:R-:W-:Y:S02]  /*146c0*/  F2FP.F16.F32.PACK_AB R153, R155, R222 ;  /* 0x000000de9b99723e */ /* 0x000fe400000000ff */
[----:B------:R-:W-:Y:S02]  /*146d0*/  F2FP.F16.F32.PACK_AB R155, R159, R221 ;  /* 0x000000dd9f9b723e */ /* 0x000fe400000000ff */
[----:B------:R-:W-:Y:S02]  /*146e0*/  F2FP.F16.F32.PACK_AB R159, R167, R219 ;  /* 0x000000dba79f723e */ /* 0x000fe400000000ff */
[----:B------:R-:W0:Y:S01]  /*146f0*/  MUFU.EX2 R187, R187 ;  /* 0x000000bb00bb7308 */ /* 0x000e220000000800 */
[C---:B---3--:R-:W-:Y:S01]  /*14700*/  FADD.FTZ R4, R183.reuse, R4 ;  /* 0x00000004b7047221 */ /* 0x048fe20000010000 */
[----:B------:R-:W-:-:S06]  /*14710*/  F2FP.F16.F32.PACK_AB R167, R183, R182 ;  /* 0x000000b6b7a7723e */ /* 0x000fcc00000000ff */
[----:B------:R-:W3:Y:S01]  /*14720*/  MUFU.EX2 R190, R190 ;  /* 0x000000be00be7308 */ /* 0x000ee20000000800 */
[----:B----4-:R-:W-:-:S07]  /*14730*/  FADD.FTZ R4, R169, R4 ;  /* 0x00000004a9047221 */ /* 0x010fce0000010000 */
[----:B------:R-:W4:Y:S01]  /*14740*/  MUFU.EX2 R191, R191 ;  /* 0x000000bf00bf7308 */ /* 0x000f220000000800 */
[C---:B0-----:R-:W-:Y:S01]  /*14750*/  FADD.FTZ R161, R187.reuse, R4 ;  /* 0x00000004bba17221 */ /* 0x041fe20000010000 */
[----:B------:R-:W-:-:S06]  /*14760*/  F2FP.F16.F32.PACK_AB R169, R187, R169 ;  /* 0x000000a9bba9723e */ /* 0x000fcc00000000ff */
[----:B------:R-:W0:Y:S01]  /*14770*/  MUFU.EX2 R173, R194 ;  /* 0x000000c200ad7308 */ /* 0x000e220000000800 */
[----:B---3--:R-:W-:Y:S01]  /*14780*/  FADD.FTZ R4, R190, R161 ;  /* 0x000000a1be047221 */ /* 0x008fe20000010000 */
[----:B------:R-:W-:-:S06]  /*14790*/  F2FP.F16.F32.PACK_AB R161, R171, R203 ;  /* 0x000000cbaba1723e */ /* 0x000fcc00000000ff */
[----:B------:R-:W3:Y:S01]  /*147a0*/  MUFU.EX2 R195, R195 ;  /* 0x000000c300c37308 */ /* 0x000ee20000000800 */
[----:B----4-:R-:W-:-:S07]  /*147b0*/  FADD.FTZ R4, R191, R4 ;  /* 0x00000004bf047221 */ /* 0x010fce0000010000 */
[----:B------:R-:W4:Y:S01]  /*147c0*/  MUFU.EX2 R198, R198 ;  /* 0x000000c600c67308 */ /* 0x000f220000000800 */
[----:B0-----:R-:W-:-:S07]  /*147d0*/  FADD.FTZ R4, R173, R4 ;  /* 0x00000004ad047221 */ /* 0x001fce0000010000 */
[----:B------:R-:W0:Y:S01]  /*147e0*/  MUFU.EX2 R184, R184 ;  /* 0x000000b800b87308 */ /* 0x000e220000000800 */
[C---:B---3--:R-:W-:Y:S01]  /*147f0*/  FADD.FTZ R171, R195.reuse, R4 ;  /* 0x00000004c3ab7221 */ /* 0x048fe20000010000 */
[----:B------:R-:W-:-:S03]  /*14800*/  F2FP.F16.F32.PACK_AB R173, R195, R173 ;  /* 0x000000adc3ad723e */ /* 0x000fc600000000ff */
[----:B----4-:R-:W-:Y:S01]  /*14810*/  FADD.FTZ R175, R198, R171 ;  /* 0x000000abc6af7221 */ /* 0x010fe20000010000 */
[----:B------:R-:W-:-:S03]  /*14820*/  F2FP.F16.F32.PACK_AB R171, R191, R190 ;  /* 0x000000bebfab723e */ /* 0x000fc600000000ff */
[C---:B0-----:R-:W-:Y:S01]  /*14830*/  FADD.FTZ R4, R184.reuse, R175 ;  /* 0x000000afb8047221 */ /* 0x041fe20000010000 */
[----:B------:R-:W-:Y:S01]  /*14840*/  F2FP.F16.F32.PACK_AB R175, R184, R198 ;  /* 0x000000c6b8af723e */ /* 0x000fe200000000ff */
[----:B------:R-:W-:Y:S06]  /*14850*/  @!P6 BRA `(.L_x_3021) ;  /* 0x000000000004e947 */ /* 0x000fec0003800000 */
[----:B------:R-:W-:Y:S01]  /*14860*/  BPT.TRAP 0x1 ;  /* 0x000000040000795c */ /* 0x000fe20000300000 */
.L_x_3021:
[----:B------:R0:W3:Y:S01]  /*14870*/  SYNCS.PHASECHK.TRANS64.TRYWAIT P0, [R20+URZ+0x22850], R21 ;  /* 0x02285015140075a7 */ /* 0x0000e2000800017f */
[----:B------:R-:W-:Y:S05]  /*14880*/  @!P6 BRA `(.L_x_3022) ;  /* 0x000000000004e947 */ /* 0x000fea0003800000 */
[----:B------:R-:W-:Y:S01]  /*14890*/  BPT.TRAP 0x1 ;  /* 0x000000040000795c */ /* 0x000fe20000300000 */
.L_x_3022:
[----:B------:R-:W-:Y:S01]  /*148a0*/  IMAD.MOV.U32 R177, RZ, RZ, 0xc00 ;  /* 0x00000c00ffb17424 */ /* 0x000fe200078e00ff */
[----:B------:R-:W-:Y:S03]  /*148b0*/  BSSY B0, `(.L_x_3023) ;  /* 0x0000005000007945 */ /* 0x000fe60003800000 */
[----:B------:R-:W-:Y:S01]  /*148c0*/  IMAD R176, R2, R177, UR49 ;  /* 0x0000003102b07e24 */ /* 0x000fe2000f8e02b1 */
[----:B---3--:R-:W-:Y:S06]  /*148d0*/  @P0 BRA `(.L_x_3024) ;  /* 0x0000000000080947 */ /* 0x008fec0003800000 */
[----:B------:R-:W3:Y:S02]  /*148e0*/  SYNCS.PHASECHK.TRANS64.TRYWAIT P0, [R20+URZ+0x22850], R21 ;  /* 0x02285015140075a7 */ /* 0x000ee4000800017f */
[----:B---3--:R-:W-:Y:S05]  /*148f0*/  @!P0 BRA `(.L_x_3025) ;  /* 0x000000c400808947 */ /* 0x008fea0003800000 */
.L_x_3024:
[----:B------:R-:W-:Y:S05]  /*14900*/  BSYNC B0 ;  /* 0x0000000000007941 */ /* 0x000fea0003800000 */
.L_x_3023:
[----:B------:R-:W4:Y:S01]  /*14910*/  S2R R178, SR_TID.X ;  /* 0x0000000000b27919 */ /* 0x000f220000002100 */
[----:B------:R-:W-:Y:S05]  /*14920*/  WARPSYNC.ALL ;  /* 0x0000000000007948 */ /* 0x000fea0003800000 */
[----:B------:R-:W-:Y:S01]  /*14930*/  IMAD.MOV.U32 R177, RZ, RZ, 0x40000040 ;  /* 0x40000040ffb17424 */ /* 0x000fe200078e00ff */
[----:B------:R-:W-:-:S04]  /*14940*/  R2UR UR6, R176 ;  /* 0x00000000b00672ca */ /* 0x000fc800000e0000 */
[----:B------:R-:W-:Y:S02]  /*14950*/  R2UR UR7, R177 ;  /* 0x00000000b10772ca */ /* 0x000fe400000e0000 */
[----:B----4-:R-:W-:-:S05]  /*14960*/  SHF.R.U32.HI R178, RZ, 0x7, R178 ;  /* 0x00000007ffb27819 */ /* 0x010fca00000116b2 */
[----:B01-3--:R-:W-:Y:S02]  /*14970*/  VIADD R21, R178, 0x8 ;  /* 0x00000008b2157836 */ /* 0x00bfe40000000000 */
[----:B------:R-:W-:-:S03]  /*14980*/  IMAD.U32 R178, RZ, RZ, UR50 ;  /* 0x00000032ffb27e24 */ /* 0x000fc6000f8e00ff */
[----:B------:R0:W-:Y:S02]  /*14990*/  BAR.SYNC.DEFER_BLOCKING R21, 0x100 ;  /* 0x000400150000751d */ /* 0x0001e40000010000 */
[----:B------:R-:W-:-:S04]  /*149a0*/  ISETP.NE.AND P0, PT, R178, 0x3, PT ;  /* 0x00000003b200780c */ /* 0x000fc80003f05270 */
        /* <DEDUP_REMOVED lines=44> */
.L_x_3026:
[C---:B------:R-:W-:Y:S01]  /*14c70*/  ISETP.GT.AND P0, PT, R3.reuse, R229, PT ;  /* 0x000000e50300720c */ /* 0x040fe20003f04270 */
[----:B------:R-:W-:Y:S02]  /*14c80*/  VIADD R20, R20, 0x22860 ;  /* 0x0002286014147836 */ /* 0x000fe40000000000 */
[----:B------:R-:W-:Y:S02]  /*14c90*/  IMAD.U32 R21, RZ, RZ, UR47 ;  /* 0x0000002fff157e24 */ /* 0x000fe4000f8e00ff */
[----:B------:R-:W-:Y:S02]  /*14ca0*/  VIADD R3, R3, 0xffffffff ;  /* 0xffffffff03037836 */ /* 0x000fe40000000000 */
[----:B------:R-:W-:Y:S01]  /*14cb0*/  IMAD.MOV.U32 R202, RZ, RZ, R5 ;  /* 0x000000ffffca7224 */ /* 0x000fe200078e0005 */
[----:B------:R-:W-:Y:S01]  /*14cc0*/  PRMT R20, R21, 0x654, R20 ;  /* 0x0000065415147816 */ /* 0x000fe20000000014 */
[----:B------:R-:W-:-:S03]  /*14cd0*/  IMAD.MOV.U32 R203, RZ, RZ, R0 ;  /* 0x000000ffffcb7224 */ /* 0x000fc600078e0000 */
[----:B------:R0:W-:Y:S01]  /*14ce0*/  SYNCS.ARRIVE.TRANS64.RED.A1T0 RZ, [R20+URZ], RZ ;  /* 0x000000ff14ff79a7 */ /* 0x0001e2000810043f */
[----:B------:R-:W-:Y:S05]  /*14cf0*/  @P0 BRA `(.L_x_3027) ;  /* 0xffffffcc007c0947 */ /* 0x000fea000383ffff */
.L_x_3007:
[----:B------:R-:W3:Y:S01]  /*14d00*/  LDL.LU R152, [R1+0x10] ;  /* 0x0000100001987983 */ /* 0x000ee20000300800 */
[----:B------:R-:W-:Y:S05]  /*14d10*/  WARPSYNC.ALL ;  /* 0x0000000000007948 */ /* 0x000fea0003800000 */
[----:B------:R-:W1:Y:S01]  /*14d20*/  SHFL.BFLY PT, R3, R8, 0x2, 0x1f ;  /* 0x0c401f0008037f89 */ /* 0x000e6200000e0000 */
[----:B------:R-:W-:Y:S01]  /*14d30*/  VIADD R2, R2, 0x1 ;  /* 0x0000000102027836 */ /* 0x000fe20000000000 */
[----:B------:R2:W-:Y:S08]  /*14d40*/  BAR.ARV R9, 0x100 ;  /* 0x000400090000751d */ /* 0x0005f00000002000 */
[----:B------:R-:W-:Y:S06]  /*14d50*/  BAR.ARV 0x8, 0x180 ;  /* 0x0206000000007b1d */ /* 0x000fec0000002000 */
[----:B------:R-:W-:Y:S01]  /*14d60*/  ISETP.NE.AND P1, PT, R2, 0x2, PT ;  /* 0x000000020200780c */ /* 0x000fe20003f25270 */
[----:B0-----:R-:W-:Y:S01]  /*14d70*/  IMAD.U32 R20, RZ, RZ, UR48 ;  /* 0x00000030ff147e24 */ /* 0x001fe2000f8e00ff */
[----:B------:R-:W0:Y:S01]  /*14d80*/  SHFL.BFLY PT, R7, R4, 0x2, 0x1f ;  /* 0x0c401f0004077f89 */ /* 0x000e2200000e0000 */
[----:B------:R-:W-:Y:S01]  /*14d90*/  IMAD.U32 R21, RZ, RZ, UR48 ;  /* 0x00000030ff157e24 */ /* 0x000fe2000f8e00ff */
[----:B------:R-:W-:Y:S01]  /*14da0*/  SEL R11, RZ, 0x1, P1 ;  /* 0x00000001ff0b7807 */ /* 0x000fe20000800000 */
[----:B-1----:R-:W-:Y:S01]  /*14db0*/  FADD.FTZ R3, R3, R8 ;  /* 0x0000000803037221 */ /* 0x002fe20000010000 */
[----:B------:R-:W-:-:S02]  /*14dc0*/  PLOP3.LUT P0, PT, PT, PT, PT, 0x8, 0x0 ;  /* 0x000000000000781c */ /* 0x000fc40003f0e170 */
[----:B------:R-:W-:Y:S02]  /*14dd0*/  LOP3.LUT R206, R206, R11, RZ, 0x3c, !PT ;  /* 0x0000000bcece7212 */ /* 0x000fe400078e3cff */
[----:B------:R-:W1:Y:S01]  /*14de0*/  SHFL.BFLY PT, R6, R3, 0x1, 0x1f ;  /* 0x0c201f0003067f89 */ /* 0x000e6200000e0000 */
[----:B------:R-:W-:Y:S01]  /*14df0*/  SEL R2, R2, RZ, P1 ;  /* 0x000000ff02027207 */ /* 0x000fe20000800000 */
[----:B0-----:R-:W-:-:S05]  /*14e00*/  FADD.FTZ R7, R7, R4 ;  /* 0x0000000407077221 */ /* 0x001fca0000010000 */
[----:B------:R-:W0:Y:S01]  /*14e10*/  SHFL.BFLY PT, R10, R7, 0x1, 0x1f ;  /* 0x0c201f00070a7f89 */ /* 0x000e2200000e0000 */
[----:B-1----:R-:W-:Y:S01]  /*14e20*/  FADD.FTZ R8, R3, R6 ;  /* 0x0000000603087221 */ /* 0x002fe20000010000 */
[----:B------:R-:W-:Y:S01]  /*14e30*/  IMAD.MOV.U32 R6, RZ, RZ, RZ ;  /* 0x000000ffff067224 */ /* 0x000fe200078e00ff */
[----:B------:R-:W-:-:S03]  /*14e40*/  MOV R3, RZ ;  /* 0x000000ff00037202 */ /* 0x000fc60000000f00 */
[----:B------:R-:W-:-:S13]  /*14e50*/  FSETP.NE.FTZ.AND P2, PT, R8, RZ, PT ;  /* 0x000000ff0800720b */ /* 0x000fda0003f55000 */
[----:B------:R-:W1:Y:S01]  /*14e60*/  @P2 MUFU.RCP R6, R8 ;  /* 0x0000000800062308 */ /* 0x000e620000001000 */
[----:B------:R-:W-:Y:S01]  /*14e70*/  @P2 FMUL.FTZ R20, R20, 0.69314718246459960938 ;  /* 0x3f31721814142820 */ /* 0x000fe20000410000 */
[----:B0-----:R-:W-:Y:S01]  /*14e80*/  FADD.FTZ R10, R7, R10 ;  /* 0x0000000a070a7221 */ /* 0x001fe20000010000 */
[----:B------:R-:W-:-:S04]  /*14e90*/  IMAD.MOV.U32 R7, RZ, RZ, -0x800000 ;  /* 0xff800000ff077424 */ /* 0x000fc800078e00ff */
[----:B------:R-:W-:Y:S01]  /*14ea0*/  FSETP.NE.FTZ.AND P3, PT, R10, RZ, PT ;  /* 0x000000ff0a00720b */ /* 0x000fe20003f75000 */
[----:B------:R-:W0:Y:S01]  /*14eb0*/  @P2 MUFU.LG2 R23, R8 ;  /* 0x0000000800172308 */ /* 0x000e220000000c00 */
[-C--:B-1----:R-:W-:Y:S01]  /*14ec0*/  FMUL.FTZ R178, R120, R6.reuse ;  /* 0x0000000678b27220 */ /* 0x082fe20000410000 */
[-C--:B------:R-:W-:Y:S01]  /*14ed0*/  FMUL.FTZ R156, R32, R6.reuse ;  /* 0x00000006209c7220 */ /* 0x080fe20000410000 */
[----:B------:R-:W-:-:S09]  /*14ee0*/  FMUL.FTZ R24, R24, R6 ;  /* 0x0000000618187220 */ /* 0x000fd20000410000 */
[----:B------:R-:W1:Y:S01]  /*14ef0*/  @P3 MUFU.LG2 R120, R10 ;  /* 0x0000000a00783308 */ /* 0x000e620000000c00 */
[----:B------:R-:W-:Y:S01]  /*14f00*/  @P3 FMUL.FTZ R21, R21, 0.69314718246459960938 ;  /* 0x3f31721815153820 */ /* 0x000fe20000410000 */
[-C--:B------:R-:W-:Y:S01]  /*14f10*/  FMUL.FTZ R25, R25, R6.reuse ;  /* 0x0000000619197220 */ /* 0x080fe20000410000 */
[-C--:B------:R-:W-:Y:S01]  /*14f20*/  FMUL.FTZ R155, R28, R6.reuse ;  /* 0x000000061c9b7220 */ /* 0x080fe20000410000 */
[-C--:B------:R-:W-:Y:S01]  /*14f30*/  FMUL.FTZ R29, R29, R6.reuse ;  /* 0x000000061d1d7220 */ /* 0x080fe20000410000 */
[----:B0-----:R-:W-:Y:S01]  /*14f40*/  @P2 FMUL.FTZ R23, R23, 0.69314718246459960938 ;  /* 0x3f31721817172820 */ /* 0x001fe20000410000 */
[-C--:B------:R-:W-:Y:S01]  /*14f50*/  FMUL.FTZ R33, R33, R6.reuse ;  /* 0x0000000621217220 */ /* 0x080fe20000410000 */
[-C--:B------:R-:W-:Y:S01]  /*14f60*/  FMUL.FTZ R157, R36, R6.reuse ;  /* 0x00000006249d7220 */ /* 0x080fe20000410000 */
[----:B------:R-:W0:Y:S01]  /*14f70*/  @P3 MUFU.RCP R3, R10 ;  /* 0x0000000a00033308 */ /* 0x000e220000001000 */
        /* <DEDUP_REMOVED lines=61> */
[----:B------:R-:W-:Y:S01]  /*15350*/  FMUL.FTZ R35, R71, R3 ;  /* 0x0000000347237220 */ /* 0x000fe20000410000 */
[----:B------:R-:W-:-:S02]  /*15360*/  IMAD.MOV.U32 R6, RZ, RZ, -0x800000 ;  /* 0xff800000ff067424 */ /* 0x000fc400078e00ff */
[-C--:B------:R-:W-:Y:S01]  /*15370*/  FMUL.FTZ R26, R26, R3.reuse ;  /* 0x000000031a1a7220 */ /* 0x080fe20000410000 */
        /* <DEDUP_REMOVED lines=62> */
.L_x_2911:
[----:B------:R-:W-:Y:S05]  /*15760*/  WARPSYNC.ALL ;  /* 0x0000000000007948 */ /* 0x000fea0003800000 */
[----:B------:R-:W1:Y:S08]  /*15770*/  S2UR UR47, SR_CgaCtaId ;  /* 0x00000000002f79c3 */ /* 0x000e700000008800 */
[----:B------:R-:W-:Y:S06]  /*15780*/  BAR.SYNC.DEFER_BLOCKING 0x5, 0x180 ;  /* 0x0146000000007b1d */ /* 0x000fec0000010000 */
[----:B------:R-:W-:Y:S01]  /*15790*/  UMOV UR4, 0x400 ;  /* 0x0000040000047882 */ /* 0x000fe20000000000 */
[----:B------:R-:W-:Y:S01]  /*157a0*/  BSSY B0, `(.L_x_3028) ;  /* 0x00002f8000007945 */ /* 0x000fe20003800000 */
[----:B-1----:R-:W-:-:S06]  /*157b0*/  ULEA UR4, UR47, UR4, 0x18 ;  /* 0x000000042f047291 */ /* 0x002fcc000f8ec03f */
[----:B------:R-:W-:-:S05]  /*157c0*/  IMAD.U32 R23, RZ, RZ, UR4 ;  /* 0x00000004ff177e24 */ /* 0x000fca000f8e00ff */
[----:B------:R1:W2:Y:S01]  /*157d0*/  LDS.128 R120, [R23+0x228d0] ;  /* 0x0228d00017787984 */ /* 0x0002a20000000c00 */
[----:B------:R-:W-:Y:S06]  /*157e0*/  BAR.ARV 0x4, 0x180 ;  /* 0x0106000000007b1d */ /* 0x000fec0000002000 */
[----:B------:R-:W-:Y:S05]  /*157f0*/  @P0 BRA `(.L_x_3029) ;  /* 0x0000002000340947 */ /* 0x000fea0003800000 */
[----:B------:R-:W0:Y:S04]  /*15800*/  LDL R5, [R1+0x30] ;  /* 0x0000300001057983 */ /* 0x000e280000100800 */
[----:B------:R-:W3:Y:S01]  /*15810*/  LDL R184, [R1+0xc] ;  /* 0x00000c0001b87983 */ /* 0x000ee20000100800 */
[----:B------:R-:W4:Y:S01]  /*15820*/  S2R R0, SR_SWINHI ;  /* 0x0000000000007919 */ /* 0x000f220000002f00 */
[----:B------:R-:W-:Y:S05]  /*15830*/  WARPSYNC.ALL ;  /* 0x0000000000007948 */ /* 0x000fea0003800000 */
[----:B------:R-:W-:Y:S01]  /*15840*/  F2FP.F16.F32.PACK_AB R24, R25, R24 ;  /* 0x000000181918723e */ /* 0x000fe200000000ff */
[----:B------:R-:W-:Y:S01]  /*15850*/  ULDC.64 UR4, c[0x0][0xc00] ;  /* 0x0003000000047ab9 */ /* 0x000fe20000000a00 */
[----:B------:R-:W3:Y:S01]  /*15860*/  LDL R176, [R1+0x8] ;  /* 0x0000080001b07983 */ /* 0x000ee20000100800 */
[----:B------:R-:W-:-:S02]  /*15870*/  MOV R20, R23 ;  /* 0x0000001700147202 */ /* 0x000fc40000000f00 */
[----:B----4-:R-:W-:Y:S02]  /*15880*/  MOV R21, R0 ;  /* 0x0000000000157202 */ /* 0x010fe40000000f00 */
        /* <DEDUP_REMOVED lines=28> */
[----:B0-----:R-:W-:-:S03]  /*15a50*/  IMAD.WIDE R152, R5, 0x2, R20 ;  /* 0x0000000205987825 */ /* 0x001fc600078e0214 */
[C---:B------:R-:W-:Y:S02]  /*15a60*/  IADD3 R183, P2, R152.reuse, 0x40, RZ ;  /* 0x0000004098b77810 */ /* 0x040fe40007f5e0ff */
[----:B------:R-:W-:Y:S02]  /*15a70*/  IADD3 R185, P3, R152, 0x60, RZ ;  /* 0x0000006098b97810 */ /* 0x000fe40007f7e0ff */
[----:B------:R-:W-:Y:S02]  /*15a80*/  LOP3.LUT R46, R183, 0x380, RZ, 0xc0, !PT ;  /* 0x00000380b72e7812 */ /* 0x000fe400078ec0ff */
[----:B------:R-:W-:Y:S02]  /*15a90*/  LOP3.LUT R102, R185, 0x380, RZ, 0xc0, !PT ;  /* 0x00000380b9667812 */ /* 0x000fe400078ec0ff */
[----:B------:R-:W-:Y:S02]  /*15aa0*/  SHF.R.U64 R46, R46, 0x3, RZ ;  /* 0x000000032e2e7819 */ /* 0x000fe400000012ff */
[----:B------:R-:W-:-:S02]  /*15ab0*/  IADD3 R110, P5, R152, 0x4020, RZ ;  /* 0x00004020986e7810 */ /* 0x000fc40007fbe0ff */
[----:B------:R-:W-:Y:S02]  /*15ac0*/  SHF.R.U64 R102, R102, 0x3, RZ ;  /* 0x0000000366667819 */ /* 0x000fe400000012ff */
[C---:B------:R-:W-:Y:S02]  /*15ad0*/  IADD3 R181, P1, R152.reuse, 0x20, RZ ;  /* 0x0000002098b57810 */ /* 0x040fe40007f3e0ff */
[----:B------:R-:W-:Y:S02]  /*15ae0*/  IADD3 R114, P0, R152, 0x4040, RZ ;  /* 0x0000404098727810 */ /* 0x000fe40007f1e0ff */
[----:B------:R-:W-:Y:S02]  /*15af0*/  LOP3.LUT R46, R46, R183, RZ, 0x3c, !PT ;  /* 0x000000b72e2e7212 */ /* 0x000fe400078e3cff */
[----:B------:R-:W-:Y:S02]  /*15b00*/  IADD3 R106, P4, R152, 0x4000, RZ ;  /* 0x00004000986a7810 */ /* 0x000fe40007f9e0ff */
[----:B------:R-:W-:-:S02]  /*15b10*/  LOP3.LUT R102, R102, R185, RZ, 0x3c, !PT ;  /* 0x000000b966667212 */ /* 0x000fc400078e3cff */
[----:B------:R-:W-:Y:S02]  /*15b20*/  LOP3.LUT R183, R110, 0x380, RZ, 0xc0, !PT ;  /* 0x000003806eb77812 */ /* 0x000fe400078ec0ff */
[----:B------:R-:W-:Y:S02]  /*15b30*/  LOP3.LUT R42, R181, 0x380, RZ, 0xc0, !PT ;  /* 0x00000380b52a7812 */ /* 0x000fe400078ec0ff */
[----:B------:R-:W-:Y:S01]  /*15b40*/  LOP3.LUT R185, R114, 0x380, RZ, 0xc0, !PT ;  /* 0x0000038072b97812 */ /* 0x000fe200078ec0ff */
[--C-:B------:R-:W-:Y:S01]  /*15b50*/  IMAD.X R103, RZ, RZ, R153.reuse, P3 ;  /* 0x000000ffff677224 */ /* 0x100fe200018e0699 */
[----:B------:R-:W-:Y:S01]  /*15b60*/  SHF.R.U64 R183, R183, 0x3, RZ ;  /* 0x00000003b7b77819 */ /* 0x000fe200000012ff */
[----:B------:R-:W-:Y:S01]  /*15b70*/  IMAD.X R107, RZ, RZ, R153, P4 ;  /* 0x000000ffff6b7224 */ /* 0x000fe200020e0699 */
[----:B------:R-:W-:Y:S02]  /*15b80*/  IADD3 R130, P3, R152, 0x8020, RZ ;  /* 0x0000802098827810 */ /* 0x000fe40007f7e0ff */
[----:B------:R-:W-:-:S02]  /*15b90*/  SHF.R.U64 R42, R42, 0x3, RZ ;  /* 0x000000032a2a7819 */ /* 0x000fc400000012ff */
[----:B------:R-:W-:Y:S01]  /*15ba0*/  SHF.R.U64 R185, R185, 0x3, RZ ;  /* 0x00000003b9b97819 */ /* 0x000fe200000012ff */
[--C-:B------:R-:W-:Y:S01]  /*15bb0*/  IMAD.X R43, RZ, RZ, R153.reuse, P1 ;  /* 0x000000ffff2b7224 */ /* 0x100fe200008e0699 */
[C---:B------:R-:W-:Y:S01]  /*15bc0*/  IADD3 R134, P4, R152.reuse, 0x8040, RZ ;  /* 0x0000804098867810 */ /* 0x040fe20007f9e0ff */
[----:B------:R-:W-:Y:S01]  /*15bd0*/  IMAD.X R47, RZ, RZ, R153, P2 ;  /* 0x000000ffff2f7224 */ /* 0x000fe200010e0699 */
[C---:B------:R-:W-:Y:S02]  /*15be0*/  LOP3.LUT R39, R152.reuse, 0x380, RZ, 0xc0, !PT ;  /* 0x0000038098277812 */ /* 0x040fe400078ec0ff */
[C---:B------:R-:W-:Y:S02]  /*15bf0*/  IADD3 R118, P1, R152.reuse, 0x4060, RZ ;  /* 0x0000406098767810 */ /* 0x040fe40007f3e0ff */
[----:B------:R-:W-:Y:S02]  /*15c00*/  LOP3.LUT R110, R183, R110, RZ, 0x3c, !PT ;  /* 0x0000006eb76e7212 */ /* 0x000fe400078e3cff */
[----:B------:R-:W-:-:S02]  /*15c10*/  IADD3 R38, P2, R152, 0x8000, RZ ;  /* 0x0000800098267810 */ /* 0x000fc40007f5e0ff */
[----:B------:R-:W-:Y:S02]  /*15c20*/  LOP3.LUT R42, R42, R181, RZ, 0x3c, !PT ;  /* 0x000000b52a2a7212 */ /* 0x000fe400078e3cff */
[----:B------:R-:W-:Y:S02]  /*15c30*/  LOP3.LUT R114, R185, R114, RZ, 0x3c, !PT ;  /* 0x00000072b9727212 */ /* 0x000fe400078e3cff */
[----:B------:R-:W-:Y:S02]  /*15c40*/  LOP3.LUT R183, R130, 0x380, RZ, 0xc0, !PT ;  /* 0x0000038082b77812 */ /* 0x000fe400078ec0ff */
[----:B------:R-:W-:Y:S02]  /*15c50*/  LOP3.LUT R181, R106, 0x380, RZ, 0xc0, !PT ;  /* 0x000003806ab57812 */ /* 0x000fe400078ec0ff */
[----:B------:R-:W-:Y:S01]  /*15c60*/  LOP3.LUT R185, R134, 0x380, RZ, 0xc0, !PT ;  /* 0x0000038086b97812 */ /* 0x000fe200078ec0ff */
[--C-:B------:R-:W-:Y:S01]  /*15c70*/  IMAD.X R119, RZ, RZ, R153.reuse, P1 ;  /* 0x000000ffff777224 */ /* 0x100fe200008e0699 */
[----:B------:R-:W-:Y:S01]  /*15c80*/  SHF.R.U64 R39, R39, 0x3, RZ ;  /* 0x0000000327277819 */ /* 0x000fe200000012ff */
[--C-:B------:R-:W-:Y:S01]  /*15c90*/  IMAD.X R111, RZ, RZ, R153.reuse, P5 ;  /* 0x000000ffff6f7224 */ /* 0x100fe200028e0699 */
[----:B------:R-:W-:Y:S01]  /*15ca0*/  SHF.R.U64 R183, R183, 0x3, RZ ;  /* 0x00000003b7b77819 */ /* 0x000fe200000012ff */
[--C-:B------:R-:W-:Y:S01]  /*15cb0*/  IMAD.X R115, RZ, RZ, R153.reuse, P0 ;  /* 0x000000ffff737224 */ /* 0x100fe200000e0699 */
[----:B-----5:R-:W-:Y:S01]  /*15cc0*/  IADD3 R30, P1, R152, 0xc020, RZ ;  /* 0x0000c020981e7810 */ /* 0x020fe20007f3e0ff */
[--C-:B------:R-:W-:Y:S01]  /*15cd0*/  IMAD.X R127, RZ, RZ, R153.reuse, P2 ;  /* 0x000000ffff7f7224 */ /* 0x100fe200010e0699 */
[----:B------:R-:W-:Y:S01]  /*15ce0*/  SHF.R.U64 R181, R181, 0x3, RZ ;  /* 0x00000003b5b57819 */ /* 0x000fe200000012ff */
[----:B------:R-:W-:Y:S01]  /*15cf0*/  IMAD.X R131, RZ, RZ, R153, P3 ;  /* 0x000000ffff837224 */ /* 0x000fe200018e0699 */
[----:B------:R-:W-:-:S02]  /*15d00*/  SHF.R.U64 R185, R185, 0x3, RZ ;  /* 0x00000003b9b97819 */ /* 0x000fc400000012ff */
[C---:B--2---:R-:W-:Y:S02]  /*15d10*/  IADD3 R120, P5, R152.reuse, 0x8060, RZ ;  /* 0x0000806098787810 */ /* 0x044fe40007fbe0ff */
[C---:B------:R-:W-:Y:S02]  /*15d20*/  IADD3 R0, P0, R152.reuse, 0xc000, RZ ;  /* 0x0000c00098007810 */ /* 0x040fe40007f1e0ff */
[C---:B------:R-:W-:Y:S02]  /*15d30*/  IADD3 R34, P2, R152.reuse, 0xc040, RZ ;  /* 0x0000c04098227810 */ /* 0x040fe40007f5e0ff */
[----:B------:R-:W-:Y:S02]  /*15d40*/  IADD3 R5, P3, R152, 0xc060, RZ ;  /* 0x0000c06098057810 */ /* 0x000fe40007f7e0ff */
[----:B------:R-:W-:Y:S02]  /*15d50*/  LOP3.LUT R152, R39, R152, RZ, 0x3c, !PT ;  /* 0x0000009827987212 */ /* 0x000fe400078e3cff */
[----:B------:R-:W-:-:S02]  /*15d60*/  LOP3.LUT R130, R183, R130, RZ, 0x3c, !PT ;  /* 0x00000082b7827212 */ /* 0x000fc400078e3cff */
[----:B------:R-:W-:Y:S02]  /*15d70*/  LOP3.LUT R187, R118, 0x380, RZ, 0xc0, !PT ;  /* 0x0000038076bb7812 */ /* 0x000fe400078ec0ff */
[----:B------:R-:W-:Y:S02]  /*15d80*/  LOP3.LUT R106, R181, R106, RZ, 0x3c, !PT ;  /* 0x0000006ab56a7212 */ /* 0x000fe400078e3cff */
[----:B------:R-:W-:Y:S02]  /*15d90*/  LOP3.LUT R134, R185, R134, RZ, 0x3c, !PT ;  /* 0x00000086b9867212 */ /* 0x000fe400078e3cff */
        /* <DEDUP_REMOVED lines=8> */
[----:B------:R-:W-:Y:S01]  /*15e20*/  MOV R42, R42 ;  /* 0x0000002a002a7202 */ /* 0x000fe20000000f00 */
[----:B------:R0:W-:Y:S01]  /*15e30*/  STSM.16.M88.4 [R152], R24 ;  /* 0x0000001898007844 */ /* 0x0001e20000000200 */
[----:B------:R-:W-:-:S02]  /*15e40*/  MOV R46, R46 ;  /* 0x0000002e002e7202 */ /* 0x000fc40000000f00 */
[----:B------:R-:W-:Y:S02]  /*15e50*/  LOP3.LUT R118, R187, R118, RZ, 0x3c, !PT ;  /* 0x00000076bb767212 */ /* 0x000fe400078e3cff */
[----:B------:R-:W-:Y:S02]  /*15e60*/  LOP3.LUT R146, R183, R30, RZ, 0x3c, !PT ;  /* 0x0000001eb7927212 */ /* 0x000fe400078e3cff */
[----:B------:R-:W-:Y:S01]  /*15e70*/  MOV R102, R102 ;  /* 0x0000006600667202 */ /* 0x000fe20000000f00 */
[----:B------:R2:W-:Y:S01]  /*15e80*/  STSM.16.M88.4 [R42], R8 ;  /* 0x000000082a007844 */ /* 0x0005e20000000200 */
[----:B------:R-:W-:Y:S02]  /*15e90*/  LOP3.LUT R126, R181, R38, RZ, 0x3c, !PT ;  /* 0x00000026b57e7212 */ /* 0x000fe400078e3cff */
[----:B------:R-:W-:Y:S02]  /*15ea0*/  LOP3.LUT R150, R185, R34, RZ, 0x3c, !PT ;  /* 0x00000022b9967212 */ /* 0x000fe400078e3cff */
[----:B------:R-:W-:-:S02]  /*15eb0*/  MOV R106, R106 ;  /* 0x0000006a006a7202 */ /* 0x000fc40000000f00 */
[----:B------:R-:W-:Y:S02]  /*15ec0*/  F2FP.F16.F32.PACK_AB R30, R61, R163 ;  /* 0x000000a33d1e723e */ /* 0x000fe400000000ff */
[----:B0-----:R-:W-:Y:S02]  /*15ed0*/  F2FP.F16.F32.PACK_AB R24, R49, R160 ;  /* 0x000000a03118723e */ /* 0x001fe400000000ff */
[----:B------:R-:W-:Y:S02]  /*15ee0*/  F2FP.F16.F32.PACK_AB R25, R51, R50 ;  /* 0x000000323319723e */ /* 0x000fe400000000ff */
[----:B------:R-:W-:Y:S02]  /*15ef0*/  F2FP.F16.F32.PACK_AB R26, R53, R161 ;  /* 0x000000a1351a723e */ /* 0x000fe400000000ff */
[----:B------:R-:W-:Y:S01]  /*15f00*/  F2FP.F16.F32.PACK_AB R27, R55, R54 ;  /* 0x00000036371b723e */ /* 0x000fe200000000ff */
[----:B------:R0:W-:Y:S01]  /*15f10*/  STSM.16.M88.4 [R46], R12 ;  /* 0x0000000c2e007844 */ /* 0x0001e20000000200 */
[----:B------:R-:W-:-:S02]  /*15f20*/  LOP3.LUT R38, R5, 0x380, RZ, 0xc0, !PT ;  /* 0x0000038005267812 */ /* 0x000fc400078ec0ff */
[----:B------:R-:W-:Y:S02]  /*15f30*/  MOV R110, R110 ;  /* 0x0000006e006e7202 */ /* 0x000fe40000000f00 */
[----:B------:R-:W-:Y:S02]  /*15f40*/  F2FP.F16.F32.PACK_AB R34, R69, R164 ;  /* 0x000000a44522723e */ /* 0x000fe400000000ff */
[----:B------:R-:W-:Y:S02]  /*15f50*/  MOV R114, R114 ;  /* 0x0000007200727202 */ /* 0x000fe40000000f00 */
[----:B--2---:R-:W-:Y:S02]  /*15f60*/  F2FP.F16.F32.PACK_AB R8, R73, R165 ;  /* 0x000000a54908723e */ /* 0x004fe400000000ff */
[----:B------:R-:W-:Y:S02]  /*15f70*/  F2FP.F16.F32.PACK_AB R9, R75, R74 ;  /* 0x0000004a4b09723e */ /* 0x000fe400000000ff */
[----:B------:R-:W-:-:S02]  /*15f80*/  F2FP.F16.F32.PACK_AB R10, R77, R166 ;  /* 0x000000a64d0a723e */ /* 0x000fc400000000ff */
[----:B------:R-:W-:Y:S01]  /*15f90*/  F2FP.F16.F32.PACK_AB R11, R79, R78 ;  /* 0x0000004e4f0b723e */ /* 0x000fe200000000ff */
[----:B------:R-:W-:Y:S01]  /*15fa0*/  STSM.16.M88.4 [R102], R24 ;  /* 0x0000001866007844 */ /* 0x000fe20000000200 */
[----:B------:R-:W-:Y:S02]  /*15fb0*/  MOV R118, R118 ;  /* 0x0000007600767202 */ /* 0x000fe40000000f00 */
[----:B0-----:R-:W-:Y:S02]  /*15fc0*/  F2FP.F16.F32.PACK_AB R12, R81, R167 ;  /* 0x000000a7510c723e */ /* 0x001fe400000000ff */
[----:B------:R-:W-:Y:S02]  /*15fd0*/  F2FP.F16.F32.PACK_AB R13, R83, R82 ;  /* 0x00000052530d723e */ /* 0x000fe400000000ff */
[----:B------:R-:W-:Y:S02]  /*15fe0*/  F2FP.F16.F32.PACK_AB R14, R85, R168 ;  /* 0x000000a8550e723e */ /* 0x000fe400000000ff */
[----:B------:R-:W-:Y:S01]  /*15ff0*/  F2FP.F16.F32.PACK_AB R15, R87, R86 ;  /* 0x00000056570f723e */ /* 0x000fe200000000ff */
[----:B------:R-:W-:Y:S01]  /*16000*/  STSM.16.M88.4 [R106], R28 ;  /* 0x0000001c6a007844 */ /* 0x000fe20000000200 */
[----:B------:R-:W-:-:S03]  /*16010*/  SHF.R.U64 R38, R38, 0x3, RZ ;  /* 0x0000000326267819 */ /* 0x000fc600000012ff */
[----:B------:R-:W-:Y:S01]  /*16020*/  STSM.16.M88.4 [R110], R32 ;  /* 0x000000206e007844 */ /* 0x000fe20000000200 */
[----:B------:R-:W-:-:S03]  /*16030*/  LOP3.LUT R38, R38, R5, RZ, 0x3c, !PT ;  /* 0x0000000526267212 */ /* 0x000fc600078e3cff */
[----:B------:R-:W-:Y:S01]  /*16040*/  STSM.16.M88.4 [R114], R8 ;  /* 0x0000000872007844 */ /* 0x000fe20000000200 */
[----:B------:R-:W-:-:S03]  /*16050*/  IMAD.X R143, RZ, RZ, R153, P0 ;  /* 0x000000ffff8f7224 */ /* 0x000fc600000e0699 */
[----:B------:R0:W-:Y:S01]  /*16060*/  STSM.16.M88.4 [R118], R12 ;  /* 0x0000000c76007844 */ /* 0x0001e20000000200 */
[----:B------:R-:W-:Y:S01]  /*16070*/  ISETP.NE.U32.AND P0, PT, RZ, UR4, PT ;  /* 0x00000004ff007c0c */ /* 0x000fe2000bf05070 */
[----:B------:R-:W-:Y:S01]  /*16080*/  IMAD.X R151, RZ, RZ, R153, P2 ;  /* 0x000000ffff977224 */ /* 0x000fe200010e0699 */
[----:B------:R-:W-:Y:S02]  /*16090*/  LOP3.LUT R187, R120, 0x380, RZ, 0xc0, !PT ;  /* 0x0000038078bb7812 */ /* 0x000fe400078ec0ff */
[----:B------:R-:W-:Y:S01]  /*160a0*/  ISETP.NE.AND.EX P0, PT, RZ, UR5, PT, P0 ;  /* 0x00000005ff007c0c */ /* 0x000fe2000bf05300 */
[----:B------:R-:W-:Y:S01]  /*160b0*/  ULDC.64 UR4, c[0x0][0xc08] ;  /* 0x0003020000047ab9 */ /* 0x000fe20000000a00 */
[----:B0-----:R-:W-:Y:S02]  /*160c0*/  F2FP.F16.F32.PACK_AB R12, R4, R178 ;  /* 0x000000b2040c723e */ /* 0x001fe400000000ff */
[----:B------:R-:W3:Y:S01]  /*160d0*/  LDC.64 R4, c[0x0][0xc00] ;  /* 0x00030000ff047b82 */ /* 0x000ee20000000a00 */
[----:B------:R-:W-:-:S02]  /*160e0*/  ISETP.NE.U32.AND P2, PT, RZ, UR4, PT ;  /* 0x00000004ff007c0c */ /* 0x000fc4000bf45070 */
[----:B------:R-:W-:Y:S01]  /*160f0*/  LOP3.LUT R181, R0, 0x380, RZ, 0xc0, !PT ;  /* 0x0000038000b57812 */ /* 0x000fe200078ec0ff */
[--C-:B------:R-:W-:Y:S01]  /*16100*/  IMAD.X R39, RZ, RZ, R153.reuse, P3 ;  /* 0x000000ffff277224 */ /* 0x100fe200018e0699 */
[----:B------:R-:W-:Y:S01]  /*16110*/  SHF.R.U64 R187, R187, 0x3, RZ ;  /* 0x00000003bbbb7819 */ /* 0x000fe200000012ff */
[--C-:B------:R-:W-:Y:S01]  /*16120*/  IMAD.X R135, RZ, RZ, R153.reuse, P4 ;  /* 0x000000ffff877224 */ /* 0x100fe200020e0699 */
[----:B------:R-:W-:Y:S01]  /*16130*/  ISETP.NE.AND.EX P2, PT, RZ, UR5, PT, P2 ;  /* 0x00000005ff007c0c */ /* 0x000fe2000bf45320 */
[----:B------:R-:W-:Y:S01]  /*16140*/  IMAD.X R139, RZ, RZ, R153, P5 ;  /* 0x000000ffff8b7224 */ /* 0x000fe200028e0699 */
[----:B------:R-:W-:Y:S02]  /*16150*/  SHF.R.U64 R181, R181, 0x3, RZ ;  /* 0x00000003b5b57819 */ /* 0x000fe400000012ff */
[----:B------:R-:W-:Y:S02]  /*16160*/  LOP3.LUT R138, R187, R120, RZ, 0x3c, !PT ;  /* 0x00000078bb8a7212 */ /* 0x000fe400078e3cff */
[----:B------:R-:W-:-:S02]  /*16170*/  MOV R126, R126 ;  /* 0x0000007e007e7202 */ /* 0x000fc40000000f00 */
[----:B------:R-:W-:Y:S02]  /*16180*/  F2FP.F16.F32.PACK_AB R24, R89, R169 ;  /* 0x000000a95918723e */ /* 0x000fe400000000ff */
[----:B------:R-:W-:Y:S02]  /*16190*/  F2FP.F16.F32.PACK_AB R25, R91, R90 ;  /* 0x0000005a5b19723e */ /* 0x000fe400000000ff */
[----:B------:R-:W-:Y:S02]  /*161a0*/  F2FP.F16.F32.PACK_AB R26, R93, R170 ;  /* 0x000000aa5d1a723e */ /* 0x000fe400000000ff */
[----:B------:R-:W-:Y:S01]  /*161b0*/  F2FP.F16.F32.PACK_AB R27, R95, R94 ;  /* 0x0000005e5f1b723e */ /* 0x000fe200000000ff */
[----:B------:R-:W-:Y:S01]  /*161c0*/  IMAD.X R147, RZ, RZ, R153, P1 ;  /* 0x000000ffff937224 */ /* 0x000fe200008e0699 */
[----:B------:R-:W-:Y:S02]  /*161d0*/  MOV R130, R130 ;  /* 0x0000008200827202 */ /* 0x000fe40000000f00 */
[----:B------:R-:W-:-:S02]  /*161e0*/  MOV R41, R38 ;  /* 0x0000002600297202 */ /* 0x000fc40000000f00 */
[----:B------:R-:W-:Y:S02]  /*161f0*/  LOP3.LUT R142, R181, R0, RZ, 0x3c, !PT ;  /* 0x00000000b58e7212 */ /* 0x000fe400078e3cff */
[----:B------:R-:W-:Y:S02]  /*16200*/  MOV R134, R134 ;  /* 0x0000008600867202 */ /* 0x000fe40000000f00 */
[----:B------:R-:W-:Y:S02]  /*16210*/  F2FP.F16.F32.PACK_AB R38, R109, R174 ;  /* 0x000000ae6d26723e */ /* 0x000fe400000000ff */
[----:B------:R-:W-:Y:S02]  /*16220*/  F2FP.F16.F32.PACK_AB R39, R56, R52 ;  /* 0x000000343827723e */ /* 0x000fe400000000ff */
[----:B------:R-:W-:Y:S02]  /*16230*/  MOV R0, R138 ;  /* 0x0000008a00007202 */ /* 0x000fe40000000f00 */
[----:B------:R-:W-:-:S02]  /*16240*/  F2FP.F16.F32.PACK_AB R8, R113, R175 ;  /* 0x000000af7108723e */ /* 0x000fc400000000ff */
[----:B------:R-:W-:Y:S02]  /*16250*/  F2FP.F16.F32.PACK_AB R9, R63, R60 ;  /* 0x0000003c3f09723e */ /* 0x000fe400000000ff */
[----:B------:R-:W-:Y:S02]  /*16260*/  F2FP.F16.F32.PACK_AB R10, R117, R177 ;  /* 0x000000b1750a723e */ /* 0x000fe400000000ff */
[----:B------:R-:W-:Y:S01]  /*16270*/  F2FP.F16.F32.PACK_AB R11, R71, R68 ;  /* 0x00000044470b723e */ /* 0x000fe200000000ff */
[----:B------:R0:W-:Y:S01]  /*16280*/  STSM.16.M88.4 [R126], R24 ;  /* 0x000000187e007844 */ /* 0x0001e20000000200 */
[----:B------:R-:W-:Y:S02]  /*16290*/  MOV R142, R142 ;  /* 0x0000008e008e7202 */ /* 0x000fe40000000f00 */
[----:B------:R-:W-:Y:S01]  /*162a0*/  F2FP.F16.F32.PACK_AB R13, R76, R72 ;  /* 0x000000484c0d723e */ /* 0x000fe200000000ff */
[----:B------:R-:W-:Y:S01]  /*162b0*/  STSM.16.M88.4 [R130], R64 ;  /* 0x0000004082007844 */ /* 0x000fe20000000200 */
[----:B------:R-:W-:-:S02]  /*162c0*/  F2FP.F16.F32.PACK_AB R14, R125, R179 ;  /* 0x000000b37d0e723e */ /* 0x000fc400000000ff */
[----:B------:R-:W-:Y:S01]  /*162d0*/  F2FP.F16.F32.PACK_AB R15, R84, R80 ;  /* 0x00000050540f723e */ /* 0x000fe200000000ff */
[----:B------:R-:W-:Y:S01]  /*162e0*/  STSM.16.M88.4 [R134], R36 ;  /* 0x0000002486007844 */ /* 0x000fe20000000200 */
[----:B------:R-:W-:Y:S02]  /*162f0*/  MOV R146, R146 ;  /* 0x0000009200927202 */ /* 0x000fe40000000f00 */
[----:B------:R-:W-:Y:S01]  /*16300*/  F2FP.F16.F32.PACK_AB R181, R92, R88 ;  /* 0x000000585cb5723e */ /* 0x000fe200000000ff */
[----:B------:R3:W-:Y:S01]  /*16310*/  STSM.16.M88.4 [R0], R8 ;  /* 0x0000000800007844 */ /* 0x0007e20000000200 */
[----:B------:R-:W-:Y:S02]  /*16320*/  F2FP.F16.F32.PACK_AB R183, R100, R96 ;  /* 0x0000006064b7723e */ /* 0x000fe400000000ff */
[----:B------:R-:W-:Y:S02]  /*16330*/  MOV R150, R150 ;  /* 0x0000009600967202 */ /* 0x000fe40000000f00 */
[----:B------:R-:W-:-:S02]  /*16340*/  F2FP.F16.F32.PACK_AB R138, R141, R140 ;  /* 0x0000008c8d8a723e */ /* 0x000fc400000000ff */
[----:B------:R-:W-:Y:S02]  /*16350*/  F2FP.F16.F32.PACK_AB R139, R116, R112 ;  /* 0x00000070748b723e */ /* 0x000fe400000000ff */
[----:B0-----:R-:W-:Y:S02]  /*16360*/  F2FP.F16.F32.PACK_AB R24, R145, R144 ;  /* 0x000000909118723e */ /* 0x001fe400000000ff */
[----:B------:R-:W-:Y:S02]  /*16370*/  F2FP.F16.F32.PACK_AB R25, R128, R124 ;  /* 0x0000007c8019723e */ /* 0x000fe400000000ff */
[----:B------:R-:W-:Y:S02]  /*16380*/  F2FP.F16.F32.PACK_AB R26, R149, R148 ;  /* 0x00000094951a723e */ /* 0x000fe400000000ff */
[----:B------:R-:W-:Y:S01]  /*16390*/  F2FP.F16.F32.PACK_AB R27, R3, R154 ;  /* 0x0000009a031b723e */ /* 0x000fe200000000ff */
[----:B---3--:R-:W-:Y:S01]  /*163a0*/  IMAD.WIDE R8, R184, 0x4, R4 ;  /* 0x00000004b8087825 */ /* 0x008fe200078e0204 */
[----:B------:R0:W-:Y:S01]  /*163b0*/  STSM.16.M88.4 [R142], R12 ;  /* 0x0000000c8e007844 */ /* 0x0001e20000000200 */
[----:B------:R-:W2:Y:S03]  /*163c0*/  @P2 LDC.64 R4, c[0x0][0xc08] ;  /* 0x00030200ff042b82 */ /* 0x000ea60000000a00 */
[----:B------:R3:W-:Y:S04]  /*163d0*/  STSM.16.M88.4 [R146], R180 ;  /* 0x000000b492007844 */ /* 0x0007e80000000200 */
[----:B------:R3:W-:Y:S01]  /*163e0*/  STSM.16.M88.4 [R150], R136 ;  /* 0x0000008896007844 */ /* 0x0007e20000000200 */
[----:B------:R-:W-:Y:S01]  /*163f0*/  ULDC UR4, c[0x0][0xa88] ;  /* 0x0002a20000047ab9 */ /* 0x000fe20000000800 */
[----:B------:R-:W-:Y:S01]  /*16400*/  IMAD.MOV.U32 R76, RZ, RZ, RZ ;  /* 0x000000ffff4c7224 */ /* 0x000fe200078e00ff */
[----:B------:R-:W4:Y:S01]  /*16410*/  LDC R3, c[0x0][0xbe8] ;  /* 0x0002fa00ff037b82 */ /* 0x000f220000000800 */
[----:B------:R3:W-:Y:S07]  /*16420*/  STSM.16.M88.4 [R41], R24 ;  /* 0x0000001829007844 */ /* 0x0007ee0000000200 */
[----:B------:R-:W-:Y:S01]  /*16430*/  BAR.SYNC.DEFER_BLOCKING 0x1, 0x100 ;  /* 0x0044000000007b1d */ /* 0x000fe20000010000 */
[----:B------:R-:W-:-:S02]  /*16440*/  IMAD.U32 R10, RZ, RZ, UR4 ;  /* 0x00000004ff0a7e24 */ /* 0x000fc4000f8e00ff */
[----:B--2---:R-:W-:-:S03]  /*16450*/  @P2 IMAD.WIDE R4, R184, 0x4, R4 ;  /* 0x00000004b8042825 */ /* 0x004fc600078e0204 */
[----:B------:R3:W5:Y:S04]  /*16460*/  @P0 LDG.E R76, desc[UR52][R8.64] ;  /* 0x00000034084c0981 */ /* 0x000768000c1e1900 */
[----:B------:R3:W5:Y:S01]  /*16470*/  @P2 LDG.E R10, desc[UR52][R4.64] ;  /* 0x00000034040a2981 */ /* 0x000762000c1e1900 */
[----:B----4-:R-:W-:-:S13]  /*16480*/  ISETP.NE.AND P1, PT, R3, 0x1, PT ;  /* 0x000000010300780c */ /* 0x010fda0003f25270 */
[----:B0-----:R-:W0:Y:S08]  /*16490*/  @P1 LDC R12, c[0x0][0xbec] ;  /* 0x0002fb00ff0c1b82 */ /* 0x001e300000000800 */
[----:B------:R-:W2:Y:S01]  /*164a0*/  @P1 LDC R13, c[0x0][0xbf0] ;  /* 0x0002fc00ff0d1b82 */ /* 0x000ea20000000800 */
[----:B------:R-:W-:Y:S01]  /*164b0*/  SHF.R.S32.HI R78, RZ, 0x1f, R176 ;  /* 0x0000001fff4e7819 */ /* 0x000fe200000114b0 */
[----:B---3--:R-:W-:Y:S06]  /*164c0*/  @P2 BRA `(.L_x_3030) ;  /* 0x0000000000102947 */ /* 0x008fec0003800000 */
[----:B------:R-:W-:Y:S05]  /*164d0*/  @!P0 BRA `(.L_x_3030) ;  /* 0x00000000000c8947 */ /* 0x000fea0003800000 */
[----:B------:R-:W3:Y:S04]  /*164e0*/  LDG.E R5, desc[UR52][R8.64] ;  /* 0x0000003408057981 */ /* 0x000ee8000c1e1900 */
[----:B-----5:R-:W3:Y:S02]  /*164f0*/  LDG.E R10, desc[UR52][R8.64+0x4] ;  /* 0x00000434080a7981 */ /* 0x020ee4000c1e1900 */
[----:B---3--:R-:W-:-:S07]  /*16500*/  IMAD.IADD R10, R10, 0x1, -R5 ;  /* 0x000000010a0a7824 */ /* 0x008fce00078e0a05 */
.L_x_3030:
[----:B------:R-:W3:Y:S01]  /*16510*/  S2R R24, SR_TID.X ;  /* 0x0000000000187919 */ /* 0x000ee20000002100 */
[----:B------:R-:W-:Y:S01]  /*16520*/  ULDC.64 UR4, c[0x0][0xb90] ;  /* 0x0002e40000047ab9 */ /* 0x000fe20000000a00 */
[----:B------:R-:W-:Y:S01]  /*16530*/  IMAD.IADD R15, R226, 0x1, R218 ;  /* 0x00000001e20f7824 */ /* 0x000fe200078e02da */
[----:B-----5:R-:W-:Y:S01]  /*16540*/  SHF.R.S32.HI R77, RZ, 0x1f, R76 ;  /* 0x0000001fff4d7819 */ /* 0x020fe2000001144c */
[----:B------:R-:W-:Y:S01]  /*16550*/  IMAD R0, R78, UR4, RZ ;  /* 0x000000044e007c24 */ /* 0x000fe2000f8e02ff */
[----:B------:R-:W-:Y:S01]  /*16560*/  SHF.R.S32.HI R80, RZ, 0x1f, R184 ;  /* 0x0000001fff507819 */ /* 0x000fe200000114b8 */
[----:B------:R-:W-:Y:S01]  /*16570*/  IMAD.MOV.U32 R9, RZ, RZ, R15 ;  /* 0x000000ffff097224 */ /* 0x000fe200078e000f */
[----:B------:R-:W-:Y:S01]  /*16580*/  SEL R81, R184, RZ, !P0 ;  /* 0x000000ffb8517207 */ /* 0x000fe20004000000 */
[----:B------:R-:W-:Y:S01]  /*16590*/  IMAD R11, R176, UR5, R0 ;  /* 0x00000005b00b7c24 */ /* 0x000fe2000f8e0200 */
[----:B------:R-:W-:Y:S01]  /*165a0*/  SEL R80, R80, RZ, !P0 ;  /* 0x000000ff50507207 */ /* 0x000fe20004000000 */
[----:B0-----:R-:W-:Y:S01]  /*165b0*/  @P1 IMAD.HI.U32 R0, R15, R12, RZ ;  /* 0x0000000c0f001227 */ /* 0x001fe200078e00ff */
[----:B------:R-:W0:Y:S03]  /*165c0*/  @P1 LDC R85, c[0x0][0xbec] ;  /* 0x0002fb00ff551b82 */ /* 0x000e260000000800 */
[----:B------:R-:W-:Y:S01]  /*165d0*/  IMAD.WIDE.U32 R4, R176, UR4, R76 ;  /* 0x00000004b0047c25 */ /* 0x000fe2000f8e004c */
[----:B--2---:R-:W-:Y:S01]  /*165e0*/  @P1 SHF.R.U32.HI R9, RZ, R13, R0 ;  /* 0x0000000dff091219 */ /* 0x004fe20000011600 */
[----:B------:R-:W-:-:S02]  /*165f0*/  ULDC.64 UR4, c[0x0][0xb98] ;  /* 0x0002e60000047ab9 */ /* 0x000fc40000000a00 */
[----:B------:R-:W-:Y:S01]  /*16600*/  IMAD.IADD R5, R5, 0x1, R11 ;  /* 0x0000000105057824 */ /* 0x000fe200078e020b */
[----:B------:R-:W2:Y:S01]  /*16610*/  @P1 LDC R87, c[0x0][0xbf0] ;  /* 0x0002fc00ff571b82 */ /* 0x000ea20000000800 */
[----:B------:R-:W-:Y:S02]  /*16620*/  IMAD.MOV R0, RZ, RZ, -R9 ;  /* 0x000000ffff007224 */ /* 0x000fe400078e0a09 */
[----:B------:R-:W-:-:S04]  /*16630*/  IMAD.WIDE.U32 R4, R81, UR4, R4 ;  /* 0x0000000451047c25 */ /* 0x000fc8000f8e0004 */
[----:B------:R-:W-:Y:S01]  /*16640*/  IMAD R11, R3, R0, R15 ;  /* 0x00000000030b7224 */ /* 0x000fe200078e020f */
[----:B------:R-:W-:Y:S01]  /*16650*/  SHF.R.S32.HI R15, RZ, 0x1f, R9 ;  /* 0x0000001fff0f7819 */ /* 0x000fe20000011409 */
[----:B------:R-:W-:Y:S01]  /*16660*/  IMAD R83, R10, R3, RZ ;  /* 0x000000030a537224 */ /* 0x000fe200078e02ff */
[----:B------:R-:W-:Y:S01]  /*16670*/  IADD3 R4, P2, R9, R4, RZ ;  /* 0x0000000409047210 */ /* 0x000fe20007f5e0ff */
[----:B---3--:R-:W-:-:S05]  /*16680*/  VIADD R24, R24, 0xffffff80 ;  /* 0xffffff8018187836 */ /* 0x008fca0000000000 */
[----:B------:R-:W-:-:S04]  /*16690*/  SHF.R.S32.HI R8, RZ, 0x1f, R24 ;  /* 0x0000001fff087819 */ /* 0x000fc80000011418 */
[CC--:B------:R-:W-:Y:S02]  /*166a0*/  LEA.HI R12, R8.reuse, R24.reuse, RZ, 0x7 ;  /* 0x00000018080c7211 */ /* 0x0c0fe400078f38ff */
[----:B------:R-:W-:Y:S02]  /*166b0*/  LEA.HI R79, R8, R24, RZ, 0x3 ;  /* 0x00000018084f7211 */ /* 0x000fe400078f18ff */
[----:B------:R-:W-:Y:S02]  /*166c0*/  LOP3.LUT R8, R12, 0xffffff80, RZ, 0xc0, !PT ;  /* 0xffffff800c087812 */ /* 0x000fe400078ec0ff */
[----:B------:R-:W-:Y:S02]  /*166d0*/  LOP3.LUT R82, R79, 0xfffffff8, RZ, 0xc0, !PT ;  /* 0xfffffff84f527812 */ /* 0x000fe400078ec0ff */
[----:B------:R-:W-:Y:S01]  /*166e0*/  SHF.R.S32.HI R79, RZ, 0x3, R79 ;  /* 0x00000003ff4f7819 */ /* 0x000fe2000001144f */
[----:B------:R-:W-:Y:S02]  /*166f0*/  IMAD.IADD R14, R24, 0x1, -R8 ;  /* 0x00000001180e7824 */ /* 0x000fe400078e0a08 */
[----:B------:R-:W-:-:S02]  /*16700*/  IMAD R8, R80, UR4, RZ ;  /* 0x0000000450087c24 */ /* 0x000fc4000f8e02ff */
[----:B------:R-:W-:Y:S01]  /*16710*/  IMAD.IADD R82, R24, 0x1, -R82 ;  /* 0x0000000118527824 */ /* 0x000fe200078e0a52 */
[----:B------:R-:W-:Y:S01]  /*16720*/  SHF.R.S32.HI R25, RZ, 0x1f, R14 ;  /* 0x0000001fff197819 */ /* 0x000fe2000001140e */
[----:B------:R-:W-:Y:S01]  /*16730*/  IMAD R8, R81, UR5, R8 ;  /* 0x0000000551087c24 */ /* 0x000fe2000f8e0208 */
[----:B------:R-:W-:Y:S01]  /*16740*/  ULDC.64 UR4, c[0x0][0xb88] ;  /* 0x0002e20000047ab9 */ /* 0x000fe20000000a00 */
[----:B------:R-:W-:Y:S01]  /*16750*/  IMAD.SHL.U32 R0, R82, 0x8, RZ ;  /* 0x0000000852007824 */ /* 0x000fe200078e00ff */
[----:B------:R-:W-:Y:S02]  /*16760*/  LEA.HI R24, R25, R14, RZ, 0x2 ;  /* 0x0000000e19187211 */ /* 0x000fe400078f10ff */
[----:B------:R-:W-:Y:S01]  /*16770*/  IADD3.X R5, R15, R5, R8, P2, !PT ;  /* 0x000000050f057210 */ /* 0x000fe200017fe408 */
[----:B------:R-:W-:Y:S01]  /*16780*/  IMAD R13, R79, 0x40, R0 ;  /* 0x000000404f0d7824 */ /* 0x000fe200078e0200 */
[----:B------:R-:W-:Y:S02]  /*16790*/  SHF.R.S32.HI R8, RZ, 0x1f, R11 ;  /* 0x0000001fff087819 */ /* 0x000fe4000001140b */
[----:B------:R-:W-:Y:S01]  /*167a0*/  SHF.R.S32.HI R26, RZ, 0x2, R24 ;  /* 0x00000002ff1a7819 */ /* 0x000fe20000011418 */
[----:B------:R-:W-:Y:S01]  /*167b0*/  IMAD.WIDE.U32 R4, R11, UR4, R4 ;  /* 0x000000040b047c25 */ /* 0x000fe2000f8e0004 */
[----:B------:R-:W-:-:S02]  /*167c0*/  SHF.R.S32.HI R27, RZ, 0x1f, R24 ;  /* 0x0000001fff1b7819 */ /* 0x000fc40000011418 */
[----:B------:R-:W-:Y:S01]  /*167d0*/  LOP3.LUT P0, RZ, R14, 0x3, RZ, 0xc0, !PT ;  /* 0x000000030eff7812 */ /* 0x000fe2000780c0ff */
[----:B------:R-:W-:Y:S01]  /*167e0*/  IMAD R8, R8, UR4, RZ ;  /* 0x0000000408087c24 */ /* 0x000fe2000f8e02ff */
[----:B------:R-:W-:Y:S01]  /*167f0*/  LEA.HI R27, R27, R26, RZ, 0x3 ;  /* 0x0000001a1b1b7211 */ /* 0x000fe200078f18ff */
[----:B------:R-:W-:Y:S01]  /*16800*/  IMAD.WIDE R20, R13, 0x2, R20 ;  /* 0x000000020d147825 */ /* 0x000fe200078e0214 */
[----:B------:R-:W-:Y:S02]  /*16810*/  SHF.R.S32.HI R13, RZ, 0x7, R12 ;  /* 0x00000007ff0d7819 */ /* 0x000fe4000001140c */
[----:B------:R-:W-:Y:S01]  /*16820*/  LEA.HI R14, R25, R14, RZ, 0x5 ;  /* 0x0000000e190e7211 */ /* 0x000fe200078f28ff */
[----:B------:R-:W-:Y:S01]  /*16830*/  IMAD R9, R11, UR5, R8 ;  /* 0x000000050b097c24 */ /* 0x000fe2000f8e0208 */
[----:B------:R-:W-:Y:S01]  /*16840*/  ULDC.64 UR4, c[0x0][0xb50] ;  /* 0x0002d40000047ab9 */ /* 0x000fe20000000a00 */
[----:B------:R-:W-:Y:S02]  /*16850*/  IADD3 R73, P5, R20, 0x1000, RZ ;  /* 0x0000100014497810 */ /* 0x000fe40007fbe0ff */
[----:B------:R-:W-:Y:S01]  /*16860*/  IMAD.IADD R5, R5, 0x1, R9 ;  /* 0x0000000105057824 */ /* 0x000fe200078e0209 */
[----:B------:R-:W-:-:S02]  /*16870*/  LEA R8, P2, R4, UR4, 0x2 ;  /* 0x0000000404087c11 */ /* 0x000fc4000f8410ff */
[----:B------:R-:W-:Y:S02]  /*16880*/  IADD3 R69, P4, R20, 0x2000, RZ ;  /* 0x0000200014457810 */ /* 0x000fe40007f9e0ff */
[----:B------:R-:W-:Y:S01]  /*16890*/  LEA.HI.X R11, R4, UR5, R5, 0x2, P2 ;  /* 0x00000005040b7c11 */ /* 0x000fe200090f1405 */
[----:B------:R-:W-:Y:S01]  /*168a0*/  ULDC.64 UR4, c[0x0][0xaa0] ;  /* 0x0002a80000047ab9 */ /* 0x000fe20000000a00 */
[C---:B------:R-:W-:Y:S02]  /*168b0*/  IADD3 R65, P2, R20.reuse, 0x3000, RZ ;  /* 0x0000300014417810 */ /* 0x040fe40007f5e0ff */
[----:B------:R-:W-:Y:S01]  /*168c0*/  IADD3 R61, P3, R20, 0x4000, RZ ;  /* 0x00004000143d7810 */ /* 0x000fe20007f7e0ff */
[----:B------:R-:W-:Y:S01]  /*168d0*/  SHFL.IDX PT, R15, R11, RZ, 0x1c1f ;  /* 0x001c1fff0b0f7589 */ /* 0x000fe200000e0000 */
[----:B------:R-:W-:Y:S02]  /*168e0*/  LOP3.LUT R64, R65, 0x380, RZ, 0xc0, !PT ;  /* 0x0000038041407812 */ /* 0x000fe400078ec0ff */
[----:B------:R-:W-:-:S02]  /*168f0*/  LOP3.LUT R72, R73, 0x380, RZ, 0xc0, !PT ;  /* 0x0000038049487812 */ /* 0x000fc400078ec0ff */
[----:B------:R-:W-:Y:S02]  /*16900*/  SHF.R.U64 R64, R64, 0x3, RZ ;  /* 0x0000000340407819 */ /* 0x000fe400000012ff */
[----:B------:R-:W-:Y:S02]  /*16910*/  LOP3.LUT R68, R69, 0x380, RZ, 0xc0, !PT ;  /* 0x0000038045447812 */ /* 0x000fe400078ec0ff */
[----:B------:R-:W-:Y:S02]  /*16920*/  LOP3.LUT R60, R61, 0x380, RZ, 0xc0, !PT ;  /* 0x000003803d3c7812 */ /* 0x000fe400078ec0ff */
[----:B------:R-:W-:Y:S01]  /*16930*/  LOP3.LUT R64, R64, R65, RZ, 0x3c, !PT ;  /* 0x0000004140407212 */ /* 0x000fe200078e3cff */
[----:B------:R-:W-:Y:S01]  /*16940*/  IMAD.X R65, RZ, RZ, R21, P2 ;  /* 0x000000ffff417224 */ /* 0x000fe200010e0615 */
[----:B------:R-:W-:Y:S02]  /*16950*/  IADD3 R49, P2, R20, 0x7000, RZ ;  /* 0x0000700014317810 */ /* 0x000fe40007f5e0ff */
[----:B------:R-:W-:-:S02]  /*16960*/  SHF.R.U64 R72, R72, 0x3, RZ ;  /* 0x0000000348487819 */ /* 0x000fc400000012ff */
[----:B------:R-:W-:Y:S02]  /*16970*/  SHF.R.U64 R68, R68, 0x3, RZ ;  /* 0x0000000344447819 */ /* 0x000fe400000012ff */
[----:B------:R-:W-:Y:S02]  /*16980*/  SHF.R.U64 R60, R60, 0x3, RZ ;  /* 0x000000033c3c7819 */ /* 0x000fe400000012ff */
[----:B------:R-:W-:Y:S02]  /*16990*/  LOP3.LUT R48, R49, 0x380, RZ, 0xc0, !PT ;  /* 0x0000038031307812 */ /* 0x000fe400078ec0ff */
[----:B------:R-:W-:Y:S01]  /*169a0*/  LOP3.LUT R72, R72, R73, RZ, 0x3c, !PT ;  /* 0x0000004948487212 */ /* 0x000fe200078e3cff */
[--C-:B------:R-:W-:Y:S01]  /*169b0*/  IMAD.X R73, RZ, RZ, R21.reuse, P5 ;  /* 0x000000ffff497224 */ /* 0x100fe200028e0615 */
[----:B------:R-:W-:Y:S01]  /*169c0*/  LOP3.LUT R68, R68, R69, RZ, 0x3c, !PT ;  /* 0x0000004544447212 */ /* 0x000fe200078e3cff */
[--C-:B------:R-:W-:Y:S01]  /*169d0*/  IMAD.X R69, RZ, RZ, R21.reuse, P4 ;  /* 0x000000ffff457224 */ /* 0x100fe200020e0615 */
[----:B------:R-:W-:Y:S01]  /*169e0*/  LOP3.LUT R60, R60, R61, RZ, 0x3c, !PT ;  /* 0x0000003d3c3c7212 */ /* 0x000fe200078e3cff */
[----:B------:R-:W-:Y:S01]  /*169f0*/  IMAD.X R61, RZ, RZ, R21, P3 ;  /* 0x000000ffff3d7224 */ /* 0x000fe200018e0615 */
[----:B------:R-:W-:-:S02]  /*16a00*/  LOP3.LUT R27, R27, 0xfffffff8, RZ, 0xc0, !PT ;  /* 0xfffffff81b1b7812 */ /* 0x000fc400078ec0ff */
[----:B------:R-:W-:Y:S02]  /*16a10*/  LEA.HI R12, R12, R13, RZ, 0x1 ;  /* 0x0000000d0c0c7211 */ /* 0x000fe400078f08ff */
[----:B------:R-:W-:Y:S01]  /*16a20*/  IADD3 R57, P5, R20, 0x5000, RZ ;  /* 0x0000500014397810 */ /* 0x000fe20007fbe0ff */
[----:B------:R-:W-:Y:S01]  /*16a30*/  IMAD.IADD R27, R26, 0x1, -R27 ;  /* 0x000000011a1b7824 */ /* 0x000fe200078e0a1b */
[C---:B------:R-:W-:Y:S01]  /*16a40*/  IADD3 R53, P4, R20.reuse, 0x6000, RZ ;  /* 0x0000600014357810 */ /* 0x040fe20007f9e0ff */
[----:B------:R-:W-:Y:S01]  /*16a50*/  SHFL.IDX PT, R26, R8, 0x1, 0x1c1f ;  /* 0x003c1f00081a7f89 */ /* 0x000fe200000e0000 */
[----:B------:R-:W-:Y:S02]  /*16a60*/  IADD3 R45, P3, R20, 0x8000, RZ ;  /* 0x00008000142d7810 */ /* 0x000fe40007f7e0ff */
[----:B------:R-:W-:Y:S02]  /*16a70*/  SHF.R.U64 R48, R48, 0x3, RZ ;  /* 0x0000000330307819 */ /* 0x000fe400000012ff */
[----:B------:R-:W-:-:S02]  /*16a80*/  LOP3.LUT R12, R12, 0x3fffffe, RZ, 0xc0, !PT ;  /* 0x03fffffe0c0c7812 */ /* 0x000fc400078ec0ff */
[----:B------:R-:W-:Y:S02]  /*16a90*/  SHF.R.S32.HI R14, RZ, 0x5, R14 ;  /* 0x00000005ff0e7819 */ /* 0x000fe4000001140e */
[----:B------:R-:W-:Y:S01]  /*16aa0*/  LOP3.LUT R56, R57, 0x380, RZ, 0xc0, !PT ;  /* 0x0000038039387812 */ /* 0x000fe200078ec0ff */
[----:B------:R-:W-:Y:S01]  /*16ab0*/  IMAD.IADD R12, R13, 0x1, -R12 ;  /* 0x000000010d0c7824 */ /* 0x000fe200078e0a0c */
[----:B------:R-:W-:Y:S01]  /*16ac0*/  LOP3.LUT R52, R53, 0x380, RZ, 0xc0, !PT ;  /* 0x0000038035347812 */ /* 0x000fe200078ec0ff */
[----:B------:R-:W-:Y:S01]  /*16ad0*/  IMAD R27, R14, 0x10, R27 ;  /* 0x000000100e1b7824 */ /* 0x000fe200078e021b */
[----:B------:R-:W-:Y:S01]  /*16ae0*/  LOP3.LUT R44, R45, 0x380, RZ, 0xc0, !PT ;  /* 0x000003802d2c7812 */ /* 0x000fe200078ec0ff */
[----:B------:R-:W3:Y:S01]  /*16af0*/  SHFL.IDX PT, R14, R8, RZ, 0x1c1f ;  /* 0x001c1fff080e7589 */ /* 0x000ee200000e0000 */
[----:B------:R-:W-:Y:S01]  /*16b00*/  LOP3.LUT R48, R48, R49, RZ, 0x3c, !PT ;  /* 0x0000003130307212 */ /* 0x000fe200078e3cff */
[----:B------:R-:W-:Y:S01]  /*16b10*/  IMAD.X R49, RZ, RZ, R21, P2 ;  /* 0x000000ffff317224 */ /* 0x000fe200010e0615 */
[----:B------:R-:W-:Y:S01]  /*16b20*/  IADD3 R33, P2, R20, 0xb000, RZ ;  /* 0x0000b00014217810 */ /* 0x000fe20007f5e0ff */
[----:B------:R-:W-:Y:S01]  /*16b30*/  IMAD R9, R12, 0x40, R27 ;  /* 0x000000400c097824 */ /* 0x000fe200078e021b */
[----:B------:R-:W-:Y:S01]  /*16b40*/  SHF.R.U64 R56, R56, 0x3, RZ ;  /* 0x0000000338387819 */ /* 0x000fe200000012ff */
[----:B------:R-:W4:Y:S01]  /*16b50*/  SHFL.IDX PT, R27, R11, 0x1, 0x1c1f ;  /* 0x003c1f000b1b7f89 */ /* 0x000f2200000e0000 */
[----:B------:R-:W-:Y:S01]  /*16b60*/  SHF.R.U64 R52, R52, 0x3, RZ ;  /* 0x0000000334347819 */ /* 0x000fe200000012ff */
[----:B------:R-:W-:Y:S01]  /*16b70*/  IMAD.IADD R4, R9, 0x1, R218 ;  /* 0x0000000109047824 */ /* 0x000fe200078e02da */
[----:B------:R-:W-:-:S02]  /*16b80*/  SHF.R.U64 R44, R44, 0x3, RZ ;  /* 0x000000032c2c7819 */ /* 0x000fc400000012ff */
[----:B------:R-:W-:Y:S02]  /*16b90*/  LOP3.LUT R32, R33, 0x380, RZ, 0xc0, !PT ;  /* 0x0000038021207812 */ /* 0x000fe400078ec0ff */
        /* <DEDUP_REMOVED lines=8> */
[----:B------:R-:W-:Y:S02]  /*16c20*/  IADD3 R29, P3, R20, 0xc000, RZ ;  /* 0x0000c000141d7810 */ /* 0x000fe40007f7e0ff */
[----:B------:R-:W-:Y:S02]  /*16c30*/  SHF.R.U64 R32, R32, 0x3, RZ ;  /* 0x0000000320207819 */ /* 0x000fe400000012ff */
[----:B------:R-:W-:Y:S02]  /*16c40*/  LOP3.LUT R40, R41, 0x380, RZ, 0xc0, !PT ;  /* 0x0000038029287812 */ /* 0x000fe400078ec0ff */
[----:B------:R-:W-:Y:S02]  /*16c50*/  LOP3.LUT R36, R37, 0x380, RZ, 0xc0, !PT ;  /* 0x0000038025247812 */ /* 0x000fe400078ec0ff */
[----:B------:R-:W-:Y:S02]  /*16c60*/  LOP3.LUT R28, R29, 0x380, RZ, 0xc0, !PT ;  /* 0x000003801d1c7812 */ /* 0x000fe400078ec0ff */
[----:B------:R-:W-:Y:S01]  /*16c70*/  LOP3.LUT R32, R32, R33, RZ, 0x3c, !PT ;  /* 0x0000002120207212 */ /* 0x000fe200078e3cff */
[----:B------:R-:W-:Y:S01]  /*16c80*/  IMAD.X R33, RZ, RZ, R21, P2 ;  /* 0x000000ffff217224 */ /* 0x000fe200010e0615 */
[C---:B------:R-:W-:Y:S01]  /*16c90*/  ISETP.GE.OR P2, PT, R4.reuse, R83, P0 ;  /* 0x000000530400720c */ /* 0x040fe20000746670 */
[----:B------:R-:W-:Y:S01]  /*16ca0*/  VIADD R4, R4, 0x8 ;  /* 0x0000000804047836 */ /* 0x000fe20000000000 */
[----:B------:R-:W-:-:S02]  /*16cb0*/  SHF.R.U64 R40, R40, 0x3, RZ ;  /* 0x0000000328287819 */ /* 0x000fc400000012ff */
[----:B------:R-:W-:Y:S02]  /*16cc0*/  SHF.R.U64 R36, R36, 0x3, RZ ;  /* 0x0000000324247819 */ /* 0x000fe400000012ff */
[----:B------:R-:W-:Y:S02]  /*16cd0*/  SHF.R.U64 R28, R28, 0x3, RZ ;  /* 0x000000031c1c7819 */ /* 0x000fe400000012ff */
[----:B------:R-:W-:Y:S01]  /*16ce0*/  LOP3.LUT R40, R40, R41, RZ, 0x3c, !PT ;  /* 0x0000002928287212 */ /* 0x000fe200078e3cff */
[--C-:B------:R-:W-:Y:S01]  /*16cf0*/  IMAD.X R41, RZ, RZ, R21.reuse, P5 ;  /* 0x000000ffff297224 */ /* 0x100fe200028e0615 */
[----:B------:R-:W-:Y:S01]  /*16d00*/  LOP3.LUT R36, R36, R37, RZ, 0x3c, !PT ;  /* 0x0000002524247212 */ /* 0x000fe200078e3cff */
[--C-:B------:R-:W-:Y:S01]  /*16d10*/  IMAD.X R37, RZ, RZ, R21.reuse, P4 ;  /* 0x000000ffff257224 */ /* 0x100fe200020e0615 */
[----:B------:R-:W-:Y:S01]  /*16d20*/  LOP3.LUT R28, R28, R29, RZ, 0x3c, !PT ;  /* 0x0000001d1c1c7212 */ /* 0x000fe200078e3cff */
[----:B------:R-:W-:Y:S01]  /*16d30*/  IMAD.X R29, RZ, RZ, R21, P3 ;  /* 0x000000ffff1d7224 */ /* 0x000fe200018e0615 */
[----:B------:R-:W-:Y:S01]  /*16d40*/  ISETP.GE.OR P0, PT, R4, R83, P0 ;  /* 0x000000530400720c */ /* 0x000fe20000706670 */
[----:B---3--:R-:W-:Y:S01]  /*16d50*/  @!P2 ST.E desc[UR52][R14.64], R7 ;  /* 0x000000070e00a985 */ /* 0x008fe2000c101934 */
[----:B------:R-:W-:-:S02]  /*16d60*/  IADD3 R25, P5, R20, 0xd000, RZ ;  /* 0x0000d00014197810 */ /* 0x000fc40007fbe0ff */
[C---:B------:R-:W-:Y:S02]  /*16d70*/  IADD3 R13, P4, R20.reuse, 0xe000, RZ ;  /* 0x0000e000140d7810 */ /* 0x040fe40007f9e0ff */
[C---:B------:R-:W-:Y:S02]  /*16d80*/  LOP3.LUT R5, R20.reuse, 0x380, RZ, 0xc0, !PT ;  /* 0x0000038014057812 */ /* 0x040fe400078ec0ff */
[----:B------:R-:W-:Y:S02]  /*16d90*/  IADD3 R9, P3, R20, 0xf000, RZ ;  /* 0x0000f00014097810 */ /* 0x000fe40007f7e0ff */
[----:B------:R-:W-:Y:S02]  /*16da0*/  LOP3.LUT R24, R25, 0x380, RZ, 0xc0, !PT ;  /* 0x0000038019187812 */ /* 0x000fe400078ec0ff */
[----:B------:R-:W-:Y:S01]  /*16db0*/  LOP3.LUT R12, R13, 0x380, RZ, 0xc0, !PT ;  /* 0x000003800d0c7812 */ /* 0x000fe200078ec0ff */
[----:B----4-:R3:W-:Y:S01]  /*16dc0*/  @!P0 ST.E desc[UR52][R26.64], R6 ;  /* 0x000000061a008985 */ /* 0x0107e2000c101934 */
[----:B------:R-:W-:-:S02]  /*16dd0*/  SHF.R.U64 R5, R5, 0x3, RZ ;  /* 0x0000000305057819 */ /* 0x000fc400000012ff */
[----:B------:R-:W-:Y:S01]  /*16de0*/  LOP3.LUT R4, R9, 0x380, RZ, 0xc0, !PT ;  /* 0x0000038009047812 */ /* 0x000fe200078ec0ff */
[----:B------:R-:W5:Y:S01]  /*16df0*/  LD.E.128 R72, desc[UR52][R72.64] ;  /* 0x0000003448487980 */ /* 0x000f62000c101d00 */
[----:B------:R-:W-:Y:S02]  /*16e00*/  SHF.R.U64 R24, R24, 0x3, RZ ;  /* 0x0000000318187819 */ /* 0x000fe400000012ff */
[----:B------:R-:W-:Y:S01]  /*16e10*/  SHF.R.U64 R12, R12, 0x3, RZ ;  /* 0x000000030c0c7819 */ /* 0x000fe200000012ff */
[----:B------:R-:W5:Y:S01]  /*16e20*/  LD.E.128 R68, desc[UR52][R68.64] ;  /* 0x0000003444447980 */ /* 0x000f62000c101d00 */
[----:B------:R-:W-:Y:S01]  /*16e30*/  LOP3.LUT R20, R5, R20, RZ, 0x3c, !PT ;  /* 0x0000001405147212 */ /* 0x000fe200078e3cff */
[--C-:B------:R-:W-:Y:S01]  /*16e40*/  IMAD.X R5, RZ, RZ, R21.reuse, P3 ;  /* 0x000000ffff057224 */ /* 0x100fe200018e0615 */
[----:B------:R-:W-:Y:S01]  /*16e50*/  SHF.R.U64 R4, R4, 0x3, RZ ;  /* 0x0000000304047819 */ /* 0x000fe200000012ff */
[----:B------:R-:W5:Y:S01]  /*16e60*/  LD.E.128 R64, desc[UR52][R64.64] ;  /* 0x0000003440407980 */ /* 0x000f62000c101d00 */
[----:B------:R-:W-:Y:S01]  /*16e70*/  LOP3.LUT R24, R24, R25, RZ, 0x3c, !PT ;  /* 0x0000001918187212 */ /* 0x000fe200078e3cff */
[--C-:B------:R-:W-:Y:S01]  /*16e80*/  IMAD.X R25, RZ, RZ, R21.reuse, P5 ;  /* 0x000000ffff197224 */ /* 0x100fe200028e0615 */
[----:B------:R-:W-:Y:S01]  /*16e90*/  LOP3.LUT R12, R12, R13, RZ, 0x3c, !PT ;  /* 0x0000000d0c0c7212 */ /* 0x000fe200078e3cff */
[----:B------:R-:W-:Y:S01]  /*16ea0*/  IMAD.X R13, RZ, RZ, R21, P4 ;  /* 0x000000ffff0d7224 */ /* 0x000fe200020e0615 */
[----:B------:R-:W-:Y:S01]  /*16eb0*/  LOP3.LUT R4, R4, R9, RZ, 0x3c, !PT ;  /* 0x0000000904047212 */ /* 0x000fe200078e3cff */
[----:B------:R-:W5:Y:S04]  /*16ec0*/  LD.E.128 R60, desc[UR52][R60.64] ;  /* 0x000000343c3c7980 */ /* 0x000f68000c101d00 */
[----:B------:R4:W5:Y:S04]  /*16ed0*/  LD.E.128 R8, desc[UR52][R20.64] ;  /* 0x0000003414087980 */ /* 0x000968000c101d00 */
[----:B------:R-:W5:Y:S04]  /*16ee0*/  LD.E.128 R56, desc[UR52][R56.64] ;  /* 0x0000003438387980 */ /* 0x000f68000c101d00 */
[----:B------:R-:W5:Y:S01]  /*16ef0*/  LD.E.128 R52, desc[UR52][R52.64] ;  /* 0x0000003434347980 */ /* 0x000f62000c101d00 */
[----:B----4-:R-:W-:-:S03]  /*16f00*/  IMAD R21, R77, UR4, RZ ;  /* 0x000000044d157c24 */ /* 0x010fc6000f8e02ff */
[----:B------:R-:W5:Y:S01]  /*16f10*/  LD.E.128 R48, desc[UR52][R48.64] ;  /* 0x0000003430307980 */ /* 0x000f62000c101d00 */
[C---:B------:R-:W-:Y:S02]  /*16f20*/  IMAD R77, R76.reuse, UR5, R21 ;  /* 0x000000054c4d7c24 */ /* 0x040fe4000f8e0215 */
[----:B------:R-:W-:Y:S01]  /*16f30*/  IMAD.WIDE.U32 R20, R76, UR4, RZ ;  /* 0x000000044c147c25 */ /* 0x000fe2000f8e00ff */
[----:B------:R-:W-:Y:S01]  /*16f40*/  ULDC.64 UR4, c[0x0][0xae8] ;  /* 0x0002ba0000047ab9 */ /* 0x000fe20000000a00 */
[----:B------:R-:W5:Y:S02]  /*16f50*/  LD.E.128 R44, desc[UR52][R44.64] ;  /* 0x000000342c2c7980 */ /* 0x000f64000c101d00 */
[----:B------:R-:W-:Y:S02]  /*16f60*/  IMAD.IADD R21, R21, 0x1, R77 ;  /* 0x0000000115157824 */ /* 0x000fe400078e024d */
[----:B------:R-:W-:Y:S01]  /*16f70*/  IMAD R77, R82, 0x20, R79 ;  /* 0x00000020524d7824 */ /* 0x000fe200078e024f */
[----:B------:R-:W5:Y:S01]  /*16f80*/  LD.E.128 R40, desc[UR52][R40.64] ;  /* 0x0000003428287980 */ /* 0x000f62000c101d00 */
[----:B------:R-:W-:-:S02]  /*16f90*/  IMAD R78, R78, UR4, RZ ;  /* 0x000000044e4e7c24 */ /* 0x000fc4000f8e02ff */
[----:B------:R-:W-:Y:S01]  /*16fa0*/  IMAD.IADD R82, R218, 0x1, R77 ;  /* 0x00000001da527824 */ /* 0x000fe200078e024d */
[----:B------:R-:W5:Y:S01]  /*16fb0*/  LD.E.128 R36, desc[UR52][R36.64] ;  /* 0x0000003424247980 */ /* 0x000f62000c101d00 */
[C---:B------:R-:W-:Y:S02]  /*16fc0*/  IMAD R77, R176.reuse, UR5, R78 ;  /* 0x00000005b04d7c24 */ /* 0x040fe4000f8e024e */
[----:B------:R-:W-:Y:S01]  /*16fd0*/  IMAD.WIDE.U32 R20, R176, UR4, R20 ;  /* 0x00000004b0147c25 */ /* 0x000fe2000f8e0014 */
[----:B------:R-:W-:Y:S01]  /*16fe0*/  ULDC.64 UR4, c[0x0][0xaf0] ;  /* 0x0002bc0000047ab9 */ /* 0x000fe20000000a00 */
[----:B------:R-:W5:Y:S02]  /*16ff0*/  LD.E.128 R32, desc[UR52][R32.64] ;  /* 0x0000003420207980 */ /* 0x000f64000c101d00 */
[----:B0-----:R-:W-:Y:S01]  /*17000*/  @P1 IMAD.HI.U32 R76, R82, R85, RZ ;  /* 0x00000055524c1227 */ /* 0x001fe200078e00ff */
[----:B------:R-:W-:Y:S01]  /*17010*/  IADD3 R21, R21, R77, RZ ;  /* 0x0000004d15157210 */ /* 0x000fe20007ffe0ff */
[----:B------:R-:W5:Y:S02]  /*17020*/  LD.E.128 R28, desc[UR52][R28.64] ;  /* 0x000000341c1c7980 */ /* 0x000f64000c101d00 */
[----:B------:R-:W-:Y:S01]  /*17030*/  IMAD.MOV.U32 R77, RZ, RZ, R82 ;  /* 0x000000ffff4d7224 */ /* 0x000fe200078e0052 */
[----:B--2---:R-:W-:Y:S01]  /*17040*/  @P1 SHF.R.U32.HI R77, RZ, R87, R76 ;  /* 0x00000057ff4d1219 */ /* 0x004fe2000001164c */
[----:B------:R-:W-:Y:S01]  /*17050*/  IMAD R80, R80, UR4, RZ ;  /* 0x0000000450507c24 */ /* 0x000fe2000f8e02ff */
[----:B---3--:R-:W5:Y:S02]  /*17060*/  LD.E.128 R24, desc[UR52][R24.64] ;  /* 0x0000003418187980 */ /* 0x008f64000c101d00 */
[--C-:B------:R-:W-:Y:S01]  /*17070*/  SHF.R.S32.HI R76, RZ, 0x1f, R77.reuse ;  /* 0x0000001fff4c7819 */ /* 0x100fe2000001144d */
[----:B------:R-:W-:Y:S01]  /*17080*/  IMAD.MOV R78, RZ, RZ, -R77 ;  /* 0x000000ffff4e7224 */ /* 0x000fe200078e0a4d */
[----:B------:R-:W5:Y:S01]  /*17090*/  LD.E.128 R12, desc[UR52][R12.64] ;  /* 0x000000340c0c7980 */ /* 0x000f62000c101d00 */
[----:B------:R-:W-:-:S02]  /*170a0*/  IMAD R85, R81, UR5, R80 ;  /* 0x0000000551557c24 */ /* 0x000fc4000f8e0250 */
[----:B------:R-:W-:Y:S01]  /*170b0*/  IMAD.WIDE.U32 R20, R81, UR4, R20 ;  /* 0x0000000451147c25 */ /* 0x000fe2000f8e0014 */
[----:B------:R-:W-:Y:S01]  /*170c0*/  ULDC.64 UR4, c[0x0][0xae0] ;  /* 0x0002b80000047ab9 */ /* 0x000fe20000000a00 */
[----:B------:R-:W5:Y:S02]  /*170d0*/  LD.E.128 R4, desc[UR52][R4.64] ;  /* 0x0000003404047980 */ /* 0x000f64000c101d00 */
[----:B------:R-:W-:Y:S02]  /*170e0*/  IMAD R76, R76, UR4, RZ ;  /* 0x000000044c4c7c24 */ /* 0x000fe4000f8e02ff */
[----:B------:R-:W-:Y:S01]  /*170f0*/  IMAD R3, R3, R78, R82 ;  /* 0x0000004e03037224 */ /* 0x000fe200078e0252 */
[----:B------:R-:W-:Y:S01]  /*17100*/  @!PT LDS RZ, [RZ] ;  /* 0x00000000fffff984 */ /* 0x000fe20000000800 */
[----:B------:R-:W-:Y:S01]  /*17110*/  @!PT LDS RZ, [RZ] ;  /* 0x00000000fffff984 */ /* 0x000fe20000000800 */
[----:B------:R-:W-:Y:S01]  /*17120*/  @!PT LDS RZ, [RZ] ;  /* 0x00000000fffff984 */ /* 0x000fe20000000800 */
[----:B------:R-:W-:Y:S01]  /*17130*/  @!PT LDS RZ, [RZ] ;  /* 0x00000000fffff984 */ /* 0x000fe20000000800 */
[----:B------:R0:W-:Y:S06]  /*17140*/  MEMBAR.ALL.CTA ;  /* 0x0000000000007992 */ /* 0x0001ec0000008000 */
[----:B0-----:R-:W0:Y:S01]  /*17150*/  FENCE.VIEW.ASYNC.S ;  /* 0x00000000000073c6 */ /* 0x001e220000000000 */
[----:B------:R-:W-:-:S02]  /*17160*/  IMAD.IADD R21, R21, 0x1, R85 ;  /* 0x0000000115157824 */ /* 0x000fc400078e0255 */
        /* <DEDUP_REMOVED lines=8> */
[----:B------:R-:W-:Y:S01]  /*171f0*/  ULDC.64 UR4, c[0x0][0xa80] ;  /* 0x0002a00000047ab9 */ /* 0x000fe20000000a00 */
[----:B------:R-:W-:Y:S01]  /*17200*/  IMAD.IADD R218, R79, 0x1, R218 ;  /* 0x000000014fda7824 */ /* 0x000fe200078e02da */
[----:B------:R-:W-:Y:S01]  /*17210*/  LEA R82, P2, R20, UR4, 0x1 ;  /* 0x0000000414527c11 */ /* 0x000fe2000f8408ff */
[----:B------:R-:W-:Y:S02]  /*17220*/  IMAD.IADD R21, R21, 0x1, R77 ;  /* 0x0000000115157824 */ /* 0x000fe400078e024d */
[----:B------:R-:W-:-:S03]  /*17230*/  VIADD R3, R23, 0x22820 ;  /* 0x0002282017037836 */ /* 0x000fc60000000000 */
[----:B------:R-:W-:Y:S02]  /*17240*/  LEA.HI.X R84, R20, UR5, R21, 0x1, P2 ;  /* 0x0000000514547c11 */ /* 0x000fe400090f0c15 */
[C---:B------:R-:W-:Y:S02]  /*17250*/  ISETP.GE.AND P2, PT, R218.reuse, R83, PT ;  /* 0x00000053da00720c */ /* 0x040fe40003f46270 */
[----:B------:R-:W-:Y:S01]  /*17260*/  PRMT R3, RZ, 0x654, R3 ;  /* 0x00000654ff037816 */ /* 0x000fe20000000003 */
[C---:B------:R-:W-:Y:S02]  /*17270*/  VIADD R76, R218.reuse, 0x20 ;  /* 0x00000020da4c7836 */ /* 0x040fe40000000000 */
[----:B------:R-:W-:Y:S01]  /*17280*/  VIADD R78, R218, 0x40 ;  /* 0x00000040da4e7836 */ /* 0x000fe20000000000 */
[----:B0-----:R0:W-:Y:S01]  /*17290*/  SYNCS.ARRIVE.TRANS64.RED.A1T0 RZ, [R3+URZ], RZ ;  /* 0x000000ff03ff79a7 */ /* 0x0011e2000810043f */
[C---:B------:R-:W-:Y:S02]  /*172a0*/  VIADD R86, R0.reuse, 0xc0 ;  /* 0x000000c000567836 */ /* 0x040fe40000000000 */
[----:B------:R-:W-:-:S02]  /*172b0*/  VIADD R88, R0, 0x40 ;  /* 0x0000004000587836 */ /* 0x000fc40000000000 */
[----:B------:R-:W-:Y:S01]  /*172c0*/  VIADD R90, R0, 0x80 ;  /* 0x00000080005a7836 */ /* 0x000fe20000000000 */
[----:B------:R2:W3:Y:S01]  /*172d0*/  SHFL.IDX PT, R81, R82, RZ, 0x181f ;  /* 0x00181fff52517589 */ /* 0x0004e200000e0000 */
[----:B------:R-:W-:Y:S03]  /*172e0*/  BSSY B1, `(.L_x_3031) ;  /* 0x000001a000017945 */ /* 0x000fe60003800000 */
[----:B0-----:R2:W0:Y:S01]  /*172f0*/  SHFL.IDX PT, R3, R84, RZ, 0x181f ;  /* 0x00181fff54037589 */ /* 0x00142200000e0000 */
[-C--:B------:R-:W-:Y:S02]  /*17300*/  ISETP.GE.AND P1, PT, R76, R83.reuse, PT ;  /* 0x000000534c00720c */ /* 0x080fe40003f26270 */
[----:B------:R-:W-:Y:S02]  /*17310*/  ISETP.GE.AND P0, PT, R78, R83, PT ;  /* 0x000000534e00720c */ /* 0x000fe40003f06270 */
[----:B------:R-:W-:-:S02]  /*17320*/  SHF.R.S32.HI R87, RZ, 0x1f, R0 ;  /* 0x0000001fff577819 */ /* 0x000fc40000011400 */
[----:B------:R-:W-:Y:S02]  /*17330*/  SHF.R.S32.HI R85, RZ, 0x1f, R86 ;  /* 0x0000001fff557819 */ /* 0x000fe40000011456 */
[----:B------:R-:W-:Y:S02]  /*17340*/  SHF.R.S32.HI R89, RZ, 0x1f, R88 ;  /* 0x0000001fff597819 */ /* 0x000fe40000011458 */
[----:B------:R-:W-:Y:S01]  /*17350*/  SHF.R.S32.HI R91, RZ, 0x1f, R90 ;  /* 0x0000001fff5b7819 */ /* 0x000fe2000001145a */
[----:B--2---:R-:W-:Y:S06]  /*17360*/  @P2 BRA `(.L_x_3032) ;  /* 0x0000000000442947 */ /* 0x004fec0003800000 */
[----:B------:R-:W-:Y:S02]  /*17370*/  ULDC UR4, c[0x0][0xac8] ;  /* 0x0002b20000047ab9 */ /* 0x000fe40000000800 */
[----:B------:R-:W-:Y:S02]  /*17380*/  ISETP.GE.AND P2, PT, R0, UR4, PT ;  /* 0x0000000400007c0c */ /* 0x000fe4000bf46270 */
[----:B------:R-:W-:Y:S02]  /*17390*/  ISETP.GE.AND P3, PT, R88, UR4, PT ;  /* 0x0000000458007c0c */ /* 0x000fe4000bf66270 */
[----:B------:R-:W-:-:S09]  /*173a0*/  ISETP.GE.AND P4, PT, R90, UR4, PT ;  /* 0x000000045a007c0c */ /* 0x000fd2000bf86270 */
[----:B---3--:R-:W-:-:S04]  /*173b0*/  @!P2 LEA R20, P5, R0, R81, 0x1 ;  /* 0x000000510014a211 */ /* 0x008fc800078a08ff */
[----:B0-----:R-:W-:Y:S02]  /*173c0*/  @!P2 LEA.HI.X R21, R0, R3, R87, 0x1, P5 ;  /* 0x000000030015a211 */ /* 0x001fe400028f0c57 */
        /* <DEDUP_REMOVED lines=11> */
.L_x_3032:
[----:B------:R-:W-:Y:S05]  /*17480*/  BSYNC B1 ;  /* 0x0000000000017941 */ /* 0x000fea0003800000 */
.L_x_3031:
[----:B0-----:R0:W4:Y:S01]  /*17490*/  SHFL.IDX PT, R3, R84, 0x1, 0x181f ;  /* 0x00381f0054037f89 */ /* 0x00112200000e0000 */
[----:B------:R-:W-:Y:S03]  /*174a0*/  BSSY B1, `(.L_x_3033) ;  /* 0x0000014000017945 */ /* 0x000fe60003800000 */
[----:B--2--5:R0:W2:Y:S01]  /*174b0*/  SHFL.IDX PT, R29, R82, 0x1, 0x181f ;  /* 0x00381f00521d7f89 */ /* 0x0240a200000e0000 */
[----:B------:R-:W-:Y:S05]  /*174c0*/  @P1 BRA `(.L_x_3034) ;  /* 0x0000000000441947 */ /* 0x000fea0003800000 */
[----:B------:R-:W-:Y:S02]  /*174d0*/  ULDC UR4, c[0x0][0xac8] ;  /* 0x0002b20000047ab9 */ /* 0x000fe40000000800 */
[----:B------:R-:W-:Y:S02]  /*174e0*/  ISETP.GE.AND P4, PT, R0, UR4, PT ;  /* 0x0000000400007c0c */ /* 0x000fe4000bf86270 */
[----:B------:R-:W-:Y:S02]  /*174f0*/  ISETP.GE.AND P3, PT, R88, UR4, PT ;  /* 0x0000000458007c0c */ /* 0x000fe4000bf66270 */
[----:B------:R-:W-:Y:S02]  /*17500*/  ISETP.GE.AND P2, PT, R90, UR4, PT ;  /* 0x000000045a007c0c */ /* 0x000fe4000bf46270 */
[----:B------:R-:W-:-:S07]  /*17510*/  ISETP.GE.AND P1, PT, R86, UR4, PT ;  /* 0x0000000456007c0c */ /* 0x000fce000bf26270 */
[----:B--2---:R-:W-:-:S04]  /*17520*/  @!P4 LEA R8, P5, R0, R29, 0x1 ;  /* 0x0000001d0008c211 */ /* 0x004fc800078a08ff */
        /* <DEDUP_REMOVED lines=11> */
.L_x_3034:
[----:B------:R-:W-:Y:S05]  /*175e0*/  BSYNC B1 ;  /* 0x0000000000017941 */ /* 0x000fea0003800000 */
.L_x_3033:
[----:B----4-:R4:W0:Y:S01]  /*175f0*/  SHFL.IDX PT, R3, R84, 0x2, 0x181f ;  /* 0x00581f0054037f89 */ /* 0x01082200000e0000 */
[----:B------:R-:W-:Y:S03]  /*17600*/  BSSY B1, `(.L_x_3035) ;  /* 0x0000014000017945 */ /* 0x000fe60003800000 */
[----:B--2---:R4:W2:Y:S01]  /*17610*/  SHFL.IDX PT, R25, R82, 0x2, 0x181f ;  /* 0x00581f0052197f89 */ /* 0x0048a200000e0000 */
[----:B------:R-:W-:Y:S05]  /*17620*/  @P0 BRA `(.L_x_3036) ;  /* 0x0000000000440947 */ /* 0x000fea0003800000 */
[----:B------:R-:W-:Y:S02]  /*17630*/  ULDC UR4, c[0x0][0xac8] ;  /* 0x0002b20000047ab9 */ /* 0x000fe40000000800 */
[----:B------:R-:W-:Y:S02]  /*17640*/  ISETP.GE.AND P3, PT, R0, UR4, PT ;  /* 0x0000000400007c0c */ /* 0x000fe4000bf66270 */
[----:B------:R-:W-:Y:S02]  /*17650*/  ISETP.GE.AND P2, PT, R88, UR4, PT ;  /* 0x0000000458007c0c */ /* 0x000fe4000bf46270 */
[----:B------:R-:W-:Y:S02]  /*17660*/  ISETP.GE.AND P1, PT, R90, UR4, PT ;  /* 0x000000045a007c0c */ /* 0x000fe4000bf26270 */
[----:B------:R-:W-:-:S07]  /*17670*/  ISETP.GE.AND P0, PT, R86, UR4, PT ;  /* 0x0000000456007c0c */ /* 0x000fce000bf06270 */
[-C--:B--2---:R-:W-:Y:S02]  /*17680*/  @!P3 LEA R8, P5, R0, R25.reuse, 0x1 ;  /* 0x000000190008b211 */ /* 0x084fe400078a08ff */
[----:B------:R-:W-:Y:S02]  /*17690*/  @!P2 LEA R10, P4, R88, R25, 0x1 ;  /* 0x00000019580aa211 */ /* 0x000fe400078808ff */
[----:B0-----:R-:W-:Y:S02]  /*176a0*/  @!P3 LEA.HI.X R9, R0, R3, R87, 0x1, P5 ;  /* 0x000000030009b211 */ /* 0x001fe400028f0c57 */
        /* <DEDUP_REMOVED lines=9> */
.L_x_3036:
[----:B------:R-:W-:Y:S05]  /*17740*/  BSYNC B1 ;  /* 0x0000000000017941 */ /* 0x000fea0003800000 */
.L_x_3035:
[----:B0-----:R-:W-:Y:S01]  /*17750*/  VIADD R8, R218, 0x60 ;  /* 0x00000060da087836 */ /* 0x001fe20000000000 */
[----:B------:R0:W0:Y:S04]  /*17760*/  SHFL.IDX PT, R3, R84, 0x3, 0x181f ;  /* 0x00781f0054037f89 */ /* 0x00002800000e0000 */
        /* <DEDUP_REMOVED lines=22> */
.L_x_3029:
[----:B------:R-:W3:Y:S01]  /*178d0*/  LDL R9, [R1+0xc] ;  /* 0x00000c0001097983 */ /* 0x000ee20000100800 */
[----:B------:R-:W-:Y:S01]  /*178e0*/  ULDC.64 UR4, c[0x0][0xc00] ;  /* 0x0003000000047ab9 */ /* 0x000fe20000000a00 */
[----:B------:R-:W3:Y:S01]  /*178f0*/  LDC.64 R4, c[0x0][0xc00] ;  /* 0x00030000ff047b82 */ /* 0x000ee20000000a00 */
[----:B------:R-:W-:Y:S01]  /*17900*/  ISETP.NE.U32.AND P0, PT, RZ, UR4, PT ;  /* 0x00000004ff007c0c */ /* 0x000fe2000bf05070 */
[----:B------:R-:W-:-:S03]  /*17910*/  IMAD.MOV.U32 R0, RZ, RZ, RZ ;  /* 0x000000ffff007224 */ /* 0x000fc600078e00ff */
[----:B------:R-:W-:Y:S01]  /*17920*/  ISETP.NE.AND.EX P0, PT, RZ, UR5, PT, P0 ;  /* 0x00000005ff007c0c */ /* 0x000fe2000bf05300 */
[----:B------:R-:W-:Y:S02]  /*17930*/  ULDC.64 UR4, c[0x0][0xc08] ;  /* 0x0003020000047ab9 */ /* 0x000fe40000000a00 */
[----:B------:R-:W-:Y:S01]  /*17940*/  ISETP.NE.U32.AND P1, PT, RZ, UR4, PT ;  /* 0x00000004ff007c0c */ /* 0x000fe2000bf25070 */
[----:B------:R-:W4:Y:S03]  /*17950*/  LDC R25, c[0x0][0xbe8] ;  /* 0x0002fa00ff197b82 */ /* 0x000f260000000800 */
[----:B------:R-:W-:-:S13]  /*17960*/  ISETP.NE.AND.EX P1, PT, RZ, UR5, PT, P1 ;  /* 0x00000005ff007c0c */ /* 0x000fda000bf25310 */
[----:B------:R-:W0:Y:S01]  /*17970*/  @P1 LDC.64 R6, c[0x0][0xc08] ;  /* 0x00030200ff061b82 */ /* 0x000e220000000a00 */
[----:B------:R-:W-:Y:S02]  /*17980*/  ULDC UR4, c[0x0][0xa88] ;  /* 0x0002a20000047ab9 */ /* 0x000fe40000000800 */
[----:B------:R-:W-:Y:S01]  /*17990*/  IMAD.U32 R8, RZ, RZ, UR4 ;  /* 0x00000004ff087e24 */ /* 0x000fe2000f8e00ff */
[----:B------:R-:W1:Y:S01]  /*179a0*/  S2R R28, SR_TID.X ;  /* 0x00000000001c7919 */ /* 0x000e620000002100 */
[----:B---3--:R-:W-:-:S04]  /*179b0*/  IMAD.WIDE R4, R9, 0x4, R4 ;  /* 0x0000000409047825 */ /* 0x008fc800078e0204 */
[----:B0-----:R-:W-:Y:S01]  /*179c0*/  @P1 IMAD.WIDE R6, R9, 0x4, R6 ;  /* 0x0000000409061825 */ /* 0x001fe200078e0206 */
[----:B------:R0:W5:Y:S04]  /*179d0*/  @P0 LDG.E R0, desc[UR52][R4.64] ;  /* 0x0000003404000981 */ /* 0x000168000c1e1900 */
[----:B------:R0:W5:Y:S01]  /*179e0*/  @P1 LDG.E R8, desc[UR52][R6.64] ;  /* 0x0000003406081981 */ /* 0x000162000c1e1900 */
[----:B----4-:R-:W-:Y:S01]  /*179f0*/  ISETP.NE.AND P2, PT, R25, 0x1, PT ;  /* 0x000000011900780c */ /* 0x010fe20003f45270 */
[----:B-1----:R-:W-:-:S05]  /*17a00*/  VIADD R28, R28, 0xffffff80 ;  /* 0xffffff801c1c7836 */ /* 0x002fca0000000000 */
[----:B------:R-:W-:Y:S02]  /*17a10*/  SHF.R.S32.HI R3, RZ, 0x1f, R28 ;  /* 0x0000001fff037819 */ /* 0x000fe4000001141c */
[----:B------:R-:W-:Y:S02]  /*17a20*/  ISETP.GE.AND P3, PT, R28, 0x80, PT ;  /* 0x000000801c00780c */ /* 0x000fe40003f66270 */
[----:B------:R-:W-:-:S03]  /*17a30*/  LEA.HI R20, R3, R28, RZ, 0x3 ;  /* 0x0000001c03147211 */ /* 0x000fc600078f18ff */
[----:B------:R-:W1:Y:S01]  /*17a40*/  @P2 LDC R27, c[0x0][0xbec] ;  /* 0x0002fb00ff1b2b82 */ /* 0x000e620000000800 */
[----:B0-----:R-:W-:Y:S07]  /*17a50*/  @P1 BRA `(.L_x_3038) ;  /* 0x0000000000101947 */ /* 0x001fee0003800000 */
[----:B------:R-:W-:Y:S05]  /*17a60*/  @!P0 BRA `(.L_x_3038) ;  /* 0x00000000000c8947 */ /* 0x000fea0003800000 */
[----:B------:R-:W3:Y:S04]  /*17a70*/  LDG.E R3, desc[UR52][R4.64] ;  /* 0x0000003404037981 */ /* 0x000ee8000c1e1900 */
[----:B-----5:R-:W3:Y:S02]  /*17a80*/  LDG.E R8, desc[UR52][R4.64+0x4] ;  /* 0x0000043404087981 */ /* 0x020ee4000c1e1900 */
[----:B---3--:R-:W-:-:S07]  /*17a90*/  IMAD.IADD R8, R8, 0x1, -R3 ;  /* 0x0000000108087824 */ /* 0x008fce00078e0a03 */
.L_x_3038:
[----:B------:R-:W3:Y:S01]  /*17aa0*/  LDL R26, [R1+0x8] ;  /* 0x00000800011a7983 */ /* 0x000ee20000100800 */
[----:B------:R-:W-:Y:S01]  /*17ab0*/  SHF.R.S32.HI R3, RZ, 0x1f, R9 ;  /* 0x0000001fff037819 */ /* 0x000fe20000011409 */
[----:B------:R-:W-:Y:S01]  /*17ac0*/  BSSY B1, `(.L_x_3039) ;  /* 0x000002e000017945 */ /* 0x000fe20003800000 */
[----:B------:R-:W-:Y:S02]  /*17ad0*/  LOP3.LUT R24, R20, 0xfffffff8, RZ, 0xc0, !PT ;  /* 0xfffffff814187812 */ /* 0x000fe400078ec0ff */
[----:B------:R-:W-:Y:S02]  /*17ae0*/  SEL R13, R9, RZ, !P0 ;  /* 0x000000ff090d7207 */ /* 0x000fe40004000000 */
[----:B------:R-:W-:Y:S02]  /*17af0*/  SEL R14, R3, RZ, !P0 ;  /* 0x000000ff030e7207 */ /* 0x000fe40004000000 */
[----:B-----5:R-:W-:Y:S02]  /*17b00*/  SHF.R.S32.HI R11, RZ, 0x1f, R0 ;  /* 0x0000001fff0b7819 */ /* 0x020fe40000011400 */
[----:B---3--:R-:W-:Y:S01]  /*17b10*/  SHF.R.S32.HI R12, RZ, 0x1f, R26 ;  /* 0x0000001fff0c7819 */ /* 0x008fe2000001141a */
[----:B------:R-:W-:Y:S06]  /*17b20*/  @P3 BRA `(.L_x_3040) ;  /* 0x00000000009c3947 */ /* 0x000fec0003800000 */
[----:B------:R-:W0:Y:S01]  /*17b30*/  S2R R5, SR_TID.X ;  /* 0x0000000000057919 */ /* 0x000e220000002100 */
[----:B------:R-:W3:Y:S02]  /*17b40*/  LDC R9, c[0x0][0xbe8] ;  /* 0x0002fa00ff097b82 */ /* 0x000ee40000000800 */
[----:B---3--:R-:W-:Y:S01]  /*17b50*/  IMAD R3, R8, R9, RZ ;  /* 0x0000000908037224 */ /* 0x008fe200078e02ff */
[----:B0-----:R-:W-:-:S04]  /*17b60*/  IADD3 R10, R218, -0x80, R5 ;  /* 0xffffff80da0a7810 */ /* 0x001fc80007ffe005 */
        /* <DEDUP_REMOVED lines=13> */
[----:B------:R-:W3:Y:S01]  /*17c40*/  @P0 LDC R21, c[0x0][0xbf0] ;  /* 0x0002fc00ff150b82 */ /* 0x000ee20000000800 */
[----:B------:R-:W-:-:S04]  /*17c50*/  IMAD.WIDE.U32 R4, R13, UR4, R4 ;  /* 0x000000040d047c25 */ /* 0x000fc8000f8e0004 */
[----:B0-----:R-:W-:-:S05]  /*17c60*/  @P0 IMAD.HI.U32 R6, R10, R15, RZ ;  /* 0x0000000f0a060227 */ /* 0x001fca00078e00ff */
[----:B---3--:R-:W-:Y:S01]  /*17c70*/  @P0 SHF.R.U32.HI R3, RZ, R21, R6 ;  /* 0x00000015ff030219 */ /* 0x008fe20000011606 */
[----:B------:R-:W-:-:S03]  /*17c80*/  IMAD R6, R14, UR4, RZ ;  /* 0x000000040e067c24 */ /* 0x000fc6000f8e02ff */
[----:B------:R-:W-:Y:S01]  /*17c90*/  IADD3 R4, P0, R3, R4, RZ ;  /* 0x0000000403047210 */ /* 0x000fe20007f1e0ff */
[--C-:B------:R-:W-:Y:S02]  /*17ca0*/  IMAD.MOV R7, RZ, RZ, -R3.reuse ;  /* 0x000000ffff077224 */ /* 0x100fe400078e0a03 */
        /* <DEDUP_REMOVED lines=12> */
[----:B------:R-:W-:Y:S01]  /*17d70*/  LEA.HI.X R7, R4, UR5, R3, 0x2, P0 ;  /* 0x0000000504077c11 */ /* 0x000fe200080f1403 */
[----:B------:R-:W-:-:S05]  /*17d80*/  IMAD.MOV.U32 R3, RZ, RZ, -0x800000 ;  /* 0xff800000ff037424 */ /* 0x000fca00078e00ff */
[----:B------:R0:W-:Y:S02]  /*17d90*/  STG.E desc[UR52][R6.64], R3 ;  /* 0x0000000306007986 */ /* 0x0001e4000c101934 */
.L_x_3040:
[----:B------:R-:W-:Y:S05]  /*17da0*/  BSYNC B1 ;  /* 0x0000000000017941 */ /* 0x000fea0003800000 */
.L_x_3039:
[----:B------:R-:W3:Y:S01]  /*17db0*/  @P2 LDC R9, c[0x0][0xbf0] ;  /* 0x0002fc00ff092b82 */ /* 0x000ee20000000800 */
[----:B------:R-:W-:Y:S01]  /*17dc0*/  ULDC.64 UR4, c[0x0][0xaa0] ;  /* 0x0002a80000047ab9 */ /* 0x000fe20000000a00 */
[----:B------:R-:W-:Y:S01]  /*17dd0*/  SHF.R.S32.HI R29, RZ, 0x3, R20 ;  /* 0x00000003ff1d7819 */ /* 0x000fe20000011414 */
[----:B0-----:R-:W-:Y:S02]  /*17de0*/  IMAD R3, R11, UR4, RZ ;  /* 0x000000040b037c24 */ /* 0x001fe4000f8e02ff */
[----:B------:R-:W-:Y:S02]  /*17df0*/  IMAD.IADD R24, R28, 0x1, -R24 ;  /* 0x000000011c187824 */ /* 0x000fe400078e0a18 */
[C---:B------:R-:W-:Y:S02]  /*17e00*/  IMAD R3, R0.reuse, UR5, R3 ;  /* 0x0000000500037c24 */ /* 0x040fe4000f8e0203 */
[----:B------:R-:W-:Y:S01]  /*17e10*/  IMAD.WIDE.U32 R4, R0, UR4, RZ ;  /* 0x0000000400047c25 */ /* 0x000fe2000f8e00ff */
[----:B------:R-:W-:-:S03]  /*17e20*/  ULDC.64 UR4, c[0x0][0xae8] ;  /* 0x0002ba0000047ab9 */ /* 0x000fc60000000a00 */
[----:B------:R-:W-:Y:S02]  /*17e30*/  IMAD R7, R24, 0x20, R29 ;  /* 0x0000002018077824 */ /* 0x000fe400078e021d */
[----:B------:R-:W-:Y:S02]  /*17e40*/  IMAD R0, R12, UR4, RZ ;  /* 0x000000040c007c24 */ /* 0x000fe4000f8e02ff */
[----:B------:R-:W-:Y:S02]  /*17e50*/  IMAD.IADD R10, R218, 0x1, R7 ;  /* 0x00000001da0a7824 */ /* 0x000fe400078e0207 */
[----:B------:R-:W-:Y:S02]  /*17e60*/  IMAD R7, R26, UR5, R0 ;  /* 0x000000051a077c24 */ /* 0x000fe4000f8e0200 */
[----:B------:R-:W-:Y:S02]  /*17e70*/  IMAD.IADD R5, R5, 0x1, R3 ;  /* 0x0000000105057824 */ /* 0x000fe400078e0203 */
[----:B-1----:R-:W-:-:S04]  /*17e80*/  @P2 IMAD.HI.U32 R0, R10, R27, RZ ;  /* 0x0000001b0a002227 */ /* 0x002fc800078e00ff */
[----:B------:R-:W-:Y:S01]  /*17e90*/  IMAD.WIDE.U32 R4, R26, UR4, R4 ;  /* 0x000000041a047c25 */ /* 0x000fe2000f8e0004 */
[----:B------:R-:W-:-:S03]  /*17ea0*/  ULDC.64 UR4, c[0x0][0xaf0] ;  /* 0x0002bc0000047ab9 */ /* 0x000fc60000000a00 */
[----:B------:R-:W-:Y:S01]  /*17eb0*/  IMAD.MOV.U32 R3, RZ, RZ, R10 ;  /* 0x000000ffff037224 */ /* 0x000fe200078e000a */
[----:B---3--:R-:W-:Y:S01]  /*17ec0*/  @P2 SHF.R.U32.HI R3, RZ, R9, R0 ;  /* 0x00000009ff032219 */ /* 0x008fe20000011600 */
[----:B------:R-:W-:Y:S02]  /*17ed0*/  IMAD.IADD R5, R5, 0x1, R7 ;  /* 0x0000000105057824 */ /* 0x000fe400078e0207 */
[----:B------:R-:W-:Y:S01]  /*17ee0*/  IMAD R6, R14, UR4, RZ ;  /* 0x000000040e067c24 */ /* 0x000fe2000f8e02ff */
[--C-:B------:R-:W-:Y:S01]  /*17ef0*/  SHF.R.S32.HI R0, RZ, 0x1f, R3.reuse ;  /* 0x0000001fff007819 */ /* 0x100fe20000011403 */
[----:B------:R-:W-:Y:S02]  /*17f00*/  IMAD.MOV R7, RZ, RZ, -R3 ;  /* 0x000000ffff077224 */ /* 0x000fe400078e0a03 */
[C---:B------:R-:W-:Y:S02]  /*17f10*/  IMAD R9, R13.reuse, UR5, R6 ;  /* 0x000000050d097c24 */ /* 0x040fe4000f8e0206 */
[----:B------:R-:W-:Y:S01]  /*17f20*/  IMAD.WIDE.U32 R4, R13, UR4, R4 ;  /* 0x000000040d047c25 */ /* 0x000fe2000f8e0004 */
[----:B------:R-:W-:-:S03]  /*17f30*/  ULDC.64 UR4, c[0x0][0xae0] ;  /* 0x0002b80000047ab9 */ /* 0x000fc60000000a00 */
[----:B------:R-:W-:Y:S02]  /*17f40*/  IMAD R7, R25, R7, R10 ;  /* 0x0000000719077224 */ /* 0x000fe400078e020a */
[----:B------:R-:W-:Y:S02]  /*17f50*/  IMAD R6, R0, UR4, RZ ;  /* 0x0000000400067c24 */ /* 0x000fe4000f8e02ff */
[----:B------:R-:W-:Y:S01]  /*17f60*/  IMAD.IADD R5, R5, 0x1, R9 ;  /* 0x0000000105057824 */ /* 0x000fe200078e0209 */
        /* <DEDUP_REMOVED lines=22> */
[----:B------:R0:W1:Y:S04]  /*180d0*/  SHFL.IDX PT, R0, R4, RZ, 0x181f ;  /* 0x00181fff04007589 */ /* 0x00006800000e0000 */
[----:B------:R0:W3:Y:S02]  /*180e0*/  SHFL.IDX PT, R14, R3, RZ, 0x181f ;  /* 0x00181fff030e7589 */ /* 0x0000e400000e0000 */
.L_x_3245:
[----:B------:R-:W-:Y:S01]  /*180f0*/  IMAD R8, R8, R25, RZ ;  /* 0x0000001908087224 */ /* 0x000fe200078e02ff */
[----:B------:R-:W-:Y:S01]  /*18100*/  BSSY B1, `(.L_x_3042) ;  /* 0x0000015000017945 */ /* 0x000fe20003800000 */
[----:B------:R-:W-:-:S05]  /*18110*/  IMAD.IADD R7, R29, 0x1, R218 ;  /* 0x000000011d077824 */ /* 0x000fca00078e02da */
[----:B------:R-:W-:-:S13]  /*18120*/  ISETP.GE.AND P0, PT, R7, R8, PT ;  /* 0x000000080700720c */ /* 0x000fda0003f06270 */
        /* <DEDUP_REMOVED lines=8> */
[----:B-1----:R-:W-:Y:S02]  /*181b0*/  @!P3 LEA.HI.X R13, R9, R0, R20, 0x1, P5 ;  /* 0x00000000090db211 */ /* 0x002fe400028f0c14 */
        /* <DEDUP_REMOVED lines=9> */
.L_x_3043:
[----:B------:R-:W-:Y:S05]  /*18250*/  BSYNC B1 ;  /* 0x0000000000017941 */ /* 0x000fea0003800000 */
.L_x_3042:
[----:B------:R-:W-:-:S03]  /*18260*/  UMOV UR4, 0xffffffff ;  /* 0xffffffff00047882 */ /* 0x000fc60000000000 */
[----:B------:R-:W-:Y:S05]  /*18270*/  BRA.DIV UR4, `(.L_x_3044) ;  /* 0x0000008e04687947 */ /* 0x000fea000b800000 */
[----:B-1----:R1:W0:Y:S04]  /*18280*/  SHFL.IDX PT, R0, R4, 0x1, 0x181f ;  /* 0x00381f0004007f89 */ /* 0x00222800000e0000 */
[----:B---34-:R1:W3:Y:S02]  /*18290*/  SHFL.IDX PT, R14, R3, 0x1, 0x181f ;  /* 0x00381f00030e7f89 */ /* 0x0182e400000e0000 */
.L_x_3249:
        /* <DEDUP_REMOVED lines=21> */
.L_x_3046:
[----:B------:R-:W-:Y:S05]  /*183f0*/  BSYNC B1 ;  /* 0x0000000000017941 */ /* 0x000fea0003800000 */
.L_x_3045:
[----:B------:R-:W-:-:S03]  /*18400*/  UMOV UR4, 0xffffffff ;  /* 0xffffffff00047882 */ /* 0x000fc60000000000 */
[----:B------:R-:W-:Y:S05]  /*18410*/  BRA.DIV UR4, `(.L_x_3047) ;  /* 0x0000008e04487947 */ /* 0x000fea000b800000 */
[----:B0-----:R0:W0:Y:S04]  /*18420*/  SHFL.IDX PT, R0, R4, 0x2, 0x181f ;  /* 0x00581f0004007f89 */ /* 0x00102800000e0000 */
[----:B---34-:R3:W4:Y:S02]  /*18430*/  SHFL.IDX PT, R14, R3, 0x2, 0x181f ;  /* 0x00581f00030e7f89 */ /* 0x01872400000e0000 */
.L_x_3253:
        /* <DEDUP_REMOVED lines=21> */
.L_x_3049:
[----:B------:R-:W-:Y:S05]  /*18590*/  BSYNC B1 ;  /* 0x0000000000017941 */ /* 0x000fea0003800000 */
.L_x_3048:
[----:B------:R-:W-:-:S03]  /*185a0*/  UMOV UR4, 0xffffffff ;  /* 0xffffffff00047882 */ /* 0x000fc60000000000 */
[----:B------:R-:W-:Y:S05]  /*185b0*/  BRA.DIV UR4, `(.L_x_3050) ;  /* 0x0000008e04287947 */ /* 0x000fea000b800000 */
[----:B0-----:R0:W0:Y:S04]  /*185c0*/  SHFL.IDX PT, R0, R4, 0x3, 0x181f ;  /* 0x00781f0004007f89 */ /* 0x00102800000e0000 */
[----:B----4-:R4:W0:Y:S02]  /*185d0*/  SHFL.IDX PT, R14, R3, 0x3, 0x181f ;  /* 0x00781f00030e7f89 */ /* 0x01082400000e0000 */
.L_x_3257:
[----:B-1-34-:R-:W-:-:S05]  /*185e0*/  VIADD R3, R7, 0x60 ;  /* 0x0000006007037836 */ /* 0x01afca0000000000 */
        /* <DEDUP_REMOVED lines=19> */
.L_x_3037:
[----:B------:R-:W-:Y:S05]  /*18720*/  BSYNC B0 ;  /* 0x0000000000007941 */ /* 0x000fea0003800000 */
.L_x_3028:
[----:B------:R-:W-:Y:S02]  /*18730*/  ULDC UR4, c[0x0][0xc3c] ;  /* 0x00030f0000047ab9 */ /* 0x000fe40000000800 */
[----:B--2---:R-:W-:-:S13]  /*18740*/  ISETP.GE.AND P0, PT, R123, UR4, PT ;  /* 0x000000047b007c0c */ /* 0x004fda000bf06270 */
[----:B------:R-:W-:Y:S05]  /*18750*/  @!P0 BRA `(.L_x_3051) ;  /* 0xfffffe88000c8947 */ /* 0x000fea000383ffff */
[----:B------:R-:W-:Y:S05]  /*18760*/  BRA `(.L_x_2831) ;  /* 0x0000007000b07947 */ /* 0x000fea0003800000 */
.L_x_2829:
        /* <DEDUP_REMOVED lines=16> */
.L_x_3052:
        /* <DEDUP_REMOVED lines=41> */
.L_x_3058:
        /* <DEDUP_REMOVED lines=12> */
.L_x_3057:
[----:B------:R-:W-:Y:S05]  /*18bc0*/  BSYNC B0 ;  /* 0x0000000000007941 */ /* 0x000fea0003800000 */
.L_x_3056:
        /* <DEDUP_REMOVED lines=17> */
[----:B------:R-:W-:-:S05]  /*18ce0*/  IMAD.IADD R6, R3, 0x1, R6 ;  /* 0x0000000103067824 */ /* 0x000fca00078e0206 */
[----:B------:R-:W-:-:S13]  /*18cf0*/  ISETP.GT.AND P6, PT, R6, UR6, PT ;  /* 0x0000000606007c0c */ /* 0x000fda000bfc4270 */
[----:B------:R-:W-:Y:S05]  /*18d00*/  @!P6 BRA `(.L_x_3058) ;  /* 0xfffffffc007ce947 */ /* 0x000fea000383ffff */
.L_x_3054:
        /* <DEDUP_REMOVED lines=20> */
.L_x_3059:
[----:B---3--:R-:W-:Y:S01]  /*18e50*/  IMAD R16, R16, UR5, R13 ;  /* 0x0000000510107c24 */ /* 0x008fe2000f8e020d */
[----:B------:R-:W-:Y:S01]  /*18e60*/  IABS R2, R6 ;  /* 0x0000000600027213 */ /* 0x000fe20000000000 */
[----:B01----:R-:W-:-:S03]  /*18e70*/  IMAD.MOV R11, RZ, RZ, -R3 ;  /* 0x000000ffff0b7224 */ /* 0x003fc600078e0a03 */
[----:B--2---:R-:W-:Y:S01]  /*18e80*/  IADD3 R9, -R16, UR6, RZ ;  /* 0x0000000610097c10 */ /* 0x004fe2000fffe1ff */
        /* <DEDUP_REMOVED lines=22> */
[----:B------:R-:W-:Y:S02]  /*18ff0*/  IMAD R6, R6, R2, R9 ;  /* 0x0000000206067224 */ /* 0x000fe400078e0209 */
[----:B------:R-:W-:Y:S01]  /*19000*/  IMAD.MOV.U32 R2, RZ, RZ, RZ ;  /* 0x000000ffff027224 */ /* 0x000fe200078e00ff */
[----:B------:R-:W-:Y:S02]  /*19010*/  VIADDMNMX R15, R8, UR5, R7, PT ;  /* 0x00000005080f7c46 */ /* 0x000fe4000b800107 */
[----:B------:R-:W-:-:S02]  /*19020*/  IABS R11, R6 ;  /* 0x00000006000b7213 */ /* 0x000fc40000000000 */
[----:B------:R-:W-:Y:S01]  /*19030*/  IABS R8, R15 ;  /* 0x0000000f00087213 */ /* 0x000fe20000000000 */
[----:B------:R-:W-:-:S03]  /*19040*/  IMAD.MOV R18, RZ, RZ, -R15 ;  /* 0x000000ffff127224 */ /* 0x000fc600078e0a0f */
[----:B------:R-:W0:Y:S08]  /*19050*/  I2F.RP R7, R8 ;  /* 0x0000000800077306 */ /* 0x000e300000209400 */
[----:B0-----:R-:W0:Y:S02]  /*19060*/  MUFU.RCP R7, R7 ;  /* 0x0000000700077308 */ /* 0x001e240000001000 */
[----:B0-----:R-:W-:-:S06]  /*19070*/  VIADD R3, R7, 0xffffffe ;  /* 0x0ffffffe07037836 */ /* 0x001fcc0000000000 */
[----:B------:R-:W0:Y:S02]  /*19080*/  F2I.FTZ.U32.TRUNC.NTZ R3, R3 ;  /* 0x0000000300037305 */ /* 0x000e24000021f000 */
[----:B0-----:R-:W-:-:S04]  /*19090*/  IMAD.MOV R10, RZ, RZ, -R3 ;  /* 0x000000ffff0a7224 */ /* 0x001fc800078e0a03 */
[----:B------:R-:W-:Y:S01]  /*190a0*/  IMAD.MOV.U32 R9, RZ, RZ, R10 ;  /* 0x000000ffff097224 */ /* 0x000fe200078e000a */
[----:B------:R-:W-:-:S03]  /*190b0*/  IABS R10, R15 ;  /* 0x0000000f000a7213 */ /* 0x000fc60000000000 */
        /* <DEDUP_REMOVED lines=20> */
.L_x_3055:
[----:B------:R-:W-:Y:S02]  /*19200*/  IMAD.MOV.U32 R17, RZ, RZ, RZ ;  /* 0x000000ffff117224 */ /* 0x000fe400078e00ff */
[----:B------:R-:W-:Y:S02]  /*19210*/  IMAD.U32 R16, RZ, RZ, UR6 ;  /* 0x00000006ff107e24 */ /* 0x000fe4000f8e00ff */
[----:B------:R-:W-:-:S07]  /*19220*/  IMAD.MOV.U32 R18, RZ, RZ, RZ ;  /* 0x000000ffff127224 */ /* 0x000fce00078e00ff */
.L_x_3060:
[----:B------:R-:W-:-:S13]  /*19230*/  ISETP.NE.AND P0, PT, R5, RZ, PT ;  /* 0x000000ff0500720c */ /* 0x000fda0003f05270 */
[----:B------:R-:W0:Y:S01]  /*19240*/  @!P0 S2R R3, SR_CgaCtaId ;  /* 0x0000000000038919 */ /* 0x000e220000008800 */
[----:B------:R-:W-:-:S04]  /*19250*/  @!P0 MOV R2, 0x400 ;  /* 0x0000040000028802 */ /* 0x000fc80000000f00 */
[----:B0-----:R-:W-:-:S05]  /*19260*/  @!P0 LEA R2, R3, R2, 0x18 ;  /* 0x0000000203028211 */ /* 0x001fca00078ec0ff */
[----:B------:R0:W-:Y:S01]  /*19270*/  @!P0 STS.128 [R2+0x228d0], R16 ;  /* 0x0228d01002008388 */ /* 0x0001e20000000c00 */
[----:B------:R-:W-:Y:S06]  /*19280*/  BAR.ARV 0x5, 0x180 ;  /* 0x0146000000007b1d */ /* 0x000fec0000002000 */
.L_x_3053:
[----:B------:R2:W-:Y:S01]  /*19290*/  STL [R1+0x24], RZ ;  /* 0x000024ff01007387 */ /* 0x0005e20000100800 */
[----:B------:R-:W-:Y:S01]  /*192a0*/  ULDC UR4, c[0x0][0xc3c] ;  /* 0x00030f0000047ab9 */ /* 0x000fe20000000800 */
[----:B------:R-:W-:Y:S01]  /*192b0*/  IMAD.MOV.U32 R26, RZ, RZ, 0x1 ;  /* 0x00000001ff1a7424 */ /* 0x000fe200078e00ff */
[----:B-1----:R-:W-:Y:S01]  /*192c0*/  ISETP.GE.AND P0, PT, R19, UR4, PT ;  /* 0x0000000413007c0c */ /* 0x002fe2000bf06270 */
[----:B------:R-:W-:-:S12]  /*192d0*/  IMAD.MOV.U32 R25, RZ, RZ, RZ ;  /* 0x000000ffff197224 */ /* 0x000fd800078e00ff */
[----:B--2---:R-:W-:Y:S05]  /*192e0*/  @P0 BRA `(.L_x_3061) ;  /* 0x0000006000f40947 */ /* 0x004fea0003800000 */
[----:B------:R-:W1:Y:S01]  /*192f0*/  S2UR UR5, SR_CgaCtaId ;  /* 0x00000000000579c3 */ /* 0x000e620000008800 */
[C---:B0-----:R-:W-:Y:S01]  /*19300*/  IMAD.SHL.U32 R2, R0.reuse, 0x8, RZ ;  /* 0x0000000800027824 */ /* 0x041fe200078e00ff */
[----:B------:R-:W-:Y:S01]  /*19310*/  LOP3.LUT R4, R0, 0x7f, RZ, 0xc0, !PT ;  /* 0x0000007f00047812 */ /* 0x000fe200078ec0ff */
[----:B------:R-:W-:Y:S01]  /*19320*/  UMOV UR4, 0x400 ;  /* 0x0000040000047882 */ /* 0x000fe20000000000 */
[----:B------:R0:W-:Y:S01]  /*19330*/  STL [R1+0x24], RZ ;  /* 0x000024ff01007387 */ /* 0x0001e20000100800 */
[----:B------:R-:W-:Y:S01]  /*19340*/  BSSY B8, `(.L_x_3061) ;  /* 0x0000637000087945 */ /* 0x000fe20003800000 */
[----:B------:R-:W-:Y:S01]  /*19350*/  LOP3.LUT R3, R2, 0x1f8, RZ, 0xc0, !PT ;  /* 0x000001f802037812 */ /* 0x000fe200078ec0ff */
[----:B------:R-:W-:Y:S01]  /*19360*/  IMAD.SHL.U32 R30, R4, 0x8, RZ ;  /* 0x00000008041e7824 */ /* 0x000fe200078e00ff */
[----:B------:R-:W-:Y:S01]  /*19370*/  LOP3.LUT R2, R2, 0x38, RZ, 0xc0, !PT ;  /* 0x0000003802027812 */ /* 0x000fe200078ec0ff */
[----:B------:R-:W-:Y:S01]  /*19380*/  IMAD.MOV.U32 R27, RZ, RZ, 0x1 ;  /* 0x00000001ff1b7424 */ /* 0x000fe200078e00ff */
[----:B------:R-:W-:Y:S01]  /*19390*/  LOP3.LUT R3, R3, 0x38, R0, 0x78, !PT ;  /* 0x0000003803037812 */ /* 0x000fe200078e7800 */
[----:B------:R-:W-:Y:S01]  /*193a0*/  IMAD.SHL.U32 R0, R0, 0x10, RZ ;  /* 0x0000001000007824 */ /* 0x000fe200078e00ff */
[----:B------:R-:W-:Y:S01]  /*193b0*/  CS2R R24, SRZ ;  /* 0x0000000000187805 */ /* 0x000fe2000001ff00 */
[----:B------:R-:W-:Y:S01]  /*193c0*/  IMAD.MOV.U32 R26, RZ, RZ, 0x1 ;  /* 0x00000001ff1a7424 */ /* 0x000fe200078e00ff */
[----:B------:R-:W-:Y:S01]  /*193d0*/  LOP3.LUT R30, R3, 0x200, R30, 0xf8, !PT ;  /* 0x00000200031e7812 */ /* 0x000fe200078ef81e */
[----:B------:R-:W-:Y:S01]  /*193e0*/  ULDC.64 UR40, c[0x0][0x198] ;  /* 0x0000660000287ab9 */ /* 0x000fe20000000a00 */
[----:B------:R-:W-:Y:S01]  /*193f0*/  SHF.R.U32.HI R3, RZ, 0x3, R4 ;  /* 0x00000003ff037819 */ /* 0x000fe20000011604 */
[----:B------:R-:W-:Y:S01]  /*19400*/  ULOP3.LUT UR38, UR36, 0x2, URZ, 0xfc, !UPT ;  /* 0x0000000224267892 */ /* 0x000fe2000f8efc3f */
[----:B------:R-:W-:-:S02]  /*19410*/  ULDC UR37, c[0x0][0xc] ;  /* 0x0000030000257ab9 */ /* 0x000fc40000000800 */
[----:B------:R-:W-:Y:S02]  /*19420*/  LOP3.LUT R3, R3, 0x70, R0, 0xf8, !PT ;  /* 0x0000007003037812 */ /* 0x000fe400078ef800 */
[C---:B------:R-:W-:Y:S01]  /*19430*/  LOP3.LUT R0, R2.reuse, 0x40, RZ, 0xfc, !PT ;  /* 0x0000004002007812 */ /* 0x040fe200078efcff */
[----:B-1----:R-:W-:Y:S01]  /*19440*/  ULEA UR4, UR5, UR4, 0x18 ;  /* 0x0000000405047291 */ /* 0x002fe2000f8ec03f */
[C---:B------:R-:W-:Y:S02]  /*19450*/  LOP3.LUT R3, R2.reuse, 0x80, RZ, 0xfc, !PT ;  /* 0x0000008002037812 */ /* 0x040fe400078efcff */
[----:B------:R-:W-:-:S03]  /*19460*/  LOP3.LUT R2, R2, 0xc0, RZ, 0xfc, !PT ;  /* 0x000000c002027812 */ /* 0x000fc600078efcff */
[----:B------:R-:W-:-:S04]  /*19470*/  IMAD.U32 R23, RZ, RZ, UR4 ;  /* 0x00000004ff177e24 */ /* 0x000fc8000f8e00ff */
[----:B------:R-:W-:-:S05]  /*19480*/  IMAD R0, R30, 0x2, R23 ;  /* 0x000000021e007824 */ /* 0x000fca00078e0217 */
[----:B------:R0:W-:Y:S02]  /*19490*/  STL [R1+0x8], R0 ;  /* 0x0000080001007387 */ /* 0x0001e40000100800 */
.L_x_3176:
[----:B------:R-:W-:Y:S05]  /*194a0*/  YIELD ;  /* 0x0000000000007946 */ /* 0x000fea0003800000 */
[----:B------:R-:W-:Y:S01]  /*194b0*/  ULDC.64 UR4, c[0x0][0xa28] ;  /* 0x00028a0000047ab9 */ /* 0x000fe20000000a00 */
[----:B------:R-:W-:Y:S01]  /*194c0*/  IMAD.MOV.U32 R31, RZ, RZ, RZ ;  /* 0x000000ffff1f7224 */ /* 0x000fe200078e00ff */
[----:B------:R-:W-:Y:S01]  /*194d0*/  ISETP.NE.U32.AND P0, PT, RZ, UR4, PT ;  /* 0x00000004ff007c0c */ /* 0x000fe2000bf05070 */
[----:B0123--:R-:W1:Y:S01]  /*194e0*/  LDC.64 R4, c[0x0][0xa00] ;  /* 0x00028000ff047b82 */ /* 0x00fe620000000a00 */
[----:B------:R-:W-:Y:S01]  /*194f0*/  IMAD.MOV.U32 R8, RZ, RZ, RZ ;  /* 0x000000ffff087224 */ /* 0x000fe200078e00ff */
[----:B------:R-:W-:Y:S01]  /*19500*/  ULDC.64 UR6, c[0x0][0xa10] ;  /* 0x0002840000067ab9 */ /* 0x000fe20000000a00 */
[----:B------:R-:W-:Y:S01]  /*19510*/  ISETP.NE.AND.EX P0, PT, RZ, UR5, PT, P0 ;  /* 0x00000005ff007c0c */ /* 0x000fe2000bf05300 */
[----:B------:R-:W-:-:S12]  /*19520*/  ULDC.64 UR4, c[0x0][0xa18] ;  /* 0x0002860000047ab9 */ /* 0x000fd80000000a00 */
[----:B------:R-:W2:Y:S02]  /*19530*/  @P0 LDC.64 R2, c[0x0][0xa28] ;  /* 0x00028a00ff020b82 */ /* 0x000ea40000000a00 */
[----:B--2---:R-:W-:-:S05]  /*19540*/  @P0 IMAD.WIDE R2, R19, 0x4, R2 ;  /* 0x0000000413020825 */ /* 0x004fca00078e0202 */
[----:B------:R2:W5:Y:S01]  /*19550*/  @P0 LDG.E R31, desc[UR52][R2.64] ;  /* 0x00000034021f0981 */ /* 0x000562000c1e1900 */
[----:B------:R-:W-:Y:S01]  /*19560*/  ISETP.NE.U32.AND P0, PT, RZ, UR4, PT ;  /* 0x00000004ff007c0c */ /* 0x000fe2000bf05070 */
[----:B-1----:R-:W-:Y:S01]  /*19570*/  IMAD.WIDE R4, R19, 0x4, R4 ;  /* 0x0000000413047825 */ /* 0x002fe200078e0204 */
[----:B------:R-:W-:Y:S02]  /*19580*/  ISETP.NE.U32.AND P1, PT, RZ, UR6, PT ;  /* 0x00000006ff007c0c */ /* 0x000fe4000bf25070 */
[----:B------:R-:W-:Y:S01]  /*19590*/  ISETP.NE.AND.EX P2, PT, RZ, UR5, PT, P0 ;  /* 0x00000005ff007c0c */ /* 0x000fe2000bf45300 */
[----:B------:R-:W-:Y:S01]  /*195a0*/  ULDC.64 UR4, c[0x0][0xa00] ;  /* 0x0002800000047ab9 */ /* 0x000fe20000000a00 */
[----:B------:R-:W-:Y:S01]  /*195b0*/  ISETP.NE.AND.EX P1, PT, RZ, UR7, PT, P1 ;  /* 0x00000007ff007c0c */ /* 0x000fe2000bf25310 */
[----:B0-----:R-:W-:Y:S01]  /*195c0*/  IMAD.MOV.U32 R0, RZ, RZ, RZ ;  /* 0x000000ffff007224 */ /* 0x001fe200078e00ff */
[----:B------:R-:W-:Y:S01]  /*195d0*/  ISETP.NE.U32.AND P0, PT, RZ, UR4, PT ;  /* 0x00000004ff007c0c */ /* 0x000fe2000bf05070 */
[----:B--2---:R-:W0:Y:S03]  /*195e0*/  LDC.64 R2, c[0x0][0xa10] ;  /* 0x00028400ff027b82 */ /* 0x004e260000000a00 */
[----:B------:R-:W-:-:S05]  /*195f0*/  ISETP.NE.AND.EX P0, PT, RZ, UR5, PT, P0 ;  /* 0x00000005ff007c0c */ /* 0x000fca000bf05300 */
[----:B------:R-:W1:Y:S08]  /*19600*/  @P2 LDC.64 R6, c[0x0][0xa18] ;  /* 0x00028600ff062b82 */ /* 0x000e700000000a00 */
[----:B------:R-:W2:Y:S01]  /*19610*/  @P0 LDG.E R8, desc[UR52][R4.64] ;  /* 0x0000003404080981 */ /* 0x000ea2000c1e1900 */
[----:B------:R-:W-:Y:S01]  /*19620*/  ULDC UR4, c[0x0][0x288] ;  /* 0x0000a20000047ab9 */ /* 0x000fe20000000800 */
[----:B0-----:R-:W-:-:S05]  /*19630*/  IMAD.WIDE R2, R19, 0x4, R2 ;  /* 0x0000000413027825 */ /* 0x001fca00078e0202 */
[----:B------:R-:W5:Y:S01]  /*19640*/  @P1 LDG.E R0, desc[UR52][R2.64] ;  /* 0x0000003402001981 */ /* 0x000f62000c1e1900 */
[----:B-1----:R-:W-:-:S03]  /*19650*/  @P2 IMAD.WIDE R6, R19, 0x4, R6 ;  /* 0x0000000413062825 */ /* 0x002fc600078e0206 */
[----:B--2---:R0:W-:Y:S02]  /*19660*/  STL [R1+0xc], R8 ;  /* 0x00000c0801007387 */ /* 0x0041e40000100800 */
[----:B0-----:R-:W-:Y:S01]  /*19670*/  IMAD.U32 R8, RZ, RZ, UR4 ;  /* 0x00000004ff087e24 */ /* 0x001fe2000f8e00ff */
[----:B------:R-:W-:-:S05]  /*19680*/  ULDC.64 UR4, c[0x0][0x418] ;  /* 0x0001060000047ab9 */ /* 0x000fca0000000a00 */
        /* <DEDUP_REMOVED lines=11> */
[----:B------:R-:W-:Y:S01]  /*19740*/  IMAD.MOV.U32 R12, RZ, RZ, R8 ;  /* 0x000000ffff0c7224 */ /* 0x000fe200078e0008 */
[----:B------:R-:W-:Y:S06]  /*19750*/  @P2 BRA `(.L_x_3062) ;  /* 0x0000000000142947 */ /* 0x000fec0003800000 */
[----:B------:R-:W-:Y:S05]  /*19760*/  @!P0 BRA `(.L_x_3062) ;  /* 0x0000000000108947 */ /* 0x000fea0003800000 */
[----:B0-----:R-:W2:Y:S04]  /*19770*/  LDG.E R8, desc[UR52][R4.64] ;  /* 0x0000003404087981 */ /* 0x001ea8000c1e1900 */
[----:B------:R-:W2:Y:S02]  /*19780*/  LDG.E R7, desc[UR52][R4.64+0x4] ;  /* 0x0000043404077981 */ /* 0x000ea4000c1e1900 */
[----:B--2---:R-:W-:-:S05]  /*19790*/  IMAD.IADD R12, R7, 0x1, -R8 ;  /* 0x00000001070c7824 */ /* 0x004fca00078e0a08 */
[----:B------:R1:W-:Y:S02]  /*197a0*/  STL [R1+0x4], R12 ;  /* 0x0000040c01007387 */ /* 0x0003e40000100800 */
.L_x_3062:
[----:B------:R-:W-:Y:S02]  /*197b0*/  ULDC.64 UR4, c[0x0][0xa20] ;  /* 0x0002880000047ab9 */ /* 0x000fe40000000a00 */
[----:B------:R-:W-:-:S04]  /*197c0*/  ISETP.NE.U32.AND P0, PT, RZ, UR4, PT ;  /* 0x00000004ff007c0c */ /* 0x000fc8000bf05070 */
[----:B------:R-:W-:-:S13]  /*197d0*/  ISETP.NE.AND.EX P0, PT, RZ, UR5, PT, P0 ;  /* 0x00000005ff007c0c */ /* 0x000fda000bf05300 */
[----:B------:R-:W-:Y:S05]  /*197e0*/  @!P0 BRA `(.L_x_3063) ;  /* 0x0000000000108947 */ /* 0x000fea0003800000 */
[----:B------:R-:W2:Y:S02]  /*197f0*/  LDC.64 R4, c[0x0][0xa20] ;  /* 0x00028800ff047b82 */ /* 0x000ea40000000a00 */
[----:B--2---:R-:W-:-:S05]  /*19800*/  IMAD.WIDE R4, R19, 0x4, R4 ;  /* 0x0000000413047825 */ /* 0x004fca00078e0204 */
[----:B------:R2:W5:Y:S01]  /*19810*/  LDG.E R10, desc[UR52][R4.64] ;  /* 0x00000034040a7981 */ /* 0x000562000c1e1900 */
[----:B------:R-:W-:Y:S05]  /*19820*/  BRA `(.L_x_3064) ;  /* 0x0000000000247947 */ /* 0x000fea0003800000 */
.L_x_3063:
[----:B------:R-:W-:Y:S02]  /*19830*/  ULDC.64 UR4, c[0x0][0xa08] ;  /* 0x0002820000047ab9 */ /* 0x000fe40000000a00 */
[----:B------:R-:W-:-:S04]  /*19840*/  ISETP.NE.U32.AND P0, PT, RZ, UR4, PT ;  /* 0x00000004ff007c0c */ /* 0x000fc8000bf05070 */
[----:B------:R-:W-:-:S13]  /*19850*/  ISETP.NE.AND.EX P0, PT, RZ, UR5, PT, P0 ;  /* 0x00000005ff007c0c */ /* 0x000fda000bf05300 */
[----:B------:R-:W-:Y:S05]  /*19860*/  @!P0 BRA `(.L_x_3064) ;  /* 0x0000000000148947 */ /* 0x000fea0003800000 */
[----:B------:R-:W2:Y:S02]  /*19870*/  LDC.64 R4, c[0x0][0xa08] ;  /* 0x00028200ff047b82 */ /* 0x000ea40000000a00 */
[----:B--2---:R-:W-:-:S05]  /*19880*/  IMAD.WIDE R4, R19, 0x4, R4 ;  /* 0x0000000413047825 */ /* 0x004fca00078e0204 */
[----:B------:R-:W2:Y:S04]  /*19890*/  LDG.E R10, desc[UR52][R4.64] ;  /* 0x00000034040a7981 */ /* 0x000ea8000c1e1900 */
[----:B------:R-:W2:Y:S02]  /*198a0*/  LDG.E R7, desc[UR52][R4.64+0x4] ;  /* 0x0000043404077981 */ /* 0x000ea4000c1e1900 */
[----:B--2---:R-:W-:-:S07]  /*198b0*/  IMAD.IADD R10, R7, 0x1, -R10 ;  /* 0x00000001070a7824 */ /* 0x004fce00078e0a0a */
.L_x_3064:
[----:B--2---:R-:W2:Y:S01]  /*198c0*/  @P1 LDG.E R5, desc[UR52][R2.64] ;  /* 0x0000003402051981 */ /* 0x004ea2000c1e1900 */
[----:B------:R-:W3:Y:S03]  /*198d0*/  LDC R7, c[0x0][0x448] ;  /* 0x00011200ff077b82 */ /* 0x000ee60000000800 */
[----:B------:R4:W2:Y:S01]  /*198e0*/  @P1 LDG.E R4, desc[UR52][R2.64+0x4] ;  /* 0x0000043402041981 */ /* 0x0008a2000c1e1900 */
[----:B------:R-:W-:Y:S02]  /*198f0*/  IMAD.SHL.U32 R35, R17, 0x80, RZ ;  /* 0x0000008011237824 */ /* 0x000fe400078e00ff */
[----:B-----5:R-:W-:Y:S02]  /*19900*/  IMAD.IADD R10, R10, 0x1, -R31 ;  /* 0x000000010a0a7824 */ /* 0x020fe400078e0a1f */
[----:B----4-:R-:W4:Y:S01]  /*19910*/  LDC.64 R2, c[0x0][0x9e0] ;  /* 0x00027800ff027b82 */ /* 0x010f220000000a00 */
[----:B---3--:R-:W-:-:S13]  /*19920*/  ISETP.NE.AND P2, PT, R7, 0x1, PT ;  /* 0x000000010700780c */ /* 0x008fda0003f45270 */
[----:B------:R-:W3:Y:S01]  /*19930*/  @P2 LDC R7, c[0x0][0x44c] ;  /* 0x00011300ff072b82 */ /* 0x000ee20000000800 */
[----:B----4-:R-:W-:-:S07]  /*19940*/  ISETP.GE.AND P3, PT, R3, 0x1, PT ;  /* 0x000000010300780c */ /* 0x010fce0003f66270 */
[----:B0-----:R-:W0:Y:S01]  /*19950*/  @P2 LDC R8, c[0x0][0x450] ;  /* 0x00011400ff082b82 */ /* 0x001e220000000800 */
[----:B--2---:R-:W-:Y:S02]  /*19960*/  @P1 IMAD.IADD R6, R4, 0x1, -R5 ;  /* 0x0000000104061824 */ /* 0x004fe400078e0a05 */
[----:B------:R-:W-:Y:S02]  /*19970*/  VIADD R4, R35, 0x7f ;  /* 0x0000007f23047836 */ /* 0x000fe40000000000 */
[----:B------:R-:W-:Y:S02]  /*19980*/  IMAD.IADD R17, R10, 0x1, R6 ;  /* 0x000000010a117824 */ /* 0x000fe400078e0206 */
[----:B---3--:R-:W-:-:S03]  /*19990*/  @P2 IMAD.HI.U32 R5, R4, R7, RZ ;  /* 0x0000000704052227 */ /* 0x008fc600078e00ff */
[C---:B------:R-:W-:Y:S02]  /*199a0*/  IADD3 R7, R17.reuse, 0x1, -R12 ;  /* 0x0000000111077810 */ /* 0x040fe40007ffe80c */
[----:B0-----:R-:W-:Y:S01]  /*199b0*/  @P2 SHF.R.U32.HI R4, RZ, R8, R5 ;  /* 0x00000008ff042219 */ /* 0x001fe20000011605 */
[----:B------:R-:W-:-:S04]  /*199c0*/  VIADD R5, R17, 0x5f ;  /* 0x0000005f11057836 */ /* 0x000fc80000000000 */
[----:B------:R-:W-:-:S04]  /*199d0*/  IMAD.HI R5, R5, 0x2aaaaaab, RZ ;  /* 0x2aaaaaab05057827 */ /* 0x000fc800078e02ff */
[----:B------:R-:W-:Y:S01]  /*199e0*/  IMAD.IADD R11, R7, 0x1, R4 ;  /* 0x00000001070b7824 */ /* 0x000fe200078e0204 */
[----:B------:R-:W-:-:S03]  /*199f0*/  SHF.R.U32.HI R4, RZ, 0x1f, R5 ;  /* 0x0000001fff047819 */ /* 0x000fc60000011605 */
[----:B------:R-:W-:Y:S01]  /*19a00*/  IMAD.IADD R2, R11, 0x1, R2 ;  /* 0x000000010b027824 */ /* 0x000fe200078e0202 */
[----:B------:R-:W-:Y:S01]  /*19a10*/  LEA.HI.SX32 R9, R5, R4, 0x1c ;  /* 0x0000000405097211 */ /* 0x000fe200078fe2ff */
[----:B------:R-:W-:Y:S06]  /*19a20*/  @!P3 BRA `(.L_x_3065) ;  /* 0x000000000048b947 */ /* 0x000fec0003800000 */
[C---:B------:R-:W-:Y:S01]  /*19a30*/  ISETP.GT.AND P0, PT, R11.reuse, RZ, PT ;  /* 0x000000ff0b00720c */ /* 0x040fe20003f04270 */
[----:B------:R-:W-:Y:S01]  /*19a40*/  BSSY B0, `(.L_x_3066) ;  /* 0x000000e000007945 */ /* 0x000fe20003800000 */
[----:B------:R-:W-:-:S11]  /*19a50*/  VIADD R8, R11, 0xffffffff ;  /* 0xffffffff0b087836 */ /* 0x000fd60000000000 */
[----:B------:R-:W-:Y:S05]  /*19a60*/  @P0 BRA `(.L_x_3067) ;  /* 0x00000000001c0947 */ /* 0x000fea0003800000 */
[----:B------:R-:W-:Y:S02]  /*19a70*/  ISETP.NE.AND P0, PT, R3, 0x1, PT ;  /* 0x000000010300780c */ /* 0x000fe40003f05270 */
[----:B------:R-:W-:-:S11]  /*19a80*/  IADD3 R11, -R11, RZ, RZ ;  /* 0x000000ff0b0b7210 */ /* 0x000fd60007ffe1ff */
[----:B------:R-:W0:Y:S02]  /*19a90*/  @P0 LDC.64 R4, c[0x0][0x9e8] ;  /* 0x00027a00ff040b82 */ /* 0x000e240000000a00 */
[----:B0-----:R-:W-:-:S05]  /*19aa0*/  @P0 IMAD.HI.U32 R4, R11, R4, RZ ;  /* 0x000000040b040227 */ /* 0x001fca00078e00ff */
[----:B------:R-:W-:-:S04]  /*19ab0*/  @P0 SHF.R.U32.HI R11, RZ, R5, R4 ;  /* 0x00000005ff0b0219 */ /* 0x000fc80000011604 */
[----:B------:R-:W-:Y:S01]  /*19ac0*/  LOP3.LUT R8, RZ, R11, RZ, 0x33, !PT ;  /* 0x0000000bff087212 */ /* 0x000fe200078e33ff */
[----:B------:R-:W-:Y:S06]  /*19ad0*/  BRA `(.L_x_3068) ;  /* 0x0000000000107947 */ /* 0x000fec0003800000 */
.L_x_3067:
[----:B------:R-:W-:-:S13]  /*19ae0*/  ISETP.NE.AND P0, PT, R3, 0x1, PT ;  /* 0x000000010300780c */ /* 0x000fda0003f05270 */
[----:B------:R-:W0:Y:S02]  /*19af0*/  @P0 LDC.64 R4, c[0x0][0x9e8] ;  /* 0x00027a00ff040b82 */ /* 0x000e240000000a00 */
[----:B0-----:R-:W-:-:S05]  /*19b00*/  @P0 IMAD.HI.U32 R4, R8, R4, RZ ;  /* 0x0000000408040227 */ /* 0x001fca00078e00ff */
[----:B------:R-:W-:-:S07]  /*19b10*/  @P0 SHF.R.U32.HI R8, RZ, R5, R4 ;  /* 0x00000005ff080219 */ /* 0x000fce0000011604 */
.L_x_3068:
[----:B------:R-:W-:Y:S05]  /*19b20*/  BSYNC B0 ;  /* 0x0000000000007941 */ /* 0x000fea0003800000 */
.L_x_3066:
[----:B------:R-:W-:-:S05]  /*19b30*/  IMAD R5, R8, R3, R3 ;  /* 0x0000000308057224 */ /* 0x000fca00078e0203 */
[----:B------:R-:W-:-:S07]  /*19b40*/  VIMNMX R2, R2, R5, PT ;  /* 0x0000000502027248 */ /* 0x000fce0003fe0100 */
.L_x_3065:
[----:B------:R-:W0:Y:S01]  /*19b50*/  @P2 LDC R4, c[0x0][0x44c] ;  /* 0x00011300ff042b82 */ /* 0x000e220000000800 */
[----:B------:R-:W-:Y:S01]  /*19b60*/  IMAD.MOV.U32 R5, RZ, RZ, R35 ;  /* 0x000000ffff057224 */ /* 0x000fe200078e0023 */
[----:B------:R-:W-:Y:S01]  /*19b70*/  ULDC UR4, c[0x0][0x9dc] ;  /* 0x0002770000047ab9 */ /* 0x000fe20000000800 */
[----:B------:R-:W-:-:S05]  /*19b80*/  IMAD.IADD R8, R17, 0x1, -R12 ;  /* 0x0000000111087824 */ /* 0x000fca00078e0a0c */
[----:B------:R-:W2:Y:S01]  /*19b90*/  @P2 LDC R11, c[0x0][0x450] ;  /* 0x00011400ff0b2b82 */ /* 0x000ea20000000800 */
[----:B0-----:R-:W-:-:S05]  /*19ba0*/  @P2 IMAD.HI.U32 R4, R35, R4, RZ ;  /* 0x0000000423042227 */ /* 0x001fca00078e00ff */
[----:B--2---:R-:W-:-:S05]  /*19bb0*/  @P2 SHF.R.U32.HI R5, RZ, R11, R4 ;  /* 0x0000000bff052219 */ /* 0x004fca0000011604 */
[----:B-1----:R-:W-:-:S04]  /*19bc0*/  IMAD.IADD R12, R8, 0x1, R5 ;  /* 0x00000001080c7824 */ /* 0x002fc800078e0205 */
        /* <DEDUP_REMOVED lines=12> */
.L_x_3071:
[----:B------:R-:W-:-:S13]  /*19c90*/  ISETP.NE.AND P0, PT, R3, 0x1, PT ;  /* 0x000000010300780c */ /* 0x000fda0003f05270 */
[----:B------:R-:W0:Y:S02]  /*19ca0*/  @P0 LDC.64 R4, c[0x0][0x9e8] ;  /* 0x00027a00ff040b82 */ /* 0x000e240000000a00 */
[----:B0-----:R-:W-:-:S05]  /*19cb0*/  @P0 IMAD.HI.U32 R4, R12, R4, RZ ;  /* 0x000000040c040227 */ /* 0x001fca00078e00ff */
[----:B------:R-:W-:-:S07]  /*19cc0*/  @P0 SHF.R.U32.HI R12, RZ, R5, R4 ;  /* 0x00000005ff0c0219 */ /* 0x000fce0000011604 */
.L_x_3072:
[----:B------:R-:W-:Y:S05]  /*19cd0*/  BSYNC B0 ;  /* 0x0000000000007941 */ /* 0x000fea0003800000 */
.L_x_3070:
[----:B------:R-:W-:-:S05]  /*19ce0*/  IMAD R12, R12, R3, RZ ;  /* 0x000000030c0c7224 */ /* 0x000fca00078e02ff */
[----:B------:R-:W-:-:S07]  /*19cf0*/  VIMNMX R11, R11, R12, !PT ;  /* 0x0000000c0b0b7248 */ /* 0x000fce0007fe0100 */
.L_x_3069:
[----:B------:R-:W-:Y:S01]  /*19d00*/  VIADD R2, R2, 0x5f ;  /* 0x0000005f02027836 */ /* 0x000fe20000000000 */
[----:B------:R-:W-:Y:S01]  /*19d10*/  BSSY B0, `(.L_x_3073) ;  /* 0x0000138000007945 */ /* 0x000fe20003800000 */
        /* <DEDUP_REMOVED lines=14> */
[----:B------:R-:W-:-:S07]  /*19e00*/  SHF.R.U32.HI R4, RZ, 0x6, R3 ;  /* 0x00000006ff047819 */ /* 0x000fce0000011603 */
[----:B------:R-:W-:Y:S02]  /*19e10*/  @P0 VIADD R5, R6, 0x5f ;  /* 0x0000005f06050836 */ /* 0x000fe40000000000 */
[----:B------:R-:W-:Y:S02]  /*19e20*/  IMAD.MOV.U32 R6, RZ, RZ, R4 ;  /* 0x000000ffff067224 */ /* 0x000fe400078e0004 */
[----:B------:R-:W-:-:S05]  /*19e30*/  @P0 IMAD.HI R5, R5, 0x2aaaaaab, RZ ;  /* 0x2aaaaaab05050827 */ /* 0x000fca00078e02ff */
[----:B------:R-:W-:-:S04]  /*19e40*/  @P0 SHF.R.U32.HI R2, RZ, 0x1f, R5 ;  /* 0x0000001fff020819 */ /* 0x000fc80000011605 */
        /* <DEDUP_REMOVED lines=11> */
.L_x_3260:
[----:B-1----:R-:W-:Y:S02]  /*19f00*/  ISETP.NE.AND P0, PT, R14, RZ, PT ;  /* 0x000000ff0e00720c */ /* 0x002fe40003f05270 */
[----:B------:R-:W-:-:S11]  /*19f10*/  PLOP3.LUT P6, PT, PT, PT, PT, 0x8, 0x0 ;  /* 0x000000000000781c */ /* 0x000fd60003fce170 */
[----:B------:R-:W-:Y:S05]  /*19f20*/  @P0 BRA `(.L_x_3076) ;  /* 0x00000000000c0947 */ /* 0x000fea0003800000 */
[----:B------:R-:W-:-:S03]  /*19f30*/  UMOV UR4, 0xffffffff ;  /* 0xffffffff00047882 */ /* 0x000fc60000000000 */
[----:B------:R-:W-:Y:S05]  /*19f40*/  BRA.DIV UR4, `(.L_x_3077) ;  /* 0x0000007604407947 */ /* 0x000fea000b800000 */
[----:B------:R-:W-:-:S13]  /*19f50*/  ELECT P6, URZ, PT ;  /* 0x00000000003f782f */ /* 0x000fda00038c0000 */
.L_x_3076:
        /* <DEDUP_REMOVED lines=9> */
.L_x_3263:
[----:B------:R-:W-:Y:S05]  /*19ff0*/  BSYNC B1 ;  /* 0x0000000000017941 */ /* 0x000fea0003800000 */
.L_x_3078:
[----:B------:R-:W-:Y:S04]  /*1a000*/  BSSY B1, `(.L_x_3080) ;  /* 0x000007b000017945 */ /* 0x000fe80003800000 */
[----:B------:R-:W-:Y:S05]  /*1a010*/  @!P6 BRA `(.L_x_3081) ;  /* 0x0000000400e4e947 */ /* 0x000fea0003800000 */
[----:B------:R-:W-:Y:S01]  /*1a020*/  IMAD R12, R24, 0x8, R23 ;  /* 0x00000008180c7824 */ /* 0x000fe200078e0217 */
[----:B0-----:R-:W-:Y:S01]  /*1a030*/  SHF.L.U32 R2, R27, 0x1f, RZ ;  /* 0x0000001f1b027819 */ /* 0x001fe200000006ff */
[----:B------:R-:W0:Y:S01]  /*1a040*/  S2R R3, SR_TID.X ;  /* 0x0000000000037919 */ /* 0x000e220000002100 */
[----:B------:R-:W-:Y:S02]  /*1a050*/  BSSY B2, `(.L_x_3082) ;  /* 0x0000005000027945 */ /* 0x000fe40003800000 */
[----:B------:R-:W1:Y:S01]  /*1a060*/  SYNCS.PHASECHK.TRANS64.TRYWAIT P0, [R12+URZ+0x228a0], R2 ;  /* 0x0228a0020c0075a7 */ /* 0x000e62000800017f */
[----:B0-----:R-:W-:-:S04]  /*1a070*/  LOP3.LUT R3, R3, 0x7f, RZ, 0xc0, !PT ;  /* 0x0000007f03037812 */ /* 0x001fc800078ec0ff */
[----:B------:R-:W-:Y:S01]  /*1a080*/  ISETP.NE.AND P1, PT, R3, RZ, PT ;  /* 0x000000ff0300720c */ /* 0x000fe20003f25270 */
[----:B-1----:R-:W-:-:S12]  /*1a090*/  @!P0 BRA `(.L_x_3083) ;  /* 0x0000007400208947 */ /* 0x002fd80003800000 */
.L_x_3264:
[----:B------:R-:W-:Y:S05]  /*1a0a0*/  BSYNC B2 ;  /* 0x0000000000027941 */ /* 0x000fea0003800000 */
.L_x_3082:
        /* <DEDUP_REMOVED lines=9> */
.L_x_3085:
[----:B------:R-:W-:Y:S05]  /*1a140*/  BSYNC B2 ;  /* 0x0000000000027941 */ /* 0x000fea0003800000 */
.L_x_3084:
        /* <DEDUP_REMOVED lines=12> */
.L_x_3086:
        /* <DEDUP_REMOVED lines=13> */
.L_x_3265:
[----:B------:R-:W-:Y:S05]  /*1a2e0*/  BSYNC B2 ;  /* 0x0000000000027941 */ /* 0x000fea0003800000 */
.L_x_3087:
        /* <DEDUP_REMOVED lines=11> */
.L_x_3090:
[----:B------:R-:W-:Y:S05]  /*1a3a0*/  BSYNC B2 ;  /* 0x0000000000027941 */ /* 0x000fea0003800000 */
.L_x_3089:
[----:B------:R-:W-:Y:S01]  /*1a3b0*/  R2UR UR6, R2 ;  /* 0x00000000020672ca */ /* 0x000fe200000e0000 */
[----:B------:R-:W-:Y:S01]  /*1a3c0*/  UIADD3 UR4, UP0, UR40, 0x670, URZ ;  /* 0x0000067028047890 */ /* 0x000fe2000ff1e03f */
[----:B------:R-:W-:Y:S01]  /*1a3d0*/  R2UR UR7, R3 ;  /* 0x00000000030772ca */ /* 0x000fe200000e0000 */
[----:B------:R-:W-:Y:S01]  /*1a3e0*/  VIADD R12, R12, 0x228b0 ;  /* 0x000228b00c0c7836 */ /* 0x000fe20000000000 */
[----:B------:R-:W-:Y:S01]  /*1a3f0*/  R2UR UR10, R11 ;  /* 0x000000000b0a72ca */ /* 0x000fe200000e0000 */
[----:B------:R-:W-:Y:S01]  /*1a400*/  IMAD R11, R24, 0xc000, R23 ;  /* 0x0000c000180b7824 */ /* 0x000fe200078e0217 */
[----:B------:R-:W-:Y:S01]  /*1a410*/  PLOP3.LUT P0, PT, PT, PT, PT, 0x80, 0x0 ;  /* 0x000000000000781c */ /* 0x000fe20003f0f070 */
[----:B------:R-:W-:Y:S02]  /*1a420*/  UIADD3.X UR5, URZ, UR41, URZ, UP0, !UPT ;  /* 0x000000293f057290 */ /* 0x000fe400087fe43f */
[----:B------:R-:W-:-:S10]  /*1a430*/  VIADD R13, R11, 0x400 ;  /* 0x000004000b0d7836 */ /* 0x000fd40000000000 */
.L_x_3091:
        /* <DEDUP_REMOVED lines=15> */
.L_x_3092:
        /* <DEDUP_REMOVED lines=15> */
.L_x_3093:
        /* <DEDUP_REMOVED lines=15> */
.L_x_3094:
        /* <DEDUP_REMOVED lines=10> */
.L_x_3081:
[----:B------:R-:W-:Y:S05]  /*1a7b0*/  BSYNC B1 ;  /* 0x0000000000017941 */ /* 0x000fea0003800000 */
.L_x_3080:
[----:B------:R-:W-:Y:S01]  /*1a7c0*/  VIADD R11, R6, 0xfffffffe ;  /* 0xfffffffe060b7836 */ /* 0x000fe20000000000 */
[----:B------:R-:W-:Y:S01]  /*1a7d0*/  PLOP3.LUT P0, PT, PT, PT, PT, 0x8, 0x0 ;  /* 0x000000000000781c */ /* 0x000fe20003f0e170 */
[----:B------:R-:W-:-:S03]  /*1a7e0*/  VIADD R24, R24, 0x1 ;  /* 0x0000000118187836 */ /* 0x000fc60000000000 */
[----:B------:R-:W-:Y:S02]  /*1a7f0*/  ISETP.GE.AND P2, PT, R11, R4, PT ;  /* 0x000000040b00720c */ /* 0x000fe40003f46270 */
[----:B------:R-:W-:-:S04]  /*1a800*/  ISETP.NE.AND P1, PT, R24, 0x2, PT ;  /* 0x000000021800780c */ /* 0x000fc80003f25270 */
[----:B0-----:R-:W-:Y:S02]  /*1a810*/  SEL R2, RZ, 0x1, P1 ;  /* 0x00000001ff027807 */ /* 0x001fe40000800000 */
[----:B------:R-:W-:Y:S02]  /*1a820*/  SEL R24, R24, RZ, P1 ;  /* 0x000000ff18187207 */ /* 0x000fe40000800000 */
[----:B------:R-:W-:-:S03]  /*1a830*/  LOP3.LUT R27, R27, R2, RZ, 0x3c, !PT ;  /* 0x000000021b1b7212 */ /* 0x000fc600078e3cff */
[----:B------:R-:W-:Y:S05]  /*1a840*/  @!P2 BRA `(.L_x_3074) ;  /* 0x000000080010a947 */ /* 0x000fea0003800000 */
.L_x_3110:
[----:B------:R-:W-:Y:S05]  /*1a850*/  YIELD ;  /* 0x0000000000007946 */ /* 0x000fea0003800000 */
[----:B------:R-:W-:Y:S04]  /*1a860*/  BSSY B1, `(.L_x_3095) ;  /* 0x000007a000017945 */ /* 0x000fe80003800000 */
[----:B------:R-:W-:Y:S05]  /*1a870*/  @!P6 BRA `(.L_x_3096) ;  /* 0x0000000400e0e947 */ /* 0x000fea0003800000 */
[----:B------:R-:W-:Y:S01]  /*1a880*/  IMAD R10, R24, 0x8, R23 ;  /* 0x00000008180a7824 */ /* 0x000fe200078e0217 */
[----:B------:R-:W-:Y:S01]  /*1a890*/  SHF.L.U32 R2, R27, 0x1f, RZ ;  /* 0x0000001f1b027819 */ /* 0x000fe200000006ff */
[----:B------:R-:W0:Y:S01]  /*1a8a0*/  S2R R3, SR_TID.X ;  /* 0x0000000000037919 */ /* 0x000e220000002100 */
[----:B------:R-:W-:Y:S02]  /*1a8b0*/  BSSY B2, `(.L_x_3097) ;  /* 0x0000005000027945 */ /* 0x000fe40003800000 */
[----:B------:R-:W1:Y:S01]  /*1a8c0*/  SYNCS.PHASECHK.TRANS64.TRYWAIT P1, [R10+URZ+0x228a0], R2 ;  /* 0x0228a0020a0075a7 */ /* 0x000e62000802017f */
[----:B0-----:R-:W-:-:S04]  /*1a8d0*/  LOP3.LUT R3, R3, 0x7f, RZ, 0xc0, !PT ;  /* 0x0000007f03037812 */ /* 0x001fc800078ec0ff */
[----:B------:R-:W-:Y:S01]  /*1a8e0*/  ISETP.NE.AND P2, PT, R3, RZ, PT ;  /* 0x000000ff0300720c */ /* 0x000fe20003f45270 */
[----:B-1----:R-:W-:-:S12]  /*1a8f0*/  @!P1 BRA `(.L_x_3098) ;  /* 0x0000006c00309947 */ /* 0x002fd80003800000 */
.L_x_3266:
[----:B------:R-:W-:Y:S05]  /*1a900*/  BSYNC B2 ;  /* 0x0000000000027941 */ /* 0x000fea0003800000 */
.L_x_3097:
        /* <DEDUP_REMOVED lines=9> */
.L_x_3100:
[----:B------:R-:W-:Y:S05]  /*1a9a0*/  BSYNC B2 ;  /* 0x0000000000027941 */ /* 0x000fea0003800000 */
.L_x_3099:
        /* <DEDUP_REMOVED lines=11> */
.L_x_3101:
        /* <DEDUP_REMOVED lines=13> */
.L_x_3267:
[----:B------:R-:W-:Y:S05]  /*1ab30*/  BSYNC B2 ;  /* 0x0000000000027941 */ /* 0x000fea0003800000 */
.L_x_3102:
        /* <DEDUP_REMOVED lines=11> */
.L_x_3105:
[----:B------:R-:W-:Y:S05]  /*1abf0*/  BSYNC B2 ;  /* 0x0000000000027941 */ /* 0x000fea0003800000 */
.L_x_3104:
        /* <DEDUP_REMOVED lines=9> */
.L_x_3106:
        /* <DEDUP_REMOVED lines=15> */
.L_x_3107:
        /* <DEDUP_REMOVED lines=15> */
.L_x_3108:
        /* <DEDUP_REMOVED lines=15> */
.L_x_3109:
        /* <DEDUP_REMOVED lines=10> */
.L_x_3096:
[----:B------:R-:W-:Y:S05]  /*1b000*/  BSYNC B1 ;  /* 0x0000000000017941 */ /* 0x000fea0003800000 */
.L_x_3095:
        /* <DEDUP_REMOVED lines=8> */
.L_x_3074:
[----:B------:R-:W-:Y:S05]  /*1b090*/  BSYNC B0 ;  /* 0x0000000000007941 */ /* 0x000fea0003800000 */
.L_x_3073:
[----:B------:R-:W0:Y:S01]  /*1b0a0*/  LDC R0, c[0x0][0x448] ;  /* 0x00011200ff007b82 */ /* 0x000e220000000800 */
[----:B------:R-:W-:Y:S07]  /*1b0b0*/  @!P0 WARPSYNC.ALL ;  /* 0x0000000000008948 */ /* 0x000fee0003800000 */
[----:B------:R-:W1:Y:S08]  /*1b0c0*/  LDC.64 R2, c[0x0][0x9e0] ;  /* 0x00027800ff027b82 */ /* 0x000e700000000a00 */
[----:B------:R-:W-:Y:S01]  /*1b0d0*/  @!P0 BAR.SYNC.DEFER_BLOCKING 0xc, 0x180 ;  /* 0x0306000000008b1d */ /* 0x000fe20000010000 */
[----:B0-----:R-:W-:Y:S01]  /*1b0e0*/  ISETP.NE.AND P1, PT, R0, 0x1, PT ;  /* 0x000000010000780c */ /* 0x001fe20003f25270 */
[----:B------:R-:W-:Y:S01]  /*1b0f0*/  VIADD R0, R35, 0x7f ;  /* 0x0000007f23007836 */ /* 0x000fe20000000000 */
[----:B-1----:R-:W-:-:S11]  /*1b100*/  ISETP.GE.AND P2, PT, R3, 0x1, PT ;  /* 0x000000010300780c */ /* 0x002fd60003f46270 */
[----:B------:R-:W0:Y:S08]  /*1b110*/  @P1 LDC R5, c[0x0][0x44c] ;  /* 0x00011300ff051b82 */ /* 0x000e300000000800 */
[----:B------:R-:W1:Y:S01]  /*1b120*/  @P1 LDC R4, c[0x0][0x450] ;  /* 0x00011400ff041b82 */ /* 0x000e620000000800 */
[----:B0-----:R-:W-:-:S05]  /*1b130*/  @P1 IMAD.HI.U32 R5, R0, R5, RZ ;  /* 0x0000000500051227 */ /* 0x001fca00078e00ff */
[----:B-1----:R-:W-:-:S05]  /*1b140*/  @P1 SHF.R.U32.HI R0, RZ, R4, R5 ;  /* 0x00000004ff001219 */ /* 0x002fca0000011605 */
        /* <DEDUP_REMOVED lines=14> */
.L_x_3113:
[----:B------:R-:W-:-:S13]  /*1b230*/  ISETP.NE.AND P0, PT, R3, 0x1, PT ;  /* 0x000000010300780c */ /* 0x000fda0003f05270 */
[----:B------:R-:W0:Y:S02]  /*1b240*/  @P0 LDC.64 R4, c[0x0][0x9e8] ;  /* 0x00027a00ff040b82 */ /* 0x000e240000000a00 */
[----:B0-----:R-:W-:-:S05]  /*1b250*/  @P0 IMAD.HI.U32 R4, R0, R4, RZ ;  /* 0x0000000400040227 */ /* 0x001fca00078e00ff */
[----:B------:R-:W-:-:S07]  /*1b260*/  @P0 SHF.R.U32.HI R0, RZ, R5, R4 ;  /* 0x00000005ff000219 */ /* 0x000fce0000011604 */
.L_x_3114:
[----:B------:R-:W-:Y:S05]  /*1b270*/  BSYNC B0 ;  /* 0x0000000000007941 */ /* 0x000fea0003800000 */
.L_x_3112:
[----:B------:R-:W-:-:S05]  /*1b280*/  IMAD R5, R0, R3, R3 ;  /* 0x0000000300057224 */ /* 0x000fca00078e0203 */
[----:B------:R-:W-:-:S07]  /*1b290*/  VIMNMX R2, R2, R5, PT ;  /* 0x0000000502027248 */ /* 0x000fce0003fe0100 */
.L_x_3111:
[----:B------:R-:W0:Y:S01]  /*1b2a0*/  @P1 LDC R0, c[0x0][0x44c] ;  /* 0x00011300ff001b82 */ /* 0x000e220000000800 */
[----:B------:R-:W-:Y:S01]  /*1b2b0*/  VIADD R2, R2, 0x5f ;  /* 0x0000005f02027836 */ /* 0x000fe20000000000 */
[----:B------:R-:W-:Y:S01]  /*1b2c0*/  ULDC UR4, c[0x0][0x9dc] ;  /* 0x0002770000047ab9 */ /* 0x000fe20000000800 */
[----:B------:R-:W-:Y:S02]  /*1b2d0*/  IMAD.MOV.U32 R7, RZ, RZ, R35 ;  /* 0x000000ffff077224 */ /* 0x000fe400078e0023 */
[----:B------:R-:W-:-:S03]  /*1b2e0*/  IMAD.HI R2, R2, 0x2aaaaaab, RZ ;  /* 0x2aaaaaab02027827 */ /* 0x000fc600078e02ff */
[----:B------:R-:W1:Y:S01]  /*1b2f0*/  @P1 LDC R5, c[0x0][0x450] ;  /* 0x00011400ff051b82 */ /* 0x000e620000000800 */
[----:B0-----:R-:W-:-:S05]  /*1b300*/  @P1 IMAD.HI.U32 R0, R35, R0, RZ ;  /* 0x0000000023001227 */ /* 0x001fca00078e00ff */
[----:B-1----:R-:W-:Y:S02]  /*1b310*/  @P1 SHF.R.U32.HI R7, RZ, R5, R0 ;  /* 0x00000005ff071219 */ /* 0x002fe40000011600 */
[----:B------:R-:W-:-:S03]  /*1b320*/  SHF.R.U32.HI R5, RZ, 0x1f, R2 ;  /* 0x0000001fff057819 */ /* 0x000fc60000011602 */
[----:B------:R-:W-:Y:S01]  /*1b330*/  IMAD.IADD R8, R8, 0x1, R7 ;  /* 0x0000000108087824 */ /* 0x000fe200078e0207 */
[----:B------:R-:W-:-:S03]  /*1b340*/  LEA.HI.SX32 R2, R2, R5, 0x1c ;  /* 0x0000000502027211 */ /* 0x000fc600078fe2ff */
[----:B------:R-:W-:Y:S01]  /*1b350*/  VIADD R0, R8, -UR4 ;  /* 0x8000000408007c36 */ /* 0x000fe20008000000 */
[----:B------:R-:W-:-:S05]  /*1b360*/  VIMNMX R33, R9, R2, PT ;  /* 0x0000000209217248 */ /* 0x000fca0003fe0100 */
        /* <DEDUP_REMOVED lines=12> */
.L_x_3117:
[----:B------:R-:W-:-:S13]  /*1b430*/  ISETP.NE.AND P0, PT, R3, 0x1, PT ;  /* 0x000000010300780c */ /* 0x000fda0003f05270 */
[----:B------:R-:W1:Y:S02]  /*1b440*/  @P0 LDC.64 R4, c[0x0][0x9e8] ;  /* 0x00027a00ff040b82 */ /* 0x000e640000000a00 */
[----:B-1----:R-:W-:-:S05]  /*1b450*/  @P0 IMAD.HI.U32 R4, R8, R4, RZ ;  /* 0x0000000408040227 */ /* 0x002fca00078e00ff */
[----:B------:R-:W-:-:S07]  /*1b460*/  @P0 SHF.R.U32.HI R8, RZ, R5, R4 ;  /* 0x00000005ff080219 */ /* 0x000fce0000011604 */
.L_x_3118:
[----:B------:R-:W-:Y:S05]  /*1b470*/  BSYNC B0 ;  /* 0x0000000000007941 */ /* 0x000fea0003800000 */
.L_x_3116:
[----:B------:R-:W-:-:S05]  /*1b480*/  IMAD R3, R8, R3, RZ ;  /* 0x0000000308037224 */ /* 0x000fca00078e02ff */
[----:B------:R-:W-:-:S07]  /*1b490*/  VIMNMX R0, R0, R3, !PT ;  /* 0x0000000300007248 */ /* 0x000fce0007fe0100 */
.L_x_3115:
        /* <DEDUP_REMOVED lines=24> */
.L_x_3120:
        /* <DEDUP_REMOVED lines=9> */
[----:B------:R-:W-:Y:S01]  /*1b6b0*/  MOV R13, RZ ;  /* 0x000000ff000d7202 */ /* 0x000fe20000000f00 */
[----:B------:R-:W1:Y:S01]  /*1b6c0*/  LDC.64 R2, c[0x4][R2] ;  /* 0x0100000002027b82 */ /* 0x000e620000000a00 */
        /* <DEDUP_REMOVED lines=8> */
[----:B01----:R-:W-:Y:S05]  /*1b750*/  CALL.ABS.NOINC R2 ;  /* 0x0000000002007343 */ /* 0x003fea0003c00000 */
.L_x_3123:
[----:B------:R-:W-:Y:S05]  /*1b760*/  BSYNC B6 ;  /* 0x0000000000067941 */ /* 0x000fea0003800000 */
.L_x_3122:
        /* <DEDUP_REMOVED lines=20> */
.L_x_3126:
        /* <DEDUP_REMOVED lines=15> */
.L_x_3125:
[----:B------:R-:W-:Y:S05]  /*1b9a0*/  BSYNC B6 ;  /* 0x0000000000067941 */ /* 0x000fea0003800000 */
.L_x_3124:
[----:B------:R-:W-:Y:S01]  /*1b9b0*/  ULDC.64 UR4, c[0x0][0x9f8] ;  /* 0x00027e0000047ab9 */ /* 0x000fe20000000a00 */
[----:B------:R-:W-:Y:S01]  /*1b9c0*/  IMAD.MOV.U32 R29, RZ, RZ, R19 ;  /* 0x000000ffff1d7224 */ /* 0x000fe200078e0013 */
[----:B------:R-:W-:Y:S01]  /*1b9d0*/  ISETP.NE.U32.AND P0, PT, RZ, UR4, PT ;  /* 0x00000004ff007c0c */ /* 0x000fe2000bf05070 */
[----:B------:R-:W1:Y:S01]  /*1b9e0*/  S2R R20, SR_TID.X ;  /* 0x0000000000147919 */ /* 0x000e620000002100 */
[----:B------:R-:W2:Y:S01]  /*1b9f0*/  LDC R10, c[0x0][0x430] ;  /* 0x00010c00ff0a7b82 */ /* 0x000ea20000000800 */
[----:B------:R-:W-:Y:S01]  /*1ba00*/  VIADD R0, R33, 0xffffffff ;  /* 0xffffffff21007836 */ /* 0x000fe20000000000 */
[----:B------:R-:W-:Y:S01]  /*1ba10*/  ISETP.NE.AND.EX P0, PT, RZ, UR5, PT, P0 ;  /* 0x00000005ff007c0c */ /* 0x000fe2000bf05300 */
[----:B------:R-:W-:Y:S01]  /*1ba20*/  IMAD.MOV.U32 R37, RZ, RZ, RZ ;  /* 0x000000ffff257224 */ /* 0x000fe200078e00ff */
[----:B------:R-:W-:Y:S01]  /*1ba30*/  LOP3.LUT R22, R22, 0xffffffdf, RZ, 0xc0, !PT ;  /* 0xffffffdf16167812 */ /* 0x000fe200078ec0ff */
[----:B------:R-:W-:-:S10]  /*1ba40*/  ULDC UR4, c[0x0][0x320] ;  /* 0x0000c80000047ab9 */ /* 0x000fd40000000800 */
[----:B------:R-:W3:Y:S01]  /*1ba50*/  @P0 LDC.64 R2, c[0x0][0x9f8] ;  /* 0x00027e00ff020b82 */ /* 0x000ee20000000a00 */
[----:B-1----:R-:W-:Y:S01]  /*1ba60*/  LOP3.LUT R20, R20, 0x7f, RZ, 0xc0, !PT ;  /* 0x0000007f14147812 */ /* 0x002fe200078ec0ff */
[----:B---3--:R-:W-:-:S05]  /*1ba70*/  @P0 IMAD.WIDE R2, R19, 0x4, R2 ;  /* 0x0000000413020825 */ /* 0x008fca00078e0202 */
[----:B------:R1:W3:Y:S01]  /*1ba80*/  @P0 LDG.E R29, desc[UR52][R2.64] ;  /* 0x00000034021d0981 */ /* 0x0002e2000c1e1900 */
[----:B------:R-:W-:Y:S02]  /*1ba90*/  SHF.R.U32.HI R21, RZ, 0x3, R20 ;  /* 0x00000003ff157819 */ /* 0x000fe40000011614 */
[----:B--2---:R-:W-:Y:S01]  /*1baa0*/  ISETP.NE.AND P1, PT, R10, 0x1, PT ;  /* 0x000000010a00780c */ /* 0x004fe20003f25270 */
[----:B------:R-:W2:-:S12]  /*1bab0*/  S2R R20, SR_TID.X ;  /* 0x0000000000147919 */ /* 0x000e980000002100 */
[----:B------:R-:W4:Y:S08]  /*1bac0*/  @P1 LDC R5, c[0x0][0x434] ;  /* 0x00010d00ff051b82 */ /* 0x000f300000000800 */
[----:B------:R-:W0:Y:S01]  /*1bad0*/  @P1 LDC R7, c[0x0][0x438] ;  /* 0x00010e00ff071b82 */ /* 0x000e220000000800 */
[----:B--2---:R-:W-:-:S05]  /*1bae0*/  IMAD.SHL.U32 R20, R20, 0x10, RZ ;  /* 0x0000001014147824 */ /* 0x004fca00078e00ff */
[----:B------:R-:W-:-:S05]  /*1baf0*/  LOP3.LUT R20, R21, 0x70, R20, 0xf8, !PT ;  /* 0x0000007015147812 */ /* 0x000fca00078ef814 */
[----:B------:R-:W-:-:S05]  /*1bb00*/  IMAD R8, R0, 0x60, R20 ;  /* 0x0000006000087824 */ /* 0x000fca00078e0214 */
[C---:B------:R-:W-:Y:S01]  /*1bb10*/  ISETP.GE.AND P0, PT, R8.reuse, R17, PT ;  /* 0x000000110800720c */ /* 0x040fe20003f06270 */
[----:B------:R-:W-:-:S03]  /*1bb20*/  IMAD.IADD R8, R8, 0x1, R31 ;  /* 0x0000000108087824 */ /* 0x000fc600078e021f */
[----:B------:R-:W-:Y:S01]  /*1bb30*/  ISETP.GT.U32.OR P0, PT, R20, 0x5f, P0 ;  /* 0x0000005f1400780c */ /* 0x000fe20000704470 */
[----:B----4-:R-:W-:-:S04]  /*1bb40*/  @P1 IMAD.HI.U32 R4, R8, R5, RZ ;  /* 0x0000000508041227 */ /* 0x010fc800078e00ff */
[----:B------:R-:W-:Y:S01]  /*1bb50*/  IMAD.MOV.U32 R9, RZ, RZ, R8 ;  /* 0x000000ffff097224 */ /* 0x000fe200078e0008 */
[----:B0-----:R-:W-:-:S07]  /*1bb60*/  @P1 SHF.R.U32.HI R9, RZ, R7, R4 ;  /* 0x00000007ff091219 */ /* 0x001fce0000011604 */
[----:B-1----:R-:W0:Y:S01]  /*1bb70*/  @!P0 LDC.64 R2, c[0x0][0x428] ;  /* 0x00010a00ff028b82 */ /* 0x002e220000000a00 */
[--C-:B------:R-:W-:Y:S01]  /*1bb80*/  @!P0 SHF.R.S32.HI R7, RZ, 0x1f, R9.reuse ;  /* 0x0000001fff078819 */ /* 0x100fe20000011409 */
[----:B------:R-:W-:-:S06]  /*1bb90*/  @!P0 IMAD.MOV.U32 R6, RZ, RZ, R9 ;  /* 0x000000ffff068224 */ /* 0x000fcc00078e0009 */
[----:B------:R-:W1:Y:S01]  /*1bba0*/  @!P0 LDC.64 R4, c[0x0][0x418] ;  /* 0x00010600ff048b82 */ /* 0x000e620000000a00 */
[----:B------:R-:W-:Y:S01]  /*1bbb0*/  UMOV UR5, 0xffffffff ;  /* 0xffffffff00057882 */ /* 0x000fe20000000000 */
[----:B---3--:R-:W-:Y:S01]  /*1bbc0*/  SHF.R.S32.HI R34, RZ, 0x1f, R29 ;  /* 0x0000001fff227819 */ /* 0x008fe2000001141d */
[----:B0-----:R-:W-:-:S04]  /*1bbd0*/  @!P0 IMAD.WIDE.U32 R6, R29, R2, R6 ;  /* 0x000000021d068225 */ /* 0x001fc800078e0006 */
[----:B------:R-:W-:Y:S01]  /*1bbe0*/  @!P0 IMAD R2, R34, R2, RZ ;  /* 0x0000000222028224 */ /* 0x000fe200078e02ff */
[----:B-1----:R-:W-:-:S03]  /*1bbf0*/  @!P0 LEA R4, P1, R6, R4, 0x2 ;  /* 0x0000000406048211 */ /* 0x002fc600078210ff */
[----:B------:R-:W-:-:S04]  /*1bc00*/  @!P0 IMAD R3, R29, R3, R2 ;  /* 0x000000031d038224 */ /* 0x000fc800078e0202 */
[----:B------:R-:W-:-:S05]  /*1bc10*/  @!P0 IMAD.IADD R3, R7, 0x1, R3 ;  /* 0x0000000107038824 */ /* 0x000fca00078e0203 */
[----:B------:R-:W-:-:S05]  /*1bc20*/  @!P0 LEA.HI.X R5, R6, R5, R3, 0x2, P1 ;  /* 0x0000000506058211 */ /* 0x000fca00008f1403 */
[----:B------:R0:W5:Y:S01]  /*1bc30*/  @!P0 LDG.E R37, desc[UR52][R4.64] ;  /* 0x0000003404258981 */ /* 0x000162000c1e1900 */
[----:B------:R-:W-:Y:S01]  /*1bc40*/  ISETP.GT.U32.AND P0, PT, R20, 0x5f, PT ;  /* 0x0000005f1400780c */ /* 0x000fe20003f04070 */
[----:B------:R-:W-:Y:S01]  /*1bc50*/  IMAD.U32 R2, RZ, RZ, UR38 ;  /* 0x00000026ff027e24 */ /* 0x000fe2000f8e00ff */
[----:B------:R-:W1:Y:S01]  /*1bc60*/  S2R R20, SR_TID.X ;  /* 0x0000000000147919 */ /* 0x000e620000002100 */
[----:B------:R-:W-:-:S03]  /*1bc70*/  IMAD.MOV R3, RZ, RZ, -R9 ;  /* 0x000000ffff037224 */ /* 0x000fc600078e0a09 */
[----:B------:R-:W-:Y:S01]  /*1bc80*/  ISETP.NE.AND P2, PT, R2, 0x3, PT ;  /* 0x000000030200780c */ /* 0x000fe20003f45270 */
[----:B------:R-:W-:-:S06]  /*1bc90*/  IMAD R3, R10, R3, R8 ;  /* 0x000000030a037224 */ /* 0x000fcc00078e0208 */
[----:B------:R-:W-:Y:S01]  /*1bca0*/  @P0 LOP3.LUT R22, R22, 0x20, RZ, 0xfc, !PT ;  /* 0x0000002016160812 */ /* 0x000fe200078efcff */
[----:B------:R0:W-:Y:S03]  /*1bcb0*/  STL [R1], R3 ;  /* 0x0000000301007387 */ /* 0x0001e60000100800 */
[----:B------:R-:W-:-:S04]  /*1bcc0*/  LOP3.LUT R22, R22, 0xffffffbf, RZ, 0xc0, !PT ;  /* 0xffffffbf16167812 */ /* 0x000fc800078ec0ff */
[----:B------:R-:W-:-:S04]  /*1bcd0*/  @P2 LOP3.LUT R22, R22, 0x40, RZ, 0xfc, !PT ;  /* 0x0000004016162812 */ /* 0x000fc800078efcff */
[----:B------:R-:W-:Y:S01]  /*1bce0*/  LOP3.LUT R22, R22, 0xfffffff7, RZ, 0xc0, !PT ;  /* 0xfffffff716167812 */ /* 0x000fe200078ec0ff */
[----:B-1----:R-:W-:-:S05]  /*1bcf0*/  IMAD.SHL.U32 R20, R20, 0x8, RZ ;  /* 0x0000000814147824 */ /* 0x002fca00078e00ff */
[----:B------:R-:W-:-:S04]  /*1bd00*/  LOP3.LUT R20, R20, 0x38, RZ, 0xc0, !PT ;  /* 0x0000003814147812 */ /* 0x000fc800078ec0ff */
[C---:B------:R-:W-:Y:S02]  /*1bd10*/  LOP3.LUT R13, R20.reuse, 0x40, RZ, 0xfc, !PT ;  /* 0x00000040140d7812 */ /* 0x040fe400078efcff */
[----:B------:R-:W-:Y:S02]  /*1bd20*/  LOP3.LUT R12, R20, 0x80, RZ, 0xfc, !PT ;  /* 0x00000080140c7812 */ /* 0x000fe400078efcff */
[----:B------:R-:W-:Y:S02]  /*1bd30*/  ISETP.GE.AND P4, PT, R13, UR4, PT ;  /* 0x000000040d007c0c */ /* 0x000fe4000bf86270 */
[----:B------:R-:W-:Y:S02]  /*1bd40*/  ISETP.GE.AND P3, PT, R12, UR4, PT ;  /* 0x000000040c007c0c */ /* 0x000fe4000bf66270 */
[C---:B------:R-:W-:Y:S02]  /*1bd50*/  ISETP.GE.AND P0, PT, R20.reuse, UR4, PT ;  /* 0x0000000414007c0c */ /* 0x040fe4000bf06270 */
[----:B------:R-:W-:-:S04]  /*1bd60*/  LOP3.LUT R11, R20, 0xc0, RZ, 0xfc, !PT ;  /* 0x000000c0140b7812 */ /* 0x000fc800078efcff */
[----:B------:R-:W-:-:S03]  /*1bd70*/  ISETP.GE.AND P1, PT, R11, UR4, PT ;  /* 0x000000040b007c0c */ /* 0x000fc6000bf26270 */
[----:B------:R-:W-:-:S04]  /*1bd80*/  @P4 LOP3.LUT R22, R22, 0x8, RZ, 0xfc, !PT ;  /* 0x0000000816164812 */ /* 0x000fc800078efcff */
[----:B------:R-:W-:-:S04]  /*1bd90*/  LOP3.LUT R22, R22, 0xffffffef, RZ, 0xc0, !PT ;  /* 0xffffffef16167812 */ /* 0x000fc800078ec0ff */
[----:B------:R-:W-:-:S04]  /*1bda0*/  LOP3.LUT R22, R22, 0xfffffffb, RZ, 0xc0, !PT ;  /* 0xfffffffb16167812 */ /* 0x000fc800078ec0ff */
[----:B------:R-:W-:-:S04]  /*1bdb0*/  @P3 LOP3.LUT R22, R22, 0x4, RZ, 0xfc, !PT ;  /* 0x0000000416163812 */ /* 0x000fc800078efcff */
[----:B------:R-:W-:-:S04]  /*1bdc0*/  @P0 LOP3.LUT R22, R22, 0x10, RZ, 0xfc, !PT ;  /* 0x0000001016160812 */ /* 0x000fc800078efcff */
[----:B------:R-:W-:-:S04]  /*1bdd0*/  LOP3.LUT R22, R22, 0xfffffffd, RZ, 0xc0, !PT ;  /* 0xfffffffd16167812 */ /* 0x000fc800078ec0ff */
[----:B------:R-:W-:Y:S01]  /*1bde0*/  @P1 LOP3.LUT R22, R22, 0x2, RZ, 0xfc, !PT ;  /* 0x0000000216161812 */ /* 0x000fe200078efcff */
[----:B0-----:R-:W-:Y:S06]  /*1bdf0*/  BRA.DIV UR5, `(.L_x_3127) ;  /* 0x0000005a05187947 */ /* 0x001fec000b800000 */
.L_x_3270:
[----:B------:R-:W-:Y:S02]  /*1be00*/  SHF.R.S32.HI R28, RZ, 0x1f, R18 ;  /* 0x0000001fff1c7819 */ /* 0x000fe40000011412 */
[----:B------:R-:W-:Y:S01]  /*1be10*/  SEL R6, RZ, 0x1, P0 ;  /* 0x00000001ff067807 */ /* 0x000fe20000000000 */
[----:B------:R-:W-:Y:S06]  /*1be20*/  @!P2 BRA `(.L_x_3128) ;  /* 0x000000000004a947 */ /* 0x000fec0003800000 */
[----:B------:R-:W-:Y:S01]  /*1be30*/  BPT.TRAP 0x1 ;  /* 0x000000040000795c */ /* 0x000fe20000300000 */
.L_x_3128:
[----:B------:R-:W-:Y:S01]  /*1be40*/  IMAD R33, R0, -0x60, R17 ;  /* 0xffffffa000217824 */ /* 0x000fe200078e0211 */
[----:B------:R-:W-:Y:S01]  /*1be50*/  SHF.L.U32 R0, R26, 0x1f, RZ ;  /* 0x0000001f1a007819 */ /* 0x000fe200000006ff */
[----:B------:R-:W-:Y:S01]  /*1be60*/  IMAD R17, R25, 0x8, R23 ;  /* 0x0000000819117824 */ /* 0x000fe200078e0217 */
[----:B------:R-:W-:Y:S03]  /*1be70*/  BSSY B0, `(.L_x_3129) ;  /* 0x0000003000007945 */ /* 0x000fe60003800000 */
[----:B------:R-:W0:Y:S02]  /*1be80*/  SYNCS.PHASECHK.TRANS64.TRYWAIT P0, [R17+URZ+0x22840], R0 ;  /* 0x02284000110075a7 */ /* 0x000e24000800017f */
[----:B0-----:R-:W-:Y:S05]  /*1be90*/  @!P0 BRA `(.L_x_3130) ;  /* 0x0000005800248947 */ /* 0x001fea0003800000 */
.L_x_3271:
[----:B------:R-:W-:Y:S05]  /*1bea0*/  BSYNC B0 ;  /* 0x0000000000007941 */ /* 0x000fea0003800000 */
.L_x_3129:
[----:B------:R-:W0:Y:S01]  /*1beb0*/  LDL R2, [R1] ;  /* 0x0000000001027983 */ /* 0x000e220000100800 */
[----:B------:R-:W-:Y:S01]  /*1bec0*/  ULDC.64 UR4, c[0x0][0x300] ;  /* 0x0000c00000047ab9 */ /* 0x000fe20000000a00 */
[----:B-----5:R-:W-:Y:S01]  /*1bed0*/  SHF.R.S32.HI R4, RZ, 0x1f, R37 ;  /* 0x0000001fff047819 */ /* 0x020fe20000011425 */
[----:B------:R-:W1:Y:S01]  /*1bee0*/  S2R R8, SR_TID.X ;  /* 0x0000000000087919 */ /* 0x000e620000002100 */
[----:B------:R-:W-:Y:S01]  /*1bef0*/  LOP3.LUT R22, R22, 0xfffffffe, RZ, 0xc0, !PT ;  /* 0xfffffffe16167812 */ /* 0x000fe200078ec0ff */
[----:B-1----:R-:W-:-:S05]  /*1bf00*/  IMAD.SHL.U32 R8, R8, 0x8, RZ ;  /* 0x0000000808087824 */ /* 0x002fca00078e00ff */
[----:B------:R-:W-:Y:S02]  /*1bf10*/  LOP3.LUT R8, R8, 0x38, RZ, 0xc0, !PT ;  /* 0x0000003808087812 */ /* 0x000fe400078ec0ff */
[----:B0-----:R-:W-:-:S05]  /*1bf20*/  SHF.R.S32.HI R0, RZ, 0x1f, R2 ;  /* 0x0000001fff007819 */ /* 0x001fca0000011402 */
[----:B------:R0:W-:Y:S04]  /*1bf30*/  STL [R1+0x28], R0 ;  /* 0x0000280001007387 */ /* 0x0001e80000100800 */
[----:B------:R1:W-:Y:S01]  /*1bf40*/  STL [R1+0x2c], R4 ;  /* 0x00002c0401007387 */ /* 0x0003e20000100800 */
[----:B0-----:R-:W-:-:S04]  /*1bf50*/  IMAD R0, R0, UR4, RZ ;  /* 0x0000000400007c24 */ /* 0x001fc8000f8e02ff */
[C---:B------:R-:W-:Y:S02]  /*1bf60*/  IMAD R0, R2.reuse, UR5, R0 ;  /* 0x0000000502007c24 */ /* 0x040fe4000f8e0200 */
[----:B------:R-:W-:Y:S01]  /*1bf70*/  IMAD.WIDE.U32 R2, R2, UR4, RZ ;  /* 0x0000000402027c25 */ /* 0x000fe2000f8e00ff */
        /* <DEDUP_REMOVED lines=12> */
[----:B0-----:R-:W-:-:S04]  /*1c040*/  LOP3.LUT R4, R4, 0x7f, RZ, 0xc0, !PT ;  /* 0x0000007f04047812 */ /* 0x001fc800078ec0ff */
        /* <DEDUP_REMOVED lines=64> */
.L_x_3285:
        /* <DEDUP_REMOVED lines=10> */
.L_x_3132:
        /* <DEDUP_REMOVED lines=11> */
.L_x_3133:
[----:B0-----:R0:W5:Y:S01]  /*1c5a0*/  LDL.LU R3, [R1+0xc] ;  /* 0x00000c0001037983 */ /* 0x0011620000300800 */
[C---:B------:R-:W-:Y:S01]  /*1c5b0*/  LOP3.LUT P2, RZ, R22.reuse, 0x8, RZ, 0xc0, !PT ;  /* 0x0000000816ff7812 */ /* 0x040fe2000784c0ff */
[----:B------:R0:W-:Y:S01]  /*1c5c0*/  SYNCS.ARRIVE.TRANS64.A1T0 RZ, [R17+URZ+0x22830], RZ ;  /* 0x022830ff11ff79a7 */ /* 0x0001e2000810003f */
[----:B------:R-:W-:-:S13]  /*1c5d0*/  LOP3.LUT P1, RZ, R22, 0x4, RZ, 0xc0, !PT ;  /* 0x0000000416ff7812 */ /* 0x000fda000782c0ff */
[----:B------:R-:W-:Y:S05]  /*1c5e0*/  WARPSYNC.ALL ;  /* 0x0000000000007948 */ /* 0x000fea0003800000 */
[----:B------:R-:W-:Y:S01]  /*1c5f0*/  BAR.SYNC.DEFER_BLOCKING 0x8, 0x180 ;  /* 0x0206000000007b1d */ /* 0x000fe20000010000 */
[----:B------:R-:W-:Y:S02]  /*1c600*/  LOP3.LUT P0, RZ, R22, 0x2, RZ, 0xc0, !PT ;  /* 0x0000000216ff7812 */ /* 0x000fe4000780c0ff */
[----:B------:R-:W-:Y:S02]  /*1c610*/  SEL R0, RZ, 0x2, P2 ;  /* 0x00000002ff007807 */ /* 0x000fe40001000000 */
[----:B------:R-:W-:Y:S01]  /*1c620*/  SEL R2, RZ, 0x4, P1 ;  /* 0x00000004ff027807 */ /* 0x000fe20000800000 */
[----:B------:R-:W-:Y:S01]  /*1c630*/  ULDC.64 UR4, c[0x0][0xa00] ;  /* 0x0002800000047ab9 */ /* 0x000fe20000000a00 */
[----:B------:R-:W-:Y:S01]  /*1c640*/  SEL R36, RZ, 0x8, P0 ;  /* 0x00000008ff247807 */ /* 0x000fe20000000000 */
[----:B------:R-:W-:Y:S01]  /*1c650*/  BSSY B6, `(.L_x_3134) ;  /* 0x0000025000067945 */ /* 0x000fe20003800000 */
[----:B------:R-:W-:-:S02]  /*1c660*/  IADD3 R0, R2, R0, R6 ;  /* 0x0000000002007210 */ /* 0x000fc40007ffe006 */
[----:B------:R-:W-:-:S03]  /*1c670*/  ISETP.NE.U32.AND P0, PT, RZ, UR4, PT ;  /* 0x00000004ff007c0c */ /* 0x000fc6000bf05070 */
[----:B------:R-:W-:Y:S01]  /*1c680*/  IMAD.IADD R36, R0, 0x1, R36 ;  /* 0x0000000100247824 */ /* 0x000fe200078e0224 */
[----:B------:R-:W-:Y:S01]  /*1c690*/  ISETP.NE.AND.EX P0, PT, RZ, UR5, PT, P0 ;  /* 0x00000005ff007c0c */ /* 0x000fe2000bf05300 */
[----:B------:R-:W-:Y:S01]  /*1c6a0*/  VIADD R0, R23, 0x18400 ;  /* 0x0001840017007836 */ /* 0x000fe20000000000 */
[----:B------:R-:W-:Y:S02]  /*1c6b0*/  ULDC.64 UR4, c[0x0][0x298] ;  /* 0x0000a60000047ab9 */ /* 0x000fe40000000a00 */
[----:B------:R-:W-:Y:S02]  /*1c6c0*/  SEL R2, R19, RZ, !P0 ;  /* 0x000000ff13027207 */ /* 0x000fe40004000000 */
[----:B------:R-:W-:Y:S02]  /*1c6d0*/  LOP3.LUT P1, RZ, R0, 0x3ff, RZ, 0xc0, !PT ;  /* 0x000003ff00ff7812 */ /* 0x000fe4000782c0ff */
[----:B------:R-:W-:-:S04]  /*1c6e0*/  SHF.R.S32.HI R0, RZ, 0x1f, R19 ;  /* 0x0000001fff007819 */ /* 0x000fc80000011413 */
[----:B------:R-:W-:-:S05]  /*1c6f0*/  SEL R0, R0, RZ, !P0 ;  /* 0x000000ff00007207 */ /* 0x000fca0004000000 */
[----:B------:R1:W-:Y:S04]  /*1c700*/  STL [R1+0x30], R0 ;  /* 0x0000300001007387 */ /* 0x0003e80000100800 */
[----:B------:R2:W-:Y:S01]  /*1c710*/  STL [R1+0x14], R2 ;  /* 0x0000140201007387 */ /* 0x0005e20000100800 */
[----:B-1---5:R-:W-:-:S05]  /*1c720*/  SHF.R.S32.HI R0, RZ, 0x1f, R3 ;  /* 0x0000001fff007819 */ /* 0x022fca0000011403 */
[----:B------:R-:W-:-:S04]  /*1c730*/  IMAD R0, R0, UR4, RZ ;  /* 0x0000000400007c24 */ /* 0x000fc8000f8e02ff */
[C---:B------:R-:W-:Y:S02]  /*1c740*/  IMAD R0, R3.reuse, UR5, R0 ;  /* 0x0000000503007c24 */ /* 0x040fe4000f8e0200 */
[----:B--2---:R-:W-:-:S04]  /*1c750*/  IMAD.WIDE.U32 R2, R3, UR4, RZ ;  /* 0x0000000403027c25 */ /* 0x004fc8000f8e00ff */
[----:B------:R-:W-:Y:S01]  /*1c760*/  IMAD.IADD R0, R3, 0x1, R0 ;  /* 0x0000000103007824 */ /* 0x000fe200078e0200 */
[----:B------:R1:W-:Y:S04]  /*1c770*/  STL.64 [R1+0x18], R2 ;  /* 0x0000180201007387 */ /* 0x0003e80000100a00 */
[----:B------:R1:W-:Y:S01]  /*1c780*/  STL [R1+0xc], R0 ;  /* 0x00000c0001007387 */ /* 0x0003e20000100800 */
[----:B------:R-:W-:Y:S05]  /*1c790*/  @!P1 BRA `(.L_x_3135) ;  /* 0x0000000000409947 */ /* 0x000fea0003800000 */
[----:B-1----:R-:W-:Y:S01]  /*1c7a0*/  MOV R2, 0x0 ;  /* 0x0000000000027802 */ /* 0x002fe20000000f00 */
[----:B------:R-:W-:Y:S01]  /*1c7b0*/  ULDC.64 UR4, c[0x4][0x98] ;  /* 0x0100260000047ab9 */ /* 0x000fe20000000a00 */
[----:B------:R-:W-:Y:S01]  /*1c7c0*/  ULDC.64 UR6, c[0x4][0xa0] ;  /* 0x0100280000067ab9 */ /* 0x000fe20000000a00 */
[----:B------:R-:W-:Y:S01]  /*1c7d0*/  ULDC.64 UR8, c[0x4][0x20] ;  /* 0x0100080000087ab9 */ /* 0x000fe20000000a00 */
[----:B------:R-:W-:Y:S01]  /*1c7e0*/  IMAD.U32 R4, RZ, RZ, UR4 ;  /* 0x00000004ff047e24 */ /* 0x000fe2000f8e00ff */
[----:B------:R-:W-:Y:S01]  /*1c7f0*/  MOV R8, 0x70 ;  /* 0x0000007000087802 */ /* 0x000fe20000000f00 */
[----:B------:R-:W1:Y:S01]  /*1c800*/  LDC.64 R2, c[0x4][R2] ;  /* 0x0100000002027b82 */ /* 0x000e620000000a00 */
        /* <DEDUP_REMOVED lines=8> */
[----:B01----:R-:W-:Y:S05]  /*1c890*/  CALL.ABS.NOINC R2 ;  /* 0x0000000002007343 */ /* 0x003fea0003c00000 */
.L_x_3135:
[----:B------:R-:W-:Y:S05]  /*1c8a0*/  BSYNC B6 ;  /* 0x0000000000067941 */ /* 0x000fea0003800000 */
.L_x_3134:
[----:B-1----:R-:W2:Y:S01]  /*1c8b0*/  LDL.LU R0, [R1+0xc] ;  /* 0x00000c0001007983 */ /* 0x002ea20000300800 */
[----:B------:R-:W-:Y:S01]  /*1c8c0*/  ULDC.64 UR4, c[0x0][0x2d8] ;  /* 0x0000b60000047ab9 */ /* 0x000fe20000000a00 */
[----:B------:R-:W1:Y:S02]  /*1c8d0*/  LDC R7, c[0x0][0x448] ;  /* 0x00011200ff077b82 */ /* 0x000e640000000800 */
[----:B------:R-:W2:Y:S04]  /*1c8e0*/  LDL.LU.64 R2, [R1+0x18] ;  /* 0x0000180001027983 */ /* 0x000ea80000300a00 */
[----:B------:R-:W3:Y:S04]  /*1c8f0*/  LDL.LU R20, [R1+0x30] ;  /* 0x0000300001147983 */ /* 0x000ee80000300800 */
[----:B------:R-:W4:Y:S04]  /*1c900*/  LDL.LU R21, [R1+0x14] ;  /* 0x0000140001157983 */ /* 0x000f280000300800 */
[----:B------:R0:W5:Y:S01]  /*1c910*/  LDL R8, [R1+0x8] ;  /* 0x0000080001087983 */ /* 0x0001620000100800 */
[----:B-1----:R-:W-:-:S13]  /*1c920*/  ISETP.NE.AND P0, PT, R7, 0x1, PT ;  /* 0x000000010700780c */ /* 0x002fda0003f05270 */
[----:B------:R-:W1:Y:S01]  /*1c930*/  @P0 LDC R6, c[0x0][0x44c] ;  /* 0x00011300ff060b82 */ /* 0x000e620000000800 */
[----:B--2---:R-:W-:Y:S02]  /*1c940*/  IMAD.MOV.U32 R3, RZ, RZ, R0 ;  /* 0x000000ffff037224 */ /* 0x004fe400078e0000 */
[----:B------:R-:W-:Y:S02]  /*1c950*/  IMAD R0, R28, UR4, RZ ;  /* 0x000000041c007c24 */ /* 0x000fe4000f8e02ff */
[----:B------:R-:W-:-:S04]  /*1c960*/  IMAD.WIDE.U32 R2, R18, UR4, R2 ;  /* 0x0000000412027c25 */ /* 0x000fc8000f8e0002 */
[----:B------:R-:W-:Y:S01]  /*1c970*/  IMAD R0, R18, UR5, R0 ;  /* 0x0000000512007c24 */ /* 0x000fe2000f8e0200 */
[----:B------:R-:W-:-:S03]  /*1c980*/  ULDC.64 UR4, c[0x0][0x2e0] ;  /* 0x0000b80000047ab9 */ /* 0x000fc60000000a00 */
[----:B------:R-:W-:Y:S02]  /*1c990*/  IMAD.IADD R3, R3, 0x1, R0 ;  /* 0x0000000103037824 */ /* 0x000fe400078e0200 */
[----:B---3--:R-:W-:Y:S02]  /*1c9a0*/  IMAD R0, R20, UR4, RZ ;  /* 0x0000000414007c24 */ /* 0x008fe4000f8e02ff */
[----:B------:R-:W2:Y:S01]  /*1c9b0*/  S2R R20, SR_TID.X ;  /* 0x0000000000147919 */ /* 0x000ea20000002100 */
[----:B----4-:R-:W-:-:S04]  /*1c9c0*/  IMAD.WIDE.U32 R2, R21, UR4, R2 ;  /* 0x0000000415027c25 */ /* 0x010fc8000f8e0002 */
[----:B------:R-:W-:Y:S01]  /*1c9d0*/  IMAD R0, R21, UR5, R0 ;  /* 0x0000000515007c24 */ /* 0x000fe2000f8e0200 */
[----:B------:R-:W3:Y:S01]  /*1c9e0*/  S2R R9, SR_TID.X ;  /* 0x0000000000097919 */ /* 0x000ee20000002100 */
[----:B------:R-:W-:Y:S02]  /*1c9f0*/  ULDC.64 UR4, c[0x0][0x2d0] ;  /* 0x0000b40000047ab9 */ /* 0x000fe40000000a00 */
[----:B------:R-:W-:Y:S02]  /*1ca00*/  IMAD.IADD R3, R3, 0x1, R0 ;  /* 0x0000000103037824 */ /* 0x000fe400078e0200 */
[----:B------:R-:W4:Y:S01]  /*1ca10*/  @P0 LDC R0, c[0x0][0x450] ;  /* 0x00011400ff000b82 */ /* 0x000f220000000800 */
[----:B--2---:R-:W-:-:S04]  /*1ca20*/  LOP3.LUT R20, R20, 0x7f, RZ, 0xc0, !PT ;  /* 0x0000007f14147812 */ /* 0x004fc800078ec0ff */
[----:B------:R-:W-:Y:S02]  /*1ca30*/  SHF.R.U32.HI R21, RZ, 0x3, R20 ;  /* 0x00000003ff157819 */ /* 0x000fe40000011614 */
[----:B------:R-:W2:Y:S02]  /*1ca40*/  S2R R20, SR_TID.X ;  /* 0x0000000000147919 */ /* 0x000ea40000002100 */
[----:B--2---:R-:W-:-:S05]  /*1ca50*/  IMAD.SHL.U32 R20, R20, 0x10, RZ ;  /* 0x0000001014147824 */ /* 0x004fca00078e00ff */
[----:B------:R-:W-:-:S05]  /*1ca60*/  LOP3.LUT R20, R21, 0x70, R20, 0xf8, !PT ;  /* 0x0000007015147812 */ /* 0x000fca00078ef814 */
[----:B------:R-:W-:Y:S02]  /*1ca70*/  IMAD.IADD R5, R20, 0x1, R35 ;  /* 0x0000000114057824 */ /* 0x000fe400078e0223 */
[----:B------:R0:W5:Y:S02]  /*1ca80*/  LDL R20, [R1+0x4] ;  /* 0x0000040001147983 */ /* 0x0001640000100800 */
[----:B-1----:R-:W-:-:S04]  /*1ca90*/  @P0 IMAD.HI.U32 R6, R5, R6, RZ ;  /* 0x0000000605060227 */ /* 0x002fc800078e00ff */
[----:B------:R-:W-:Y:S01]  /*1caa0*/  IMAD.MOV.U32 R4, RZ, RZ, R5 ;  /* 0x000000ffff047224 */ /* 0x000fe200078e0005 */
[----:B----4-:R-:W-:Y:S01]  /*1cab0*/  @P0 SHF.R.U32.HI R4, RZ, R0, R6 ;  /* 0x00000000ff040219 */ /* 0x010fe20000011606 */
[----:B------:R-:W1:Y:S04]  /*1cac0*/  S2R R21, SR_TID.X ;  /* 0x0000000000157919 */ /* 0x000e680000002100 */
        /* <DEDUP_REMOVED lines=13> */
[----:B---3--:R-:W-:Y:S01]  /*1cba0*/  IMAD.SHL.U32 R9, R9, 0x8, RZ ;  /* 0x0000000809097824 */ /* 0x008fe200078e00ff */
[C---:B------:R-:W-:Y:S01]  /*1cbb0*/  LEA R0, P0, R2.reuse, UR4, 0x1 ;  /* 0x0000000402007c11 */ /* 0x040fe2000f8008ff */
[----:B------:R-:W-:Y:S01]  /*1cbc0*/  IMAD.IADD R4, R3, 0x1, R4 ;  /* 0x0000000103047824 */ /* 0x000fe200078e0204 */
[----:B------:R-:W-:Y:S02]  /*1cbd0*/  ULDC UR4, c[0x0][0x2b8] ;  /* 0x0000ae0000047ab9 */ /* 0x000fe40000000800 */
[----:B------:R-:W-:Y:S02]  /*1cbe0*/  LOP3.LUT R9, R9, 0x38, RZ, 0xc0, !PT ;  /* 0x0000003809097812 */ /* 0x000fe400078ec0ff */
[----:B------:R-:W-:Y:S01]  /*1cbf0*/  LEA.HI.X R4, R2, UR5, R4, 0x1, P0 ;  /* 0x0000000502047c11 */ /* 0x000fe200080f0c04 */
[----:B------:R-:W-:Y:S01]  /*1cc00*/  UMOV UR5, 0xffffffff ;  /* 0xffffffff00057882 */ /* 0x000fe20000000000 */
[----:B-1----:R-:W-:-:S02]  /*1cc10*/  LOP3.LUT R21, R21, 0x7f, RZ, 0xc0, !PT ;  /* 0x0000007f15157812 */ /* 0x002fc400078ec0ff */
[----:B------:R-:W-:Y:S02]  /*1cc20*/  ISETP.GE.AND P1, PT, R9, UR4, PT ;  /* 0x0000000409007c0c */ /* 0x000fe4000bf26270 */
[----:B------:R-:W-:Y:S01]  /*1cc30*/  SHF.R.U32.HI R10, RZ, 0x3, R21 ;  /* 0x00000003ff0a7819 */ /* 0x000fe20000011615 */
[----:B0-----:R-:W-:Y:S10]  /*1cc40*/  BRA.DIV UR5, `(.L_x_3136) ;  /* 0x0000005205cc7947 */ /* 0x001ff4000b800000 */
[----:B------:R-:W0:Y:S01]  /*1cc50*/  SHFL.IDX PT, R3, R0, RZ, 0x181f ;  /* 0x00181fff00037589 */ /* 0x000e2200000e0000 */
[----:B-----5:R-:W-:Y:S02]  /*1cc60*/  IMAD R5, R20, R7, RZ ;  /* 0x0000000714057224 */ /* 0x020fe400078e02ff */
[----:B------:R-:W-:Y:S01]  /*1cc70*/  IMAD.IADD R35, R10, 0x1, R35 ;  /* 0x000000010a237824 */ /* 0x000fe200078e0223 */
[----:B------:R-:W1:Y:S03]  /*1cc80*/  SHFL.IDX PT, R2, R4, RZ, 0x181f ;  /* 0x00181fff04027589 */ /* 0x000e6600000e0000 */
[C---:B------:R-:W-:Y:S01]  /*1cc90*/  VIADD R6, R35.reuse, 0x10 ;  /* 0x0000001023067836 */ /* 0x040fe20000000000 */
[----:B------:R-:W-:-:S13]  /*1cca0*/  ISETP.GE.AND P0, PT, R35, R5, PT ;  /* 0x000000052300720c */ /* 0x000fda0003f06270 */
        /* <DEDUP_REMOVED lines=60> */
[----:B------:R-:W2:Y:S04]  /*1d070*/  SHFL.IDX PT, R4, R4, 0x7, 0x181f ;  /* 0x00f81f0004047f89 */ /* 0x000ea800000e0000 */
[----:B------:R-:W3:Y:S01]  /*1d080*/  SHFL.IDX PT, R0, R0, 0x7, 0x181f ;  /* 0x00f81f0000007f89 */ /* 0x000ee200000e0000 */
[----:B0-----:R-:W-:-:S05]  /*1d090*/  @!P0 LEA R3, P2, R9, R3, 0x1 ;  /* 0x0000000309038211 */ /* 0x001fca00078408ff */
[----:B-1----:R-:W-:-:S05]  /*1d0a0*/  @!P0 IMAD.X R2, RZ, RZ, R2, P2 ;  /* 0x000000ffff028224 */ /* 0x002fca00010e0602 */
[----:B------:R-:W-:-:S04]  /*1d0b0*/  @!P0 LOP3.LUT R3, R3, R2, RZ, 0x3c, !PT ;  /* 0x0000000203038212 */ /* 0x000fc800078e3cff */
[----:B------:R-:W-:-:S04]  /*1d0c0*/  @!P0 LOP3.LUT R2, R3, R2, RZ, 0x3c, !PT ;  /* 0x0000000203028212 */ /* 0x000fc800078e3cff */
[----:B------:R-:W-:-:S05]  /*1d0d0*/  @!P0 LOP3.LUT R3, R3, R2, RZ, 0x3c, !PT ;  /* 0x0000000203038212 */ /* 0x000fca00078e3cff */
[----:B--23--:R1:W-:Y:S02]  /*1d0e0*/  @!P0 LDGSTS.E.BYPASS.LTC128B.128 [R8+0x1b400], desc[UR52][R2.64], !P1 ;  /* 0x1b40000002088fae */ /* 0x00c3e4000c901d74 */
.L_x_3302:
[----:B------:R-:W-:-:S05]  /*1d0f0*/  VIADD R35, R35, 0x70 ;  /* 0x0000007023237836 */ /* 0x000fca0000000000 */
[----:B------:R-:W-:-:S13]  /*1d100*/  ISETP.GE.AND P0, PT, R35, R5, PT ;  /* 0x000000052300720c */ /* 0x000fda0003f06270 */
[----:B01----:R-:W-:-:S05]  /*1d110*/  @!P0 LEA R2, P2, R9, R0, 0x1 ;  /* 0x0000000009028211 */ /* 0x003fca00078408ff */
[----:B------:R-:W-:-:S05]  /*1d120*/  @!P0 IMAD.X R3, RZ, RZ, R4, P2 ;  /* 0x000000ffff038224 */ /* 0x000fca00010e0604 */
[----:B------:R-:W-:Y:S01]  /*1d130*/  @!PT LDS RZ, [RZ] ;  /* 0x00000000fffff984 */ /* 0x000fe20000000800 */
[----:B------:R-:W-:Y:S01]  /*1d140*/  @!PT LDS RZ, [RZ] ;  /* 0x00000000fffff984 */ /* 0x000fe20000000800 */
[----:B------:R-:W-:Y:S01]  /*1d150*/  @!PT LDS RZ, [RZ] ;  /* 0x00000000fffff984 */ /* 0x000fe20000000800 */
[----:B------:R0:W-:Y:S01]  /*1d160*/  @!P0 LDGSTS.E.BYPASS.LTC128B.128 [R8+0x1bc00], desc[UR52][R2.64], !P1 ;  /* 0x1bc0000002088fae */ /* 0x0001e2000c901d74 */
[----:B------:R-:W-:Y:S01]  /*1d170*/  PLOP3.LUT P0, PT, PT, PT, PT, 0x80, 0x0 ;  /* 0x000000000000781c */ /* 0x000fe20003f0f070 */
[----:B------:R-:W-:-:S12]  /*1d180*/  NOP ;  /* 0x0000000000007918 */ /* 0x000fd80000000000 */
.L_x_3137:
        /* <DEDUP_REMOVED lines=18> */
.L_x_3303:
[----:B------:R-:W-:Y:S05]  /*1d2b0*/  BSYNC B0 ;  /* 0x0000000000007941 */ /* 0x000fea0003800000 */
.L_x_3138:
[----:B------:R-:W-:-:S05]  /*1d2c0*/  IMAD.U32 R2, RZ, RZ, UR38 ;  /* 0x00000026ff027e24 */ /* 0x000fca000f8e00ff */
[----:B------:R-:W-:-:S13]  /*1d2d0*/  ISETP.NE.AND P0, PT, R2, 0x3, PT ;  /* 0x000000030200780c */ /* 0x000fda0003f05270 */
[----:B------:R-:W-:Y:S05]  /*1d2e0*/  @!P0 BRA `(.L_x_3140) ;  /* 0x0000000000048947 */ /* 0x000fea0003800000 */
[----:B------:R-:W-:Y:S01]  /*1d2f0*/  BPT.TRAP 0x1 ;  /* 0x000000040000795c */ /* 0x000fe20000300000 */
.L_x_3140:
[----:B0-----:R-:W-:Y:S01]  /*1d300*/  SHF.L.U32 R0, R26, 0x1f, RZ ;  /* 0x0000001f1a007819 */ /* 0x001fe200000006ff */
[----:B------:R-:W-:Y:S03]  /*1d310*/  BSSY B0, `(.L_x_3141) ;  /* 0x0000003000007945 */ /* 0x000fe60003800000 */
[----:B------:R-:W0:Y:S02]  /*1d320*/  SYNCS.PHASECHK.TRANS64.TRYWAIT P0, [R17+URZ+0x22860], R0 ;  /* 0x02286000110075a7 */ /* 0x000e24000800017f */
[----:B0-----:R-:W-:Y:S05]  /*1d330*/  @!P0 BRA `(.L_x_3142) ;  /* 0x0000005400c88947 */ /* 0x001fea0003800000 */
.L_x_3304:
[----:B------:R-:W-:Y:S05]  /*1d340*/  BSYNC B0 ;  /* 0x0000000000007941 */ /* 0x000fea0003800000 */
.L_x_3141:
[----:B------:R-:W0:Y:S01]  /*1d350*/  LDL.LU R3, [R1+0x28] ;  /* 0x0000280001037983 */ /* 0x000e220000300800 */
[----:B------:R-:W-:-:S03]  /*1d360*/  ULDC.64 UR4, c[0x0][0x328] ;  /* 0x0000ca0000047ab9 */ /* 0x000fc60000000a00 */
[----:B------:R-:W2:Y:S04]  /*1d370*/  LDL.LU R2, [R1] ;  /* 0x0000000001027983 */ /* 0x000ea80000300800 */
[----:B------:R-:W3:Y:S01]  /*1d380*/  LDL.LU R4, [R1+0x2c] ;  /* 0x00002c0001047983 */ /* 0x000ee20000300800 */
[----:B0-----:R-:W-:-:S04]  /*1d390*/  IMAD R0, R3, UR4, RZ ;  /* 0x0000000403007c24 */ /* 0x001fc8000f8e02ff */
[C---:B--2---:R-:W-:Y:S02]  /*1d3a0*/  IMAD R5, R2.reuse, UR5, R0 ;  /* 0x0000000502057c24 */ /* 0x044fe4000f8e0200 */
[----:B------:R-:W-:Y:S01]  /*1d3b0*/  IMAD.WIDE.U32 R2, R2, UR4, RZ ;  /* 0x0000000402027c25 */ /* 0x000fe2000f8e00ff */
        /* <DEDUP_REMOVED lines=18> */
[----:B------:R-:W-:Y:S01]  /*1d4e0*/  LOP3.LUT R7, R36, 0x1, RZ, 0xc0, !PT ;  /* 0x0000000124077812 */ /* 0x000fe200078ec0ff */
[----:B------:R-:W-:Y:S01]  /*1d4f0*/  IMAD R4, R4, 0x2, R23 ;  /* 0x0000000204047824 */ /* 0x000fe200078e0217 */
[C---:B------:R-:W-:Y:S01]  /*1d500*/  LOP3.LUT P2, RZ, R36.reuse, 0x2, RZ, 0xc0, !PT ;  /* 0x0000000224ff7812 */ /* 0x040fe2000784c0ff */
[----:B------:R-:W1:Y:S01]  /*1d510*/  SHFL.IDX PT, R14, R5, RZ, 0x181f ;  /* 0x00181fff050e7589 */ /* 0x000e6200000e0000 */
[----:B------:R-:W-:Y:S02]  /*1d520*/  ISETP.NE.U32.AND P3, PT, R7, 0x1, PT ;  /* 0x000000010700780c */ /* 0x000fe40003f65070 */
[----:B------:R-:W-:Y:S01]  /*1d530*/  LOP3.LUT P1, RZ, R36, 0x4, RZ, 0xc0, !PT ;  /* 0x0000000424ff7812 */ /* 0x000fe2000782c0ff */
[----:B------:R-:W2:Y:S03]  /*1d540*/  SHFL.IDX PT, R3, R6, RZ, 0x181f ;  /* 0x00181fff06037589 */ /* 0x000ea600000e0000 */
[----:B------:R-:W-:Y:S01]  /*1d550*/  ISETP.LT.OR P4, PT, R33, 0x1, !P1 ;  /* 0x000000012100780c */ /* 0x000fe20004f81670 */
        /* <DEDUP_REMOVED lines=14> */
[----:B0-----:R-:W-:-:S03]  /*1d640*/  IADD3 R8, P4, R14, R0, RZ ;  /* 0x000000000e087210 */ /* 0x001fc60007f9e0ff */
[----:B------:R-:W-:Y:S04]  /*1d650*/  SHFL.IDX PT, R14, R5, 0x2, 0x181f ;  /* 0x00581f00050e7f89 */ /* 0x000fe800000e0000 */
[----:B-1----:R-:W0:Y:S02]  /*1d660*/  SHFL.IDX PT, R3, R6, 0x1, 0x181f ;  /* 0x00381f0006037f89 */ /* 0x002e2400000e0000 */
        /* <DEDUP_REMOVED lines=46> */
.L_x_3318:
        /* <DEDUP_REMOVED lines=15> */
.L_x_3144:
        /* <DEDUP_REMOVED lines=11> */
.L_x_3145:
[----:B------:R-:W2:Y:S01]  /*1daf0*/  LDL.LU R2, [R1+0x20] ;  /* 0x0000200001027983 */ /* 0x000ea20000300800 */
[----:B------:R0:W-:Y:S01]  /*1db00*/  SYNCS.ARRIVE.TRANS64.A1T0 RZ, [R17+URZ+0x22850], RZ ;  /* 0x022850ff11ff79a7 */ /* 0x0001e2000810003f */
[----:B------:R-:W-:Y:S01]  /*1db10*/  BSSY B0, `(.L_x_3146) ;  /* 0x00000e0000007945 */ /* 0x000fe20003800000 */
[----:B--2---:R-:W-:-:S05]  /*1db20*/  VIADD R10, R2, 0xfffffffe ;  /* 0xfffffffe020a7836 */ /* 0x004fca0000000000 */
[----:B------:R-:W-:-:S13]  /*1db30*/  ISETP.GE.AND P0, PT, R10, R32, PT ;  /* 0x000000200a00720c */ /* 0x000fda0003f06270 */
[----:B0-----:R-:W-:Y:S05]  /*1db40*/  @!P0 BRA `(.L_x_3147) ;  /* 0x0000000c00708947 */ /* 0x001fea0003800000 */
.L_x_3160:
[----:B0-----:R-:W0:Y:S01]  /*1db50*/  S2R R2, SR_TID.X ;  /* 0x0000000000027919 */ /* 0x001e220000002100 */
[----:B------:R-:W1:Y:S01]  /*1db60*/  LDC R6, c[0x0][0x430] ;  /* 0x00010c00ff067b82 */ /* 0x000e620000000800 */
[----:B------:R-:W-:Y:S01]  /*1db70*/  IMAD R7, R10, 0x60, R31 ;  /* 0x000000600a077824 */ /* 0x000fe200078e021f */
[----:B--23--:R-:W2:Y:S01]  /*1db80*/  S2R R4, SR_TID.X ;  /* 0x0000000000047919 */ /* 0x00cea20000002100 */
[----:B------:R-:W-:Y:S02]  /*1db90*/  IMAD.U32 R12, RZ, RZ, UR38 ;  /* 0x00000026ff0c7e24 */ /* 0x000fe4000f8e00ff */
[----:B------:R-:W-:Y:S01]  /*1dba0*/  VIADD R25, R25, 0x1 ;  /* 0x0000000119197836 */ /* 0x000fe20000000000 */
[----:B-1----:R-:W-:Y:S02]  /*1dbb0*/  ISETP.NE.AND P0, PT, R6, 0x1, PT ;  /* 0x000000010600780c */ /* 0x002fe40003f05270 */
[----:B0-----:R-:W-:Y:S01]  /*1dbc0*/  LOP3.LUT R2, R2, 0x7f, RZ, 0xc0, !PT ;  /* 0x0000007f02027812 */ /* 0x001fe200078ec0ff */
[----:B--2---:R-:W-:-:S03]  /*1dbd0*/  IMAD.SHL.U32 R4, R4, 0x10, RZ ;  /* 0x0000001004047824 */ /* 0x004fc600078e00ff */
[----:B------:R-:W-:-:S07]  /*1dbe0*/  SHF.R.U32.HI R2, RZ, 0x3, R2 ;  /* 0x00000003ff027819 */ /* 0x000fce0000011602 */
[----:B------:R-:W0:Y:S01]  /*1dbf0*/  @P0 LDC R3, c[0x0][0x438] ;  /* 0x00010e00ff030b82 */ /* 0x000e220000000800 */
[----:B------:R-:W-:-:S04]  /*1dc00*/  LOP3.LUT R4, R2, 0x70, R4, 0xf8, !PT ;  /* 0x0000007002047812 */ /* 0x000fc800078ef804 */
[----:B------:R-:W-:-:S03]  /*1dc10*/  ISETP.GT.U32.AND P1, PT, R4, 0x5f, PT ;  /* 0x0000005f0400780c */ /* 0x000fc60003f24070 */
[----:B------:R-:W1:Y:S01]  /*1dc20*/  @P0 LDC R2, c[0x0][0x434] ;  /* 0x00010d00ff020b82 */ /* 0x000e620000000800 */
[----:B------:R-:W-:-:S04]  /*1dc30*/  IMAD.IADD R7, R4, 0x1, R7 ;  /* 0x0000000104077824 */ /* 0x000fc800078e0207 */
[----:B------:R-:W-:-:S05]  /*1dc40*/  IMAD.MOV.U32 R11, RZ, RZ, R7 ;  /* 0x000000ffff0b7224 */ /* 0x000fca00078e0007 */
[----:B------:R-:W2:Y:S08]  /*1dc50*/  @!P1 LDC.64 R4, c[0x0][0x428] ;  /* 0x00010a00ff049b82 */ /* 0x000eb00000000a00 */
[----:B------:R-:W3:Y:S01]  /*1dc60*/  @!P1 LDC.64 R8, c[0x0][0x418] ;  /* 0x00010600ff089b82 */ /* 0x000ee20000000a00 */
[----:B-1----:R-:W-:-:S05]  /*1dc70*/  @P0 IMAD.HI.U32 R2, R7, R2, RZ ;  /* 0x0000000207020227 */ /* 0x002fca00078e00ff */
[----:B0-----:R-:W-:-:S04]  /*1dc80*/  @P0 SHF.R.U32.HI R11, RZ, R3, R2 ;  /* 0x00000003ff0b0219 */ /* 0x001fc80000011602 */
[--C-:B------:R-:W-:Y:S01]  /*1dc90*/  @!P1 SHF.R.S32.HI R3, RZ, 0x1f, R11.reuse ;  /* 0x0000001fff039819 */ /* 0x100fe2000001140b */
[----:B------:R-:W-:-:S04]  /*1dca0*/  @!P1 IMAD.MOV.U32 R2, RZ, RZ, R11 ;  /* 0x000000ffff029224 */ /* 0x000fc800078e000b */
[----:B--2---:R-:W-:-:S04]  /*1dcb0*/  @!P1 IMAD.WIDE.U32 R2, R29, R4, R2 ;  /* 0x000000041d029225 */ /* 0x004fc800078e0002 */
[----:B------:R-:W-:Y:S01]  /*1dcc0*/  @!P1 IMAD R4, R34, R4, RZ ;  /* 0x0000000422049224 */ /* 0x000fe200078e02ff */
[----:B---3--:R-:W-:-:S03]  /*1dcd0*/  @!P1 LEA R8, P0, R2, R8, 0x2 ;  /* 0x0000000802089211 */ /* 0x008fc600078010ff */
[----:B------:R-:W-:-:S04]  /*1dce0*/  @!P1 IMAD R5, R29, R5, R4 ;  /* 0x000000051d059224 */ /* 0x000fc800078e0204 */
[----:B------:R-:W-:Y:S02]  /*1dcf0*/  @!P1 IMAD.IADD R3, R5, 0x1, R3 ;  /* 0x0000000105039824 */ /* 0x000fe400078e0203 */
[----:B------:R-:W-:-:S03]  /*1dd00*/  IMAD.MOV.U32 R5, RZ, RZ, RZ ;  /* 0x000000ffff057224 */ /* 0x000fc600078e00ff */
[----:B------:R-:W-:Y:S01]  /*1dd10*/  @!P1 LEA.HI.X R9, R2, R9, R3, 0x2, P0 ;  /* 0x0000000902099211 */ /* 0x000fe200000f1403 */
[----:B------:R-:W-:Y:S01]  /*1dd20*/  IMAD.MOV R2, RZ, RZ, -R11 ;  /* 0x000000ffff027224 */ /* 0x000fe200078e0a0b */
[----:B------:R-:W-:-:S03]  /*1dd30*/  ISETP.NE.AND P0, PT, R25, 0x2, PT ;  /* 0x000000021900780c */ /* 0x000fc60003f05270 */
[----:B------:R0:W5:Y:S01]  /*1dd40*/  @!P1 LDG.E R5, desc[UR52][R8.64] ;  /* 0x0000003408059981 */ /* 0x000162000c1e1900 */
[----:B------:R-:W-:Y:S01]  /*1dd50*/  ISETP.NE.AND P1, PT, R12, 0x3, PT ;  /* 0x000000030c00780c */ /* 0x000fe20003f25270 */
[----:B------:R-:W-:Y:S05]  /*1dd60*/  YIELD ;  /* 0x0000000000007946 */ /* 0x000fea0003800000 */
[----:B------:R-:W-:Y:S01]  /*1dd70*/  SEL R3, RZ, 0x1, P0 ;  /* 0x00000001ff037807 */ /* 0x000fe20000000000 */
[----:B------:R-:W-:Y:S01]  /*1dd80*/  IMAD R6, R6, R2, R7 ;  /* 0x0000000206067224 */ /* 0x000fe200078e0207 */
[----:B------:R-:W-:Y:S02]  /*1dd90*/  SEL R25, R25, RZ, P0 ;  /* 0x000000ff19197207 */ /* 0x000fe40000000000 */
[----:B------:R-:W-:Y:S01]  /*1dda0*/  LOP3.LUT R26, R26, R3, RZ, 0x3c, !PT ;  /* 0x000000031a1a7212 */ /* 0x000fe200078e3cff */
[----:B------:R-:W-:-:S02]  /*1ddb0*/  IMAD.MOV.U32 R3, RZ, RZ, R10 ;  /* 0x000000ffff037224 */ /* 0x000fc400078e000a */
[----:B------:R-:W-:-:S03]  /*1ddc0*/  VIADD R10, R10, 0xffffffff ;  /* 0xffffffff0a0a7836 */ /* 0x000fc60000000000 */
[----:B------:R-:W-:Y:S01]  /*1ddd0*/  ISETP.GT.AND P2, PT, R3, R32, PT ;  /* 0x000000200300720c */ /* 0x000fe20003f44270 */
[----:B0-----:R-:W-:-:S12]  /*1dde0*/  @!P1 BRA `(.L_x_3148) ;  /* 0x0000000000049947 */ /* 0x001fd80003800000 */
[----:B------:R-:W-:Y:S01]  /*1ddf0*/  BPT.TRAP 0x1 ;  /* 0x000000040000795c */ /* 0x000fe20000300000 */
.L_x_3148:
[----:B------:R-:W-:Y:S01]  /*1de00*/  IMAD R4, R25, 0x8, R23 ;  /* 0x0000000819047824 */ /* 0x000fe200078e0217 */
[----:B------:R-:W-:Y:S01]  /*1de10*/  SHF.L.U32 R21, R26, 0x1f, RZ ;  /* 0x0000001f1a157819 */ /* 0x000fe200000006ff */
[----:B------:R-:W-:Y:S01]  /*1de20*/  BSSY B1, `(.L_x_3149) ;  /* 0x0000004000017945 */ /* 0x000fe20003800000 */
[----:B------:R-:W-:Y:S02]  /*1de30*/  SHF.R.S32.HI R17, RZ, 0x1f, R6 ;  /* 0x0000001fff117819 */ /* 0x000fe40000011406 */
[----:B------:R-:W0:Y:S02]  /*1de40*/  SYNCS.PHASECHK.TRANS64.TRYWAIT P0, [R4+URZ+0x22840], R21 ;  /* 0x02284015040075a7 */ /* 0x000e24000800017f */
[----:B0-----:R-:W-:Y:S05]  /*1de50*/  @!P0 BRA `(.L_x_3150) ;  /* 0x00000054005c8947 */ /* 0x001fea0003800000 */
.L_x_3319:
[----:B------:R-:W-:Y:S05]  /*1de60*/  BSYNC B1 ;  /* 0x0000000000017941 */ /* 0x000fea0003800000 */
.L_x_3149:
        /* <DEDUP_REMOVED lines=11> */
[----:B------:R-:W-:-:S04]  /*1df20*/  ULDC.64 UR4, c[0x0][0x308] ;  /* 0x0000c20000047ab9 */ /* 0x000fc80000000a00 */
[----:B------:R-:W-:Y:S01]  /*1df30*/  IADD3 R3, R3, R7, RZ ;  /* 0x0000000703037210 */ /* 0x000fe20007ffe0ff */
[----:B------:R-:W-:-:S04]  /*1df40*/  IMAD R7, R28, UR4, RZ ;  /* 0x000000041c077c24 */ /* 0x000fc8000f8e02ff */
[C---:B------:R-:W-:Y:S02]  /*1df50*/  IMAD R7, R18.reuse, UR5, R7 ;  /* 0x0000000512077c24 */ /* 0x040fe4000f8e0207 */
[----:B------:R-:W-:Y:S01]  /*1df60*/  IMAD.WIDE.U32 R2, R18, UR4, R2 ;  /* 0x0000000412027c25 */ /* 0x000fe2000f8e0002 */
[----:B------:R-:W-:-:S03]  /*1df70*/  ULDC.64 UR4, c[0x0][0x2e8] ;  /* 0x0000ba0000047ab9 */ /* 0x000fc60000000a00 */
[----:B------:R-:W-:Y:S01]  /*1df80*/  IMAD.IADD R7, R7, 0x1, R3 ;  /* 0x0000000107077824 */ /* 0x000fe200078e0203 */
[----:B------:R-:W-:Y:S01]  /*1df90*/  LEA R8, P0, R2, UR4, 0x1 ;  /* 0x0000000402087c11 */ /* 0x000fe2000f8008ff */
[----:B------:R-:W-:-:S03]  /*1dfa0*/  UMOV UR4, 0xffffffff ;  /* 0xffffffff00047882 */ /* 0x000fc60000000000 */
[----:B------:R-:W-:Y:S01]  /*1dfb0*/  LEA.HI.X R9, R2, UR5, R7, 0x1, P0 ;  /* 0x0000000502097c11 */ /* 0x000fe200080f0c07 */
[----:B------:R-:W-:Y:S01]  /*1dfc0*/  IMAD R7, R25, 0x1800, R30 ;  /* 0x0000180019077824 */ /* 0x000fe200078e021e */
[----:B------:R-:W-:Y:S07]  /*1dfd0*/  BRA.DIV UR4, `(.L_x_3151) ;  /* 0x0000005604107947 */ /* 0x000fee000b800000 */
        /* <DEDUP_REMOVED lines=29> */
.L_x_3333:
        /* <DEDUP_REMOVED lines=8> */
.L_x_3152:
        /* <DEDUP_REMOVED lines=11> */
.L_x_3153:
[----:B------:R2:W-:Y:S01]  /*1e2e0*/  SYNCS.ARRIVE.TRANS64.A1T0 RZ, [R4+URZ+0x22830], RZ ;  /* 0x022830ff04ff79a7 */ /* 0x0005e2000810003f */
[----:B------:R-:W-:Y:S05]  /*1e2f0*/  @!P3 BRA `(.L_x_3154) ;  /* 0x000000000004b947 */ /* 0x000fea0003800000 */
[----:B------:R-:W-:Y:S01]  /*1e300*/  BPT.TRAP 0x1 ;  /* 0x000000040000795c */ /* 0x000fe20000300000 */
.L_x_3154:
[----:B------:R-:W3:Y:S01]  /*1e310*/  SYNCS.PHASECHK.TRANS64.TRYWAIT P0, [R4+URZ+0x22860], R21 ;  /* 0x02286015040075a7 */ /* 0x000ee2000800017f */
[----:B------:R-:W-:Y:S04]  /*1e320*/  BSSY B1, `(.L_x_3155) ;  /* 0x0000002000017945 */ /* 0x000fe80003800000 */
[----:B---3--:R-:W-:Y:S05]  /*1e330*/  @!P0 BRA `(.L_x_3156) ;  /* 0x0000005400dc8947 */ /* 0x008fea0003800000 */
.L_x_3334:
[----:B------:R-:W-:Y:S05]  /*1e340*/  BSYNC B1 ;  /* 0x0000000000017941 */ /* 0x000fea0003800000 */
.L_x_3155:
        /* <DEDUP_REMOVED lines=68> */
.L_x_3348:
        /* <DEDUP_REMOVED lines=11> */
.L_x_3158:
        /* <DEDUP_REMOVED lines=11> */
.L_x_3159:
[----:B------:R0:W-:Y:S01]  /*1e8f0*/  SYNCS.ARRIVE.TRANS64.A1T0 RZ, [R4+URZ+0x22850], RZ ;  /* 0x022850ff04ff79a7 */ /* 0x0001e2000810003f */
[----:B------:R-:W-:Y:S05]  /*1e900*/  @P2 BRA `(.L_x_3160) ;  /* 0xfffffff000902947 */ /* 0x000fea000383ffff */
.L_x_3147:
[----:B------:R-:W-:Y:S05]  /*1e910*/  BSYNC B0 ;  /* 0x0000000000007941 */ /* 0x000fea0003800000 */
.L_x_3146:
[----:B------:R-:W1:Y:S01]  /*1e920*/  S2R R2, SR_TID.X ;  /* 0x0000000000027919 */ /* 0x000e620000002100 */
[----:B------:R-:W-:Y:S01]  /*1e930*/  VIADD R25, R25, 0x1 ;  /* 0x0000000119197836 */ /* 0x000fe20000000000 */
[----:B------:R-:W-:Y:S04]  /*1e940*/  BSSY B0, `(.L_x_3161) ;  /* 0x0000012000007945 */ /* 0x000fe80003800000 */
[----:B------:R-:W-:-:S04]  /*1e950*/  ISETP.NE.AND P0, PT, R25, 0x2, PT ;  /* 0x000000021900780c */ /* 0x000fc80003f05270 */
[----:B------:R-:W-:Y:S02]  /*1e960*/  SEL R5, RZ, 0x1, P0 ;  /* 0x00000001ff057807 */ /* 0x000fe40000000000 */
        /* <DEDUP_REMOVED lines=15> */
.L_x_3162:
[----:B------:R-:W-:Y:S05]  /*1ea60*/  BSYNC B0 ;  /* 0x0000000000007941 */ /* 0x000fea0003800000 */
.L_x_3161:
[----:B------:R-:W-:Y:S02]  /*1ea70*/  LOP3.LUT R26, R26, R5, RZ, 0x3c, !PT ;  /* 0x000000051a1a7212 */ /* 0x000fe400078e3cff */
[----:B------:R-:W-:-:S07]  /*1ea80*/  SEL R25, R25, RZ, P0 ;  /* 0x000000ff19197207 */ /* 0x000fce0000000000 */
.L_x_3121:
[----:B------:R-:W-:Y:S05]  /*1ea90*/  BSYNC B7 ;  /* 0x0000000000077941 */ /* 0x000fea0003800000 */
.L_x_3119:
[----:B------:R-:W-:-:S13]  /*1eaa0*/  LOP3.LUT P0, RZ, R22, 0x80, RZ, 0xc0, !PT ;  /* 0x0000008016ff7812 */ /* 0x000fda000780c0ff */
[----:B------:R-:W-:Y:S05]  /*1eab0*/  @!P0 BRA `(.L_x_3163) ;  /* 0x0000000000248947 */ /* 0x000fea0003800000 */
[----:B------:R-:W-:Y:S05]  /*1eac0*/  WARPSYNC.ALL ;  /* 0x0000000000007948 */ /* 0x000fea0003800000 */
[----:B------:R-:W1:Y:S08]  /*1ead0*/  S2UR UR5, SR_CgaCtaId ;  /* 0x00000000000579c3 */ /* 0x000e700000008800 */
[----:B------:R-:W-:Y:S06]  /*1eae0*/  BAR.SYNC.DEFER_BLOCKING 0x5, 0x180 ;  /* 0x0146000000007b1d */ /* 0x000fec0000010000 */
[----:B------:R-:W-:-:S02]  /*1eaf0*/  UMOV UR4, 0x400 ;  /* 0x0000040000047882 */ /* 0x000fc40000000000 */
[----:B-1----:R-:W-:-:S06]  /*1eb00*/  ULEA UR4, UR5, UR4, 0x18 ;  /* 0x0000000405047291 */ /* 0x002fcc000f8ec03f */
[----:B------:R-:W-:-:S05]  /*1eb10*/  IMAD.U32 R23, RZ, RZ, UR4 ;  /* 0x00000004ff177e24 */ /* 0x000fca000f8e00ff */
[----:B------:R1:W4:Y:S01]  /*1eb20*/  LDS.128 R16, [R23+0x228d0] ;  /* 0x0228d00017107984 */ /* 0x0003220000000c00 */
[----:B------:R-:W-:Y:S06]  /*1eb30*/  BAR.ARV 0x4, 0x180 ;  /* 0x0106000000007b1d */ /* 0x000fec0000002000 */
[----:B------:R-:W-:Y:S05]  /*1eb40*/  BRA `(.L_x_3164) ;  /* 0x0000000800cc7947 */ /* 0x000fea0003800000 */
.L_x_3163:
        /* <DEDUP_REMOVED lines=8> */
[----:B------:R-:W1:Y:S02]  /*1ebd0*/  @!P1 LDC.64 R2, c[0x0][0xc80] ;  /* 0x00032000ff029b82 */ /* 0x000e640000000a00 */
[----:B-1----:R-:W-:-:S06]  /*1ebe0*/  @!P1 IMAD.WIDE R2, R5, 0x4, R2 ;  /* 0x0000000405029825 */ /* 0x002fcc00078e0202 */
[----:B------:R-:W4:Y:S01]  /*1ebf0*/  @!P1 LDG.E R2, desc[UR52][R2.64] ;  /* 0x0000003402029981 */ /* 0x000f22000c1e1900 */
[----:B------:R-:W-:Y:S01]  /*1ec00*/  IMAD.MOV.U32 R5, RZ, RZ, RZ ;  /* 0x000000ffff057224 */ /* 0x000fe200078e00ff */
[C---:B------:R-:W-:Y:S02]  /*1ec10*/  ISETP.GE.U32.AND P2, PT, R8.reuse, 0x2, PT ;  /* 0x000000020800780c */ /* 0x040fe40003f46070 */
[C---:B------:R-:W-:Y:S01]  /*1ec20*/  ISETP.GE.U32.AND P3, PT, R8.reuse, 0x4, PT ;  /* 0x000000040800780c */ /* 0x040fe20003f66070 */
[----:B------:R-:W-:Y:S01]  /*1ec30*/  SHFL.IDX PT, R0, R16, RZ, 0x1f ;  /* 0x00001fff10007589 */ /* 0x000fe200000e0000 */
[C---:B------:R-:W-:Y:S02]  /*1ec40*/  ISETP.GE.U32.AND P4, PT, R8.reuse, 0x8, PT ;  /* 0x000000080800780c */ /* 0x040fe40003f86070 */
[C---:B------:R-:W-:Y:S01]  /*1ec50*/  ISETP.GE.U32.AND P5, PT, R8.reuse, 0x10, PT ;  /* 0x000000100800780c */ /* 0x040fe20003fa6070 */
[----:B0-23--:R-:W-:Y:S01]  /*1ec60*/  SHFL.IDX PT, R4, R16, 0x1, 0x1f ;  /* 0x00201f0010047f89 */ /* 0x00dfe200000e0000 */
        /* <DEDUP_REMOVED lines=18> */
.L_x_3358:
[----:B------:R-:W-:Y:S02]  /*1ed90*/  ULDC UR4, c[0x0][0xc38] ;  /* 0x00030e0000047ab9 */ /* 0x000fe40000000800 */
[----:B------:R-:W-:-:S04]  /*1eda0*/  IMAD.U32 R7, RZ, RZ, UR4 ;  /* 0x00000004ff077e24 */ /* 0x000fc8000f8e00ff */
[----:B-1----:R-:W-:-:S04]  /*1edb0*/  IMAD R14, R14, R7, RZ ;  /* 0x000000070e0e7224 */ /* 0x002fc800078e02ff */
[----:B------:R-:W-:-:S05]  /*1edc0*/  IMAD.IADD R9, R4, 0x1, R14 ;  /* 0x0000000104097824 */ /* 0x000fca00078e020e */
[----:B------:R-:W-:-:S13]  /*1edd0*/  ISETP.GT.AND P6, PT, R9, R0, PT ;  /* 0x000000000900720c */ /* 0x000fda0003fc4270 */
[----:B------:R-:W-:Y:S05]  /*1ede0*/  @P6 BRA `(.L_x_3166) ;  /* 0x00000000009c6947 */ /* 0x000fea0003800000 */
.L_x_3171:
        /* <DEDUP_REMOVED lines=14> */
.L_x_3169:
[----:B------:R-:W-:Y:S05]  /*1eed0*/  BSYNC B0 ;  /* 0x0000000000007941 */ /* 0x000fea0003800000 */
.L_x_3168:
        /* <DEDUP_REMOVED lines=18> */
.L_x_3366:
[----:B------:R-:W-:Y:S02]  /*1f000*/  ULDC UR4, c[0x0][0xc38] ;  /* 0x00030e0000047ab9 */ /* 0x000fe40000000800 */
[----:B------:R-:W-:-:S04]  /*1f010*/  IMAD.U32 R7, RZ, RZ, UR4 ;  /* 0x00000004ff077e24 */ /* 0x000fc8000f8e00ff */
[----:B-1----:R-:W-:-:S04]  /*1f020*/  IMAD R14, R14, R7, RZ ;  /* 0x000000070e0e7224 */ /* 0x002fc800078e02ff */
[----:B------:R-:W-:-:S05]  /*1f030*/  IMAD.IADD R9, R14, 0x1, R9 ;  /* 0x000000010e097824 */ /* 0x000fca00078e0209 */
[----:B------:R-:W-:-:S13]  /*1f040*/  ISETP.GT.AND P6, PT, R9, R0, PT ;  /* 0x000000000900720c */ /* 0x000fda0003fc4270 */
[----:B------:R-:W-:Y:S05]  /*1f050*/  @!P6 BRA `(.L_x_3171) ;  /* 0xfffffffc0064e947 */ /* 0x000fea000383ffff */
.L_x_3166:
        /* <DEDUP_REMOVED lines=8> */
.L_x_3370:
[----:B------:R-:W-:Y:S01]  /*1f0e0*/  ISETP.NE.AND P0, PT, R3, RZ, PT ;  /* 0x000000ff0300720c */ /* 0x000fe20003f05270 */
[----:B------:R-:W-:-:S12]  /*1f0f0*/  IMAD.MOV.U32 R14, RZ, RZ, RZ ;  /* 0x000000ffff0e7224 */ /* 0x000fd800078e00ff */
[----:B------:R-:W-:Y:S05]  /*1f100*/  @!P0 BRA `(.L_x_3173) ;  /* 0x0000000000108947 */ /* 0x000fea0003800000 */
[----:B------:R-:W-:Y:S01]  /*1f110*/  UMOV UR4, 0xffffffff ;  /* 0xffffffff00047882 */ /* 0x000fe20000000000 */
[----:B------:R-:W-:Y:S02]  /*1f120*/  VIADD R12, R4, 0xffffffff ;  /* 0xffffffff040c7836 */ /* 0x000fe40000000000 */
[----:B------:R-:W-:Y:S05]  /*1f130*/  BRA.DIV UR4, `(.L_x_3174) ;  /* 0x0000005a04607947 */ /* 0x000fea000b800000 */
[----:B------:R3:W4:Y:S02]  /*1f140*/  SHFL.IDX PT, R14, R2, R12, 0x1f ;  /* 0x00001f0c020e7589 */ /* 0x00072400000e0000 */
.L_x_3173:
[----:B0--3--:R-:W0:Y:S01]  /*1f150*/  LDC.64 R2, c[0x0][0xc90] ;  /* 0x00032400ff027b82 */ /* 0x009e220000000a00 */
[----:B------:R-:W-:-:S04]  /*1f160*/  IMAD.IADD R19, R4, 0x1, R19 ;  /* 0x0000000104137824 */ /* 0x000fc800078e0213 */
[----:B0-----:R-:W-:-:S05]  /*1f170*/  IMAD.WIDE R2, R19, 0x4, R2 ;  /* 0x0000000413027825 */ /* 0x001fca00078e0202 */
[----:B------:R0:W1:Y:S01]  /*1f180*/  LDG.E R6, desc[UR52][R2.64] ;  /* 0x0000003402067981 */ /* 0x000062000c1e1900 */
[----:B----4-:R-:W-:Y:S02]  /*1f190*/  IMAD R16, R14, R7, R16 ;  /* 0x000000070e107224 */ /* 0x010fe400078e0210 */
[----:B0-----:R-:W-:Y:S02]  /*1f1a0*/  IMAD.MOV.U32 R2, RZ, RZ, RZ ;  /* 0x000000ffff027224 */ /* 0x001fe400078e00ff */
[----:B-12---:R-:W-:-:S05]  /*1f1b0*/  IMAD R4, R5, R6, RZ ;  /* 0x0000000605047224 */ /* 0x006fca00078e02ff */
        /* <DEDUP_REMOVED lines=36> */
[----:B0-----:R-:W-:-:S05]  /*1f400*/  IADD3 R2, RZ, -R3, RZ ;  /* 0x80000003ff027210 */ /* 0x001fca0007ffe0ff */
        /* <DEDUP_REMOVED lines=22> */
.L_x_3167:
[----:B------:R-:W-:Y:S01]  /*1f570*/  UMOV UR4, URZ ;  /* 0x0000003f00047c82 */ /* 0x000fe20008000000 */
[----:B------:R-:W-:Y:S01]  /*1f580*/  UMOV UR5, URZ ;  /* 0x0000003f00057c82 */ /* 0x000fe20008000000 */
[----:B------:R-:W-:Y:S01]  /*1f590*/  ULDC UR6, c[0x0][0xc3c] ;  /* 0x00030f0000067ab9 */ /* 0x000fe20000000800 */
[----:B------:R-:W-:Y:S02]  /*1f5a0*/  IMAD.MOV.U32 R16, RZ, RZ, R0 ;  /* 0x000000ffff107224 */ /* 0x000fe400078e0000 */
[----:B------:R-:W-:Y:S02]  /*1f5b0*/  IMAD.U32 R17, RZ, RZ, UR4 ;  /* 0x00000004ff117e24 */ /* 0x000fe4000f8e00ff */
[----:B------:R-:W-:Y:S02]  /*1f5c0*/  IMAD.U32 R18, RZ, RZ, UR5 ;  /* 0x00000005ff127e24 */ /* 0x000fe4000f8e00ff */
[----:B------:R-:W-:-:S07]  /*1f5d0*/  IMAD.U32 R19, RZ, RZ, UR6 ;  /* 0x00000006ff137e24 */ /* 0x000fce000f8e00ff */
.L_x_3175:
        /* <DEDUP_REMOVED lines=10> */
.L_x_3164:
[----:B------:R-:W-:Y:S02]  /*1f680*/  ULDC UR4, c[0x0][0xc3c] ;  /* 0x00030f0000047ab9 */ /* 0x000fe40000000800 */
[----:B----4-:R-:W-:-:S13]  /*1f690*/  ISETP.GE.AND P0, PT, R19, UR4, PT ;  /* 0x0000000413007c0c */ /* 0x010fda000bf06270 */
[----:B------:R-:W-:Y:S05]  /*1f6a0*/  @!P0 BRA `(.L_x_3176) ;  /* 0xffffff9c007c8947 */ /* 0x000fea000383ffff */
[----:B------:R-:W-:Y:S05]  /*1f6b0*/  BSYNC B8 ;  /* 0x0000000000087941 */ /* 0x000fea0003800000 */
.L_x_3061:
[----:B------:R-:W4:Y:S01]  /*1f6c0*/  LDL.LU R0, [R1+0x24] ;  /* 0x0000240001007983 */ /* 0x000f220000300800 */
[----:B------:R-:W-:Y:S01]  /*1f6d0*/  BSSY B0, `(.L_x_3177) ;  /* 0x000000b000007945 */ /* 0x000fe20003800000 */
[----:B------:R-:W2:Y:S01]  /*1f6e0*/  S2R R5, SR_CgaCtaId ;  /* 0x0000000000057919 */ /* 0x000ea20000008800 */
[----:B----4-:R-:W-:-:S05]  /*1f6f0*/  VIADD R0, R0, 0x1 ;  /* 0x0000000100007836 */ /* 0x010fca0000000000 */
[----:B0-----:R-:W-:-:S04]  /*1f700*/  LEA.HI R2, R0, R0, RZ, 0x1 ;  /* 0x0000000000027211 */ /* 0x001fc800078f08ff */
[----:B------:R-:W-:Y:S02]  /*1f710*/  LOP3.LUT R3, R2, 0xfffffffe, RZ, 0xc0, !PT ;  /* 0xfffffffe02037812 */ /* 0x000fe400078ec0ff */
[----:B------:R-:W-:-:S03]  /*1f720*/  MOV R2, 0x400 ;  /* 0x0000040000027802 */ /* 0x000fc60000000f00 */
[----:B------:R-:W-:Y:S01]  /*1f730*/  IMAD.IADD R0, R0, 0x1, -R3 ;  /* 0x0000000100007824 */ /* 0x000fe200078e0a03 */
[----:B--23--:R-:W-:-:S04]  /*1f740*/  LEA R4, R5, R2, 0x18 ;  /* 0x0000000205047211 */ /* 0x00cfc800078ec0ff */
[----:B------:R-:W-:-:S04]  /*1f750*/  SHF.L.U32 R0, R0, 0x1f, RZ ;  /* 0x0000001f00007819 */ /* 0x000fc800000006ff */
[----:B------:R-:W0:Y:S02]  /*1f760*/  SYNCS.PHASECHK.TRANS64.TRYWAIT P0, [R4+URZ+0x22820], R0 ;  /* 0x02282000040075a7 */ /* 0x000e24000800017f */
[----:B0-----:R-:W-:Y:S05]  /*1f770*/  @!P0 BRA `(.L_x_3178) ;  /* 0x0000005000f48947 */ /* 0x001fea0003800000 */
.L_x_3373:
[----:B------:R-:W-:Y:S05]  /*1f780*/  BSYNC B0 ;  /* 0x0000000000007941 */ /* 0x000fea0003800000 */
.L_x_3177:
[----:B------:R-:W-:-:S03]  /*1f790*/  UMOV UR4, 0xffffffff ;  /* 0xffffffff00047882 */ /* 0x000fc60000000000 */
[----:B------:R-:W-:Y:S05]  /*1f7a0*/  BRA.DIV UR4, `(.L_x_3179) ;  /* 0x0000005204fc7947 */ /* 0x000fea000b800000 */
[----:B0-----:R-:W0:Y:S02]  /*1f7b0*/  S2R R0, SR_TID.X ;  /* 0x0000000000007919 */ /* 0x001e240000002100 */
[----:B0-----:R-:W-:-:S04]  /*1f7c0*/  SHF.R.U32.HI R0, RZ, 0x5, R0 ;  /* 0x00000005ff007819 */ /* 0x001fc80000011600 */
[----:B------:R-:W-:-:S05]  /*1f7d0*/  LOP3.LUT R0, R0, 0x3, RZ, 0xc0, !PT ;  /* 0x0000000300007812 */ /* 0x000fca00078ec0ff */
[----:B------:R0:W2:Y:S02]  /*1f7e0*/  SHFL.IDX PT, R14, R0, RZ, 0x1f ;  /* 0x00001fff000e7589 */ /* 0x0000a400000e0000 */
.L_x_3376:
[----:B--2---:R-:W-:-:S13]  /*1f7f0*/  ISETP.NE.AND P0, PT, R14, RZ, PT ;  /* 0x000000ff0e00720c */ /* 0x004fda0003f05270 */
[----:B------:R-:W-:Y:S05]  /*1f800*/  @P0 BRA `(.L_x_2831) ;  /* 0x0000000000880947 */ /* 0x000fea0003800000 */
[----:B------:R-:W-:-:S03]  /*1f810*/  UMOV UR4, 0xffffffff ;  /* 0xffffffff00047882 */ /* 0x000fc60000000000 */
[----:B------:R-:W-:Y:S05]  /*1f820*/  BRA.DIV UR4, `(.L_x_3180) ;  /* 0x0000005604107947 */ /* 0x000fea000b800000 */
[----:B------:R-:W-:-:S13]  /*1f830*/  ELECT P6, URZ, PT ;  /* 0x00000000003f782f */ /* 0x000fda00038c0000 */
.L_x_3379:
[----:B------:R-:W-:Y:S05]  /*1f840*/  @!P6 BRA `(.L_x_2831) ;  /* 0x000000000078e947 */ /* 0x000fea0003800000 */
[----:B------:R-:W-:-:S06]  /*1f850*/  ULOP3.LUT UR4, UR36, 0x2, URZ, 0xfc, !UPT ;  /* 0x0000000224047892 */ /* 0x000fcc000f8efc3f */
[----:B0-----:R-:W-:-:S05]  /*1f860*/  IMAD.U32 R0, RZ, RZ, UR4 ;  /* 0x00000004ff007e24 */ /* 0x001fca000f8e00ff */
[----:B------:R-:W-:-:S13]  /*1f870*/  ISETP.NE.AND P0, PT, R0, 0x3, PT ;  /* 0x000000030000780c */ /* 0x000fda0003f05270 */
[----:B------:R-:W-:Y:S05]  /*1f880*/  @!P0 BRA `(.L_x_3181) ;  /* 0x0000000000048947 */ /* 0x000fea0003800000 */
[----:B------:R-:W-:Y:S01]  /*1f890*/  BPT.TRAP 0x1 ;  /* 0x000000040000795c */ /* 0x000fe20000300000 */
.L_x_3181:
[C---:B------:R-:W-:Y:S01]  /*1f8a0*/  IMAD R5, R25.reuse, 0x8, R4 ;  /* 0x0000000819057824 */ /* 0x040fe200078e0204 */
[----:B------:R-:W-:Y:S01]  /*1f8b0*/  SHF.L.U32 R0, R26, 0x1f, RZ ;  /* 0x0000001f1a007819 */ /* 0x000fe200000006ff */
[----:B------:R-:W-:-:S03]  /*1f8c0*/  VIADD R25, R25, 0x1 ;  /* 0x0000000119197836 */ /* 0x000fc60000000000 */
[----:B------:R-:W0:Y:S02]  /*1f8d0*/  SYNCS.PHASECHK.TRANS64.TRYWAIT P1, [R5+URZ+0x22840], R0 ;  /* 0x02284000050075a7 */ /* 0x000e24000802017f */
[----:B------:R-:W-:-:S04]  /*1f8e0*/  ISETP.NE.AND P2, PT, R25, 0x2, PT ;  /* 0x000000021900780c */ /* 0x000fc80003f45270 */
[----:B------:R-:W-:Y:S01]  /*1f8f0*/  SEL R3, RZ, 0x1, P2 ;  /* 0x00000001ff037807 */ /* 0x000fe20001000000 */
[----:B0-----:R-:W-:Y:S08]  /*1f900*/  @!P1 BRA `(.L_x_3182) ;  /* 0x0000005000f89947 */ /* 0x001ff00003800000 */
.L_x_3380:
[----:B------:R-:W-:Y:S02]  /*1f910*/  SEL R25, R25, RZ, P2 ;  /* 0x000000ff19197207 */ /* 0x000fe40001000000 */
[----:B------:R-:W-:Y:S01]  /*1f920*/  LOP3.LUT R2, R26, R3, RZ, 0x3c, !PT ;  /* 0x000000031a027212 */ /* 0x000fe200078e3cff */
[----:B------:R-:W-:Y:S06]  /*1f930*/  @!P0 BRA `(.L_x_3183) ;  /* 0x0000000000048947 */ /* 0x000fec0003800000 */
[----:B------:R-:W-:Y:S01]  /*1f940*/  BPT.TRAP 0x1 ;  /* 0x000000040000795c */ /* 0x000fe20000300000 */
.L_x_3183:
[----:B------:R-:W-:Y:S01]  /*1f950*/  IMAD R25, R25, 0x8, R4 ;  /* 0x0000000819197824 */ /* 0x000fe200078e0204 */
[----:B------:R-:W-:-:S04]  /*1f960*/  SHF.L.U32 R2, R2, 0x1f, RZ ;  /* 0x0000001f02027819 */ /* 0x000fc800000006ff */
[----:B------:R-:W2:Y:S02]  /*1f970*/  SYNCS.PHASECHK.TRANS64.TRYWAIT P1, [R25+URZ+0x22840], R2 ;  /* 0x02284002190075a7 */ /* 0x000ea4000802017f */
[----:B--2---:R-:W-:Y:S05]  /*1f980*/  @!P1 BRA `(.L_x_3184) ;  /* 0x0000005000ec9947 */ /* 0x004fea0003800000 */
.L_x_3381:
[----:B------:R-:W-:Y:S05]  /*1f990*/  @!P0 BRA `(.L_x_3185) ;  /* 0x0000000000048947 */ /* 0x000fea0003800000 */
[----:B------:R-:W-:Y:S01]  /*1f9a0*/  BPT.TRAP 0x1 ;  /* 0x000000040000795c */ /* 0x000fe20000300000 */
.L_x_3185:
[----:B------:R-:W3:Y:S02]  /*1f9b0*/  SYNCS.PHASECHK.TRANS64.TRYWAIT P1, [R5+URZ+0x22860], R0 ;  /* 0x02286000050075a7 */ /* 0x000ee4000802017f */
[----:B---3--:R-:W-:Y:S05]  /*1f9c0*/  @!P1 BRA `(.L_x_3186) ;  /* 0x0000005000f09947 */ /* 0x008fea0003800000 */
.L_x_3382:
[----:B------:R-:W-:Y:S05]  /*1f9d0*/  @!P0 BRA `(.L_x_3187) ;  /* 0x0000000000048947 */ /* 0x000fea0003800000 */
[----:B------:R-:W-:Y:S01]  /*1f9e0*/  BPT.TRAP 0x1 ;  /* 0x000000040000795c */ /* 0x000fe20000300000 */
.L_x_3187:
[----:B----4-:R4:W0:Y:S02]  /*1f9f0*/  SYNCS.PHASECHK.TRANS64.TRYWAIT P0, [R25+URZ+0x22860], R2 ;  /* 0x02286002190075a7 */ /* 0x010824000800017f */
[----:B0-----:R-:W-:Y:S05]  /*1fa00*/  @!P0 NANOSLEEP.SYNCS 0x989680 ;  /* 0x009896800000895d */ /* 0x001fea0003900000 */
[----:B------:R-:W0:Y:S02]  /*1fa10*/  @!P0 SYNCS.PHASECHK.TRANS64 P0, [R25+URZ+0x22860], R2 ;  /* 0x02286002190085a7 */ /* 0x000e24000800007f */
[----:B0-----:R-:W-:Y:S05]  /*1fa20*/  @!P0 BRA `(.L_x_3187) ;  /* 0xfffffffc00f08947 */ /* 0x001fea000383ffff */
.L_x_2831:
[----:B------:R-:W-:Y:S05]  /*1fa30*/  BSYNC B9 ;  /* 0x0000000000097941 */ /* 0x000fea0003800000 */
.L_x_2828:
[----:B------:R-:W-:Y:S05]  /*1fa40*/  EXIT ;  /* 0x000000000000794d */ /* 0x000fea0003800000 */
.L_x_2857:
[----:B0-----:R0:W1:Y:S02]  /*1fa50*/  SYNCS.PHASECHK.TRANS64.TRYWAIT P4, [R89+URZ+0x22890], R102 ;  /* 0x02289066590075a7 */ /* 0x001064000808017f */
[----:B-1----:R-:W-:Y:S05]  /*1fa60*/  @!P4 NANOSLEEP.SYNCS 0x989680 ;  /* 0x009896800000c95d */ /* 0x002fea0003900000 */
[----:B------:R-:W1:Y:S02]  /*1fa70*/  @!P4 SYNCS.PHASECHK.TRANS64 P4, [R89+URZ+0x22890], R102 ;  /* 0x022890665900c5a7 */ /* 0x000e64000808007f */
[----:B-1----:R-:W-:Y:S05]  /*1fa80*/  @!P4 BRA `(.L_x_2857) ;  /* 0xfffffffc00f0c947 */ /* 0x002fea000383ffff */
[----:B------:R-:W-:Y:S05]  /*1fa90*/  BRA `(.L_x_3188) ;  /* 0xfffffe3400147947 */ /* 0x000fea000383ffff */
.L_x_2858:
        /* <DEDUP_REMOVED lines=8> */
.L_x_3190:
[----:B------:R-:W-:Y:S05]  /*1fb20*/  BSYNC B1 ;  /* 0x0000000000017941 */ /* 0x000fea0003800000 */
.L_x_3189:
        /* <DEDUP_REMOVED lines=8> */
.L_x_3191:
[----:B------:R-:W-:Y:S01]  /*1fbb0*/  IMAD.MOV.U32 R35, RZ, RZ, R14 ;  /* 0x000000ffff237224 */ /* 0x000fe200078e000e */
[----:B------:R-:W-:Y:S06]  /*1fbc0*/  BRA `(.L_x_3192) ;  /* 0xfffffe3000dc7947 */ /* 0x000fec000383ffff */
.L_x_2867:
        /* <DEDUP_REMOVED lines=8> */
.L_x_3194:
[----:B------:R-:W-:Y:S05]  /*1fc50*/  BSYNC B1 ;  /* 0x0000000000017941 */ /* 0x000fea0003800000 */
.L_x_3193:
        /* <DEDUP_REMOVED lines=8> */
.L_x_3195:
[----:B------:R-:W-:Y:S01]  /*1fce0*/  IMAD.MOV.U32 R93, RZ, RZ, R14 ;  /* 0x000000ffff5d7224 */ /* 0x000fe200078e000e */
[----:B------:R-:W-:Y:S06]  /*1fcf0*/  BRA `(.L_x_3196) ;  /* 0xfffffe3800407947 */ /* 0x000fec000383ffff */
.L_x_2877:
[----:B-1----:R1:W2:Y:S02]  /*1fd00*/  SYNCS.PHASECHK.TRANS64.TRYWAIT P3, [R89+URZ+0x22890], R102 ;  /* 0x02289066590075a7 */ /* 0x0022a4000806017f */
[----:B--2---:R-:W-:Y:S05]  /*1fd10*/  @!P3 NANOSLEEP.SYNCS 0x989680 ;  /* 0x009896800000b95d */ /* 0x004fea0003900000 */
[----:B------:R-:W2:Y:S02]  /*1fd20*/  @!P3 SYNCS.PHASECHK.TRANS64 P3, [R89+URZ+0x22890], R102 ;  /* 0x022890665900b5a7 */ /* 0x000ea4000806007f */
[----:B--2---:R-:W-:Y:S05]  /*1fd30*/  @!P3 BRA `(.L_x_2877) ;  /* 0xfffffffc00f0b947 */ /* 0x004fea000383ffff */
[----:B------:R-:W-:Y:S05]  /*1fd40*/  BRA `(.L_x_3197) ;  /* 0xfffffe4000f87947 */ /* 0x000fea000383ffff */
.L_x_2878:
        /* <DEDUP_REMOVED lines=8> */
.L_x_3199:
[----:B------:R-:W-:Y:S05]  /*1fdd0*/  BSYNC B1 ;  /* 0x0000000000017941 */ /* 0x000fea0003800000 */
.L_x_3198:
        /* <DEDUP_REMOVED lines=8> */
.L_x_3200:
[----:B------:R-:W-:Y:S05]  /*1fe60*/  BRA `(.L_x_3201) ;  /* 0xfffffe4000c87947 */ /* 0x000fea000383ffff */
.L_x_2883:
        /* <DEDUP_REMOVED lines=8> */
.L_x_3203:
[----:B------:R-:W-:Y:S05]  /*1fef0*/  BSYNC B1 ;  /* 0x0000000000017941 */ /* 0x000fea0003800000 */
.L_x_3202:
        /* <DEDUP_REMOVED lines=8> */
.L_x_3204:
[----:B------:R-:W-:Y:S01]  /*1ff80*/  IMAD.MOV.U32 R36, RZ, RZ, R14 ;  /* 0x000000ffff247224 */ /* 0x000fe200078e000e */
[----:B------:R-:W-:Y:S06]  /*1ff90*/  BRA `(.L_x_3205) ;  /* 0xfffffe48005c7947 */ /* 0x000fec000383ffff */
.L_x_2888:
[----:B0-----:R0:W1:Y:S02]  /*1ffa0*/  SYNCS.PHASECHK.TRANS64.TRYWAIT P1, [R89+URZ+0x22890], R102 ;  /* 0x02289066590075a7 */ /* 0x001064000802017f */
[----:B-1----:R-:W-:Y:S05]  /*1ffb0*/  @!P1 NANOSLEEP.SYNCS 0x989680 ;  /* 0x009896800000995d */ /* 0x002fea0003900000 */
[----:B------:R-:W1:Y:S02]  /*1ffc0*/  @!P1 SYNCS.PHASECHK.TRANS64 P1, [R89+URZ+0x22890], R102 ;  /* 0x02289066590095a7 */ /* 0x000e64000802007f */
[----:B-1----:R-:W-:Y:S05]  /*1ffd0*/  @!P1 BRA `(.L_x_2888) ;  /* 0xfffffffc00f09947 */ /* 0x002fea000383ffff */
[----:B------:R-:W-:Y:S05]  /*1ffe0*/  BRA `(.L_x_3206) ;  /* 0xfffffe5000447947 */ /* 0x000fea000383ffff */
.L_x_2889:
[----:B------:R-:W-:Y:S01]  /*1fff0*/  BSSY B1, `(.L_x_3207) ;  /* 0x0000008000017945 */ /* 0x000fe20003800000 */
[----:B------:R-:W-:Y:S01]  /*20000*/  MOV R13, R34 ;  /* 0x00000022000d7202 */ /* 0x000fe20000000f00 */
[----:B------:R-:W-:Y:S02]  /*20010*/  IMAD.MOV.U32 R12, RZ, RZ, RZ ;  /* 0x000000ffff0c7224 */ /* 0x000fe400078e00ff */
[----:B------:R-:W-:Y:S02]  /*20020*/  IMAD.MOV.U32 R11, RZ, RZ, 0x1c1f ;  /* 0x00001c1fff0b7424 */ /* 0x000fe400078e00ff */
[----:B------:R-:W-:-:S07]  /*20030*/  IMAD.MOV.U32 R15, RZ, RZ, -0x1 ;  /* 0xffffffffff0f7424 */ /* 0x000fce00078e00ff */
[----:B0-----:R-:W-:Y:S05]  /*20040*/  WARPSYNC.COLLECTIVE R15, `(.L_x_3208) ;  /* 0x000000000f087348 */ /* 0x001fea0003c00000 */
[----:B------:R1:W2:Y:S02]  /*20050*/  SHFL.IDX P6, R14, R13, R12, R11 ;  /* 0x0000000c0d0e7389 */ /* 0x0002a400000c000b */
[----:B012---:R-:W-:Y:S01]  /*20060*/  ENDCOLLECTIVE ;  /* 0x000000000000791b */ /* 0x007fe20003800000 */
.L_x_3208:
[----:B------:R-:W-:Y:S05]  /*20070*/  BSYNC B1 ;  /* 0x0000000000017941 */ /* 0x000fea0003800000 */
.L_x_3207:
        /* <DEDUP_REMOVED lines=8> */
.L_x_3209:
[----:B------:R-:W-:Y:S05]  /*20100*/  BRA `(.L_x_3210) ;  /* 0xfffffe50006c7947 */ /* 0x000fea000383ffff */
.L_x_2892:
        /* <DEDUP_REMOVED lines=8> */
.L_x_3212:
[----:B------:R-:W-:Y:S05]  /*20190*/  BSYNC B1 ;  /* 0x0000000000017941 */ /* 0x000fea0003800000 */
.L_x_3211:
        /* <DEDUP_REMOVED lines=8> */
.L_x_3213:
[----:B------:R-:W-:Y:S05]  /*20220*/  BRA `(.L_x_3214) ;  /* 0xfffffe50006c7947 */ /* 0x000fea000383ffff */
.L_x_2896:
[----:B------:R0:W0:Y:S02]  /*20230*/  SYNCS.PHASECHK.TRANS64.TRYWAIT P2, [R89+URZ+0x228b0], R102 ;  /* 0x0228b066590075a7 */ /* 0x000024000804017f */
[----:B0-----:R-:W-:Y:S05]  /*20240*/  @!P2 NANOSLEEP.SYNCS 0x989680 ;  /* 0x009896800000a95d */ /* 0x001fea0003900000 */
[----:B------:R-:W0:Y:S02]  /*20250*/  @!P2 SYNCS.PHASECHK.TRANS64 P2, [R89+URZ+0x228b0], R102 ;  /* 0x0228b0665900a5a7 */ /* 0x000e24000804007f */
[----:B0-----:R-:W-:Y:S05]  /*20260*/  @!P2 BRA `(.L_x_2896) ;  /* 0xfffffffc00f0a947 */ /* 0x001fea000383ffff */
[----:B------:R-:W-:Y:S05]  /*20270*/  BRA `(.L_x_3215) ;  /* 0xfffffe5000e47947 */ /* 0x000fea000383ffff */
.L_x_2912:
[----:B------:R-:W-:Y:S01]  /*20280*/  BSSY B0, `(.L_x_3216) ;  /* 0x0000007000007945 */ /* 0x000fe20003800000 */
[----:B------:R-:W-:Y:S02]  /*20290*/  IMAD.MOV.U32 R12, RZ, RZ, RZ ;  /* 0x000000ffff0c7224 */ /* 0x000fe400078e00ff */
[----:B------:R-:W-:Y:S02]  /*202a0*/  IMAD.MOV.U32 R11, RZ, RZ, 0x1f ;  /* 0x0000001fff0b7424 */ /* 0x000fe400078e00ff */
[----:B------:R-:W-:-:S07]  /*202b0*/  IMAD.MOV.U32 R15, RZ, RZ, -0x1 ;  /* 0xffffffffff0f7424 */ /* 0x000fce00078e00ff */
[----:B-----5:R-:W-:Y:S05]  /*202c0*/  WARPSYNC.COLLECTIVE R15, `(.L_x_3217) ;  /* 0x000000000f087348 */ /* 0x020fea0003c00000 */
[----:B------:R0:W1:Y:S02]  /*202d0*/  SHFL.IDX P6, R14, R13, R12, R11 ;  /* 0x0000000c0d0e7389 */ /* 0x00006400000c000b */
[----:B01---5:R-:W-:Y:S01]  /*202e0*/  ENDCOLLECTIVE ;  /* 0x000000000000791b */ /* 0x023fe20003800000 */
.L_x_3217:
[----:B------:R-:W-:Y:S05]  /*202f0*/  BSYNC B0 ;  /* 0x0000000000007941 */ /* 0x000fea0003800000 */
.L_x_3216:
[----:B------:R-:W-:Y:S05]  /*20300*/  BRA `(.L_x_3218) ;  /* 0xfffffe64007c7947 */ /* 0x000fea000383ffff */
.L_x_2924:
[----:B------:R-:W-:Y:S01]  /*20310*/  BSSY B1, `(.L_x_3219) ;  /* 0x0000008000017945 */ /* 0x000fe20003800000 */
[----:B0-----:R-:W-:Y:S02]  /*20320*/  IMAD.MOV.U32 R13, RZ, RZ, R6 ;  /* 0x000000ffff0d7224 */ /* 0x001fe400078e0006 */
[----:B------:R-:W-:Y:S02]  /*20330*/  IMAD.MOV.U32 R12, RZ, RZ, RZ ;  /* 0x000000ffff0c7224 */ /* 0x000fe400078e00ff */
[----:B------:R-:W-:Y:S02]  /*20340*/  IMAD.MOV.U32 R11, RZ, RZ, 0x1c1f ;  /* 0x00001c1fff0b7424 */ /* 0x000fe400078e00ff */
[----:B------:R-:W-:-:S07]  /*20350*/  IMAD.MOV.U32 R15, RZ, RZ, -0x1 ;  /* 0xffffffffff0f7424 */ /* 0x000fce00078e00ff */
[----:B------:R-:W-:Y:S05]  /*20360*/  WARPSYNC.COLLECTIVE R15, `(.L_x_3220) ;  /* 0x000000000f087348 */ /* 0x000fea0003c00000 */
[----:B------:R0:W1:Y:S02]  /*20370*/  SHFL.IDX P6, R14, R13, R12, R11 ;  /* 0x0000000c0d0e7389 */ /* 0x00006400000c000b */
[----:B01----:R-:W-:Y:S01]  /*20380*/  ENDCOLLECTIVE ;  /* 0x000000000000791b */ /* 0x003fe20003800000 */
.L_x_3220:
[----:B------:R-:W-:Y:S05]  /*20390*/  BSYNC B1 ;  /* 0x0000000000017941 */ /* 0x000fea0003800000 */
.L_x_3219:
        /* <DEDUP_REMOVED lines=8> */
.L_x_3221:
[----:B------:R-:W-:Y:S02]  /*20420*/  IMAD.MOV.U32 R13, RZ, RZ, R8 ;  /* 0x000000ffff0d7224 */ /* 0x000fe400078e0008 */
[----:B------:R-:W-:-:S07]  /*20430*/  IMAD.MOV.U32 R0, RZ, RZ, R14 ;  /* 0x000000ffff007224 */ /* 0x000fce00078e000e */
[----:B------:R-:W-:Y:S05]  /*20440*/  WARPSYNC.COLLECTIVE R15, `(.L_x_3222) ;  /* 0x000000000f087348 */ /* 0x000fea0003c00000 */
[----:B------:R0:W1:Y:S02]  /*20450*/  SHFL.IDX P6, R14, R13, R12, R11 ;  /* 0x0000000c0d0e7389 */ /* 0x00006400000c000b */
[----:B01----:R-:W-:Y:S01]  /*20460*/  ENDCOLLECTIVE ;  /* 0x000000000000791b */ /* 0x003fe20003800000 */
.L_x_3222:
[----:B------:R-:W-:Y:S02]  /*20470*/  IMAD.MOV.U32 R13, RZ, RZ, R7 ;  /* 0x000000ffff0d7224 */ /* 0x000fe400078e0007 */
[----:B------:R-:W-:-:S07]  /*20480*/  IMAD.MOV.U32 R5, RZ, RZ, R14 ;  /* 0x000000ffff057224 */ /* 0x000fce00078e000e */
[----:B------:R-:W-:Y:S05]  /*20490*/  WARPSYNC.COLLECTIVE R15, `(.L_x_3223) ;  /* 0x000000000f087348 */ /* 0x000fea0003c00000 */
[----:B------:R0:W1:Y:S02]  /*204a0*/  SHFL.IDX P6, R14, R13, R12, R11 ;  /* 0x0000000c0d0e7389 */ /* 0x00006400000c000b */
[----:B01----:R-:W-:Y:S01]  /*204b0*/  ENDCOLLECTIVE ;  /* 0x000000000000791b */ /* 0x003fe20003800000 */
.L_x_3223:
[----:B------:R-:W-:Y:S05]  /*204c0*/  BRA `(.L_x_3224) ;  /* 0xfffffe6800f87947 */ /* 0x000fea000383ffff */
.L_x_2927:
[----:B------:R-:W-:Y:S01]  /*204d0*/  BSSY B1, `(.L_x_3225) ;  /* 0x0000008000017945 */ /* 0x000fe20003800000 */
[----:B------:R-:W-:Y:S02]  /*204e0*/  IMAD.MOV.U32 R13, RZ, RZ, R6 ;  /* 0x000000ffff0d7224 */ /* 0x000fe400078e0006 */
[----:B------:R-:W-:Y:S02]  /*204f0*/  IMAD.MOV.U32 R12, RZ, RZ, 0x1 ;  /* 0x00000001ff0c7424 */ /* 0x000fe400078e00ff */
[----:B------:R-:W-:Y:S02]  /*20500*/  IMAD.MOV.U32 R11, RZ, RZ, 0x1c1f ;  /* 0x00001c1fff0b7424 */ /* 0x000fe400078e00ff */
[----:B------:R-:W-:-:S07]  /*20510*/  IMAD.MOV.U32 R15, RZ, RZ, -0x1 ;  /* 0xffffffffff0f7424 */ /* 0x000fce00078e00ff */
[----:B-1----:R-:W-:Y:S05]  /*20520*/  WARPSYNC.COLLECTIVE R15, `(.L_x_3226) ;  /* 0x000000000f087348 */ /* 0x002fea0003c00000 */
[----:B------:R0:W2:Y:S02]  /*20530*/  SHFL.IDX P6, R14, R13, R12, R11 ;  /* 0x0000000c0d0e7389 */ /* 0x0000a400000c000b */
[----:B012---:R-:W-:Y:S01]  /*20540*/  ENDCOLLECTIVE ;  /* 0x000000000000791b */ /* 0x007fe20003800000 */
.L_x_3226:
[----:B------:R-:W-:Y:S05]  /*20550*/  BSYNC B1 ;  /* 0x0000000000017941 */ /* 0x000fea0003800000 */
.L_x_3225:
        /* <DEDUP_REMOVED lines=8> */
.L_x_3227:
[----:B------:R-:W-:Y:S02]  /*205e0*/  IMAD.MOV.U32 R13, RZ, RZ, R8 ;  /* 0x000000ffff0d7224 */ /* 0x000fe400078e0008 */
[----:B------:R-:W-:-:S07]  /*205f0*/  IMAD.MOV.U32 R0, RZ, RZ, R14 ;  /* 0x000000ffff007224 */ /* 0x000fce00078e000e */
[----:B------:R-:W-:Y:S05]  /*20600*/  WARPSYNC.COLLECTIVE R15, `(.L_x_3228) ;  /* 0x000000000f087348 */ /* 0x000fea0003c00000 */
[----:B------:R0:W1:Y:S02]  /*20610*/  SHFL.IDX P6, R14, R13, R12, R11 ;  /* 0x0000000c0d0e7389 */ /* 0x00006400000c000b */
[----:B01----:R-:W-:Y:S01]  /*20620*/  ENDCOLLECTIVE ;  /* 0x000000000000791b */ /* 0x003fe20003800000 */
.L_x_3228:
[----:B------:R-:W-:Y:S02]  /*20630*/  IMAD.MOV.U32 R13, RZ, RZ, R7 ;  /* 0x000000ffff0d7224 */ /* 0x000fe400078e0007 */
[----:B------:R-:W-:-:S07]  /*20640*/  IMAD.MOV.U32 R5, RZ, RZ, R14 ;  /* 0x000000ffff057224 */ /* 0x000fce00078e000e */
[----:B------:R-:W-:Y:S05]  /*20650*/  WARPSYNC.COLLECTIVE R15, `(.L_x_3229) ;  /* 0x000000000f087348 */ /* 0x000fea0003c00000 */
[----:B------:R0:W1:Y:S02]  /*20660*/  SHFL.IDX P6, R14, R13, R12, R11 ;  /* 0x0000000c0d0e7389 */ /* 0x00006400000c000b */
[----:B01----:R-:W-:Y:S01]  /*20670*/  ENDCOLLECTIVE ;  /* 0x000000000000791b */ /* 0x003fe20003800000 */
.L_x_3229:
[----:B------:R-:W-:Y:S05]  /*20680*/  BRA `(.L_x_3230) ;  /* 0xfffffe6c00507947 */ /* 0x000fea000383ffff */
.L_x_2931:
[----:B0-----:R0:W1:Y:S02]  /*20690*/  SYNCS.PHASECHK.TRANS64.TRYWAIT P0, [R23+URZ+0x22800], R36 ;  /* 0x02280024170075a7 */ /* 0x001064000800017f */
[----:B-1----:R-:W-:Y:S05]  /*206a0*/  @!P0 NANOSLEEP.SYNCS 0x989680 ;  /* 0x009896800000895d */ /* 0x002fea0003900000 */
[----:B------:R-:W1:Y:S02]  /*206b0*/  @!P0 SYNCS.PHASECHK.TRANS64 P0, [R23+URZ+0x22800], R36 ;  /* 0x02280024170085a7 */ /* 0x000e64000800007f */
[----:B-1----:R-:W-:Y:S05]  /*206c0*/  @!P0 BRA `(.L_x_2931) ;  /* 0xfffffffc00f08947 */ /* 0x002fea000383ffff */
[----:B------:R-:W-:Y:S05]  /*206d0*/  BRA `(.L_x_3231) ;  /* 0xfffffe7000547947 */ /* 0x000fea000383ffff */
.L_x_2939:
[----:B------:R-:W1:Y:S01]  /*206e0*/  LDC R37, c[0x0][0x3f4] ;  /* 0x0000fd00ff257b82 */ /* 0x000e620000000800 */
[----:B------:R-:W-:Y:S01]  /*206f0*/  BSSY B1, `(.L_x_3232) ;  /* 0x0000008000017945 */ /* 0x000fe20003800000 */
[----:B0-----:R-:W-:Y:S02]  /*20700*/  IMAD.MOV.U32 R13, RZ, RZ, R20 ;  /* 0x000000ffff0d7224 */ /* 0x001fe400078e0014 */
[----:B------:R-:W-:Y:S02]  /*20710*/  IMAD.MOV.U32 R12, RZ, RZ, RZ ;  /* 0x000000ffff0c7224 */ /* 0x000fe400078e00ff */
[----:B------:R-:W-:Y:S02]  /*20720*/  IMAD.MOV.U32 R11, RZ, RZ, 0x1c1f ;  /* 0x00001c1fff0b7424 */ /* 0x000fe400078e00ff */
[----:B------:R-:W-:-:S07]  /*20730*/  IMAD.MOV.U32 R15, RZ, RZ, -0x1 ;  /* 0xffffffffff0f7424 */ /* 0x000fce00078e00ff */
[----:B-1----:R-:W-:Y:S05]  /*20740*/  WARPSYNC.COLLECTIVE R15, `(.L_x_3233) ;  /* 0x000000000f087348 */ /* 0x002fea0003c00000 */
[----:B------:R0:W2:Y:S02]  /*20750*/  SHFL.IDX P6, R14, R13, R12, R11 ;  /* 0x0000000c0d0e7389 */ /* 0x0000a400000c000b */
[----:B012---:R-:W-:Y:S01]  /*20760*/  ENDCOLLECTIVE ;  /* 0x000000000000791b */ /* 0x007fe20003800000 */
.L_x_3233:
[----:B------:R-:W-:Y:S05]  /*20770*/  BSYNC B1 ;  /* 0x0000000000017941 */ /* 0x000fea0003800000 */
.L_x_3232:
[----:B------:R-:W-:Y:S01]  /*20780*/  IMAD.MOV.U32 R13, RZ, RZ, R10 ;  /* 0x000000ffff0d7224 */ /* 0x000fe200078e000a */
[----:B------:R-:W-:Y:S01]  /*20790*/  ISETP.GE.AND P0, PT, R16, R37, PT ;  /* 0x000000251000720c */ /* 0x000fe20003f06270 */
[----:B------:R-:W-:Y:S02]  /*207a0*/  IMAD.MOV.U32 R12, RZ, RZ, RZ ;  /* 0x000000ffff0c7224 */ /* 0x000fe400078e00ff */
[----:B------:R-:W-:Y:S02]  /*207b0*/  IMAD.MOV.U32 R11, RZ, RZ, 0x1c1f ;  /* 0x00001c1fff0b7424 */ /* 0x000fe400078e00ff */
[----:B------:R-:W-:Y:S02]  /*207c0*/  IMAD.MOV.U32 R15, RZ, RZ, -0x1 ;  /* 0xffffffffff0f7424 */ /* 0x000fe400078e00ff */
[----:B------:R-:W-:Y:S02]  /*207d0*/  IMAD.MOV.U32 R0, RZ, RZ, R14 ;  /* 0x000000ffff007224 */ /* 0x000fe400078e000e */
[----:B------:R-:W-:-:S07]  /*207e0*/  IMAD R27, R207, R8, RZ ;  /* 0x00000008cf1b7224 */ /* 0x000fce00078e02ff */
[----:B------:R-:W-:Y:S05]  /*207f0*/  WARPSYNC.COLLECTIVE R15, `(.L_x_3234) ;  /* 0x000000000f087348 */ /* 0x000fea0003c00000 */
[----:B------:R0:W1:Y:S02]  /*20800*/  SHFL.IDX P6, R14, R13, R12, R11 ;  /* 0x0000000c0d0e7389 */ /* 0x00006400000c000b */
[----:B01----:R-:W-:Y:S01]  /*20810*/  ENDCOLLECTIVE ;  /* 0x000000000000791b */ /* 0x003fe20003800000 */
.L_x_3234:
[----:B------:R-:W-:Y:S01]  /*20820*/  ISETP.GE.OR P1, PT, R36, R27, P0 ;  /* 0x0000001b2400720c */ /* 0x000fe20000726670 */
[----:B------:R-:W-:-:S12]  /*20830*/  IMAD.MOV.U32 R13, RZ, RZ, R25 ;  /* 0x000000ffff0d7224 */ /* 0x000fd800078e0019 */
[C---:B------:R-:W-:Y:S01]  /*20840*/  @!P1 IMAD.SHL.U32 R9, R16.reuse, 0x2, RZ ;  /* 0x0000000210099824 */ /* 0x040fe200078e00ff */
[----:B------:R-:W-:Y:S01]  /*20850*/  @!P1 SHF.L.U64.HI R21, R16, 0x1, R17 ;  /* 0x0000000110159819 */ /* 0x000fe20000010211 */
[----:B------:R-:W-:-:S07]  /*20860*/  IMAD.MOV.U32 R3, RZ, RZ, R14 ;  /* 0x000000ffff037224 */ /* 0x000fce00078e000e */
[----:B------:R-:W-:Y:S05]  /*20870*/  WARPSYNC.COLLECTIVE R15, `(.L_x_3235) ;  /* 0x000000000f087348 */ /* 0x000fea0003c00000 */
[----:B------:R0:W1:Y:S02]  /*20880*/  SHFL.IDX P6, R14, R13, R12, R11 ;  /* 0x0000000c0d0e7389 */ /* 0x00006400000c000b */
[----:B01----:R-:W-:Y:S01]  /*20890*/  ENDCOLLECTIVE ;  /* 0x000000000000791b */ /* 0x003fe20003800000 */
.L_x_3235:
[----:B------:R-:W-:-:S05]  /*208a0*/  @!P1 IADD3 R4, P2, R3, R9, RZ ;  /* 0x0000000903049210 */ /* 0x000fca0007f5e0ff */
[----:B------:R-:W-:-:S06]  /*208b0*/  @!P1 IMAD.X R5, R0, 0x1, R21, P2 ;  /* 0x0000000100059824 */ /* 0x000fcc00010e0615 */
[----:B------:R-:W5:Y:S01]  /*208c0*/  @!P1 LD.E.128 R4, desc[UR52][R4.64] ;  /* 0x0000003404049980 */ /* 0x000f62000c101d00 */
[----:B------:R-:W-:Y:S01]  /*208d0*/  MOV R13, R24 ;  /* 0x00000018000d7202 */ /* 0x000fe20000000f00 */
[----:B------:R-:W-:-:S07]  /*208e0*/  IMAD.MOV.U32 R8, RZ, RZ, R14 ;  /* 0x000000ffff087224 */ /* 0x000fce00078e000e */
[----:B-----5:R-:W-:Y:S05]  /*208f0*/  WARPSYNC.COLLECTIVE R15, `(.L_x_3236) ;  /* 0x000000000f087348 */ /* 0x020fea0003c00000 */
[----:B------:R0:W1:Y:S02]  /*20900*/  SHFL.IDX P6, R14, R13, R12, R11 ;  /* 0x0000000c0d0e7389 */ /* 0x00006400000c000b */
[----:B01---5:R-:W-:Y:S01]  /*20910*/  ENDCOLLECTIVE ;  /* 0x000000000000791b */ /* 0x023fe20003800000 */
.L_x_3236:
[----:B------:R-:W-:-:S05]  /*20920*/  @!P1 IADD3 R14, P2, R14, R9, RZ ;  /* 0x000000090e0e9210 */ /* 0x000fca0007f5e0ff */
[----:B------:R-:W-:-:S04]  /*20930*/  @!P1 IMAD.X R3, R8, 0x1, R21, P2 ;  /* 0x0000000108039824 */ /* 0x000fc800010e0615 */
[----:B------:R-:W-:-:S05]  /*20940*/  @!P1 IMAD.MOV.U32 R15, RZ, RZ, R3 ;  /* 0x000000ffff0f9224 */ /* 0x000fca00078e0003 */
[----:B------:R0:W5:Y:S01]  /*20950*/  @!P1 LD.E.128 R28, desc[UR52][R14.64] ;  /* 0x000000340e1c9980 */ /* 0x000162000c101d00 */
[----:B------:R-:W-:Y:S02]  /*20960*/  IMAD.MOV.U32 R13, RZ, RZ, R20 ;  /* 0x000000ffff0d7224 */ /* 0x000fe400078e0014 */
[----:B------:R-:W-:Y:S02]  /*20970*/  IMAD.MOV.U32 R12, RZ, RZ, 0x1 ;  /* 0x00000001ff0c7424 */ /* 0x000fe400078e00ff */
[----:B0-----:R-:W-:-:S07]  /*20980*/  IMAD.MOV.U32 R15, RZ, RZ, -0x1 ;  /* 0xffffffffff0f7424 */ /* 0x001fce00078e00ff */
[----:B-----5:R-:W-:Y:S05]  /*20990*/  WARPSYNC.COLLECTIVE R15, `(.L_x_3237) ;  /* 0x000000000f087348 */ /* 0x020fea0003c00000 */
[----:B------:R0:W1:Y:S02]  /*209a0*/  SHFL.IDX P6, R14, R13, R12, R11 ;  /* 0x0000000c0d0e7389 */ /* 0x00006400000c000b */
[----:B01---5:R-:W-:Y:S01]  /*209b0*/  ENDCOLLECTIVE ;  /* 0x000000000000791b */ /* 0x023fe20003800000 */
.L_x_3237:
[----:B------:R-:W-:Y:S01]  /*209c0*/  CS2R R42, SRZ ;  /* 0x00000000002a7805 */ /* 0x000fe2000001ff00 */
[----:B------:R-:W-:Y:S01]  /*209d0*/  IMAD.MOV.U32 R13, RZ, RZ, R10 ;  /* 0x000000ffff0d7224 */ /* 0x000fe200078e000a */
[----:B------:R-:W-:Y:S01]  /*209e0*/  CS2R R40, SRZ ;  /* 0x0000000000287805 */ /* 0x000fe2000001ff00 */
[----:B------:R-:W-:-:S04]  /*209f0*/  @!P1 IMAD.MOV.U32 R42, RZ, RZ, R4 ;  /* 0x000000ffff2a9224 */ /* 0x000fc800078e0004 */
[----:B------:R-:W-:-:S05]  /*20a00*/  IMAD.MOV.U32 R0, RZ, RZ, R42 ;  /* 0x000000ffff007224 */ /* 0x000fca00078e002a */
[----:B------:R-:W-:Y:S01]  /*20a10*/  PRMT R48, R48, 0x5410, R0 ;  /* 0x0000541030307816 */ /* 0x000fe20000000000 */
[----:B------:R-:W-:-:S07]  /*20a20*/  IMAD.MOV.U32 R0, RZ, RZ, R14 ;  /* 0x000000ffff007224 */ /* 0x000fce00078e000e */
[----:B------:R-:W-:Y:S05]  /*20a30*/  WARPSYNC.COLLECTIVE R15, `(.L_x_3238) ;  /* 0x000000000f087348 */ /* 0x000fea0003c00000 */
[----:B------:R0:W1:Y:S02]  /*20a40*/  SHFL.IDX P6, R14, R13, R12, R11 ;  /* 0x0000000c0d0e7389 */ /* 0x00006400000c000b */
[----:B01----:R-:W-:Y:S01]  /*20a50*/  ENDCOLLECTIVE ;  /* 0x000000000000791b */ /* 0x003fe20003800000 */
.L_x_3238:
[----:B------:R-:W-:-:S04]  /*20a60*/  @!P1 IMAD.MOV.U32 R43, RZ, RZ, R5 ;  /* 0x000000ffff2b9224 */ /* 0x000fc800078e0005 */
[----:B------:R-:W-:-:S05]  /*20a70*/  IMAD.MOV.U32 R3, RZ, RZ, R43 ;  /* 0x000000ffff037224 */ /* 0x000fca00078e002b */
[----:B------:R-:W-:Y:S01]  /*20a80*/  PRMT R44, R3, 0x7610, R44 ;  /* 0x00007610032c7816 */ /* 0x000fe2000000002c */
[----:B------:R-:W-:Y:S02]  /*20a90*/  IMAD.MOV.U32 R13, RZ, RZ, R25 ;  /* 0x000000ffff0d7224 */ /* 0x000fe400078e0019 */
[----:B------:R-:W-:-:S07]  /*20aa0*/  IMAD.MOV.U32 R3, RZ, RZ, R14 ;  /* 0x000000ffff037224 */ /* 0x000fce00078e000e */
[----:B------:R-:W-:Y:S05]  /*20ab0*/  WARPSYNC.COLLECTIVE R15, `(.L_x_3239) ;  /* 0x000000000f087348 */ /* 0x000fea0003c00000 */
[----:B------:R0:W1:Y:S02]  /*20ac0*/  SHFL.IDX P6, R14, R13, R12, R11 ;  /* 0x0000000c0d0e7389 */ /* 0x00006400000c000b */
[----:B01----:R-:W-:Y:S01]  /*20ad0*/  ENDCOLLECTIVE ;  /* 0x000000000000791b */ /* 0x003fe20003800000 */
.L_x_3239:
[----:B------:R-:W-:Y:S02]  /*20ae0*/  @!P1 IMAD.MOV.U32 R40, RZ, RZ, R6 ;  /* 0x000000ffff289224 */ /* 0x000fe400078e0006 */
[----:B------:R-:W-:Y:S01]  /*20af0*/  @!P1 IMAD.MOV.U32 R41, RZ, RZ, R7 ;  /* 0x000000ffff299224 */ /* 0x000fe200078e0007 */
[----:B------:R-:W-:Y:S01]  /*20b00*/  CS2R R6, SRZ ;  /* 0x0000000000067805 */ /* 0x000fe2000001ff00 */
[----:B------:R-:W-:Y:S01]  /*20b10*/  IMAD.MOV.U32 R10, RZ, RZ, R40 ;  /* 0x000000ffff0a7224 */ /* 0x000fe200078e0028 */
[----:B------:R-:W-:Y:S01]  /*20b20*/  CS2R R4, SRZ ;  /* 0x0000000000047805 */ /* 0x000fe2000001ff00 */
[----:B------:R-:W-:Y:S02]  /*20b30*/  IMAD.MOV.U32 R21, RZ, RZ, R41 ;  /* 0x000000ffff157224 */ /* 0x000fe400078e0029 */
[----:B------:R-:W-:Y:S02]  /*20b40*/  @!P1 IMAD.MOV.U32 R6, RZ, RZ, R28 ;  /* 0x000000ffff069224 */ /* 0x000fe400078e001c */
[----:B------:R-:W-:-:S02]  /*20b50*/  IMAD.MOV.U32 R13, RZ, RZ, R24 ;  /* 0x000000ffff0d7224 */ /* 0x000fc400078e0018 */
[----:B------:R-:W-:Y:S02]  /*20b60*/  @!P1 IMAD.MOV.U32 R7, RZ, RZ, R29 ;  /* 0x000000ffff079224 */ /* 0x000fe400078e001d */
[----:B------:R-:W-:Y:S02]  /*20b70*/  @!P1 IMAD.MOV.U32 R4, RZ, RZ, R30 ;  /* 0x000000ffff049224 */ /* 0x000fe400078e001e */
[----:B------:R-:W-:Y:S01]  /*20b80*/  @!P1 IMAD.MOV.U32 R5, RZ, RZ, R31 ;  /* 0x000000ffff059224 */ /* 0x000fe200078e001f */
[----:B------:R-:W-:Y:S01]  /*20b90*/  PRMT R9, R10, 0x5410, R21 ;  /* 0x000054100a097816 */ /* 0x000fe20000000015 */
[----:B------:R-:W-:Y:S02]  /*20ba0*/  IMAD.MOV.U32 R10, RZ, RZ, R6 ;  /* 0x000000ffff0a7224 */ /* 0x000fe400078e0006 */
[----:B------:R-:W-:-:S07]  /*20bb0*/  IMAD.MOV.U32 R8, RZ, RZ, R14 ;  /* 0x000000ffff087224 */ /* 0x000fce00078e000e */
[----:B------:R-:W-:Y:S05]  /*20bc0*/  WARPSYNC.COLLECTIVE R15, `(.L_x_3240) ;  /* 0x000000000f087348 */ /* 0x000fea0003c00000 */
[----:B------:R0:W1:Y:S02]  /*20bd0*/  SHFL.IDX P6, R14, R13, R12, R11 ;  /* 0x0000000c0d0e7389 */ /* 0x00006400000c000b */
[----:B01----:R-:W-:Y:S01]  /*20be0*/  ENDCOLLECTIVE ;  /* 0x000000000000791b */ /* 0x003fe20003800000 */
.L_x_3240:
[----:B------:R-:W-:Y:S02]  /*20bf0*/  PRMT R48, R10, 0x7610, R48 ;  /* 0x000076100a307816 */ /* 0x000fe40000000030 */
[----:B------:R-:W-:Y:S01]  /*20c00*/  CS2R R28, SRZ ;  /* 0x00000000001c7805 */ /* 0x000fe2000001ff00 */
[----:B------:R-:W-:Y:S02]  /*20c10*/  IMAD.MOV.U32 R11, RZ, RZ, R7 ;  /* 0x000000ffff0b7224 */ /* 0x000fe400078e0007 */
[----:B------:R-:W-:Y:S02]  /*20c20*/  IMAD.MOV.U32 R12, RZ, RZ, R4 ;  /* 0x000000ffff0c7224 */ /* 0x000fe400078e0004 */
[----:B------:R-:W-:Y:S01]  /*20c30*/  IMAD.MOV.U32 R13, RZ, RZ, R5 ;  /* 0x000000ffff0d7224 */ /* 0x000fe200078e0005 */
[----:B------:R-:W-:Y:S02]  /*20c40*/  PRMT R25, R11, 0x7610, R25 ;  /* 0x000076100b197816 */ /* 0x000fe40000000019 */
[----:B------:R-:W-:-:S02]  /*20c50*/  PRMT R53, R12, 0x7610, R53 ;  /* 0x000076100c357816 */ /* 0x000fc40000000035 */
[----:B------:R-:W-:Y:S01]  /*20c60*/  PRMT R24, R13, 0x7610, R24 ;  /* 0x000076100d187816 */ /* 0x000fe20000000018 */
[----:B------:R-:W-:Y:S06]  /*20c70*/  BRA `(.L_x_3241) ;  /* 0xfffffe7c00407947 */ /* 0x000fec000383ffff */
.L_x_2943:
[----:B-1----:R1:W2:Y:S02]  /*20c80*/  SYNCS.PHASECHK.TRANS64.TRYWAIT P1, [R23+URZ+0x22800], R10 ;  /* 0x0228000a170075a7 */ /* 0x0022a4000802017f */
[----:B--2---:R-:W-:Y:S05]  /*20c90*/  @!P1 NANOSLEEP.SYNCS 0x989680 ;  /* 0x009896800000995d */ /* 0x004fea0003900000 */
[----:B------:R-:W2:Y:S02]  /*20ca0*/  @!P1 SYNCS.PHASECHK.TRANS64 P1, [R23+URZ+0x22800], R10 ;  /* 0x0228000a170095a7 */ /* 0x000ea4000802007f */
[----:B--2---:R-:W-:Y:S05]  /*20cb0*/  @!P1 BRA `(.L_x_2943) ;  /* 0xfffffffc00f09947 */ /* 0x004fea000383ffff */
[----:B------:R-:W-:Y:S05]  /*20cc0*/  BRA `(.L_x_3242) ;  /* 0xfffffe7c00dc7947 */ /* 0x000fea000383ffff */
.L_x_2949:
[----:B--2---:R2:W3:Y:S02]  /*20cd0*/  SYNCS.PHASECHK.TRANS64.TRYWAIT P0, [R3+URZ+0x22830], R20 ;  /* 0x02283014030075a7 */ /* 0x0044e4000800017f */
[----:B---3--:R-:W-:Y:S05]  /*20ce0*/  @!P0 NANOSLEEP.SYNCS 0x989680 ;  /* 0x009896800000895d */ /* 0x008fea0003900000 */
[----:B------:R-:W3:Y:S02]  /*20cf0*/  @!P0 SYNCS.PHASECHK.TRANS64 P0, [R3+URZ+0x22830], R20 ;  /* 0x02283014030085a7 */ /* 0x000ee4000800007f */
[----:B---3--:R-:W-:Y:S05]  /*20d00*/  @!P0 BRA `(.L_x_2949) ;  /* 0xfffffffc00f08947 */ /* 0x008fea000383ffff */
[----:B------:R-:W-:Y:S05]  /*20d10*/  BRA `(.L_x_2948) ;  /* 0xfffffe8c006c7947 */ /* 0x000fea000383ffff */
.L_x_2963:
[----:B----4-:R4:W0:Y:S02]  /*20d20*/  SYNCS.PHASECHK.TRANS64.TRYWAIT P0, [R3+URZ+0x22850], R20 ;  /* 0x02285014030075a7 */ /* 0x010824000800017f */
[----:B0-----:R-:W-:Y:S05]  /*20d30*/  @!P0 NANOSLEEP.SYNCS 0x989680 ;  /* 0x009896800000895d */ /* 0x001fea0003900000 */
[----:B------:R-:W0:Y:S02]  /*20d40*/  @!P0 SYNCS.PHASECHK.TRANS64 P0, [R3+URZ+0x22850], R20 ;  /* 0x02285014030085a7 */ /* 0x000e24000800007f */
[----:B0-----:R-:W-:Y:S05]  /*20d50*/  @!P0 BRA `(.L_x_2963) ;  /* 0xfffffffc00f08947 */ /* 0x001fea000383ffff */
[----:B------:R-:W-:Y:S05]  /*20d60*/  BRA `(.L_x_2962) ;  /* 0xfffffeb0005c7947 */ /* 0x000fea000383ffff */
.L_x_2973:
[----:B-1----:R1:W2:Y:S02]  /*20d70*/  SYNCS.PHASECHK.TRANS64.TRYWAIT P0, [R20+URZ+0x22830], R21 ;  /* 0x02283015140075a7 */ /* 0x0022a4000800017f */
[----:B--2---:R-:W-:Y:S05]  /*20d80*/  @!P0 NANOSLEEP.SYNCS 0x989680 ;  /* 0x009896800000895d */ /* 0x004fea0003900000 */
[----:B------:R-:W2:Y:S02]  /*20d90*/  @!P0 SYNCS.PHASECHK.TRANS64 P0, [R20+URZ+0x22830], R21 ;  /* 0x02283015140085a7 */ /* 0x000ea4000800007f */
[----:B--2---:R-:W-:Y:S05]  /*20da0*/  @!P0 BRA `(.L_x_2973) ;  /* 0xfffffffc00f08947 */ /* 0x004fea000383ffff */
[----:B------:R-:W-:Y:S05]  /*20db0*/  BRA `(.L_x_2972) ;  /* 0xfffffeb800587947 */ /* 0x000fea000383ffff */
.L_x_2987:
[----:B-1----:R1:W3:Y:S02]  /*20dc0*/  SYNCS.PHASECHK.TRANS64.TRYWAIT P0, [R20+URZ+0x22850], R21 ;  /* 0x02285015140075a7 */ /* 0x0022e4000800017f */
[----:B---3--:R-:W-:Y:S05]  /*20dd0*/  @!P0 NANOSLEEP.SYNCS 0x989680 ;  /* 0x009896800000895d */ /* 0x008fea0003900000 */
[----:B------:R-:W3:Y:S02]  /*20de0*/  @!P0 SYNCS.PHASECHK.TRANS64 P0, [R20+URZ+0x22850], R21 ;  /* 0x02285015140085a7 */ /* 0x000ee4000800007f */
[----:B---3--:R-:W-:Y:S05]  /*20df0*/  @!P0 BRA `(.L_x_2987) ;  /* 0xfffffffc00f08947 */ /* 0x008fea000383ffff */
[----:B------:R-:W-:Y:S05]  /*20e00*/  BRA `(.L_x_2986) ;  /* 0xfffffee400847947 */ /* 0x000fea000383ffff */
.L_x_2998:
[----:B-1----:R1:W3:Y:S02]  /*20e10*/  SYNCS.PHASECHK.TRANS64.TRYWAIT P1, [R3+URZ+0x22830], R20 ;  /* 0x02283014030075a7 */ /* 0x0022e4000802017f */
[----:B---3--:R-:W-:Y:S05]  /*20e20*/  @!P1 NANOSLEEP.SYNCS 0x989680 ;  /* 0x009896800000995d */ /* 0x008fea0003900000 */
[----:B------:R-:W3:Y:S02]  /*20e30*/  @!P1 SYNCS.PHASECHK.TRANS64 P1, [R3+URZ+0x22830], R20 ;  /* 0x02283014030095a7 */ /* 0x000ee4000802007f */
[----:B---3--:R-:W-:Y:S05]  /*20e40*/  @!P1 BRA `(.L_x_2998) ;  /* 0xfffffffc00f09947 */ /* 0x008fea000383ffff */
[----:B------:R-:W-:Y:S05]  /*20e50*/  BRA `(.L_x_2997) ;  /* 0xfffffeec00887947 */ /* 0x000fea000383ffff */
.L_x_3004:
[----:B---3--:R3:W4:Y:S02]  /*20e60*/  SYNCS.PHASECHK.TRANS64.TRYWAIT P1, [R3+URZ+0x22850], R20 ;  /* 0x02285014030075a7 */ /* 0x008724000802017f */
[----:B----4-:R-:W-:Y:S05]  /*20e70*/  @!P1 NANOSLEEP.SYNCS 0x989680 ;  /* 0x009896800000995d */ /* 0x010fea0003900000 */
[----:B------:R-:W4:Y:S02]  /*20e80*/  @!P1 SYNCS.PHASECHK.TRANS64 P1, [R3+URZ+0x22850], R20 ;  /* 0x02285014030095a7 */ /* 0x000f24000802007f */
[----:B----4-:R-:W-:Y:S05]  /*20e90*/  @!P1 BRA `(.L_x_3004) ;  /* 0xfffffffc00f09947 */ /* 0x010fea000383ffff */
[----:B------:R-:W-:Y:S05]  /*20ea0*/  BRA `(.L_x_3003) ;  /* 0xffffff0800007947 */ /* 0x000fea000383ffff */
.L_x_3011:
[----:B-1----:R1:W3:Y:S02]  /*20eb0*/  SYNCS.PHASECHK.TRANS64.TRYWAIT P0, [R20+URZ+0x22830], R21 ;  /* 0x02283015140075a7 */ /* 0x0022e4000800017f */
[----:B---3--:R-:W-:Y:S05]  /*20ec0*/  @!P0 NANOSLEEP.SYNCS 0x989680 ;  /* 0x009896800000895d */ /* 0x008fea0003900000 */
[----:B------:R-:W3:Y:S02]  /*20ed0*/  @!P0 SYNCS.PHASECHK.TRANS64 P0, [R20+URZ+0x22830], R21 ;  /* 0x02283015140085a7 */ /* 0x000ee4000800007f */
[----:B---3--:R-:W-:Y:S05]  /*20ee0*/  @!P0 BRA `(.L_x_3011) ;  /* 0xfffffffc00f08947 */ /* 0x008fea000383ffff */
[----:B------:R-:W-:Y:S05]  /*20ef0*/  BRA `(.L_x_3010) ;  /* 0xffffff0c004c7947 */ /* 0x000fea000383ffff */
.L_x_3025:
[----:B---3--:R3:W4:Y:S02]  /*20f00*/  SYNCS.PHASECHK.TRANS64.TRYWAIT P0, [R20+URZ+0x22850], R21 ;  /* 0x02285015140075a7 */ /* 0x008724000800017f */
[----:B----4-:R-:W-:Y:S05]  /*20f10*/  @!P0 NANOSLEEP.SYNCS 0x989680 ;  /* 0x009896800000895d */ /* 0x010fea0003900000 */
[----:B------:R-:W4:Y:S02]  /*20f20*/  @!P0 SYNCS.PHASECHK.TRANS64 P0, [R20+URZ+0x22850], R21 ;  /* 0x02285015140085a7 */ /* 0x000f24000800007f */
[----:B----4-:R-:W-:Y:S05]  /*20f30*/  @!P0 BRA `(.L_x_3025) ;  /* 0xfffffffc00f08947 */ /* 0x010fea000383ffff */
[----:B------:R-:W-:Y:S05]  /*20f40*/  BRA `(.L_x_3024) ;  /* 0xffffff38006c7947 */ /* 0x000fea000383ffff */
.L_x_3041:
[----:B------:R-:W-:Y:S02]  /*20f50*/  IMAD.MOV.U32 R13, RZ, RZ, R4 ;  /* 0x000000ffff0d7224 */ /* 0x000fe400078e0004 */
[----:B------:R-:W-:Y:S02]  /*20f60*/  IMAD.MOV.U32 R12, RZ, RZ, RZ ;  /* 0x000000ffff0c7224 */ /* 0x000fe400078e00ff */
[----:B------:R-:W-:Y:S02]  /*20f70*/  IMAD.MOV.U32 R11, RZ, RZ, 0x181f ;  /* 0x0000181fff0b7424 */ /* 0x000fe400078e00ff */
[----:B------:R-:W-:-:S07]  /*20f80*/  IMAD.MOV.U32 R15, RZ, RZ, -0x1 ;  /* 0xffffffffff0f7424 */ /* 0x000fce00078e00ff */
[----:B--2---:R-:W-:Y:S05]  /*20f90*/  WARPSYNC.COLLECTIVE R15, `(.L_x_3243) ;  /* 0x000000000f087348 */ /* 0x004fea0003c00000 */
[----:B------:R0:W1:Y:S02]  /*20fa0*/  SHFL.IDX P6, R14, R13, R12, R11 ;  /* 0x0000000c0d0e7389 */ /* 0x00006400000c000b */
[----:B012---:R-:W-:Y:S01]  /*20fb0*/  ENDCOLLECTIVE ;  /* 0x000000000000791b */ /* 0x007fe20003800000 */
.L_x_3243:
[----:B------:R-:W-:Y:S02]  /*20fc0*/  IMAD.MOV.U32 R13, RZ, RZ, R3 ;  /* 0x000000ffff0d7224 */ /* 0x000fe400078e0003 */
[----:B------:R-:W-:-:S07]  /*20fd0*/  IMAD.MOV.U32 R0, RZ, RZ, R14 ;  /* 0x000000ffff007224 */ /* 0x000fce00078e000e */
[----:B------:R-:W-:Y:S05]  /*20fe0*/  WARPSYNC.COLLECTIVE R15, `(.L_x_3244) ;  /* 0x000000000f087348 */ /* 0x000fea0003c00000 */
[----:B------:R0:W1:Y:S02]  /*20ff0*/  SHFL.IDX P6, R14, R13, R12, R11 ;  /* 0x0000000c0d0e7389 */ /* 0x00006400000c000b */
[----:B01----:R-:W-:Y:S01]  /*21000*/  ENDCOLLECTIVE ;  /* 0x000000000000791b */ /* 0x003fe20003800000 */
.L_x_3244:
[----:B------:R-:W-:Y:S05]  /*21010*/  BRA `(.L_x_3245) ;  /* 0xffffff7000347947 */ /* 0x000fea000383ffff */
.L_x_3044:
        /* <DEDUP_REMOVED lines=8> */
.L_x_3247:
[----:B------:R-:W-:Y:S05]  /*210a0*/  BSYNC B1 ;  /* 0x0000000000017941 */ /* 0x000fea0003800000 */
.L_x_3246:
        /* <DEDUP_REMOVED lines=8> */
.L_x_3248:
[----:B------:R-:W-:Y:S05]  /*21130*/  BRA `(.L_x_3249) ;  /* 0xffffff7000587947 */ /* 0x000fea000383ffff */
.L_x_3047:
        /* <DEDUP_REMOVED lines=8> */
.L_x_3251:
[----:B------:R-:W-:Y:S05]  /*211c0*/  BSYNC B1 ;  /* 0x0000000000017941 */ /* 0x000fea0003800000 */
.L_x_3250:
        /* <DEDUP_REMOVED lines=8> */
.L_x_3252:
[----:B------:R-:W-:Y:S05]  /*21250*/  BRA `(.L_x_3253) ;  /* 0xffffff7000787947 */ /* 0x000fea000383ffff */
.L_x_3050:
        /* <DEDUP_REMOVED lines=8> */
.L_x_3255:
[----:B------:R-:W-:Y:S05]  /*212e0*/  BSYNC B1 ;  /* 0x0000000000017941 */ /* 0x000fea0003800000 */
.L_x_3254:
        /* <DEDUP_REMOVED lines=8> */
.L_x_3256:
[----:B------:R-:W-:Y:S05]  /*21370*/  BRA `(.L_x_3257) ;  /* 0xffffff7000987947 */ /* 0x000fea000383ffff */
.L_x_3075:
[----:B------:R-:W0:Y:S01]  /*21380*/  S2R R12, SR_TID.X ;  /* 0x00000000000c7919 */ /* 0x000e220000002100 */
[----:B------:R-:W-:Y:S01]  /*21390*/  BSSY B1, `(.L_x_3258) ;  /* 0x000000a000017945 */ /* 0x000fe20003800000 */
[----:B------:R-:W-:Y:S02]  /*213a0*/  IMAD.MOV.U32 R11, RZ, RZ, 0x1f ;  /* 0x0000001fff0b7424 */ /* 0x000fe400078e00ff */
[----:B------:R-:W-:Y:S01]  /*213b0*/  IMAD.MOV.U32 R15, RZ, RZ, -0x1 ;  /* 0xffffffffff0f7424 */ /* 0x000fe200078e00ff */
[----:B0-----:R-:W-:-:S04]  /*213c0*/  SHF.R.U32.HI R12, RZ, 0x5, R12 ;  /* 0x00000005ff0c7819 */ /* 0x001fc8000001160c */
[----:B------:R-:W-:-:S05]  /*213d0*/  LOP3.LUT R12, R12, 0x3, RZ, 0xc0, !PT ;  /* 0x000000030c0c7812 */ /* 0x000fca00078ec0ff */
[----:B------:R-:W-:Y:S02]  /*213e0*/  IMAD.MOV.U32 R13, RZ, RZ, R12 ;  /* 0x000000ffff0d7224 */ /* 0x000fe400078e000c */
[----:B------:R-:W-:-:S07]  /*213f0*/  IMAD.MOV.U32 R12, RZ, RZ, RZ ;  /* 0x000000ffff0c7224 */ /* 0x000fce00078e00ff */
[----:B------:R-:W-:Y:S05]  /*21400*/  WARPSYNC.COLLECTIVE R15, `(.L_x_3259) ;  /* 0x000000000f087348 */ /* 0x000fea0003c00000 */
[----:B------:R0:W1:Y:S02]  /*21410*/  SHFL.IDX P6, R14, R13, R12, R11 ;  /* 0x0000000c0d0e7389 */ /* 0x00006400000c000b */
[----:B01----:R-:W-:Y:S01]  /*21420*/  ENDCOLLECTIVE ;  /* 0x000000000000791b */ /* 0x003fe20003800000 */
.L_x_3259:
[----:B------:R-:W-:Y:S05]  /*21430*/  BSYNC B1 ;  /* 0x0000000000017941 */ /* 0x000fea0003800000 */
.L_x_3258:
[----:B------:R-:W-:Y:S05]  /*21440*/  BRA `(.L_x_3260) ;  /* 0xffffff8800ac7947 */ /* 0x000fea000383ffff */
.L_x_3077:
[----:B------:R-:W-:Y:S01]  /*21450*/  BSSY B1, `(.L_x_3261) ;  /* 0x0000006000017945 */ /* 0x000fe20003800000 */
[----:B------:R-:W-:-:S07]  /*21460*/  IMAD.MOV.U32 R15, RZ, RZ, -0x1 ;  /* 0xffffffffff0f7424 */ /* 0x000fce00078e00ff */
[----:B0-----:R-:W-:Y:S05]  /*21470*/  WARPSYNC.COLLECTIVE R15, `(.L_x_3262) ;  /* 0x000000000f0c7348 */ /* 0x001fea0003c00000 */
[----:B------:R-:W-:Y:S02]  /*21480*/  ELECT P6, UR62, PT ;  /* 0x00000000003e782f */ /* 0x000fe400038c0000 */
[----:B------:R-:W-:Y:S01]  /*21490*/  MOV R14, UR62 ;  /* 0x0000003e000e7c02 */ /* 0x000fe20008000f00 */
[----:B0-----:R-:W-:Y:S10]  /*214a0*/  ENDCOLLECTIVE ;  /* 0x000000000000791b */ /* 0x001ff40003800000 */
.L_x_3262:
[----:B------:R-:W-:Y:S05]  /*214b0*/  BSYNC B1 ;  /* 0x0000000000017941 */ /* 0x000fea0003800000 */
.L_x_3261:
[----:B------:R-:W-:Y:S05]  /*214c0*/  BRA `(.L_x_3076) ;  /* 0xffffff8800a47947 */ /* 0x000fea000383ffff */
.L_x_3079:
[----:B0-----:R0:W1:Y:S02]  /*214d0*/  SYNCS.PHASECHK.TRANS64.TRYWAIT P0, [R23+URZ+0x22820], R2 ;  /* 0x02282002170075a7 */ /* 0x001064000800017f */
[----:B-1----:R-:W-:Y:S05]  /*214e0*/  @!P0 NANOSLEEP.SYNCS 0x989680 ;  /* 0x009896800000895d */ /* 0x002fea0003900000 */
[----:B------:R-:W1:Y:S02]  /*214f0*/  @!P0 SYNCS.PHASECHK.TRANS64 P0, [R23+URZ+0x22820], R2 ;  /* 0x02282002170085a7 */ /* 0x000e64000800007f */
[----:B-1----:R-:W-:Y:S05]  /*21500*/  @!P0 BRA `(.L_x_3079) ;  /* 0xfffffffc00f08947 */ /* 0x002fea000383ffff */
[----:B------:R-:W-:Y:S05]  /*21510*/  BRA `(.L_x_3263) ;  /* 0xffffff8800b47947 */ /* 0x000fea000383ffff */
.L_x_3083:
[----:B0-----:R0:W1:Y:S02]  /*21520*/  SYNCS.PHASECHK.TRANS64.TRYWAIT P0, [R12+URZ+0x228a0], R2 ;  /* 0x0228a0020c0075a7 */ /* 0x001064000800017f */
[----:B-1----:R-:W-:Y:S05]  /*21530*/  @!P0 NANOSLEEP.SYNCS 0x989680 ;  /* 0x009896800000895d */ /* 0x002fea0003900000 */
[----:B------:R-:W1:Y:S02]  /*21540*/  @!P0 SYNCS.PHASECHK.TRANS64 P0, [R12+URZ+0x228a0], R2 ;  /* 0x0228a0020c0085a7 */ /* 0x000e64000800007f */
[----:B-1----:R-:W-:Y:S05]  /*21550*/  @!P0 BRA `(.L_x_3083) ;  /* 0xfffffffc00f08947 */ /* 0x002fea000383ffff */
[----:B------:R-:W-:Y:S05]  /*21560*/  BRA `(.L_x_3264) ;  /* 0xffffff8800cc7947 */ /* 0x000fea000383ffff */
.L_x_3088:
[----:B-1----:R1:W2:Y:S02]  /*21570*/  SYNCS.PHASECHK.TRANS64.TRYWAIT P0, [R12+URZ+0x228c0], R2 ;  /* 0x0228c0020c0075a7 */ /* 0x0022a4000800017f */
[----:B--2---:R-:W-:Y:S05]  /*21580*/  @!P0 NANOSLEEP.SYNCS 0x989680 ;  /* 0x009896800000895d */ /* 0x004fea0003900000 */
[----:B------:R-:W2:Y:S02]  /*21590*/  @!P0 SYNCS.PHASECHK.TRANS64 P0, [R12+URZ+0x228c0], R2 ;  /* 0x0228c0020c0085a7 */ /* 0x000ea4000800007f */
[----:B--2---:R-:W-:Y:S05]  /*215a0*/  @!P0 BRA `(.L_x_3088) ;  /* 0xfffffffc00f08947 */ /* 0x004fea000383ffff */
[----:B------:R-:W-:Y:S05]  /*215b0*/  BRA `(.L_x_3265) ;  /* 0xffffff8c00487947 */ /* 0x000fea000383ffff */
.L_x_3098:
[----:B0-----:R0:W1:Y:S02]  /*215c0*/  SYNCS.PHASECHK.TRANS64.TRYWAIT P1, [R10+URZ+0x228a0], R2 ;  /* 0x0228a0020a0075a7 */ /* 0x001064000802017f */
[----:B-1----:R-:W-:Y:S05]  /*215d0*/  @!P1 NANOSLEEP.SYNCS 0x989680 ;  /* 0x009896800000995d */ /* 0x002fea0003900000 */
[----:B------:R-:W1:Y:S02]  /*215e0*/  @!P1 SYNCS.PHASECHK.TRANS64 P1, [R10+URZ+0x228a0], R2 ;  /* 0x0228a0020a0095a7 */ /* 0x000e64000802007f */
[----:B-1----:R-:W-:Y:S05]  /*215f0*/  @!P1 BRA `(.L_x_3098) ;  /* 0xfffffffc00f09947 */ /* 0x002fea000383ffff */
[----:B------:R-:W-:Y:S05]  /*21600*/  BRA `(.L_x_3266) ;  /* 0xffffff9000bc7947 */ /* 0x000fea000383ffff */
.L_x_3103:
[----:B-1----:R1:W2:Y:S02]  /*21610*/  SYNCS.PHASECHK.TRANS64.TRYWAIT P1, [R10+URZ+0x228c0], R2 ;  /* 0x0228c0020a0075a7 */ /* 0x0022a4000802017f */
[----:B--2---:R-:W-:Y:S05]  /*21620*/  @!P1 NANOSLEEP.SYNCS 0x989680 ;  /* 0x009896800000995d */ /* 0x004fea0003900000 */
[----:B------:R-:W2:Y:S02]  /*21630*/  @!P1 SYNCS.PHASECHK.TRANS64 P1, [R10+URZ+0x228c0], R2 ;  /* 0x0228c0020a0095a7 */ /* 0x000ea4000802007f */
[----:B--2---:R-:W-:Y:S05]  /*21640*/  @!P1 BRA `(.L_x_3103) ;  /* 0xfffffffc00f09947 */ /* 0x004fea000383ffff */
[----:B------:R-:W-:Y:S05]  /*21650*/  BRA `(.L_x_3267) ;  /* 0xffffff9400347947 */ /* 0x000fea000383ffff */
.L_x_3127:
        /* <DEDUP_REMOVED lines=8> */
[----:B-----5:R-:W-:Y:S05]  /*216e0*/  WARPSYNC.COLLECTIVE R15, `(.L_x_3269) ;  /* 0x000000000f087348 */ /* 0x020fea0003c00000 */
[----:B------:R0:W1:Y:S02]  /*216f0*/  SHFL.IDX P6, R14, R13, R12, R11 ;  /* 0x0000000c0d0e7389 */ /* 0x00006400000c000b */
[----:B01---5:R-:W-:Y:S01]  /*21700*/  ENDCOLLECTIVE ;  /* 0x000000000000791b */ /* 0x023fe20003800000 */
.L_x_3269:
[----:B------:R-:W-:Y:S05]  /*21710*/  BSYNC B0 ;  /* 0x0000000000007941 */ /* 0x000fea0003800000 */
.L_x_3268:
[----:B------:R-:W-:Y:S05]  /*21720*/  BRA `(.L_x_3270) ;  /* 0xffffffa400b47947 */ /* 0x000fea000383ffff */
.L_x_3130:
[----:B0-----:R0:W1:Y:S02]  /*21730*/  SYNCS.PHASECHK.TRANS64.TRYWAIT P0, [R17+URZ+0x22840], R0 ;  /* 0x02284000110075a7 */ /* 0x001064000800017f */
[----:B-1----:R-:W-:Y:S05]  /*21740*/  @!P0 NANOSLEEP.SYNCS 0x989680 ;  /* 0x009896800000895d */ /* 0x002fea0003900000 */
[----:B------:R-:W1:Y:S02]  /*21750*/  @!P0 SYNCS.PHASECHK.TRANS64 P0, [R17+URZ+0x22840], R0 ;  /* 0x02284000110085a7 */ /* 0x000e64000800007f */
[----:B-1----:R-:W-:Y:S05]  /*21760*/  @!P0 BRA `(.L_x_3130) ;  /* 0xfffffffc00f08947 */ /* 0x002fea000383ffff */
[----:B------:R-:W-:Y:S05]  /*21770*/  BRA `(.L_x_3271) ;  /* 0xffffffa400c87947 */ /* 0x000fea000383ffff */
.L_x_3131:
        /* <DEDUP_REMOVED lines=8> */
.L_x_3273:
[----:B------:R-:W-:Y:S05]  /*21800*/  BSYNC B0 ;  /* 0x0000000000007941 */ /* 0x000fea0003800000 */
.L_x_3272:
        /* <DEDUP_REMOVED lines=9> */
.L_x_3274:
[----:B------:R-:W-:Y:S02]  /*218a0*/  IMAD.MOV.U32 R13, RZ, RZ, R4 ;  /* 0x000000ffff0d7224 */ /* 0x000fe400078e0004 */
[----:B------:R-:W-:Y:S02]  /*218b0*/  IMAD.MOV.U32 R12, RZ, RZ, 0x1 ;  /* 0x00000001ff0c7424 */ /* 0x000fe400078e00ff */
[----:B------:R-:W-:-:S07]  /*218c0*/  IMAD.MOV.U32 R3, RZ, RZ, R14 ;  /* 0x000000ffff037224 */ /* 0x000fce00078e000e */
[----:B------:R-:W-:Y:S05]  /*218d0*/  WARPSYNC.COLLECTIVE R15, `(.L_x_3275) ;  /* 0x000000000f087348 */ /* 0x000fea0003c00000 */
[----:B------:R0:W1:Y:S02]  /*218e0*/  SHFL.IDX P6, R14, R13, R12, R11 ;  /* 0x0000000c0d0e7389 */ /* 0x00006400000c000b */
[----:B01----:R-:W-:Y:S01]  /*218f0*/  ENDCOLLECTIVE ;  /* 0x000000000000791b */ /* 0x003fe20003800000 */
.L_x_3275:
        /* <DEDUP_REMOVED lines=15> */
.L_x_3276:
[----:B------:R-:W-:Y:S02]  /*219f0*/  @P0 IMAD R7, R5, 0x2, R23 ;  /* 0x0000000205070824 */ /* 0x000fe400078e0217 */
[----:B------:R-:W-:Y:S02]  /*21a00*/  IMAD.MOV.U32 R13, RZ, RZ, R4 ;  /* 0x000000ffff0d7224 */ /* 0x000fe400078e0004 */
[----:B------:R-:W-:Y:S02]  /*21a10*/  IMAD.MOV.U32 R12, RZ, RZ, 0x2 ;  /* 0x00000002ff0c7424 */ /* 0x000fe400078e00ff */
[----:B------:R-:W-:-:S07]  /*21a20*/  IMAD.MOV.U32 R3, RZ, RZ, R14 ;  /* 0x000000ffff037224 */ /* 0x000fce00078e000e */
[----:B------:R-:W-:Y:S05]  /*21a30*/  WARPSYNC.COLLECTIVE R15, `(.L_x_3277) ;  /* 0x000000000f087348 */ /* 0x000fea0003c00000 */
[----:B------:R0:W1:Y:S02]  /*21a40*/  SHFL.IDX P6, R14, R13, R12, R11 ;  /* 0x0000000c0d0e7389 */ /* 0x00006400000c000b */
[----:B01----:R-:W-:Y:S01]  /*21a50*/  ENDCOLLECTIVE ;  /* 0x000000000000791b */ /* 0x003fe20003800000 */
.L_x_3277:
        /* <DEDUP_REMOVED lines=15> */
.L_x_3278:
[----:B------:R-:W-:Y:S02]  /*21b50*/  @P0 IMAD R7, R5, 0x2, R23 ;  /* 0x0000000205070824 */ /* 0x000fe400078e0217 */
[----:B------:R-:W-:Y:S02]  /*21b60*/  IMAD.MOV.U32 R13, RZ, RZ, R4 ;  /* 0x000000ffff0d7224 */ /* 0x000fe400078e0004 */
[----:B------:R-:W-:Y:S02]  /*21b70*/  IMAD.MOV.U32 R12, RZ, RZ, 0x3 ;  /* 0x00000003ff0c7424 */ /* 0x000fe400078e00ff */
[----:B------:R-:W-:-:S07]  /*21b80*/  IMAD.MOV.U32 R3, RZ, RZ, R14 ;  /* 0x000000ffff037224 */ /* 0x000fce00078e000e */
[----:B------:R-:W-:Y:S05]  /*21b90*/  WARPSYNC.COLLECTIVE R15, `(.L_x_3279) ;  /* 0x000000000f087348 */ /* 0x000fea0003c00000 */
[----:B------:R0:W1:Y:S02]  /*21ba0*/  SHFL.IDX P6, R14, R13, R12, R11 ;  /* 0x0000000c0d0e7389 */ /* 0x00006400000c000b */
[----:B01----:R-:W-:Y:S01]  /*21bb0*/  ENDCOLLECTIVE ;  /* 0x000000000000791b */ /* 0x003fe20003800000 */
.L_x_3279:
        /* <DEDUP_REMOVED lines=15> */
.L_x_3280:
[----:B------:R-:W-:Y:S02]  /*21cb0*/  @P0 IMAD R7, R5, 0x2, R23 ;  /* 0x0000000205070824 */ /* 0x000fe400078e0217 */
[----:B------:R-:W-:Y:S02]  /*21cc0*/  IMAD.MOV.U32 R13, RZ, RZ, R4 ;  /* 0x000000ffff0d7224 */ /* 0x000fe400078e0004 */
[----:B------:R-:W-:Y:S02]  /*21cd0*/  IMAD.MOV.U32 R12, RZ, RZ, 0x4 ;  /* 0x00000004ff0c7424 */ /* 0x000fe400078e00ff */
[----:B------:R-:W-:-:S07]  /*21ce0*/  IMAD.MOV.U32 R3, RZ, RZ, R14 ;  /* 0x000000ffff037224 */ /* 0x000fce00078e000e */
[----:B------:R-:W-:Y:S05]  /*21cf0*/  WARPSYNC.COLLECTIVE R15, `(.L_x_3281) ;  /* 0x000000000f087348 */ /* 0x000fea0003c00000 */
[----:B------:R0:W1:Y:S02]  /*21d00*/  SHFL.IDX P6, R14, R13, R12, R11 ;  /* 0x0000000c0d0e7389 */ /* 0x00006400000c000b */
[----:B01----:R-:W-:Y:S01]  /*21d10*/  ENDCOLLECTIVE ;  /* 0x000000000000791b */ /* 0x003fe20003800000 */
.L_x_3281:
        /* <DEDUP_REMOVED lines=15> */
.L_x_3282:
[----:B------:R-:W-:Y:S02]  /*21e10*/  @P0 IMAD R7, R5, 0x2, R23 ;  /* 0x0000000205070824 */ /* 0x000fe400078e0217 */
[----:B------:R-:W-:Y:S02]  /*21e20*/  IMAD.MOV.U32 R13, RZ, RZ, R4 ;  /* 0x000000ffff0d7224 */ /* 0x000fe400078e0004 */
[----:B------:R-:W-:Y:S02]  /*21e30*/  IMAD.MOV.U32 R12, RZ, RZ, 0x5 ;  /* 0x00000005ff0c7424 */ /* 0x000fe400078e00ff */
[----:B------:R-:W-:-:S07]  /*21e40*/  IMAD.MOV.U32 R3, RZ, RZ, R14 ;  /* 0x000000ffff037224 */ /* 0x000fce00078e000e */
[----:B------:R-:W-:Y:S05]  /*21e50*/  WARPSYNC.COLLECTIVE R15, `(.L_x_3283) ;  /* 0x000000000f087348 */ /* 0x000fea0003c00000 */
[----:B------:R0:W1:Y:S02]  /*21e60*/  SHFL.IDX P6, R14, R13, R12, R11 ;  /* 0x0000000c0d0e7389 */ /* 0x00006400000c000b */
[----:B01----:R-:W-:Y:S01]  /*21e70*/  ENDCOLLECTIVE ;  /* 0x000000000000791b */ /* 0x003fe20003800000 */
.L_x_3283:
        /* <DEDUP_REMOVED lines=10> */
.L_x_3284:
[----:B------:R-:W-:Y:S01]  /*21f20*/  @!PT LDS RZ, [RZ] ;  /* 0x00000000fffff984 */ /* 0x000fe20000000800 */
[----:B------:R-:W-:Y:S01]  /*21f30*/  @!PT LDS RZ, [RZ] ;  /* 0x00000000fffff984 */ /* 0x000fe20000000800 */
[----:B------:R-:W-:Y:S01]  /*21f40*/  @!PT LDS RZ, [RZ] ;  /* 0x00000000fffff984 */ /* 0x000fe20000000800 */
[----:B------:R1:W-:Y:S01]  /*21f50*/  @P0 LDGSTS.E.BYPASS.LTC128B.128 [R7+0x1e400], desc[UR52][R2.64], !P2 ;  /* 0x1e40000002070fae */ /* 0x0003e2000d101d74 */
[----:B------:R-:W-:Y:S01]  /*21f60*/  IMAD.MOV.U32 R0, RZ, RZ, R14 ;  /* 0x000000ffff007224 */ /* 0x000fe200078e000e */
[----:B------:R-:W-:Y:S06]  /*21f70*/  BRA `(.L_x_3285) ;  /* 0xffffffa400347947 */ /* 0x000fec000383ffff */
.L_x_3136:
[----:B------:R-:W-:Y:S01]  /*21f80*/  IMAD.MOV.U32 R13, RZ, RZ, R4 ;  /* 0x000000ffff0d7224 */ /* 0x000fe200078e0004 */
[----:B------:R-:W-:Y:S01]  /*21f90*/  MOV R12, RZ ;  /* 0x000000ff000c7202 */ /* 0x000fe20000000f00 */
[----:B------:R-:W-:Y:S02]  /*21fa0*/  IMAD.MOV.U32 R11, RZ, RZ, 0x181f ;  /* 0x0000181fff0b7424 */ /* 0x000fe400078e00ff */
[----:B------:R-:W-:Y:S02]  /*21fb0*/  IMAD.MOV.U32 R15, RZ, RZ, -0x1 ;  /* 0xffffffffff0f7424 */ /* 0x000fe400078e00ff */
[----:B-----5:R-:W-:Y:S02]  /*21fc0*/  IMAD R5, R20, R7, RZ ;  /* 0x0000000714057224 */ /* 0x020fe400078e02ff */
[----:B------:R-:W-:-:S07]  /*21fd0*/  IMAD.IADD R35, R10, 0x1, R35 ;  /* 0x000000010a237824 */ /* 0x000fce00078e0223 */
[----:B------:R-:W-:Y:S05]  /*21fe0*/  WARPSYNC.COLLECTIVE R15, `(.L_x_3286) ;  /* 0x000000000f087348 */ /* 0x000fea0003c00000 */
[----:B------:R0:W1:Y:S02]  /*21ff0*/  SHFL.IDX P6, R14, R13, R12, R11 ;  /* 0x0000000c0d0e7389 */ /* 0x00006400000c000b */
[----:B01----:R-:W-:Y:S01]  /*22000*/  ENDCOLLECTIVE ;  /* 0x000000000000791b */ /* 0x003fe20003800000 */
.L_x_3286:
[C---:B------:R-:W-:Y:S01]  /*22010*/  VIADD R6, R35.reuse, 0x10 ;  /* 0x0000001023067836 */ /* 0x040fe20000000000 */
[----:B------:R-:W-:Y:S01]  /*22020*/  ISETP.GE.AND P0, PT, R35, R5, PT ;  /* 0x000000052300720c */ /* 0x000fe20003f06270 */
[----:B------:R-:W-:Y:S02]  /*22030*/  IMAD.MOV.U32 R13, RZ, RZ, R0 ;  /* 0x000000ffff0d7224 */ /* 0x000fe400078e0000 */
[----:B------:R-:W-:-:S10]  /*22040*/  IMAD.MOV.U32 R2, RZ, RZ, R14 ;  /* 0x000000ffff027224 */ /* 0x000fd400078e000e */
[----:B------:R-:W-:Y:S05]  /*22050*/  WARPSYNC.COLLECTIVE R15, `(.L_x_3287) ;  /* 0x000000000f087348 */ /* 0x000fea0003c00000 */
[----:B------:R0:W1:Y:S02]  /*22060*/  SHFL.IDX P6, R14, R13, R12, R11 ;  /* 0x0000000c0d0e7389 */ /* 0x00006400000c000b */
[----:B01----:R-:W-:Y:S01]  /*22070*/  ENDCOLLECTIVE ;  /* 0x000000000000791b */ /* 0x003fe20003800000 */
.L_x_3287:
[----:B------:R-:W-:Y:S02]  /*22080*/  IMAD.MOV.U32 R13, RZ, RZ, R4 ;  /* 0x000000ffff0d7224 */ /* 0x000fe400078e0004 */
[----:B------:R-:W-:Y:S02]  /*22090*/  IMAD.MOV.U32 R12, RZ, RZ, 0x1 ;  /* 0x00000001ff0c7424 */ /* 0x000fe400078e00ff */
[----:B------:R-:W-:-:S07]  /*220a0*/  IMAD.MOV.U32 R3, RZ, RZ, R14 ;  /* 0x000000ffff037224 */ /* 0x000fce00078e000e */
[----:B------:R-:W-:Y:S05]  /*220b0*/  WARPSYNC.COLLECTIVE R15, `(.L_x_3288) ;  /* 0x000000000f087348 */ /* 0x000fea0003c00000 */
[----:B------:R0:W1:Y:S02]  /*220c0*/  SHFL.IDX P6, R14, R13, R12, R11 ;  /* 0x0000000c0d0e7389 */ /* 0x00006400000c000b */
[----:B01----:R-:W-:Y:S01]  /*220d0*/  ENDCOLLECTIVE ;  /* 0x000000000000791b */ /* 0x003fe20003800000 */
.L_x_3288:
        /* <DEDUP_REMOVED lines=15> */
.L_x_3289:
[----:B------:R-:W-:Y:S02]  /*221d0*/  IMAD.MOV.U32 R13, RZ, RZ, R4 ;  /* 0x000000ffff0d7224 */ /* 0x000fe400078e0004 */
[----:B------:R-:W-:Y:S02]  /*221e0*/  IMAD.MOV.U32 R12, RZ, RZ, 0x2 ;  /* 0x00000002ff0c7424 */ /* 0x000fe400078e00ff */
[----:B------:R-:W-:-:S07]  /*221f0*/  IMAD.MOV.U32 R3, RZ, RZ, R14 ;  /* 0x000000ffff037224 */ /* 0x000fce00078e000e */
[----:B------:R-:W-:Y:S05]  /*22200*/  WARPSYNC.COLLECTIVE R15, `(.L_x_3290) ;  /* 0x000000000f087348 */ /* 0x000fea0003c00000 */
[----:B------:R0:W1:Y:S02]  /*22210*/  SHFL.IDX P6, R14, R13, R12, R11 ;  /* 0x0000000c0d0e7389 */ /* 0x00006400000c000b */
[----:B01----:R-:W-:Y:S01]  /*22220*/  ENDCOLLECTIVE ;  /* 0x000000000000791b */ /* 0x003fe20003800000 */
.L_x_3290:
        /* <DEDUP_REMOVED lines=16> */
.L_x_3291:
[----:B------:R-:W-:Y:S02]  /*22330*/  IMAD.MOV.U32 R13, RZ, RZ, R4 ;  /* 0x000000ffff0d7224 */ /* 0x000fe400078e0004 */
[----:B------:R-:W-:Y:S02]  /*22340*/  IMAD.MOV.U32 R12, RZ, RZ, 0x3 ;  /* 0x00000003ff0c7424 */ /* 0x000fe400078e00ff */
[----:B------:R-:W-:-:S07]  /*22350*/  IMAD.MOV.U32 R3, RZ, RZ, R14 ;  /* 0x000000ffff037224 */ /* 0x000fce00078e000e */
[----:B------:R-:W-:Y:S05]  /*22360*/  WARPSYNC.COLLECTIVE R15, `(.L_x_3292) ;  /* 0x000000000f087348 */ /* 0x000fea0003c00000 */
[----:B------:R0:W1:Y:S02]  /*22370*/  SHFL.IDX P6, R14, R13, R12, R11 ;  /* 0x0000000c0d0e7389 */ /* 0x00006400000c000b */
[----:B01----:R-:W-:Y:S01]  /*22380*/  ENDCOLLECTIVE ;  /* 0x000000000000791b */ /* 0x003fe20003800000 */
.L_x_3292:
        /* <DEDUP_REMOVED lines=16> */
.L_x_3293:
[----:B------:R-:W-:Y:S02]  /*22490*/  IMAD.MOV.U32 R13, RZ, RZ, R4 ;  /* 0x000000ffff0d7224 */ /* 0x000fe400078e0004 */
[----:B------:R-:W-:Y:S02]  /*224a0*/  IMAD.MOV.U32 R12, RZ, RZ, 0x4 ;  /* 0x00000004ff0c7424 */ /* 0x000fe400078e00ff */
[----:B------:R-:W-:-:S07]  /*224b0*/  IMAD.MOV.U32 R3, RZ, RZ, R14 ;  /* 0x000000ffff037224 */ /* 0x000fce00078e000e */
[----:B------:R-:W-:Y:S05]  /*224c0*/  WARPSYNC.COLLECTIVE R15, `(.L_x_3294) ;  /* 0x000000000f087348 */ /* 0x000fea0003c00000 */
[----:B------:R0:W1:Y:S02]  /*224d0*/  SHFL.IDX P6, R14, R13, R12, R11 ;  /* 0x0000000c0d0e7389 */ /* 0x00006400000c000b */
[----:B01----:R-:W-:Y:S01]  /*224e0*/  ENDCOLLECTIVE ;  /* 0x000000000000791b */ /* 0x003fe20003800000 */
.L_x_3294:
        /* <DEDUP_REMOVED lines=16> */
.L_x_3295:
[----:B------:R-:W-:Y:S02]  /*225f0*/  IMAD.MOV.U32 R13, RZ, RZ, R4 ;  /* 0x000000ffff0d7224 */ /* 0x000fe400078e0004 */
[----:B------:R-:W-:Y:S02]  /*22600*/  IMAD.MOV.U32 R12, RZ, RZ, 0x5 ;  /* 0x00000005ff0c7424 */ /* 0x000fe400078e00ff */
[----:B------:R-:W-:-:S07]  /*22610*/  IMAD.MOV.U32 R3, RZ, RZ, R14 ;  /* 0x000000ffff037224 */ /* 0x000fce00078e000e */
[----:B------:R-:W-:Y:S05]  /*22620*/  WARPSYNC.COLLECTIVE R15, `(.L_x_3296) ;  /* 0x000000000f087348 */ /* 0x000fea0003c00000 */
[----:B------:R0:W1:Y:S02]  /*22630*/  SHFL.IDX P6, R14, R13, R12, R11 ;  /* 0x0000000c0d0e7389 */ /* 0x00006400000c000b */
[----:B01----:R-:W-:Y:S01]  /*22640*/  ENDCOLLECTIVE ;  /* 0x000000000000791b */ /* 0x003fe20003800000 */
.L_x_3296:
        /* <DEDUP_REMOVED lines=16> */
.L_x_3297:
[----:B------:R-:W-:Y:S02]  /*22750*/  IMAD.MOV.U32 R13, RZ, RZ, R4 ;  /* 0x000000ffff0d7224 */ /* 0x000fe400078e0004 */
[----:B------:R-:W-:Y:S02]  /*22760*/  IMAD.MOV.U32 R12, RZ, RZ, 0x6 ;  /* 0x00000006ff0c7424 */ /* 0x000fe400078e00ff */
[----:B------:R-:W-:-:S07]  /*22770*/  IMAD.MOV.U32 R3, RZ, RZ, R14 ;  /* 0x000000ffff037224 */ /* 0x000fce00078e000e */
[----:B------:R-:W-:Y:S05]  /*22780*/  WARPSYNC.COLLECTIVE R15, `(.L_x_3298) ;  /* 0x000000000f087348 */ /* 0x000fea0003c00000 */
[----:B------:R0:W1:Y:S02]  /*22790*/  SHFL.IDX P6, R14, R13, R12, R11 ;  /* 0x0000000c0d0e7389 */ /* 0x00006400000c000b */
[----:B01----:R-:W-:Y:S01]  /*227a0*/  ENDCOLLECTIVE ;  /* 0x000000000000791b */ /* 0x003fe20003800000 */
.L_x_3298:
        /* <DEDUP_REMOVED lines=16> */
.L_x_3299:
[----:B------:R-:W-:Y:S02]  /*228b0*/  IMAD.MOV.U32 R13, RZ, RZ, R4 ;  /* 0x000000ffff0d7224 */ /* 0x000fe400078e0004 */
[----:B------:R-:W-:Y:S02]  /*228c0*/  IMAD.MOV.U32 R12, RZ, RZ, 0x7 ;  /* 0x00000007ff0c7424 */ /* 0x000fe400078e00ff */
[----:B------:R-:W-:-:S07]  /*228d0*/  IMAD.MOV.U32 R3, RZ, RZ, R14 ;  /* 0x000000ffff037224 */ /* 0x000fce00078e000e */
[----:B------:R-:W-:Y:S05]  /*228e0*/  WARPSYNC.COLLECTIVE R15, `(.L_x_3300) ;  /* 0x000000000f087348 */ /* 0x000fea0003c00000 */
[----:B------:R0:W1:Y:S02]  /*228f0*/  SHFL.IDX P6, R14, R13, R12, R11 ;  /* 0x0000000c0d0e7389 */ /* 0x00006400000c000b */
[----:B01----:R-:W-:Y:S01]  /*22900*/  ENDCOLLECTIVE ;  /* 0x000000000000791b */ /* 0x003fe20003800000 */
.L_x_3300:
        /* <DEDUP_REMOVED lines=10> */
.L_x_3301:
[----:B------:R-:W-:Y:S01]  /*229b0*/  @!PT LDS RZ, [RZ] ;  /* 0x00000000fffff984 */ /* 0x000fe20000000800 */
[----:B------:R-:W-:Y:S01]  /*229c0*/  @!PT LDS RZ, [RZ] ;  /* 0x00000000fffff984 */ /* 0x000fe20000000800 */
[----:B------:R-:W-:Y:S01]  /*229d0*/  @!PT LDS RZ, [RZ] ;  /* 0x00000000fffff984 */ /* 0x000fe20000000800 */
[----:B------:R0:W-:Y:S01]  /*229e0*/  @!P0 LDGSTS.E.BYPASS.LTC128B.128 [R8+0x1b400], desc[UR52][R2.64], !P1 ;  /* 0x1b40000002088fae */ /* 0x0001e2000c901d74 */
[----:B------:R-:W-:Y:S01]  /*229f0*/  IMAD.MOV.U32 R0, RZ, RZ, R14 ;  /* 0x000000ffff007224 */ /* 0x000fe200078e000e */
[----:B------:R-:W-:Y:S06]  /*22a00*/  BRA `(.L_x_3302) ;  /* 0xffffffa400b87947 */ /* 0x000fec000383ffff */
.L_x_3139:
[----:B0-----:R0:W1:Y:S02]  /*22a10*/  SYNCS.PHASECHK.TRANS64.TRYWAIT P0, [R23+URZ+0x22820], R0 ;  /* 0x02282000170075a7 */ /* 0x001064000800017f */
[----:B-1----:R-:W-:Y:S05]  /*22a20*/  @!P0 NANOSLEEP.SYNCS 0x989680 ;  /* 0x009896800000895d */ /* 0x002fea0003900000 */
[----:B------:R-:W1:Y:S02]  /*22a30*/  @!P0 SYNCS.PHASECHK.TRANS64 P0, [R23+URZ+0x22820], R0 ;  /* 0x02282000170085a7 */ /* 0x000e64000800007f */
[----:B-1----:R-:W-:Y:S05]  /*22a40*/  @!P0 BRA `(.L_x_3139) ;  /* 0xfffffffc00f08947 */ /* 0x002fea000383ffff */
[----:B------:R-:W-:Y:S05]  /*22a50*/  BRA `(.L_x_3303) ;  /* 0xffffffa800147947 */ /* 0x000fea000383ffff */
.L_x_3142:
[----:B0-----:R0:W1:Y:S02]  /*22a60*/  SYNCS.PHASECHK.TRANS64.TRYWAIT P0, [R17+URZ+0x22860], R0 ;  /* 0x02286000110075a7 */ /* 0x001064000800017f */
[----:B-1----:R-:W-:Y:S05]  /*22a70*/  @!P0 NANOSLEEP.SYNCS 0x989680 ;  /* 0x009896800000895d */ /* 0x002fea0003900000 */
[----:B------:R-:W1:Y:S02]  /*22a80*/  @!P0 SYNCS.PHASECHK.TRANS64 P0, [R17+URZ+0x22860], R0 ;  /* 0x02286000110085a7 */ /* 0x000e64000800007f */
[----:B-1----:R-:W-:Y:S05]  /*22a90*/  @!P0 BRA `(.L_x_3142) ;  /* 0xfffffffc00f08947 */ /* 0x002fea000383ffff */
[----:B------:R-:W-:Y:S05]  /*22aa0*/  BRA `(.L_x_3304) ;  /* 0xffffffa800247947 */ /* 0x000fea000383ffff */
.L_x_3143:
        /* <DEDUP_REMOVED lines=8> */
.L_x_3306:
[----:B------:R-:W-:Y:S05]  /*22b30*/  BSYNC B0 ;  /* 0x0000000000007941 */ /* 0x000fea0003800000 */
.L_x_3305:
[----:B------:R-:W0:Y:S01]  /*22b40*/  S2R R7, SR_TID.X ;  /* 0x0000000000077919 */ /* 0x000e220000002100 */
[----:B------:R-:W-:Y:S01]  /*22b50*/  IMAD.MOV.U32 R13, RZ, RZ, R5 ;  /* 0x000000ffff0d7224 */ /* 0x000fe200078e0005 */
[----:B------:R-:W-:Y:S01]  /*22b60*/  MOV R3, R14 ;  /* 0x0000000e00037202 */ /* 0x000fe20000000f00 */
[----:B------:R-:W-:Y:S01]  /*22b70*/  IMAD.MOV.U32 R12, RZ, RZ, RZ ;  /* 0x000000ffff0c7224 */ /* 0x000fe200078e00ff */
[C---:B------:R-:W-:Y:S01]  /*22b80*/  LOP3.LUT P2, RZ, R36.reuse, 0x2, RZ, 0xc0, !PT ;  /* 0x0000000224ff7812 */ /* 0x040fe2000784c0ff */
[----:B------:R-:W-:Y:S01]  /*22b90*/  IMAD.MOV.U32 R11, RZ, RZ, 0x181f ;  /* 0x0000181fff0b7424 */ /* 0x000fe200078e00ff */
[----:B------:R-:W-:Y:S01]  /*22ba0*/  LOP3.LUT P1, RZ, R36, 0x4, RZ, 0xc0, !PT ;  /* 0x0000000424ff7812 */ /* 0x000fe2000782c0ff */
[----:B------:R-:W-:Y:S02]  /*22bb0*/  IMAD.MOV.U32 R15, RZ, RZ, -0x1 ;  /* 0xffffffffff0f7424 */ /* 0x000fe400078e00ff */
[----:B------:R-:W-:Y:S01]  /*22bc0*/  IMAD R4, R4, 0x2, R23 ;  /* 0x0000000204047824 */ /* 0x000fe200078e0217 */
[----:B------:R-:W-:-:S13]  /*22bd0*/  ISETP.LT.OR P4, PT, R33, 0x1, !P1 ;  /* 0x000000012100780c */ /* 0x000fda0004f81670 */
[----:B0-----:R-:W-:Y:S05]  /*22be0*/  WARPSYNC.COLLECTIVE R15, `(.L_x_3307) ;  /* 0x000000000f087348 */ /* 0x001fea0003c00000 */
[----:B------:R1:W2:Y:S02]  /*22bf0*/  SHFL.IDX P6, R14, R13, R12, R11 ;  /* 0x0000000c0d0e7389 */ /* 0x0002a400000c000b */
[----:B012---:R-:W-:Y:S01]  /*22c00*/  ENDCOLLECTIVE ;  /* 0x000000000000791b */ /* 0x007fe20003800000 */
.L_x_3307:
[----:B------:R-:W-:Y:S02]  /*22c10*/  IMAD.MOV.U32 R13, RZ, RZ, R6 ;  /* 0x000000ffff0d7224 */ /* 0x000fe400078e0006 */
[----:B------:R-:W-:Y:S02]  /*22c20*/  IMAD.MOV.U32 R12, RZ, RZ, 0x1 ;  /* 0x00000001ff0c7424 */ /* 0x000fe400078e00ff */
[----:B------:R-:W-:-:S05]  /*22c30*/  IMAD.SHL.U32 R7, R7, 0x8, RZ ;  /* 0x0000000807077824 */ /* 0x000fca00078e00ff */
[----:B------:R-:W-:-:S05]  /*22c40*/  LOP3.LUT R7, R7, 0x38, RZ, 0xc0, !PT ;  /* 0x0000003807077812 */ /* 0x000fca00078ec0ff */
[----:B------:R-:W-:Y:S01]  /*22c50*/  IMAD.SHL.U32 R0, R7, 0x2, RZ ;  /* 0x0000000207007824 */ /* 0x000fe200078e00ff */
[----:B------:R-:W-:-:S04]  /*22c60*/  LOP3.LUT R7, R36, 0x1, RZ, 0xc0, !PT ;  /* 0x0000000124077812 */ /* 0x000fc800078ec0ff */
[----:B------:R-:W-:Y:S02]  /*22c70*/  IADD3 R2, P0, R14, R0, RZ ;  /* 0x000000000e027210 */ /* 0x000fe40007f1e0ff */
[----:B------:R-:W-:-:S13]  /*22c80*/  ISETP.NE.U32.AND P3, PT, R7, 0x1, PT ;  /* 0x000000010700780c */ /* 0x000fda0003f65070 */
[----:B------:R-:W-:Y:S05]  /*22c90*/  WARPSYNC.COLLECTIVE R15, `(.L_x_3308) ;  /* 0x000000000f087348 */ /* 0x000fea0003c00000 */
[----:B------:R0:W1:Y:S02]  /*22ca0*/  SHFL.IDX P6, R14, R13, R12, R11 ;  /* 0x0000000c0d0e7389 */ /* 0x00006400000c000b */
[----:B01----:R-:W-:Y:S01]  /*22cb0*/  ENDCOLLECTIVE ;  /* 0x000000000000791b */ /* 0x003fe20003800000 */
.L_x_3308:
        /* <DEDUP_REMOVED lines=17> */
.L_x_3309:
[----:B------:R-:W-:Y:S02]  /*22dd0*/  IMAD.MOV.U32 R13, RZ, RZ, R6 ;  /* 0x000000ffff0d7224 */ /* 0x000fe400078e0006 */
[----:B------:R-:W-:Y:S01]  /*22de0*/  IMAD.MOV.U32 R12, RZ, RZ, 0x2 ;  /* 0x00000002ff0c7424 */ /* 0x000fe200078e00ff */
[----:B------:R-:W-:-:S13]  /*22df0*/  IADD3 R2, P4, R14, R0, RZ ;  /* 0x000000000e027210 */ /* 0x000fda0007f9e0ff */
[----:B------:R-:W-:Y:S05]  /*22e00*/  WARPSYNC.COLLECTIVE R15, `(.L_x_3310) ;  /* 0x000000000f087348 */ /* 0x000fea0003c00000 */
[----:B------:R0:W1:Y:S02]  /*22e10*/  SHFL.IDX P6, R14, R13, R12, R11 ;  /* 0x0000000c0d0e7389 */ /* 0x00006400000c000b */
[----:B01----:R-:W-:Y:S01]  /*22e20*/  ENDCOLLECTIVE ;  /* 0x000000000000791b */ /* 0x003fe20003800000 */
.L_x_3310:
        /* <DEDUP_REMOVED lines=17> */
.L_x_3311:
[----:B------:R-:W-:Y:S02]  /*22f40*/  IMAD.MOV.U32 R13, RZ, RZ, R6 ;  /* 0x000000ffff0d7224 */ /* 0x000fe400078e0006 */
[----:B------:R-:W-:Y:S01]  /*22f50*/  IMAD.MOV.U32 R12, RZ, RZ, 0x3 ;  /* 0x00000003ff0c7424 */ /* 0x000fe200078e00ff */
[----:B------:R-:W-:-:S13]  /*22f60*/  IADD3 R2, P4, R14, R0, RZ ;  /* 0x000000000e027210 */ /* 0x000fda0007f9e0ff */
[----:B------:R-:W-:Y:S05]  /*22f70*/  WARPSYNC.COLLECTIVE R15, `(.L_x_3312) ;  /* 0x000000000f087348 */ /* 0x000fea0003c00000 */
[----:B------:R0:W1:Y:S02]  /*22f80*/  SHFL.IDX P6, R14, R13, R12, R11 ;  /* 0x0000000c0d0e7389 */ /* 0x00006400000c000b */
[----:B01----:R-:W-:Y:S01]  /*22f90*/  ENDCOLLECTIVE ;  /* 0x000000000000791b */ /* 0x003fe20003800000 */
.L_x_3312:
        /* <DEDUP_REMOVED lines=17> */
.L_x_3313:
[----:B------:R-:W-:Y:S02]  /*230b0*/  IMAD.MOV.U32 R13, RZ, RZ, R6 ;  /* 0x000000ffff0d7224 */ /* 0x000fe400078e0006 */
[----:B------:R-:W-:Y:S01]  /*230c0*/  IMAD.MOV.U32 R12, RZ, RZ, 0x4 ;  /* 0x00000004ff0c7424 */ /* 0x000fe200078e00ff */
[----:B------:R-:W-:-:S13]  /*230d0*/  IADD3 R2, P4, R14, R0, RZ ;  /* 0x000000000e027210 */ /* 0x000fda0007f9e0ff */
[----:B------:R-:W-:Y:S05]  /*230e0*/  WARPSYNC.COLLECTIVE R15, `(.L_x_3314) ;  /* 0x000000000f087348 */ /* 0x000fea0003c00000 */
[----:B------:R0:W1:Y:S02]  /*230f0*/  SHFL.IDX P6, R14, R13, R12, R11 ;  /* 0x0000000c0d0e7389 */ /* 0x00006400000c000b */
[----:B01----:R-:W-:Y:S01]  /*23100*/  ENDCOLLECTIVE ;  /* 0x000000000000791b */ /* 0x003fe20003800000 */
.L_x_3314:
        /* <DEDUP_REMOVED lines=17> */
.L_x_3315:
[----:B------:R-:W-:Y:S02]  /*23220*/  IMAD.MOV.U32 R13, RZ, RZ, R6 ;  /* 0x000000ffff0d7224 */ /* 0x000fe400078e0006 */
[----:B------:R-:W-:Y:S01]  /*23230*/  IMAD.MOV.U32 R12, RZ, RZ, 0x5 ;  /* 0x00000005ff0c7424 */ /* 0x000fe200078e00ff */
[----:B------:R-:W-:-:S13]  /*23240*/  IADD3 R2, P4, R14, R0, RZ ;  /* 0x000000000e027210 */ /* 0x000fda0007f9e0ff */
[----:B------:R-:W-:Y:S05]  /*23250*/  WARPSYNC.COLLECTIVE R15, `(.L_x_3316) ;  /* 0x000000000f087348 */ /* 0x000fea0003c00000 */
[----:B------:R0:W1:Y:S02]  /*23260*/  SHFL.IDX P6, R14, R13, R12, R11 ;  /* 0x0000000c0d0e7389 */ /* 0x00006400000c000b */
[----:B01----:R-:W-:Y:S01]  /*23270*/  ENDCOLLECTIVE ;  /* 0x000000000000791b */ /* 0x003fe20003800000 */
.L_x_3316:
        /* <DEDUP_REMOVED lines=12> */
.L_x_3317:
        /* <DEDUP_REMOVED lines=9> */
.L_x_3150:
[----:B0-----:R0:W1:Y:S02]  /*233d0*/  SYNCS.PHASECHK.TRANS64.TRYWAIT P0, [R4+URZ+0x22840], R21 ;  /* 0x02284015040075a7 */ /* 0x001064000800017f */
[----:B-1----:R-:W-:Y:S05]  /*233e0*/  @!P0 NANOSLEEP.SYNCS 0x989680 ;  /* 0x009896800000895d */ /* 0x002fea0003900000 */
[----:B------:R-:W1:Y:S02]  /*233f0*/  @!P0 SYNCS.PHASECHK.TRANS64 P0, [R4+URZ+0x22840], R21 ;  /* 0x02284015040085a7 */ /* 0x000e64000800007f */
[----:B-1----:R-:W-:Y:S05]  /*23400*/  @!P0 BRA `(.L_x_3150) ;  /* 0xfffffffc00f08947 */ /* 0x002fea000383ffff */
[----:B------:R-:W-:Y:S05]  /*23410*/  BRA `(.L_x_3319) ;  /* 0xffffffa800907947 */ /* 0x000fea000383ffff */
.L_x_3151:
        /* <DEDUP_REMOVED lines=8> */
.L_x_3321:
[----:B------:R-:W-:Y:S05]  /*234a0*/  BSYNC B1 ;  /* 0x0000000000017941 */ /* 0x000fea0003800000 */
.L_x_3320:
        /* <DEDUP_REMOVED lines=9> */
.L_x_3322:
[----:B------:R-:W-:Y:S02]  /*23540*/  IMAD.MOV.U32 R13, RZ, RZ, R9 ;  /* 0x000000ffff0d7224 */ /* 0x000fe400078e0009 */
[----:B------:R-:W-:Y:S02]  /*23550*/  IMAD.MOV.U32 R12, RZ, RZ, 0x1 ;  /* 0x00000001ff0c7424 */ /* 0x000fe400078e00ff */
[----:B------:R-:W-:-:S07]  /*23560*/  IMAD.MOV.U32 R2, RZ, RZ, R14 ;  /* 0x000000ffff027224 */ /* 0x000fce00078e000e */
[----:B------:R-:W-:Y:S05]  /*23570*/  WARPSYNC.COLLECTIVE R15, `(.L_x_3323) ;  /* 0x000000000f087348 */ /* 0x000fea0003c00000 */
[----:B------:R0:W1:Y:S02]  /*23580*/  SHFL.IDX P6, R14, R13, R12, R11 ;  /* 0x0000000c0d0e7389 */ /* 0x00006400000c000b */
[----:B01----:R-:W-:Y:S01]  /*23590*/  ENDCOLLECTIVE ;  /* 0x000000000000791b */ /* 0x003fe20003800000 */
.L_x_3323:
        /* <DEDUP_REMOVED lines=11> */
.L_x_3324:
[----:B------:R-:W-:Y:S02]  /*23650*/  IMAD.MOV.U32 R13, RZ, RZ, R9 ;  /* 0x000000ffff0d7224 */ /* 0x000fe400078e0009 */
[----:B------:R-:W-:Y:S02]  /*23660*/  IMAD.MOV.U32 R12, RZ, RZ, 0x2 ;  /* 0x00000002ff0c7424 */ /* 0x000fe400078e00ff */
[----:B------:R-:W-:-:S07]  /*23670*/  IMAD.MOV.U32 R2, RZ, RZ, R14 ;  /* 0x000000ffff027224 */ /* 0x000fce00078e000e */
[----:B------:R-:W-:Y:S05]  /*23680*/  WARPSYNC.COLLECTIVE R15, `(.L_x_3325) ;  /* 0x000000000f087348 */ /* 0x000fea0003c00000 */
[----:B------:R0:W1:Y:S02]  /*23690*/  SHFL.IDX P6, R14, R13, R12, R11 ;  /* 0x0000000c0d0e7389 */ /* 0x00006400000c000b */
[----:B01----:R-:W-:Y:S01]  /*236a0*/  ENDCOLLECTIVE ;  /* 0x000000000000791b */ /* 0x003fe20003800000 */
.L_x_3325:
        /* <DEDUP_REMOVED lines=11> */
.L_x_3326:
[----:B------:R-:W-:Y:S02]  /*23760*/  IMAD.MOV.U32 R13, RZ, RZ, R9 ;  /* 0x000000ffff0d7224 */ /* 0x000fe400078e0009 */
[----:B------:R-:W-:Y:S02]  /*23770*/  IMAD.MOV.U32 R12, RZ, RZ, 0x3 ;  /* 0x00000003ff0c7424 */ /* 0x000fe400078e00ff */
[----:B------:R-:W-:-:S07]  /*23780*/  IMAD.MOV.U32 R2, RZ, RZ, R14 ;  /* 0x000000ffff027224 */ /* 0x000fce00078e000e */
[----:B------:R-:W-:Y:S05]  /*23790*/  WARPSYNC.COLLECTIVE R15, `(.L_x_3327) ;  /* 0x000000000f087348 */ /* 0x000fea0003c00000 */
[----:B------:R0:W1:Y:S02]  /*237a0*/  SHFL.IDX P6, R14, R13, R12, R11 ;  /* 0x0000000c0d0e7389 */ /* 0x00006400000c000b */
[----:B01----:R-:W-:Y:S01]  /*237b0*/  ENDCOLLECTIVE ;  /* 0x000000000000791b */ /* 0x003fe20003800000 */
.L_x_3327:
        /* <DEDUP_REMOVED lines=11> */
.L_x_3328:
[----:B------:R-:W-:Y:S02]  /*23870*/  IMAD.MOV.U32 R13, RZ, RZ, R9 ;  /* 0x000000ffff0d7224 */ /* 0x000fe400078e0009 */
[----:B------:R-:W-:Y:S02]  /*23880*/  IMAD.MOV.U32 R12, RZ, RZ, 0x4 ;  /* 0x00000004ff0c7424 */ /* 0x000fe400078e00ff */
[----:B------:R-:W-:-:S07]  /*23890*/  IMAD.MOV.U32 R2, RZ, RZ, R14 ;  /* 0x000000ffff027224 */ /* 0x000fce00078e000e */
[----:B------:R-:W-:Y:S05]  /*238a0*/  WARPSYNC.COLLECTIVE R15, `(.L_x_3329) ;  /* 0x000000000f087348 */ /* 0x000fea0003c00000 */
[----:B------:R0:W1:Y:S02]  /*238b0*/  SHFL.IDX P6, R14, R13, R12, R11 ;  /* 0x0000000c0d0e7389 */ /* 0x00006400000c000b */
[----:B01----:R-:W-:Y:S01]  /*238c0*/  ENDCOLLECTIVE ;  /* 0x000000000000791b */ /* 0x003fe20003800000 */
.L_x_3329:
        /* <DEDUP_REMOVED lines=11> */
.L_x_3330:
[----:B------:R-:W-:Y:S02]  /*23980*/  IMAD.MOV.U32 R13, RZ, RZ, R9 ;  /* 0x000000ffff0d7224 */ /* 0x000fe400078e0009 */
[----:B------:R-:W-:Y:S02]  /*23990*/  IMAD.MOV.U32 R12, RZ, RZ, 0x5 ;  /* 0x00000005ff0c7424 */ /* 0x000fe400078e00ff */
[----:B------:R-:W-:-:S07]  /*239a0*/  IMAD.MOV.U32 R2, RZ, RZ, R14 ;  /* 0x000000ffff027224 */ /* 0x000fce00078e000e */
[----:B------:R-:W-:Y:S05]  /*239b0*/  WARPSYNC.COLLECTIVE R15, `(.L_x_3331) ;  /* 0x000000000f087348 */ /* 0x000fea0003c00000 */
[----:B------:R0:W1:Y:S02]  /*239c0*/  SHFL.IDX P6, R14, R13, R12, R11 ;  /* 0x0000000c0d0e7389 */ /* 0x00006400000c000b */
[----:B01----:R-:W-:Y:S01]  /*239d0*/  ENDCOLLECTIVE ;  /* 0x000000000000791b */ /* 0x003fe20003800000 */
.L_x_3331:
        /* <DEDUP_REMOVED lines=11> */
.L_x_3332:
[----:B------:R-:W-:Y:S01]  /*23a90*/  IMAD.MOV.U32 R2, RZ, RZ, R14 ;  /* 0x000000ffff027224 */ /* 0x000fe200078e000e */
[----:B------:R-:W-:Y:S06]  /*23aa0*/  BRA `(.L_x_3333) ;  /* 0xffffffa400c07947 */ /* 0x000fec000383ffff */
.L_x_3156:
[----:B---3--:R3:W4:Y:S02]  /*23ab0*/  SYNCS.PHASECHK.TRANS64.TRYWAIT P0, [R4+URZ+0x22860], R21 ;  /* 0x02286015040075a7 */ /* 0x008724000800017f */
[----:B----4-:R-:W-:Y:S05]  /*23ac0*/  @!P0 NANOSLEEP.SYNCS 0x989680 ;  /* 0x009896800000895d */ /* 0x010fea0003900000 */
[----:B------:R-:W4:Y:S02]  /*23ad0*/  @!P0 SYNCS.PHASECHK.TRANS64 P0, [R4+URZ+0x22860], R21 ;  /* 0x02286015040085a7 */ /* 0x000f24000800007f */
[----:B----4-:R-:W-:Y:S05]  /*23ae0*/  @!P0 BRA `(.L_x_3156) ;  /* 0xfffffffc00f08947 */ /* 0x010fea000383ffff */
[----:B------:R-:W-:Y:S05]  /*23af0*/  BRA `(.L_x_3334) ;  /* 0xffffffa800107947 */ /* 0x000fea000383ffff */
.L_x_3157:
        /* <DEDUP_REMOVED lines=8> */
.L_x_3336:
[----:B------:R-:W-:Y:S05]  /*23b80*/  BSYNC B1 ;  /* 0x0000000000017941 */ /* 0x000fea0003800000 */
.L_x_3335:
        /* <DEDUP_REMOVED lines=9> */
.L_x_3337:
[----:B------:R-:W-:Y:S02]  /*23c20*/  IMAD.MOV.U32 R13, RZ, RZ, R7 ;  /* 0x000000ffff0d7224 */ /* 0x000fe400078e0007 */
[----:B------:R-:W-:Y:S01]  /*23c30*/  IMAD.MOV.U32 R12, RZ, RZ, 0x1 ;  /* 0x00000001ff0c7424 */ /* 0x000fe200078e00ff */
[----:B------:R-:W-:-:S13]  /*23c40*/  IADD3 R2, P0, R14, R0, RZ ;  /* 0x000000000e027210 */ /* 0x000fda0007f1e0ff */
[----:B------:R-:W-:Y:S05]  /*23c50*/  WARPSYNC.COLLECTIVE R15, `(.L_x_3338) ;  /* 0x000000000f087348 */ /* 0x000fea0003c00000 */
[----:B------:R0:W1:Y:S02]  /*23c60*/  SHFL.IDX P6, R14, R13, R12, R11 ;  /* 0x0000000c0d0e7389 */ /* 0x00006400000c000b */
[----:B01----:R-:W-:Y:S01]  /*23c70*/  ENDCOLLECTIVE ;  /* 0x000000000000791b */ /* 0x003fe20003800000 */
.L_x_3338:
        /* <DEDUP_REMOVED lines=13> */
.L_x_3339:
[----:B------:R-:W-:Y:S02]  /*23d50*/  IMAD.MOV.U32 R13, RZ, RZ, R7 ;  /* 0x000000ffff0d7224 */ /* 0x000fe400078e0007 */
[----:B------:R-:W-:Y:S01]  /*23d60*/  IMAD.MOV.U32 R12, RZ, RZ, 0x2 ;  /* 0x00000002ff0c7424 */ /* 0x000fe200078e00ff */
[----:B------:R-:W-:-:S13]  /*23d70*/  IADD3 R2, P0, R14, R0, RZ ;  /* 0x000000000e027210 */ /* 0x000fda0007f1e0ff */
[----:B------:R-:W-:Y:S05]  /*23d80*/  WARPSYNC.COLLECTIVE R15, `(.L_x_3340) ;  /* 0x000000000f087348 */ /* 0x000fea0003c00000 */
[----:B------:R0:W1:Y:S02]  /*23d90*/  SHFL.IDX P6, R14, R13, R12, R11 ;  /* 0x0000000c0d0e7389 */ /* 0x00006400000c000b */
[----:B01----:R-:W-:Y:S01]  /*23da0*/  ENDCOLLECTIVE ;  /* 0x000000000000791b */ /* 0x003fe20003800000 */
.L_x_3340:
        /* <DEDUP_REMOVED lines=13> */
.L_x_3341:
[----:B------:R-:W-:Y:S02]  /*23e80*/  IMAD.MOV.U32 R13, RZ, RZ, R7 ;  /* 0x000000ffff0d7224 */ /* 0x000fe400078e0007 */
[----:B------:R-:W-:Y:S01]  /*23e90*/  IMAD.MOV.U32 R12, RZ, RZ, 0x3 ;  /* 0x00000003ff0c7424 */ /* 0x000fe200078e00ff */
[----:B------:R-:W-:-:S13]  /*23ea0*/  IADD3 R2, P0, R14, R0, RZ ;  /* 0x000000000e027210 */ /* 0x000fda0007f1e0ff */
[----:B------:R-:W-:Y:S05]  /*23eb0*/  WARPSYNC.COLLECTIVE R15, `(.L_x_3342) ;  /* 0x000000000f087348 */ /* 0x000fea0003c00000 */
[----:B------:R0:W1:Y:S02]  /*23ec0*/  SHFL.IDX P6, R14, R13, R12, R11 ;  /* 0x0000000c0d0e7389 */ /* 0x00006400000c000b */
[----:B01----:R-:W-:Y:S01]  /*23ed0*/  ENDCOLLECTIVE ;  /* 0x000000000000791b */ /* 0x003fe20003800000 */
.L_x_3342:
        /* <DEDUP_REMOVED lines=13> */
.L_x_3343:
[----:B------:R-:W-:Y:S02]  /*23fb0*/  IMAD.MOV.U32 R13, RZ, RZ, R7 ;  /* 0x000000ffff0d7224 */ /* 0x000fe400078e0007 */
[----:B------:R-:W-:Y:S01]  /*23fc0*/  IMAD.MOV.U32 R12, RZ, RZ, 0x4 ;  /* 0x00000004ff0c7424 */ /* 0x000fe200078e00ff */
[----:B------:R-:W-:-:S13]  /*23fd0*/  IADD3 R2, P0, R14, R0, RZ ;  /* 0x000000000e027210 */ /* 0x000fda0007f1e0ff */
[----:B------:R-:W-:Y:S05]  /*23fe0*/  WARPSYNC.COLLECTIVE R15, `(.L_x_3344) ;  /* 0x000000000f087348 */ /* 0x000fea0003c00000 */
[----:B------:R0:W1:Y:S02]  /*23ff0*/  SHFL.IDX P6, R14, R13, R12, R11 ;  /* 0x0000000c0d0e7389 */ /* 0x00006400000c000b */
[----:B01----:R-:W-:Y:S01]  /*24000*/  ENDCOLLECTIVE ;  /* 0x000000000000791b */ /* 0x003fe20003800000 */
.L_x_3344:
        /* <DEDUP_REMOVED lines=13> */
.L_x_3345:
[----:B------:R-:W-:Y:S02]  /*240e0*/  IMAD.MOV.U32 R13, RZ, RZ, R7 ;  /* 0x000000ffff0d7224 */ /* 0x000fe400078e0007 */
[----:B------:R-:W-:Y:S01]  /*240f0*/  IMAD.MOV.U32 R12, RZ, RZ, 0x5 ;  /* 0x00000005ff0c7424 */ /* 0x000fe200078e00ff */
[----:B------:R-:W-:-:S13]  /*24100*/  IADD3 R2, P0, R14, R0, RZ ;  /* 0x000000000e027210 */ /* 0x000fda0007f1e0ff */
[----:B------:R-:W-:Y:S05]  /*24110*/  WARPSYNC.COLLECTIVE R15, `(.L_x_3346) ;  /* 0x000000000f087348 */ /* 0x000fea0003c00000 */
[----:B------:R0:W1:Y:S02]  /*24120*/  SHFL.IDX P6, R14, R13, R12, R11 ;  /* 0x0000000c0d0e7389 */ /* 0x00006400000c000b */
[----:B01----:R-:W-:Y:S01]  /*24130*/  ENDCOLLECTIVE ;  /* 0x000000000000791b */ /* 0x003fe20003800000 */
.L_x_3346:
        /* <DEDUP_REMOVED lines=13> */
.L_x_3347:
[----:B------:R-:W-:Y:S05]  /*24210*/  BRA `(.L_x_3348) ;  /* 0xffffffa4005c7947 */ /* 0x000fea000383ffff */
.L_x_3165:
        /* <DEDUP_REMOVED lines=8> */
.L_x_3350:
[----:B------:R-:W-:Y:S05]  /*242a0*/  BSYNC B0 ;  /* 0x0000000000007941 */ /* 0x000fea0003800000 */
.L_x_3349:
        /* <DEDUP_REMOVED lines=9> */
.L_x_3351:
[----:B------:R-:W-:Y:S02]  /*24340*/  ULDC UR4, c[0x0][0xc3c] ;  /* 0x00030f0000047ab9 */ /* 0x000fe40000000800 */
[----:B------:R-:W-:-:S13]  /*24350*/  ISETP.GE.OR P1, PT, R5, UR4, !P0 ;  /* 0x0000000405007c0c */ /* 0x000fda000c726670 */
[----:B------:R-:W0:Y:S01]  /*24360*/  @!P1 LDC.64 R2, c[0x0][0xc80] ;  /* 0x00032000ff029b82 */ /* 0x000e220000000a00 */
[----:B------:R-:W-:Y:S01]  /*24370*/  IMAD.MOV.U32 R11, RZ, RZ, RZ ;  /* 0x000000ffff0b7224 */ /* 0x000fe200078e00ff */
[----:B------:R-:W-:Y:S01]  /*24380*/  MOV R4, R14 ;  /* 0x0000000e00047202 */ /* 0x000fe20000000f00 */
        /* <DEDUP_REMOVED lines=13> */
.L_x_3352:
[----:B------:R-:W-:Y:S01]  /*24460*/  IMAD.MOV.U32 R12, RZ, RZ, 0x2 ;  /* 0x00000002ff0c7424 */ /* 0x000fe200078e00ff */
[----:B------:R-:W-:-:S05]  /*24470*/  SEL R6, R14, RZ, P1 ;  /* 0x000000ff0e067207 */ /* 0x000fca0000800000 */
[----:B------:R-:W-:-:S04]  /*24480*/  IMAD.IADD R6, R5, 0x1, R6 ;  /* 0x0000000105067824 */ /* 0x000fc800078e0206 */
[----:B------:R-:W-:-:S07]  /*24490*/  IMAD.MOV.U32 R13, RZ, RZ, R6 ;  /* 0x000000ffff0d7224 */ /* 0x000fce00078e0006 */
[----:B------:R-:W-:Y:S05]  /*244a0*/  WARPSYNC.COLLECTIVE R15, `(.L_x_3353) ;  /* 0x000000000f087348 */ /* 0x000fea0003c00000 */
[----:B------:R0:W1:Y:S02]  /*244b0*/  SHFL.UP P6, R14, R13, R12, R11 ;  /* 0x0400000c0d0e7389 */ /* 0x00006400000c000b */
[----:B01----:R-:W-:Y:S01]  /*244c0*/  ENDCOLLECTIVE ;  /* 0x000000000000791b */ /* 0x003fe20003800000 */
.L_x_3353:
[----:B------:R-:W-:Y:S01]  /*244d0*/  IMAD.MOV.U32 R12, RZ, RZ, 0x4 ;  /* 0x00000004ff0c7424 */ /* 0x000fe200078e00ff */
[----:B------:R-:W-:-:S05]  /*244e0*/  SEL R7, R14, RZ, P2 ;  /* 0x000000ff0e077207 */ /* 0x000fca0001000000 */
[----:B------:R-:W-:-:S04]  /*244f0*/  IMAD.IADD R7, R6, 0x1, R7 ;  /* 0x0000000106077824 */ /* 0x000fc800078e0207 */
[----:B------:R-:W-:-:S07]  /*24500*/  IMAD.MOV.U32 R13, RZ, RZ, R7 ;  /* 0x000000ffff0d7224 */ /* 0x000fce00078e0007 */
[----:B------:R-:W-:Y:S05]  /*24510*/  WARPSYNC.COLLECTIVE R15, `(.L_x_3354) ;  /* 0x000000000f087348 */ /* 0x000fea0003c00000 */
[----:B------:R0:W1:Y:S02]  /*24520*/  SHFL.UP P6, R14, R13, R12, R11 ;  /* 0x0400000c0d0e7389 */ /* 0x00006400000c000b */
[----:B01----:R-:W-:Y:S01]  /*24530*/  ENDCOLLECTIVE ;  /* 0x000000000000791b */ /* 0x003fe20003800000 */
.L_x_3354:
[----:B------:R-:W-:Y:S01]  /*24540*/  IMAD.MOV.U32 R12, RZ, RZ, 0x8 ;  /* 0x00000008ff0c7424 */ /* 0x000fe200078e00ff */
[----:B------:R-:W-:-:S05]  /*24550*/  SEL R2, R14, RZ, P3 ;  /* 0x000000ff0e027207 */ /* 0x000fca0001800000 */
[----:B------:R-:W-:-:S04]  /*24560*/  IMAD.IADD R2, R7, 0x1, R2 ;  /* 0x0000000107027824 */ /* 0x000fc800078e0202 */
[----:B------:R-:W-:-:S07]  /*24570*/  IMAD.MOV.U32 R13, RZ, RZ, R2 ;  /* 0x000000ffff0d7224 */ /* 0x000fce00078e0002 */
[----:B------:R-:W-:Y:S05]  /*24580*/  WARPSYNC.COLLECTIVE R15, `(.L_x_3355) ;  /* 0x000000000f087348 */ /* 0x000fea0003c00000 */
[----:B------:R0:W1:Y:S02]  /*24590*/  SHFL.UP P6, R14, R13, R12, R11 ;  /* 0x0400000c0d0e7389 */ /* 0x00006400000c000b */
[----:B01----:R-:W-:Y:S01]  /*245a0*/  ENDCOLLECTIVE ;  /* 0x000000000000791b */ /* 0x003fe20003800000 */
.L_x_3355:
[----:B------:R-:W-:Y:S01]  /*245b0*/  IMAD.MOV.U32 R12, RZ, RZ, 0x10 ;  /* 0x00000010ff0c7424 */ /* 0x000fe200078e00ff */
[----:B------:R-:W-:-:S05]  /*245c0*/  SEL R3, R14, RZ, P4 ;  /* 0x000000ff0e037207 */ /* 0x000fca0002000000 */
[----:B------:R-:W-:-:S04]  /*245d0*/  IMAD.IADD R3, R2, 0x1, R3 ;  /* 0x0000000102037824 */ /* 0x000fc800078e0203 */
[----:B------:R-:W-:-:S07]  /*245e0*/  IMAD.MOV.U32 R13, RZ, RZ, R3 ;  /* 0x000000ffff0d7224 */ /* 0x000fce00078e0003 */
[----:B------:R-:W-:Y:S05]  /*245f0*/  WARPSYNC.COLLECTIVE R15, `(.L_x_3356) ;  /* 0x000000000f087348 */ /* 0x000fea0003c00000 */
[----:B------:R0:W1:Y:S02]  /*24600*/  SHFL.UP P6, R14, R13, R12, R11 ;  /* 0x0400000c0d0e7389 */ /* 0x00006400000c000b */
[----:B01----:R-:W-:Y:S01]  /*24610*/  ENDCOLLECTIVE ;  /* 0x000000000000791b */ /* 0x003fe20003800000 */
.L_x_3356:
        /* <DEDUP_REMOVED lines=8> */
.L_x_3357:
[----:B------:R-:W-:Y:S05]  /*246a0*/  BRA `(.L_x_3358) ;  /* 0xffffffa400b87947 */ /* 0x000fea000383ffff */
.L_x_3170:
[----:B------:R-:W-:Y:S01]  /*246b0*/  BSSY B0, `(.L_x_3359) ;  /* 0x0000008000007945 */ /* 0x000fe20003800000 */
[----:B-----5:R-:W-:Y:S02]  /*246c0*/  IMAD.MOV.U32 R13, RZ, RZ, R5 ;  /* 0x000000ffff0d7224 */ /* 0x020fe400078e0005 */
[----:B------:R-:W-:Y:S02]  /*246d0*/  IMAD.MOV.U32 R12, RZ, RZ, 0x1 ;  /* 0x00000001ff0c7424 */ /* 0x000fe400078e00ff */
[----:B------:R-:W-:Y:S02]  /*246e0*/  IMAD.MOV.U32 R11, RZ, RZ, RZ ;  /* 0x000000ffff0b7224 */ /* 0x000fe400078e00ff */
[----:B------:R-:W-:-:S07]  /*246f0*/  IMAD.MOV.U32 R15, RZ, RZ, -0x1 ;  /* 0xffffffffff0f7424 */ /* 0x000fce00078e00ff */
[----:B0-----:R-:W-:Y:S05]  /*24700*/  WARPSYNC.COLLECTIVE R15, `(.L_x_3360) ;  /* 0x000000000f087348 */ /* 0x001fea0003c00000 */
[----:B------:R1:W2:Y:S02]  /*24710*/  SHFL.UP P6, R14, R13, R12, R11 ;  /* 0x0400000c0d0e7389 */ /* 0x0002a400000c000b */
[----:B012---:R-:W-:Y:S01]  /*24720*/  ENDCOLLECTIVE ;  /* 0x000000000000791b */ /* 0x007fe20003800000 */
.L_x_3360:
[----:B------:R-:W-:Y:S05]  /*24730*/  BSYNC B0 ;  /* 0x0000000000007941 */ /* 0x000fea0003800000 */
.L_x_3359:
        /* <DEDUP_REMOVED lines=8> */
.L_x_3361:
[----:B------:R-:W-:Y:S01]  /*247c0*/  IMAD.MOV.U32 R12, RZ, RZ, 0x4 ;  /* 0x00000004ff0c7424 */ /* 0x000fe200078e00ff */
[----:B------:R-:W-:-:S05]  /*247d0*/  SEL R2, R14, RZ, P2 ;  /* 0x000000ff0e027207 */ /* 0x000fca0001000000 */
[----:B------:R-:W-:-:S04]  /*247e0*/  IMAD.IADD R2, R13, 0x1, R2 ;  /* 0x000000010d027824 */ /* 0x000fc800078e0202 */
[----:B------:R-:W-:-:S07]  /*247f0*/  IMAD.MOV.U32 R13, RZ, RZ, R2 ;  /* 0x000000ffff0d7224 */ /* 0x000fce00078e0002 */
[----:B------:R-:W-:Y:S05]  /*24800*/  WARPSYNC.COLLECTIVE R15, `(.L_x_3362) ;  /* 0x000000000f087348 */ /* 0x000fea0003c00000 */
[----:B------:R0:W1:Y:S02]  /*24810*/  SHFL.UP P6, R14, R13, R12, R11 ;  /* 0x0400000c0d0e7389 */ /* 0x00006400000c000b */
[----:B01----:R-:W-:Y:S01]  /*24820*/  ENDCOLLECTIVE ;  /* 0x000000000000791b */ /* 0x003fe20003800000 */
.L_x_3362:
[----:B------:R-:W-:Y:S01]  /*24830*/  IMAD.MOV.U32 R12, RZ, RZ, 0x8 ;  /* 0x00000008ff0c7424 */ /* 0x000fe200078e00ff */
[----:B------:R-:W-:-:S05]  /*24840*/  SEL R3, R14, RZ, P3 ;  /* 0x000000ff0e037207 */ /* 0x000fca0001800000 */
[----:B------:R-:W-:-:S04]  /*24850*/  IMAD.IADD R3, R2, 0x1, R3 ;  /* 0x0000000102037824 */ /* 0x000fc800078e0203 */
[----:B------:R-:W-:-:S07]  /*24860*/  IMAD.MOV.U32 R13, RZ, RZ, R3 ;  /* 0x000000ffff0d7224 */ /* 0x000fce00078e0003 */
[----:B------:R-:W-:Y:S05]  /*24870*/  WARPSYNC.COLLECTIVE R15, `(.L_x_3363) ;  /* 0x000000000f087348 */ /* 0x000fea0003c00000 */
[----:B------:R0:W1:Y:S02]  /*24880*/  SHFL.UP P6, R14, R13, R12, R11 ;  /* 0x0400000c0d0e7389 */ /* 0x00006400000c000b */
[----:B01----:R-:W-:Y:S01]  /*24890*/  ENDCOLLECTIVE ;  /* 0x000000000000791b */ /* 0x003fe20003800000 */
.L_x_3363:
[----:B------:R-:W-:Y:S01]  /*248a0*/  IMAD.MOV.U32 R12, RZ, RZ, 0x10 ;  /* 0x00000010ff0c7424 */ /* 0x000fe200078e00ff */
[----:B------:R-:W-:-:S05]  /*248b0*/  SEL R4, R14, RZ, P4 ;  /* 0x000000ff0e047207 */ /* 0x000fca0002000000 */
[----:B------:R-:W-:-:S04]  /*248c0*/  IMAD.IADD R4, R3, 0x1, R4 ;  /* 0x0000000103047824 */ /* 0x000fc800078e0204 */
[----:B------:R-:W-:-:S07]  /*248d0*/  IMAD.MOV.U32 R13, RZ, RZ, R4 ;  /* 0x000000ffff0d7224 */ /* 0x000fce00078e0004 */
[----:B------:R-:W-:Y:S05]  /*248e0*/  WARPSYNC.COLLECTIVE R15, `(.L_x_3364) ;  /* 0x000000000f087348 */ /* 0x000fea0003c00000 */
[----:B------:R0:W1:Y:S02]  /*248f0*/  SHFL.UP P6, R14, R13, R12, R11 ;  /* 0x0400000c0d0e7389 */ /* 0x00006400000c000b */
[----:B01----:R-:W-:Y:S01]  /*24900*/  ENDCOLLECTIVE ;  /* 0x000000000000791b */ /* 0x003fe20003800000 */
.L_x_3364:
        /* <DEDUP_REMOVED lines=8> */
.L_x_3365:
[----:B------:R-:W-:Y:S05]  /*24990*/  BRA `(.L_x_3366) ;  /* 0xffffffa400987947 */ /* 0x000fea000383ffff */
.L_x_3172:
[----:B------:R-:W-:Y:S01]  /*249a0*/  BSSY B0, `(.L_x_3367) ;  /* 0x0000006000007945 */ /* 0x000fe20003800000 */
[----:B------:R-:W-:Y:S01]  /*249b0*/  PLOP3.LUT P6, PT, P6, PT, PT, 0x8, 0x0 ;  /* 0x000000000000781c */ /* 0x000fe200037ce170 */
[----:B------:R-:W-:-:S12]  /*249c0*/  IMAD.MOV.U32 R15, RZ, RZ, -0x1 ;  /* 0xffffffffff0f7424 */ /* 0x000fd800078e00ff */
[----:B0-----:R-:W-:Y:S05]  /*249d0*/  WARPSYNC.COLLECTIVE R15, `(.L_x_3368) ;  /* 0x000000000f087348 */ /* 0x001fea0003c00000 */
[----:B------:R-:W-:Y:S01]  /*249e0*/  VOTE.ANY R14, PT, P6 ;  /* 0x00000000000e7806 */ /* 0x000fe200030e0100 */
[----:B0-----:R-:W-:Y:S06]  /*249f0*/  ENDCOLLECTIVE ;  /* 0x000000000000791b */ /* 0x001fec0003800000 */
.L_x_3368:
[----:B------:R-:W-:Y:S05]  /*24a00*/  BSYNC B0 ;  /* 0x0000000000007941 */ /* 0x000fea0003800000 */
.L_x_3367:
        /* <DEDUP_REMOVED lines=9> */
.L_x_3369:
[----:B------:R-:W-:Y:S01]  /*24aa0*/  IMAD.MOV.U32 R5, RZ, RZ, R14 ;  /* 0x000000ffff057224 */ /* 0x000fe200078e000e */
[----:B------:R-:W-:Y:S06]  /*24ab0*/  BRA `(.L_x_3370) ;  /* 0xffffffa400887947 */ /* 0x000fec000383ffff */
.L_x_3174:
[----:B------:R-:W-:Y:S01]  /*24ac0*/  BSSY B0, `(.L_x_3371) ;  /* 0x0000007000007945 */ /* 0x000fe20003800000 */
[----:B------:R-:W-:Y:S02]  /*24ad0*/  IMAD.MOV.U32 R13, RZ, RZ, R2 ;  /* 0x000000ffff0d7224 */ /* 0x000fe400078e0002 */
[----:B------:R-:W-:Y:S02]  /*24ae0*/  IMAD.MOV.U32 R11, RZ, RZ, 0x1f ;  /* 0x0000001fff0b7424 */ /* 0x000fe400078e00ff */
[----:B------:R-:W-:-:S07]  /*24af0*/  IMAD.MOV.U32 R15, RZ, RZ, -0x1 ;  /* 0xffffffffff0f7424 */ /* 0x000fce00078e00ff */
[----:B012---:R-:W-:Y:S05]  /*24b00*/  WARPSYNC.COLLECTIVE R15, `(.L_x_3372) ;  /* 0x000000000f087348 */ /* 0x007fea0003c00000 */
[----:B------:R3:W4:Y:S02]  /*24b10*/  SHFL.IDX P6, R14, R13, R12, R11 ;  /* 0x0000000c0d0e7389 */ /* 0x00072400000c000b */
[----:B01234-:R-:W-:Y:S01]  /*24b20*/  ENDCOLLECTIVE ;  /* 0x000000000000791b */ /* 0x01ffe20003800000 */
.L_x_3372:
[----:B------:R-:W-:Y:S05]  /*24b30*/  BSYNC B0 ;  /* 0x0000000000007941 */ /* 0x000fea0003800000 */
.L_x_3371:
[----:B------:R-:W-:Y:S05]  /*24b40*/  BRA `(.L_x_3173) ;  /* 0xffffffa400807947 */ /* 0x000fea000383ffff */
.L_x_3178:
[----:B0-----:R0:W2:Y:S02]  /*24b50*/  SYNCS.PHASECHK.TRANS64.TRYWAIT P0, [R4+URZ+0x22820], R0 ;  /* 0x02282000040075a7 */ /* 0x0010a4000800017f */
[----:B--2---:R-:W-:Y:S05]  /*24b60*/  @!P0 NANOSLEEP.SYNCS 0x989680 ;  /* 0x009896800000895d */ /* 0x004fea0003900000 */
[----:B------:R-:W2:Y:S02]  /*24b70*/  @!P0 SYNCS.PHASECHK.TRANS64 P0, [R4+URZ+0x22820], R0 ;  /* 0x02282000040085a7 */ /* 0x000ea4000800007f */
[----:B--2---:R-:W-:Y:S05]  /*24b80*/  @!P0 BRA `(.L_x_3178) ;  /* 0xfffffffc00f08947 */ /* 0x004fea000383ffff */
[----:B------:R-:W-:Y:S05]  /*24b90*/  BRA `(.L_x_3373) ;  /* 0xffffffa800f87947 */ /* 0x000fea000383ffff */
.L_x_3179:
[----:B------:R-:W2:Y:S01]  /*24ba0*/  S2R R2, SR_TID.X ;  /* 0x0000000000027919 */ /* 0x000ea20000002100 */
[----:B------:R-:W-:Y:S01]  /*24bb0*/  BSSY B0, `(.L_x_3374) ;  /* 0x000000a000007945 */ /* 0x000fe20003800000 */
[----:B------:R-:W-:Y:S02]  /*24bc0*/  IMAD.MOV.U32 R12, RZ, RZ, RZ ;  /* 0x000000ffff0c7224 */ /* 0x000fe400078e00ff */
[----:B------:R-:W-:Y:S02]  /*24bd0*/  IMAD.MOV.U32 R11, RZ, RZ, 0x1f ;  /* 0x0000001fff0b7424 */ /* 0x000fe400078e00ff */
[----:B------:R-:W-:Y:S01]  /*24be0*/  IMAD.MOV.U32 R15, RZ, RZ, -0x1 ;  /* 0xffffffffff0f7424 */ /* 0x000fe200078e00ff */
[----:B--2---:R-:W-:-:S04]  /*24bf0*/  SHF.R.U32.HI R2, RZ, 0x5, R2 ;  /* 0x00000005ff027819 */ /* 0x004fc80000011602 */
[----:B------:R-:W-:-:S05]  /*24c00*/  LOP3.LUT R2, R2, 0x3, RZ, 0xc0, !PT ;  /* 0x0000000302027812 */ /* 0x000fca00078ec0ff */
[----:B------:R-:W-:-:S07]  /*24c10*/  IMAD.MOV.U32 R13, RZ, RZ, R2 ;  /* 0x000000ffff0d7224 */ /* 0x000fce00078e0002 */
[----:B01----:R-:W-:Y:S05]  /*24c20*/  WARPSYNC.COLLECTIVE R15, `(.L_x_3375) ;  /* 0x000000000f087348 */ /* 0x003fea0003c00000 */
[----:B------:R2:W3:Y:S02]  /*24c30*/  SHFL.IDX P6, R14, R13, R12, R11 ;  /* 0x0000000c0d0e7389 */ /* 0x0004e400000c000b */
[----:B0123--:R-:W-:Y:S01]  /*24c40*/  ENDCOLLECTIVE ;  /* 0x000000000000791b */ /* 0x00ffe20003800000 */
.L_x_3375:
[----:B------:R-:W-:Y:S05]  /*24c50*/  BSYNC B0 ;  /* 0x0000000000007941 */ /* 0x000fea0003800000 */
.L_x_3374:
[----:B------:R-:W-:Y:S05]  /*24c60*/  BRA `(.L_x_3376) ;  /* 0xffffffa800e07947 */ /* 0x000fea000383ffff */
.L_x_3180:
[----:B------:R-:W-:Y:S01]  /*24c70*/  BSSY B0, `(.L_x_3377) ;  /* 0x0000006000007945 */ /* 0x000fe20003800000 */
[----:B------:R-:W-:-:S07]  /*24c80*/  IMAD.MOV.U32 R15, RZ, RZ, -0x1 ;  /* 0xffffffffff0f7424 */ /* 0x000fce00078e00ff */
[----:B01----:R-:W-:Y:S05]  /*24c90*/  WARPSYNC.COLLECTIVE R15, `(.L_x_3378) ;  /* 0x000000000f0c7348 */ /* 0x003fea0003c00000 */
[----:B------:R-:W-:Y:S02]  /*24ca0*/  ELECT P6, UR62, PT ;  /* 0x00000000003e782f */ /* 0x000fe400038c0000 */
[----:B------:R-:W-:Y:S01]  /*24cb0*/  MOV R14, UR62 ;  /* 0x0000003e000e7c02 */ /* 0x000fe20008000f00 */
[----:B01----:R-:W-:Y:S10]  /*24cc0*/  ENDCOLLECTIVE ;  /* 0x000000000000791b */ /* 0x003ff40003800000 */
.L_x_3378:
[----:B------:R-:W-:Y:S05]  /*24cd0*/  BSYNC B0 ;  /* 0x0000000000007941 */ /* 0x000fea0003800000 */
.L_x_3377:
[----:B------:R-:W-:Y:S05]  /*24ce0*/  BRA `(.L_x_3379) ;  /* 0xffffffa800d47947 */ /* 0x000fea000383ffff */
.L_x_3182:
[----:B0-----:R0:W2:Y:S02]  /*24cf0*/  SYNCS.PHASECHK.TRANS64.TRYWAIT P1, [R5+URZ+0x22840], R0 ;  /* 0x02284000050075a7 */ /* 0x0010a4000802017f */
[----:B--2---:R-:W-:Y:S05]  /*24d00*/  @!P1 NANOSLEEP.SYNCS 0x989680 ;  /* 0x009896800000995d */ /* 0x004fea0003900000 */
[----:B------:R-:W2:Y:S02]  /*24d10*/  @!P1 SYNCS.PHASECHK.TRANS64 P1, [R5+URZ+0x22840], R0 ;  /* 0x02284000050095a7 */ /* 0x000ea4000802007f */
[----:B--2---:R-:W-:Y:S05]  /*24d20*/  @!P1 BRA `(.L_x_3182) ;  /* 0xfffffffc00f09947 */ /* 0x004fea000383ffff */
[----:B------:R-:W-:Y:S05]  /*24d30*/  BRA `(.L_x_3380) ;  /* 0xffffffa800f47947 */ /* 0x000fea000383ffff */
.L_x_3184:
[----:B--2---:R2:W3:Y:S02]  /*24d40*/  SYNCS.PHASECHK.TRANS64.TRYWAIT P1, [R25+URZ+0x22840], R2 ;  /* 0x02284002190075a7 */ /* 0x0044e4000802017f */
[----:B---3--:R-:W-:Y:S05]  /*24d50*/  @!P1 NANOSLEEP.SYNCS 0x989680 ;  /* 0x009896800000995d */ /* 0x008fea0003900000 */
[----:B------:R-:W3:Y:S02]  /*24d60*/  @!P1 SYNCS.PHASECHK.TRANS64 P1, [R25+URZ+0x22840], R2 ;  /* 0x02284002190095a7 */ /* 0x000ee4000802007f */
[----:B---3--:R-:W-:Y:S05]  /*24d70*/  @!P1 BRA `(.L_x_3184) ;  /* 0xfffffffc00f09947 */ /* 0x008fea000383ffff */
[----:B------:R-:W-:Y:S05]  /*24d80*/  BRA `(.L_x_3381) ;  /* 0xffffffac00007947 */ /* 0x000fea000383ffff */
.L_x_3186:
[----:B---3--:R3:W4:Y:S02]  /*24d90*/  SYNCS.PHASECHK.TRANS64.TRYWAIT P1, [R5+URZ+0x22860], R0 ;  /* 0x02286000050075a7 */ /* 0x008724000802017f */
[----:B----4-:R-:W-:Y:S05]  /*24da0*/  @!P1 NANOSLEEP.SYNCS 0x989680 ;  /* 0x009896800000995d */ /* 0x010fea0003900000 */
[----:B------:R-:W4:Y:S02]  /*24db0*/  @!P1 SYNCS.PHASECHK.TRANS64 P1, [R5+URZ+0x22860], R0 ;  /* 0x02286000050095a7 */ /* 0x000f24000802007f */
[----:B----4-:R-:W-:Y:S05]  /*24dc0*/  @!P1 BRA `(.L_x_3186) ;  /* 0xfffffffc00f09947 */ /* 0x010fea000383ffff */
[----:B------:R-:W-:Y:S05]  /*24dd0*/  BRA `(.L_x_3382) ;  /* 0xffffffa800fc7947 */ /* 0x000fea000383ffff */
.L_x_3383:
        /* <DEDUP_REMOVED lines=10> */
.L_x_6458:


//--------------------- .text._ZN7cutlass13device_kernelIN5flash11enable_sm90INS1_16FlashAttnFwdSm90INS1_25CollectiveMainloopFwdSm90ILi2EN4cute5tupleIJNS5_1CILi1EEES8_S8_EEENS6_IJNS7_ILi128EEENS7_ILi96EEENS7_ILi64EEEEEELi256ENS_6half_tEfNS_4arch4Sm90ELb0ELb1ELb0ELb1ELb1ELb0ELb1ELb1ELb0ELb1ELb0ELb0EEENS1_21CollectiveEpilogueFwdINS6_IJSA_NS7_ILi256EEESB_EEES9_SE_SG_Li256ELb1ELb1ELb0ELb0EEENS1_36VarlenDynamicPersistentTileSchedulerILi128ELi96ELi256ELi128ELb0ELb1ELb1ELb1ELb0ELb1EEEEEEEEEvNT_6ParamsE --------------------------
	.section	.text._ZN7cutlass13device_kernelIN5flash11enable_sm90INS1_16FlashAttnFwdSm90INS1_25CollectiveMainloopFwdSm90ILi2EN4cute5tupleIJNS5_1CILi1EEES8_S8_EEENS6_IJNS7_ILi128EEENS7_ILi96EEENS7_ILi64EEEEEELi256ENS_6half_tEfNS_4arch4Sm90ELb0ELb1ELb0ELb1ELb1ELb0ELb1ELb1ELb0ELb1ELb0ELb0EEENS1_21CollectiveEpilogueFwdINS6_IJSA_NS7_ILi256EEESB_EEES9_SE_SG_Li256ELb1ELb1ELb0ELb0EEENS1_36VarlenDynamicPersistentTileSchedulerILi128ELi96ELi256ELi128ELb0ELb1ELb1ELb1ELb0ELb1EEEEEEEEEvNT_6ParamsE,"ax",@progbits
	.align	128
.text._ZN7cutlass13device_kernelIN5flash11enable_sm90INS1_16FlashAttnFwdSm90INS1_25CollectiveMainloopFwdSm90ILi2EN4cute5tupleIJNS5_1CILi1EEES8_S8_EEENS6_IJNS7_ILi128EEENS7_ILi96EEENS7_ILi64EEEEEELi256ENS_6half_tEfNS_4arch4Sm90ELb0ELb1ELb0ELb1ELb1ELb0ELb1ELb1ELb0ELb1ELb0ELb0EEENS1_21CollectiveEpilogueFwdINS6_IJSA_NS7_ILi256EEESB_EEES9_SE_SG_Li256ELb1ELb1ELb0ELb0EEENS1_36VarlenDynamicPersistentTileSchedulerILi128ELi96ELi256ELi128ELb0ELb1ELb1ELb1ELb0ELb1EEEEEEEEEvNT_6ParamsE:
        .type           _ZN7cutlass13device_kernelIN5flash11enable_sm90INS1_16FlashAttnFwdSm90INS1_25CollectiveMainloopFwdSm90ILi2EN4cute5tupleIJNS5_1CILi1EEES8_S8_EEENS6_IJNS7_ILi128EEENS7_ILi96EEENS7_ILi64EEEEEELi256ENS_6half_tEfNS_4arch4Sm90ELb0ELb1ELb0ELb1ELb1ELb0ELb1ELb1ELb0ELb1ELb0ELb0EEENS1_21CollectiveEpilogueFwdINS6_IJSA_NS7_ILi256EEESB_EEES9_SE_SG_Li256ELb1ELb1ELb0ELb0EEENS1_36VarlenDynamicPersistentTileSchedulerILi128ELi96ELi256ELi128ELb0ELb1ELb1ELb1ELb0ELb1EEEEEEEEEvNT_6ParamsE,@function
        .size           _ZN7cutlass13device_kernelIN5flash11enable_sm90INS1_16FlashAttnFwdSm90INS1_25CollectiveMainloopFwdSm90ILi2EN4cute5tupleIJNS5_1CILi1EEES8_S8_EEENS6_IJNS7_ILi128EEENS7_ILi96EEENS7_ILi64EEEEEELi256ENS_6half_tEfNS_4arch4Sm90ELb0ELb1ELb0ELb1ELb1ELb0ELb1ELb1ELb0ELb1ELb0ELb0EEENS1_21CollectiveEpilogueFwdINS6_IJSA_NS7_ILi256EEESB_EEES9_SE_SG_Li256ELb1ELb1ELb0ELb0EEENS1_36VarlenDynamicPersistentTileSchedulerILi128ELi96ELi256ELi128ELb0ELb1ELb1ELb1ELb0ELb1EEEEEEEEEvNT_6ParamsE,(.L_x_6459 - _ZN7cutlass13device_kernelIN5flash11enable_sm90INS1_16FlashAttnFwdSm90INS1_25CollectiveMainloopFwdSm90ILi2EN4cute5tupleIJNS5_1CILi1EEES8_S8_EEENS6_IJNS7_ILi128EEENS7_ILi96EEENS7_ILi64EEEEEELi256ENS_6half_tEfNS_4arch4Sm90ELb0ELb1ELb0ELb1ELb1ELb0ELb1ELb1ELb0ELb1ELb0ELb0EEENS1_21CollectiveEpilogueFwdINS6_IJSA_NS7_ILi256EEESB_EEES9_SE_SG_Li256ELb1ELb1ELb0ELb0EEENS1_36VarlenDynamicPersistentTileSchedulerILi128ELi96ELi256ELi128ELb0ELb1ELb1ELb1ELb0ELb1EEEEEEEEEvNT_6ParamsE)
        .other          _ZN7cutlass13device_kernelIN5flash11enable_sm90INS1_16FlashAttnFwdSm90INS1_25CollectiveMainloopFwdSm90ILi2EN4cute5tupleIJNS5_1CILi1EEES8_S8_EEENS6_IJNS7_ILi128EEENS7_ILi96EEENS7_ILi64EEEEEELi256ENS_6half_tEfNS_4arch4Sm90ELb0ELb1ELb0ELb1ELb1ELb0ELb1ELb1ELb0ELb1ELb0ELb0EEENS1_21CollectiveEpilogueFwdINS6_IJSA_NS7_ILi256EEESB_EEES9_SE_SG_Li256ELb1ELb1ELb0ELb0EEENS1_36VarlenDynamicPersistentTileSchedulerILi128ELi96ELi256ELi128ELb0ELb1ELb1ELb1ELb0ELb1EEEEEEEEEvNT_6ParamsE,@"STO_CUDA_ENTRY STV_DEFAULT"
_ZN7cutlass13device_kernelIN5flash11enable_sm90INS1_16FlashAttnFwdSm90INS1_25CollectiveMainloopFwdSm90ILi2EN4cute5tupleIJNS5_1CILi1EEES8_S8_EEENS6_IJNS7_ILi128EEENS7_ILi96EEENS7_ILi64EEEEEELi256ENS_6half_tEfNS_4arch4Sm90ELb0ELb1ELb0ELb1ELb1ELb0ELb1ELb1ELb0ELb1ELb0ELb0EEENS1_21CollectiveEpilogueFwdINS6_IJSA_NS7_ILi256EEESB_EEES9_SE_SG_Li256ELb1ELb1ELb0ELb0EEENS1_36VarlenDynamicPersistentTileSchedulerILi128ELi96ELi256ELi128ELb0ELb1ELb1ELb1ELb0ELb1EEEEEEEEEvNT_6ParamsE:
        /* <DEDUP_REMOVED lines=47> */
.L_x_3384:
        /* <DEDUP_REMOVED lines=22> */
.L_x_3385:
        /* <DEDUP_REMOVED lines=18> */
.L_x_3386:
        /* <DEDUP_REMOVED lines=22> */
.L_x_3387:
        /* <DEDUP_REMOVED lines=23> */
.L_x_3388:
        /* <DEDUP_REMOVED lines=16> */
.L_x_3390:
[----:B------:R-:W-:-:S08]  /*0940*/  NOP ;  /* 0x0000000000007918 */ /* 0x000fd00000000000 */
[----:B------:R-:W1:Y:S02]  /*0950*/  USETMAXREG.TRY_ALLOC.CTAPOOL UP0, 0xe8 ;  /* 0x000000e8000079c8 */ /* 0x000e640008000600 */
[----:B-1----:R-:W-:-:S13]  /*0960*/  PLOP3.LUT P0, PT, PT, PT, UP0, 0x80, 0x0 ;  /* 0x000000000000781c */ /* 0x002fda0003f0f008 */
[----:B------:R-:W-:Y:S05]  /*0970*/  @!P0 BRA `(.L_x_3390) ;  /* 0xfffffffc00f08947 */ /* 0x000fea000383ffff */
[----:B------:R-:W-:Y:S01]  /*0980*/  ISETP.NE.AND P0, PT, R28, 0x1, PT ;  /* 0x000000011c00780c */ /* 0x000fe20003f05270 */
[----:B------:R-:W1:Y:S08]  /*0990*/  S2UR UR13, SR_CgaCtaId ;  /* 0x00000000000d79c3 */ /* 0x000e700000008800 */
[----:B------:R-:W-:Y:S06]  /*09a0*/  BAR.ARV 0x8, 0x180 ;  /* 0x0206000000007b1d */ /* 0x000fec0000002000 */
[----:B------:R-:W-:Y:S01]  /*09b0*/  UMOV UR42, 0x400 ;  /* 0x00000400002a7882 */ /* 0x000fe20000000000 */
[----:B------:R-:W-:Y:S01]  /*09c0*/  ULDC UR4, c[0x0][0xd3c] ;  /* 0x00034f0000047ab9 */ /* 0x000fe20000000800 */
[----:B------:R-:W-:Y:S08]  /*09d0*/  @!P0 BAR.ARV 0x9, 0x100 ;  /* 0x0244000000008b1d */ /* 0x000ff00000002000 */
[----:B------:R-:W-:Y:S01]  /*09e0*/  BAR.SYNC.DEFER_BLOCKING 0x5, 0x180 ;  /* 0x0146000000007b1d */ /* 0x000fe20000010000 */
[----:B------:R-:W-:-:S02]  /*09f0*/  IADD3 R212, P1, R16, 0x1f0, RZ ;  /* 0x000001f010d47810 */ /* 0x000fc40007f3e0ff */
[----:B------:R-:W-:Y:S01]  /*0a00*/  IADD3 R214, P2, R16, 0x1fc, RZ ;  /* 0x000001fc10d67810 */ /* 0x000fe20007f5e0ff */
[----:B-1----:R-:W-:Y:S02]  /*0a10*/  ULEA UR42, UR13, UR42, 0x18 ;  /* 0x0000002a0d2a7291 */ /* 0x002fe4000f8ec03f */
[--C-:B------:R-:W-:Y:S01]  /*0a20*/  IMAD.X R211, RZ, RZ, R17.reuse, P1 ;  /* 0x000000ffffd37224 */ /* 0x100fe200008e0611 */
[----:B------:R-:W-:Y:S01]  /*0a30*/  STL.64 [R1+0x1f0], RZ ;  /* 0x0001f0ff01007387 */ /* 0x000fe20000100a00 */
[----:B------:R-:W-:-:S03]  /*0a40*/  IMAD.X R213, RZ, RZ, R17, P2 ;  /* 0x000000ffffd57224 */ /* 0x000fc600010e0611 */
[----:B------:R-:W-:Y:S04]  /*0a50*/  STL [R1+0x1f8], RZ ;  /* 0x0001f8ff01007387 */ /* 0x000fe80000100800 */
[----:B------:R-:W-:Y:S04]  /*0a60*/  STL [R1+0x1fc], RZ ;  /* 0x0001fcff01007387 */ /* 0x000fe80000100800 */
[----:B------:R-:W1:Y:S01]  /*0a70*/  LDS.128 R12, [UR42+0x324d0] ;  /* 0x0324d02aff0c7984 */ /* 0x000e620008000c00 */
[----:B------:R-:W-:Y:S06]  /*0a80*/  BAR.ARV 0x4, 0x180 ;  /* 0x0106000000007b1d */ /* 0x000fec0000002000 */
[----:B-1----:R-:W-:-:S13]  /*0a90*/  ISETP.GE.AND P0, PT, R15, UR4, PT ;  /* 0x000000040f007c0c */ /* 0x002fda000bf06270 */
[----:B------:R-:W-:Y:S05]  /*0aa0*/  @P0 EXIT ;  /* 0x000000000000094d */ /* 0x000fea0003800000 */
[----:B------:R-:W1:Y:S01]  /*0ab0*/  S2R R0, SR_TID.X ;  /* 0x0000000000007919 */ /* 0x000e620000002100 */
[----:B------:R-:W2:Y:S01]  /*0ac0*/  S2UR UR4, SR_SWINHI ;  /* 0x00000000000479c3 */ /* 0x000ea20000002f00 */
[----:B------:R-:W-:Y:S01]  /*0ad0*/  IMAD.MOV.U32 R197, RZ, RZ, 0x2 ;  /* 0x00000002ffc57424 */ /* 0x000fe200078e00ff */
[----:B------:R-:W-:Y:S01]  /*0ae0*/  R2UR UR12, R13 ;  /* 0x000000000d0c72ca */ /* 0x000fe200000e0000 */
[----:B------:R-:W-:Y:S01]  /*0af0*/  VIADD R207, R28, 0x8 ;  /* 0x000000081ccf7836 */ /* 0x000fe20000000000 */
[----:B------:R-:W-:Y:S02]  /*0b00*/  R2UR UR5, R15 ;  /* 0x000000000f0572ca */ /* 0x000fe400000e0000 */
[----:B------:R-:W-:Y:S02]  /*0b10*/  R2UR UR6, R14 ;  /* 0x000000000e0672ca */ /* 0x000fe400000e0000 */
[----:B------:R-:W-:Y:S01]  /*0b20*/  IADD3 R206, -R28, 0xb, RZ ;  /* 0x0000000b1cce7810 */ /* 0x000fe20007ffe1ff */
[----:B------:R-:W-:Y:S01]  /*0b30*/  UMOV UR58, UR42 ;  /* 0x0000002a003a7c82 */ /* 0x000fe20008000000 */
[----:B--2---:R-:W-:Y:S01]  /*0b40*/  UMOV UR59, UR4 ;  /* 0x00000004003b7c82 */ /* 0x004fe20008000000 */
[----:B-1----:R-:W-:-:S05]  /*0b50*/  VIADD R203, R0, 0xffffff80 ;  /* 0xffffff8000cb7836 */ /* 0x002fca0000000000 */
[----:B------:R-:W-:-:S04]  /*0b60*/  SHF.R.S32.HI R0, RZ, 0x1f, R203 ;  /* 0x0000001fff007819 */ /* 0x000fc800000114cb */
[CC--:B------:R-:W-:Y:S02]  /*0b70*/  LEA.HI R30, R0.reuse, R203.reuse, RZ, 0x7 ;  /* 0x000000cb001e7211 */ /* 0x0c0fe400078f38ff */
[-C--:B0-----:R-:W-:Y:S02]  /*0b80*/  LEA.HI R2, R0, R203.reuse, RZ, 0x4 ;  /* 0x000000cb00027211 */ /* 0x081fe400078f20ff */
[----:B------:R-:W-:Y:S02]  /*0b90*/  LOP3.LUT R210, R30, 0xffffff80, RZ, 0xc0, !PT ;  /* 0xffffff801ed27812 */ /* 0x000fe400078ec0ff */
[CC--:B------:R-:W-:Y:S02]  /*0ba0*/  LEA.HI R4, R0.reuse, R203.reuse, RZ, 0x5 ;  /* 0x000000cb00047211 */ /* 0x0c0fe400078f28ff */
[----:B------:R-:W-:Y:S01]  /*0bb0*/  SHF.R.S32.HI R7, RZ, 0x4, R2 ;  /* 0x00000004ff077819 */ /* 0x000fe20000011402 */
[----:B------:R-:W-:Y:S01]  /*0bc0*/  IMAD.IADD R210, R203, 0x1, -R210 ;  /* 0x00000001cbd27824 */ /* 0x000fe200078e0ad2 */
[----:B------:R-:W-:Y:S01]  /*0bd0*/  LEA.HI R8, R0, R203, RZ, 0x2 ;  /* 0x000000cb00087211 */ /* 0x000fe200078f10ff */
[----:B------:R-:W-:Y:S01]  /*0be0*/  IMAD.SHL.U32 R5, R4, 0x20, RZ ;  /* 0x0000002004057824 */ /* 0x000fe200078e00ff */
[----:B------:R-:W-:-:S02]  /*0bf0*/  LOP3.LUT R4, R2, 0x3fffff0, RZ, 0xc0, !PT ;  /* 0x03fffff002047812 */ /* 0x000fc400078ec0ff */
[----:B------:R-:W-:Y:S02]  /*0c00*/  SHF.R.S32.HI R3, RZ, 0x1f, R210 ;  /* 0x0000001fff037819 */ /* 0x000fe400000114d2 */
[----:B------:R-:W-:Y:S01]  /*0c10*/  LEA.HI R2, R2, R7, RZ, 0x1 ;  /* 0x0000000702027211 */ /* 0x000fe200078f08ff */
[----:B------:R-:W-:Y:S01]  /*0c20*/  IMAD.IADD R4, R203, 0x1, -R4 ;  /* 0x00000001cb047824 */ /* 0x000fe200078e0a04 */
[----:B------:R-:W-:Y:S02]  /*0c30*/  LEA.HI R29, R3, R210, RZ, 0x2 ;  /* 0x000000d2031d7211 */ /* 0x000fe400078f10ff */
[----:B------:R-:W-:Y:S02]  /*0c40*/  LOP3.LUT R9, R5, 0xfffffc00, RZ, 0xc0, !PT ;  /* 0xfffffc0005097812 */ /* 0x000fe400078ec0ff */
[----:B------:R-:W-:Y:S02]  /*0c50*/  LOP3.LUT R6, R2, 0x1ffffffe, RZ, 0xc0, !PT ;  /* 0x1ffffffe02067812 */ /* 0x000fe400078ec0ff */
[----:B------:R-:W-:Y:S01]  /*0c60*/  SHF.R.S32.HI R2, RZ, 0x2, R29 ;  /* 0x00000002ff027819 */ /* 0x000fe2000001141d */
[----:B------:R-:W-:Y:S01]  /*0c70*/  IMAD R9, R4, 0x40, R9 ;  /* 0x0000004004097824 */ /* 0x000fe200078e0209 */
[----:B------:R-:W-:Y:S01]  /*0c80*/  SHF.R.S32.HI R5, RZ, 0x1f, R29 ;  /* 0x0000001fff057819 */ /* 0x000fe2000001141d */
[----:B------:R-:W-:Y:S01]  /*0c90*/  IMAD.IADD R6, R7, 0x1, -R6 ;  /* 0x0000000107067824 */ /* 0x000fe200078e0a06 */
[----:B------:R-:W-:-:S02]  /*0ca0*/  LOP3.LUT R8, R8, 0xfffffffc, RZ, 0xc0, !PT ;  /* 0xfffffffc08087812 */ /* 0x000fc400078ec0ff */
[----:B------:R-:W-:Y:S01]  /*0cb0*/  LEA.HI R5, R5, R2, RZ, 0x3 ;  /* 0x0000000205057211 */ /* 0x000fe200078f18ff */
[----:B------:R-:W-:Y:S01]  /*0cc0*/  IMAD R6, R6, 0x8, R9 ;  /* 0x0000000806067824 */ /* 0x000fe200078e0209 */
[----:B------:R-:W-:Y:S01]  /*0cd0*/  LEA.HI R3, R3, R210, RZ, 0x5 ;  /* 0x000000d203037211 */ /* 0x000fe200078f28ff */
[----:B------:R-:W-:Y:S01]  /*0ce0*/  IMAD.IADD R8, R203, 0x1, -R8 ;  /* 0x00000001cb087824 */ /* 0x000fe200078e0a08 */
[----:B------:R-:W-:Y:S01]  /*0cf0*/  LOP3.LUT R5, R5, 0xfffffff8, RZ, 0xc0, !PT ;  /* 0xfffffff805057812 */ /* 0x000fe200078ec0ff */
[----:B------:R-:W-:Y:S01]  /*0d00*/  IMAD.WIDE R196, R6, R197, UR58 ;  /* 0x0000003a06c47e25 */ /* 0x000fe2000f8e02c5 */
[----:B------:R-:W-:Y:S02]  /*0d10*/  SHF.R.S32.HI R3, RZ, 0x5, R3 ;  /* 0x00000005ff037819 */ /* 0x000fe40000011403 */
[----:B------:R-:W-:Y:S01]  /*0d20*/  LEA.HI R4, R8, R8, RZ, 0x1 ;  /* 0x0000000808047211 */ /* 0x000fe200078f08ff */
[----:B------:R-:W-:Y:S01]  /*0d30*/  IMAD.IADD R2, R2, 0x1, -R5 ;  /* 0x0000000102027824 */ /* 0x000fe200078e0a05 */
[----:B------:R-:W-:-:S02]  /*0d40*/  IADD3 R9, P5, R196, 0x4000, RZ ;  /* 0x00004000c4097810 */ /* 0x000fc40007fbe0ff */
[----:B------:R-:W-:Y:S01]  /*0d50*/  LOP3.LUT R5, R4, 0x1ffffffe, RZ, 0xc0, !PT ;  /* 0x1ffffffe04057812 */ /* 0x000fe200078ec0ff */
[----:B------:R-:W-:Y:S01]  /*0d60*/  IMAD R31, R3, 0x10, R2 ;  /* 0x00000010031f7824 */ /* 0x000fe200078e0202 */
[C---:B------:R-:W-:Y:S02]  /*0d70*/  IADD3 R3, P3, R196.reuse, 0x20, RZ ;  /* 0x00000020c4037810 */ /* 0x040fe40007f7e0ff */
[----:B------:R-:W-:Y:S01]  /*0d80*/  IADD3 R13, P0, R196, 0x4040, RZ ;  /* 0x00004040c40d7810 */ /* 0x000fe20007f1e0ff */
[----:B------:R-:W-:Y:S01]  /*0d90*/  IMAD.IADD R33, R8, 0x1, -R5 ;  /* 0x0000000108217824 */ /* 0x000fe200078e0a05 */
[----:B------:R-:W-:Y:S02]  /*0da0*/  LOP3.LUT R2, R3, 0x380, RZ, 0xc0, !PT ;  /* 0x0000038003027812 */ /* 0x000fe400078ec0ff */
[----:B------:R-:W-:Y:S02]  /*0db0*/  LOP3.LUT R8, R9, 0x380, RZ, 0xc0, !PT ;  /* 0x0000038009087812 */ /* 0x000fe400078ec0ff */
[----:B------:R-:W-:-:S02]  /*0dc0*/  SHF.R.U64 R2, R2, 0x3, RZ ;  /* 0x0000000302027819 */ /* 0x000fc400000012ff */
[----:B------:R-:W-:Y:S02]  /*0dd0*/  IADD3 R7, P6, R196, 0x60, RZ ;  /* 0x00000060c4077810 */ /* 0x000fe40007fde0ff */
[----:B------:R-:W-:Y:S01]  /*0de0*/  LOP3.LUT R2, R2, R3, RZ, 0x3c, !PT ;  /* 0x0000000302027212 */ /* 0x000fe200078e3cff */
[----:B------:R-:W-:Y:S01]  /*0df0*/  IMAD.X R3, RZ, RZ, R197, P3 ;  /* 0x000000ffff037224 */ /* 0x000fe200018e06c5 */
[----:B------:R-:W-:Y:S02]  /*0e00*/  SHF.R.U64 R8, R8, 0x3, RZ ;  /* 0x0000000308087819 */ /* 0x000fe400000012ff */
[----:B------:R-:W-:Y:S02]  /*0e10*/  LOP3.LUT R12, R13, 0x380, RZ, 0xc0, !PT ;  /* 0x000003800d0c7812 */ /* 0x000fe400078ec0ff */
[----:B------:R-:W-:Y:S02]  /*0e20*/  SHF.R.S32.HI R217, RZ, 0x7, R30 ;  /* 0x00000007ffd97819 */ /* 0x000fe4000001141e */
[----:B------:R-:W-:-:S02]  /*0e30*/  LOP3.LUT R6, R7, 0x380, RZ, 0xc0, !PT ;  /* 0x0000038007067812 */ /* 0x000fc400078ec0ff */
[----:B------:R-:W-:Y:S01]  /*0e40*/  LOP3.LUT R8, R8, R9, RZ, 0x3c, !PT ;  /* 0x0000000908087212 */ /* 0x000fe200078e3cff */
[----:B------:R-:W-:Y:S01]  /*0e50*/  IMAD.X R9, RZ, RZ, R197, P5 ;  /* 0x000000ffff097224 */ /* 0x000fe200028e06c5 */
[----:B------:R-:W-:Y:S02]  /*0e60*/  MOV R2, R2 ;  /* 0x0000000200027202 */ /* 0x000fe40000000f00 */
[C---:B------:R-:W-:Y:S02]  /*0e70*/  IADD3 R5, P2, R196.reuse, 0x40, RZ ;  /* 0x00000040c4057810 */ /* 0x040fe40007f5e0ff */
[----:B------:R-:W-:Y:S01]  /*0e80*/  IADD3 R11, P1, R196, 0x4020, RZ ;  /* 0x00004020c40b7810 */ /* 0x000fe20007f3e0ff */
[----:B------:R0:W-:Y:S01]  /*0e90*/  STL [R1+0x454], R2 ;  /* 0x0004540201007387 */ /* 0x0001e20000100800 */
[----:B------:R-:W-:Y:S02]  /*0ea0*/  SHF.R.U64 R12, R12, 0x3, RZ ;  /* 0x000000030c0c7819 */ /* 0x000fe400000012ff */
[----:B------:R-:W-:-:S02]  /*0eb0*/  LEA.HI R30, R30, R217, RZ, 0x1 ;  /* 0x000000d91e1e7211 */ /* 0x000fc400078f08ff */
[----:B------:R-:W-:Y:S02]  /*0ec0*/  SHF.R.U64 R6, R6, 0x3, RZ ;  /* 0x0000000306067819 */ /* 0x000fe400000012ff */
[----:B------:R-:W-:Y:S02]  /*0ed0*/  LOP3.LUT R4, R5, 0x380, RZ, 0xc0, !PT ;  /* 0x0000038005047812 */ /* 0x000fe400078ec0ff */
[----:B------:R-:W-:Y:S02]  /*0ee0*/  LOP3.LUT R10, R11, 0x380, RZ, 0xc0, !PT ;  /* 0x000003800b0a7812 */ /* 0x000fe400078ec0ff */
[----:B------:R-:W-:Y:S01]  /*0ef0*/  LOP3.LUT R12, R12, R13, RZ, 0x3c, !PT ;  /* 0x0000000d0c0c7212 */ /* 0x000fe200078e3cff */
[----:B------:R-:W-:Y:S01]  /*0f00*/  IMAD.X R13, RZ, RZ, R197, P0 ;  /* 0x000000ffff0d7224 */ /* 0x000fe200000e06c5 */
[----:B0-----:R-:W-:Y:S02]  /*0f10*/  MOV R2, R8 ;  /* 0x0000000800027202 */ /* 0x001fe40000000f00 */
[----:B------:R-:W-:-:S02]  /*0f20*/  LOP3.LUT R30, R30, 0x3fffffe, RZ, 0xc0, !PT ;  /* 0x03fffffe1e1e7812 */ /* 0x000fc400078ec0ff */
[----:B------:R-:W-:Y:S01]  /*0f30*/  LOP3.LUT R6, R6, R7, RZ, 0x3c, !PT ;  /* 0x0000000706067212 */ /* 0x000fe200078e3cff */
[--C-:B------:R-:W-:Y:S01]  /*0f40*/  IMAD.X R7, RZ, RZ, R197.reuse, P6 ;  /* 0x000000ffff077224 */ /* 0x100fe200030e06c5 */
[----:B------:R-:W-:Y:S01]  /*0f50*/  SHF.R.U64 R4, R4, 0x3, RZ ;  /* 0x0000000304047819 */ /* 0x000fe200000012ff */
[----:B------:R0:W-:Y:S01]  /*0f60*/  STL [R1+0x448], R2 ;  /* 0x0004480201007387 */ /* 0x0001e20000100800 */
[----:B------:R-:W-:Y:S01]  /*0f70*/  SHF.R.U64 R10, R10, 0x3, RZ ;  /* 0x000000030a0a7819 */ /* 0x000fe200000012ff */
[----:B------:R-:W-:Y:S01]  /*0f80*/  IMAD.IADD R30, R217, 0x1, -R30 ;  /* 0x00000001d91e7824 */ /* 0x000fe200078e0a1e */
[----:B------:R-:W-:Y:S01]  /*0f90*/  LOP3.LUT R4, R4, R5, RZ, 0x3c, !PT ;  /* 0x0000000504047212 */ /* 0x000fe200078e3cff */
[--C-:B------:R-:W-:Y:S01]  /*0fa0*/  IMAD.X R5, RZ, RZ, R197.reuse, P2 ;  /* 0x000000ffff057224 */ /* 0x100fe200010e06c5 */
[----:B------:R-:W-:Y:S01]  /*0fb0*/  LOP3.LUT R10, R10, R11, RZ, 0x3c, !PT ;  /* 0x0000000b0a0a7212 */ /* 0x000fe200078e3cff */
[----:B------:R-:W-:Y:S01]  /*0fc0*/  IMAD.X R11, RZ, RZ, R197, P1 ;  /* 0x000000ffff0b7224 */ /* 0x000fe200008e06c5 */
[----:B------:R-:W-:Y:S01]  /*0fd0*/  MOV R3, R6 ;  /* 0x0000000600037202 */ /* 0x000fe20000000f00 */
[----:B------:R-:W-:Y:S01]  /*0fe0*/  IMAD R204, R30, 0x40, R31 ;  /* 0x000000401ecc7824 */ /* 0x000fe200078e021f */
[----:B------:R-:W-:-:S02]  /*0ff0*/  LEA.HI R0, R0, R203, RZ, 0x3 ;  /* 0x000000cb00007211 */ /* 0x000fc400078f18ff */
[----:B0-----:R-:W-:Y:S01]  /*1000*/  MOV R2, R12 ;  /* 0x0000000c00027202 */ /* 0x001fe20000000f00 */
[----:B------:R0:W-:Y:S01]  /*1010*/  STL [R1+0x44c], R3 ;  /* 0x00044c0301007387 */ /* 0x0001e20000100800 */
[----:B------:R-:W-:Y:S02]  /*1020*/  SHF.R.S32.HI R208, RZ, 0x3, R0 ;  /* 0x00000003ffd07819 */ /* 0x000fe40000011400 */
[----:B------:R-:W-:Y:S01]  /*1030*/  MOV R4, R4 ;  /* 0x0000000400047202 */ /* 0x000fe20000000f00 */
[----:B------:R1:W-:Y:S01]  /*1040*/  STL [R1+0x440], R2 ;  /* 0x0004400201007387 */ /* 0x0003e20000100800 */
[C---:B------:R-:W-:Y:S02]  /*1050*/  IADD3 R19, P2, R196.reuse, 0x8020, RZ ;  /* 0x00008020c4137810 */ /* 0x040fe40007f5e0ff */
[----:B------:R-:W-:Y:S01]  /*1060*/  IADD3 R27, P1, R196, 0xc060, RZ ;  /* 0x0000c060c41b7810 */ /* 0x000fe20007f3e0ff */
[----:B------:R2:W-:Y:S01]  /*1070*/  STL [R1+0x450], R4 ;  /* 0x0004500401007387 */ /* 0x0005e20000100800 */
[----:B------:R-:W-:-:S02]  /*1080*/  LOP3.LUT R18, R19, 0x380, RZ, 0xc0, !PT ;  /* 0x0000038013127812 */ /* 0x000fc400078ec0ff */
[----:B0-----:R-:W-:Y:S02]  /*1090*/  MOV R3, R10 ;  /* 0x0000000a00037202 */ /* 0x001fe40000000f00 */
[----:B------:R-:W-:Y:S02]  /*10a0*/  IADD3 R15, P4, R196, 0x4060, RZ ;  /* 0x00004060c40f7810 */ /* 0x000fe40007f9e0ff */
[----:B-1----:R-:W-:Y:S01]  /*10b0*/  LOP3.LUT R2, R0, 0xfffffff8, RZ, 0xc0, !PT ;  /* 0xfffffff800027812 */ /* 0x002fe200078ec0ff */
[----:B------:R-:W-:Y:S01]  /*10c0*/  IMAD R0, R33, 0x8, R204 ;  /* 0x0000000821007824 */ /* 0x000fe200078e02cc */
[----:B------:R2:W-:Y:S01]  /*10d0*/  STL [R1+0x444], R3 ;  /* 0x0004440301007387 */ /* 0x0005e20000100800 */
[C---:B------:R-:W-:Y:S02]  /*10e0*/  IADD3 R223, P3, R196.reuse, 0x8000, RZ ;  /* 0x00008000c4df7810 */ /* 0x040fe40007f7e0ff */
[C---:B------:R-:W-:Y:S01]  /*10f0*/  IADD3 R21, P6, R196.reuse, 0x8040, RZ ;  /* 0x00008040c4157810 */ /* 0x040fe20007fde0ff */
[----:B------:R2:W-:Y:S01]  /*1100*/  STL [R1+0x458], R0 ;  /* 0x0004580001007387 */ /* 0x0005e20000100800 */
[----:B------:R-:W-:Y:S01]  /*1110*/  IADD3 R25, P5, R196, 0x8060, RZ ;  /* 0x00008060c4197810 */ /* 0x000fe20007fbe0ff */
[----:B------:R-:W-:Y:S01]  /*1120*/  IMAD.IADD R209, R203, 0x1, -R2 ;  /* 0x00000001cbd17824 */ /* 0x000fe200078e0a02 */
[----:B------:R-:W-:-:S02]  /*1130*/  SHF.R.U64 R18, R18, 0x3, RZ ;  /* 0x0000000312127819 */ /* 0x000fc400000012ff */
[----:B------:R-:W-:Y:S01]  /*1140*/  LOP3.LUT R26, R27, 0x380, RZ, 0xc0, !PT ;  /* 0x000003801b1a7812 */ /* 0x000fe200078ec0ff */
[----:B------:R-:W-:Y:S01]  /*1150*/  IMAD.SHL.U32 R189, R209, 0x8, RZ ;  /* 0x00000008d1bd7824 */ /* 0x000fe200078e00ff */
[----:B------:R-:W-:Y:S01]  /*1160*/  LOP3.LUT R14, R15, 0x380, RZ, 0xc0, !PT ;  /* 0x000003800f0e7812 */ /* 0x000fe200078ec0ff */
[----:B------:R-:W-:Y:S01]  /*1170*/  IMAD R209, R209, 0x20, R208 ;  /* 0x00000020d1d17824 */ /* 0x000fe200078e02d0 */
[----:B------:R-:W-:Y:S01]  /*1180*/  LOP3.LUT R222, R223, 0x380, RZ, 0xc0, !PT ;  /* 0x00000380dfde7812 */ /* 0x000fe200078ec0ff */
[----:B------:R-:W-:Y:S01]  /*1190*/  VIADD R191, R189, 0x40 ;  /* 0x00000040bdbf7836 */ /* 0x000fe20000000000 */
[----:B------:R-:W-:Y:S01]  /*11a0*/  LOP3.LUT R20, R21, 0x380, RZ, 0xc0, !PT ;  /* 0x0000038015147812 */ /* 0x000fe200078ec0ff */
[----:B------:R-:W-:Y:S01]  /*11b0*/  VIADD R190, R189, 0x80 ;  /* 0x00000080bdbe7836 */ /* 0x000fe20000000000 */
[----:B------:R-:W-:Y:S01]  /*11c0*/  LOP3.LUT R24, R25, 0x380, RZ, 0xc0, !PT ;  /* 0x0000038019187812 */ /* 0x000fe200078ec0ff */
[----:B------:R-:W-:Y:S01]  /*11d0*/  VIADD R192, R189, 0xc0 ;  /* 0x000000c0bdc07836 */ /* 0x000fe20000000000 */
[----:B------:R-:W-:Y:S01]  /*11e0*/  LOP3.LUT R18, R18, R19, RZ, 0x3c, !PT ;  /* 0x0000001312127212 */ /* 0x000fe200078e3cff */
[----:B------:R-:W-:Y:S01]  /*11f0*/  IMAD.X R19, RZ, RZ, R197, P2 ;  /* 0x000000ffff137224 */ /* 0x000fe200010e06c5 */
[----:B------:R-:W-:-:S02]  /*1200*/  SHF.R.U64 R26, R26, 0x3, RZ ;  /* 0x000000031a1a7819 */ /* 0x000fc400000012ff */
[----:B------:R-:W-:Y:S02]  /*1210*/  SHF.R.U64 R14, R14, 0x3, RZ ;  /* 0x000000030e0e7819 */ /* 0x000fe400000012ff */
[----:B------:R-:W-:Y:S02]  /*1220*/  SHF.R.U64 R222, R222, 0x3, RZ ;  /* 0x00000003dede7819 */ /* 0x000fe400000012ff */
        /* <DEDUP_REMOVED lines=13> */
[----:B------:R-:W-:Y:S01]  /*1300*/  MOV R221, R18 ;  /* 0x0000001200dd7202 */ /* 0x000fe20000000f00 */
[----:B------:R-:W-:Y:S01]  /*1310*/  IMAD.IADD R29, R210, 0x1, -R29 ;  /* 0x00000001d21d7824 */ /* 0x000fe200078e0a1d */
[----:B------:R-:W-:-:S02]  /*1320*/  IADD3 R181, P0, R16, 0x50, RZ ;  /* 0x0000005010b57810 */ /* 0x000fc40007f1e0ff */
[C---:B------:R-:W-:Y:S01]  /*1330*/  IADD3 R18, P1, R16.reuse, 0x11c, RZ ;  /* 0x0000011c10127810 */ /* 0x040fe20007f3e0ff */
[----:B------:R-:W-:Y:S01]  /*1340*/  IMAD.SHL.U32 R205, R29, 0x2, RZ ;  /* 0x000000021dcd7824 */ /* 0x000fe200078e00ff */
[----:B------:R-:W-:Y:S01]  /*1350*/  IADD3 R216, P2, R16, 0x200, RZ ;  /* 0x0000020010d87810 */ /* 0x000fe20007f5e0ff */
[--C-:B------:R-:W-:Y:S01]  /*1360*/  IMAD.X R195, RZ, RZ, R17.reuse, P0 ;  /* 0x000000ffffc37224 */ /* 0x100fe200000e0611 */
[----:B------:R-:W-:Y:S01]  /*1370*/  MOV R229, R14 ;  /* 0x0000000e00e57202 */ /* 0x000fe20000000f00 */
[--C-:B------:R-:W-:Y:S01]  /*1380*/  IMAD.X R157, RZ, RZ, R17.reuse, P1 ;  /* 0x000000ffff9d7224 */ /* 0x100fe200008e0611 */
[----:B------:R-:W-:Y:S01]  /*1390*/  MOV R222, R222 ;  /* 0x000000de00de7202 */ /* 0x000fe20000000f00 */
[----:B------:R-:W-:Y:S01]  /*13a0*/  IMAD.X R215, RZ, RZ, R17, P2 ;  /* 0x000000ffffd77224 */ /* 0x000fe200010e0611 */
[----:B------:R-:W-:Y:S02]  /*13b0*/  MOV R220, R20 ;  /* 0x0000001400dc7202 */ /* 0x000fe40000000f00 */
[----:B------:R-:W-:-:S02]  /*13c0*/  MOV R219, R24 ;  /* 0x0000001800db7202 */ /* 0x000fc40000000f00 */
[----:B------:R-:W-:Y:S02]  /*13d0*/  MOV R218, R26 ;  /* 0x0000001a00da7202 */ /* 0x000fe40000000f00 */
[----:B------:R-:W-:Y:S02]  /*13e0*/  SHF.R.S32.HI R201, RZ, 0x1f, R189 ;  /* 0x0000001fffc97819 */ /* 0x000fe400000114bd */
[----:B------:R-:W-:Y:S02]  /*13f0*/  SHF.R.S32.HI R200, RZ, 0x1f, R191 ;  /* 0x0000001fffc87819 */ /* 0x000fe400000114bf */
[----:B------:R-:W-:Y:S02]  /*1400*/  SHF.R.S32.HI R199, RZ, 0x1f, R190 ;  /* 0x0000001fffc77819 */ /* 0x000fe400000114be */
[----:B--2---:R-:W-:-:S07]  /*1410*/  SHF.R.S32.HI R198, RZ, 0x1f, R192 ;  /* 0x0000001fffc67819 */ /* 0x004fce00000114c0 */
.L_x_3523:
[----:B------:R-:W-:Y:S01]  /*1420*/  ULDC.64 UR8, c[0x0][0xb20] ;  /* 0x0002c80000087ab9 */ /* 0x000fe20000000a00 */
[----:B------:R-:W-:Y:S01]  /*1430*/  ULDC UR7, c[0x0][0x424] ;  /* 0x0001090000077ab9 */ /* 0x000fe20000000800 */
        /* <DEDUP_REMOVED lines=11> */
[----:B012---:R-:W-:Y:S02]  /*14f0*/  IMAD.U32 R2, RZ, RZ, UR8 ;  /* 0x00000008ff027e24 */ /* 0x007fe4000f8e00ff */
[----:B------:R-:W-:Y:S01]  /*1500*/  IMAD.U32 R3, RZ, RZ, UR9 ;  /* 0x00000009ff037e24 */ /* 0x000fe2000f8e00ff */
[----:B------:R-:W-:-:S04]  /*1510*/  @UP1 UIMAD.WIDE UR8, UR5, 0x4, UR10 ;  /* 0x00000004050818a5 */ /* 0x000fc8000f8e020a */
[----:B------:R-:W2:Y:S02]  /*1520*/  @P0 LDG.E R2, desc[UR36][R2.64] ;  /* 0x0000002402020981 */ /* 0x000ea4000c1e1900 */
[----:B------:R-:W-:Y:S02]  /*1530*/  IMAD.U32 R4, RZ, RZ, UR8 ;  /* 0x00000008ff047e24 */ /* 0x000fe4000f8e00ff */
[----:B------:R-:W-:Y:S01]  /*1540*/  IMAD.U32 R5, RZ, RZ, UR9 ;  /* 0x00000009ff057e24 */ /* 0x000fe2000f8e00ff */
[----:B------:R-:W-:-:S04]  /*1550*/  ULDC.64 UR8, c[0x0][0x418] ;  /* 0x0001060000087ab9 */ /* 0x000fc80000000a00 */
[----:B---3--:R-:W3:Y:S01]  /*1560*/  @P2 LDG.E R4, desc[UR36][R4.64] ;  /* 0x0000002404042981 */ /* 0x008ee2000c1e1900 */
[----:B------:R-:W-:Y:S01]  /*1570*/  UISETP.NE.U32.AND UP0, UPT, UR8, URZ, UPT ;  /* 0x0000003f0800728c */ /* 0x000fe2000bf05070 */
[----:B------:R-:W-:Y:S01]  /*1580*/  UMOV UR4, URZ ;  /* 0x0000003f00047c82 */ /* 0x000fe20008000000 */
[----:B------:R-:W-:Y:S02]  /*1590*/  ULDC UR43, c[0x0][0x288] ;  /* 0x0000a200002b7ab9 */ /* 0x000fe40000000800 */
[----:B------:R-:W-:Y:S01]  /*15a0*/  UISETP.NE.AND.EX UP0, UPT, UR9, URZ, UPT, UP0 ;  /* 0x0000003f0900728c */ /* 0x000fe2000bf05300 */
[----:B------:R-:W-:Y:S02]  /*15b0*/  UMOV UR61, UR6 ;  /* 0x00000006003d7c82 */ /* 0x000fe40008000000 */
[----:B------:R-:W-:Y:S01]  /*15c0*/  ULDC.64 UR8, c[0x0][0xb18] ;  /* 0x0002c60000087ab9 */ /* 0x000fe20000000a00 */
[----:B------:R-:W-:Y:S01]  /*15d0*/  USEL UR7, UR7, 0x1, UP0 ;  /* 0x0000000107077887 */ /* 0x000fe20008000000 */
[----:B------:R-:W-:-:S03]  /*15e0*/  ISETP.NE.U32.AND P1, PT, RZ, UR8, PT ;  /* 0x00000008ff007c0c */ /* 0x000fc6000bf25070 */
[----:B------:R-:W-:Y:S01]  /*15f0*/  UIMAD UR44, UR7, UR44, URZ ;  /* 0x0000002c072c72a4 */ /* 0x000fe2000f8e023f */
[----:B------:R-:W-:Y:S02]  /*1600*/  ISETP.NE.AND.EX P1, PT, RZ, UR9, PT, P1 ;  /* 0x00000009ff007c0c */ /* 0x000fe4000bf25310 */
[----:B--2---:R-:W-:Y:S02]  /*1610*/  @P0 R2UR UR4, R2 ;  /* 0x00000000020402ca */ /* 0x004fe400000e0000 */
[----:B---3--:R-:W-:Y:S01]  /*1620*/  @P2 R2UR UR43, R4 ;  /* 0x00000000042b22ca */ /* 0x008fe200000e0000 */
[----:B----4-:R-:W-:-:S14]  /*1630*/  @P2 BRA `(.L_x_3391) ;  /* 0x0000000000342947 */ /* 0x010fdc0003800000 */
        /* <DEDUP_REMOVED lines=13> */
.L_x_3391:
[----:B------:R-:W-:Y:S01]  /*1710*/  IMAD.U32 R202, RZ, RZ, UR5 ;  /* 0x00000005ffca7e24 */ /* 0x000fe2000f8e00ff */
[----:B------:R-:W-:Y:S06]  /*1720*/  @!P1 BRA `(.L_x_3392) ;  /* 0x00000000001c9947 */ /* 0x000fec0003800000 */
[----:B------:R-:W-:Y:S02]  /*1730*/  ULDC.64 UR6, c[0x0][0xb18] ;  /* 0x0002c60000067ab9 */ /* 0x000fe40000000a00 */
[----:B------:R-:W-:-:S06]  /*1740*/  UIMAD.WIDE UR6, UR5, 0x4, UR6 ;  /* 0x00000004050678a5 */ /* 0x000fcc000f8e0206 */
[----:B------:R-:W-:Y:S02]  /*1750*/  IMAD.U32 R2, RZ, RZ, UR6 ;  /* 0x00000006ff027e24 */ /* 0x000fe4000f8e00ff */
[----:B------:R-:W-:-:S05]  /*1760*/  IMAD.U32 R3, RZ, RZ, UR7 ;  /* 0x00000007ff037e24 */ /* 0x000fca000f8e00ff */
[----:B------:R-:W2:Y:S02]  /*1770*/  LDG.E R2, desc[UR36][R2.64] ;  /* 0x0000002402027981 */ /* 0x000ea4000c1e1900 */
[----:B--2---:R-:W-:Y:S01]  /*1780*/  R2UR UR44, R2 ;  /* 0x00000000022c72ca */ /* 0x004fe200000e0000 */
[----:B------:R-:W-:-:S14]  /*1790*/  BRA `(.L_x_3393) ;  /* 0x0000000000347947 */ /* 0x000fdc0003800000 */
.L_x_3392:
        /* <DEDUP_REMOVED lines=13> */
.L_x_3393:
[----:B------:R-:W2:Y:S01]  /*1870*/  LDL R0, [R1+0x470] ;  /* 0x0004700001007983 */ /* 0x000ea20000100800 */
[----:B------:R-:W-:Y:S01]  /*1880*/  UIADD3 UR11, UP0, UR58, 0x32430, URZ ;  /* 0x000324303a0b7890 */ /* 0x000fe2000ff1e03f */
[----:B------:R-:W-:Y:S01]  /*1890*/  IMAD.U32 R15, RZ, RZ, UR13 ;  /* 0x0000000dff0f7e24 */ /* 0x000fe2000f8e00ff */
[----:B------:R-:W-:Y:S01]  /*18a0*/  UIADD3 UR9, UP1, UR58, 0x32440, URZ ;  /* 0x000324403a097890 */ /* 0x000fe2000ff3e03f */
[----:B------:R-:W-:Y:S01]  /*18b0*/  IMAD.MOV.U32 R5, RZ, RZ, 0x80 ;  /* 0x00000080ff057424 */ /* 0x000fe200078e00ff */
[----:B------:R-:W-:Y:S01]  /*18c0*/  UIADD3 UR7, UP2, UR58, 0x32450, URZ ;  /* 0x000324503a077890 */ /* 0x000fe2000ff5e03f */
[----:B------:R-:W-:Y:S01]  /*18d0*/  IMAD.MOV.U32 R13, RZ, RZ, 0x80 ;  /* 0x00000080ff0d7424 */ /* 0x000fe200078e00ff */
[----:B------:R-:W-:Y:S01]  /*18e0*/  UIADD3 UR5, UP3, UR58, 0x32460, URZ ;  /* 0x000324603a057890 */ /* 0x000fe2000ff7e03f */
[----:B------:R-:W-:Y:S01]  /*18f0*/  IMAD.MOV.U32 R14, RZ, RZ, 0x100 ;  /* 0x00000100ff0e7424 */ /* 0x000fe200078e00ff */
[----:B------:R-:W-:Y:S01]  /*1900*/  UIADD3.X UR13, URZ, UR59, URZ, UP0, !UPT ;  /* 0x0000003b3f0d7290 */ /* 0x000fe200087fe43f */
[----:B------:R-:W-:Y:S01]  /*1910*/  IMAD.U32 R2, RZ, RZ, UR11 ;  /* 0x0000000bff027e24 */ /* 0x000fe2000f8e00ff */
[----:B------:R-:W-:Y:S01]  /*1920*/  UIADD3.X UR8, URZ, UR59, URZ, UP2, !UPT ;  /* 0x0000003b3f087290 */ /* 0x000fe200097fe43f */
[----:B------:R-:W-:Y:S01]  /*1930*/  IMAD.U32 R8, RZ, RZ, UR7 ;  /* 0x00000007ff087e24 */ /* 0x000fe2000f8e00ff */
[----:B------:R-:W-:Y:S01]  /*1940*/  UIADD3.X UR10, URZ, UR59, URZ, UP1, !UPT ;  /* 0x0000003b3f0a7290 */ /* 0x000fe20008ffe43f */
[----:B------:R-:W-:Y:S01]  /*1950*/  IMAD.U32 R10, RZ, RZ, UR5 ;  /* 0x00000005ff0a7e24 */ /* 0x000fe2000f8e00ff */
[----:B------:R-:W-:Y:S01]  /*1960*/  UIADD3 UR44, -UR4, UR44, URZ ;  /* 0x0000002c042c7290 */ /* 0x000fe2000fffe13f */
[----:B------:R-:W-:Y:S01]  /*1970*/  IMAD.U32 R3, RZ, RZ, UR13 ;  /* 0x0000000dff037e24 */ /* 0x000fe2000f8e00ff */
[----:B------:R-:W-:Y:S01]  /*1980*/  USHF.L.U32 UR60, UR12, 0x7, URZ ;  /* 0x000000070c3c7899 */ /* 0x000fe2000800063f */
[----:B------:R-:W-:Y:S01]  /*1990*/  IMAD.U32 R9, RZ, RZ, UR8 ;  /* 0x00000008ff097e24 */ /* 0x000fe2000f8e00ff */
[----:B------:R-:W-:Y:S01]  /*19a0*/  ULDC UR4, c[0x0][0x448] ;  /* 0x0001120000047ab9 */ /* 0x000fe20000000800 */
[----:B------:R-:W-:Y:S01]  /*19b0*/  STL.64 [R1+0x30], R14 ;  /* 0x0000300e01007387 */ /* 0x000fe20000100a00 */
[----:B------:R-:W-:Y:S01]  /*19c0*/  UISETP.NE.AND UP4, UPT, UR4, 0x1, UPT ;  /* 0x000000010400788c */ /* 0x000fe2000bf85270 */
[C---:B------:R-:W-:Y:S01]  /*19d0*/  IADD3 R47, P0, R16.reuse, 0x410, RZ ;  /* 0x00000410102f7810 */ /* 0x040fe20007f1e0ff */
[----:B------:R-:W-:Y:S01]  /*19e0*/  UIADD3 UR8, UR60, 0x7f, URZ ;  /* 0x0000007f3c087890 */ /* 0x000fe2000fffe03f */
[----:B------:R-:W-:Y:S01]  /*19f0*/  STL.64 [R1+0x18], R2 ;  /* 0x0000180201007387 */ /* 0x000fe20000100a00 */
[----:B------:R-:W-:Y:S01]  /*1a00*/  ULDC UR4, c[0x0][0x20] ;  /* 0x0000080000047ab9 */ /* 0x000fe20000000800 */
[----:B------:R-:W-:Y:S01]  /*1a10*/  UIADD3 UR38, UR44, 0x1, -UR43 ;  /* 0x000000012c267890 */ /* 0x000fe2000fffe82b */
[----:B------:R-:W-:Y:S01]  /*1a20*/  VIADD R19, R181, -UR4 ;  /* 0x80000004b5137c36 */ /* 0x000fe20008000000 */
[----:B------:R-:W-:Y:S01]  /*1a30*/  ULDC.64 UR4, c[0x0][0xad8] ;  /* 0x0002b60000047ab9 */ /* 0x000fe20000000a00 */
[----:B------:R-:W-:Y:S01]  /*1a40*/  STL.128 [R1+0x410], RZ ;  /* 0x000410ff01007387 */ /* 0x000fe20000100c00 */
[----:B------:R-:W-:Y:S01]  /*1a50*/  UISETP.GE.AND UP0, UPT, UR5, 0x1, UPT ;  /* 0x000000010500788c */ /* 0x000fe2000bf06270 */
[----:B------:R-:W-:Y:S01]  /*1a60*/  IADD3 R45, P1, R16, 0x28, RZ ;  /* 0x00000028102d7810 */ /* 0x000fe20007f3e0ff */
[----:B------:R-:W-:Y:S01]  /*1a70*/  UP2UR UR39, UPR, URZ, 0x10 ;  /* 0x000000103f277883 */ /* 0x000fe20008000000 */
[----:B------:R-:W-:Y:S01]  /*1a80*/  STL.128 [R1+0x420], RZ ;  /* 0x000420ff01007387 */ /* 0x000fe20000100c00 */
[----:B------:R-:W-:Y:S01]  /*1a90*/  UP2UR UR41, UPR, URZ, 0x1 ;  /* 0x000000013f297883 */ /* 0x000fe20008000000 */
[--C-:B------:R-:W-:Y:S01]  /*1aa0*/  IMAD.X R48, RZ, RZ, R17.reuse, P0 ;  /* 0x000000ffff307224 */ /* 0x100fe200000e0611 */
[----:B------:R-:W-:Y:S01]  /*1ab0*/  PLOP3.LUT P2, PT, PT, PT, UP0, 0x40, 0x0 ;  /* 0x000000000000781c */ /* 0x000fe20003f4e808 */
[----:B------:R-:W-:Y:S01]  /*1ac0*/  STL.128 [R1+0x200], RZ ;  /* 0x000200ff01007387 */ /* 0x000fe20000100c00 */
[----:B------:R-:W-:-:S03]  /*1ad0*/  IMAD.X R46, RZ, RZ, R17, P1 ;  /* 0x000000ffff2e7224 */ /* 0x000fc600008e0611 */
        /* <DEDUP_REMOVED lines=33> */
[----:B--2---:R-:W-:-:S02]  /*1cf0*/  R2UR UR6, R0 ;  /* 0x00000000000672ca */ /* 0x004fc400000e0000 */
[----:B------:R-:W0:Y:S11]  /*1d00*/  LDC R0, c[0x0][0xa80] ;  /* 0x0002a000ff007b82 */ /* 0x000e360000000800 */
[----:B------:R-:W-:-:S02]  /*1d10*/  IMAD.U32 R12, RZ, RZ, UR6 ;  /* 0x00000006ff0c7e24 */ /* 0x000fc4000f8e00ff */
[----:B------:R-:W-:Y:S01]  /*1d20*/  IMAD.U32 R4, RZ, RZ, UR6 ;  /* 0x00000006ff047e24 */ /* 0x000fe2000f8e00ff */
[----:B------:R-:W-:Y:S02]  /*1d30*/  UIADD3.X UR6, URZ, UR59, URZ, UP3, !UPT ;  /* 0x0000003b3f067290 */ /* 0x000fe40009ffe43f */
[----:B------:R-:W-:Y:S04]  /*1d40*/  STL.128 [R1], R12 ;  /* 0x0000000c01007387 */ /* 0x000fe80000100c00 */
[----:B------:R1:W-:Y:S01]  /*1d50*/  STL.64 [R1+0x28], R4 ;  /* 0x0000280401007387 */ /* 0x0003e20000100a00 */
[----:B------:R-:W-:Y:S01]  /*1d60*/  IMAD.U32 R11, RZ, RZ, UR6 ;  /* 0x00000006ff0b7e24 */ /* 0x000fe2000f8e00ff */
[----:B------:R-:W-:Y:S02]  /*1d70*/  @UP4 ULDC UR6, c[0x0][0x44c] ;  /* 0x0001130000064ab9 */ /* 0x000fe40000000800 */
[----:B0-----:R0:W-:Y:S01]  /*1d80*/  STL [R1+0x430], R0 ;  /* 0x0004300001007387 */ /* 0x0011e20000100800 */
[----:B------:R-:W-:-:S03]  /*1d90*/  UIMAD.WIDE.U32 UR6, UR8, UR6, URZ ;  /* 0x00000006080672a5 */ /* 0x000fc6000f8e003f */
[----:B------:R2:W-:Y:S01]  /*1da0*/  STL.128 [R1+0x40], R8 ;  /* 0x0000400801007387 */ /* 0x0005e20000100c00 */
[----:B-1----:R-:W-:Y:S01]  /*1db0*/  IMAD.U32 R4, RZ, RZ, UR9 ;  /* 0x00000009ff047e24 */ /* 0x002fe2000f8e00ff */
[----:B------:R-:W-:Y:S01]  /*1dc0*/  @UP4 ULDC UR9, c[0x0][0x450] ;  /* 0x0001140000094ab9 */ /* 0x000fe20000000800 */
[----:B------:R-:W-:Y:S01]  /*1dd0*/  IMAD.U32 R5, RZ, RZ, UR10 ;  /* 0x0000000aff057e24 */ /* 0x000fe2000f8e00ff */
[----:B------:R-:W-:Y:S01]  /*1de0*/  @UP4 USHF.R.U32.HI UR8, URZ, UR9, UR7 ;  /* 0x000000093f084299 */ /* 0x000fe20008011607 */
[----:B0-----:R-:W-:-:S03]  /*1df0*/  IMAD.U32 R0, RZ, RZ, UR12 ;  /* 0x0000000cff007e24 */ /* 0x001fc6000f8e00ff */
[----:B------:R2:W-:Y:S01]  /*1e00*/  STL.64 [R1+0x20], R4 ;  /* 0x0000200401007387 */ /* 0x0005e20000100a00 */
[----:B------:R-:W-:-:S03]  /*1e10*/  UIADD3 UR6, UR38, UR8, URZ ;  /* 0x0000000826067290 */ /* 0x000fc6000fffe03f */
[----:B------:R2:W-:Y:S01]  /*1e20*/  STL [R19], R0 ;  /* 0x0000000013007387 */ /* 0x0005e20000100800 */
[----:B------:R-:W-:Y:S01]  /*1e30*/  UIADD3 UR4, UR6, UR4, URZ ;  /* 0x0000000406047290 */ /* 0x000fe2000fffe03f */
[----:B------:R-:W-:Y:S11]  /*1e40*/  @P2 BRA `(.L_x_3394) ;  /* 0x0000000000442947 */ /* 0x000ff60003800000 */
        /* <DEDUP_REMOVED lines=10> */
.L_x_3395:
[----:B------:R-:W-:-:S11]  /*1ef0*/  UISETP.NE.AND UP0, UPT, UR5, 0x1, UPT ;  /* 0x000000010500788c */ /* 0x000fd6000bf05270 */
[----:B------:R-:W-:Y:S02]  /*1f00*/  @UP0 ULDC.64 UR10, c[0x0][0xae0] ;  /* 0x0002b800000a0ab9 */ /* 0x000fe40000000a00 */
[----:B------:R-:W-:-:S04]  /*1f10*/  UIMAD.WIDE.U32 UR6, UR8, UR10, URZ ;  /* 0x0000000a080672a5 */ /* 0x000fc8000f8e003f */
[----:B------:R-:W-:-:S12]  /*1f20*/  @UP0 USHF.R.U32.HI UR8, URZ, UR11, UR7 ;  /* 0x0000000b3f080299 */ /* 0x000fd80008011607 */
.L_x_3396:
[----:B------:R-:W-:-:S04]  /*1f30*/  UIMAD UR8, UR8, UR5, UR5 ;  /* 0x00000005080872a4 */ /* 0x000fc8000f8e0205 */
[----:B------:R-:W-:-:S04]  /*1f40*/  UISETP.LT.AND UP0, UPT, UR4, UR8, UPT ;  /* 0x000000080400728c */ /* 0x000fc8000bf01270 */
[----:B------:R-:W-:-:S12]  /*1f50*/  USEL UR4, UR4, UR8, UP0 ;  /* 0x0000000804047287 */ /* 0x000fd80008000000 */
.L_x_3394:
        /* <DEDUP_REMOVED lines=34> */
.L_x_3398:
[----:B------:R-:W-:-:S11]  /*2180*/  UISETP.NE.AND UP0, UPT, UR5, 0x1, UPT ;  /* 0x000000010500788c */ /* 0x000fd6000bf05270 */
[----:B------:R-:W-:Y:S02]  /*2190*/  @UP0 ULDC.64 UR10, c[0x0][0xae0] ;  /* 0x0002b800000a0ab9 */ /* 0x000fe40000000a00 */
[----:B------:R-:W-:-:S04]  /*21a0*/  UIMAD.WIDE.U32 UR6, UR4, UR10, URZ ;  /* 0x0000000a040672a5 */ /* 0x000fc8000f8e003f */
[----:B------:R-:W-:-:S12]  /*21b0*/  @UP0 USHF.R.U32.HI UR4, URZ, UR11, UR7 ;  /* 0x0000000b3f040299 */ /* 0x000fd80008011607 */
.L_x_3399:
[----:B------:R-:W-:-:S04]  /*21c0*/  UIMAD UR4, UR4, UR5, URZ ;  /* 0x00000005040472a4 */ /* 0x000fc8000f8e023f */
[----:B------:R-:W-:-:S04]  /*21d0*/  UISETP.LT.AND UP0, UPT, UR8, UR4, UPT ;  /* 0x000000040800728c */ /* 0x000fc8000bf01270 */
[----:B------:R-:W-:-:S12]  /*21e0*/  USEL UR8, UR8, UR4, !UP0 ;  /* 0x0000000408087287 */ /* 0x000fd8000c000000 */
.L_x_3397:
        /* <DEDUP_REMOVED lines=9> */
[----:B--2---:R-:W0:Y:S01]  /*2280*/  SHFL.IDX PT, R0, R217, RZ, 0x1f ;  /* 0x00001fffd9007589 */ /* 0x004e2200000e0000 */
        /* <DEDUP_REMOVED lines=87> */
.L_x_3401:
[----:B------:R-:W1:Y:S01]  /*2800*/  S2R R20, SR_TID.X ;  /* 0x0000000000147919 */ /* 0x000e620000002100 */
[----:B------:R-:W2:Y:S01]  /*2810*/  LDC R0, c[0x0][0x20] ;  /* 0x00000800ff007b82 */ /* 0x000ea20000000800 */
[----:B0-----:R-:W-:Y:S01]  /*2820*/  IADD3 R8, P0, R16, 0x100, RZ ;  /* 0x0000010010087810 */ /* 0x001fe20007f1e0ff */
[----:B------:R-:W-:Y:S01]  /*2830*/  IMAD.U32 R11, RZ, RZ, UR43 ;  /* 0x0000002bff0b7e24 */ /* 0x000fe2000f8e00ff */
[----:B------:R-:W-:Y:S01]  /*2840*/  STL.64 [R1+0x110], R24 ;  /* 0x0001101801007387 */ /* 0x000fe20000100a00 */
[----:B------:R-:W-:Y:S02]  /*2850*/  IMAD.U32 R13, RZ, RZ, UR44 ;  /* 0x0000002cff0d7e24 */ /* 0x000fe4000f8e00ff */
[----:B------:R-:W-:Y:S01]  /*2860*/  IMAD.X R9, RZ, RZ, R17, P0 ;  /* 0x000000ffff097224 */ /* 0x000fe200000e0611 */
[----:B------:R-:W-:Y:S01]  /*2870*/  STL.64 [R1+0x100], R204 ;  /* 0x000100cc01007387 */ /* 0x000fe20000100a00 */
[----:B------:R-:W0:Y:S03]  /*2880*/  LDC R15, c[0x0][0xad4] ;  /* 0x0002b500ff0f7b82 */ /* 0x000e260000000800 */
[----:B------:R3:W-:Y:S04]  /*2890*/  STL.64 [R1+0x108], R8 ;  /* 0x0001080801007387 */ /* 0x0007e80000100a00 */
[----:B------:R4:W-:Y:S01]  /*28a0*/  STL.U8 [R1+0x118], RZ ;  /* 0x000118ff01007387 */ /* 0x0009e20000100000 */
[----:B------:R-:W5:Y:S08]  /*28b0*/  LDC.64 R6, c[0x0][0x448] ;  /* 0x00011200ff067b82 */ /* 0x000f700000000a00 */
[----:B------:R-:W3:Y:S01]  /*28c0*/  LDC.64 R4, c[0x0][0xad8] ;  /* 0x0002b600ff047b82 */ /* 0x000ee20000000a00 */
[----:B--2---:R-:W-:-:S05]  /*28d0*/  IMAD.IADD R194, R18, 0x1, -R0 ;  /* 0x0000000112c27824 */ /* 0x004fca00078e0a00 */
[----:B------:R4:W-:Y:S01]  /*28e0*/  STL [R194+0x4], R11 ;  /* 0x0000040bc2007387 */ /* 0x0009e20000100800 */
[----:B-1----:R-:W-:Y:S01]  /*28f0*/  VIADD R203, R20, 0xffffff80 ;  /* 0xffffff8014cb7836 */ /* 0x002fe20000000000 */
[----:B------:R-:W1:Y:S02]  /*2900*/  LDC.64 R2, c[0x0][0xae0] ;  /* 0x0002b800ff027b82 */ /* 0x000e640000000a00 */
[----:B------:R4:W-:Y:S04]  /*2910*/  STL [R194+0x8], R13 ;  /* 0x0000080dc2007387 */ /* 0x0009e80000100800 */
[----:B0-----:R4:W-:Y:S02]  /*2920*/  STL [R194+0xc], R15 ;  /* 0x00000c0fc2007387 */ /* 0x0019e40000100800 */
[----:B------:R-:W0:Y:S02]  /*2930*/  LDC R10, c[0x0][0x450] ;  /* 0x00011400ff0a7b82 */ /* 0x000e240000000800 */
[----:B-----5:R4:W-:Y:S04]  /*2940*/  STL [R194+0x24], R6 ;  /* 0x00002406c2007387 */ /* 0x0209e80000100800 */
[----:B------:R4:W-:Y:S04]  /*2950*/  STL [R194+0x14], RZ ;  /* 0x000014ffc2007387 */ /* 0x0009e80000100800 */
[----:B------:R4:W-:Y:S04]  /*2960*/  STL [R194], R203 ;  /* 0x000000cbc2007387 */ /* 0x0009e80000100800 */
[----:B------:R4:W-:Y:S04]  /*2970*/  STL [R194+0x28], R7 ;  /* 0x00002807c2007387 */ /* 0x0009e80000100800 */
[----:B---3--:R4:W-:Y:S04]  /*2980*/  STL [R194+0x10], R4 ;  /* 0x00001004c2007387 */ /* 0x0089e80000100800 */
[----:B------:R4:W-:Y:S04]  /*2990*/  STL [R194+0x18], R5 ;  /* 0x00001805c2007387 */ /* 0x0009e80000100800 */
[----:B-1----:R4:W-:Y:S04]  /*29a0*/  STL [R194+0x1c], R2 ;  /* 0x00001c02c2007387 */ /* 0x0029e80000100800 */
[----:B------:R4:W-:Y:S04]  /*29b0*/  STL [R194+0x20], R3 ;  /* 0x00002003c2007387 */ /* 0x0009e80000100800 */
[----:B0-----:R4:W-:Y:S04]  /*29c0*/  STL [R194+0x2c], R10 ;  /* 0x00002c0ac2007387 */ /* 0x0019e80000100800 */
        /* <DEDUP_REMOVED lines=9> */
.L_x_3622:
[----:B------:R-:W-:Y:S05]  /*2a60*/  BSYNC B0 ;  /* 0x0000000000007941 */ /* 0x000fea0003800000 */
.L_x_3402:
[----:B------:R-:W2:Y:S04]  /*2a70*/  LDL R34, [R1] ;  /* 0x0000000001227983 */ /* 0x000ea80000100800 */
[----:B------:R1:W5:Y:S01]  /*2a80*/  LDL.64 R24, [R1+0x1f0] ;  /* 0x0001f00001187983 */ /* 0x0003620000100a00 */
[----:B------:R-:W-:Y:S01]  /*2a90*/  IMAD.MOV.U32 R10, RZ, RZ, R26 ;  /* 0x000000ffff0a7224 */ /* 0x000fe200078e001a */
[C---:B------:R-:W-:Y:S01]  /*2aa0*/  IADD3 R26, P0, R16.reuse, 0x14c, RZ ;  /* 0x0000014c101a7810 */ /* 0x040fe20007f1e0ff */
[----:B------:R-:W-:Y:S01]  /*2ab0*/  IMAD.MOV.U32 R11, RZ, RZ, R39 ;  /* 0x000000ffff0b7224 */ /* 0x000fe200078e0027 */
[C---:B------:R-:W-:Y:S01]  /*2ac0*/  IADD3 R6, P2, R16.reuse, 0x400, RZ ;  /* 0x0000040010067810 */ /* 0x040fe20007f5e0ff */
[----:B0-----:R-:W-:Y:S01]  /*2ad0*/  IMAD.MOV.U32 R8, RZ, RZ, R212 ;  /* 0x000000ffff087224 */ /* 0x001fe200078e00d4 */
[----:B------:R-:W-:Y:S01]  /*2ae0*/  IADD3 R20, P1, R16, 0x108, RZ ;  /* 0x0000010810147810 */ /* 0x000fe20007f3e0ff */
[----:B------:R-:W-:-:S02]  /*2af0*/  IMAD.MOV.U32 R9, RZ, RZ, R211 ;  /* 0x000000ffff097224 */ /* 0x000fc400078e00d3 */
[----:B------:R-:W-:Y:S02]  /*2b00*/  IMAD.U32 R12, RZ, RZ, UR58 ;  /* 0x0000003aff0c7e24 */ /* 0x000fe4000f8e00ff */
[----:B------:R-:W-:Y:S01]  /*2b10*/  IMAD.U32 R13, RZ, RZ, UR59 ;  /* 0x0000003bff0d7e24 */ /* 0x000fe2000f8e00ff */
[----:B------:R0:W-:Y:S01]  /*2b20*/  STL.128 [R1+0x150], R8 ;  /* 0x0001500801007387 */ /* 0x0001e20000100c00 */
[----:B------:R-:W-:Y:S01]  /*2b30*/  IMAD.MOV.U32 R14, RZ, RZ, R214 ;  /* 0x000000ffff0e7224 */ /* 0x000fe200078e00d6 */
[----:B------:R-:W-:Y:S05]  /*2b40*/  WARPSYNC.ALL ;  /* 0x0000000000007948 */ /* 0x000fea0003800000 */
[----:B------:R-:W-:Y:S01]  /*2b50*/  IMAD.MOV.U32 R15, RZ, RZ, R213 ;  /* 0x000000ffff0f7224 */ /* 0x000fe200078e00d5 */
[----:B------:R-:W-:Y:S01]  /*2b60*/  BSSY B0, `(.L_x_3404) ;  /* 0x0000031000007945 */ /* 0x000fe20003800000 */
[----:B------:R-:W-:-:S03]  /*2b70*/  IMAD.X R21, RZ, RZ, R17, P2 ;  /* 0x000000ffff157224 */ /* 0x000fc600010e0611 */
[----:B------:R3:W-:Y:S01]  /*2b80*/  STL.128 [R1+0x180], R12 ;  /* 0x0001800c01007387 */ /* 0x0007e20000100c00 */
[----:B0-----:R-:W-:Y:S02]  /*2b90*/  IMAD.MOV.U32 R8, RZ, RZ, R29 ;  /* 0x000000ffff087224 */ /* 0x001fe400078e001d */
[----:B------:R-:W-:Y:S02]  /*2ba0*/  IMAD.MOV.U32 R9, RZ, RZ, R42 ;  /* 0x000000ffff097224 */ /* 0x000fe400078e002a */
[----:B------:R-:W-:Y:S02]  /*2bb0*/  IMAD.MOV.U32 R10, RZ, RZ, R30 ;  /* 0x000000ffff0a7224 */ /* 0x000fe400078e001e */
[----:B------:R-:W-:-:S05]  /*2bc0*/  IMAD.MOV.U32 R11, RZ, RZ, R43 ;  /* 0x000000ffff0b7224 */ /* 0x000fca00078e002b */
[----:B------:R0:W-:Y:S01]  /*2bd0*/  STL.128 [R1+0x170], R8 ;  /* 0x0001700801007387 */ /* 0x0001e20000100c00 */
[----:B---3--:R-:W-:Y:S02]  /*2be0*/  IMAD.X R13, RZ, RZ, R17, P1 ;  /* 0x000000ffff0d7224 */ /* 0x008fe400008e0611 */
[----:B0-----:R-:W-:Y:S02]  /*2bf0*/  IMAD.MOV.U32 R8, RZ, RZ, R45 ;  /* 0x000000ffff087224 */ /* 0x001fe400078e002d */
[----:B------:R-:W-:Y:S02]  /*2c00*/  IMAD.MOV.U32 R9, RZ, RZ, R46 ;  /* 0x000000ffff097224 */ /* 0x000fe400078e002e */
[----:B------:R-:W-:Y:S02]  /*2c10*/  IMAD.MOV.U32 R10, RZ, RZ, R27 ;  /* 0x000000ffff0a7224 */ /* 0x000fe400078e001b */
[----:B------:R-:W-:Y:S02]  /*2c20*/  IMAD.MOV.U32 R11, RZ, RZ, R40 ;  /* 0x000000ffff0b7224 */ /* 0x000fe400078e0028 */
[----:B------:R-:W-:-:S03]  /*2c30*/  IMAD.X R27, RZ, RZ, R17, P0 ;  /* 0x000000ffff1b7224 */ /* 0x000fc600000e0611 */
[----:B------:R0:W-:Y:S02]  /*2c40*/  STL.128 [R1+0x190], R8 ;  /* 0x0001900801007387 */ /* 0x0001e40000100c00 */
[----:B0-----:R-:W-:Y:S02]  /*2c50*/  IMAD.MOV.U32 R8, RZ, RZ, R31 ;  /* 0x000000ffff087224 */ /* 0x001fe400078e001f */
[----:B------:R-:W-:Y:S02]  /*2c60*/  IMAD.MOV.U32 R9, RZ, RZ, R44 ;  /* 0x000000ffff097224 */ /* 0x000fe400078e002c */
[----:B------:R-:W-:Y:S02]  /*2c70*/  IMAD.MOV.U32 R10, RZ, RZ, R32 ;  /* 0x000000ffff0a7224 */ /* 0x000fe400078e0020 */
[----:B------:R-:W-:-:S05]  /*2c80*/  IMAD.MOV.U32 R11, RZ, RZ, R33 ;  /* 0x000000ffff0b7224 */ /* 0x000fca00078e0021 */
[----:B------:R0:W-:Y:S02]  /*2c90*/  STL.128 [R1+0x1a0], R8 ;  /* 0x0001a00801007387 */ /* 0x0001e40000100c00 */
[----:B0-----:R-:W-:Y:S02]  /*2ca0*/  IMAD.MOV.U32 R10, RZ, RZ, R26 ;  /* 0x000000ffff0a7224 */ /* 0x001fe400078e001a */
[----:B------:R-:W-:Y:S02]  /*2cb0*/  IMAD.MOV.U32 R11, RZ, RZ, R27 ;  /* 0x000000ffff0b7224 */ /* 0x000fe400078e001b */
[----:B------:R-:W-:Y:S01]  /*2cc0*/  IMAD.MOV.U32 R8, RZ, RZ, R6 ;  /* 0x000000ffff087224 */ /* 0x000fe200078e0006 */
[----:B------:R1:W-:Y:S01]  /*2cd0*/  BAR.SYNC.DEFER_BLOCKING R207, 0x100 ;  /* 0x000400cf0000751d */ /* 0x0003e20000010000 */
[----:B------:R-:W-:Y:S01]  /*2ce0*/  IMAD.MOV.U32 R9, RZ, RZ, R21 ;  /* 0x000000ffff097224 */ /* 0x000fe200078e0015 */
[----:B------:R-:W-:-:S05]  /*2cf0*/  IADD3 R6, P0, R16, 0x118, RZ ;  /* 0x0000011810067810 */ /* 0x000fca0007f1e0ff */
[----:B------:R-:W-:Y:S01]  /*2d00*/  IMAD.X R21, RZ, RZ, R17, P0 ;  /* 0x000000ffff157224 */ /* 0x000fe200000e0611 */
[----:B------:R0:W-:Y:S02]  /*2d10*/  STL.128 [R1+0x1b0], R8 ;  /* 0x0001b00801007387 */ /* 0x0001e40000100c00 */
[----:B0-----:R-:W-:Y:S02]  /*2d20*/  IMAD.MOV.U32 R8, RZ, RZ, R47 ;  /* 0x000000ffff087224 */ /* 0x001fe400078e002f */
[----:B------:R-:W-:Y:S02]  /*2d30*/  IMAD.MOV.U32 R9, RZ, RZ, R48 ;  /* 0x000000ffff097224 */ /* 0x000fe400078e0030 */
[----:B------:R-:W-:Y:S02]  /*2d40*/  IMAD.MOV.U32 R10, RZ, RZ, R20 ;  /* 0x000000ffff0a7224 */ /* 0x000fe400078e0014 */
[----:B------:R-:W-:Y:S02]  /*2d50*/  IMAD.MOV.U32 R11, RZ, RZ, R13 ;  /* 0x000000ffff0b7224 */ /* 0x000fe400078e000d */
[----:B------:R-:W-:-:S03]  /*2d60*/  IMAD.MOV.U32 R20, RZ, RZ, R6 ;  /* 0x000000ffff147224 */ /* 0x000fc600078e0006 */
[----:B------:R0:W-:Y:S04]  /*2d70*/  STL.128 [R1+0x1c0], R8 ;  /* 0x0001c00801007387 */ /* 0x0001e80000100c00 */
[----:B------:R-:W-:Y:S01]  /*2d80*/  STL.128 [R1+0x160], R20 ;  /* 0x0001601401007387 */ /* 0x000fe20000100c00 */
[----:B0-----:R-:W-:Y:S02]  /*2d90*/  IMAD.MOV.U32 R10, RZ, RZ, R28 ;  /* 0x000000ffff0a7224 */ /* 0x001fe400078e001c */
[----:B------:R-:W-:Y:S02]  /*2da0*/  IMAD.MOV.U32 R11, RZ, RZ, R41 ;  /* 0x000000ffff0b7224 */ /* 0x000fe400078e0029 */
[----:B------:R-:W-:Y:S02]  /*2db0*/  IMAD.MOV.U32 R8, RZ, RZ, R216 ;  /* 0x000000ffff087224 */ /* 0x000fe400078e00d8 */
        /* <DEDUP_REMOVED lines=11> */
.L_x_3405:
[----:B------:R-:W-:Y:S05]  /*2e70*/  BSYNC B0 ;  /* 0x0000000000007941 */ /* 0x000fea0003800000 */
.L_x_3404:
        /* <DEDUP_REMOVED lines=8> */
.L_x_3407:
[----:B------:R-:W-:Y:S05]  /*2f00*/  BSYNC B0 ;  /* 0x0000000000007941 */ /* 0x000fea0003800000 */
.L_x_3406:
[----:B------:R-:W-:Y:S04]  /*2f10*/  BSSY B0, `(.L_x_3408) ;  /* 0x0000004000007945 */ /* 0x000fe80003800000 */
[----:B-1----:R-:W-:Y:S05]  /*2f20*/  @P0 BRA `(.L_x_3409) ;  /* 0x0000000000080947 */ /* 0x002fea0003800000 */
[----:B------:R-:W1:Y:S02]  /*2f30*/  SYNCS.PHASECHK.TRANS64.TRYWAIT P0, [R24+URZ], R25 ;  /* 0x00000019180075a7 */ /* 0x000e64000800017f */
[----:B-1----:R-:W-:Y:S05]  /*2f40*/  @!P0 BRA `(.L_x_3410) ;  /* 0x00000254006c8947 */ /* 0x002fea0003800000 */
.L_x_3409:
[----:B------:R-:W-:Y:S05]  /*2f50*/  BSYNC B0 ;  /* 0x0000000000007941 */ /* 0x000fea0003800000 */
.L_x_3408:
        /* <DEDUP_REMOVED lines=58> */
.L_x_3623:
[----:B------:R-:W-:Y:S05]  /*3300*/  BSYNC B0 ;  /* 0x0000000000007941 */ /* 0x000fea0003800000 */
.L_x_3411:
[----:B------:R-:W2:Y:S04]  /*3310*/  LDL R10, [R1+0x28] ;  /* 0x00002800010a7983 */ /* 0x000ea80000100800 */
[----:B0-----:R0:W5:Y:S01]  /*3320*/  LDL.64 R8, [R1+0x1f0] ;  /* 0x0001f00001087983 */ /* 0x0011620000100a00 */
[----:B------:R-:W-:Y:S01]  /*3330*/  BSSY B0, `(.L_x_3413) ;  /* 0x0000005000007945 */ /* 0x000fe20003800000 */
[----:B--2---:R-:W-:-:S04]  /*3340*/  LOP3.LUT R10, R10, 0x1, RZ, 0xfc, !PT ;  /* 0x000000010a0a7812 */ /* 0x004fc800078efcff */
[----:B------:R-:W-:-:S13]  /*3350*/  ISETP.NE.AND P1, PT, R10, 0x3, PT ;  /* 0x000000030a00780c */ /* 0x000fda0003f25270 */
[----:B0-----:R-:W-:Y:S05]  /*3360*/  @!P1 BRA `(.L_x_3414) ;  /* 0x0000000000049947 */ /* 0x001fea0003800000 */
[----:B------:R-:W-:Y:S01]  /*3370*/  BPT.TRAP 0x1 ;  /* 0x000000040000795c */ /* 0x000fe20000300000 */
.L_x_3414:
[----:B------:R-:W-:Y:S05]  /*3380*/  BSYNC B0 ;  /* 0x0000000000007941 */ /* 0x000fea0003800000 */
.L_x_3413:
        /* <DEDUP_REMOVED lines=8> */
.L_x_3416:
[----:B------:R-:W-:Y:S05]  /*3410*/  BSYNC B0 ;  /* 0x0000000000007941 */ /* 0x000fea0003800000 */
.L_x_3415:
[----:B------:R-:W-:Y:S04]  /*3420*/  BSSY B0, `(.L_x_3417) ;  /* 0x0000004000007945 */ /* 0x000fe80003800000 */
[----:B-1----:R-:W-:Y:S05]  /*3430*/  @P0 BRA `(.L_x_3418) ;  /* 0x0000000000080947 */ /* 0x002fea0003800000 */
[----:B------:R-:W1:Y:S02]  /*3440*/  SYNCS.PHASECHK.TRANS64.TRYWAIT P0, [R8+URZ], R9 ;  /* 0x00000009080075a7 */ /* 0x000e64000800017f */
[----:B-1----:R-:W-:Y:S05]  /*3450*/  @!P0 BRA `(.L_x_3419) ;  /* 0x0000025000548947 */ /* 0x002fea0003800000 */
.L_x_3418:
[----:B------:R-:W-:Y:S05]  /*3460*/  BSYNC B0 ;  /* 0x0000000000007941 */ /* 0x000fea0003800000 */
.L_x_3417:
        /* <DEDUP_REMOVED lines=204> */
.L_x_3421:
[----:B------:R-:W-:Y:S05]  /*4130*/  BSYNC B0 ;  /* 0x0000000000007941 */ /* 0x000fea0003800000 */
.L_x_3420:
        /* <DEDUP_REMOVED lines=50> */
[----:B------:R-:W-:Y:S05]  /*4460*/  BSSY B0, `(.L_x_3422) ;  /* 0x000002c000007945 */ /* 0x000fea0003800000 */
        /* <DEDUP_REMOVED lines=8> */
[C---:B------:R-:W-:Y:S01]  /*44f0*/  IMAD R11, R8.reuse, -0x2, R11 ;  /* 0xfffffffe080b7824 */ /* 0x040fe200078e020b */
[----:B------:R-:W-:Y:S01]  /*4500*/  LOP3.LUT R10, RZ, R75, RZ, 0x33, !PT ;  /* 0x0000004bff0a7212 */ /* 0x000fe200078e33ff */
        /* <DEDUP_REMOVED lines=20> */
.L_x_3427:
[----:B------:R-:W-:Y:S05]  /*4650*/  BSYNC B2 ;  /* 0x0000000000027941 */ /* 0x000fea0003800000 */
.L_x_3426:
[----:B------:R-:W-:Y:S01]  /*4660*/  LOP3.LUT R11, RZ, R11, RZ, 0x33, !PT ;  /* 0x0000000bff0b7212 */ /* 0x000fe200078e33ff */
[----:B------:R-:W-:Y:S06]  /*4670*/  BRA `(.L_x_3428) ;  /* 0x0000000000187947 */ /* 0x000fec0003800000 */
.L_x_3425:
[----:B------:R-:W-:-:S13]  /*4680*/  ISETP.NE.AND P0, PT, R78, 0x1, PT ;  /* 0x000000014e00780c */ /* 0x000fda0003f05270 */
[----:B------:R-:W-:Y:S05]  /*4690*/  @!P0 BRA `(.L_x_3428) ;  /* 0x0000000000108947 */ /* 0x000fea0003800000 */
[----:B------:R-:W2:Y:S04]  /*46a0*/  LDL R10, [R194+0x1c] ;  /* 0x00001c00c20a7983 */ /* 0x000ea80000100800 */
[----:B------:R-:W3:Y:S01]  /*46b0*/  LDL R74, [R194+0x20] ;  /* 0x00002000c24a7983 */ /* 0x000ee20000100800 */
[----:B--2---:R-:W-:-:S05]  /*46c0*/  IMAD.HI.U32 R11, R11, R10, RZ ;  /* 0x0000000a0b0b7227 */ /* 0x004fca00078e00ff */
[----:B---3--:R-:W-:-:S07]  /*46d0*/  SHF.R.U32.HI R11, RZ, R74, R11 ;  /* 0x0000004aff0b7219 */ /* 0x008fce000001160b */
.L_x_3428:
[----:B------:R-:W-:Y:S05]  /*46e0*/  BSYNC B1 ;  /* 0x0000000000017941 */ /* 0x000fea0003800000 */
.L_x_3424:
[----:B------:R-:W-:-:S05]  /*46f0*/  IMAD R11, R78, R11, R20 ;  /* 0x0000000b4e0b7224 */ /* 0x000fca00078e0214 */
[----:B------:R-:W-:Y:S02]  /*4700*/  VIMNMX R8, R8, R11, !PT ;  /* 0x0000000b08087248 */ /* 0x000fe40007fe0100 */
[----:B------:R-:W-:-:S07]  /*4710*/  VIADDMNMX R9, R11, R78, R9, PT ;  /* 0x0000004e0b097246 */ /* 0x000fce0003800109 */
.L_x_3423:
[----:B------:R-:W-:Y:S05]  /*4720*/  BSYNC B0 ;  /* 0x0000000000007941 */ /* 0x000fea0003800000 */
.L_x_3422:
        /* <DEDUP_REMOVED lines=14> */
[C---:B------:R-:W-:Y:S02]  /*4810*/  ISETP.LT.OR P2, PT, R9.reuse, 0x11, P2 ;  /* 0x000000110900780c */ /* 0x040fe40001741670 */
        /* <DEDUP_REMOVED lines=117> */
.L_x_3434:
[----:B------:R-:W-:Y:S05]  /*4f70*/  BSYNC B2 ;  /* 0x0000000000027941 */ /* 0x000fea0003800000 */
.L_x_3433:
[----:B------:R-:W-:Y:S01]  /*4f80*/  LOP3.LUT R87, RZ, R87, RZ, 0x33, !PT ;  /* 0x00000057ff577212 */ /* 0x000fe200078e33ff */
[----:B------:R-:W-:Y:S06]  /*4f90*/  BRA `(.L_x_3435) ;  /* 0x0000000000187947 */ /* 0x000fec0003800000 */
.L_x_3432:
[----:B------:R-:W-:-:S13]  /*4fa0*/  ISETP.NE.AND P6, PT, R78, 0x1, PT ;  /* 0x000000014e00780c */ /* 0x000fda0003fc5270 */
[----:B------:R-:W-:Y:S05]  /*4fb0*/  @!P6 BRA `(.L_x_3435) ;  /* 0x000000000010e947 */ /* 0x000fea0003800000 */
[----:B------:R-:W2:Y:S04]  /*4fc0*/  LDL R10, [R194+0x1c] ;  /* 0x00001c00c20a7983 */ /* 0x000ea80000100800 */
[----:B------:R-:W3:Y:S01]  /*4fd0*/  LDL R12, [R194+0x20] ;  /* 0x00002000c20c7983 */ /* 0x000ee20000100800 */
[----:B--2---:R-:W-:-:S05]  /*4fe0*/  IMAD.HI.U32 R87, R87, R10, RZ ;  /* 0x0000000a57577227 */ /* 0x004fca00078e00ff */
[----:B---3--:R-:W-:-:S07]  /*4ff0*/  SHF.R.U32.HI R87, RZ, R12, R87 ;  /* 0x0000000cff577219 */ /* 0x008fce0000011657 */
.L_x_3435:
[----:B------:R-:W-:Y:S05]  /*5000*/  BSYNC B1 ;  /* 0x0000000000017941 */ /* 0x000fea0003800000 */
.L_x_3431:
[----:B------:R-:W-:-:S05]  /*5010*/  IMAD R87, R78, R87, R20 ;  /* 0x000000574e577224 */ /* 0x000fca00078e0214 */
[----:B------:R-:W-:Y:S02]  /*5020*/  VIADDMNMX R9, R87, R78, R9, PT ;  /* 0x0000004e57097246 */ /* 0x000fe40003800109 */
[----:B------:R-:W-:-:S07]  /*5030*/  VIMNMX R8, R8, R87, !PT ;  /* 0x0000005708087248 */ /* 0x000fce0007fe0100 */
.L_x_3430:
[----:B------:R-:W-:Y:S05]  /*5040*/  BSYNC B0 ;  /* 0x0000000000007941 */ /* 0x000fea0003800000 */
.L_x_3429:
        /* <DEDUP_REMOVED lines=10> */
[----:B------:R-:W4:Y:S01]  /*50f0*/  LDL R154, [R1+0x2e8] ;  /* 0x0002e800019a7983 */ /* 0x000f220000100800 */
[----:B------:R-:W-:Y:S02]  /*5100*/  ISETP.GT.AND P0, PT, R8, 0x9, !P0 ;  /* 0x000000090800780c */ /* 0x000fe40004704270 */
[----:B------:R-:W-:Y:S01]  /*5110*/  ISETP.NE.AND P1, PT, R25, RZ, PT ;  /* 0x000000ff1900720c */ /* 0x000fe20003f25270 */
[----:B------:R-:W2:Y:S01]  /*5120*/  LDL R30, [R1+0x210] ;  /* 0x00021000011e7983 */ /* 0x000ea20000100800 */
[----:B------:R-:W-:Y:S02]  /*5130*/  ISETP.LT.OR P0, PT, R9, 0xa, P0 ;  /* 0x0000000a0900780c */ /* 0x000fe40000701670 */
[----:B------:R-:W-:Y:S01]  /*5140*/  ISETP.NE.AND P6, PT, R28, RZ, PT ;  /* 0x000000ff1c00720c */ /* 0x000fe20003fc5270 */
[----:B------:R-:W4:Y:S01]  /*5150*/  LDL R228, [R1+0x2fc] ;  /* 0x0002fc0001e47983 */ /* 0x000f220000100800 */
[----:B------:R-:W-:-:S02]  /*5160*/  FSEL R93, R31, -INF , !P0 ;  /* 0xff8000001f5d7808 */ /* 0x000fc40004000000 */
[----:B------:R-:W-:Y:S01]  /*5170*/  ISETP.NE.AND P0, PT, R21, RZ, PT ;  /* 0x000000ff1500720c */ /* 0x000fe20003f05270 */
[----:B------:R-:W3:Y:S01]  /*5180*/  LDL R28, [R1+0x214] ;  /* 0x00021400011c7983 */ /* 0x000ee20000100800 */
[----:B------:R-:W-:Y:S02]  /*5190*/  FMNMX.FTZ R10, R85, R83, !PT ;  /* 0x00000053550a7209 */ /* 0x000fe40007810000 */
[----:B------:R-:W-:Y:S01]  /*51a0*/  ISETP.GT.AND P0, PT, R8, 0x10, !P0 ;  /* 0x000000100800780c */ /* 0x000fe20004704270 */
[----:B------:R-:W4:Y:S01]  /*51b0*/  LDL R60, [R1+0x22c] ;  /* 0x00022c00013c7983 */ /* 0x000f220000100800 */
[----:B------:R-:W-:Y:S02]  /*51c0*/  FMNMX.FTZ R10, R79, R10, !PT ;  /* 0x0000000a4f0a7209 */ /* 0x000fe40007810000 */
[----:B------:R-:W-:Y:S01]  /*51d0*/  ISETP.LT.OR P0, PT, R9, 0x11, P0 ;  /* 0x000000110900780c */ /* 0x000fe20000701670 */
[----:B------:R-:W4:Y:S01]  /*51e0*/  LDL R64, [R1+0x234] ;  /* 0x0002340001407983 */ /* 0x000f220000100800 */
[----:B------:R-:W-:-:S02]  /*51f0*/  FMNMX.FTZ R10, R81, R10, !PT ;  /* 0x0000000a510a7209 */ /* 0x000fc40007810000 */
[----:B------:R-:W-:Y:S01]  /*5200*/  FSEL R13, R34, -INF , !P0 ;  /* 0xff800000220d7808 */ /* 0x000fe20004000000 */
[----:B------:R-:W4:Y:S01]  /*5210*/  LDL R68, [R1+0x23c] ;  /* 0x00023c0001447983 */ /* 0x000f220000100800 */
[----:B------:R-:W-:Y:S02]  /*5220*/  ISETP.GT.AND P0, PT, R8, 0x11, !P1 ;  /* 0x000000110800780c */ /* 0x000fe40004f04270 */
[----:B------:R-:W-:Y:S01]  /*5230*/  ISETP.NE.AND P1, PT, R82, RZ, PT ;  /* 0x000000ff5200720c */ /* 0x000fe20003f25270 */
[----:B------:R-:W4:Y:S01]  /*5240*/  LDL R34, [R1+0x218] ;  /* 0x0002180001227983 */ /* 0x000f220000100800 */
[----:B------:R-:W-:Y:S02]  /*5250*/  ISETP.LT.OR P0, PT, R9, 0x12, P0 ;  /* 0x000000120900780c */ /* 0x000fe40000701670 */
[----:B------:R-:W-:Y:S01]  /*5260*/  FMNMX.FTZ R10, R137, R10, !PT ;  /* 0x0000000a890a7209 */ /* 0x000fe20007810000 */
[----:B------:R-:W4:Y:S01]  /*5270*/  LDL R72, [R1+0x244] ;  /* 0x0002440001487983 */ /* 0x000f220000100800 */
[----:B------:R-:W-:-:S02]  /*5280*/  FSEL R14, R35, -INF , !P0 ;  /* 0xff800000230e7808 */ /* 0x000fc40004000000 */
[----:B------:R-:W-:Y:S01]  /*5290*/  ISETP.GT.AND P0, PT, R8, 0x18, !P6 ;  /* 0x000000180800780c */ /* 0x000fe20007704270 */
[----:B------:R-:W4:Y:S01]  /*52a0*/  LDL R35, [R1+0x310] ;  /* 0x0003100001237983 */ /* 0x000f220000100800 */
[----:B------:R-:W-:Y:S02]  /*52b0*/  FMNMX.FTZ R10, R33, R10, !PT ;  /* 0x0000000a210a7209 */ /* 0x000fe40007810000 */
[----:B------:R-:W-:Y:S01]  /*52c0*/  ISETP.LT.OR P0, PT, R9, 0x19, P0 ;  /* 0x000000190900780c */ /* 0x000fe20000701670 */
[----:B------:R-:W4:Y:S01]  /*52d0*/  LDL R76, [R1+0x24c] ;  /* 0x00024c00014c7983 */ /* 0x000f220000100800 */
[----:B------:R-:W-:Y:S02]  /*52e0*/  ISETP.NE.AND P6, PT, R11, RZ, PT ;  /* 0x000000ff0b00720c */ /* 0x000fe40003fc5270 */
[----:B------:R-:W-:Y:S01]  /*52f0*/  FSEL R15, R38, -INF , !P0 ;  /* 0xff800000260f7808 */ /* 0x000fe20004000000 */
[----:B------:R-:W4:Y:S01]  /*5300*/  LDL R78, [R1+0x250] ;  /* 0x00025000014e7983 */ /* 0x000f220000100800 */
[----:B------:R-:W-:-:S02]  /*5310*/  ISETP.NE.AND P0, PT, R29, RZ, PT ;  /* 0x000000ff1d00720c */ /* 0x000fc40003f05270 */
[----:B------:R-:W-:Y:S01]  /*5320*/  FMNMX.FTZ R10, R133, R10, !PT ;  /* 0x0000000a850a7209 */ /* 0x000fe20007810000 */
[----:B------:R-:W4:Y:S01]  /*5330*/  LDL R29, [R1+0x1f0] ;  /* 0x0001f000011d7983 */ /* 0x000f220000100800 */
[----:B------:R-:W-:Y:S02]  /*5340*/  ISETP.GT.AND P0, PT, R8, 0x19, !P0 ;  /* 0x000000190800780c */ /* 0x000fe40004704270 */
[----:B------:R-:W-:Y:S01]  /*5350*/  FMNMX.FTZ R10, R131, R10, !PT ;  /* 0x0000000a830a7209 */ /* 0x000fe20007810000 */
[----:B------:R-:W4:Y:S01]  /*5360*/  LDL R38, [R1+0x21c] ;  /* 0x00021c0001267983 */ /* 0x000f220000100800 */
[----:B------:R-:W-:Y:S02]  /*5370*/  ISETP.LT.OR P0, PT, R9, 0x1a, P0 ;  /* 0x0000001a0900780c */ /* 0x000fe40000701670 */
[----:B------:R-:W-:Y:S01]  /*5380*/  FMNMX.FTZ R10, R223, R10, !PT ;  /* 0x0000000adf0a7209 */ /* 0x000fe20007810000 */
[----:B------:R-:W4:Y:S01]  /*5390*/  LDL R82, [R1+0x258] ;  /* 0x0002580001527983 */ /* 0x000f220000100800 */
[----:B------:R-:W-:-:S02]  /*53a0*/  FSEL R161, R39, -INF , !P0 ;  /* 0xff80000027a17808 */ /* 0x000fc40004000000 */
[----:B------:R-:W-:Y:S01]  /*53b0*/  ISETP.NE.AND P0, PT, R32, RZ, PT ;  /* 0x000000ff2000720c */ /* 0x000fe20003f05270 */
[----:B------:R-:W4:Y:S01]  /*53c0*/  LDL R86, [R1+0x260] ;  /* 0x0002600001567983 */ /* 0x000f220000100800 */
        /* <DEDUP_REMOVED lines=9> */
[----:B------:R-:W-:Y:S02]  /*5460*/  ISETP.NE.AND P0, PT, R36, RZ, PT ;  /* 0x000000ff2400720c */ /* 0x000fe40003f05270 */
[----:B------:R-:W-:Y:S01]  /*5470*/  FMNMX.FTZ R12, R73, R12, !PT ;  /* 0x0000000c490c7209 */ /* 0x000fe20007810000 */
[----:B------:R-:W4:Y:S01]  /*5480*/  LDL R42, [R1+0x200] ;  /* 0x00020000012a7983 */ /* 0x000f220000100800 */
[----:B------:R-:W-:Y:S02]  /*5490*/  ISETP.GT.AND P0, PT, R8, 0x21, !P0 ;  /* 0x000000210800780c */ /* 0x000fe40004704270 */
[----:B------:R-:W-:Y:S01]  /*54a0*/  FMNMX.FTZ R12, R77, R12, !PT ;  /* 0x0000000c4d0c7209 */ /* 0x000fe20007810000 */
[----:B------:R-:W4:Y:S01]  /*54b0*/  LDL R92, [R1+0x26c] ;  /* 0x00026c00015c7983 */ /* 0x000f220000100800 */
[----:B------:R-:W-:-:S02]  /*54c0*/  ISETP.LT.OR P0, PT, R9, 0x22, P0 ;  /* 0x000000220900780c */ /* 0x000fc40000701670 */
[----:B------:R-:W-:Y:S01]  /*54d0*/  FMNMX.FTZ R12, R185, R12, !PT ;  /* 0x0000000cb90c7209 */ /* 0x000fe20007810000 */
[----:B------:R-:W4:Y:S01]  /*54e0*/  LDL R94, [R1+0x270] ;  /* 0x00027000015e7983 */ /* 0x000f220000100800 */
[----:B------:R-:W-:Y:S02]  /*54f0*/  FSEL R158, R43, -INF , !P0 ;  /* 0xff8000002b9e7808 */ /* 0x000fe40004000000 */
[----:B------:R-:W-:Y:S01]  /*5500*/  ISETP.NE.AND P0, PT, R40, RZ, PT ;  /* 0x000000ff2800720c */ /* 0x000fe20003f05270 */
[----:B------:R-:W4:Y:S01]  /*5510*/  LDL R96, [R1+0x274] ;  /* 0x0002740001607983 */ /* 0x000f220000100800 */
[----:B------:R-:W-:Y:S02]  /*5520*/  FMNMX.FTZ R12, R53, R12, !PT ;  /* 0x0000000c350c7209 */ /* 0x000fe40007810000 */
[----:B------:R-:W-:Y:S01]  /*5530*/  ISETP.GT.AND P0, PT, R8, 0x28, !P0 ;  /* 0x000000280800780c */ /* 0x000fe20004704270 */
[----:B------:R-:W4:Y:S01]  /*5540*/  LDL R40, [R1+0x220] ;  /* 0x0002200001287983 */ /* 0x000f220000100800 */
[----:B------:R-:W-:-:S02]  /*5550*/  FMNMX.FTZ R12, R49, R12, !PT ;  /* 0x0000000c310c7209 */ /* 0x000fc40007810000 */
[----:B------:R-:W-:Y:S01]  /*5560*/  ISETP.LT.OR P0, PT, R9, 0x29, P0 ;  /* 0x000000290900780c */ /* 0x000fe20000701670 */
[----:B------:R-:W4:Y:S01]  /*5570*/  LDL R98, [R1+0x278] ;  /* 0x0002780001627983 */ /* 0x000f220000100800 */
[----:B------:R-:W-:Y:S02]  /*5580*/  FMNMX.FTZ R12, R57, R12, !PT ;  /* 0x0000000c390c7209 */ /* 0x000fe40007810000 */
[----:B------:R-:W-:Y:S01]  /*5590*/  FSEL R165, R46, -INF , !P0 ;  /* 0xff8000002ea57808 */ /* 0x000fe20004000000 */
[----:B------:R-:W4:Y:S01]  /*55a0*/  LDL R100, [R1+0x27c] ;  /* 0x00027c0001647983 */ /* 0x000f220000100800 */
[----:B------:R-:W-:Y:S02]  /*55b0*/  ISETP.NE.AND P0, PT, R44, RZ, PT ;  /* 0x000000ff2c00720c */ /* 0x000fe40003f05270 */
[----:B------:R-:W-:Y:S01]  /*55c0*/  FMNMX.FTZ R12, R37, R12, !PT ;  /* 0x0000000c250c7209 */ /* 0x000fe20007810000 */
[----:B------:R-:W4:Y:S01]  /*55d0*/  LDL R44, [R1+0x204] ;  /* 0x00020400012c7983 */ /* 0x000f220000100800 */
[----:B------:R-:W-:-:S02]  /*55e0*/  ISETP.GT.AND P0, PT, R8, 0x29, !P0 ;  /* 0x000000290800780c */ /* 0x000fc40004704270 */
[----:B------:R-:W-:Y:S01]  /*55f0*/  FMNMX.FTZ R12, R61, R12, !PT ;  /* 0x0000000c3d0c7209 */ /* 0x000fe20007810000 */
[----:B------:R-:W4:Y:S01]  /*5600*/  LDL R46, [R1+0x208] ;  /* 0x00020800012e7983 */ /* 0x000f220000100800 */
[----:B------:R-:W-:Y:S02]  /*5610*/  ISETP.LT.OR P0, PT, R9, 0x2a, P0 ;  /* 0x0000002a0900780c */ /* 0x000fe40000701670 */
[----:B------:R-:W-:Y:S01]  /*5620*/  FMNMX.FTZ R12, R41, R12, !PT ;  /* 0x0000000c290c7209 */ /* 0x000fe20007810000 */
[----:B------:R-:W4:Y:S01]  /*5630*/  LDL R102, [R1+0x280] ;  /* 0x0002800001667983 */ /* 0x000f220000100800 */
[----:B------:R-:W-:Y:S02]  /*5640*/  FSEL R171, R47, -INF , !P0 ;  /* 0xff8000002fab7808 */ /* 0x000fe40004000000 */
[----:B------:R-:W-:Y:S01]  /*5650*/  ISETP.NE.AND P0, PT, R74, RZ, PT ;  /* 0x000000ff4a00720c */ /* 0x000fe20003f05270 */
[----:B------:R-:W4:Y:S01]  /*5660*/  LDL R104, [R1+0x284] ;  /* 0x0002840001687983 */ /* 0x000f220000100800 */
[----:B------:R-:W-:-:S02]  /*5670*/  FMNMX.FTZ R12, R65, R12, !PT ;  /* 0x0000000c410c7209 */ /* 0x000fc40007810000 */
[C---:B------:R-:W-:Y:S01]  /*5680*/  ISETP.GT.AND P0, PT, R8.reuse, 0x30, !P0 ;  /* 0x000000300800780c */ /* 0x040fe20004704270 */
[----:B------:R-:W4:Y:S01]  /*5690*/  LDL R74, [R1+0x248] ;  /* 0x00024800014a7983 */ /* 0x000f220000100800 */
[----:B------:R-:W-:Y:S02]  /*56a0*/  FMNMX.FTZ R12, R45, R12, !PT ;  /* 0x0000000c2d0c7209 */ /* 0x000fe40007810000 */
[----:B------:R-:W-:Y:S01]  /*56b0*/  ISETP.LT.OR P0, PT, R9, 0x31, P0 ;  /* 0x000000310900780c */ /* 0x000fe20000701670 */
[----:B------:R-:W4:Y:S01]  /*56c0*/  LDL R106, [R1+0x288] ;  /* 0x00028800016a7983 */ /* 0x000f220000100800 */
[----:B------:R-:W-:Y:S02]  /*56d0*/  ISETP.GT.AND P2, PT, R8, 0x49, !P2 ;  /* 0x000000490800780c */ /* 0x000fe40005744270 */
[----:B------:R-:W-:Y:S01]  /*56e0*/  FSEL R19, R50, -INF , !P0 ;  /* 0xff80000032137808 */ /* 0x000fe20004000000 */
[----:B------:R-:W4:Y:S01]  /*56f0*/  LDL R108, [R1+0x28c] ;  /* 0x00028c00016c7983 */ /* 0x000f220000100800 */
[----:B------:R-:W-:-:S02]  /*5700*/  ISETP.NE.AND P0, PT, R48, RZ, PT ;  /* 0x000000ff3000720c */ /* 0x000fc40003f05270 */
[C---:B------:R-:W-:Y:S01]  /*5710*/  ISETP.GT.AND P3, PT, R8.reuse, 0x50, !P3 ;  /* 0x000000500800780c */ /* 0x040fe20005f64270 */
[----:B------:R-:W4:Y:S01]  /*5720*/  LDL R48, [R1+0x224] ;  /* 0x0002240001307983 */ /* 0x000f220000100800 */
[C---:B------:R-:W-:Y:S02]  /*5730*/  ISETP.GT.AND P0, PT, R8.reuse, 0x31, !P0 ;  /* 0x000000310800780c */ /* 0x040fe40004704270 */
[C---:B------:R-:W-:Y:S01]  /*5740*/  ISETP.LT.OR P2, PT, R9.reuse, 0x4a, P2 ;  /* 0x0000004a0900780c */ /* 0x040fe20001741670 */
[----:B------:R-:W4:Y:S01]  /*5750*/  LDL R110, [R1+0x290] ;  /* 0x00029000016e7983 */ /* 0x000f220000100800 */
[----:B------:R-:W-:Y:S02]  /*5760*/  ISETP.LT.OR P0, PT, R9, 0x32, P0 ;  /* 0x000000320900780c */ /* 0x000fe40000701670 */
[----:B------:R-:W-:Y:S01]  /*5770*/  ISETP.GT.AND P4, PT, R8, 0x51, !P4 ;  /* 0x000000510800780c */ /* 0x000fe20006784270 */
[----:B------:R-:W4:Y:S01]  /*5780*/  LDL R112, [R1+0x294] ;  /* 0x0002940001707983 */ /* 0x000f220000100800 */
[----:B------:R-:W-:-:S02]  /*5790*/  FSEL R156, R51, -INF , !P0 ;  /* 0xff800000339c7808 */ /* 0x000fc40004000000 */
[----:B------:R-:W-:Y:S01]  /*57a0*/  ISETP.NE.AND P0, PT, R80, RZ, PT ;  /* 0x000000ff5000720c */ /* 0x000fe20003f05270 */
[----:B------:R-:W4:Y:S01]  /*57b0*/  LDL R114, [R1+0x298] ;  /* 0x0002980001727983 */ /* 0x000f220000100800 */
[----:B------:R-:W-:Y:S02]  /*57c0*/  ISETP.LT.OR P3, PT, R9, 0x51, P3 ;  /* 0x000000510900780c */ /* 0x000fe40001f61670 */
[C---:B------:R-:W-:Y:S01]  /*57d0*/  ISETP.GT.AND P0, PT, R8.reuse, 0x38, !P0 ;  /* 0x000000380800780c */ /* 0x040fe20004704270 */
[----:B------:R-:W4:Y:S01]  /*57e0*/  LDL R80, [R1+0x254] ;  /* 0x0002540001507983 */ /* 0x000f220000100800 */
[----:B------:R-:W-:Y:S02]  /*57f0*/  FSEL R173, R63, -INF , !P2 ;  /* 0xff8000003fad7808 */ /* 0x000fe40005000000 */
[----:B------:R-:W-:Y:S01]  /*5800*/  ISETP.LT.OR P0, PT, R9, 0x39, P0 ;  /* 0x000000390900780c */ /* 0x000fe20000701670 */
[----:B------:R-:W4:Y:S01]  /*5810*/  LDL R116, [R1+0x29c] ;  /* 0x00029c0001747983 */ /* 0x000f220000100800 */
[----:B------:R-:W-:-:S02]  /*5820*/  ISETP.GT.AND P5, PT, R8, 0x58, !P5 ;  /* 0x000000580800780c */ /* 0x000fc40006fa4270 */
[----:B------:R-:W-:Y:S01]  /*5830*/  FSEL R159, R54, -INF , !P0 ;  /* 0xff800000369f7808 */ /* 0x000fe20004000000 */
[----:B------:R-:W4:Y:S01]  /*5840*/  LDL R118, [R1+0x2a0] ;  /* 0x0002a00001767983 */ /* 0x000f220000100800 */
[----:B------:R-:W-:Y:S02]  /*5850*/  ISETP.NE.AND P0, PT, R52, RZ, PT ;  /* 0x000000ff3400720c */ /* 0x000fe40003f05270 */
[C---:B------:R-:W-:Y:S01]  /*5860*/  ISETP.LT.OR P4, PT, R9.reuse, 0x52, P4 ;  /* 0x000000520900780c */ /* 0x040fe20002781670 */
[----:B------:R-:W4:Y:S01]  /*5870*/  LDL R120, [R1+0x2a4] ;  /* 0x0002a40001787983 */ /* 0x000f220000100800 */
[----:B------:R-:W-:Y:S02]  /*5880*/  ISETP.GT.AND P0, PT, R8, 0x39, !P0 ;  /* 0x000000390800780c */ /* 0x000fe40004704270 */
[----:B------:R-:W-:Y:S01]  /*5890*/  FSEL R174, R66, -INF , !P3 ;  /* 0xff80000042ae7808 */ /* 0x000fe20005800000 */
[----:B------:R-:W4:Y:S01]  /*58a0*/  LDL R122, [R1+0x2a8] ;  /* 0x0002a800017a7983 */ /* 0x000f220000100800 */
[----:B------:R-:W-:-:S02]  /*58b0*/  ISETP.LT.OR P0, PT, R9, 0x3a, P0 ;  /* 0x0000003a0900780c */ /* 0x000fc40000701670 */
[----:B------:R-:W-:Y:S01]  /*58c0*/  ISETP.LT.OR P5, PT, R9, 0x59, P5 ;  /* 0x000000590900780c */ /* 0x000fe20002fa1670 */
[----:B------:R-:W4:Y:S01]  /*58d0*/  LDL R66, [R1+0x238] ;  /* 0x0002380001427983 */ /* 0x000f220000100800 */
[----:B------:R-:W-:Y:S02]  /*58e0*/  FSEL R170, R55, -INF , !P0 ;  /* 0xff80000037aa7808 */ /* 0x000fe40004000000 */
[----:B------:R-:W-:Y:S01]  /*58f0*/  ISETP.GT.AND P0, PT, R8, 0x40, !P1 ;  /* 0x000000400800780c */ /* 0x000fe20004f04270 */
[----:B------:R-:W4:Y:S01]  /*5900*/  LDL R124, [R1+0x2ac] ;  /* 0x0002ac00017c7983 */ /* 0x000f220000100800 */
[----:B------:R-:W-:Y:S02]  /*5910*/  ISETP.NE.AND P1, PT, R84, RZ, PT ;  /* 0x000000ff5400720c */ /* 0x000fe40003f25270 */
[----:B------:R-:W-:Y:S01]  /*5920*/  ISETP.LT.OR P0, PT, R9, 0x41, P0 ;  /* 0x000000410900780c */ /* 0x000fe20000701670 */
[----:B------:R-:W4:Y:S01]  /*5930*/  LDL R84, [R1+0x25c] ;  /* 0x00025c0001547983 */ /* 0x000f220000100800 */
[----:B------:R-:W-:-:S02]  /*5940*/  ISETP.GT.AND P1, PT, R8, 0x48, !P1 ;  /* 0x000000480800780c */ /* 0x000fc40004f24270 */
[----:B------:R-:W-:Y:S01]  /*5950*/  FSEL R20, R58, -INF , !P0 ;  /* 0xff8000003a147808 */ /* 0x000fe20004000000 */
[----:B------:R-:W4:Y:S01]  /*5960*/  LDL R126, [R1+0x2b0] ;  /* 0x0002b000017e7983 */ /* 0x000f220000100800 */
[----:B------:R-:W-:Y:S02]  /*5970*/  ISETP.GT.AND P0, PT, R8, RZ, !P6 ;  /* 0x000000ff0800720c */ /* 0x000fe40007704270 */
[----:B------:R-:W-:Y:S01]  /*5980*/  ISETP.NE.AND P6, PT, R24, RZ, PT ;  /* 0x000000ff1800720c */ /* 0x000fe20003fc5270 */
[----:B------:R-:W4:Y:S01]  /*5990*/  LDL R58, [R1+0x228] ;  /* 0x00022800013a7983 */ /* 0x000f220000100800 */
[----:B------:R-:W-:Y:S02]  /*59a0*/  ISETP.LT.OR P0, PT, R9, 0x1, P0 ;  /* 0x000000010900780c */ /* 0x000fe40000701670 */
[----:B------:R-:W-:Y:S01]  /*59b0*/  FMNMX.FTZ R24, R69, R12, !PT ;  /* 0x0000000c45187209 */ /* 0x000fe20007810000 */
[----:B------:R-:W4:Y:S01]  /*59c0*/  LDL R128, [R1+0x2b4] ;  /* 0x0002b40001807983 */ /* 0x000f220000100800 */
[----:B------:R-:W-:-:S02]  /*59d0*/  FSEL R121, R26, -INF , !P0 ;  /* 0xff8000001a797808 */ /* 0x000fc40004000000 */
[----:B------:R-:W-:Y:S01]  /*59e0*/  ISETP.NE.AND P0, PT, R56, RZ, PT ;  /* 0x000000ff3800720c */ /* 0x000fe20003f05270 */
[----:B------:R-:W0:Y:S01]  /*59f0*/  SHFL.BFLY PT, R25, R24, 0x2, 0x1f ;  /* 0x0c401f0018197f89 */ /* 0x000e2200000e0000 */
[----:B------:R-:W-:Y:S02]  /*5a00*/  FMNMX.FTZ R10, R121, R89, !PT ;  /* 0x00000059790a7209 */ /* 0x000fe40007810000 */
[----:B------:R-:W-:Y:S01]  /*5a10*/  ISETP.GT.AND P0, PT, R8, 0x41, !P0 ;  /* 0x000000410800780c */ /* 0x000fe20004704270 */
[----:B------:R-:W4:Y:S01]  /*5a20*/  LDL R130, [R1+0x2b8] ;  /* 0x0002b80001827983 */ /* 0x000f220000100800 */
[----:B------:R-:W-:Y:S02]  /*5a30*/  FMNMX.FTZ R10, R91, R10, !PT ;  /* 0x0000000a5b0a7209 */ /* 0x000fe40007810000 */
[----:B------:R-:W-:Y:S01]  /*5a40*/  ISETP.LT.OR P0, PT, R9, 0x42, P0 ;  /* 0x000000420900780c */ /* 0x000fe20000701670 */
[----:B------:R-:W4:Y:S01]  /*5a50*/  LDL R132, [R1+0x2bc] ;  /* 0x0002bc0001847983 */ /* 0x000f220000100800 */
[----:B------:R-:W-:-:S02]  /*5a60*/  FMNMX.FTZ R10, R93, R10, !PT ;  /* 0x0000000a5d0a7209 */ /* 0x000fc40007810000 */
[----:B------:R-:W-:Y:S01]  /*5a70*/  ISETP.LT.OR P1, PT, R9, 0x49, P1 ;  /* 0x000000490900780c */ /* 0x000fe20000f21670 */
[----:B------:R-:W4:Y:S01]  /*5a80*/  LDL R134, [R1+0x2c0] ;  /* 0x0002c00001867983 */ /* 0x000f220000100800 */
[----:B------:R-:W-:Y:S02]  /*5a90*/  FMNMX.FTZ R11, R13, R10, !PT ;  /* 0x0000000a0d0b7209 */ /* 0x000fe40007810000 */
[----:B------:R-:W-:Y:S01]  /*5aa0*/  FSEL R164, R59, -INF , !P0 ;  /* 0xff8000003ba47808 */ /* 0x000fe20004000000 */
[----:B------:R-:W4:Y:S01]  /*5ab0*/  LDL R136, [R1+0x2c4] ;  /* 0x0002c40001887983 */ /* 0x000f220000100800 */
[----:B------:R-:W-:Y:S02]  /*5ac0*/  FMNMX.FTZ R10, R14, R11, !PT ;  /* 0x0000000b0e0a7209 */ /* 0x000fe40007810000 */
[----:B------:R-:W-:Y:S01]  /*5ad0*/  FSEL R172, R62, -INF , !P1 ;  /* 0xff8000003eac7808 */ /* 0x000fe20004800000 */
[----:B------:R-:W4:Y:S01]  /*5ae0*/  LDL R138, [R1+0x2c8] ;  /* 0x0002c800018a7983 */ /* 0x000f220000100800 */
[----:B------:R-:W-:-:S02]  /*5af0*/  FMNMX.FTZ R10, R15, R10, !PT ;  /* 0x0000000a0f0a7209 */ /* 0x000fc40007810000 */
[----:B------:R-:W-:Y:S01]  /*5b00*/  ISETP.GT.AND P0, PT, R8, 0x59, !P6 ;  /* 0x000000590800780c */ /* 0x000fe20007704270 */
[----:B------:R-:W4:Y:S01]  /*5b10*/  LDL R62, [R1+0x230] ;  /* 0x00023000013e7983 */ /* 0x000f220000100800 */
[----:B------:R-:W-:Y:S02]  /*5b20*/  FMNMX.FTZ R10, R161, R10, !PT ;  /* 0x0000000aa10a7209 */ /* 0x000fe40007810000 */
[----:B------:R-:W-:Y:S01]  /*5b30*/  FSEL R175, R67, -INF , !P4 ;  /* 0xff80000043af7808 */ /* 0x000fe20006000000 */
[----:B------:R-:W4:Y:S01]  /*5b40*/  LDL R140, [R1+0x2cc] ;  /* 0x0002cc00018c7983 */ /* 0x000f220000100800 */
[----:B------:R-:W-:Y:S02]  /*5b50*/  FMNMX.FTZ R11, R21, R10, !PT ;  /* 0x0000000a150b7209 */ /* 0x000fe40007810000 */
[----:B------:R-:W-:Y:S01]  /*5b60*/  ISETP.LT.OR P0, PT, R9, 0x5a, P0 ;  /* 0x0000005a0900780c */ /* 0x000fe20000701670 */
[----:B------:R-:W4:Y:S01]  /*5b70*/  LDL R142, [R1+0x2d0] ;  /* 0x0002d000018e7983 */ /* 0x000f220000100800 */
[----:B------:R-:W-:-:S02]  /*5b80*/  FMNMX.FTZ R10, R158, R11, !PT ;  /* 0x0000000b9e0a7209 */ /* 0x000fc40007810000 */
[----:B------:R-:W-:Y:S01]  /*5b90*/  FSEL R176, R70, -INF , !P5 ;  /* 0xff80000046b07808 */ /* 0x000fe20006800000 */
[----:B------:R-:W4:Y:S01]  /*5ba0*/  LDL R144, [R1+0x2d4] ;  /* 0x0002d40001907983 */ /* 0x000f220000100800 */
[----:B------:R-:W-:Y:S02]  /*5bb0*/  FMNMX.FTZ R10, R165, R10, !PT ;  /* 0x0000000aa50a7209 */ /* 0x000fe40007810000 */
[----:B------:R-:W-:Y:S01]  /*5bc0*/  FSEL R177, R71, -INF , !P0 ;  /* 0xff80000047b17808 */ /* 0x000fe20004000000 */
[----:B------:R-:W4:Y:S01]  /*5bd0*/  LDL R70, [R1+0x240] ;  /* 0x0002400001467983 */ /* 0x000f220000100800 */
[----:B------:R-:W-:Y:S02]  /*5be0*/  FMNMX.FTZ R10, R171, R10, !PT ;  /* 0x0000000aab0a7209 */ /* 0x000fe40007810000 */
[----:B0-----:R-:W-:Y:S01]  /*5bf0*/  FMNMX.FTZ R12, R24, R25, !PT ;  /* 0x00000019180c7209 */ /* 0x001fe20007810000 */
[----:B------:R-:W4:Y:S01]  /*5c00*/  LDL R146, [R1+0x2d8] ;  /* 0x0002d80001927983 */ /* 0x000f220000100800 */
[----:B------:R-:W-:-:S03]  /*5c10*/  FMNMX.FTZ R11, R19, R10, !PT ;  /* 0x0000000a130b7209 */ /* 0x000fc60007810000 */
        /* <DEDUP_REMOVED lines=20> */
[----:B------:R-:W0:Y:S01]  /*5d60*/  SHFL.BFLY PT, R9, R12, 0x1, 0x1f ;  /* 0x0c201f000c097f89 */ /* 0x000e2200000e0000 */
[----:B------:R-:W-:-:S03]  /*5d70*/  FMNMX.FTZ R25, R177, R8, !PT ;  /* 0x00000008b1197209 */ /* 0x000fc60007810000 */
[----:B------:R-:W4:Y:S04]  /*5d80*/  LDL R67, [R1+0x350] ;  /* 0x0003500001437983 */ /* 0x000f280000100800 */
[----:B------:R-:W-:Y:S04]  /*5d90*/  STL.64 [R1+0x410], R24 ;  /* 0x0004101801007387 */ /* 0x000fe80000100a00 */
[----:B------:R-:W4:Y:S04]  /*5da0*/  LDL R31, [R1+0x414] ;  /* 0x00041400011f7983 */ /* 0x000f280000100800 */
[----:B------:R-:W4:Y:S04]  /*5db0*/  LDL R71, [R1+0x358] ;  /* 0x0003580001477983 */ /* 0x000f280000100800 */
[----:B------:R-:W4:Y:S01]  /*5dc0*/  LDL R87, [R1+0x378] ;  /* 0x0003780001577983 */ /* 0x000f220000100800 */
[----:B0-----:R-:W-:-:S03]  /*5dd0*/  FMNMX.FTZ R10, R12, R9, !PT ;  /* 0x000000090c0a7209 */ /* 0x001fc60007810000 */
[----:B--2---:R0:W-:Y:S04]  /*5de0*/  STL [R1+0x210], R30 ;  /* 0x0002101e01007387 */ /* 0x0041e80000100800 */
[----:B------:R-:W2:Y:S04]  /*5df0*/  LDL.64 R8, [R1+0x88] ;  /* 0x0000880001087983 */ /* 0x000ea80000100a00 */
[----:B------:R-:W-:Y:S04]  /*5e00*/  STL [R1+0x410], R10 ;  /* 0x0004100a01007387 */ /* 0x000fe80000100800 */
[----:B------:R-:W2:Y:S04]  /*5e10*/  LDL R26, [R1+0x410] ;  /* 0x00041000011a7983 */ /* 0x000ea80000100800 */
[----:B---3--:R1:W-:Y:S04]  /*5e20*/  STL [R1+0x214], R28 ;  /* 0x0002141c01007387 */ /* 0x0083e80000100800 */
[----:B0-----:R-:W3:Y:S04]  /*5e30*/  LDL R30, [R1+0x3c8] ;  /* 0x0003c800011e7983 */ /* 0x001ee80000100800 */
[----:B----4-:R0:W-:Y:S04]  /*5e40*/  STL [R1+0x218], R34 ;  /* 0x0002182201007387 */ /* 0x0101e80000100800 */
[----:B-1----:R-:W4:Y:S04]  /*5e50*/  LDL R28, [R1+0x3c4] ;  /* 0x0003c400011c7983 */ /* 0x002f280000100800 */
[----:B------:R-:W3:Y:S04]  /*5e60*/  LDL R95, [R1+0x37c] ;  /* 0x00037c00015f7983 */ /* 0x000ee80000100800 */
[----:B0-----:R-:W3:Y:S04]  /*5e70*/  LDL R34, [R1+0x3d0] ;  /* 0x0003d00001227983 */ /* 0x001ee80000100800 */
[----:B------:R-:W3:Y:S04]  /*5e80*/  LDL R97, [R1+0x380] ;  /* 0x0003800001617983 */ /* 0x000ee80000100800 */
[----:B------:R-:W3:Y:S04]  /*5e90*/  LDL R99, [R1+0x384] ;  /* 0x0003840001637983 */ /* 0x000ee80000100800 */
[----:B------:R0:W-:Y:S04]  /*5ea0*/  STL [R1+0x21c], R38 ;  /* 0x00021c2601007387 */ /* 0x0001e80000100800 */
[----:B------:R-:W3:Y:S04]  /*5eb0*/  LDL R101, [R1+0x388] ;  /* 0x0003880001657983 */ /* 0x000ee80000100800 */
[----:B------:R-:W3:Y:S04]  /*5ec0*/  LDL R103, [R1+0x38c] ;  /* 0x00038c0001677983 */ /* 0x000ee80000100800 */
[----:B0-----:R-:W3:Y:S04]  /*5ed0*/  LDL R38, [R1+0x3d8] ;  /* 0x0003d80001267983 */ /* 0x001ee80000100800 */
[----:B------:R0:W-:Y:S04]  /*5ee0*/  STL [R1+0x20c], R32 ;  /* 0x00020c2001007387 */ /* 0x0001e80000100800 */
[----:B------:R-:W3:Y:S04]  /*5ef0*/  LDL R105, [R1+0x390] ;  /* 0x0003900001697983 */ /* 0x000ee80000100800 */
[----:B------:R-:W-:Y:S04]  /*5f00*/  STL [R1+0x200], R42 ;  /* 0x0002002a01007387 */ /* 0x000fe80000100800 */
[----:B0-----:R-:W3:Y:S04]  /*5f10*/  LDL R32, [R1+0x3cc] ;  /* 0x0003cc0001207983 */ /* 0x001ee80000100800 */
[----:B------:R-:W3:Y:S04]  /*5f20*/  LDL R107, [R1+0x394] ;  /* 0x00039400016b7983 */ /* 0x000ee80000100800 */
[----:B------:R-:W3:Y:S04]  /*5f30*/  LDL R109, [R1+0x398] ;  /* 0x00039800016d7983 */ /* 0x000ee80000100800 */
[----:B------:R0:W-:Y:S04]  /*5f40*/  STL [R1+0x220], R40 ;  /* 0x0002202801007387 */ /* 0x0001e80000100800 */
[----:B------:R-:W3:Y:S04]  /*5f50*/  LDL R111, [R1+0x39c] ;  /* 0x00039c00016f7983 */ /* 0x000ee80000100800 */
[----:B------:R-:W3:Y:S04]  /*5f60*/  LDL R113, [R1+0x3a0] ;  /* 0x0003a00001717983 */ /* 0x000ee80000100800 */
[----:B------:R1:W-:Y:S04]  /*5f70*/  STL [R1+0x204], R44 ;  /* 0x0002042c01007387 */ /* 0x0003e80000100800 */
[----:B------:R1:W-:Y:S04]  /*5f80*/  STL [R1+0x208], R46 ;  /* 0x0002082e01007387 */ /* 0x0003e80000100800 */
[----:B------:R-:W3:Y:S04]  /*5f90*/  LDL R115, [R1+0x3a4] ;  /* 0x0003a40001737983 */ /* 0x000ee80000100800 */
[----:B------:R-:W3:Y:S04]  /*5fa0*/  LDL R117, [R1+0x3a8] ;  /* 0x0003a80001757983 */ /* 0x000ee80000100800 */
[----:B------:R-:W3:Y:S04]  /*5fb0*/  LDL R119, [R1+0x3ac] ;  /* 0x0003ac0001777983 */ /* 0x000ee80000100800 */
[----:B------:R-:W3:Y:S04]  /*5fc0*/  LDL R123, [R1+0x3b0] ;  /* 0x0003b000017b7983 */ /* 0x000ee80000100800 */
[----:B------:R-:W3:Y:S04]  /*5fd0*/  LDL R125, [R1+0x3b4] ;  /* 0x0003b400017d7983 */ /* 0x000ee80000100800 */
[----:B------:R1:W-:Y:S04]  /*5fe0*/  STL [R1+0x224], R48 ;  /* 0x0002243001007387 */ /* 0x0003e80000100800 */
[----:B------:R-:W3:Y:S04]  /*5ff0*/  LDL R127, [R1+0x3b8] ;  /* 0x0003b800017f7983 */ /* 0x000ee80000100800 */
[----:B------:R-:W3:Y:S04]  /*6000*/  LDL R129, [R1+0x3bc] ;  /* 0x0003bc0001817983 */ /* 0x000ee80000100800 */
[----:B------:R-:W3:Y:S04]  /*6010*/  LDL R139, [R1+0x3c0] ;  /* 0x0003c000018b7983 */ /* 0x000ee80000100800 */
[----:B0-----:R-:W3:Y:S04]  /*6020*/  LDL R40, [R1+0x3dc] ;  /* 0x0003dc0001287983 */ /* 0x001ee80000100800 */
        /* <DEDUP_REMOVED lines=10> */
[----:B------:R-:W0:Y:S02]  /*60d0*/  SHFL.BFLY PT, R10, R31, 0x2, 0x1f ;  /* 0x0c401f001f0a7f89 */ /* 0x000e2400000e0000 */
[----:B0-----:R-:W-:Y:S01]  /*60e0*/  FMNMX.FTZ R10, R10, R31, !PT ;  /* 0x0000001f0a0a7209 */ /* 0x001fe20007810000 */
[----:B--2---:R-:W-:-:S02]  /*60f0*/  IMAD R8, R29, 0xc00, R8 ;  /* 0x00000c001d087824 */ /* 0x004fc400078e0208 */
[----:B------:R-:W-:Y:S01]  /*6100*/  FMUL.FTZ R12, R11, R26 ;  /* 0x0000001a0b0c7220 */ /* 0x000fe20000410000 */
[----:B------:R-:W2:Y:S04]  /*6110*/  LDL R29, [R1+0x304] ;  /* 0x00030400011d7983 */ /* 0x000ea80000100800 */
[----:B------:R-:W0:Y:S01]  /*6120*/  SHFL.BFLY PT, R27, R10, 0x1, 0x1f ;  /* 0x0c201f000a1b7f89 */ /* 0x000e2200000e0000 */
[----:B------:R-:W-:-:S03]  /*6130*/  FSETP.NEU.FTZ.AND P0, PT, R26, -INF , PT ;  /* 0xff8000001a00780b */ /* 0x000fc60003f1d000 */
[----:B------:R-:W2:Y:S01]  /*6140*/  LDL R31, [R1+0x308] ;  /* 0x00030800011f7983 */ /* 0x000ea20000100800 */
[----:B0-----:R-:W-:-:S03]  /*6150*/  FMNMX.FTZ R10, R10, R27, !PT ;  /* 0x0000001b0a0a7209 */ /* 0x001fc60007810000 */
[----:B------:R-:W2:Y:S01]  /*6160*/  LDL R27, [R1+0x300] ;  /* 0x00030000011b7983 */ /* 0x000ea20000100800 */
[----:B------:R-:W-:-:S05]  /*6170*/  FSEL R36, R12, RZ, P0 ;  /* 0x000000ff0c247208 */ /* 0x000fca0000000000 */
        /* <DEDUP_REMOVED lines=41> */
[----:B------:R-:W2:Y:S01]  /*6410*/  LDL R85, [R1+0x374] ;  /* 0x0003740001557983 */ /* 0x000ea20000100800 */
[----:B------:R-:W-:Y:S01]  /*6420*/  MUFU.EX2 R26, R26 ;  /* 0x0000001a001a7308 */ /* 0x000fe20000000800 */
[----:B------:R-:W-:-:S07]  /*6430*/  FSETP.NEU.FTZ.AND P0, PT, R10, -INF , PT ;  /* 0xff8000000a00780b */ /* 0x000fce0003f1d000 */
[----:B------:R-:W0:Y:S08]  /*6440*/  MUFU.EX2 R25, R25 ;  /* 0x0000001900197308 */ /* 0x000e300000000800 */
[----:B------:R-:W1:Y:S01]  /*6450*/  MUFU.EX2 R24, R24 ;  /* 0x0000001800187308 */ /* 0x000e620000000800 */
[----:B------:R0:W-:Y:S04]  /*6460*/  STL [R1+0x2ec], R160 ;  /* 0x0002eca001007387 */ /* 0x0001e80000100800 */
[----:B----4-:R-:W-:Y:S03]  /*6470*/  STL [R1+0x3c4], R28 ;  /* 0x0003c41c01007387 */ /* 0x010fe60000100800 */
[----:B------:R-:W-:Y:S01]  /*6480*/  MUFU.EX2 R137, R137 ;  /* 0x0000008900897308 */ /* 0x000fe20000000800 */
[----:B---3--:R-:W-:Y:S07]  /*6490*/  STL [R1+0x3c8], R30 ;  /* 0x0003c81e01007387 */ /* 0x008fee0000100800 */
[----:B0-----:R-:W-:Y:S01]  /*64a0*/  MUFU.EX2 R160, R135 ;  /* 0x0000008700a07308 */ /* 0x001fe20000000800 */
[----:B------:R-:W-:Y:S04]  /*64b0*/  STL [R1+0x3d8], R38 ;  /* 0x0003d82601007387 */ /* 0x000fe80000100800 */
[----:B------:R0:W-:Y:S03]  /*64c0*/  STL [R1+0x2f0], R162 ;  /* 0x0002f0a201007387 */ /* 0x0001e60000100800 */
[----:B------:R-:W-:Y:S01]  /*64d0*/  MUFU.EX2 R133, R133 ;  /* 0x0000008500857308 */ /* 0x000fe20000000800 */
[----:B------:R3:W-:Y:S07]  /*64e0*/  STL [R1+0x3cc], R32 ;  /* 0x0003cc2001007387 */ /* 0x0007ee0000100800 */
[----:B0-----:R-:W-:Y:S01]  /*64f0*/  MUFU.EX2 R162, R131 ;  /* 0x0000008300a27308 */ /* 0x001fe20000000800 */
[----:B---3--:R-:W-:Y:S01]  /*6500*/  VIADD R32, R8, 0x80 ;  /* 0x0000008008207836 */ /* 0x008fe20000000000 */
[----:B------:R0:W-:Y:S04]  /*6510*/  STL [R1+0x2e4], R152 ;  /* 0x0002e49801007387 */ /* 0x0001e80000100800 */
[----:B------:R-:W-:Y:S01]  /*6520*/  R2UR UR10, R32 ;  /* 0x00000000200a72ca */ /* 0x000fe200000e0000 */
[----:B------:R3:W-:Y:S01]  /*6530*/  STL [R1+0x310], R35 ;  /* 0x0003102301007387 */ /* 0x0007e20000100800 */
[----:B------:R-:W-:-:S02]  /*6540*/  R2UR UR6, R8 ;  /* 0x00000000080672ca */ /* 0x000fc400000e0000 */
[----:B0-----:R-:W-:Y:S01]  /*6550*/  F2FP.F16.F32.PACK_AB R152, R25, R26 ;  /* 0x0000001a1998723e */ /* 0x001fe200000000ff */
[----:B------:R0:W-:Y:S01]  /*6560*/  STL [R1+0x3d0], R34 ;  /* 0x0003d02201007387 */ /* 0x0001e20000100800 */
[----:B------:R-:W-:Y:S01]  /*6570*/  R2UR UR7, R9 ;  /* 0x00000000090772ca */ /* 0x000fe200000e0000 */
[----:B---3--:R-:W-:Y:S02]  /*6580*/  IMAD.MOV.U32 R35, RZ, RZ, R9 ;  /* 0x000000ffff237224 */ /* 0x008fe400078e0009 */
[----:B------:R-:W-:Y:S01]  /*6590*/  STL [R1+0x2e8], R154 ;  /* 0x0002e89a01007387 */ /* 0x000fe20000100800 */
[----:B0-----:R-:W-:-:S03]  /*65a0*/  VIADD R34, R8, 0x100 ;  /* 0x0000010008227836 */ /* 0x001fc60000000000 */
[----:B------:R-:W-:Y:S01]  /*65b0*/  STL [R1+0x2fc], R228 ;  /* 0x0002fce401007387 */ /* 0x000fe20000100800 */
[----:B------:R-:W-:-:S03]  /*65c0*/  R2UR UR15, R35 ;  /* 0x00000000230f72ca */ /* 0x000fc600000e0000 */
        /* <DEDUP_REMOVED lines=17> */
[----:B--2---:R0:W-:Y:S02]  /*66e0*/  STL [R1+0x304], R29 ;  /* 0x0003041d01007387 */ /* 0x0041e40000100800 */
[----:B0-----:R-:W-:-:S02]  /*66f0*/  FADD.FTZ R29, R26, R25 ;  /* 0x000000191a1d7221 */ /* 0x001fc40000010000 */
[----:B------:R0:W-:Y:S02]  /*6700*/  STL [R1+0x300], R27 ;  /* 0x0003001b01007387 */ /* 0x0001e40000100800 */
[----:B0-----:R0:W2:Y:S02]  /*6710*/  MUFU.EX2 R27, R12 ;  /* 0x0000000c001b7308 */ /* 0x0010a40000000800 */
[----:B0-----:R-:W-:-:S05]  /*6720*/  FMUL.FTZ R12, R10, R11 ;  /* 0x0000000b0a0c7220 */ /* 0x001fca0000410000 */
[----:B------:R-:W-:-:S05]  /*6730*/  FSEL R12, R12, RZ, P0 ;  /* 0x000000ff0c0c7208 */ /* 0x000fca0000000000 */
[-CC-:B------:R-:W-:Y:S01]  /*6740*/  FFMA.FTZ R121, R121, R11.reuse, -R12.reuse ;  /* 0x0000000b79797223 */ /* 0x180fe2000001080c */
[-CC-:B------:R-:W-:Y:S01]  /*6750*/  FFMA.FTZ R89, R89, R11.reuse, -R12.reuse ;  /* 0x0000000b59597223 */ /* 0x180fe2000001080c */
[-CC-:B------:R-:W-:Y:S01]  /*6760*/  FFMA.FTZ R91, R91, R11.reuse, -R12.reuse ;  /* 0x0000000b5b5b7223 */ /* 0x180fe2000001080c */
[----:B-1----:R-:W-:Y:S02]  /*6770*/  FADD.FTZ R30, R24, R29 ;  /* 0x0000001d181e7221 */ /* 0x002fe40000010000 */
[----:B------:R-:W-:Y:S01]  /*6780*/  MUFU.EX2 R28, R89 ;  /* 0x00000059001c7308 */ /* 0x000fe20000000800 */
[----:B------:R-:W-:Y:S01]  /*6790*/  FFMA.FTZ R93, R93, R11, -R12 ;  /* 0x0000000b5d5d7223 */ /* 0x000fe2000001080c */
[----:B--2---:R-:W-:-:S06]  /*67a0*/  FADD.FTZ R38, R27, R30 ;  /* 0x0000001e1b267221 */ /* 0x004fcc0000010000 */
[----:B------:R-:W0:Y:S08]  /*67b0*/  MUFU.EX2 R121, R121 ;  /* 0x0000007900797308 */ /* 0x000e300000000800 */
[----:B------:R-:W1:Y:S01]  /*67c0*/  MUFU.EX2 R91, R91 ;  /* 0x0000005b005b7308 */ /* 0x000e620000000800 */
[----:B------:R-:W-:-:S07]  /*67d0*/  FADD.FTZ R29, R137, R38 ;  /* 0x00000026891d7221 */ /* 0x000fce0000010000 */
[----:B------:R-:W2:Y:S01]  /*67e0*/  MUFU.EX2 R30, R93 ;  /* 0x0000005d001e7308 */ /* 0x000ea20000000800 */
[----:B------:R-:W-:Y:S01]  /*67f0*/  FADD.FTZ R32, R160, R29 ;  /* 0x0000001da0207221 */ /* 0x000fe20000010000 */
[----:B0-----:R-:W-:Y:S01]  /*6800*/  FADD.FTZ R26, R121, R28 ;  /* 0x0000001c791a7221 */ /* 0x001fe20000010000 */
[----:B------:R0:W-:Y:S02]  /*6810*/  STL [R1+0x30c], R33 ;  /* 0x00030c2101007387 */ /* 0x0001e40000100800 */
[----:B------:R-:W-:Y:S02]  /*6820*/  FADD.FTZ R187, R133, R32 ;  /* 0x0000002085bb7221 */ /* 0x000fe40000010000 */
[----:B------:R3:W-:Y:S01]  /*6830*/  STL [R1+0x314], R37 ;  /* 0x0003142501007387 */ /* 0x0007e20000100800 */
[----:B-1----:R-:W-:-:S03]  /*6840*/  FADD.FTZ R25, R91, R26 ;  /* 0x0000001a5b197221 */ /* 0x002fc60000010000 */
[----:B------:R1:W-:Y:S01]  /*6850*/  STL [R1+0x3d4], R36 ;  /* 0x0003d42401007387 */ /* 0x0003e20000100800 */
[--C-:B0-----:R-:W-:Y:S01]  /*6860*/  IMAD.MOV.U32 R33, RZ, RZ, R9.reuse ;  /* 0x000000ffff217224 */ /* 0x101fe200078e0009 */
[----:B------:R-:W-:Y:S01]  /*6870*/  F2FP.F16.F32.PACK_AB R154, R27, R24 ;  /* 0x000000181b9a723e */ /* 0x000fe200000000ff */
[----:B---3--:R-:W-:Y:S01]  /*6880*/  IMAD.MOV.U32 R37, RZ, RZ, R9 ;  /* 0x000000ffff257224 */ /* 0x008fe200078e0009 */
[----:B------:R-:W-:Y:S01]  /*6890*/  F2FP.F16.F32.PACK_AB R153, R28, R121 ;  /* 0x000000791c99723e */ /* 0x000fe200000000ff */
[----:B-1----:R-:W-:Y:S01]  /*68a0*/  VIADD R36, R8, 0x180 ;  /* 0x0000018008247836 */ /* 0x002fe20000000000 */
[----:B--2---:R-:W-:Y:S01]  /*68b0*/  F2FP.F16.F32.PACK_AB R155, R30, R91 ;  /* 0x0000005b1e9b723e */ /* 0x004fe200000000ff */
[----:B------:R-:W-:Y:S01]  /*68c0*/  FADD.FTZ R187, R162, R187 ;  /* 0x000000bba2bb7221 */ /* 0x000fe20000010000 */
[----:B------:R-:W-:Y:S01]  /*68d0*/  STL [R1+0x268], R90 ;  /* 0x0002685a01007387 */ /* 0x000fe20000100800 */
[----:B------:R-:W-:Y:S01]  /*68e0*/  R2UR UR11, R33 ;  /* 0x00000000210b72ca */ /* 0x000fe200000e0000 */
[----:B------:R-:W-:Y:S01]  /*68f0*/  FADD.FTZ R228, R30, R25 ;  /* 0x000000191ee47221 */ /* 0x000fe20000010000 */
[----:B------:R-:W-:Y:S01]  /*6900*/  R2UR UR18, R36 ;  /* 0x00000000241272ca */ /* 0x000fe200000e0000 */
[----:B------:R-:W-:Y:S01]  /*6910*/  STL [R1+0x26c], R92 ;  /* 0x00026c5c01007387 */ /* 0x000fe20000100800 */
[----:B------:R-:W-:-:S02]  /*6920*/  R2UR UR19, R37 ;  /* 0x00000000251372ca */ /* 0x000fc400000e0000 */
[----:B------:R-:W-:Y:S01]  /*6930*/  F2FP.F16.F32.PACK_AB R160, R160, R137 ;  /* 0x00000089a0a0723e */ /* 0x000fe200000000ff */
        /* <DEDUP_REMOVED lines=88> */
[-CC-:B------:R-:W-:Y:S02]  /*6ec0*/  FFMA.FTZ R227, R161, R11.reuse, -R12.reuse ;  /* 0x0000000ba1e37223 */ /* 0x180fe4000001080c */
[----:B------:R2:W-:Y:S01]  /*6ed0*/  STL [R1+0x2f8], R226 ;  /* 0x0002f8e201007387 */ /* 0x0005e20000100800 */
[-CC-:B0-----:R-:W-:Y:S01]  /*6ee0*/  FFMA.FTZ R224, R14, R11.reuse, -R12.reuse ;  /* 0x0000000b0ee07223 */ /* 0x181fe2000001080c */
[----:B--2---:R-:W-:Y:S01]  /*6ef0*/  FFMA.FTZ R226, R15, R11, -R12 ;  /* 0x0000000b0fe27223 */ /* 0x004fe2000001080c */
[----:B------:R-:W-:Y:S08]  /*6f00*/  MUFU.EX2 R13, R13 ;  /* 0x0000000d000d7308 */ /* 0x000ff00000000800 */
[----:B------:R-:W0:Y:S08]  /*6f10*/  MUFU.EX2 R224, R224 ;  /* 0x000000e000e07308 */ /* 0x000e300000000800 */
[----:B------:R-:W-:Y:S08]  /*6f20*/  MUFU.EX2 R226, R226 ;  /* 0x000000e200e27308 */ /* 0x000ff00000000800 */
[----:B------:R-:W2:Y:S01]  /*6f30*/  MUFU.EX2 R227, R227 ;  /* 0x000000e300e37308 */ /* 0x000ea20000000800 */
[----:B0-----:R-:W-:-:S02]  /*6f40*/  F2FP.F16.F32.PACK_AB R161, R224, R13 ;  /* 0x0000000de0a1723e */ /* 0x001fc400000000ff */
[----:B--2---:R-:W-:Y:S01]  /*6f50*/  F2FP.F16.F32.PACK_AB R163, R227, R226 ;  /* 0x000000e2e3a3723e */ /* 0x004fe200000000ff */
[----:B------:R-:W-:Y:S01]  /*6f60*/  FFMA.FTZ R21, R21, R11, -R12 ;  /* 0x0000000b15157223 */ /* 0x000fe2000001080c */
[----:B------:R-:W-:-:S03]  /*6f70*/  FADD.FTZ R228, R13, R228 ;  /* 0x000000e40de47221 */ /* 0x000fc60000010000 */
[----:B------:R-:W-:Y:S08]  /*6f80*/  MUFU.EX2 R223, R223 ;  /* 0x000000df00df7308 */ /* 0x000ff00000000800 */
[----:B------:R-:W0:Y:S08]  /*6f90*/  MUFU.EX2 R13, R225 ;  /* 0x000000e1000d7308 */ /* 0x000e300000000800 */
[----:B------:R-:W-:Y:S08]  /*6fa0*/  MUFU.EX2 R15, R193 ;  /* 0x000000c1000f7308 */ /* 0x000ff00000000800 */
[----:B------:R-:W2:Y:S08]  /*6fb0*/  MUFU.EX2 R14, R188 ;  /* 0x000000bc000e7308 */ /* 0x000eb00000000800 */
[----:B------:R-:W-:Y:S01]  /*6fc0*/  MUFU.EX2 R21, R21 ;  /* 0x0000001500157308 */ /* 0x000fe20000000800 */
        /* <DEDUP_REMOVED lines=33> */
[----:B---3--:R-:W-:-:S06]  /*71e0*/  WARPGROUP.ARRIVE ;  /* 0x00000000000079c5 */ /* 0x008fcc0000000000 */
[----:B------:R-:W-:Y:S01]  /*71f0*/  HGMMA.64x256x16.F32 R24, R160, gdesc[UR8].tnspB, R24, gsb0 ;  /* 0x43e00008a0187df0 */ /* 0x000fe20008000818 */
[----:B0-----:R-:W-:Y:S02]  /*7200*/  F2FP.F16.F32.PACK_AB R152, R13, R223 ;  /* 0x000000df0d98723e */ /* 0x001fe400000000ff */
[----:B--2---:R-:W-:Y:S01]  /*7210*/  F2FP.F16.F32.PACK_AB R154, R14, R15 ;  /* 0x0000000f0e9a723e */ /* 0x004fe200000000ff */
[-CC-:B------:R-:W-:Y:S01]  /*7220*/  FFMA.FTZ R19, R19, R11.reuse, -R12.reuse ;  /* 0x0000000b13137223 */ /* 0x180fe2000001080c */
[-CC-:B------:R-:W-:Y:S01]  /*7230*/  FFMA.FTZ R156, R156, R11.reuse, -R12.reuse ;  /* 0x0000000b9c9c7223 */ /* 0x180fe2000001080c */
[----:B------:R-:W-:Y:S01]  /*7240*/  FFMA.FTZ R159, R159, R11, -R12 ;  /* 0x0000000b9f9f7223 */ /* 0x000fe2000001080c */
        /* <DEDUP_REMOVED lines=9> */
[-CC-:B------:R-:W-:Y:S01]  /*72e0*/  FFMA.FTZ R161, R165, R11.reuse, -R12.reuse ;  /* 0x0000000ba5a17223 */ /* 0x180fe2000001080c */
[----:B------:R-:W-:-:S04]  /*72f0*/  FFMA.FTZ R158, R171, R11, -R12 ;  /* 0x0000000bab9e7223 */ /* 0x000fc8000001080c */
        /* <DEDUP_REMOVED lines=39> */
[----:B------:R-:W-:-:S06]  /*7570*/  FFMA.FTZ R162, R170, R11, -R12 ;  /* 0x0000000baaa27223 */ /* 0x000fcc000001080c */
[----:B------:R-:W0:Y:S01]  /*7580*/  MUFU.EX2 R162, R162 ;  /* 0x000000a200a27308 */ /* 0x000e220000000800 */
[----:B------:R-:W-:-:S04]  /*7590*/  FADD.FTZ R228, R224, R228 ;  /* 0x000000e4e0e47221 */ /* 0x000fc80000010000 */
        /* <DEDUP_REMOVED lines=14> */
[----:B------:R-:W-:Y:S01]  /*7680*/  MUFU.EX2 R179, R179 ;  /* 0x000000b300b37308 */ /* 0x000fe20000000800 */
[----:B------:R-:W-:-:S07]  /*7690*/  FADD.FTZ R187, R223, R187 ;  /* 0x000000bbdfbb7221 */ /* 0x000fce0000010000 */
        /* <DEDUP_REMOVED lines=100> */
[----:B------:R-:W-:Y:S02]  /*7ce0*/  FADD.FTZ R13, R14, R15 ;  /* 0x0000000f0e0d7221 */ /* 0x000fe40000010000 */
[----:B------:R-:W2:Y:S01]  /*7cf0*/  LDL R15, [R1+0x28] ;  /* 0x00002800010f7983 */ /* 0x000ea20000100800 */
[----:B------:R-:W-:Y:S01]  /*7d00*/  FADD.FTZ R161, R161, R160 ;  /* 0x000000a0a1a17221 */ /* 0x000fe20000010000 */
[----:B------:R-:W-:-:S03]  /*7d10*/  FADD.FTZ R13, R186, R13 ;  /* 0x0000000dba0d7221 */ /* 0x000fc60000010000 */
[----:B------:R-:W-:Y:S01]  /*7d20*/  FADD.FTZ R158, R158, R161 ;  /* 0x000000a19e9e7221 */ /* 0x000fe20000010000 */
[----:B------:R-:W-:Y:S02]  /*7d30*/  FADD.FTZ R184, R184, R13 ;  /* 0x0000000db8b87221 */ /* 0x000fe40000010000 */
[----:B------:R3:W5:Y:S01]  /*7d40*/  LDL R13, [R1+0x1f0] ;  /* 0x0001f000010d7983 */ /* 0x0007620000100800 */
        /* <DEDUP_REMOVED lines=78> */
[----:B------:R-:W2:Y:S04]  /*8230*/  LDL R14, [R1+0x200] ;  /* 0x00020000010e7983 */ /* 0x000ea80000100800 */
[----:B0-----:R-:W2:Y:S04]  /*8240*/  LDL R86, [R1+0x204] ;  /* 0x0002040001567983 */ /* 0x001ea80000100800 */
[----:B-1----:R-:W2:Y:S04]  /*8250*/  LDL R88, [R1+0x208] ;  /* 0x0002080001587983 */ /* 0x002ea80000100800 */
[----:B------:R-:W2:Y:S04]  /*8260*/  LDL R90, [R1+0x20c] ;  /* 0x00020c00015a7983 */ /* 0x000ea80000100800 */
[----:B------:R-:W2:Y:S04]  /*8270*/  LDL R24, [R1+0x210] ;  /* 0x0002100001187983 */ /* 0x000ea80000100800 */
[----:B----4-:R-:W4:Y:S04]  /*8280*/  LDL R92, [R1+0x214] ;  /* 0x00021400015c7983 */ /* 0x010f280000100800 */
[----:B------:R-:W4:Y:S04]  /*8290*/  LDL R94, [R1+0x218] ;  /* 0x00021800015e7983 */ /* 0x000f280000100800 */
[----:B---3--:R-:W3:Y:S04]  /*82a0*/  LDL R96, [R1+0x21c] ;  /* 0x00021c0001607983 */ /* 0x008ee80000100800 */
[----:B------:R-:W3:Y:S04]  /*82b0*/  LDL R26, [R1+0x220] ;  /* 0x00022000011a7983 */ /* 0x000ee80000100800 */
[----:B------:R-:W3:Y:S04]  /*82c0*/  LDL R98, [R1+0x224] ;  /* 0x0002240001627983 */ /* 0x000ee80000100800 */
[----:B------:R-:W3:Y:S04]  /*82d0*/  LDL R100, [R1+0x228] ;  /* 0x0002280001647983 */ /* 0x000ee80000100800 */
[----:B------:R-:W3:Y:S04]  /*82e0*/  LDL R102, [R1+0x22c] ;  /* 0x00022c0001667983 */ /* 0x000ee80000100800 */
[----:B------:R-:W3:Y:S04]  /*82f0*/  LDL R28, [R1+0x230] ;  /* 0x00023000011c7983 */ /* 0x000ee80000100800 */
[----:B------:R-:W3:Y:S04]  /*8300*/  LDL R104, [R1+0x234] ;  /* 0x0002340001687983 */ /* 0x000ee80000100800 */
[----:B------:R-:W3:Y:S04]  /*8310*/  LDL R106, [R1+0x238] ;  /* 0x00023800016a7983 */ /* 0x000ee80000100800 */
[----:B--2---:R-:W2:Y:S04]  /*8320*/  LDL R108, [R1+0x23c] ;  /* 0x00023c00016c7983 */ /* 0x004ea80000100800 */
        /* <DEDUP_REMOVED lines=132> */
[----:B------:R-:W-:-:S03]  /*8b70*/  LOP3.LUT R15, R15, 0x1, RZ, 0xfc, !PT ;  /* 0x000000010f0f7812 */ /* 0x000fc600078efcff */
[----:B------:R0:W-:Y:S04]  /*8b80*/  STL [R1+0x68], R6 ;  /* 0x0000680601007387 */ /* 0x0001e80000100800 */
[----:B------:R0:W-:Y:S04]  /*8b90*/  STL [R1+0x68], R6 ;  /* 0x0000680601007387 */ /* 0x0001e80000100800 */
[----:B------:R0:W-:Y:S04]  /*8ba0*/  STL [R1+0x68], R6 ;  /* 0x0000680601007387 */ /* 0x0001e80000100800 */
[----:B------:R0:W-:Y:S04]  /*8bb0*/  STL [R1+0x414], R10 ;  /* 0x0004140a01007387 */ /* 0x0001e80000100800 */
[----:B------:R0:W-:Y:S04]  /*8bc0*/  STL.64 [R1+0x420], R8 ;  /* 0x0004200801007387 */ /* 0x0001e80000100a00 */
[----:B------:R0:W-:Y:S04]  /*8bd0*/  STL [R1+0x200], R14 ;  /* 0x0002000e01007387 */ /* 0x0001e80000100800 */
[----:B------:R0:W-:Y:S04]  /*8be0*/  STL [R1+0x204], R86 ;  /* 0x0002045601007387 */ /* 0x0001e80000100800 */
[----:B------:R0:W-:Y:S04]  /*8bf0*/  STL [R1+0x208], R88 ;  /* 0x0002085801007387 */ /* 0x0001e80000100800 */
[----:B------:R0:W-:Y:S04]  /*8c00*/  STL [R1+0x20c], R90 ;  /* 0x00020c5a01007387 */ /* 0x0001e80000100800 */
[----:B------:R0:W-:Y:S04]  /*8c10*/  STL [R1+0x210], R24 ;  /* 0x0002101801007387 */ /* 0x0001e80000100800 */
[----:B----4-:R0:W-:Y:S04]  /*8c20*/  STL [R1+0x214], R92 ;  /* 0x0002145c01007387 */ /* 0x0101e80000100800 */
[----:B------:R0:W-:Y:S04]  /*8c30*/  STL [R1+0x218], R94 ;  /* 0x0002185e01007387 */ /* 0x0001e80000100800 */
        /* <DEDUP_REMOVED lines=8> */
[----:B--2---:R0:W-:Y:S04]  /*8cc0*/  STL [R1+0x23c], R108 ;  /* 0x00023c6c01007387 */ /* 0x0041e80000100800 */
        /* <DEDUP_REMOVED lines=116> */
.L_x_3437:
[----:B------:R-:W-:Y:S05]  /*9410*/  BSYNC B0 ;  /* 0x0000000000007941 */ /* 0x000fea0003800000 */
.L_x_3436:
        /* <DEDUP_REMOVED lines=33> */
.L_x_3440:
[----:B------:R-:W-:-:S13]  /*9630*/  ISETP.NE.AND P0, PT, R5, 0x1, PT ;  /* 0x000000010500780c */ /* 0x000fda0003f05270 */
[----:B------:R-:W-:-:S05]  /*9640*/  @P0 IMAD.HI.U32 R2, R6, R2, RZ ;  /* 0x0000000206020227 */ /* 0x000fca00078e00ff */
[----:B------:R-:W-:-:S07]  /*9650*/  @P0 SHF.R.U32.HI R6, RZ, R3, R2 ;  /* 0x00000003ff060219 */ /* 0x000fce0000011602 */
.L_x_3441:
[----:B------:R-:W-:Y:S05]  /*9660*/  BSYNC B0 ;  /* 0x0000000000007941 */ /* 0x000fea0003800000 */
.L_x_3439:
[----:B------:R-:W-:-:S05]  /*9670*/  IMAD R5, R6, R5, R5 ;  /* 0x0000000506057224 */ /* 0x000fca00078e0205 */
[----:B------:R-:W-:-:S07]  /*9680*/  VIMNMX R4, R4, R5, PT ;  /* 0x0000000504047248 */ /* 0x000fce0003fe0100 */
.L_x_3438:
        /* <DEDUP_REMOVED lines=8> */
.L_x_3445:
[----:B------:R-:W-:Y:S01]  /*9710*/  VIADD R0, R16, 0x150 ;  /* 0x0000015010007836 */ /* 0x000fe20000000000 */
[----:B------:R-:W-:-:S07]  /*9720*/  MOV R225, 0x9740 ;  /* 0x0000974000e17802 */ /* 0x000fce0000000f00 */
[----:B------:R-:W-:Y:S05]  /*9730*/  CALL.REL.NOINC `($_ZN7cutlass13device_kernelIN5flash11enable_sm90INS1_16FlashAttnFwdSm90INS1_25CollectiveMainloopFwdSm90ILi2EN4cute5tupleIJNS5_1CILi1EEES8_S8_EEENS6_IJNS7_ILi128EEENS7_ILi96EEENS7_ILi64EEEEEELi256ENS_6half_tEfNS_4arch4Sm90ELb0ELb1ELb0ELb1ELb1ELb0ELb1ELb1ELb0ELb1ELb0ELb0EEENS1_21CollectiveEpilogueFwdINS6_IJSA_NS7_ILi256EEESB_EEES9_SE_SG_Li256ELb1ELb1ELb0ELb0EEENS1_36VarlenDynamicPersistentTileSchedulerILi128ELi96ELi256ELi128ELb0ELb1ELb1ELb1ELb0ELb1EEEEEEEEEvNT_6ParamsE$_ZZN5flash25CollectiveMainloopFwdSm90ILi2EN4cute5tupleIJNS1_1CILi1EEES4_S4_EEENS2_IJNS3_ILi128EEENS3_ILi96EEENS3_ILi64EEEEEELi256EN7cutlass6half_tEfNSA_4arch4Sm90ELb0ELb1ELb0ELb1ELb1ELb0ELb1ELb1ELb0ELb1ELb0ELb0EE3mmaINS_16FlashAttnFwdSm90ISE_NS_21CollectiveEpilogueFwdINS2_IJS6_NS3_ILi256EEES7_EEES5_SB_SD_Li256ELb1ELb1ELb0ELb0EEENS_36VarlenDynamicPersistentTileSchedulerILi128ELi96ELi256ELi128ELb0ELb1ELb1ELb1ELb0ELb1EEEE13SharedStorageENS1_6TensorINS1_11ArrayEngineIfLm128EEENS1_6LayoutINS2_IJNS2_IJNS3_ILi2EEEST_NS3_ILi32EEEEEES4_S4_EEENS2_IJNS2_IJS4_ST_NS3_ILi4EEEEEENS3_ILi0EEESZ_EEEEEEENS_7SoftmaxILi2ELi0EEEEEbRKNSE_6ParamsENSA_13PipelineAsyncILi2EEES19_RNSA_13PipelineStateILj2EEERT0_RT1_iRiRKNS_16SeqlenInfoQKNewKILb1ELb0EEENS2_IJiiiiEEERT_ENKUliT_T0_T1_E_clIZSF_ISO_S12_S14_EbS17_S19_S19_S1C_S1E_S1G_iS1H_S1L_S1M_S1O_EUlRS1P_iE1_NS3_ILb0EEENS3_ILb1EEEEEDaiS1P_S1Q_S1R_) ;  /* 0x0000023000947944 */ /* 0x000fea0003c00000 */
[C---:B------:R-:W-:Y:S01]  /*9740*/  ISETP.GT.AND P0, PT, R11.reuse, R188, PT ;  /* 0x000000bc0b00720c */ /* 0x040fe20003f04270 */
[----:B------:R-:W-:-:S12]  /*9750*/  VIADD R11, R11, 0xffffffff ;  /* 0xffffffff0b0b7836 */ /* 0x000fd80000000000 */
[----:B------:R-:W-:Y:S05]  /*9760*/  @P0 BRA `(.L_x_3445) ;  /* 0xfffffffc00e80947 */ /* 0x000fea000383ffff */
[----:B------:R-:W-:Y:S05]  /*9770*/  BSYNC B0 ;  /* 0x0000000000007941 */ /* 0x000fea0003800000 */
.L_x_3444:
[----:B------:R-:W-:Y:S02]  /*9780*/  ULDC UR4, c[0x0][0x20] ;  /* 0x0000080000047ab9 */ /* 0x000fe40000000800 */
[----:B------:R-:W-:-:S05]  /*9790*/  VIADD R2, R181, -UR4 ;  /* 0x80000004b5027c36 */ /* 0x000fca0008000000 */
[----:B------:R-:W2:Y:S02]  /*97a0*/  LDL R0, [R2] ;  /* 0x0000000002007983 */ /* 0x000ea40000100800 */
[----:B--2---:R-:W-:-:S07]  /*97b0*/  IMAD.SHL.U32 R0, R0, 0x80, RZ ;  /* 0x0000008000007824 */ /* 0x004fce00078e00ff */
.L_x_3443:
[----:B------:R-:W-:Y:S05]  /*97c0*/  BSYNC B1 ;  /* 0x0000000000017941 */ /* 0x000fea0003800000 */
.L_x_3442:
        /* <DEDUP_REMOVED lines=26> */
.L_x_3448:
[----:B------:R-:W-:Y:S02]  /*9970*/  ULDC UR4, c[0x0][0xadc] ;  /* 0x0002b70000047ab9 */ /* 0x000fe40000000800 */
[----:B------:R-:W-:-:S05]  /*9980*/  IMAD.U32 R5, RZ, RZ, UR4 ;  /* 0x00000004ff057e24 */ /* 0x000fca000f8e00ff */
[----:B------:R-:W-:-:S13]  /*9990*/  ISETP.NE.AND P0, PT, R5, 0x1, PT ;  /* 0x000000010500780c */ /* 0x000fda0003f05270 */
[----:B------:R-:W0:Y:S02]  /*99a0*/  @P0 LDC.64 R6, c[0x0][0xae0] ;  /* 0x0002b800ff060b82 */ /* 0x000e240000000a00 */
[----:B0-----:R-:W-:-:S05]  /*99b0*/  @P0 IMAD.HI.U32 R4, R0, R6, RZ ;  /* 0x0000000600040227 */ /* 0x001fca00078e00ff */
[----:B------:R-:W-:-:S07]  /*99c0*/  @P0 SHF.R.U32.HI R0, RZ, R7, R4 ;  /* 0x00000007ff000219 */ /* 0x000fce0000011604 */
.L_x_3449:
[----:B------:R-:W-:Y:S05]  /*99d0*/  BSYNC B0 ;  /* 0x0000000000007941 */ /* 0x000fea0003800000 */
.L_x_3447:
[----:B------:R-:W-:-:S05]  /*99e0*/  IMAD R3, R0, R5, RZ ;  /* 0x0000000500037224 */ /* 0x000fca00078e02ff */
[----:B------:R-:W-:-:S07]  /*99f0*/  VIMNMX R2, R2, R3, !PT ;  /* 0x0000000302027248 */ /* 0x000fce0007fe0100 */
.L_x_3446:
[----:B------:R-:W-:-:S04]  /*9a00*/  VIADD R2, R2, 0x5f ;  /* 0x0000005f02027836 */ /* 0x000fc80000000000 */
[----:B------:R-:W-:-:S05]  /*9a10*/  IMAD.HI R2, R2, 0x2aaaaaab, RZ ;  /* 0x2aaaaaab02027827 */ /* 0x000fca00078e02ff */
[----:B------:R-:W-:-:S04]  /*9a20*/  SHF.R.U32.HI R3, RZ, 0x1f, R2 ;  /* 0x0000001fff037819 */ /* 0x000fc80000011602 */
[----:B------:R-:W-:-:S04]  /*9a30*/  LEA.HI.SX32 R2, R2, R3, 0x1c ;  /* 0x0000000302027211 */ /* 0x000fc800078fe2ff */
[----:B------:R-:W-:-:S04]  /*9a40*/  VIMNMX R2, R2, UR40, !PT ;  /* 0x0000002802027c48 */ /* 0x000fc8000ffe0100 */
[----:B------:R-:W-:-:S13]  /*9a50*/  ISETP.GE.AND P0, PT, R11, R2, PT ;  /* 0x000000020b00720c */ /* 0x000fda0003f06270 */
[----:B------:R-:W-:Y:S05]  /*9a60*/  @!P0 BRA `(.L_x_3450) ;  /* 0x0000009800088947 */ /* 0x000fea0003800000 */
.L_x_3469:
        /* <DEDUP_REMOVED lines=20> */
.L_x_3452:
[----:B------:R-:W-:Y:S05]  /*9bb0*/  BSYNC B0 ;  /* 0x0000000000007941 */ /* 0x000fea0003800000 */
.L_x_3451:
        /* <DEDUP_REMOVED lines=9> */
.L_x_3454:
[----:B------:R-:W-:Y:S05]  /*9c50*/  BSYNC B0 ;  /* 0x0000000000007941 */ /* 0x000fea0003800000 */
.L_x_3453:
[----:B------:R-:W-:Y:S04]  /*9c60*/  BSSY B0, `(.L_x_3455) ;  /* 0x0000006000007945 */ /* 0x000fe80003800000 */
[----:B--2---:R-:W-:Y:S05]  /*9c70*/  @P0 BRA `(.L_x_3456) ;  /* 0x0000000000100947 */ /* 0x004fea0003800000 */
[----:B-----5:R-:W-:Y:S01]  /*9c80*/  IMAD R6, R6, 0x8, R3 ;  /* 0x0000000806067824 */ /* 0x020fe200078e0203 */
[----:B------:R-:W-:-:S04]  /*9c90*/  SHF.L.U32 R7, R7, 0x1f, RZ ;  /* 0x0000001f07077819 */ /* 0x000fc800000006ff */
[----:B------:R-:W0:Y:S02]  /*9ca0*/  SYNCS.PHASECHK.TRANS64.TRYWAIT P0, [R6+URZ], R7 ;  /* 0x00000007060075a7 */ /* 0x000e24000800017f */
[----:B0-----:R-:W-:Y:S05]  /*9cb0*/  @!P0 BRA `(.L_x_3457) ;  /* 0x000001e800508947 */ /* 0x001fea0003800000 */
.L_x_3456:
[----:B------:R-:W-:Y:S05]  /*9cc0*/  BSYNC B0 ;  /* 0x0000000000007941 */ /* 0x000fea0003800000 */
.L_x_3455:
[----:B------:R-:W2:Y:S04]  /*9cd0*/  LDL R3, [R1+0x1f0] ;  /* 0x0001f00001037983 */ /* 0x000ea80000100800 */
[----:B-1----:R-:W2:Y:S01]  /*9ce0*/  LDL.64 R4, [R1+0x80] ;  /* 0x0000800001047983 */ /* 0x002ea20000100a00 */
        /* <DEDUP_REMOVED lines=55> */
.L_x_3459:
[----:B------:R-:W-:Y:S05]  /*a060*/  BSYNC B0 ;  /* 0x0000000000007941 */ /* 0x000fea0003800000 */
.L_x_3458:
        /* <DEDUP_REMOVED lines=11> */
.L_x_3461:
[----:B------:R-:W-:Y:S05]  /*a120*/  BSYNC B0 ;  /* 0x0000000000007941 */ /* 0x000fea0003800000 */
.L_x_3460:
[----:B------:R-:W-:Y:S04]  /*a130*/  BSSY B0, `(.L_x_3462) ;  /* 0x0000007000007945 */ /* 0x000fe80003800000 */
[----:B------:R-:W-:Y:S05]  /*a140*/  @P0 BRA `(.L_x_3463) ;  /* 0x0000000000140947 */ /* 0x000fea0003800000 */
[----:B------:R-:W2:Y:S02]  /*a150*/  LD.E.64 R4, desc[UR36][R22.64+0x40] ;  /* 0x0000402416047980 */ /* 0x000ea4000c101b00 */
[----:B--2---:R-:W-:-:S05]  /*a160*/  MOV R5, R4 ;  /* 0x0000000400057202 */ /* 0x004fca0000000f00 */
[----:B------:R-:W-:-:S04]  /*a170*/  IMAD R20, R20, 0x8, R5 ;  /* 0x0000000814147824 */ /* 0x000fc800078e0205 */
[----:B------:R-:W0:Y:S02]  /*a180*/  SYNCS.PHASECHK.TRANS64.TRYWAIT P0, [R20+URZ], R21 ;  /* 0x00000015140075a7 */ /* 0x000e24000800017f */
[----:B0-----:R-:W-:Y:S05]  /*a190*/  @!P0 BRA `(.L_x_3464) ;  /* 0x000001e4002c8947 */ /* 0x001fea0003800000 */
.L_x_3463:
[----:B------:R-:W-:Y:S05]  /*a1a0*/  BSYNC B0 ;  /* 0x0000000000007941 */ /* 0x000fea0003800000 */
.L_x_3462:
        /* <DEDUP_REMOVED lines=204> */
.L_x_3466:
[----:B------:R-:W-:Y:S05]  /*ae70*/  BSYNC B0 ;  /* 0x0000000000007941 */ /* 0x000fea0003800000 */
.L_x_3465:
        /* <DEDUP_REMOVED lines=141> */
[-C--:B---3--:R-:W-:Y:S01]  /*b750*/  FMUL.FTZ R74, R10, R81.reuse ;  /* 0x000000510a4a7220 */ /* 0x088fe20000410000 */
[----:B------:R-:W-:Y:S01]  /*b760*/  FADD.FTZ R8, R4, -R10 ;  /* 0x8000000a04087221 */ /* 0x000fe20000010000 */
[-C--:B------:R-:W-:Y:S01]  /*b770*/  FFMA.FTZ R153, R26, R81.reuse, -R126 ;  /* 0x000000511a997223 */ /* 0x080fe2000001087e */
[----:B------:R0:W-:Y:S01]  /*b780*/  MUFU.EX2 R4, R12 ;  /* 0x0000000c00047308 */ /* 0x0001e20000000800 */
[-CC-:B------:R-:W-:Y:S01]  /*b790*/  FFMA.FTZ R152, R24, R81.reuse, -R74.reuse ;  /* 0x0000005118987223 */ /* 0x180fe2000001084a */
[-CC-:B------:R-:W-:Y:S01]  /*b7a0*/  FFMA.FTZ R73, R25, R81.reuse, -R74.reuse ;  /* 0x0000005119497223 */ /* 0x180fe2000001084a */
[----:B------:R-:W3:Y:S01]  /*b7b0*/  LD.E R24, desc[UR36][R22.64+0x3f4] ;  /* 0x0003f42416187980 */ /* 0x000ee2000c101900 */
[-C--:B------:R-:W-:Y:S01]  /*b7c0*/  FMUL.FTZ R5, R8, R81.reuse ;  /* 0x0000005108057220 */ /* 0x080fe20000410000 */
[-C--:B------:R-:W-:Y:S01]  /*b7d0*/  FFMA.FTZ R154, R28, R81.reuse, -R74 ;  /* 0x000000511c9a7223 */ /* 0x080fe2000001084a */
[-CC-:B------:R-:W-:Y:S01]  /*b7e0*/  FFMA.FTZ R155, R30, R81.reuse, -R126.reuse ;  /* 0x000000511e9b7223 */ /* 0x180fe2000001087e */
[----:B------:R-:W2:Y:S01]  /*b7f0*/  LD.E R25, desc[UR36][R22.64+0x3fc] ;  /* 0x0003fc2416197980 */ /* 0x000ea2000c101900 */
[-C--:B------:R-:W-:Y:S01]  /*b800*/  FFMA.FTZ R26, R27, R81.reuse, -R126 ;  /* 0x000000511b1a7223 */ /* 0x080fe2000001087e */
[----:B------:R-:W-:Y:S01]  /*b810*/  MUFU.EX2 R152, R152 ;  /* 0x0000009800987308 */ /* 0x000fe20000000800 */
[-C--:B------:R-:W-:Y:S01]  /*b820*/  FFMA.FTZ R75, R29, R81.reuse, -R74 ;  /* 0x000000511d4b7223 */ /* 0x080fe2000001084a */
[-C--:B------:R-:W-:Y:S01]  /*b830*/  FFMA.FTZ R177, R31, R81.reuse, -R126 ;  /* 0x000000511fb17223 */ /* 0x080fe2000001087e */
[-C--:B------:R-:W-:Y:S01]  /*b840*/  FFMA.FTZ R15, R32, R81.reuse, -R74 ;  /* 0x00000051200f7223 */ /* 0x080fe2000001084a */
[-C--:B------:R-:W-:Y:S01]  /*b850*/  FFMA.FTZ R170, R34, R81.reuse, -R126 ;  /* 0x0000005122aa7223 */ /* 0x080fe2000001087e */
[-C--:B------:R-:W-:Y:S01]  /*b860*/  FFMA.FTZ R163, R33, R81.reuse, -R74 ;  /* 0x0000005121a37223 */ /* 0x080fe2000001084a */
[-C--:B------:R-:W-:Y:S01]  /*b870*/  FFMA.FTZ R172, R35, R81.reuse, -R126 ;  /* 0x0000005123ac7223 */ /* 0x080fe2000001087e */
[-C--:B------:R-:W-:Y:S01]  /*b880*/  FFMA.FTZ R14, R36, R81.reuse, -R74 ;  /* 0x00000051240e7223 */ /* 0x080fe2000001084a */
[----:B------:R-:W4:Y:S08]  /*b890*/  MUFU.EX2 R5, R5 ;  /* 0x0000000500057308 */ /* 0x000f300000000800 */
[----:B------:R-:W1:Y:S08]  /*b8a0*/  MUFU.EX2 R153, R153 ;  /* 0x0000009900997308 */ /* 0x000e700000000800 */
[----:B------:R-:W1:Y:S01]  /*b8b0*/  MUFU.EX2 R73, R73 ;  /* 0x0000004900497308 */ /* 0x000e620000000800 */
[-CC-:B------:R-:W-:Y:S01]  /*b8c0*/  FFMA.FTZ R171, R38, R81.reuse, -R126.reuse ;  /* 0x0000005126ab7223 */ /* 0x180fe2000001087e */
[-C--:B------:R-:W-:Y:S01]  /*b8d0*/  FFMA.FTZ R173, R39, R81.reuse, -R126 ;  /* 0x0000005127ad7223 */ /* 0x080fe2000001087e */
[-CC-:B------:R-:W-:Y:S01]  /*b8e0*/  FFMA.FTZ R162, R37, R81.reuse, -R74.reuse ;  /* 0x0000005125a27223 */ /* 0x180fe2000001084a */
[-C--:B0-----:R-:W-:Y:S01]  /*b8f0*/  FFMA.FTZ R12, R40, R81.reuse, -R74 ;  /* 0x00000051280c7223 */ /* 0x081fe2000001084a */
[-C--:B------:R-:W-:Y:S01]  /*b900*/  FFMA.FTZ R176, R42, R81.reuse, -R126 ;  /* 0x000000512ab07223 */ /* 0x080fe2000001087e */
[-C--:B------:R-:W-:Y:S01]  /*b910*/  FFMA.FTZ R161, R41, R81.reuse, -R74 ;  /* 0x0000005129a17223 */ /* 0x080fe2000001084a */
[-C--:B------:R-:W-:Y:S01]  /*b920*/  FFMA.FTZ R183, R43, R81.reuse, -R126 ;  /* 0x000000512bb77223 */ /* 0x080fe2000001087e */
[----:B------:R-:W0:Y:S01]  /*b930*/  MUFU.EX2 R26, R26 ;  /* 0x0000001a001a7308 */ /* 0x000e220000000800 */
[-C--:B------:R-:W-:Y:S01]  /*b940*/  FFMA.FTZ R13, R44, R81.reuse, -R74 ;  /* 0x000000512c0d7223 */ /* 0x080fe2000001084a */
[-C--:B------:R-:W-:Y:S01]  /*b950*/  FFMA.FTZ R184, R46, R81.reuse, -R126 ;  /* 0x000000512eb87223 */ /* 0x080fe2000001087e */
[-C--:B------:R-:W-:Y:S01]  /*b960*/  FFMA.FTZ R160, R45, R81.reuse, -R74 ;  /* 0x000000512da07223 */ /* 0x080fe2000001084a */
[-C--:B------:R-:W-:Y:S01]  /*b970*/  FFMA.FTZ R185, R47, R81.reuse, -R126 ;  /* 0x000000512fb97223 */ /* 0x080fe2000001087e */
        /* <DEDUP_REMOVED lines=8> */
[-CC-:B------:R-:W-:Y:S01]  /*ba00*/  FFMA.FTZ R179, R55, R81.reuse, -R126.reuse ;  /* 0x0000005137b37223 */ /* 0x180fe2000001087e */
[-C--:B------:R-:W-:Y:S01]  /*ba10*/  FFMA.FTZ R165, R71, R81.reuse, -R126 ;  /* 0x0000005147a57223 */ /* 0x080fe2000001087e */
[----:B------:R-:W-:Y:S01]  /*ba20*/  FFMA.FTZ R7, R56, R81, -R74 ;  /* 0x0000005138077223 */ /* 0x000fe2000001084a */
[----:B------:R-:W0:Y:S01]  /*ba30*/  MUFU.EX2 R155, R155 ;  /* 0x0000009b009b7308 */ /* 0x000e220000000800 */
[----:B----4-:R-:W-:Y:S01]  /*ba40*/  FFMA.FTZ R188, R5, R77, R152 ;  /* 0x0000004d05bc7223 */ /* 0x010fe20000010098 */
[----:B-1----:R-:W-:Y:S01]  /*ba50*/  FFMA.FTZ R79, R4, R79, R153 ;  /* 0x0000004f044f7223 */ /* 0x002fe20000010099 */
[-C--:B------:R-:W-:Y:S01]  /*ba60*/  FFMA.FTZ R174, R58, R81.reuse, -R126 ;  /* 0x000000513aae7223 */ /* 0x080fe2000001087e */
[-C--:B------:R-:W-:Y:S01]  /*ba70*/  FFMA.FTZ R21, R57, R81.reuse, -R74 ;  /* 0x0000005139157223 */ /* 0x080fe2000001084a */
[-C--:B------:R-:W-:Y:S01]  /*ba80*/  FFMA.FTZ R175, R59, R81.reuse, -R126 ;  /* 0x000000513baf7223 */ /* 0x080fe2000001087e */
[-CC-:B------:R-:W-:Y:S01]  /*ba90*/  FFMA.FTZ R8, R60, R81.reuse, -R74.reuse ;  /* 0x000000513c087223 */ /* 0x180fe2000001084a */
[-CC-:B------:R-:W-:Y:S01]  /*baa0*/  FFMA.FTZ R156, R61, R81.reuse, -R74.reuse ;  /* 0x000000513d9c7223 */ /* 0x180fe2000001084a */
[----:B------:R-:W1:Y:S01]  /*bab0*/  MUFU.EX2 R75, R75 ;  /* 0x0000004b004b7308 */ /* 0x000e620000000800 */
[-CC-:B------:R-:W-:Y:S01]  /*bac0*/  FFMA.FTZ R3, R64, R81.reuse, -R74.reuse ;  /* 0x0000005140037223 */ /* 0x180fe2000001084a */
[-CC-:B------:R-:W-:Y:S01]  /*bad0*/  FFMA.FTZ R20, R65, R81.reuse, -R74.reuse ;  /* 0x0000005141147223 */ /* 0x180fe2000001084a */
[-CC-:B------:R-:W-:Y:S01]  /*bae0*/  FFMA.FTZ R6, R68, R81.reuse, -R74.reuse ;  /* 0x0000005144067223 */ /* 0x180fe2000001084a */
[-C--:B------:R-:W-:Y:S01]  /*baf0*/  FFMA.FTZ R19, R69, R81.reuse, -R74 ;  /* 0x0000005145137223 */ /* 0x080fe2000001084a */
[-CC-:B------:R-:W-:Y:S01]  /*bb00*/  FFMA.FTZ R168, R62, R81.reuse, -R126.reuse ;  /* 0x000000513ea87223 */ /* 0x180fe2000001087e */
[-CC-:B------:R-:W-:Y:S01]  /*bb10*/  FFMA.FTZ R169, R63, R81.reuse, -R126.reuse ;  /* 0x000000513fa97223 */ /* 0x180fe2000001087e */
[-C--:B------:R-:W-:Y:S01]  /*bb20*/  FFMA.FTZ R166, R66, R81.reuse, -R126 ;  /* 0x0000005142a67223 */ /* 0x080fe2000001087e */
[----:B------:R-:W4:Y:S01]  /*bb30*/  MUFU.EX2 R177, R177 ;  /* 0x000000b100b17308 */ /* 0x000f220000000800 */
[----:B------:R-:W-:Y:S01]  /*bb40*/  FADD.FTZ R39, R73, R188 ;  /* 0x000000bc49277221 */ /* 0x000fe20000010000 */
[----:B0-----:R-:W-:Y:S01]  /*bb50*/  FADD.FTZ R188, R26, R79 ;  /* 0x0000004f1abc7221 */ /* 0x001fe20000010000 */
[-CC-:B------:R-:W-:Y:S01]  /*bb60*/  FFMA.FTZ R167, R67, R81.reuse, -R126.reuse ;  /* 0x0000005143a77223 */ /* 0x180fe2000001087e */
[----:B------:R-:W-:Y:S01]  /*bb70*/  FFMA.FTZ R164, R70, R81, -R126 ;  /* 0x0000005146a47223 */ /* 0x000fe2000001087e */
[----:B------:R-:W2:Y:S03]  /*bb80*/  LD.E R28, desc[UR36][R22.64+0x200] ;  /* 0x00020024161c7980 */ /* 0x000ea6000c101900 */
[----:B------:R-:W0:Y:S01]  /*bb90*/  MUFU.EX2 R15, R15 ;  /* 0x0000000f000f7308 */ /* 0x000e220000000800 */
[----:B------:R-:W2:Y:S04]  /*bba0*/  LD.E R32, desc[UR36][R22.64+0x220] ;  /* 0x0002202416207980 */ /* 0x000ea8000c101900 */
[----:B------:R-:W2:Y:S03]  /*bbb0*/  LD.E R30, desc[UR36][R22.64+0x264] ;  /* 0x00026424161e7980 */ /* 0x000ea6000c101900 */
[----:B------:R-:W0:Y:S01]  /*bbc0*/  MUFU.EX2 R170, R170 ;  /* 0x000000aa00aa7308 */ /* 0x000e220000000800 */
[----:B------:R-:W-:Y:S01]  /*bbd0*/  FADD.FTZ R224, R154, R39 ;  /* 0x000000279ae07221 */ /* 0x000fe20000010000 */
[----:B------:R-:W-:Y:S01]  /*bbe0*/  FADD.FTZ R188, R155, R188 ;  /* 0x000000bc9bbc7221 */ /* 0x000fe20000010000 */
[----:B------:R-:W2:Y:S04]  /*bbf0*/  LD.E R36, desc[UR36][R22.64+0x204] ;  /* 0x0002042416247980 */ /* 0x000ea8000c101900 */
[----:B------:R-:W2:Y:S01]  /*bc00*/  LD.E R34, desc[UR36][R22.64+0x2b0] ;  /* 0x0002b02416227980 */ /* 0x000ea2000c101900 */
[----:B------:R-:W0:Y:S03]  /*bc10*/  MUFU.EX2 R163, R163 ;  /* 0x000000a300a37308 */ /* 0x000e260000000800 */
[----:B------:R-:W2:Y:S04]  /*bc20*/  LD.E R35, desc[UR36][R22.64+0x20c] ;  /* 0x00020c2416237980 */ /* 0x000ea8000c101900 */
[----:B------:R-:W2:Y:S01]  /*bc30*/  LD.E R33, desc[UR36][R22.64+0x218] ;  /* 0x0002182416217980 */ /* 0x000ea2000c101900 */
[----:B------:R-:W0:Y:S01]  /*bc40*/  MUFU.EX2 R172, R172 ;  /* 0x000000ac00ac7308 */ /* 0x000e220000000800 */
[----:B-1----:R-:W-:Y:S01]  /*bc50*/  FADD.FTZ R224, R75, R224 ;  /* 0x000000e04be07221 */ /* 0x002fe20000010000 */
[----:B----4-:R-:W-:Y:S01]  /*bc60*/  FADD.FTZ R39, R177, R188 ;  /* 0x000000bcb1277221 */ /* 0x010fe20000010000 */
[----:B------:R-:W4:Y:S04]  /*bc70*/  LD.E R44, desc[UR36][R22.64+0x210] ;  /* 0x00021024162c7980 */ /* 0x000f28000c101900 */
[----:B------:R-:W4:Y:S01]  /*bc80*/  LD.E R38, desc[UR36][R22.64+0x300] ;  /* 0x0003002416267980 */ /* 0x000f22000c101900 */
[----:B------:R-:W1:Y:S03]  /*bc90*/  MUFU.EX2 R14, R14 ;  /* 0x0000000e000e7308 */ /* 0x000e660000000800 */
[----:B------:R-:W4:Y:S04]  /*bca0*/  LD.E R31, desc[UR36][R22.64+0x21c] ;  /* 0x00021c24161f7980 */ /* 0x000f28000c101900 */
[----:B------:R-:W4:Y:S01]  /*bcb0*/  LD.E R37, desc[UR36][R22.64+0x208] ;  /* 0x0002082416257980 */ /* 0x000f22000c101900 */
[----:B------:R-:W1:Y:S01]  /*bcc0*/  MUFU.EX2 R171, R171 ;  /* 0x000000ab00ab7308 */ /* 0x000e620000000800 */
[----:B0-----:R-:W-:Y:S01]  /*bcd0*/  FADD.FTZ R224, R15, R224 ;  /* 0x000000e00fe07221 */ /* 0x001fe20000010000 */
[----:B------:R-:W-:Y:S01]  /*bce0*/  FADD.FTZ R39, R170, R39 ;  /* 0x00000027aa277221 */ /* 0x000fe20000010000 */
[----:B------:R-:W4:Y:S04]  /*bcf0*/  LD.E R40, desc[UR36][R22.64+0x214] ;  /* 0x0002142416287980 */ /* 0x000f28000c101900 */
[----:B------:R-:W4:Y:S01]  /*bd00*/  LD.E R42, desc[UR36][R22.64+0x3f0] ;  /* 0x0003f024162a7980 */ /* 0x000f22000c101900 */
[----:B------:R-:W0:Y:S03]  /*bd10*/  MUFU.EX2 R162, R162 ;  /* 0x000000a200a27308 */ /* 0x000e260000000800 */
[----:B------:R-:W4:Y:S04]  /*bd20*/  LD.E R27, desc[UR36][R22.64+0x228] ;  /* 0x00022824161b7980 */ /* 0x000f28000c101900 */
[----:B------:R-:W4:Y:S01]  /*bd30*/  LD.E R29, desc[UR36][R22.64+0x22c] ;  /* 0x00022c24161d7980 */ /* 0x000f22000c101900 */
[----:B------:R-:W0:Y:S01]  /*bd40*/  MUFU.EX2 R173, R173 ;  /* 0x000000ad00ad7308 */ /* 0x000e220000000800 */
[----:B------:R-:W-:Y:S01]  /*bd50*/  FADD.FTZ R41, R163, R224 ;  /* 0x000000e0a3297221 */ /* 0x000fe20000010000 */
[----:B------:R-:W-:Y:S01]  /*bd60*/  FADD.FTZ R188, R172, R39 ;  /* 0x00000027acbc7221 */ /* 0x000fe20000010000 */
[----:B------:R-:W4:Y:S04]  /*bd70*/  LD.E R56, desc[UR36][R22.64+0x244] ;  /* 0x0002442416387980 */ /* 0x000f28000c101900 */
[----:B------:R-:W4:Y:S01]  /*bd80*/  LD.E R43, desc[UR36][R22.64+0x2a8] ;  /* 0x0002a824162b7980 */ /* 0x000f22000c101900 */
[----:B------:R-:W0:Y:S08]  /*bd90*/  MUFU.EX2 R12, R12 ;  /* 0x0000000c000c7308 */ /* 0x000e300000000800 */
[----:B------:R-:W0:Y:S01]  /*bda0*/  MUFU.EX2 R176, R176 ;  /* 0x000000b000b07308 */ /* 0x000e220000000800 */
[----:B-1----:R-:W-:Y:S01]  /*bdb0*/  FADD.FTZ R41, R14, R41 ;  /* 0x000000290e297221 */ /* 0x002fe20000010000 */
[----:B------:R-:W-:Y:S01]  /*bdc0*/  FADD.FTZ R188, R171, R188 ;  /* 0x000000bcabbc7221 */ /* 0x000fe20000010000 */
[----:B------:R-:W4:Y:S04]  /*bdd0*/  LD.E R68, desc[UR36][R22.64+0x250] ;  /* 0x0002502416447980 */ /* 0x000f28000c101900 */
[----:B------:R-:W4:Y:S01]  /*bde0*/  LD.E R46, desc[UR36][R22.64+0x3e4] ;  /* 0x0003e424162e7980 */ /* 0x000f22000c101900 */
[----:B------:R-:W1:Y:S08]  /*bdf0*/  MUFU.EX2 R161, R161 ;  /* 0x000000a100a17308 */ /* 0x000e700000000800 */
[----:B------:R-:W1:Y:S01]  /*be00*/  MUFU.EX2 R183, R183 ;  /* 0x000000b700b77308 */ /* 0x000e620000000800 */
[----:B0-----:R-:W-:Y:S01]  /*be10*/  FADD.FTZ R41, R162, R41 ;  /* 0x00000029a2297221 */ /* 0x001fe20000010000 */
[----:B------:R-:W-:Y:S01]  /*be20*/  FADD.FTZ R39, R173, R188 ;  /* 0x000000bcad277221 */ /* 0x000fe20000010000 */
[----:B------:R-:W4:Y:S04]  /*be30*/  LD.E R74, desc[UR36][R22.64+0x254] ;  /* 0x00025424164a7980 */ /* 0x000f28000c101900 */
[----:B------:R-:W4:Y:S01]  /*be40*/  LD.E R47, desc[UR36][R22.64+0x278] ;  /* 0x00027824162f7980 */ /* 0x000f22000c101900 */
[----:B------:R-:W0:Y:S08]  /*be50*/  MUFU.EX2 R13, R13 ;  /* 0x0000000d000d7308 */ /* 0x000e300000000800 */
[----:B------:R-:W0:Y:S01]  /*be60*/  MUFU.EX2 R184, R184 ;  /* 0x000000b800b87308 */ /* 0x000e220000000800 */
[----:B------:R-:W-:Y:S01]  /*be70*/  FADD.FTZ R188, R12, R41 ;  /* 0x000000290cbc7221 */ /* 0x000fe20000010000 */
[----:B------:R-:W-:Y:S01]  /*be80*/  FADD.FTZ R224, R176, R39 ;  /* 0x00000027b0e07221 */ /* 0x000fe20000010000 */
[----:B------:R-:W4:Y:S04]  /*be90*/  LD.E R52, desc[UR36][R22.64+0x224] ;  /* 0x0002242416347980 */ /* 0x000f28000c101900 */
[----:B------:R-:W4:Y:S01]  /*bea0*/  LD.E R48, desc[UR36][R22.64+0x230] ;  /* 0x0002302416307980 */ /* 0x000f22000c101900 */
[----:B------:R-:W0:Y:S03]  /*beb0*/  MUFU.EX2 R160, R160 ;  /* 0x000000a000a07308 */ /* 0x000e260000000800 */
[----:B------:R-:W4:Y:S05]  /*bec0*/  LD.E R45, desc[UR36][R22.64+0x298] ;  /* 0x00029824162d7980 */ /* 0x000f2a000c101900 */
        /* <DEDUP_REMOVED lines=40> */
[----:B------:R-:W4:Y:S04]  /*c150*/  LD.E R59, desc[UR36][R22.64+0x268] ;  /* 0x00026824163b7980 */ /* 0x000f28000c101900 */
[----:B------:R-:W4:Y:S01]  /*c160*/  LD.E R65, desc[UR36][R22.64+0x248] ;  /* 0x0002482416417980 */ /* 0x000f22000c101900 */
[----:B------:R-:W0:Y:S01]  /*c170*/  MUFU.EX2 R175, R175 ;  /* 0x000000af00af7308 */ /* 0x000e220000000800 */
[----:B-1----:R-:W-:Y:S01]  /*c180*/  FADD.FTZ R188, R159, R188 ;  /* 0x000000bc9fbc7221 */ /* 0x002fe20000010000 */
[----:B------:R-:W-:Y:S01]  /*c190*/  FADD.FTZ R89, R179, R224 ;  /* 0x000000e0b3597221 */ /* 0x000fe20000010000 */
[----:B------:R-:W4:Y:S01]  /*c1a0*/  LD.E R67, desc[UR36][R22.64+0x23c] ;  /* 0x00023c2416437980 */ /* 0x000f22000c101900 */
[----:B---3--:R-:W-:-:S03]  /*c1b0*/  FMUL.FTZ R135, R5, R24 ;  /* 0x0000001805877220 */ /* 0x008fc60000410000 */
[----:B------:R-:W3:Y:S01]  /*c1c0*/  LD.E R63, desc[UR36][R22.64+0x258] ;  /* 0x00025824163f7980 */ /* 0x000ee2000c101900 */
[----:B------:R-:W1:Y:S01]  /*c1d0*/  MUFU.EX2 R8, R8 ;  /* 0x0000000800087308 */ /* 0x000e620000000800 */
[----:B--2---:R-:W-:Y:S02]  /*c1e0*/  FMUL.FTZ R143, R4, R25 ;  /* 0x00000019048f7220 */ /* 0x004fe40000410000 */
[----:B------:R-:W2:Y:S05]  /*c1f0*/  LD.E R61, desc[UR36][R22.64+0x25c] ;  /* 0x00025c24163d7980 */ /* 0x000eaa000c101900 */
[----:B------:R-:W1:Y:S01]  /*c200*/  MUFU.EX2 R168, R168 ;  /* 0x000000a800a87308 */ /* 0x000e620000000800 */
[----:B0-----:R-:W-:Y:S01]  /*c210*/  FADD.FTZ R188, R7, R188 ;  /* 0x000000bc07bc7221 */ /* 0x001fe20000010000 */
[----:B------:R-:W-:Y:S01]  /*c220*/  FADD.FTZ R224, R174, R89 ;  /* 0x00000059aee07221 */ /* 0x000fe20000010000 */
[----:B------:R-:W2:Y:S05]  /*c230*/  LD.E R79, desc[UR36][R22.64+0x2b8] ;  /* 0x0002b824164f7980 */ /* 0x000eaa000c101900 */
[----:B------:R-:W0:Y:S08]  /*c240*/  MUFU.EX2 R156, R156 ;  /* 0x0000009c009c7308 */ /* 0x000e300000000800 */
[----:B------:R-:W0:Y:S01]  /*c250*/  MUFU.EX2 R169, R169 ;  /* 0x000000a900a97308 */ /* 0x000e220000000800 */
[----:B------:R-:W-:Y:S01]  /*c260*/  FADD.FTZ R93, R21, R188 ;  /* 0x000000bc155d7221 */ /* 0x000fe20000010000 */
[----:B------:R-:W-:-:S06]  /*c270*/  FADD.FTZ R99, R175, R224 ;  /* 0x000000e0af637221 */ /* 0x000fcc0000010000 */
[----:B------:R-:W0:Y:S08]  /*c280*/  MUFU.EX2 R3, R3 ;  /* 0x0000000300037308 */ /* 0x000e300000000800 */
[----:B------:R-:W0:Y:S01]  /*c290*/  MUFU.EX2 R166, R166 ;  /* 0x000000a600a67308 */ /* 0x000e220000000800 */
[----:B-1----:R-:W-:Y:S01]  /*c2a0*/  FADD.FTZ R101, R8, R93 ;  /* 0x0000005d08657221 */ /* 0x002fe20000010000 */
[----:B------:R-:W-:-:S06]  /*c2b0*/  FADD.FTZ R188, R168, R99 ;  /* 0x00000063a8bc7221 */ /* 0x000fcc0000010000 */
[----:B------:R-:W1:Y:S08]  /*c2c0*/  MUFU.EX2 R20, R20 ;  /* 0x0000001400147308 */ /* 0x000e700000000800 */
[----:B------:R-:W1:Y:S01]  /*c2d0*/  MUFU.EX2 R167, R167 ;  /* 0x000000a700a77308 */ /* 0x000e620000000800 */
[----:B0-----:R-:W-:Y:S01]  /*c2e0*/  FADD.FTZ R224, R156, R101 ;  /* 0x000000659ce07221 */ /* 0x001fe20000010000 */
[----:B------:R-:W-:-:S06]  /*c2f0*/  FADD.FTZ R99, R169, R188 ;  /* 0x000000bca9637221 */ /* 0x000fcc0000010000 */
[----:B------:R-:W0:Y:S08]  /*c300*/  MUFU.EX2 R6, R6 ;  /* 0x0000000600067308 */ /* 0x000e300000000800 */
[----:B------:R-:W0:Y:S01]  /*c310*/  MUFU.EX2 R164, R164 ;  /* 0x000000a400a47308 */ /* 0x000e220000000800 */
[----:B------:R-:W-:Y:S01]  /*c320*/  FADD.FTZ R101, R3, R224 ;  /* 0x000000e003657221 */ /* 0x000fe20000010000 */
[----:B------:R-:W-:-:S06]  /*c330*/  FADD.FTZ R188, R166, R99 ;  /* 0x00000063a6bc7221 */ /* 0x000fcc0000010000 */
[----:B------:R-:W0:Y:S08]  /*c340*/  MUFU.EX2 R19, R19 ;  /* 0x0000001300137308 */ /* 0x000e300000000800 */
[----:B------:R-:W0:Y:S01]  /*c350*/  MUFU.EX2 R165, R165 ;  /* 0x000000a500a57308 */ /* 0x000e220000000800 */
[----:B-1----:R-:W-:Y:S01]  /*c360*/  FADD.FTZ R101, R20, R101 ;  /* 0x0000006514657221 */ /* 0x002fe20000010000 */
[----:B------:R-:W-:Y:S01]  /*c370*/  FADD.FTZ R103, R167, R188 ;  /* 0x000000bca7677221 */ /* 0x000fe20000010000 */
[----:B------:R-:W-:Y:S02]  /*c380*/  ST.E desc[UR36][R22.64+0x3f4], R135 ;  /* 0x0003f48716007985 */ /* 0x000fe4000c101924 */
[----:B0-----:R-:W-:Y:S01]  /*c390*/  FADD.FTZ R188, R6, R101 ;  /* 0x0000006506bc7221 */ /* 0x001fe20000010000 */
[----:B------:R-:W-:Y:S01]  /*c3a0*/  FADD.FTZ R224, R164, R103 ;  /* 0x00000067a4e07221 */ /* 0x000fe20000010000 */
[----:B------:R-:W-:Y:S02]  /*c3b0*/  ST.E desc[UR36][R22.64+0x3fc], R143 ;  /* 0x0003fc8f16007985 */ /* 0x000fe4000c101924 */
[----:B------:R-:W-:-:S02]  /*c3c0*/  FADD.FTZ R123, R19, R188 ;  /* 0x000000bc137b7221 */ /* 0x000fc40000010000 */
[----:B------:R-:W2:Y:S04]  /*c3d0*/  LD.E R39, desc[UR36][R22.64+0x29c] ;  /* 0x00029c2416277980 */ /* 0x000ea8000c101900 */
[----:B------:R-:W2:Y:S01]  /*c3e0*/  LD.E R41, desc[UR36][R22.64+0x2ac] ;  /* 0x0002ac2416297980 */ /* 0x000ea2000c101900 */
[----:B------:R-:W-:-:S03]  /*c3f0*/  FADD.FTZ R125, R165, R224 ;  /* 0x000000e0a57d7221 */ /* 0x000fc60000010000 */
[----:B------:R-:W-:Y:S04]  /*c400*/  ST.E desc[UR36][R22.64+0x420], R123 ;  /* 0x0004207b16007985 */ /* 0x000fe8000c101924 */
[----:B------:R0:W-:Y:S04]  /*c410*/  ST.E desc[UR36][R22.64+0x424], R125 ;  /* 0x0004247d16007985 */ /* 0x0001e8000c101924 */
        /* <DEDUP_REMOVED lines=13> */
[----:B------:R-:W2:Y:S01]  /*c4f0*/  LD.E R143, desc[UR36][R22.64+0x3cc] ;  /* 0x0003cc24168f7980 */ /* 0x000ea2000c101900 */
[C---:B------:R-:W-:Y:S01]  /*c500*/  FMUL.FTZ R223, R5.reuse, R28 ;  /* 0x0000001c05df7220 */ /* 0x040fe20000410000 */
[C---:B------:R-:W-:Y:S01]  /*c510*/  FMUL.FTZ R193, R5.reuse, R36 ;  /* 0x0000002405c17220 */ /* 0x040fe20000410000 */
[C---:B----4-:R-:W-:Y:S01]  /*c520*/  FMUL.FTZ R225, R5.reuse, R44 ;  /* 0x0000002c05e17220 */ /* 0x050fe20000410000 */
[----:B------:R-:W-:-:S02]  /*c530*/  FMUL.FTZ R227, R5, R40 ;  /* 0x0000002805e37220 */ /* 0x000fc40000410000 */
[----:B------:R0:W-:Y:S04]  /*c540*/  ST.E desc[UR36][R22.64+0x200], R223 ;  /* 0x000200df16007985 */ /* 0x0001e8000c101924 */
[----:B------:R1:W-:Y:S01]  /*c550*/  ST.E desc[UR36][R22.64+0x204], R193 ;  /* 0x000204c116007985 */ /* 0x0003e2000c101924 */
[----:B0-----:R-:W-:-:S03]  /*c560*/  FMUL.FTZ R223, R5, R32 ;  /* 0x0000002005df7220 */ /* 0x001fc60000410000 */
[----:B------:R0:W-:Y:S01]  /*c570*/  ST.E desc[UR36][R22.64+0x210], R225 ;  /* 0x000210e116007985 */ /* 0x0001e2000c101924 */
[----:B-1----:R-:W-:-:S03]  /*c580*/  FMUL.FTZ R193, R5, R56 ;  /* 0x0000003805c17220 */ /* 0x002fc60000410000 */
[----:B------:R1:W-:Y:S04]  /*c590*/  ST.E desc[UR36][R22.64+0x214], R227 ;  /* 0x000214e316007985 */ /* 0x0003e8000c101924 */
[----:B------:R4:W-:Y:S01]  /*c5a0*/  ST.E desc[UR36][R22.64+0x220], R223 ;  /* 0x000220df16007985 */ /* 0x0009e2000c101924 */
[C---:B0-----:R-:W-:Y:S01]  /*c5b0*/  FMUL.FTZ R225, R5.reuse, R68 ;  /* 0x0000004405e17220 */ /* 0x041fe20000410000 */
[C---:B-1----:R-:W-:Y:S01]  /*c5c0*/  FMUL.FTZ R227, R5.reuse, R74 ;  /* 0x0000004a05e37220 */ /* 0x042fe20000410000 */
[C---:B----4-:R-:W-:Y:S01]  /*c5d0*/  FMUL.FTZ R223, R5.reuse, R72 ;  /* 0x0000004805df7220 */ /* 0x050fe20000410000 */
[----:B------:R0:W-:Y:S04]  /*c5e0*/  ST.E desc[UR36][R22.64+0x244], R193 ;  /* 0x000244c116007985 */ /* 0x0001e8000c101924 */
[----:B------:R1:W-:Y:S04]  /*c5f0*/  ST.E desc[UR36][R22.64+0x250], R225 ;  /* 0x000250e116007985 */ /* 0x0003e8000c101924 */
[----:B------:R4:W-:Y:S04]  /*c600*/  ST.E desc[UR36][R22.64+0x254], R227 ;  /* 0x000254e316007985 */ /* 0x0009e8000c101924 */
[----:B------:R4:W-:Y:S01]  /*c610*/  ST.E desc[UR36][R22.64+0x260], R223 ;  /* 0x000260df16007985 */ /* 0x0009e2000c101924 */
[C---:B0-----:R-:W-:Y:S01]  /*c620*/  FMUL.FTZ R193, R5.reuse, R78 ;  /* 0x0000004e05c17220 */ /* 0x041fe20000410000 */
[C---:B-1----:R-:W-:Y:S01]  /*c630*/  FMUL.FTZ R225, R5.reuse, R92 ;  /* 0x0000005c05e17220 */ /* 0x042fe20000410000 */
[C---:B----4-:R-:W-:Y:S01]  /*c640*/  FMUL.FTZ R227, R5.reuse, R90 ;  /* 0x0000005a05e37220 */ /* 0x050fe20000410000 */
[----:B------:R-:W-:-:S02]  /*c650*/  FMUL.FTZ R223, R5, R88 ;  /* 0x0000005805df7220 */ /* 0x000fc40000410000 */
        /* <DEDUP_REMOVED lines=23> */
[----:B---3--:R-:W-:-:S02]  /*c7d0*/  FMUL.FTZ R227, R5, R138 ;  /* 0x0000008a05e37220 */ /* 0x008fc40000410000 */
        /* <DEDUP_REMOVED lines=35> */
[C---:B0-----:R-:W-:Y:S01]  /*ca10*/  FMUL.FTZ R193, R5.reuse, R66 ;  /* 0x0000004205c17220 */ /* 0x041fe20000410000 */
[C---:B-1----:R-:W-:Y:S01]  /*ca20*/  FMUL.FTZ R223, R5.reuse, R50 ;  /* 0x0000003205df7220 */ /* 0x042fe20000410000 */
[C---:B---3--:R-:W-:Y:S01]  /*ca30*/  FMUL.FTZ R225, R5.reuse, R62 ;  /* 0x0000003e05e17220 */ /* 0x048fe20000410000 */
[C---:B----4-:R-:W-:Y:S01]  /*ca40*/  FMUL.FTZ R227, R5.reuse, R58 ;  /* 0x0000003a05e37220 */ /* 0x050fe20000410000 */
        /* <DEDUP_REMOVED lines=52> */
[----:B------:R-:W-:Y:S04]  /*cd90*/  ST.E desc[UR36][R22.64+0x224], R52 ;  /* 0x0002243416007985 */ /* 0x000fe8000c101924 */
[----:B------:R-:W-:Y:S01]  /*cda0*/  ST.E desc[UR36][R22.64+0x230], R48 ;  /* 0x0002303016007985 */ /* 0x000fe2000c101924 */
        /* <DEDUP_REMOVED lines=116> */
[----:B------:R-:W4:Y:S04]  /*d4f0*/  LD.E R43, desc[UR36][R22.64+0x204] ;  /* 0x00020424162b7980 */ /* 0x000f28000c101900 */
[----:B------:R-:W4:Y:S04]  /*d500*/  LD.E R5, desc[UR36][R22.64+0x208] ;  /* 0x0002082416057980 */ /* 0x000f28000c101900 */
        /* <DEDUP_REMOVED lines=72> */
[----:B------:R0:W-:Y:S04]  /*d990*/  ST.E desc[UR36][R22.64+0x200], R41 ;  /* 0x0002002916007985 */ /* 0x0001e8000c101924 */
[----:B------:R1:W-:Y:S04]  /*d9a0*/  ST.E desc[UR36][R22.64+0x204], R43 ;  /* 0x0002042b16007985 */ /* 0x0003e8000c101924 */
        /* <DEDUP_REMOVED lines=50> */
[----:B------:R-:W4:Y:S04]  /*dcd0*/  LD.E R45, desc[UR36][R22.64+0x3f4] ;  /* 0x0003f424162d7980 */ /* 0x000f28000c101900 */
[----:B------:R-:W4:Y:S04]  /*dce0*/  LD.E R47, desc[UR36][R22.64+0x3f8] ;  /* 0x0003f824162f7980 */ /* 0x000f28000c101900 */
[----:B------:R-:W4:Y:S04]  /*dcf0*/  LD.E R49, desc[UR36][R22.64+0x3fc] ;  /* 0x0003fc2416317980 */ /* 0x000f28000c101900 */
[----:B------:R-:W-:Y:S04]  /*dd00*/  ST.E desc[UR36][R22.64+0x208], R5 ;  /* 0x0002080516007985 */ /* 0x000fe8000c101924 */
        /* <DEDUP_REMOVED lines=41> */
[----:B---3--:R-:W-:Y:S04]  /*dfa0*/  ST.E desc[UR36][R22.64+0x2b0], R123 ;  /* 0x0002b07b16007985 */ /* 0x008fe8000c101924 */
        /* <DEDUP_REMOVED lines=83> */
[----:B0-----:R-:W4:Y:S04]  /*e4e0*/  LD.E.64 R4, desc[UR36][R22.64+0x88] ;  /* 0x0000882416047980 */ /* 0x001f28000c101b00 */
[----:B-1----:R-:W4:Y:S01]  /*e4f0*/  LDL R24, [R1+0x68] ;  /* 0x0000680001187983 */ /* 0x002f220000100800 */
[----:B------:R-:W-:-:S02]  /*e500*/  F2FP.F16.F32.PACK_AB R152, R73, R152 ;  /* 0x000000984998723e */ /* 0x000fc400000000ff */
[----:B------:R-:W-:Y:S01]  /*e510*/  F2FP.F16.F32.PACK_AB R153, R26, R153 ;  /* 0x000000991a99723e */ /* 0x000fe200000000ff */
[----:B------:R-:W4:Y:S01]  /*e520*/  LD.E R25, desc[UR36][R22.64+0x204] ;  /* 0x0002042416197980 */ /* 0x000f22000c101900 */
[----:B------:R-:W-:-:S03]  /*e530*/  F2FP.F16.F32.PACK_AB R154, R75, R154 ;  /* 0x0000009a4b9a723e */ /* 0x000fc600000000ff */
        /* <DEDUP_REMOVED lines=131> */
[----:B------:R-:W-:Y:S01]  /*ed70*/  F2FP.F16.F32.PACK_AB R155, R177, R155 ;  /* 0x0000009bb19b723e */ /* 0x000fe200000000ff */
[----:B------:R-:W-:-:S03]  /*ed80*/  VOTEU.ANY UP0, P0 ;  /* 0x00000000003f7886 */ /* 0x000fc60000000100 */
[----:B--2---:R-:W-:-:S07]  /*ed90*/  WARPGROUP.ARRIVE ;  /* 0x00000000000079c5 */ /* 0x004fce0000000000 */
        /* <DEDUP_REMOVED lines=960> */
[----:B--2---:R0:W-:Y:S04]  /*129a0*/  ST.E desc[UR36][R22.64+0x200], R3 ;  /* 0x0002000316007985 */ /* 0x0041e8000c101924 */
        /* <DEDUP_REMOVED lines=132> */
.L_x_3468:
[----:B------:R-:W-:Y:S05]  /*131f0*/  BSYNC B0 ;  /* 0x0000000000007941 */ /* 0x000fea0003800000 */
.L_x_3467:
        /* <DEDUP_REMOVED lines=9> */
.L_x_3450:
[----:B------:R-:W-:-:S13]  /*13290*/  ISETP.GE.AND P0, PT, R11, UR40, PT ;  /* 0x000000280b007c0c */ /* 0x000fda000bf06270 */
[----:B------:R-:W-:Y:S05]  /*132a0*/  @!P0 BRA `(.L_x_3470) ;  /* 0x000000ac00208947 */ /* 0x000fea0003800000 */
[----:B------:R-:W-:-:S05]  /*132b0*/  IADD3 R20, P0, R16, 0x28, RZ ;  /* 0x0000002810147810 */ /* 0x000fca0007f1e0ff */
[----:B------:R-:W-:-:S08]  /*132c0*/  IMAD.X R21, RZ, RZ, R17, P0 ;  /* 0x000000ffff157224 */ /* 0x000fd000000e0611 */
.L_x_3503:
        /* <DEDUP_REMOVED lines=20> */
.L_x_3472:
[----:B------:R-:W-:Y:S05]  /*13410*/  BSYNC B0 ;  /* 0x0000000000007941 */ /* 0x000fea0003800000 */
.L_x_3471:
        /* <DEDUP_REMOVED lines=9> */
.L_x_3474:
[----:B------:R-:W-:Y:S05]  /*134b0*/  BSYNC B0 ;  /* 0x0000000000007941 */ /* 0x000fea0003800000 */
.L_x_3473:
[----:B------:R-:W-:Y:S04]  /*134c0*/  BSSY B0, `(.L_x_3475) ;  /* 0x0000006000007945 */ /* 0x000fe80003800000 */
[----:B--2---:R-:W-:Y:S05]  /*134d0*/  @P0 BRA `(.L_x_3476) ;  /* 0x0000000000100947 */ /* 0x004fea0003800000 */
[----:B-----5:R-:W-:Y:S01]  /*134e0*/  IMAD R6, R6, 0x8, R3 ;  /* 0x0000000806067824 */ /* 0x020fe200078e0203 */
[----:B------:R-:W-:-:S04]  /*134f0*/  SHF.L.U32 R7, R7, 0x1f, RZ ;  /* 0x0000001f07077819 */ /* 0x000fc800000006ff */
[----:B------:R-:W2:Y:S02]  /*13500*/  SYNCS.PHASECHK.TRANS64.TRYWAIT P0, [R6+URZ], R7 ;  /* 0x00000007060075a7 */ /* 0x000ea4000800017f */
[----:B--2---:R-:W-:Y:S05]  /*13510*/  @!P0 BRA `(.L_x_3477) ;  /* 0x0000015000608947 */ /* 0x004fea0003800000 */
.L_x_3476:
[----:B------:R-:W-:Y:S05]  /*13520*/  BSYNC B0 ;  /* 0x0000000000007941 */ /* 0x000fea0003800000 */
.L_x_3475:
        /* <DEDUP_REMOVED lines=57> */
.L_x_3479:
[----:B------:R-:W-:Y:S05]  /*138c0*/  BSYNC B0 ;  /* 0x0000000000007941 */ /* 0x000fea0003800000 */
.L_x_3478:
        /* <DEDUP_REMOVED lines=11> */
.L_x_3481:
[----:B------:R-:W-:Y:S05]  /*13980*/  BSYNC B0 ;  /* 0x0000000000007941 */ /* 0x000fea0003800000 */
.L_x_3480:
[----:B------:R-:W-:Y:S04]  /*13990*/  BSSY B0, `(.L_x_3482) ;  /* 0x0000007000007945 */ /* 0x000fe80003800000 */
[----:B------:R-:W-:Y:S05]  /*139a0*/  @P0 BRA `(.L_x_3483) ;  /* 0x0000000000140947 */ /* 0x000fea0003800000 */
[----:B------:R-:W2:Y:S02]  /*139b0*/  LD.E.64 R20, desc[UR36][R20.64+0x18] ;  /* 0x0000182414147980 */ /* 0x000ea4000c101b00 */
[----:B--2---:R-:W-:-:S05]  /*139c0*/  MOV R3, R20 ;  /* 0x0000001400037202 */ /* 0x004fca0000000f00 */
[----:B------:R-:W-:-:S04]  /*139d0*/  IMAD R14, R14, 0x8, R3 ;  /* 0x000000080e0e7824 */ /* 0x000fc800078e0203 */
[----:B------:R-:W0:Y:S02]  /*139e0*/  SYNCS.PHASECHK.TRANS64.TRYWAIT P0, [R14+URZ], R15 ;  /* 0x0000000f0e0075a7 */ /* 0x000e24000800017f */
[----:B0-----:R-:W-:Y:S05]  /*139f0*/  @!P0 BRA `(.L_x_3484) ;  /* 0x0000014c003c8947 */ /* 0x001fea0003800000 */
.L_x_3483:
[----:B------:R-:W-:Y:S05]  /*13a00*/  BSYNC B0 ;  /* 0x0000000000007941 */ /* 0x000fea0003800000 */
.L_x_3482:
        /* <DEDUP_REMOVED lines=204> */
.L_x_3486:
[----:B------:R-:W-:Y:S05]  /*146d0*/  BSYNC B0 ;  /* 0x0000000000007941 */ /* 0x000fea0003800000 */
.L_x_3485:
        /* <DEDUP_REMOVED lines=77> */
.L_x_3492:
[----:B------:R-:W-:Y:S05]  /*14bb0*/  BSYNC B2 ;  /* 0x0000000000027941 */ /* 0x000fea0003800000 */
.L_x_3491:
[----:B------:R-:W-:Y:S01]  /*14bc0*/  LOP3.LUT R5, RZ, R5, RZ, 0x33, !PT ;  /* 0x00000005ff057212 */ /* 0x000fe200078e33ff */
[----:B------:R-:W-:Y:S06]  /*14bd0*/  BRA `(.L_x_3493) ;  /* 0x0000000000187947 */ /* 0x000fec0003800000 */
.L_x_3490:
[----:B------:R-:W-:-:S13]  /*14be0*/  ISETP.NE.AND P0, PT, R74, 0x1, PT ;  /* 0x000000014a00780c */ /* 0x000fda0003f05270 */
[----:B------:R-:W-:Y:S05]  /*14bf0*/  @!P0 BRA `(.L_x_3493) ;  /* 0x0000000000108947 */ /* 0x000fea0003800000 */
[----:B------:R-:W2:Y:S04]  /*14c00*/  LDL R6, [R194+0x1c] ;  /* 0x00001c00c2067983 */ /* 0x000ea80000100800 */
[----:B------:R-:W3:Y:S01]  /*14c10*/  LDL R8, [R194+0x20] ;  /* 0x00002000c2087983 */ /* 0x000ee20000100800 */
[----:B--2---:R-:W-:-:S05]  /*14c20*/  IMAD.HI.U32 R5, R5, R6, RZ ;  /* 0x0000000605057227 */ /* 0x004fca00078e00ff */
[----:B---3--:R-:W-:-:S07]  /*14c30*/  SHF.R.U32.HI R5, RZ, R8, R5 ;  /* 0x00000008ff057219 */ /* 0x008fce0000011605 */
.L_x_3493:
[----:B------:R-:W-:Y:S05]  /*14c40*/  BSYNC B1 ;  /* 0x0000000000017941 */ /* 0x000fea0003800000 */
.L_x_3489:
[----:B------:R-:W-:-:S05]  /*14c50*/  IMAD R5, R74, R5, R12 ;  /* 0x000000054a057224 */ /* 0x000fca00078e020c */
[----:B------:R-:W-:Y:S02]  /*14c60*/  VIMNMX R4, R4, R5, !PT ;  /* 0x0000000504047248 */ /* 0x000fe40007fe0100 */
[----:B------:R-:W-:-:S07]  /*14c70*/  VIADDMNMX R3, R5, R74, R3, PT ;  /* 0x0000004a05037246 */ /* 0x000fce0003800103 */
.L_x_3488:
[----:B------:R-:W-:Y:S05]  /*14c80*/  BSYNC B0 ;  /* 0x0000000000007941 */ /* 0x000fea0003800000 */
.L_x_3487:
        /* <DEDUP_REMOVED lines=132> */
.L_x_3499:
[----:B------:R-:W-:Y:S05]  /*154d0*/  BSYNC B2 ;  /* 0x0000000000027941 */ /* 0x000fea0003800000 */
.L_x_3498:
[----:B------:R-:W-:Y:S01]  /*154e0*/  LOP3.LUT R75, RZ, R75, RZ, 0x33, !PT ;  /* 0x0000004bff4b7212 */ /* 0x000fe200078e33ff */
[----:B------:R-:W-:Y:S06]  /*154f0*/  BRA `(.L_x_3500) ;  /* 0x0000000000187947 */ /* 0x000fec0003800000 */
.L_x_3497:
[----:B------:R-:W-:-:S13]  /*15500*/  ISETP.NE.AND P6, PT, R74, 0x1, PT ;  /* 0x000000014a00780c */ /* 0x000fda0003fc5270 */
[----:B------:R-:W-:Y:S05]  /*15510*/  @!P6 BRA `(.L_x_3500) ;  /* 0x000000000010e947 */ /* 0x000fea0003800000 */
[----:B------:R-:W2:Y:S04]  /*15520*/  LDL R2, [R194+0x1c] ;  /* 0x00001c00c2027983 */ /* 0x000ea80000100800 */
[----:B------:R-:W3:Y:S01]  /*15530*/  LDL R4, [R194+0x20] ;  /* 0x00002000c2047983 */ /* 0x000ee20000100800 */
[----:B--2---:R-:W-:-:S05]  /*15540*/  IMAD.HI.U32 R75, R75, R2, RZ ;  /* 0x000000024b4b7227 */ /* 0x004fca00078e00ff */
[----:B---3--:R-:W-:-:S07]  /*15550*/  SHF.R.U32.HI R75, RZ, R4, R75 ;  /* 0x00000004ff4b7219 */ /* 0x008fce000001164b */
.L_x_3500:
[----:B------:R-:W-:Y:S05]  /*15560*/  BSYNC B1 ;  /* 0x0000000000017941 */ /* 0x000fea0003800000 */
.L_x_3496:
[----:B------:R-:W-:-:S05]  /*15570*/  IMAD R75, R74, R75, R12 ;  /* 0x0000004b4a4b7224 */ /* 0x000fca00078e020c */
[----:B------:R-:W-:Y:S02]  /*15580*/  VIADDMNMX R5, R75, R74, R5, PT ;  /* 0x0000004a4b057246 */ /* 0x000fe40003800105 */
[----:B------:R-:W-:-:S07]  /*15590*/  VIMNMX R6, R6, R75, !PT ;  /* 0x0000004b06067248 */ /* 0x000fce0007fe0100 */
.L_x_3495:
[----:B------:R-:W-:Y:S05]  /*155a0*/  BSYNC B0 ;  /* 0x0000000000007941 */ /* 0x000fea0003800000 */
.L_x_3494:
        /* <DEDUP_REMOVED lines=136> */
[----:B------:R-:W-:-:S03]  /*15e30*/  FMNMX.FTZ R7, R63, R10, !PT ;  /* 0x0000000a3f077209 */ /* 0x000fc60007810000 */
[----:B------:R-:W0:Y:S01]  /*15e40*/  SHFL.BFLY PT, R41, R4, 0x2, 0x1f ;  /* 0x0c401f0004297f89 */ /* 0x000e2200000e0000 */
[----:B------:R-:W-:-:S04]  /*15e50*/  FMNMX.FTZ R6, R66, R7, !PT ;  /* 0x0000000742067209 */ /* 0x000fc80007810000 */
[----:B------:R-:W-:-:S04]  /*15e60*/  FMNMX.FTZ R5, R67, R6, !PT ;  /* 0x0000000643057209 */ /* 0x000fc80007810000 */
[----:B------:R-:W-:-:S04]  /*15e70*/  FMNMX.FTZ R6, R70, R5, !PT ;  /* 0x0000000546067209 */ /* 0x000fc80007810000 */
[----:B------:R-:W-:Y:S02]  /*15e80*/  FMNMX.FTZ R5, R71, R6, !PT ;  /* 0x0000000647057209 */ /* 0x000fe40007810000 */
[----:B------:R-:W2:Y:S04]  /*15e90*/  LD.E.64 R6, desc[UR36][R24.64+0x10] ;  /* 0x0000102418067980 */ /* 0x000ea8000c101b00 */
[----:B------:R-:W-:Y:S04]  /*15ea0*/  ST.E.64 desc[UR36][R24.64], R4 ;  /* 0x0000000418007985 */ /* 0x000fe8000c101b24 */
[----:B------:R-:W4:Y:S01]  /*15eb0*/  LD.E R75, desc[UR36][R24.64+0x4] ;  /* 0x00000424184b7980 */ /* 0x000f22000c101900 */
[----:B0-----:R-:W-:-:S05]  /*15ec0*/  FMNMX.FTZ R41, R4, R41, !PT ;  /* 0x0000002904297209 */ /* 0x001fca0007810000 */
[----:B------:R-:W0:Y:S02]  /*15ed0*/  SHFL.BFLY PT, R12, R41, 0x1, 0x1f ;  /* 0x0c201f00290c7f89 */ /* 0x000e2400000e0000 */
[----:B0-----:R-:W-:-:S05]  /*15ee0*/  FMNMX.FTZ R41, R41, R12, !PT ;  /* 0x0000000c29297209 */ /* 0x001fca0007810000 */
[----:B------:R-:W-:Y:S04]  /*15ef0*/  ST.E desc[UR36][R24.64], R41 ;  /* 0x0000002918007985 */ /* 0x000fe8000c101924 */
[----:B------:R-:W3:Y:S04]  /*15f00*/  LD.E R79, desc[UR36][R24.64] ;  /* 0x00000024184f7980 */ /* 0x000ee8000c101900 */
[----:B----4-:R-:W0:Y:S02]  /*15f10*/  SHFL.BFLY PT, R4, R75, 0x2, 0x1f ;  /* 0x0c401f004b047f89 */ /* 0x010e2400000e0000 */
[----:B0-----:R-:W-:-:S05]  /*15f20*/  FMNMX.FTZ R4, R4, R75, !PT ;  /* 0x0000004b04047209 */ /* 0x001fca0007810000 */
[----:B------:R-:W0:Y:S01]  /*15f30*/  SHFL.BFLY PT, R5, R4, 0x1, 0x1f ;  /* 0x0c201f0004057f89 */ /* 0x000e2200000e0000 */
[----:B---3--:R-:W-:Y:S01]  /*15f40*/  FMUL.FTZ R10, R28, R79 ;  /* 0x0000004f1c0a7220 */ /* 0x008fe20000410000 */
[----:B------:R-:W-:-:S04]  /*15f50*/  FSETP.NEU.FTZ.AND P0, PT, R79, -INF , PT ;  /* 0xff8000004f00780b */ /* 0x000fc80003f1d000 */
[----:B------:R-:W-:-:S05]  /*15f60*/  FSEL R12, R10, RZ, P0 ;  /* 0x000000ff0a0c7208 */ /* 0x000fca0000000000 */
[-CC-:B------:R-:W-:Y:S01]  /*15f70*/  FFMA.FTZ R154, R29, R28.reuse, -R12.reuse ;  /* 0x0000001c1d9a7223 */ /* 0x180fe2000001080c */
[----:B0-----:R-:W-:Y:S02]  /*15f80*/  FMNMX.FTZ R29, R4, R5, !PT ;  /* 0x00000005041d7209 */ /* 0x001fe40007810000 */
[----:B------:R-:W-:Y:S02]  /*15f90*/  FSEL R5, R79, RZ, P0 ;  /* 0x000000ff4f057208 */ /* 0x000fe40000000000 */
[C---:B------:R-:W-:Y:S01]  /*15fa0*/  FSETP.NEU.FTZ.AND P0, PT, R29.reuse, -INF , PT ;  /* 0xff8000001d00780b */ /* 0x040fe20003f1d000 */
[-C--:B------:R-:W-:Y:S01]  /*15fb0*/  FMUL.FTZ R4, R29, R28.reuse ;  /* 0x0000001c1d047220 */ /* 0x080fe20000410000 */
[----:B------:R-:W-:-:S04]  /*15fc0*/  FFMA.FTZ R184, R33, R28, -R12 ;  /* 0x0000001c21b87223 */ /* 0x000fc8000001080c */
[----:B------:R-:W-:Y:S01]  /*15fd0*/  FSEL R33, R4, RZ, P0 ;  /* 0x000000ff04217208 */ /* 0x000fe20000000000 */
[----:B------:R-:W-:-:S04]  /*15fe0*/  FADD.FTZ R5, R2, -R5 ;  /* 0x8000000502057221 */ /* 0x000fc80000010000 */
[-CC-:B------:R-:W-:Y:S01]  /*15ff0*/  FFMA.FTZ R172, R8, R28.reuse, -R33.reuse ;  /* 0x0000001c08ac7223 */ /* 0x180fe20000010821 */
[----:B------:R-:W-:Y:S01]  /*16000*/  FSEL R8, R29, RZ, P0 ;  /* 0x000000ff1d087208 */ /* 0x000fe20000000000 */
[-C--:B------:R-:W-:Y:S01]  /*16010*/  FFMA.FTZ R43, R77, R28.reuse, -R12 ;  /* 0x0000001c4d2b7223 */ /* 0x080fe2000001080c */
[-C--:B------:R-:W-:Y:S01]  /*16020*/  FMUL.FTZ R2, R5, R28.reuse ;  /* 0x0000001c05027220 */ /* 0x080fe20000410000 */
[-CC-:B------:R-:W-:Y:S02]  /*16030*/  FFMA.FTZ R153, R26, R28.reuse, -R33.reuse ;  /* 0x0000001c1a997223 */ /* 0x180fe40000010821 */
[----:B------:R-:W-:Y:S01]  /*16040*/  FADD.FTZ R3, R3, -R8 ;  /* 0x8000000803037221 */ /* 0x000fe20000010000 */
[-CC-:B------:R-:W-:Y:S01]  /*16050*/  FFMA.FTZ R152, R73, R28.reuse, -R12.reuse ;  /* 0x0000001c49987223 */ /* 0x180fe2000001080c */
[-CC-:B------:R-:W-:Y:S02]  /*16060*/  FFMA.FTZ R5, R27, R28.reuse, -R33.reuse ;  /* 0x0000001c1b057223 */ /* 0x180fe40000010821 */
[----:B------:R-:W-:Y:S01]  /*16070*/  FMUL.FTZ R3, R28, R3 ;  /* 0x000000031c037220 */ /* 0x000fe20000410000 */
        /* <DEDUP_REMOVED lines=12> */
[----:B------:R-:W4:Y:S01]  /*16140*/  MUFU.EX2 R41, R41 ;  /* 0x0000002900297308 */ /* 0x000f220000000800 */
[----:B------:R-:W-:-:S07]  /*16150*/  FFMA.FTZ R175, R9, R28, -R12 ;  /* 0x0000001c09af7223 */ /* 0x000fce000001080c */
        /* <DEDUP_REMOVED lines=35> */
[----:B0-----:R-:W-:Y:S01]  /*16390*/  FADD.FTZ R8, R182, R3 ;  /* 0x00000003b6087221 */ /* 0x001fe20000010000 */
[----:B------:R-:W-:-:S06]  /*163a0*/  FFMA.FTZ R167, R48, R28, -R12 ;  /* 0x0000001c30a77223 */ /* 0x000fcc000001080c */
[----:B------:R-:W0:Y:S01]  /*163b0*/  MUFU.EX2 R175, R175 ;  /* 0x000000af00af7308 */ /* 0x000e220000000800 */
[----:B--2---:R-:W-:Y:S01]  /*163c0*/  FADD.FTZ R3, R177, R6 ;  /* 0x00000006b1037221 */ /* 0x004fe20000010000 */
[----:B------:R-:W-:-:S06]  /*163d0*/  FFMA.FTZ R163, R50, R28, -R33 ;  /* 0x0000001c32a37223 */ /* 0x000fcc0000010821 */
        /* <DEDUP_REMOVED lines=50> */
[----:B--2---:R-:W-:-:S06]  /*16700*/  FADD.FTZ R3, R162, R3 ;  /* 0x00000003a2037221 */ /* 0x004fcc0000010000 */
[----:B------:R-:W0:Y:S01]  /*16710*/  MUFU.EX2 R156, R156 ;  /* 0x0000009c009c7308 */ /* 0x000e220000000800 */
[-C--:B------:R-:W-:Y:S01]  /*16720*/  FFMA.FTZ R14, R65, R28.reuse, -R12 ;  /* 0x0000001c410e7223 */ /* 0x080fe2000001080c */
[----:B------:R-:W-:-:S06]  /*16730*/  FFMA.FTZ R9, R67, R28, -R33 ;  /* 0x0000001c43097223 */ /* 0x000fcc0000010821 */
[----:B------:R-:W2:Y:S01]  /*16740*/  MUFU.EX2 R15, R15 ;  /* 0x0000000f000f7308 */ /* 0x000ea20000000800 */
[----:B-1----:R-:W-:Y:S01]  /*16750*/  FADD.FTZ R7, R159, R30 ;  /* 0x0000001e9f077221 */ /* 0x002fe20000010000 */
[----:B---3--:R-:W-:-:S06]  /*16760*/  FADD.FTZ R30, R20, R3 ;  /* 0x00000003141e7221 */ /* 0x008fcc0000010000 */
[----:B------:R-:W1:Y:S01]  /*16770*/  MUFU.EX2 R158, R158 ;  /* 0x0000009e009e7308 */ /* 0x000e620000000800 */
[-C--:B------:R-:W-:Y:S01]  /*16780*/  FFMA.FTZ R10, R68, R28.reuse, -R12 ;  /* 0x0000001c440a7223 */ /* 0x080fe2000001080c */
[----:B------:R-:W-:-:S06]  /*16790*/  FFMA.FTZ R6, R70, R28, -R33 ;  /* 0x0000001c46067223 */ /* 0x000fcc0000010821 */
[----:B------:R-:W3:Y:S01]  /*167a0*/  MUFU.EX2 R19, R19 ;  /* 0x0000001300137308 */ /* 0x000ee20000000800 */
[----:B----4-:R-:W-:Y:S01]  /*167b0*/  FADD.FTZ R3, R160, R7 ;  /* 0x00000007a0037221 */ /* 0x010fe20000010000 */
[----:B------:R-:W-:-:S06]  /*167c0*/  FADD.FTZ R30, R21, R30 ;  /* 0x0000001e151e7221 */ /* 0x000fcc0000010000 */
[----:B------:R-:W4:Y:S01]  /*167d0*/  MUFU.EX2 R13, R13 ;  /* 0x0000000d000d7308 */ /* 0x000f220000000800 */
[-C--:B------:R-:W-:Y:S01]  /*167e0*/  FFMA.FTZ R12, R69, R28.reuse, -R12 ;  /* 0x0000001c450c7223 */ /* 0x080fe2000001080c */
[----:B------:R-:W-:-:S06]  /*167f0*/  FFMA.FTZ R7, R71, R28, -R33 ;  /* 0x0000001c47077223 */ /* 0x000fcc0000010821 */
[----:B------:R-:W4:Y:S01]  /*16800*/  MUFU.EX2 R8, R8 ;  /* 0x0000000800087308 */ /* 0x000f220000000800 */
[----:B0-----:R-:W-:Y:S01]  /*16810*/  FADD.FTZ R3, R156, R3 ;  /* 0x000000039c037221 */ /* 0x001fe20000010000 */
[----:B--2---:R-:W-:-:S06]  /*16820*/  FADD.FTZ R30, R15, R30 ;  /* 0x0000001e0f1e7221 */ /* 0x004fcc0000010000 */
        /* <DEDUP_REMOVED lines=15> */
[----:B------:R-:W-:Y:S01]  /*16920*/  ST.E desc[UR36][R24.64+0x4], R29 ;  /* 0x0000041d18007985 */ /* 0x000fe2000c101924 */
[----:B------:R-:W-:-:S05]  /*16930*/  FADD.FTZ R31, R7, R28 ;  /* 0x0000001c071f7221 */ /* 0x000fca0000010000 */
[----:B------:R0:W-:Y:S04]  /*16940*/  ST.E.64 desc[UR36][R24.64+0x10], R30 ;  /* 0x0000101e18007985 */ /* 0x0001e8000c101b24 */
[----:B------:R-:W2:Y:S04]  /*16950*/  LD.E R3, desc[UR36][R22.64+0x3f4] ;  /* 0x0003f42416037980 */ /* 0x000ea8000c101900 */
        /* <DEDUP_REMOVED lines=77> */
[----:B------:R0:W-:Y:S04]  /*16e30*/  ST.E desc[UR36][R22.64+0x3f4], R3 ;  /* 0x0003f40316007985 */ /* 0x0001e8000c101924 */
        /* <DEDUP_REMOVED lines=48> */
[----:B0-----:R-:W3:Y:S04]  /*17140*/  LD.E R3, desc[UR36][R22.64+0x3dc] ;  /* 0x0003dc2416037980 */ /* 0x001ee8000c101900 */
[----:B------:R-:W3:Y:S04]  /*17150*/  LD.E R29, desc[UR36][R22.64+0x3e8] ;  /* 0x0003e824161d7980 */ /* 0x000ee8000c101900 */
[----:B------:R-:W3:Y:S04]  /*17160*/  LD.E R27, desc[UR36][R22.64+0x3ec] ;  /* 0x0003ec24161b7980 */ /* 0x000ee8000c101900 */
[----:B------:R-:W3:Y:S01]  /*17170*/  LD.E R25, desc[UR36][R22.64+0x3f8] ;  /* 0x0003f82416197980 */ /* 0x000ee2000c101900 */
[C---:B----4-:R-:W-:Y:S01]  /*17180*/  FMUL.FTZ R47, R26.reuse, R47 ;  /* 0x0000002f1a2f7220 */ /* 0x050fe20000410000 */
[C---:B------:R-:W-:Y:S01]  /*17190*/  FMUL.FTZ R53, R26.reuse, R53 ;  /* 0x000000351a357220 */ /* 0x040fe20000410000 */
[C---:B------:R-:W-:Y:S01]  /*171a0*/  FMUL.FTZ R51, R26.reuse, R51 ;  /* 0x000000331a337220 */ /* 0x040fe20000410000 */
[----:B------:R-:W-:Y:S01]  /*171b0*/  FMUL.FTZ R49, R26, R49 ;  /* 0x000000311a317220 */ /* 0x000fe20000410000 */
[C---:B------:R-:W-:Y:S01]  /*171c0*/  FMUL.FTZ R140, R2.reuse, R140 ;  /* 0x0000008c028c7220 */ /* 0x040fe20000410000 */
[----:B------:R0:W-:Y:S01]  /*171d0*/  ST.E desc[UR36][R22.64+0x38c], R47 ;  /* 0x00038c2f16007985 */ /* 0x0001e2000c101924 */
[C---:B------:R-:W-:Y:S01]  /*171e0*/  FMUL.FTZ R138, R2.reuse, R138 ;  /* 0x0000008a028a7220 */ /* 0x040fe20000410000 */
[C---:B------:R-:W-:Y:S01]  /*171f0*/  FMUL.FTZ R136, R2.reuse, R136 ;  /* 0x0000008802887220 */ /* 0x040fe20000410000 */
[C---:B------:R-:W-:Y:S01]  /*17200*/  FMUL.FTZ R134, R2.reuse, R134 ;  /* 0x0000008602867220 */ /* 0x040fe20000410000 */
        /* <DEDUP_REMOVED lines=68> */
[C---:B--2---:R-:W-:Y:S01]  /*17650*/  FMUL.FTZ R141, R26.reuse, R141 ;  /* 0x0000008d1a8d7220 */ /* 0x044fe20000410000 */
[----:B------:R-:W-:Y:S01]  /*17660*/  ST.E desc[UR36][R22.64+0x3fc], R142 ;  /* 0x0003fc8e16007985 */ /* 0x000fe2000c101924 */
[C---:B---3--:R-:W-:Y:S01]  /*17670*/  FMUL.FTZ R139, R26.reuse, R139 ;  /* 0x0000008b1a8b7220 */ /* 0x048fe20000410000 */
        /* <DEDUP_REMOVED lines=172> */
[----:B------:R4:W-:Y:S01]  /*18140*/  ST.E desc[UR36][R22.64+0x3f8], R53 ;  /* 0x0003f83516007985 */ /* 0x0009e2000c101924 */
[----:B------:R1:W-:Y:S06]  /*18150*/  BAR.SYNC.DEFER_BLOCKING R207, 0x100 ;  /* 0x000400cf0000751d */ /* 0x0003ec0000010000 */
[----:B0-----:R-:W4:Y:S04]  /*18160*/  LDL R45, [R1+0x1f0] ;  /* 0x0001f000012d7983 */ /* 0x001f280000100800 */
[----:B------:R-:W2:Y:S04]  /*18170*/  LD.E R55, desc[UR36][R22.64+0x200] ;  /* 0x0002002416377980 */ /* 0x000ea8000c101900 */
[----:B------:R-:W4:Y:S04]  /*18180*/  LD.E R3, desc[UR36][R22.64+0x204] ;  /* 0x0002042416037980 */ /* 0x000f28000c101900 */
[----:B------:R-:W4:Y:S04]  /*18190*/  LD.E R25, desc[UR36][R22.64+0x208] ;  /* 0x0002082416197980 */ /* 0x000f28000c101900 */
        /* <DEDUP_REMOVED lines=72> */
[----:B--2---:R0:W-:Y:S04]  /*18620*/  ST.E desc[UR36][R22.64+0x200], R55 ;  /* 0x0002003716007985 */ /* 0x0041e8000c101924 */
        /* <DEDUP_REMOVED lines=50> */
[----:B----4-:R-:W4:Y:S04]  /*18950*/  LD.E R51, desc[UR36][R22.64+0x3f4] ;  /* 0x0003f42416337980 */ /* 0x010f28000c101900 */
[----:B------:R-:W4:Y:S04]  /*18960*/  LD.E R53, desc[UR36][R22.64+0x3f8] ;  /* 0x0003f82416357980 */ /* 0x000f28000c101900 */
[----:B0-----:R-:W4:Y:S04]  /*18970*/  LD.E R55, desc[UR36][R22.64+0x3fc] ;  /* 0x0003fc2416377980 */ /* 0x001f28000c101900 */
        /* <DEDUP_REMOVED lines=74> */
[----:B--2---:R2:W-:Y:S04]  /*18e20*/  ST.E desc[UR36][R22.64+0x32c], R46 ;  /* 0x00032c2e16007985 */ /* 0x0045e8000c101924 */
        /* <DEDUP_REMOVED lines=48> */
[----:B---3--:R3:W-:Y:S04]  /*19130*/  ST.E desc[UR36][R22.64+0x3f0], R49 ;  /* 0x0003f03116007985 */ /* 0x0087e8000c101924 */
[----:B----4-:R4:W-:Y:S04]  /*19140*/  ST.E desc[UR36][R22.64+0x3f4], R51 ;  /* 0x0003f43316007985 */ /* 0x0109e8000c101924 */
[----:B------:R4:W-:Y:S04]  /*19150*/  ST.E desc[UR36][R22.64+0x3f8], R53 ;  /* 0x0003f83516007985 */ /* 0x0009e8000c101924 */
[----:B------:R4:W-:Y:S04]  /*19160*/  ST.E desc[UR36][R22.64+0x3fc], R55 ;  /* 0x0003fc3716007985 */ /* 0x0009e8000c101924 */
[----:B0-----:R-:W4:Y:S04]  /*19170*/  LD.E.64 R2, desc[UR36][R22.64+0x88] ;  /* 0x0000882416027980 */ /* 0x001f28000c101b00 */
[----:B-1----:R-:W4:Y:S01]  /*19180*/  LDL R24, [R1+0x68] ;  /* 0x0000680001187983 */ /* 0x002f220000100800 */
[----:B------:R-:W-:-:S02]  /*19190*/  F2FP.F16.F32.PACK_AB R152, R152, R43 ;  /* 0x0000002b9898723e */ /* 0x000fc400000000ff */
[----:B------:R-:W-:Y:S01]  /*191a0*/  F2FP.F16.F32.PACK_AB R154, R154, R41 ;  /* 0x000000299a9a723e */ /* 0x000fe200000000ff */
        /* <DEDUP_REMOVED lines=20> */
[----:B--2---:R-:W2:Y:S04]  /*192f0*/  LD.E R46, desc[UR36][R22.64+0x258] ;  /* 0x00025824162e7980 */ /* 0x004ea8000c101900 */
[----:B------:R-:W2:Y:S04]  /*19300*/  LD.E R47, desc[UR36][R22.64+0x25c] ;  /* 0x00025c24162f7980 */ /* 0x000ea8000c101900 */
        /* <DEDUP_REMOVED lines=111> */
[----:B------:R-:W-:Y:S01]  /*19a00*/  F2FP.F16.F32.PACK_AB R155, R4, R155 ;  /* 0x0000009b049b723e */ /* 0x000fe200000000ff */
[----:B------:R-:W-:Y:S01]  /*19a10*/  VOTEU.ANY UP0, P0 ;  /* 0x00000000003f7886 */ /* 0x000fe20000000100 */
[----:B------:R-:W-:Y:S02]  /*19a20*/  VIADD R4, R2, 0x80 ;  /* 0x0000008002047836 */ /* 0x000fe40000000000 */
        /* <DEDUP_REMOVED lines=1094> */
.L_x_3502:
[----:B------:R-:W-:Y:S05]  /*1de90*/  BSYNC B0 ;  /* 0x0000000000007941 */ /* 0x000fea0003800000 */
.L_x_3501:
        /* <DEDUP_REMOVED lines=9> */
.L_x_3470:
        /* <DEDUP_REMOVED lines=213> */
[----:B------:R0:W-:Y:S01]  /*1ec80*/  STL.64 [R1+0x368], R12 ;  /* 0x0003680c01007387 */ /* 0x0001e20000100a00 */
        /* <DEDUP_REMOVED lines=60> */
[----:B-1----:R-:W-:Y:S01]  /*1f050*/  @!P2 LOP3.LUT R14, R19, 0x1, RZ, 0x3c, !PT ;  /* 0x00000001130ea812 */ /* 0x002fe200078e3cff */
        /* <DEDUP_REMOVED lines=34> */
.L_x_3400:
[----:B------:R-:W1:Y:S08]  /*1f280*/  S2UR UR13, SR_CgaCtaId ;  /* 0x00000000000d79c3 */ /* 0x000e700000008800 */
[----:B------:R-:W-:Y:S06]  /*1f290*/  BAR.SYNC.DEFER_BLOCKING 0x5, 0x180 ;  /* 0x0146000000007b1d */ /* 0x000fec0000010000 */
[----:B------:R-:W-:Y:S01]  /*1f2a0*/  UMOV UR42, 0x400 ;  /* 0x00000400002a7882 */ /* 0x000fe20000000000 */
[----:B------:R-:W-:Y:S01]  /*1f2b0*/  BSSY B0, `(.L_x_3504) ;  /* 0x00002b5000007945 */ /* 0x000fe20003800000 */
[----:B-1----:R-:W-:-:S09]  /*1f2c0*/  ULEA UR42, UR13, UR42, 0x18 ;  /* 0x0000002a0d2a7291 */ /* 0x002fd2000f8ec03f */
[----:B0-2---:R-:W0:Y:S02]  /*1f2d0*/  LDS.128 R4, [UR42+0x324d0] ;  /* 0x0324d02aff047984 */ /* 0x005e240008000c00 */
[----:B0-----:R-:W-:Y:S02]  /*1f2e0*/  R2UR UR12, R5 ;  /* 0x00000000050c72ca */ /* 0x001fe400000e0000 */
[----:B------:R-:W-:Y:S02]  /*1f2f0*/  R2UR UR6, R6 ;  /* 0x00000000060672ca */ /* 0x000fe400000e0000 */
[----:B------:R-:W-:Y:S01]  /*1f300*/  R2UR UR5, R7 ;  /* 0x00000000070572ca */ /* 0x000fe200000e0000 */
[----:B------:R-:W-:Y:S06]  /*1f310*/  BAR.ARV 0x4, 0x180 ;  /* 0x0106000000007b1d */ /* 0x000fec0000002000 */
[----:B------:R-:W-:Y:S08]  /*1f320*/  @P0 BRA `(.L_x_3505) ;  /* 0x0000001c00500947 */ /* 0x000ff00003800000 */
[----:B------:R-:W2:Y:S04]  /*1f330*/  LDL.128 R136, [R1+0x200] ;  /* 0x0002000001887983 */ /* 0x000ea80000100c00 */
[----:B------:R-:W3:Y:S04]  /*1f340*/  LDL.128 R128, [R1+0x220] ;  /* 0x0002200001807983 */ /* 0x000ee80000100c00 */
        /* <DEDUP_REMOVED lines=27> */
[----:B------:R-:W4:Y:S01]  /*1f500*/  LDL R144, [R1+0x440] ;  /* 0x0004400001907983 */ /* 0x000f220000100800 */
[----:B------:R-:W-:Y:S01]  /*1f510*/  R2UR UR4, R202 ;  /* 0x00000000ca0472ca */ /* 0x000fe200000e0000 */
[----:B------:R-:W-:-:S02]  /*1f520*/  ULDC.64 UR8, c[0x0][0xd00] ;  /* 0x0003400000087ab9 */ /* 0x000fc40000000a00 */
        /* <DEDUP_REMOVED lines=8> */
[----:B------:R-:W-:-:S02]  /*1f5b0*/  IADD3 R143, P0, R196, 0xc040, RZ ;  /* 0x0000c040c48f7810 */ /* 0x000fc40007f1e0ff */
[----:B------:R-:W-:Y:S02]  /*1f5c0*/  LOP3.LUT R3, R196, 0x380, RZ, 0xc0, !PT ;  /* 0x00000380c4037812 */ /* 0x000fe400078ec0ff */
[----:B------:R-:W-:Y:S02]  /*1f5d0*/  LOP3.LUT R2, R143, 0x380, RZ, 0xc0, !PT ;  /* 0x000003808f027812 */ /* 0x000fe400078ec0ff */
[----:B------:R-:W-:Y:S02]  /*1f5e0*/  SHF.R.U64 R3, R3, 0x3, RZ ;  /* 0x0000000303037819 */ /* 0x000fe400000012ff */
[----:B------:R-:W-:Y:S02]  /*1f5f0*/  SHF.R.U64 R2, R2, 0x3, RZ ;  /* 0x0000000302027819 */ /* 0x000fe400000012ff */
[----:B------:R-:W-:Y:S02]  /*1f600*/  IADD3 R141, P1, R196, 0xc020, RZ ;  /* 0x0000c020c48d7810 */ /* 0x000fe40007f3e0ff */
[----:B------:R-:W-:Y:S01]  /*1f610*/  LOP3.LUT R2, R2, R143, RZ, 0x3c, !PT ;  /* 0x0000008f02027212 */ /* 0x000fe200078e3cff */
[----:B------:R-:W-:Y:S01]  /*1f620*/  IMAD.MOV.U32 R143, RZ, RZ, R197 ;  /* 0x000000ffff8f7224 */ /* 0x000fe200078e00c5 */
[----:B------:R-:W-:-:S02]  /*1f630*/  IADD3 R19, P2, R196, 0xc000, RZ ;  /* 0x0000c000c4137810 */ /* 0x000fc40007f5e0ff */
[----:B------:R-:W-:Y:S02]  /*1f640*/  LOP3.LUT R142, R3, R196, RZ, 0x3c, !PT ;  /* 0x000000c4038e7212 */ /* 0x000fe400078e3cff */
[----:B------:R-:W-:Y:S02]  /*1f650*/  LOP3.LUT R140, R141, 0x380, RZ, 0xc0, !PT ;  /* 0x000003808d8c7812 */ /* 0x000fe400078ec0ff */
[----:B------:R-:W-:Y:S02]  /*1f660*/  LOP3.LUT R0, R19, 0x380, RZ, 0xc0, !PT ;  /* 0x0000038013007812 */ /* 0x000fe400078ec0ff */
[----:B------:R-:W-:Y:S02]  /*1f670*/  MOV R142, R142 ;  /* 0x0000008e008e7202 */ /* 0x000fe40000000f00 */
[----:B------:R-:W-:Y:S02]  /*1f680*/  SHF.R.U64 R140, R140, 0x3, RZ ;  /* 0x000000038c8c7819 */ /* 0x000fe400000012ff */
[----:B------:R-:W-:Y:S01]  /*1f690*/  SHF.R.U64 R0, R0, 0x3, RZ ;  /* 0x0000000300007819 */ /* 0x000fe200000012ff */
[--C-:B------:R-:W-:Y:S01]  /*1f6a0*/  IMAD.X R21, RZ, RZ, R197.reuse, P2 ;  /* 0x000000ffff157224 */ /* 0x100fe200010e06c5 */
[----:B------:R-:W-:Y:S01]  /*1f6b0*/  LOP3.LUT R140, R140, R141, RZ, 0x3c, !PT ;  /* 0x0000008d8c8c7212 */ /* 0x000fe200078e3cff */
[--C-:B------:R-:W-:Y:S01]  /*1f6c0*/  IMAD.X R141, RZ, RZ, R197.reuse, P1 ;  /* 0x000000ffff8d7224 */ /* 0x100fe200008e06c5 */
[----:B------:R-:W-:Y:S01]  /*1f6d0*/  LOP3.LUT R20, R0, R19, RZ, 0x3c, !PT ;  /* 0x0000001300147212 */ /* 0x000fe200078e3cff */
[----:B------:R-:W-:Y:S01]  /*1f6e0*/  UISETP.NE.U32.AND UP0, UPT, UR8, URZ, UPT ;  /* 0x0000003f0800728c */ /* 0x000fe2000bf05070 */
[----:B------:R-:W-:-:S02]  /*1f6f0*/  IMAD.X R3, RZ, RZ, R197, P0 ;  /* 0x000000ffff037224 */ /* 0x000fc400000e06c5 */
[----:B------:R-:W-:Y:S01]  /*1f700*/  MOV R0, R20 ;  /* 0x0000001400007202 */ /* 0x000fe20000000f00 */
[----:B------:R-:W-:Y:S01]  /*1f710*/  UISETP.NE.AND.EX UP0, UPT, UR9, URZ, UPT, UP0 ;  /* 0x0000003f0900728c */ /* 0x000fe2000bf05300 */
[----:B------:R-:W-:Y:S01]  /*1f720*/  MOV R140, R140 ;  /* 0x0000008c008c7202 */ /* 0x000fe20000000f00 */
[----:B------:R-:W0:Y:S01]  /*1f730*/  LDC R20, c[0x0][0xce8] ;  /* 0x00033a00ff147b82 */ /* 0x000e220000000800 */
[----:B------:R-:W-:Y:S01]  /*1f740*/  ULDC.64 UR8, c[0x0][0xd00] ;  /* 0x0003400000087ab9 */ /* 0x000fe20000000a00 */
[----:B------:R-:W-:Y:S01]  /*1f750*/  MOV R2, R2 ;  /* 0x0000000200027202 */ /* 0x000fe20000000f00 */
[----:B------:R-:W-:Y:S01]  /*1f760*/  UIMAD.WIDE UR8, UR4, 0x4, UR8 ;  /* 0x00000004040878a5 */ /* 0x000fe2000f8e0208 */
[----:B------:R-:W-:Y:S02]  /*1f770*/  PLOP3.LUT P1, PT, PT, PT, UP0, 0x80, 0x0 ;  /* 0x000000000000781c */ /* 0x000fe40003f2f008 */
[----:B--2---:R-:W-:Y:S02]  /*1f780*/  F2FP.F16.F32.PACK_AB R136, R137, R136 ;  /* 0x000000888988723e */ /* 0x004fe400000000ff */
[----:B------:R-:W-:-:S02]  /*1f790*/  F2FP.F16.F32.PACK_AB R137, R139, R138 ;  /* 0x0000008a8b89723e */ /* 0x000fc400000000ff */
[----:B---3--:R-:W-:Y:S02]  /*1f7a0*/  F2FP.F16.F32.PACK_AB R128, R129, R128 ;  /* 0x000000808180723e */ /* 0x008fe400000000ff */
[----:B------:R-:W-:Y:S02]  /*1f7b0*/  F2FP.F16.F32.PACK_AB R129, R131, R130 ;  /* 0x000000828381723e */ /* 0x000fe400000000ff */
[----:B----4-:R-:W-:Y:S02]  /*1f7c0*/  F2FP.F16.F32.PACK_AB R138, R133, R132 ;  /* 0x00000084858a723e */ /* 0x010fe400000000ff */
[----:B------:R-:W-:Y:S01]  /*1f7d0*/  F2FP.F16.F32.PACK_AB R139, R135, R134 ;  /* 0x00000086878b723e */ /* 0x000fe200000000ff */
[----:B------:R-:W-:Y:S01]  /*1f7e0*/  BAR.SYNC.DEFER_BLOCKING 0x1, 0x100 ;  /* 0x0044000000007b1d */ /* 0x000fe20000010000 */
        /* <DEDUP_REMOVED lines=13> */
[----:B------:R1:W-:Y:S01]  /*1f8c0*/  STSM.16.M88.4 [R142], R136 ;  /* 0x000000888e007844 */ /* 0x0003e20000000200 */
        /* <DEDUP_REMOVED lines=35> */
[----:B------:R-:W-:-:S03]  /*1fb00*/  F2FP.F16.F32.PACK_AB R50, R45, R44 ;  /* 0x0000002c2d32723e */ /* 0x000fc600000000ff */
[----:B------:R1:W-:Y:S01]  /*1fb10*/  STSM.16.M88.4 [R229], R80 ;  /* 0x00000050e5007844 */ /* 0x0003e20000000200 */
        /* <DEDUP_REMOVED lines=15> */
[----:B------:R-:W-:Y:S01]  /*1fc10*/  F2FP.F16.F32.PACK_AB R27, R15, R14 ;  /* 0x0000000e0f1b723e */ /* 0x000fe200000000ff */
[----:B------:R1:W-:Y:S01]  /*1fc20*/  STSM.16.M88.4 [R219], R48 ;  /* 0x00000030db007844 */ /* 0x0003e20000000200 */
[----:B------:R-:W-:-:S02]  /*1fc30*/  F2FP.F16.F32.PACK_AB R10, R5, R4 ;  /* 0x00000004050a723e */ /* 0x000fc400000000ff */
[----:B------:R-:W-:Y:S01]  /*1fc40*/  F2FP.F16.F32.PACK_AB R11, R7, R6 ;  /* 0x00000006070b723e */ /* 0x000fe200000000ff */
[----:B------:R1:W-:Y:S01]  /*1fc50*/  STSM.16.M88.4 [R0], R40 ;  /* 0x0000002800007844 */ /* 0x0003e20000000200 */
[----:B------:R-:W-:-:S03]  /*1fc60*/  IMAD.U32 R4, RZ, RZ, UR8 ;  /* 0x00000008ff047e24 */ /* 0x000fc6000f8e00ff */
[----:B------:R1:W-:Y:S01]  /*1fc70*/  STSM.16.M88.4 [R140], R32 ;  /* 0x000000208c007844 */ /* 0x0003e20000000200 */
[----:B------:R-:W-:Y:S01]  /*1fc80*/  IMAD.U32 R5, RZ, RZ, UR9 ;  /* 0x00000009ff057e24 */ /* 0x000fe2000f8e00ff */
[----:B------:R-:W-:Y:S02]  /*1fc90*/  ULDC.64 UR8, c[0x0][0xd08] ;  /* 0x0003420000087ab9 */ /* 0x000fe40000000a00 */
[----:B------:R1:W-:Y:S04]  /*1fca0*/  STSM.16.M88.4 [R2], R24 ;  /* 0x0000001802007844 */ /* 0x0003e80000000200 */
[----:B------:R1:W-:Y:S01]  /*1fcb0*/  STSM.16.M88.4 [R218], R8 ;  /* 0x00000008da007844 */ /* 0x0003e20000000200 */
[----:B------:R-:W-:Y:S01]  /*1fcc0*/  UISETP.NE.U32.AND UP1, UPT, UR8, URZ, UPT ;  /* 0x0000003f0800728c */ /* 0x000fe2000bf25070 */
[----:B------:R-:W-:Y:S03]  /*1fcd0*/  BAR.SYNC.DEFER_BLOCKING 0x1, 0x100 ;  /* 0x0044000000007b1d */ /* 0x000fe60000010000 */
[----:B------:R-:W-:-:S06]  /*1fce0*/  UISETP.NE.AND.EX UP1, UPT, UR9, URZ, UPT, UP1 ;  /* 0x0000003f0900728c */ /* 0x000fcc000bf25310 */
[----:B------:R-:W-:-:S05]  /*1fcf0*/  PLOP3.LUT P2, PT, PT, PT, UP1, 0x80, 0x0 ;  /* 0x000000000000781c */ /* 0x000fca0003f4f018 */
[----:B------:R-:W-:Y:S02]  /*1fd00*/  @UP1 ULDC.64 UR8, c[0x0][0xd08] ;  /* 0x0003420000081ab9 */ /* 0x000fe40000000a00 */
[----:B------:R-:W-:-:S03]  /*1fd10*/  @UP1 UIMAD.WIDE UR8, UR4, 0x4, UR8 ;  /* 0x00000004040818a5 */ /* 0x000fc6000f8e0208 */
[----:B------:R-:W-:Y:S02]  /*1fd20*/  ULDC UR4, c[0x0][0xb88] ;  /* 0x0002e20000047ab9 */ /* 0x000fe40000000800 */
[----:B------:R-:W-:Y:S02]  /*1fd30*/  IMAD.U32 R19, RZ, RZ, UR4 ;  /* 0x00000004ff137e24 */ /* 0x000fe4000f8e00ff */
[----:B------:R-:W-:Y:S01]  /*1fd40*/  IMAD.U32 R6, RZ, RZ, UR8 ;  /* 0x00000008ff067e24 */ /* 0x000fe2000f8e00ff */
[----:B------:R-:W2:Y:S01]  /*1fd50*/  @P1 LDG.E R3, desc[UR36][R4.64] ;  /* 0x0000002404031981 */ /* 0x000ea2000c1e1900 */
[----:B------:R-:W-:-:S05]  /*1fd60*/  IMAD.U32 R7, RZ, RZ, UR9 ;  /* 0x00000009ff077e24 */ /* 0x000fca000f8e00ff */
[----:B------:R1:W5:Y:S01]  /*1fd70*/  @P2 LDG.E R19, desc[UR36][R6.64] ;  /* 0x0000002406132981 */ /* 0x000362000c1e1900 */
[----:B------:R-:W-:Y:S01]  /*1fd80*/  UMOV UR4, URZ ;  /* 0x0000003f00047c82 */ /* 0x000fe20008000000 */
[----:B------:R-:W-:Y:S02]  /*1fd90*/  LOP3.LUT P0, RZ, R210, 0x3, RZ, 0xc0, !PT ;  /* 0x00000003d2ff7812 */ /* 0x000fe4000780c0ff */
[----:B--2---:R-:W-:Y:S01]  /*1fda0*/  @P1 R2UR UR4, R3 ;  /* 0x00000000030412ca */ /* 0x004fe200000e0000 */
[----:B01----:R-:W-:-:S14]  /*1fdb0*/  @P2 BRA `(.L_x_3506) ;  /* 0x0000000000102947 */ /* 0x003fdc0003800000 */
[----:B------:R-:W-:Y:S05]  /*1fdc0*/  @!P1 BRA `(.L_x_3506) ;  /* 0x00000000000c9947 */ /* 0x000fea0003800000 */
[----:B------:R-:W2:Y:S04]  /*1fdd0*/  LDG.E R0, desc[UR36][R4.64] ;  /* 0x0000002404007981 */ /* 0x000ea8000c1e1900 */
[----:B-----5:R-:W2:Y:S02]  /*1fde0*/  LDG.E R19, desc[UR36][R4.64+0x4] ;  /* 0x0000042404137981 */ /* 0x020ea4000c1e1900 */
[----:B--2---:R-:W-:-:S07]  /*1fdf0*/  IMAD.IADD R19, R19, 0x1, -R0 ;  /* 0x0000000113137824 */ /* 0x004fce00078e0a00 */
.L_x_3506:
[----:B------:R-:W2:Y:S01]  /*1fe00*/  LDL R0, [R1+0x458] ;  /* 0x0004580001007983 */ /* 0x000ea20000100800 */
[----:B-----5:R-:W-:Y:S01]  /*1fe10*/  IMAD R19, R19, R20, RZ ;  /* 0x0000001413137224 */ /* 0x020fe200078e02ff */
[----:B------:R-:W-:Y:S01]  /*1fe20*/  R2UR UR15, R202 ;  /* 0x00000000ca0f72ca */ /* 0x000fe200000e0000 */
[----:B------:R-:W-:Y:S01]  /*1fe30*/  VIADD R12, R204, UR60 ;  /* 0x0000003ccc0c7c36 */ /* 0x000fe20008000000 */
[----:B------:R-:W-:Y:S01]  /*1fe40*/  ISETP.NE.AND P1, PT, R20, 0x1, PT ;  /* 0x000000011400780c */ /* 0x000fe20003f25270 */
[----:B------:R-:W-:Y:S01]  /*1fe50*/  USHF.R.S32.HI UR18, URZ, 0x1f, UR61 ;  /* 0x0000001f3f127899 */ /* 0x000fe2000801143d */
[----:B------:R-:W-:Y:S02]  /*1fe60*/  ULDC.64 UR16, c[0x0][0xc90] ;  /* 0x0003240000107ab9 */ /* 0x000fe40000000a00 */
[----:B------:R-:W-:-:S09]  /*1fe70*/  ISETP.GE.OR P2, PT, R12, R19, P0 ;  /* 0x000000130c00720c */ /* 0x000fd20000746670 */
[----:B------:R-:W0:Y:S04]  /*1fe80*/  @P1 LDC R2, c[0x0][0xcec] ;  /* 0x00033b00ff021b82 */ /* 0x000e280000000800 */
[----:B------:R-:W3:Y:S01]  /*1fe90*/  @!P2 LDL R11, [R1+0x420] ;  /* 0x00042000010ba983 */ /* 0x000ee20000100800 */
[----:B------:R-:W-:Y:S02]  /*1fea0*/  USHF.R.S32.HI UR7, URZ, 0x1f, UR15 ;  /* 0x0000001f3f077899 */ /* 0x000fe4000801140f */
[----:B------:R-:W-:Y:S01]  /*1feb0*/  USHF.R.S32.HI UR11, URZ, 0x1f, UR4 ;  /* 0x0000001f3f0b7899 */ /* 0x000fe20008011404 */
[----:B------:R-:W1:Y:S01]  /*1fec0*/  @P1 LDC R3, c[0x0][0xcf0] ;  /* 0x00033c00ff031b82 */ /* 0x000e620000000800 */
[----:B------:R-:W-:Y:S01]  /*1fed0*/  UIMAD UR14, UR18, UR16, URZ ;  /* 0x00000010120e72a4 */ /* 0x000fe2000f8e023f */
[----:B------:R-:W-:Y:S01]  /*1fee0*/  UMOV UR10, UR4 ;  /* 0x00000004000a7c82 */ /* 0x000fe20008000000 */
[----:B------:R-:W-:-:S02]  /*1fef0*/  USEL UR20, UR7, URZ, !UP0 ;  /* 0x0000003f07147287 */ /* 0x000fc4000c000000 */
[----:B------:R-:W-:Y:S02]  /*1ff00*/  UIMAD.WIDE.U32 UR8, UR61, UR16, UR10 ;  /* 0x000000103d0872a5 */ /* 0x000fe4000f8e000a */
[----:B------:R-:W-:Y:S01]  /*1ff10*/  UIMAD UR14, UR61, UR17, UR14 ;  /* 0x000000113d0e72a4 */ /* 0x000fe2000f8e020e */
[----:B------:R-:W4:Y:S01]  /*1ff20*/  @P1 LDC R77, c[0x0][0xcf0] ;  /* 0x00033c00ff4d1b82 */ /* 0x000f220000000800 */
[----:B------:R-:W-:Y:S01]  /*1ff30*/  USEL UR19, UR15, URZ, !UP0 ;  /* 0x0000003f0f137287 */ /* 0x000fe2000c000000 */
[----:B------:R-:W-:Y:S01]  /*1ff40*/  ULDC.64 UR16, c[0x0][0xc98] ;  /* 0x0003260000107ab9 */ /* 0x000fe20000000a00 */
[----:B------:R-:W-:Y:S02]  /*1ff50*/  UIADD3 UR9, UR9, UR14, URZ ;  /* 0x0000000e09097290 */ /* 0x000fe4000fffe03f */
[----:B------:R-:W-:Y:S02]  /*1ff60*/  UIMAD UR7, UR20, UR16, URZ ;  /* 0x00000010140772a4 */ /* 0x000fe4000f8e023f */
[----:B------:R-:W-:-:S02]  /*1ff70*/  UIMAD.WIDE.U32 UR8, UR19, UR16, UR8 ;  /* 0x00000010130872a5 */ /* 0x000fc4000f8e0008 */
[----:B------:R-:W-:Y:S01]  /*1ff80*/  UIMAD UR7, UR19, UR17, UR7 ;  /* 0x00000011130772a4 */ /* 0x000fe2000f8e0207 */
[----:B------:R-:W-:-:S05]  /*1ff90*/  ULDC.64 UR14, c[0x0][0xc88] ;  /* 0x00032200000e7ab9 */ /* 0x000fca0000000a00 */
[----:B------:R-:W-:Y:S02]  /*1ffa0*/  IMAD.U32 R7, RZ, RZ, UR7 ;  /* 0x00000007ff077e24 */ /* 0x000fe4000f8e00ff */
[----:B--2---:R-:W-:-:S04]  /*1ffb0*/  VIADD R5, R0, UR60 ;  /* 0x0000003c00057c36 */ /* 0x004fc80008000000 */
[----:B0-----:R-:W-:-:S04]  /*1ffc0*/  @P1 IMAD.HI.U32 R2, R5, R2, RZ ;  /* 0x0000000205021227 */ /* 0x001fc800078e00ff */
[----:B------:R-:W-:Y:S01]  /*1ffd0*/  IMAD.MOV.U32 R0, RZ, RZ, R5 ;  /* 0x000000ffff007224 */ /* 0x000fe200078e0005 */
[----:B-1----:R-:W-:-:S04]  /*1ffe0*/  @P1 SHF.R.U32.HI R0, RZ, R3, R2 ;  /* 0x00000003ff001219 */ /* 0x002fc80000011602 */
[--C-:B------:R-:W-:Y:S01]  /*1fff0*/  SHF.R.S32.HI R4, RZ, 0x1f, R0.reuse ;  /* 0x0000001fff047819 */ /* 0x100fe20000011400 */
[----:B------:R-:W-:-:S04]  /*20000*/  IMAD.MOV R2, RZ, RZ, -R0 ;  /* 0x000000ffff027224 */ /* 0x000fc800078e0a00 */
[----:B------:R-:W-:Y:S01]  /*20010*/  IMAD R5, R20, R2, R5 ;  /* 0x0000000214057224 */ /* 0x000fe200078e0205 */
[----:B------:R-:W-:-:S04]  /*20020*/  IADD3 R2, P3, R0, UR8, RZ ;  /* 0x0000000800027c10 */ /* 0x000fc8000ff7e0ff */
[----:B------:R-:W-:-:S05]  /*20030*/  SHF.R.S32.HI R3, RZ, 0x1f, R5 ;  /* 0x0000001fff037819 */ /* 0x000fca0000011405 */
[----:B------:R-:W-:Y:S01]  /*20040*/  IMAD R0, R3, UR14, RZ ;  /* 0x0000000e03007c24 */ /* 0x000fe2000f8e02ff */
[----:B------:R-:W-:Y:S01]  /*20050*/  IADD3.X R3, R4, UR9, R7, P3, !PT ;  /* 0x0000000904037c10 */ /* 0x000fe20009ffe407 */
[----:B------:R-:W-:Y:S02]  /*20060*/  ULDC.64 UR8, c[0x0][0xc50] ;  /* 0x0003140000087ab9 */ /* 0x000fe40000000a00 */
[C---:B------:R-:W-:Y:S02]  /*20070*/  IMAD R7, R5.reuse, UR15, R0 ;  /* 0x0000000f05077c24 */ /* 0x040fe4000f8e0200 */
[----:B------:R-:W-:Y:S01]  /*20080*/  IMAD.WIDE.U32 R2, R5, UR14, R2 ;  /* 0x0000000e05027c25 */ /* 0x000fe2000f8e0002 */
[----:B------:R-:W-:-:S03]  /*20090*/  ULDC.64 UR14, c[0x0][0xba0] ;  /* 0x0002e800000e7ab9 */ /* 0x000fc60000000a00 */
[----:B------:R-:W-:Y:S01]  /*200a0*/  IMAD.IADD R3, R3, 0x1, R7 ;  /* 0x0000000103037824 */ /* 0x000fe200078e0207 */
[----:B------:R-:W-:Y:S01]  /*200b0*/  LEA R6, P3, R2, UR8, 0x2 ;  /* 0x0000000802067c11 */ /* 0x000fe2000f8610ff */
[----:B------:R-:W-:-:S03]  /*200c0*/  VIADD R0, R12, 0x8 ;  /* 0x000000080c007836 */ /* 0x000fc60000000000 */
[----:B------:R-:W-:Y:S01]  /*200d0*/  LEA.HI.X R10, R2, UR9, R3, 0x2, P3 ;  /* 0x00000009020a7c11 */ /* 0x000fe200098f1403 */
[----:B------:R-:W-:Y:S01]  /*200e0*/  SHFL.IDX PT, R8, R6, RZ, 0x1c1f ;  /* 0x001c1fff06087589 */ /* 0x000fe200000e0000 */
[----:B------:R-:W-:-:S03]  /*200f0*/  ISETP.GE.OR P0, PT, R0, R19, P0 ;  /* 0x000000130000720c */ /* 0x000fc60000706670 */
[----:B------:R-:W3:Y:S04]  /*20100*/  SHFL.IDX PT, R9, R10, RZ, 0x1c1f ;  /* 0x001c1fff0a097589 */ /* 0x000ee800000e0000 */
[----:B---3--:R0:W-:Y:S06]  /*20110*/  @!P2 ST.E desc[UR36][R8.64], R11 ;  /* 0x0000000b0800a985 */ /* 0x0081ec000c101924 */
[----:B------:R-:W2:Y:S01]  /*20120*/  @!P0 LDL R21, [R1+0x424] ;  /* 0x0004240001158983 */ /* 0x000ea20000100800 */
[----:B------:R-:W-:-:S02]  /*20130*/  IMAD R0, R208, 0x40, R189 ;  /* 0x00000040d0007824 */ /* 0x000fc400078e02bd */
[----:B------:R-:W-:Y:S01]  /*20140*/  IMAD.MOV.U32 R3, RZ, RZ, 0x2 ;  /* 0x00000002ff037424 */ /* 0x000fe200078e00ff */
[----:B------:R-:W-:Y:S03]  /*20150*/  SHFL.IDX PT, R54, R6, 0x1, 0x1c1f ;  /* 0x003c1f0006367f89 */ /* 0x000fe600000e0000 */
[----:B------:R-:W-:Y:S01]  /*20160*/  IMAD.WIDE R2, R0, R3, UR58 ;  /* 0x0000003a00027e25 */ /* 0x000fe2000f8e0203 */
[----:B------:R-:W2:Y:S02]  /*20170*/  SHFL.IDX PT, R55, R10, 0x1, 0x1c1f ;  /* 0x003c1f000a377f89 */ /* 0x000ea400000e0000 */
[C---:B------:R-:W-:Y:S02]  /*20180*/  IADD3 R25, P4, R2.reuse, 0x3000, RZ ;  /* 0x0000300002197810 */ /* 0x040fe40007f9e0ff */
[C---:B------:R-:W-:Y:S02]  /*20190*/  IADD3 R29, P5, R2.reuse, 0x4000, RZ ;  /* 0x00004000021d7810 */ /* 0x040fe40007fbe0ff */
[----:B------:R-:W-:-:S02]  /*201a0*/  IADD3 R33, P6, R2, 0x5000, RZ ;  /* 0x0000500002217810 */ /* 0x000fc40007fde0ff */
[----:B------:R-:W-:Y:S02]  /*201b0*/  LOP3.LUT R24, R25, 0x380, RZ, 0xc0, !PT ;  /* 0x0000038019187812 */ /* 0x000fe400078ec0ff */
[----:B------:R-:W-:Y:S02]  /*201c0*/  LOP3.LUT R28, R29, 0x380, RZ, 0xc0, !PT ;  /* 0x000003801d1c7812 */ /* 0x000fe400078ec0ff */
[----:B------:R-:W-:Y:S02]  /*201d0*/  LOP3.LUT R32, R33, 0x380, RZ, 0xc0, !PT ;  /* 0x0000038021207812 */ /* 0x000fe400078ec0ff */
[C---:B------:R-:W-:Y:S02]  /*201e0*/  IADD3 R7, P2, R2.reuse, 0x1000, RZ ;  /* 0x0000100002077810 */ /* 0x040fe40007f5e0ff */
[----:B------:R-:W-:Y:S02]  /*201f0*/  IADD3 R5, P3, R2, 0x2000, RZ ;  /* 0x0000200002057810 */ /* 0x000fe40007f7e0ff */
[----:B------:R-:W-:Y:S01]  /*20200*/  SHF.R.U64 R24, R24, 0x3, RZ ;  /* 0x0000000318187819 */ /* 0x000fe200000012ff */
[--C-:B0-----:R-:W-:Y:S01]  /*20210*/  IMAD.X R9, RZ, RZ, R3.reuse, P2 ;  /* 0x000000ffff097224 */ /* 0x101fe200010e0603 */
[----:B------:R-:W-:Y:S01]  /*20220*/  SHF.R.U64 R28, R28, 0x3, RZ ;  /* 0x000000031c1c7819 */ /* 0x000fe200000012ff */
[----:B------:R-:W-:Y:S01]  /*20230*/  IMAD.X R13, RZ, RZ, R3, P3 ;  /* 0x000000ffff0d7224 */ /* 0x000fe200018e0603 */
[----:B------:R-:W-:-:S02]  /*20240*/  SHF.R.U64 R32, R32, 0x3, RZ ;  /* 0x0000000320207819 */ /* 0x000fc400000012ff */
[----:B------:R-:W-:Y:S01]  /*20250*/  LOP3.LUT R24, R24, R25, RZ, 0x3c, !PT ;  /* 0x0000001918187212 */ /* 0x000fe200078e3cff */
[--C-:B------:R-:W-:Y:S01]  /*20260*/  IMAD.X R25, RZ, RZ, R3.reuse, P4 ;  /* 0x000000ffff197224 */ /* 0x100fe200020e0603 */
[----:B------:R-:W-:Y:S01]  /*20270*/  LOP3.LUT R28, R28, R29, RZ, 0x3c, !PT ;  /* 0x0000001d1c1c7212 */ /* 0x000fe200078e3cff */
[--C-:B------:R-:W-:Y:S01]  /*20280*/  IMAD.X R29, RZ, RZ, R3.reuse, P5 ;  /* 0x000000ffff1d7224 */ /* 0x100fe200028e0603 */
[----:B------:R-:W-:Y:S01]  /*20290*/  LOP3.LUT R32, R32, R33, RZ, 0x3c, !PT ;  /* 0x0000002120207212 */ /* 0x000fe200078e3cff */
[----:B------:R-:W-:Y:S01]  /*202a0*/  IMAD.X R33, RZ, RZ, R3, P6 ;  /* 0x000000ffff217224 */ /* 0x000fe200030e0603 */
[C---:B------:R-:W-:Y:S02]  /*202b0*/  IADD3 R37, P2, R2.reuse, 0x6000, RZ ;  /* 0x0000600002257810 */ /* 0x040fe40007f5e0ff */
[C---:B------:R-:W-:Y:S02]  /*202c0*/  IADD3 R41, P3, R2.reuse, 0x7000, RZ ;  /* 0x0000700002297810 */ /* 0x040fe40007f7e0ff */
[----:B------:R-:W-:-:S02]  /*202d0*/  IADD3 R45, P4, R2, 0x8000, RZ ;  /* 0x00008000022d7810 */ /* 0x000fc40007f9e0ff */
[C---:B------:R-:W-:Y:S02]  /*202e0*/  IADD3 R49, P5, R2.reuse, 0x9000, RZ ;  /* 0x0000900002317810 */ /* 0x040fe40007fbe0ff */
[----:B------:R-:W-:Y:S02]  /*202f0*/  IADD3 R53, P6, R2, 0xa000, RZ ;  /* 0x0000a00002357810 */ /* 0x000fe40007fde0ff */
[----:B------:R-:W-:Y:S02]  /*20300*/  LOP3.LUT R36, R37, 0x380, RZ, 0xc0, !PT ;  /* 0x0000038025247812 */ /* 0x000fe400078ec0ff */
        /* <DEDUP_REMOVED lines=11> */
[----:B------:R-:W-:Y:S02]  /*203c0*/  SHF.R.U64 R4, R4, 0x3, RZ ;  /* 0x0000000304047819 */ /* 0x000fe400000012ff */
        /* <DEDUP_REMOVED lines=11> */
[----:B------:R-:W-:-:S02]  /*20480*/  LOP3.LUT R8, R4, R7, RZ, 0x3c, !PT ;  /* 0x0000000704087212 */ /* 0x000fc400078e3cff */
[----:B------:R-:W-:Y:S02]  /*20490*/  LOP3.LUT R12, R0, R5, RZ, 0x3c, !PT ;  /* 0x00000005000c7212 */ /* 0x000fe400078e3cff */
[C---:B------:R-:W-:Y:S02]  /*204a0*/  IADD3 R57, P2, R2.reuse, 0xb000, RZ ;  /* 0x0000b00002397810 */ /* 0x040fe40007f5e0ff */
[C---:B------:R-:W-:Y:S02]  /*204b0*/  IADD3 R61, P3, R2.reuse, 0xc000, RZ ;  /* 0x0000c000023d7810 */ /* 0x040fe40007f7e0ff */
[C---:B------:R-:W-:Y:S02]  /*204c0*/  IADD3 R65, P4, R2.reuse, 0xd000, RZ ;  /* 0x0000d00002417810 */ /* 0x040fe40007f9e0ff */
[C---:B------:R-:W-:Y:S02]  /*204d0*/  IADD3 R69, P5, R2.reuse, 0xe000, RZ ;  /* 0x0000e00002457810 */ /* 0x040fe40007fbe0ff */
[----:B------:R-:W-:-:S02]  /*204e0*/  LOP3.LUT R7, R2, 0x380, RZ, 0xc0, !PT ;  /* 0x0000038002077812 */ /* 0x000fc400078ec0ff */
[----:B------:R-:W-:Y:S02]  /*204f0*/  IADD3 R5, P6, R2, 0xf000, RZ ;  /* 0x0000f00002057810 */ /* 0x000fe40007fde0ff */
[----:B------:R-:W-:Y:S02]  /*20500*/  LOP3.LUT R56, R57, 0x380, RZ, 0xc0, !PT ;  /* 0x0000038039387812 */ /* 0x000fe400078ec0ff */
[----:B------:R-:W-:Y:S01]  /*20510*/  LOP3.LUT R60, R61, 0x380, RZ, 0xc0, !PT ;  /* 0x000003803d3c7812 */ /* 0x000fe200078ec0ff */
[----:B------:R-:W-:Y:S01]  /*20520*/  IMAD.X R73, RZ, RZ, R3, P6 ;  /* 0x000000ffff497224 */ /* 0x000fe200030e0603 */
[----:B------:R-:W-:Y:S02]  /*20530*/  LOP3.LUT R64, R65, 0x380, RZ, 0xc0, !PT ;  /* 0x0000038041407812 */ /* 0x000fe400078ec0ff */
[----:B------:R-:W-:Y:S02]  /*20540*/  LOP3.LUT R68, R69, 0x380, RZ, 0xc0, !PT ;  /* 0x0000038045447812 */ /* 0x000fe400078ec0ff */
[----:B------:R-:W-:-:S02]  /*20550*/  SHF.R.U64 R7, R7, 0x3, RZ ;  /* 0x0000000307077819 */ /* 0x000fc400000012ff */
[----:B------:R-:W-:Y:S02]  /*20560*/  LOP3.LUT R0, R5, 0x380, RZ, 0xc0, !PT ;  /* 0x0000038005007812 */ /* 0x000fe400078ec0ff */
[----:B------:R-:W-:Y:S02]  /*20570*/  SHF.R.U64 R56, R56, 0x3, RZ ;  /* 0x0000000338387819 */ /* 0x000fe400000012ff */
[----:B------:R-:W-:Y:S02]  /*20580*/  SHF.R.U64 R60, R60, 0x3, RZ ;  /* 0x000000033c3c7819 */ /* 0x000fe400000012ff */
[----:B------:R-:W-:Y:S02]  /*20590*/  SHF.R.U64 R64, R64, 0x3, RZ ;  /* 0x0000000340407819 */ /* 0x000fe400000012ff */
[----:B------:R-:W-:Y:S02]  /*205a0*/  SHF.R.U64 R68, R68, 0x3, RZ ;  /* 0x0000000344447819 */ /* 0x000fe400000012ff */
[----:B------:R-:W-:-:S02]  /*205b0*/  LOP3.LUT R2, R7, R2, RZ, 0x3c, !PT ;  /* 0x0000000207027212 */ /* 0x000fc400078e3cff */
        /* <DEDUP_REMOVED lines=9> */
[----:B------:R-:W-:Y:S01]  /*20650*/  LOP3.LUT R72, R0, R5, RZ, 0x3c, !PT ;  /* 0x0000000500487212 */ /* 0x000fe200078e3cff */
[----:B------:R-:W-:-:S02]  /*20660*/  UIMAD UR7, UR11, UR14, URZ ;  /* 0x0000000e0b0772a4 */ /* 0x000fc4000f8e023f */
[----:B------:R-:W-:Y:S02]  /*20670*/  UIMAD.WIDE.U32 UR8, UR4, UR14, URZ ;  /* 0x0000000e040872a5 */ /* 0x000fe4000f8e003f */
[----:B------:R-:W-:Y:S01]  /*20680*/  UIMAD UR7, UR4, UR15, UR7 ;  /* 0x0000000f040772a4 */ /* 0x000fe2000f8e0207 */
[----:B------:R-:W-:-:S03]  /*20690*/  ULDC.64 UR10, c[0x0][0xbe8] ;  /* 0x0002fa00000a7ab9 */ /* 0x000fc60000000a00 */
[----:B------:R-:W-:Y:S02]  /*206a0*/  UIADD3 UR9, UR9, UR7, URZ ;  /* 0x0000000709097290 */ /* 0x000fe4000fffe03f */
[----:B------:R-:W-:Y:S01]  /*206b0*/  UIMAD UR4, UR18, UR10, URZ ;  /* 0x0000000a120472a4 */ /* 0x000fe2000f8e023f */
[----:B------:R-:W-:Y:S01]  /*206c0*/  VIADD R76, R209, UR60 ;  /* 0x0000003cd14c7c36 */ /* 0x000fe20008000000 */
[----:B------:R-:W-:Y:S02]  /*206d0*/  UIMAD.WIDE.U32 UR8, UR61, UR10, UR8 ;  /* 0x0000000a3d0872a5 */ /* 0x000fe4000f8e0008 */
[----:B------:R-:W-:-:S03]  /*206e0*/  UIMAD UR4, UR61, UR11, UR4 ;  /* 0x0000000b3d0472a4 */ /* 0x000fc6000f8e0204 */
[----:B------:R-:W-:Y:S01]  /*206f0*/  ULDC.64 UR10, c[0x0][0xbf0] ;  /* 0x0002fc00000a7ab9 */ /* 0x000fe20000000a00 */
[----:B------:R-:W-:Y:S02]  /*20700*/  UIADD3 UR9, UR9, UR4, URZ ;  /* 0x0000000409097290 */ /* 0x000fe4000fffe03f */
[----:B------:R-:W-:Y:S02]  /*20710*/  UIMAD UR4, UR20, UR10, URZ ;  /* 0x0000000a140472a4 */ /* 0x000fe4000f8e023f */
[----:B------:R-:W-:Y:S02]  /*20720*/  UIMAD.WIDE.U32 UR8, UR19, UR10, UR8 ;  /* 0x0000000a130872a5 */ /* 0x000fe4000f8e0008 */
[----:B------:R-:W-:-:S03]  /*20730*/  UIMAD UR4, UR19, UR11, UR4 ;  /* 0x0000000b130472a4 */ /* 0x000fc6000f8e0204 */
[----:B------:R-:W-:Y:S01]  /*20740*/  ULDC.64 UR10, c[0x0][0xbe0] ;  /* 0x0002f800000a7ab9 */ /* 0x000fe20000000a00 */
[----:B------:R-:W-:Y:S01]  /*20750*/  UIADD3 UR4, UR9, UR4, URZ ;  /* 0x0000000409047290 */ /* 0x000fe2000fffe03f */
[----:B------:R-:W-:-:S05]  /*20760*/  VIADD R82, R208, UR60 ;  /* 0x0000003cd0527c36 */ /* 0x000fca0008000000 */
[----:B------:R-:W-:Y:S01]  /*20770*/  ISETP.GE.AND P2, PT, R82, R19, PT ;  /* 0x000000135200720c */ /* 0x000fe20003f46270 */
[----:B------:R-:W-:Y:S01]  /*20780*/  BSSY B1, `(.L_x_3507) ;  /* 0x000004a000017945 */ /* 0x000fe20003800000 */
[----:B--2---:R0:W-:Y:S04]  /*20790*/  @!P0 ST.E desc[UR36][R54.64], R21 ;  /* 0x0000001536008985 */ /* 0x0041e8000c101924 */
[----:B------:R1:W5:Y:S04]  /*207a0*/  LD.E.128 R4, desc[UR36][R2.64] ;  /* 0x0000002402047980 */ /* 0x000368000c101d00 */
[----:B------:R-:W5:Y:S01]  /*207b0*/  LD.E.128 R8, desc[UR36][R8.64] ;  /* 0x0000002408087980 */ /* 0x000f62000c101d00 */
[----:B0-----:R-:W-:-:S03]  /*207c0*/  IMAD.MOV.U32 R21, RZ, RZ, R76 ;  /* 0x000000ffff157224 */ /* 0x001fc600078e004c */
[----:B------:R-:W5:Y:S01]  /*207d0*/  LD.E.128 R12, desc[UR36][R12.64] ;  /* 0x000000240c0c7980 */ /* 0x000f62000c101d00 */
[----:B-1----:R-:W0:Y:S01]  /*207e0*/  @P1 LDC R3, c[0x0][0xcec] ;  /* 0x00033b00ff031b82 */ /* 0x002e220000000800 */
[----:B------:R-:W-:Y:S02]  /*207f0*/  IMAD.U32 R2, RZ, RZ, UR8 ;  /* 0x00000008ff027e24 */ /* 0x000fe4000f8e00ff */
[----:B------:R-:W5:Y:S04]  /*20800*/  LD.E.128 R24, desc[UR36][R24.64] ;  /* 0x0000002418187980 */ /* 0x000f68000c101d00 */
[----:B------:R-:W5:Y:S04]  /*20810*/  LD.E.128 R28, desc[UR36][R28.64] ;  /* 0x000000241c1c7980 */ /* 0x000f68000c101d00 */
[----:B------:R-:W5:Y:S04]  /*20820*/  LD.E.128 R32, desc[UR36][R32.64] ;  /* 0x0000002420207980 */ /* 0x000f68000c101d00 */
[----:B------:R-:W5:Y:S04]  /*20830*/  LD.E.128 R36, desc[UR36][R36.64] ;  /* 0x0000002424247980 */ /* 0x000f68000c101d00 */
[----:B------:R-:W5:Y:S04]  /*20840*/  LD.E.128 R40, desc[UR36][R40.64] ;  /* 0x0000002428287980 */ /* 0x000f68000c101d00 */
[----:B------:R-:W5:Y:S01]  /*20850*/  LD.E.128 R44, desc[UR36][R44.64] ;  /* 0x000000242c2c7980 */ /* 0x000f62000c101d00 */
[----:B0-----:R-:W-:-:S03]  /*20860*/  @P1 IMAD.HI.U32 R0, R76, R3, RZ ;  /* 0x000000034c001227 */ /* 0x001fc600078e00ff */
[----:B------:R-:W5:Y:S02]  /*20870*/  LD.E.128 R48, desc[UR36][R48.64] ;  /* 0x0000002430307980 */ /* 0x000f64000c101d00 */
[----:B----4-:R-:W-:Y:S02]  /*20880*/  @P1 SHF.R.U32.HI R21, RZ, R77, R0 ;  /* 0x0000004dff151219 */ /* 0x010fe40000011600 */
[----:B------:R-:W5:Y:S02]  /*20890*/  LD.E.128 R52, desc[UR36][R52.64] ;  /* 0x0000002434347980 */ /* 0x000f64000c101d00 */
[--C-:B------:R-:W-:Y:S01]  /*208a0*/  SHF.R.S32.HI R0, RZ, 0x1f, R21.reuse ;  /* 0x0000001fff007819 */ /* 0x100fe20000011415 */
[----:B------:R-:W-:Y:S01]  /*208b0*/  IMAD.MOV R77, RZ, RZ, -R21 ;  /* 0x000000ffff4d7224 */ /* 0x000fe200078e0a15 */
[----:B------:R-:W5:Y:S01]  /*208c0*/  LD.E.128 R56, desc[UR36][R56.64] ;  /* 0x0000002438387980 */ /* 0x000f62000c101d00 */
[----:B------:R-:W-:Y:S01]  /*208d0*/  IMAD.U32 R3, RZ, RZ, UR9 ;  /* 0x00000009ff037e24 */ /* 0x000fe2000f8e00ff */
[----:B------:R-:W-:Y:S01]  /*208e0*/  ULDC.64 UR8, c[0x0][0xbd8] ;  /* 0x0002f60000087ab9 */ /* 0x000fe20000000a00 */
[----:B------:R-:W-:Y:S01]  /*208f0*/  IMAD R0, R0, UR10, RZ ;  /* 0x0000000a00007c24 */ /* 0x000fe2000f8e02ff */
[----:B------:R-:W5:Y:S01]  /*20900*/  LD.E.128 R60, desc[UR36][R60.64] ;  /* 0x000000243c3c7980 */ /* 0x000f62000c101d00 */
[----:B------:R-:W-:-:S02]  /*20910*/  IMAD R77, R20, R77, R76 ;  /* 0x0000004d144d7224 */ /* 0x000fc400078e024c */
[----:B------:R-:W-:Y:S01]  /*20920*/  IMAD.U32 R3, RZ, RZ, UR4 ;  /* 0x00000004ff037e24 */ /* 0x000fe2000f8e00ff */
[----:B------:R-:W5:Y:S01]  /*20930*/  LD.E.128 R64, desc[UR36][R64.64] ;  /* 0x0000002440407980 */ /* 0x000f62000c101d00 */
[C---:B------:R-:W-:Y:S01]  /*20940*/  IMAD R79, R21.reuse, UR11, R0 ;  /* 0x0000000b154f7c24 */ /* 0x040fe2000f8e0200 */
[----:B------:R-:W-:Y:S02]  /*20950*/  SHF.R.S32.HI R0, RZ, 0x1f, R77 ;  /* 0x0000001fff007819 */ /* 0x000fe4000001144d */
[----:B------:R-:W5:Y:S01]  /*20960*/  LD.E.128 R68, desc[UR36][R68.64] ;  /* 0x0000002444447980 */ /* 0x000f62000c101d00 */
[----:B------:R-:W-:-:S03]  /*20970*/  IMAD.WIDE.U32 R2, R21, UR10, R2 ;  /* 0x0000000a15027c25 */ /* 0x000fc6000f8e0002 */
[----:B------:R-:W5:Y:S01]  /*20980*/  LD.E.128 R72, desc[UR36][R72.64] ;  /* 0x0000002448487980 */ /* 0x000f62000c101d00 */
[----:B------:R-:W-:Y:S01]  /*20990*/  IMAD.IADD R3, R3, 0x1, R79 ;  /* 0x0000000103037824 */ /* 0x000fe200078e024f */
[----:B------:R-:W-:Y:S01]  /*209a0*/  UIADD3 UR4, UR42, 0x32420, URZ ;  /* 0x000324202a047890 */ /* 0x000fe2000fffe03f */
[----:B------:R-:W-:Y:S01]  /*209b0*/  IMAD R20, R0, UR8, RZ ;  /* 0x0000000800147c24 */ /* 0x000fe2000f8e02ff */
[----:B------:R-:W-:Y:S01]  /*209c0*/  @!PT LDS RZ, [RZ] ;  /* 0x00000000fffff984 */ /* 0x000fe20000000800 */
[----:B------:R-:W-:Y:S01]  /*209d0*/  @!PT LDS RZ, [RZ] ;  /* 0x00000000fffff984 */ /* 0x000fe20000000800 */
[----:B------:R-:W-:Y:S01]  /*209e0*/  @!PT LDS RZ, [RZ] ;  /* 0x00000000fffff984 */ /* 0x000fe20000000800 */
[----:B------:R-:W-:Y:S01]  /*209f0*/  @!PT LDS RZ, [RZ] ;  /* 0x00000000fffff984 */ /* 0x000fe20000000800 */
[----:B------:R0:W-:Y:S06]  /*20a00*/  MEMBAR.ALL.CTA ;  /* 0x0000000000007992 */ /* 0x0001ec0000008000 */
[----:B0-----:R-:W0:Y:S01]  /*20a10*/  FENCE.VIEW.ASYNC.S ;  /* 0x00000000000073c6 */ /* 0x001e220000000000 */
[----:B------:R-:W-:Y:S01]  /*20a20*/  IMAD.WIDE.U32 R2, R77, UR8, R2 ;  /* 0x000000084d027c25 */ /* 0x000fe2000f8e0002 */
[----:B------:R-:W-:-:S03]  /*20a30*/  UPRMT UR4, URZ, 0x654, UR4 ;  /* 0x000006543f047896 */ /* 0x000fc60008000004 */
[----:B------:R-:W-:Y:S01]  /*20a40*/  IMAD R21, R77, UR9, R20 ;  /* 0x000000094d157c24 */ /* 0x000fe2000f8e0214 */
[----:B------:R-:W-:Y:S01]  /*20a50*/  ULDC.64 UR8, c[0x0][0xb80] ;  /* 0x0002e00000087ab9 */ /* 0x000fe20000000a00 */
[----:B------:R-:W-:Y:S01]  /*20a60*/  VIADD R0, R82, 0x20 ;  /* 0x0000002052007836 */ /* 0x000fe20000000000 */
[----:B------:R-:W-:Y:S01]  /*20a70*/  LEA R80, P3, R2, UR8, 0x1 ;  /* 0x0000000802507c11 */ /* 0x000fe2000f8608ff */
[----:B------:R-:W-:-:S03]  /*20a80*/  IMAD.IADD R3, R3, 0x1, R21 ;  /* 0x0000000103037824 */ /* 0x000fc600078e0215 */
[-C--:B------:R-:W-:Y:S01]  /*20a90*/  ISETP.GE.AND P1, PT, R0, R19.reuse, PT ;  /* 0x000000130000720c */ /* 0x080fe20003f26270 */
[----:B------:R-:W-:Y:S01]  /*20aa0*/  VIADD R0, R82, 0x40 ;  /* 0x0000004052007836 */ /* 0x000fe20000000000 */
[----:B------:R-:W-:Y:S01]  /*20ab0*/  LEA.HI.X R81, R2, UR9, R3, 0x1, P3 ;  /* 0x0000000902517c11 */ /* 0x000fe200098f0c03 */
[----:B0-----:R0:W1:Y:S03]  /*20ac0*/  SHFL.IDX PT, R78, R80, RZ, 0x181f ;  /* 0x00181fff504e7589 */ /* 0x00106600000e0000 */
[----:B------:R-:W-:Y:S02]  /*20ad0*/  ISETP.GE.AND P0, PT, R0, R19, PT ;  /* 0x000000130000720c */ /* 0x000fe40003f06270 */
[----:B------:R0:W2:Y:S01]  /*20ae0*/  SHFL.IDX PT, R0, R81, RZ, 0x181f ;  /* 0x00181fff51007589 */ /* 0x0000a200000e0000 */
[----:B------:R-:W-:Y:S01]  /*20af0*/  SYNCS.ARRIVE.TRANS64.RED.A1T0 RZ, [UR4], RZ ;  /* 0x000000ffffff79a7 */ /* 0x000fe20008100404 */
[----:B------:R-:W-:Y:S09]  /*20b00*/  @P2 BRA `(.L_x_3508) ;  /* 0x0000000000442947 */ /* 0x000ff20003800000 */
        /* <DEDUP_REMOVED lines=17> */
.L_x_3508:
[----:B------:R-:W-:Y:S05]  /*20c20*/  BSYNC B1 ;  /* 0x0000000000017941 */ /* 0x000fea0003800000 */
.L_x_3507:
[----:B--2---:R2:W4:Y:S01]  /*20c30*/  SHFL.IDX PT, R0, R81, 0x1, 0x181f ;  /* 0x00381f0051007f89 */ /* 0x00452200000e0000 */
        /* <DEDUP_REMOVED lines=9> */
[----:B-----5:R-:W-:Y:S02]  /*20cd0*/  @!P3 LEA R4, P5, R191, R20, 0x1 ;  /* 0x00000014bf04b211 */ /* 0x020fe400078a08ff */
        /* <DEDUP_REMOVED lines=10> */
.L_x_3510:
[----:B------:R-:W-:Y:S05]  /*20d80*/  BSYNC B1 ;  /* 0x0000000000017941 */ /* 0x000fea0003800000 */
.L_x_3509:
[----:B----4-:R4:W0:Y:S01]  /*20d90*/  SHFL.IDX PT, R0, R81, 0x2, 0x181f ;  /* 0x00581f0051007f89 */ /* 0x01082200000e0000 */
        /* <DEDUP_REMOVED lines=20> */
.L_x_3512:
[----:B------:R-:W-:Y:S05]  /*20ee0*/  BSYNC B1 ;  /* 0x0000000000017941 */ /* 0x000fea0003800000 */
.L_x_3511:
[----:B0-----:R-:W-:Y:S01]  /*20ef0*/  VIADD R0, R82, 0x60 ;  /* 0x0000006052007836 */ /* 0x001fe20000000000 */
[----:B--2-4-:R-:W4:Y:S04]  /*20f00*/  SHFL.IDX PT, R81, R81, 0x3, 0x181f ;  /* 0x00781f0051517f89 */ /* 0x014f2800000e0000 */
        /* <DEDUP_REMOVED lines=9> */
[C---:B------:R-:W-:Y:S02]  /*20fa0*/  @!P5 LEA R6, P2, R190.reuse, R80, 0x1 ;  /* 0x00000050be06d211 */ /* 0x040fe400078408ff */
[-C--:B----4-:R-:W-:Y:S02]  /*20fb0*/  @!P3 LEA.HI.X R3, R189, R81.reuse, R201, 0x1, P0 ;  /* 0x00000051bd03b211 */ /* 0x090fe400000f0cc9 */
        /* <DEDUP_REMOVED lines=11> */
.L_x_3505:
[----:B------:R-:W-:Y:S01]  /*21070*/  R2UR UR4, R202 ;  /* 0x00000000ca0472ca */ /* 0x000fe200000e0000 */
[----:B------:R-:W-:Y:S01]  /*21080*/  ULDC.64 UR8, c[0x0][0xd00] ;  /* 0x0003400000087ab9 */ /* 0x000fe20000000a00 */
[----:B------:R-:W0:Y:S01]  /*21090*/  LDC R11, c[0x0][0xce8] ;  /* 0x00033a00ff0b7b82 */ /* 0x000e220000000800 */
[----:B------:R-:W-:-:S04]  /*210a0*/  UISETP.NE.U32.AND UP0, UPT, UR8, URZ, UPT ;  /* 0x0000003f0800728c */ /* 0x000fc8000bf05070 */
[----:B------:R-:W-:-:S03]  /*210b0*/  UISETP.NE.AND.EX UP0, UPT, UR9, URZ, UPT, UP0 ;  /* 0x0000003f0900728c */ /* 0x000fc6000bf05300 */
[----:B------:R-:W-:-:S03]  /*210c0*/  ULDC.64 UR8, c[0x0][0xd00] ;  /* 0x0003400000087ab9 */ /* 0x000fc60000000a00 */
[----:B------:R-:W-:Y:S01]  /*210d0*/  UIMAD.WIDE UR8, UR4, 0x4, UR8 ;  /* 0x00000004040878a5 */ /* 0x000fe2000f8e0208 */
[----:B------:R-:W-:-:S05]  /*210e0*/  PLOP3.LUT P2, PT, PT, PT, UP0, 0x80, 0x0 ;  /* 0x000000000000781c */ /* 0x000fca0003f4f008 */
[----:B------:R-:W-:Y:S02]  /*210f0*/  IMAD.U32 R2, RZ, RZ, UR8 ;  /* 0x00000008ff027e24 */ /* 0x000fe4000f8e00ff */
[----:B------:R-:W-:Y:S01]  /*21100*/  IMAD.U32 R3, RZ, RZ, UR9 ;  /* 0x00000009ff037e24 */ /* 0x000fe2000f8e00ff */
[----:B------:R-:W-:Y:S02]  /*21110*/  ULDC.64 UR8, c[0x0][0xd08] ;  /* 0x0003420000087ab9 */ /* 0x000fe40000000a00 */
[----:B------:R-:W-:-:S03]  /*21120*/  UISETP.NE.U32.AND UP1, UPT, UR8, URZ, UPT ;  /* 0x0000003f0800728c */ /* 0x000fc6000bf25070 */
[----:B------:R-:W2:Y:S01]  /*21130*/  @P2 LDG.E R6, desc[UR36][R2.64] ;  /* 0x0000002402062981 */ /* 0x000ea2000c1e1900 */
[----:B------:R-:W-:-:S06]  /*21140*/  UISETP.NE.AND.EX UP1, UPT, UR9, URZ, UPT, UP1 ;  /* 0x0000003f0900728c */ /* 0x000fcc000bf25310 */
[----:B------:R-:W-:-:S05]  /*21150*/  PLOP3.LUT P3, PT, PT, PT, UP1, 0x80, 0x0 ;  /* 0x000000000000781c */ /* 0x000fca0003f6f018 */
[----:B------:R-:W-:Y:S02]  /*21160*/  @UP1 ULDC.64 UR8, c[0x0][0xd08] ;  /* 0x0003420000081ab9 */ /* 0x000fe40000000a00 */
[----:B------:R-:W-:-:S03]  /*21170*/  @UP1 UIMAD.WIDE UR8, UR4, 0x4, UR8 ;  /* 0x00000004040818a5 */ /* 0x000fc6000f8e0208 */
[----:B------:R-:W-:Y:S02]  /*21180*/  ULDC UR4, c[0x0][0xb88] ;  /* 0x0002e20000047ab9 */ /* 0x000fe40000000800 */
[----:B------:R-:W-:Y:S02]  /*21190*/  IMAD.U32 R0, RZ, RZ, UR4 ;  /* 0x00000004ff007e24 */ /* 0x000fe4000f8e00ff */
        /* <DEDUP_REMOVED lines=14> */
.L_x_3514:
[----:B------:R-:W-:Y:S01]  /*21280*/  R2UR UR8, R202 ;  /* 0x00000000ca0872ca */ /* 0x000fe200000e0000 */
[----:B------:R-:W-:Y:S01]  /*21290*/  USHF.R.S32.HI UR10, URZ, 0x1f, UR4 ;  /* 0x0000001f3f0a7899 */ /* 0x000fe20008011404 */
[----:B------:R-:W-:Y:S11]  /*212a0*/  BSSY B1, `(.L_x_3515) ;  /* 0x000002e000017945 */ /* 0x000ff60003800000 */
[----:B------:R-:W-:-:S02]  /*212b0*/  USHF.R.S32.HI UR7, URZ, 0x1f, UR8 ;  /* 0x0000001f3f077899 */ /* 0x000fc40008011408 */
        /* <DEDUP_REMOVED lines=44> */
.L_x_3516:
[----:B------:R-:W-:Y:S05]  /*21580*/  BSYNC B1 ;  /* 0x0000000000017941 */ /* 0x000fea0003800000 */
.L_x_3515:
[----:B0-----:R-:W0:Y:S01]  /*21590*/  @P0 LDC R3, c[0x0][0xcf0] ;  /* 0x00033c00ff030b82 */ /* 0x001e220000000800 */
[----:B------:R-:W-:Y:S01]  /*215a0*/  ULDC.64 UR16, c[0x0][0xba0] ;  /* 0x0002e80000107ab9 */ /* 0x000fe20000000a00 */
[----:B------:R-:W-:Y:S01]  /*215b0*/  VIADD R6, R209, UR60 ;  /* 0x0000003cd1067c36 */ /* 0x000fe20008000000 */
[----:B------:R-:W-:Y:S01]  /*215c0*/  UIMAD UR7, UR10, UR16, URZ ;  /* 0x000000100a0772a4 */ /* 0x000fe2000f8e023f */
[----:B------:R-:W-:Y:S01]  /*215d0*/  BSSY B1, `(.L_x_3517) ;  /* 0x0000040000017945 */ /* 0x000fe20003800000 */
[----:B------:R-:W-:Y:S01]  /*215e0*/  UIMAD.WIDE.U32 UR8, UR4, UR16, URZ ;  /* 0x00000010040872a5 */ /* 0x000fe2000f8e003f */
[----:B------:R-:W-:Y:S01]  /*215f0*/  @P0 IMAD.HI.U32 R2, R6, R9, RZ ;  /* 0x0000000906020227 */ /* 0x000fe200078e00ff */
[----:B------:R-:W-:-:S03]  /*21600*/  UIMAD UR7, UR4, UR17, UR7 ;  /* 0x00000011040772a4 */ /* 0x000fc6000f8e0207 */
[----:B------:R-:W-:Y:S01]  /*21610*/  ULDC.64 UR16, c[0x0][0xbe8] ;  /* 0x0002fa0000107ab9 */ /* 0x000fe20000000a00 */
[----:B------:R-:W-:Y:S01]  /*21620*/  UIADD3 UR9, UR9, UR7, URZ ;  /* 0x0000000709097290 */ /* 0x000fe2000fffe03f */
[----:B------:R-:W-:Y:S01]  /*21630*/  IMAD.MOV.U32 R5, RZ, RZ, R6 ;  /* 0x000000ffff057224 */ /* 0x000fe200078e0006 */
[----:B------:R-:W-:Y:S02]  /*21640*/  UIMAD UR4, UR11, UR16, URZ ;  /* 0x000000100b0472a4 */ /* 0x000fe4000f8e023f */
[----:B------:R-:W-:Y:S02]  /*21650*/  UIMAD.WIDE.U32 UR8, UR61, UR16, UR8 ;  /* 0x000000103d0872a5 */ /* 0x000fe4000f8e0008 */
        /* <DEDUP_REMOVED lines=55> */
.L_x_3518:
[----:B------:R-:W-:Y:S05]  /*219d0*/  BSYNC B1 ;  /* 0x0000000000017941 */ /* 0x000fea0003800000 */
.L_x_3517:
        /* <DEDUP_REMOVED lines=21> */
.L_x_3520:
[----:B------:R-:W-:Y:S05]  /*21b30*/  BSYNC B1 ;  /* 0x0000000000017941 */ /* 0x000fea0003800000 */
.L_x_3519:
        /* <DEDUP_REMOVED lines=21> */
.L_x_3522:
[----:B------:R-:W-:Y:S05]  /*21c90*/  BSYNC B1 ;  /* 0x0000000000017941 */ /* 0x000fea0003800000 */
.L_x_3521:
[----:B0-----:R-:W-:Y:S01]  /*21ca0*/  VIADD R0, R6, 0x60 ;  /* 0x0000006006007836 */ /* 0x001fe20000000000 */
[----:B--2-4-:R-:W0:Y:S04]  /*21cb0*/  SHFL.IDX PT, R5, R5, 0x3, 0x181f ;  /* 0x00781f0005057f89 */ /* 0x014e2800000e0000 */
[----:B------:R-:W-:Y:S01]  /*21cc0*/  ISETP.GE.AND P0, PT, R0, R11, PT ;  /* 0x0000000b0000720c */ /* 0x000fe20003f06270 */
[----:B-1-3--:R1:W2:-:S12]  /*21cd0*/  SHFL.IDX PT, R2, R4, 0x3, 0x181f ;  /* 0x00781f0004027f89 */ /* 0x00a29800000e0000 */
[----:B-1----:R-:W-:Y:S05]  /*21ce0*/  @P0 BRA `(.L_x_3513) ;  /* 0x0000000000440947 */ /* 0x002fea0003800000 */
[----:B------:R-:W-:Y:S02]  /*21cf0*/  ULDC UR4, c[0x0][0xbc8] ;  /* 0x0002f20000047ab9 */ /* 0x000fe40000000800 */
[----:B------:R-:W-:Y:S02]  /*21d00*/  ISETP.GE.AND P3, PT, R189, UR4, PT ;  /* 0x00000004bd007c0c */ /* 0x000fe4000bf66270 */
[----:B------:R-:W-:Y:S02]  /*21d10*/  ISETP.GE.AND P2, PT, R191, UR4, PT ;  /* 0x00000004bf007c0c */ /* 0x000fe4000bf46270 */
[----:B------:R-:W-:Y:S02]  /*21d20*/  ISETP.GE.AND P1, PT, R190, UR4, PT ;  /* 0x00000004be007c0c */ /* 0x000fe4000bf26270 */
[----:B------:R-:W-:-:S07]  /*21d30*/  ISETP.GE.AND P0, PT, R192, UR4, PT ;  /* 0x00000004c0007c0c */ /* 0x000fce000bf06270 */
[-C--:B--2---:R-:W-:Y:S02]  /*21d40*/  @!P3 LEA R6, P6, R189, R2.reuse, 0x1 ;  /* 0x00000002bd06b211 */ /* 0x084fe400078c08ff */
[-C--:B------:R-:W-:Y:S02]  /*21d50*/  @!P2 LEA R8, P5, R191, R2.reuse, 0x1 ;  /* 0x00000002bf08a211 */ /* 0x080fe400078a08ff */
[-C--:B------:R-:W-:Y:S02]  /*21d60*/  @!P1 LEA R10, P4, R190, R2.reuse, 0x1 ;  /* 0x00000002be0a9211 */ /* 0x080fe400078808ff */
[-C--:B0-----:R-:W-:Y:S02]  /*21d70*/  @!P3 LEA.HI.X R7, R189, R5.reuse, R201, 0x1, P6 ;  /* 0x00000005bd07b211 */ /* 0x081fe400030f0cc9 */
        /* <DEDUP_REMOVED lines=8> */
.L_x_3513:
[----:B------:R-:W-:Y:S05]  /*21e00*/  BSYNC B0 ;  /* 0x0000000000007941 */ /* 0x000fea0003800000 */
.L_x_3504:
[----:B------:R-:W-:Y:S02]  /*21e10*/  ULDC UR4, c[0x0][0xd3c] ;  /* 0x00034f0000047ab9 */ /* 0x000fe40000000800 */
[----:B------:R-:W-:-:S06]  /*21e20*/  UISETP.GE.AND UP0, UPT, UR5, UR4, UPT ;  /* 0x000000040500728c */ /* 0x000fcc000bf06270 */
[----:B------:R-:W-:-:S13]  /*21e30*/  PLOP3.LUT P0, PT, PT, PT, UP0, 0x80, 0x0 ;  /* 0x000000000000781c */ /* 0x000fda0003f0f008 */
[----:B------:R-:W-:Y:S05]  /*21e40*/  @!P0 BRA `(.L_x_3523) ;  /* 0xfffffdf400748947 */ /* 0x000fea000383ffff */
[----:B------:R-:W-:Y:S05]  /*21e50*/  EXIT ;  /* 0x000000000000794d */ /* 0x000fea0003800000 */
.L_x_3389:
        /* <DEDUP_REMOVED lines=16> */
.L_x_3524:
        /* <DEDUP_REMOVED lines=40> */
.L_x_3530:
        /* <DEDUP_REMOVED lines=12> */
.L_x_3529:
[----:B------:R-:W-:Y:S05]  /*222a0*/  BSYNC B0 ;  /* 0x0000000000007941 */ /* 0x000fea0003800000 */
.L_x_3528:
        /* <DEDUP_REMOVED lines=20> */
.L_x_3526:
        /* <DEDUP_REMOVED lines=20> */
.L_x_3531:
[----:B-1----:R-:W-:Y:S02]  /*22530*/  IMAD.MOV R2, RZ, RZ, -R3 ;  /* 0x000000ffff027224 */ /* 0x002fe400078e0a03 */
[----:B---3--:R-:W-:Y:S02]  /*22540*/  IMAD R16, R16, UR5, R11 ;  /* 0x0000000510107c24 */ /* 0x008fe4000f8e020b */
[----:B------:R-:W-:Y:S01]  /*22550*/  IMAD.MOV.U32 R11, RZ, RZ, R2 ;  /* 0x000000ffff0b7224 */ /* 0x000fe200078e0002 */
[----:B------:R-:W-:Y:S02]  /*22560*/  IABS R2, R4 ;  /* 0x0000000400027213 */ /* 0x000fe40000000000 */
[----:B--2---:R-:W-:Y:S01]  /*22570*/  IADD3 R9, -R16, UR6, RZ ;  /* 0x0000000610097c10 */ /* 0x004fe2000fffe1ff */
[----:B------:R-:W-:Y:S02]  /*22580*/  IMAD R11, R11, R12, RZ ;  /* 0x0000000c0b0b7224 */ /* 0x000fe400078e02ff */
[----:B------:R-:W-:Y:S01]  /*22590*/  IMAD.MOV R8, RZ, RZ, -R2 ;  /* 0x000000ffff087224 */ /* 0x000fe200078e0a02 */
        /* <DEDUP_REMOVED lines=24> */
[-C--:B------:R-:W-:Y:S01]  /*22720*/  IABS R8, R13.reuse ;  /* 0x0000000d00087213 */ /* 0x080fe20000000000 */
[----:B------:R-:W-:Y:S01]  /*22730*/  IMAD.MOV R18, RZ, RZ, -R13 ;  /* 0x000000ffff127224 */ /* 0x000fe200078e0a0d */
[----:B0-----:R-:W-:Y:S02]  /*22740*/  IABS R10, R13 ;  /* 0x0000000d000a7213 */ /* 0x001fe40000000000 */
[----:B------:R-:W0:Y:S08]  /*22750*/  I2F.RP R6, R8 ;  /* 0x0000000800067306 */ /* 0x000e300000209400 */
[----:B0-----:R-:W0:Y:S02]  /*22760*/  MUFU.RCP R6, R6 ;  /* 0x0000000600067308 */ /* 0x001e240000001000 */
[----:B0-----:R-:W-:-:S06]  /*22770*/  VIADD R3, R6, 0xffffffe ;  /* 0x0ffffffe06037836 */ /* 0x001fcc0000000000 */
[----:B------:R-:W0:Y:S02]  /*22780*/  F2I.FTZ.U32.TRUNC.NTZ R3, R3 ;  /* 0x0000000300037305 */ /* 0x000e24000021f000 */
[----:B0-----:R-:W-:-:S04]  /*22790*/  IMAD.MOV R7, RZ, RZ, -R3 ;  /* 0x000000ffff077224 */ /* 0x001fc800078e0a03 */
        /* <DEDUP_REMOVED lines=20> */
.L_x_3527:
[----:B------:R-:W-:Y:S01]  /*228e0*/  ULDC UR4, c[0x0][0xd3c] ;  /* 0x00034f0000047ab9 */ /* 0x000fe20000000800 */
[----:B------:R-:W-:Y:S02]  /*228f0*/  IMAD.MOV.U32 R17, RZ, RZ, RZ ;  /* 0x000000ffff117224 */ /* 0x000fe400078e00ff */
[----:B------:R-:W-:Y:S02]  /*22900*/  IMAD.U32 R16, RZ, RZ, UR6 ;  /* 0x00000006ff107e24 */ /* 0x000fe4000f8e00ff */
[----:B------:R-:W-:Y:S02]  /*22910*/  IMAD.MOV.U32 R18, RZ, RZ, RZ ;  /* 0x000000ffff127224 */ /* 0x000fe400078e00ff */
[----:B------:R-:W-:-:S07]  /*22920*/  IMAD.U32 R19, RZ, RZ, UR4 ;  /* 0x00000004ff137e24 */ /* 0x000fce000f8e00ff */
.L_x_3532:
[----:B------:R-:W-:-:S13]  /*22930*/  ISETP.NE.AND P0, PT, R5, RZ, PT ;  /* 0x000000ff0500720c */ /* 0x000fda0003f05270 */
[----:B------:R-:W0:Y:S01]  /*22940*/  @!P0 S2R R3, SR_CgaCtaId ;  /* 0x0000000000038919 */ /* 0x000e220000008800 */
[----:B------:R-:W-:-:S04]  /*22950*/  @!P0 MOV R0, 0x400 ;  /* 0x0000040000008802 */ /* 0x000fc80000000f00 */
[----:B0-----:R-:W-:-:S05]  /*22960*/  @!P0 LEA R0, R3, R0, 0x18 ;  /* 0x0000000003008211 */ /* 0x001fca00078ec0ff */
[----:B------:R1:W-:Y:S01]  /*22970*/  @!P0 STS.128 [R0+0x324d0], R16 ;  /* 0x0324d01000008388 */ /* 0x0003e20000000c00 */
[----:B------:R-:W-:Y:S06]  /*22980*/  BAR.ARV 0x5, 0x180 ;  /* 0x0146000000007b1d */ /* 0x000fec0000002000 */
.L_x_3525:
        /* <DEDUP_REMOVED lines=14> */
[----:B-1----:R-:W-:Y:S02]  /*22a70*/  LOP3.LUT R3, R4, 0x7f, RZ, 0xc0, !PT ;  /* 0x0000007f04037812 */ /* 0x002fe400078ec0ff */
        /* <DEDUP_REMOVED lines=17> */
.L_x_3608:
        /* <DEDUP_REMOVED lines=21> */
[----:B------:R0:W5:Y:S01]  /*22ce0*/  @P2 LDG.E R35, desc[UR36][R2.64] ;  /* 0x0000002402232981 */ /* 0x000162000c1e1900 */
[----:B-1----:R-:W-:-:S05]  /*22cf0*/  @P1 IMAD.WIDE R4, R19, 0x4, R4 ;  /* 0x0000000413041825 */ /* 0x002fca00078e0204 */
[----:B--2---:R-:W2:Y:S01]  /*22d00*/  @P1 LDG.E R0, desc[UR36][R4.64] ;  /* 0x0000002404001981 */ /* 0x004ea2000c1e1900 */
        /* <DEDUP_REMOVED lines=8> */
[----:B---34-:R-:W-:Y:S05]  /*22d90*/  @P1 BRA `(.L_x_3534) ;  /* 0x0000000000201947 */ /* 0x018fea0003800000 */
        /* <DEDUP_REMOVED lines=8> */
.L_x_3534:
[----:B------:R-:W-:Y:S02]  /*22e20*/  ULDC.64 UR4, c[0x0][0xb18] ;  /* 0x0002c60000047ab9 */ /* 0x000fe40000000a00 */
[----:B------:R-:W-:-:S04]  /*22e30*/  ISETP.NE.U32.AND P0, PT, RZ, UR4, PT ;  /* 0x00000004ff007c0c */ /* 0x000fc8000bf05070 */
[----:B------:R-:W-:-:S13]  /*22e40*/  ISETP.NE.AND.EX P0, PT, RZ, UR5, PT, P0 ;  /* 0x00000005ff007c0c */ /* 0x000fda000bf05300 */
[----:B------:R-:W-:Y:S05]  /*22e50*/  @!P0 BRA `(.L_x_3535) ;  /* 0x0000000000108947 */ /* 0x000fea0003800000 */
[----:B0-----:R-:W0:Y:S02]  /*22e60*/  LDC.64 R2, c[0x0][0xb18] ;  /* 0x0002c600ff027b82 */ /* 0x001e240000000a00 */
[----:B0-----:R-:W-:-:S05]  /*22e70*/  IMAD.WIDE R2, R19, 0x4, R2 ;  /* 0x0000000413027825 */ /* 0x001fca00078e0202 */
[----:B------:R3:W5:Y:S01]  /*22e80*/  LDG.E R7, desc[UR36][R2.64] ;  /* 0x0000002402077981 */ /* 0x000762000c1e1900 */
[----:B------:R-:W-:Y:S05]  /*22e90*/  BRA `(.L_x_3536) ;  /* 0x0000000000247947 */ /* 0x000fea0003800000 */
.L_x_3535:
[----:B------:R-:W-:Y:S02]  /*22ea0*/  ULDC.64 UR4, c[0x0][0xb00] ;  /* 0x0002c00000047ab9 */ /* 0x000fe40000000a00 */
[----:B------:R-:W-:-:S04]  /*22eb0*/  ISETP.NE.U32.AND P0, PT, RZ, UR4, PT ;  /* 0x00000004ff007c0c */ /* 0x000fc8000bf05070 */
[----:B------:R-:W-:-:S13]  /*22ec0*/  ISETP.NE.AND.EX P0, PT, RZ, UR5, PT, P0 ;  /* 0x00000005ff007c0c */ /* 0x000fda000bf05300 */
[----:B------:R-:W-:Y:S05]  /*22ed0*/  @!P0 BRA `(.L_x_3536) ;  /* 0x0000000000148947 */ /* 0x000fea0003800000 */
[----:B0-----:R-:W0:Y:S02]  /*22ee0*/  LDC.64 R2, c[0x0][0xb00] ;  /* 0x0002c000ff027b82 */ /* 0x001e240000000a00 */
[----:B0-----:R-:W-:-:S05]  /*22ef0*/  IMAD.WIDE R2, R19, 0x4, R2 ;  /* 0x0000000413027825 */ /* 0x001fca00078e0202 */
[----:B------:R-:W3:Y:S04]  /*22f00*/  LDG.E R7, desc[UR36][R2.64] ;  /* 0x0000002402077981 */ /* 0x000ee8000c1e1900 */
[----:B-12---:R-:W3:Y:S02]  /*22f10*/  LDG.E R0, desc[UR36][R2.64+0x4] ;  /* 0x0000042402007981 */ /* 0x006ee4000c1e1900 */
[----:B---3--:R-:W-:-:S07]  /*22f20*/  IMAD.IADD R7, R0, 0x1, -R7 ;  /* 0x0000000100077824 */ /* 0x008fce00078e0a07 */
.L_x_3536:
[----:B------:R-:W4:Y:S01]  /*22f30*/  LDL R6, [R1+0x440] ;  /* 0x0004400001067983 */ /* 0x000f220000100800 */
[----:B012---:R-:W0:Y:S01]  /*22f40*/  LDC R0, c[0x0][0x448] ;  /* 0x00011200ff007b82 */ /* 0x007e220000000800 */
[----:B------:R-:W-:Y:S01]  /*22f50*/  IMAD.SHL.U32 R37, R17, 0x80, RZ ;  /* 0x0000008011257824 */ /* 0x000fe200078e00ff */
[----:B------:R-:W-:Y:S01]  /*22f60*/  LOP3.LUT R23, R23, 0xfffeffff, RZ, 0xc0, !PT ;  /* 0xfffeffff17177812 */ /* 0x000fe200078ec0ff */
[----:B-----5:R-:W-:-:S05]  /*22f70*/  IMAD.IADD R17, R7, 0x1, -R30 ;  /* 0x0000000107117824 */ /* 0x020fca00078e0a1e */
[----:B---3--:R-:W1:Y:S01]  /*22f80*/  LDC.64 R2, c[0x0][0xad8] ;  /* 0x0002b600ff027b82 */ /* 0x008e620000000a00 */
[----:B0-----:R-:W-:Y:S01]  /*22f90*/  ISETP.NE.AND P2, PT, R0, 0x1, PT ;  /* 0x000000010000780c */ /* 0x001fe20003f45270 */
[----:B------:R-:W-:Y:S01]  /*22fa0*/  VIADD R0, R37, 0x7f ;  /* 0x0000007f25007836 */ /* 0x000fe20000000000 */
[----:B-1----:R-:W-:-:S11]  /*22fb0*/  ISETP.GE.AND P1, PT, R3, 0x1, PT ;  /* 0x000000010300780c */ /* 0x002fd60003f26270 */
[----:B------:R-:W0:Y:S01]  /*22fc0*/  @P2 LDC R5, c[0x0][0x44c] ;  /* 0x00011300ff052b82 */ /* 0x000e220000000800 */
[----:B------:R-:W-:-:S07]  /*22fd0*/  @P2 LOP3.LUT R23, R23, 0x10000, RZ, 0xfc, !PT ;  /* 0x0001000017172812 */ /* 0x000fce00078efcff */
[----:B------:R-:W1:Y:S01]  /*22fe0*/  @P2 LDC R9, c[0x0][0x450] ;  /* 0x00011400ff092b82 */ /* 0x000e620000000800 */
[----:B0-----:R-:W-:-:S05]  /*22ff0*/  @P2 IMAD.HI.U32 R4, R0, R5, RZ ;  /* 0x0000000500042227 */ /* 0x001fca00078e00ff */
[----:B-1----:R-:W-:Y:S02]  /*23000*/  @P2 SHF.R.U32.HI R0, RZ, R9, R4 ;  /* 0x00000009ff002219 */ /* 0x002fe40000011604 */
[----:B----4-:R-:W-:-:S05]  /*23010*/  IADD3 R5, R17, 0x1, -R6 ;  /* 0x0000000111057810 */ /* 0x010fca0007ffe806 */
        /* <DEDUP_REMOVED lines=14> */
.L_x_3539:
[----:B------:R-:W-:-:S13]  /*23100*/  ISETP.NE.AND P0, PT, R3, 0x1, PT ;  /* 0x000000010300780c */ /* 0x000fda0003f05270 */
[----:B------:R-:W0:Y:S02]  /*23110*/  @P0 LDC.64 R4, c[0x0][0xae0] ;  /* 0x0002b800ff040b82 */ /* 0x000e240000000a00 */
[----:B0-----:R-:W-:-:S05]  /*23120*/  @P0 IMAD.HI.U32 R4, R0, R4, RZ ;  /* 0x0000000400040227 */ /* 0x001fca00078e00ff */
[----:B------:R-:W-:-:S07]  /*23130*/  @P0 SHF.R.U32.HI R0, RZ, R5, R4 ;  /* 0x00000005ff000219 */ /* 0x000fce0000011604 */
.L_x_3540:
[----:B------:R-:W-:Y:S05]  /*23140*/  BSYNC B0 ;  /* 0x0000000000007941 */ /* 0x000fea0003800000 */
.L_x_3538:
[----:B------:R-:W-:-:S05]  /*23150*/  IMAD R5, R0, R3, R3 ;  /* 0x0000000300057224 */ /* 0x000fca00078e0203 */
[----:B------:R-:W-:-:S07]  /*23160*/  VIMNMX R2, R2, R5, PT ;  /* 0x0000000502027248 */ /* 0x000fce0003fe0100 */
.L_x_3537:
        /* <DEDUP_REMOVED lines=29> */
.L_x_3543:
[----:B------:R-:W-:-:S13]  /*23340*/  ISETP.NE.AND P0, PT, R3, 0x1, PT ;  /* 0x000000010300780c */ /* 0x000fda0003f05270 */
[----:B------:R-:W1:Y:S02]  /*23350*/  @P0 LDC.64 R4, c[0x0][0xae0] ;  /* 0x0002b800ff040b82 */ /* 0x000e640000000a00 */
[----:B-1----:R-:W-:-:S05]  /*23360*/  @P0 IMAD.HI.U32 R4, R2, R4, RZ ;  /* 0x0000000402040227 */ /* 0x002fca00078e00ff */
[----:B------:R-:W-:-:S07]  /*23370*/  @P0 SHF.R.U32.HI R2, RZ, R5, R4 ;  /* 0x00000005ff020219 */ /* 0x000fce0000011604 */
.L_x_3544:
[----:B------:R-:W-:Y:S05]  /*23380*/  BSYNC B0 ;  /* 0x0000000000007941 */ /* 0x000fea0003800000 */
.L_x_3542:
[----:B------:R-:W-:-:S05]  /*23390*/  IMAD R3, R2, R3, RZ ;  /* 0x0000000302037224 */ /* 0x000fca00078e02ff */
[----:B------:R-:W-:-:S07]  /*233a0*/  VIMNMX R0, R0, R3, !PT ;  /* 0x0000000300007248 */ /* 0x000fce0007fe0100 */
.L_x_3541:
        /* <DEDUP_REMOVED lines=24> */
.L_x_3546:
        /* <DEDUP_REMOVED lines=20> */
.L_x_3549:
[----:B------:R-:W-:Y:S05]  /*23670*/  BSYNC B6 ;  /* 0x0000000000067941 */ /* 0x000fea0003800000 */
.L_x_3548:
        /* <DEDUP_REMOVED lines=20> */
.L_x_3552:
        /* <DEDUP_REMOVED lines=15> */
.L_x_3551:
[----:B------:R-:W-:Y:S05]  /*238b0*/  BSYNC B6 ;  /* 0x0000000000067941 */ /* 0x000fea0003800000 */
.L_x_3550:
[----:B------:R-:W1:Y:S01]  /*238c0*/  S2R R20, SR_TID.X ;  /* 0x0000000000147919 */ /* 0x000e620000002100 */
[----:B------:R-:W-:Y:S01]  /*238d0*/  ULDC.64 UR4, c[0x0][0xaf0] ;  /* 0x0002bc0000047ab9 */ /* 0x000fe20000000a00 */
[----:B------:R-:W-:Y:S01]  /*238e0*/  IMAD.MOV.U32 R28, RZ, RZ, R19 ;  /* 0x000000ffff1c7224 */ /* 0x000fe200078e0013 */
[----:B------:R-:W-:Y:S01]  /*238f0*/  ISETP.NE.U32.AND P0, PT, RZ, UR4, PT ;  /* 0x00000004ff007c0c */ /* 0x000fe2000bf05070 */
[----:B------:R-:W-:-:S03]  /*23900*/  ULDC UR4, c[0x0][0x320] ;  /* 0x0000c80000047ab9 */ /* 0x000fc60000000800 */
[----:B------:R-:W-:-:S13]  /*23910*/  ISETP.NE.AND.EX P0, PT, RZ, UR5, PT, P0 ;  /* 0x00000005ff007c0c */ /* 0x000fda000bf05300 */
[----:B------:R-:W2:Y:S01]  /*23920*/  @P0 LDC.64 R2, c[0x0][0xaf0] ;  /* 0x0002bc00ff020b82 */ /* 0x000ea20000000a00 */
[----:B-1----:R-:W-:Y:S01]  /*23930*/  IMAD.SHL.U32 R34, R20, 0x8, RZ ;  /* 0x0000000814227824 */ /* 0x002fe200078e00ff */
[----:B------:R-:W-:-:S06]  /*23940*/  LOP3.LUT R23, R23, 0xffffffef, RZ, 0xc0, !PT ;  /* 0xffffffef17177812 */ /* 0x000fcc00078ec0ff */
[----:B------:R-:W1:Y:S01]  /*23950*/  LDC R20, c[0x0][0x430] ;  /* 0x00010c00ff147b82 */ /* 0x000e620000000800 */
[----:B------:R-:W-:-:S04]  /*23960*/  LOP3.LUT R34, R34, 0x38, RZ, 0xc0, !PT ;  /* 0x0000003822227812 */ /* 0x000fc800078ec0ff */
[----:B------:R-:W-:Y:S01]  /*23970*/  LOP3.LUT R32, R34, 0x40, RZ, 0xfc, !PT ;  /* 0x0000004022207812 */ /* 0x000fe200078efcff */
[----:B--2---:R-:W-:-:S03]  /*23980*/  @P0 IMAD.WIDE R2, R19, 0x4, R2 ;  /* 0x0000000413020825 */ /* 0x004fc600078e0202 */
        /* <DEDUP_REMOVED lines=17> */
.L_x_3626:
[----:B------:R-:W1:Y:S01]  /*23aa0*/  S2R R2, SR_TID.X ;  /* 0x0000000000027919 */ /* 0x000e620000002100 */
[----:B------:R-:W-:Y:S01]  /*23ab0*/  ISETP.NE.AND P1, PT, R20, 0x1, PT ;  /* 0x000000011400780c */ /* 0x000fe20003f25270 */
[----:B------:R-:W-:Y:S01]  /*23ac0*/  IMAD.MOV.U32 R36, RZ, RZ, RZ ;  /* 0x000000ffff247224 */ /* 0x000fe200078e00ff */
[----:B-----5:R-:W-:Y:S01]  /*23ad0*/  SHF.R.S32.HI R32, RZ, 0x1f, R28 ;  /* 0x0000001fff207819 */ /* 0x020fe2000001141c */
[----:B------:R-:W2:Y:S01]  /*23ae0*/  S2R R3, SR_TID.X ;  /* 0x0000000000037919 */ /* 0x000ea20000002100 */
[----:B------:R-:W-:-:S09]  /*23af0*/  LOP3.LUT R23, R23, 0xffff7fff, RZ, 0xc0, !PT ;  /* 0xffff7fff17177812 */ /* 0x000fd200078ec0ff */
[----:B------:R-:W3:Y:S01]  /*23b00*/  @P1 LDC R5, c[0x0][0x434] ;  /* 0x00010d00ff051b82 */ /* 0x000ee20000000800 */
[----:B------:R-:W-:-:S07]  /*23b10*/  @P1 LOP3.LUT R23, R23, 0x8000, RZ, 0xfc, !PT ;  /* 0x0000800017171812 */ /* 0x000fce00078efcff */
[----:B------:R-:W4:Y:S01]  /*23b20*/  @P1 LDC R4, c[0x0][0x438] ;  /* 0x00010e00ff041b82 */ /* 0x000f220000000800 */
[----:B-1----:R-:W-:Y:S01]  /*23b30*/  LOP3.LUT R2, R2, 0x7f, RZ, 0xc0, !PT ;  /* 0x0000007f02027812 */ /* 0x002fe200078ec0ff */
[----:B--2---:R-:W-:-:S03]  /*23b40*/  IMAD.SHL.U32 R10, R3, 0x10, RZ ;  /* 0x00000010030a7824 */ /* 0x004fc600078e00ff */
[----:B------:R-:W-:-:S04]  /*23b50*/  SHF.R.U32.HI R2, RZ, 0x3, R2 ;  /* 0x00000003ff027819 */ /* 0x000fc80000011602 */
[----:B------:R-:W-:-:S05]  /*23b60*/  LOP3.LUT R10, R2, 0x70, R10, 0xf8, !PT ;  /* 0x00000070020a7812 */ /* 0x000fca00078ef80a */
[----:B------:R-:W-:-:S05]  /*23b70*/  IMAD R8, R0, 0x60, R10 ;  /* 0x0000006000087824 */ /* 0x000fca00078e020a */
[C---:B------:R-:W-:Y:S01]  /*23b80*/  ISETP.GE.AND P0, PT, R8.reuse, R17, PT ;  /* 0x000000110800720c */ /* 0x040fe20003f06270 */
[----:B------:R-:W-:-:S03]  /*23b90*/  IMAD.IADD R8, R8, 0x1, R30 ;  /* 0x0000000108087824 */ /* 0x000fc600078e021e */
[----:B------:R-:W-:Y:S01]  /*23ba0*/  ISETP.GT.U32.OR P0, PT, R10, 0x5f, P0 ;  /* 0x0000005f0a00780c */ /* 0x000fe20000704470 */
[----:B---3--:R-:W-:-:S04]  /*23bb0*/  @P1 IMAD.HI.U32 R5, R8, R5, RZ ;  /* 0x0000000508051227 */ /* 0x008fc800078e00ff */
[----:B------:R-:W-:Y:S01]  /*23bc0*/  IMAD.MOV.U32 R6, RZ, RZ, R8 ;  /* 0x000000ffff067224 */ /* 0x000fe200078e0008 */
[----:B----4-:R-:W-:-:S07]  /*23bd0*/  @P1 SHF.R.U32.HI R6, RZ, R4, R5 ;  /* 0x00000004ff061219 */ /* 0x010fce0000011605 */
[----:B------:R-:W1:Y:S01]  /*23be0*/  @!P0 LDC.64 R2, c[0x0][0x428] ;  /* 0x00010a00ff028b82 */ /* 0x000e620000000a00 */
[----:B------:R-:W-:-:S07]  /*23bf0*/  @!P0 SHF.R.S32.HI R7, RZ, 0x1f, R6 ;  /* 0x0000001fff078819 */ /* 0x000fce0000011406 */
[----:B------:R-:W2:Y:S01]  /*23c00*/  @!P0 LDC.64 R4, c[0x0][0x418] ;  /* 0x00010600ff048b82 */ /* 0x000ea20000000a00 */
[----:B-1----:R-:W-:-:S04]  /*23c10*/  @!P0 IMAD R9, R32, R2, RZ ;  /* 0x0000000220098224 */ /* 0x002fc800078e02ff */
[C---:B------:R-:W-:Y:S02]  /*23c20*/  @!P0 IMAD R9, R28.reuse, R3, R9 ;  /* 0x000000031c098224 */ /* 0x040fe400078e0209 */
[----:B------:R-:W-:-:S04]  /*23c30*/  @!P0 IMAD.WIDE.U32 R2, R28, R2, R6 ;  /* 0x000000021c028225 */ /* 0x000fc800078e0006 */
[----:B------:R-:W-:Y:S01]  /*23c40*/  @!P0 IMAD.IADD R9, R3, 0x1, R9 ;  /* 0x0000000103098824 */ /* 0x000fe200078e0209 */
[----:B--2---:R-:W-:Y:S01]  /*23c50*/  @!P0 LEA R4, P1, R2, R4, 0x2 ;  /* 0x0000000402048211 */ /* 0x004fe200078210ff */
[----:B------:R-:W-:-:S03]  /*23c60*/  IMAD.MOV R3, RZ, RZ, -R6 ;  /* 0x000000ffff037224 */ /* 0x000fc600078e0a06 */
[----:B------:R-:W-:Y:S01]  /*23c70*/  @!P0 LEA.HI.X R5, R2, R5, R9, 0x2, P1 ;  /* 0x0000000502058211 */ /* 0x000fe200008f1409 */
[----:B------:R-:W-:Y:S02]  /*23c80*/  IMAD R3, R20, R3, R8 ;  /* 0x0000000314037224 */ /* 0x000fe400078e0208 */
[----:B------:R-:W-:Y:S02]  /*23c90*/  IMAD.U32 R2, RZ, RZ, UR38 ;  /* 0x00000026ff027e24 */ /* 0x000fe4000f8e00ff */
[----:B------:R1:W5:Y:S01]  /*23ca0*/  @!P0 LDG.E R36, desc[UR36][R4.64] ;  /* 0x0000002404248981 */ /* 0x000362000c1e1900 */
[----:B------:R-:W-:Y:S02]  /*23cb0*/  ISETP.GT.U32.AND P1, PT, R10, 0x5f, PT ;  /* 0x0000005f0a00780c */ /* 0x000fe40003f24070 */
[----:B------:R-:W-:Y:S01]  /*23cc0*/  ISETP.NE.AND P0, PT, R2, 0x3, PT ;  /* 0x000000030200780c */ /* 0x000fe20003f05270 */
[----:B------:R2:W-:Y:S01]  /*23cd0*/  STL [R1+0x444], R3 ;  /* 0x0004440301007387 */ /* 0x0005e20000100800 */
[----:B------:R-:W-:-:S02]  /*23ce0*/  LOP3.LUT R23, R23, 0xfffffbff, RZ, 0xc0, !PT ;  /* 0xfffffbff17177812 */ /* 0x000fc400078ec0ff */
[----:B------:R-:W-:Y:S02]  /*23cf0*/  SHF.R.S32.HI R27, RZ, 0x1f, R18 ;  /* 0x0000001fff1b7819 */ /* 0x000fe40000011412 */
[----:B--2---:R-:W-:-:S07]  /*23d00*/  SEL R3, RZ, 0x1, P2 ;  /* 0x00000001ff037807 */ /* 0x004fce0001000000 */
[----:B------:R-:W-:Y:S01]  /*23d10*/  @P0 LOP3.LUT R23, R23, 0x400, RZ, 0xfc, !PT ;  /* 0x0000040017170812 */ /* 0x000fe200078efcff */
[----:B------:R1:W-:Y:S03]  /*23d20*/  STL [R1+0x46c], R3 ;  /* 0x00046c0301007387 */ /* 0x0003e60000100800 */
[----:B------:R-:W-:-:S04]  /*23d30*/  LOP3.LUT R23, R23, 0xffffffdf, RZ, 0xc0, !PT ;  /* 0xffffffdf17177812 */ /* 0x000fc800078ec0ff */
[----:B------:R-:W-:Y:S01]  /*23d40*/  @P1 LOP3.LUT R23, R23, 0x20, RZ, 0xfc, !PT ;  /* 0x0000002017171812 */ /* 0x000fe200078efcff */
[----:B------:R-:W-:Y:S06]  /*23d50*/  @!P0 BRA `(.L_x_3554) ;  /* 0x0000000000048947 */ /* 0x000fec0003800000 */
[----:B------:R-:W-:Y:S01]  /*23d60*/  BPT.TRAP 0x1 ;  /* 0x000000040000795c */ /* 0x000fe20000300000 */
.L_x_3554:
[----:B0-----:R-:W-:Y:S01]  /*23d70*/  IMAD R31, R0, -0x60, R17 ;  /* 0xffffffa0001f7824 */ /* 0x001fe200078e0211 */
[----:B------:R-:W-:Y:S01]  /*23d80*/  SHF.L.U32 R0, R26, 0x1f, RZ ;  /* 0x0000001f1a007819 */ /* 0x000fe200000006ff */
[----:B------:R-:W-:Y:S01]  /*23d90*/  IMAD R17, R24, 0x8, R22 ;  /* 0x0000000818117824 */ /* 0x000fe200078e0216 */
[----:B------:R-:W-:Y:S03]  /*23da0*/  BSSY B0, `(.L_x_3555) ;  /* 0x0000003000007945 */ /* 0x000fe60003800000 */
[----:B------:R-:W0:Y:S02]  /*23db0*/  SYNCS.PHASECHK.TRANS64.TRYWAIT P0, [R17+URZ+0x32440], R0 ;  /* 0x03244000110075a7 */ /* 0x000e24000800017f */
[----:B0-----:R-:W-:Y:S05]  /*23dc0*/  @!P0 BRA `(.L_x_3556) ;  /* 0x0000004800908947 */ /* 0x001fea0003800000 */
.L_x_3627:
[----:B------:R-:W-:Y:S05]  /*23dd0*/  BSYNC B0 ;  /* 0x0000000000007941 */ /* 0x000fea0003800000 */
.L_x_3555:
[----:B------:R-:W0:Y:S01]  /*23de0*/  LDL R2, [R1+0x444] ;  /* 0x0004440001027983 */ /* 0x000e220000100800 */
[----:B------:R-:W-:Y:S01]  /*23df0*/  ULDC.64 UR4, c[0x0][0x300] ;  /* 0x0000c00000047ab9 */ /* 0x000fe20000000a00 */
[----:B-1---5:R-:W-:Y:S02]  /*23e00*/  SHF.R.S32.HI R4, RZ, 0x1f, R36 ;  /* 0x0000001fff047819 */ /* 0x022fe40000011424 */
[----:B------:R-:W-:-:S03]  /*23e10*/  LOP3.LUT R23, R23, 0xfffffffd, RZ, 0xc0, !PT ;  /* 0xfffffffd17177812 */ /* 0x000fc600078ec0ff */
[----:B------:R-:W-:Y:S01]  /*23e20*/  STL [R1+0x464], R4 ;  /* 0x0004640401007387 */ /* 0x000fe20000100800 */
[----:B0-----:R-:W-:-:S05]  /*23e30*/  SHF.R.S32.HI R0, RZ, 0x1f, R2 ;  /* 0x0000001fff007819 */ /* 0x001fca0000011402 */
[----:B------:R0:W-:Y:S02]  /*23e40*/  STL [R1+0x460], R0 ;  /* 0x0004600001007387 */ /* 0x0001e40000100800 */
[----:B0-----:R-:W-:-:S04]  /*23e50*/  IMAD R0, R0, UR4, RZ ;  /* 0x0000000400007c24 */ /* 0x001fc8000f8e02ff */
[C---:B------:R-:W-:Y:S02]  /*23e60*/  IMAD R0, R2.reuse, UR5, R0 ;  /* 0x0000000502007c24 */ /* 0x040fe4000f8e0200 */
[----:B------:R-:W-:Y:S01]  /*23e70*/  IMAD.WIDE.U32 R2, R2, UR4, RZ ;  /* 0x0000000402027c25 */ /* 0x000fe2000f8e00ff */
[----:B------:R-:W-:-:S03]  /*23e80*/  ULDC.64 UR4, c[0x0][0x310] ;  /* 0x0000c40000047ab9 */ /* 0x000fc60000000a00 */
[----:B------:R-:W-:Y:S02]  /*23e90*/  IMAD.IADD R3, R3, 0x1, R0 ;  /* 0x0000000103037824 */ /* 0x000fe400078e0200 */
[----:B------:R-:W-:Y:S02]  /*23ea0*/  IMAD R0, R4, UR4, RZ ;  /* 0x0000000404007c24 */ /* 0x000fe4000f8e02ff */
[----:B------:R-:W0:Y:S01]  /*23eb0*/  S2R R4, SR_TID.X ;  /* 0x0000000000047919 */ /* 0x000e220000002100 */
        /* <DEDUP_REMOVED lines=76> */
.L_x_3641:
        /* <DEDUP_REMOVED lines=10> */
.L_x_3558:
        /* <DEDUP_REMOVED lines=10> */
.L_x_3559:
[----:B------:R-:W-:Y:S01]  /*244c0*/  VIADD R0, R22, 0x18400 ;  /* 0x0001840016007836 */ /* 0x000fe20000000000 */
[----:B------:R-:W-:Y:S01]  /*244d0*/  LOP3.LUT P1, RZ, R23, 0x40, RZ, 0xc0, !PT ;  /* 0x0000004017ff7812 */ /* 0x000fe2000782c0ff */
[----:B------:R1:W-:-:S12]  /*244e0*/  SYNCS.ARRIVE.TRANS64.A1T0 RZ, [R17+URZ+0x32430], RZ ;  /* 0x032430ff11ff79a7 */ /* 0x0003d8000810003f */
[----:B------:R-:W-:Y:S05]  /*244f0*/  WARPSYNC.ALL ;  /* 0x0000000000007948 */ /* 0x000fea0003800000 */
[----:B------:R-:W-:Y:S01]  /*24500*/  BAR.SYNC.DEFER_BLOCKING 0x8, 0x180 ;  /* 0x0206000000007b1d */ /* 0x000fe20000010000 */
[----:B------:R-:W-:Y:S02]  /*24510*/  LOP3.LUT P0, RZ, R0, 0x3ff, RZ, 0xc0, !PT ;  /* 0x000003ff00ff7812 */ /* 0x000fe4000780c0ff */
[----:B------:R-:W-:-:S03]  /*24520*/  SHF.R.S32.HI R0, RZ, 0x1f, R19 ;  /* 0x0000001fff007819 */ /* 0x000fc60000011413 */
[----:B------:R-:W-:Y:S01]  /*24530*/  BSSY B6, `(.L_x_3560) ;  /* 0x0000018000067945 */ /* 0x000fe20003800000 */
[----:B------:R-:W-:Y:S02]  /*24540*/  SEL R34, R0, RZ, !P1 ;  /* 0x000000ff00227207 */ /* 0x000fe40004800000 */
[----:B------:R-:W-:-:S03]  /*24550*/  SEL R0, R19, RZ, !P1 ;  /* 0x000000ff13007207 */ /* 0x000fc60004800000 */
[----:B------:R-:W-:Y:S04]  /*24560*/  STL [R1+0x458], R34 ;  /* 0x0004582201007387 */ /* 0x000fe80000100800 */
[----:B------:R2:W-:Y:S02]  /*24570*/  STL [R1+0x44c], R0 ;  /* 0x00044c0001007387 */ /* 0x0005e40000100800 */
[----:B--2---:R-:W-:-:S05]  /*24580*/  SHF.R.S32.HI R0, RZ, 0x1f, R35 ;  /* 0x0000001fff007819 */ /* 0x004fca0000011423 */
[----:B------:R2:W-:Y:S01]  /*24590*/  STL [R1+0x454], R0 ;  /* 0x0004540001007387 */ /* 0x0005e20000100800 */
        /* <DEDUP_REMOVED lines=16> */
[----:B012---:R-:W-:Y:S05]  /*246a0*/  CALL.ABS.NOINC R2 ;  /* 0x0000000002007343 */ /* 0x007fea0003c00000 */
.L_x_3561:
[----:B------:R-:W-:Y:S05]  /*246b0*/  BSYNC B6 ;  /* 0x0000000000067941 */ /* 0x000fea0003800000 */
.L_x_3560:
[----:B------:R-:W3:Y:S01]  /*246c0*/  LDL R20, [R1+0x454] ;  /* 0x0004540001147983 */ /* 0x000ee20000100800 */
[----:B------:R-:W-:Y:S01]  /*246d0*/  IMAD.MOV.U32 R21, RZ, RZ, R34 ;  /* 0x000000ffff157224 */ /* 0x000fe200078e0022 */
[----:B------:R-:W-:Y:S01]  /*246e0*/  ULDC.64 UR4, c[0x0][0x298] ;  /* 0x0000a60000047ab9 */ /* 0x000fe20000000a00 */
[----:B0-----:R-:W0:Y:S01]  /*246f0*/  LDC R5, c[0x0][0x448] ;  /* 0x00011200ff057b82 */ /* 0x001e220000000800 */
[----:B------:R-:W4:Y:S01]  /*24700*/  S2R R2, SR_TID.X ;  /* 0x0000000000027919 */ /* 0x000f220000002100 */
[----:B------:R-:W5:Y:S01]  /*24710*/  S2R R34, SR_TID.X ;  /* 0x0000000000227919 */ /* 0x000f620000002100 */
[----:B----4-:R-:W-:-:S04]  /*24720*/  LOP3.LUT R2, R2, 0x7f, RZ, 0xc0, !PT ;  /* 0x0000007f02027812 */ /* 0x010fc800078ec0ff */
[----:B--2---:R-:W-:Y:S02]  /*24730*/  SHF.R.U32.HI R0, RZ, 0x3, R2 ;  /* 0x00000003ff007819 */ /* 0x004fe40000011602 */
[----:B------:R-:W2:Y:S01]  /*24740*/  LDC R2, c[0x0][0x448] ;  /* 0x00011200ff027b82 */ /* 0x000ea20000000800 */
[----:B---3--:R-:W-:Y:S02]  /*24750*/  IMAD.MOV.U32 R4, RZ, RZ, R20 ;  /* 0x000000ffff047224 */ /* 0x008fe400078e0014 */
[----:B------:R-:W3:Y:S01]  /*24760*/  LDL R20, [R1+0x44c] ;  /* 0x00044c0001147983 */ /* 0x000ee20000100800 */
[----:B--2---:R-:W-:Y:S01]  /*24770*/  ISETP.NE.AND P6, PT, R2, 0x1, PT ;  /* 0x000000010200780c */ /* 0x004fe20003fc5270 */
[----:B-----5:R-:W-:Y:S02]  /*24780*/  IMAD.SHL.U32 R34, R34, 0x10, RZ ;  /* 0x0000001022227824 */ /* 0x020fe400078e00ff */
[----:B------:R-:W-:Y:S01]  /*24790*/  IMAD R4, R4, UR4, RZ ;  /* 0x0000000404047c24 */ /* 0x000fe2000f8e02ff */
[----:B------:R-:W2:Y:S02]  /*247a0*/  S2R R6, SR_TID.X ;  /* 0x0000000000067919 */ /* 0x000ea40000002100 */
[----:B------:R-:W-:Y:S01]  /*247b0*/  LOP3.LUT R34, R0, 0x70, R34, 0xf8, !PT ;  /* 0x0000007000227812 */ /* 0x000fe200078ef822 */
[----:B------:R-:W-:-:S04]  /*247c0*/  IMAD R4, R35, UR5, R4 ;  /* 0x0000000523047c24 */ /* 0x000fc8000f8e0204 */
[----:B------:R-:W-:Y:S02]  /*247d0*/  IMAD.IADD R34, R34, 0x1, R37 ;  /* 0x0000000122227824 */ /* 0x000fe400078e0225 */
[----:B------:R-:W4:Y:S02]  /*247e0*/  @P6 LDC R3, c[0x0][0x44c] ;  /* 0x00011300ff036b82 */ /* 0x000f240000000800 */
[----:B------:R-:W-:-:S06]  /*247f0*/  IMAD.MOV.U32 R0, RZ, RZ, R34 ;  /* 0x000000ffff007224 */ /* 0x000fcc00078e0022 */
[----:B------:R-:W5:Y:S01]  /*24800*/  @P6 LDC R2, c[0x0][0x450] ;  /* 0x00011400ff026b82 */ /* 0x000f620000000800 */
[----:B----4-:R-:W-:-:S05]  /*24810*/  @P6 IMAD.HI.U32 R3, R34, R3, RZ ;  /* 0x0000000322036227 */ /* 0x010fca00078e00ff */
[----:B-----5:R-:W-:Y:S01]  /*24820*/  @P6 SHF.R.U32.HI R0, RZ, R2, R3 ;  /* 0x00000002ff006219 */ /* 0x020fe20000011603 */
        /* <DEDUP_REMOVED lines=8> */
[----:B------:R-:W-:Y:S01]  /*248b0*/  IMAD R4, R21, UR4, RZ ;  /* 0x0000000415047c24 */ /* 0x000fe2000f8e02ff */
[----:B--2---:R-:W-:-:S04]  /*248c0*/  LOP3.LUT R21, R6, 0x7f, RZ, 0xc0, !PT ;  /* 0x0000007f06157812 */ /* 0x004fc800078ec0ff */
[----:B------:R-:W-:Y:S01]  /*248d0*/  SHF.R.U32.HI R21, RZ, 0x3, R21 ;  /* 0x00000003ff157819 */ /* 0x000fe20000011615 */
[C---:B---3--:R-:W-:Y:S02]  /*248e0*/  IMAD R4, R20.reuse, UR5, R4 ;  /* 0x0000000514047c24 */ /* 0x048fe4000f8e0204 */
[----:B------:R-:W-:Y:S01]  /*248f0*/  IMAD.WIDE.U32 R2, R20, UR4, R2 ;  /* 0x0000000414027c25 */ /* 0x000fe2000f8e0002 */
[----:B------:R-:W-:-:S03]  /*24900*/  ULDC.64 UR4, c[0x0][0x2d0] ;  /* 0x0000b40000047ab9 */ /* 0x000fc60000000a00 */
[----:B------:R-:W-:Y:S01]  /*24910*/  IMAD.IADD R3, R3, 0x1, R4 ;  /* 0x0000000103037824 */ /* 0x000fe200078e0204 */
[----:B------:R-:W-:Y:S01]  /*24920*/  SHF.R.S32.HI R4, RZ, 0x1f, R0 ;  /* 0x0000001fff047819 */ /* 0x000fe20000011400 */
[----:B------:R-:W-:Y:S02]  /*24930*/  IMAD.SHL.U32 R20, R6, 0x8, RZ ;  /* 0x0000000806147824 */ /* 0x000fe400078e00ff */
[----:B------:R-:W-:-:S03]  /*24940*/  IMAD.WIDE.U32 R2, R0, UR4, R2 ;  /* 0x0000000400027c25 */ /* 0x000fc6000f8e0002 */
[----:B------:R-:W-:Y:S01]  /*24950*/  LOP3.LUT R20, R20, 0x38, RZ, 0xc0, !PT ;  /* 0x0000003814147812 */ /* 0x000fe200078ec0ff */
[----:B------:R-:W-:-:S04]  /*24960*/  IMAD R4, R4, UR4, RZ ;  /* 0x0000000404047c24 */ /* 0x000fc8000f8e02ff */
[----:B------:R-:W-:Y:S01]  /*24970*/  IMAD R4, R0, UR5, R4 ;  /* 0x0000000500047c24 */ /* 0x000fe2000f8e0204 */
[----:B------:R-:W-:Y:S01]  /*24980*/  ULDC.64 UR4, c[0x0][0x2c8] ;  /* 0x0000b20000047ab9 */ /* 0x000fe20000000a00 */
[----:B------:R-:W-:Y:S02]  /*24990*/  IMAD.MOV R0, RZ, RZ, -R0 ;  /* 0x000000ffff007224 */ /* 0x000fe400078e0a00 */
[----:B------:R-:W-:Y:S02]  /*249a0*/  IMAD.IADD R3, R3, 0x1, R4 ;  /* 0x0000000103037824 */ /* 0x000fe400078e0204 */
[----:B0-----:R-:W-:-:S04]  /*249b0*/  IMAD R0, R5, R0, R34 ;  /* 0x0000000005007224 */ /* 0x001fc800078e0222 */
[----:B------:R-:W-:Y:S01]  /*249c0*/  IMAD.WIDE.U32 R2, R0, UR4, R2 ;  /* 0x0000000400027c25 */ /* 0x000fe2000f8e0002 */
[----:B------:R-:W-:-:S05]  /*249d0*/  SHF.R.S32.HI R4, RZ, 0x1f, R0 ;  /* 0x0000001fff047819 */ /* 0x000fca0000011400 */
[----:B------:R-:W-:-:S04]  /*249e0*/  IMAD R4, R4, UR4, RZ ;  /* 0x0000000404047c24 */ /* 0x000fc8000f8e02ff */
[----:B------:R-:W-:Y:S01]  /*249f0*/  IMAD R4, R0, UR5, R4 ;  /* 0x0000000500047c24 */ /* 0x000fe2000f8e0204 */
[----:B------:R-:W-:Y:S02]  /*24a00*/  ULDC.64 UR4, c[0x0][0x280] ;  /* 0x0000a00000047ab9 */ /* 0x000fe40000000a00 */
[----:B------:R-:W-:Y:S01]  /*24a10*/  LEA R0, P0, R2, UR4, 0x1 ;  /* 0x0000000402007c11 */ /* 0x000fe2000f8008ff */
[----:B------:R-:W-:Y:S01]  /*24a20*/  IMAD.IADD R4, R3, 0x1, R4 ;  /* 0x0000000103047824 */ /* 0x000fe200078e0204 */
[----:B------:R-:W-:-:S04]  /*24a30*/  ULDC UR4, c[0x0][0x2b8] ;  /* 0x0000ae0000047ab9 */ /* 0x000fc80000000800 */
[----:B------:R-:W-:Y:S01]  /*24a40*/  LEA.HI.X R4, R2, UR5, R4, 0x1, P0 ;  /* 0x0000000502047c11 */ /* 0x000fe200080f0c04 */
[----:B------:R-:W-:Y:S01]  /*24a50*/  UMOV UR5, 0xffffffff ;  /* 0xffffffff00057882 */ /* 0x000fe20000000000 */
[----:B------:R-:W-:Y:S02]  /*24a60*/  ISETP.GE.AND P0, PT, R20, UR4, PT ;  /* 0x0000000414007c0c */ /* 0x000fe4000bf06270 */
[----:B------:R-:W-:Y:S11]  /*24a70*/  BRA.DIV UR5, `(.L_x_3562) ;  /* 0x0000004605787947 */ /* 0x000ff6000b800000 */
[----:B------:R-:W2:Y:S01]  /*24a80*/  LDL.LU R2, [R1+0x440] ;  /* 0x0004400001027983 */ /* 0x000ea20000300800 */
[----:B------:R-:W-:Y:S01]  /*24a90*/  IMAD.IADD R37, R21, 0x1, R37 ;  /* 0x0000000115257824 */ /* 0x000fe200078e0225 */
[----:B------:R-:W-:Y:S02]  /*24aa0*/  LOP3.LUT R23, R23, 0xffffdfff, RZ, 0xc0, !PT ;  /* 0xffffdfff17177812 */ /* 0x000fe400078ec0ff */
[----:B------:R-:W0:Y:S01]  /*24ab0*/  SHFL.IDX PT, R3, R0, RZ, 0x181f ;  /* 0x00181fff00037589 */ /* 0x000e2200000e0000 */
[----:B------:R-:W-:-:S03]  /*24ac0*/  VIADD R6, R37, 0x10 ;  /* 0x0000001025067836 */ /* 0x000fc60000000000 */
[----:B------:R-:W-:Y:S04]  /*24ad0*/  SHFL.IDX PT, R12, R0, 0x1, 0x181f ;  /* 0x00381f00000c7f89 */ /* 0x000fe800000e0000 */
[----:B------:R-:W-:Y:S04]  /*24ae0*/  SHFL.IDX PT, R10, R0, 0x2, 0x181f ;  /* 0x00581f00000a7f89 */ /* 0x000fe800000e0000 */
[----:B------:R-:W-:Y:S01]  /*24af0*/  SHFL.IDX PT, R9, R0, 0x3, 0x181f ;  /* 0x00781f0000097f89 */ /* 0x000fe200000e0000 */
[----:B--2---:R-:W-:-:S03]  /*24b00*/  IMAD R5, R2, R5, RZ ;  /* 0x0000000502057224 */ /* 0x004fc600078e02ff */
[----:B------:R-:W2:Y:S02]  /*24b10*/  SHFL.IDX PT, R2, R4, RZ, 0x181f ;  /* 0x00181fff04027589 */ /* 0x000ea400000e0000 */
[CC--:B------:R-:W-:Y:S02]  /*24b20*/  ISETP.GE.AND P6, PT, R37.reuse, R5.reuse, PT ;  /* 0x000000052500720c */ /* 0x0c0fe40003fc6270 */
[----:B------:R-:W-:Y:S01]  /*24b30*/  ISETP.GE.AND P5, PT, R6, R5, PT ;  /* 0x000000050600720c */ /* 0x000fe20003fa6270 */
[----:B------:R-:W-:-:S05]  /*24b40*/  VIADD R6, R37, 0x20 ;  /* 0x0000002025067836 */ /* 0x000fca0000000000 */
[----:B------:R-:W-:-:S05]  /*24b50*/  ISETP.GE.AND P3, PT, R6, R5, PT ;  /* 0x000000050600720c */ /* 0x000fca0003f66270 */
[----:B0-----:R-:W-:Y:S02]  /*24b60*/  @!P6 LEA R3, P1, R20, R3, 0x1 ;  /* 0x000000031403e211 */ /* 0x001fe400078208ff */
[----:B------:R-:W-:-:S04]  /*24b70*/  @P6 LOP3.LUT R23, R23, 0x2000, RZ, 0xfc, !PT ;  /* 0x0000200017176812 */ /* 0x000fc800078efcff */
[----:B------:R-:W-:Y:S01]  /*24b80*/  LOP3.LUT R23, R23, 0xffffefff, RZ, 0xc0, !PT ;  /* 0xffffefff17177812 */ /* 0x000fe200078ec0ff */
[----:B--2---:R-:W-:Y:S01]  /*24b90*/  @!P6 IMAD.X R8, RZ, RZ, R2, P1 ;  /* 0x000000ffff08e224 */ /* 0x004fe200008e0602 */
[----:B------:R-:W-:Y:S01]  /*24ba0*/  @!P5 LEA R12, P1, R20, R12, 0x1 ;  /* 0x0000000c140cd211 */ /* 0x000fe200078208ff */
[----:B------:R-:W0:Y:S01]  /*24bb0*/  SHFL.IDX PT, R2, R4, 0x1, 0x181f ;  /* 0x00381f0004027f89 */ /* 0x000e2200000e0000 */
[----:B------:R-:W-:-:S04]  /*24bc0*/  @P5 LOP3.LUT R23, R23, 0x1000, RZ, 0xfc, !PT ;  /* 0x0000100017175812 */ /* 0x000fc800078efcff */
[----:B------:R-:W-:-:S04]  /*24bd0*/  LOP3.LUT R23, R23, 0xfffff7ff, RZ, 0xc0, !PT ;  /* 0xfffff7ff17177812 */ /* 0x000fc800078ec0ff */
[----:B------:R-:W-:-:S04]  /*24be0*/  @P3 LOP3.LUT R23, R23, 0x800, RZ, 0xfc, !PT ;  /* 0x0000080017173812 */ /* 0x000fc800078efcff */
[----:B------:R-:W-:Y:S01]  /*24bf0*/  LOP3.LUT R23, R23, 0xfffffdff, RZ, 0xc0, !PT ;  /* 0xfffffdff17177812 */ /* 0x000fe200078ec0ff */
[----:B0-----:R-:W-:Y:S01]  /*24c00*/  @!P5 IMAD.X R7, RZ, RZ, R2, P1 ;  /* 0x000000ffff07d224 */ /* 0x001fe200008e0602 */
[----:B------:R-:W-:Y:S01]  /*24c10*/  @!P3 LEA R10, P1, R20, R10, 0x1 ;  /* 0x0000000a140ab211 */ /* 0x000fe200078208ff */
[----:B------:R-:W0:Y:S04]  /*24c20*/  SHFL.IDX PT, R2, R4, 0x2, 0x181f ;  /* 0x00581f0004027f89 */ /* 0x000e2800000e0000 */
[----:B0-----:R-:W-:Y:S02]  /*24c30*/  @!P3 IMAD.X R6, RZ, RZ, R2, P1 ;  /* 0x000000ffff06b224 */ /* 0x001fe400008e0602 */
[----:B------:R-:W-:-:S05]  /*24c40*/  VIADD R2, R37, 0x30 ;  /* 0x0000003025027836 */ /* 0x000fca0000000000 */
[----:B------:R-:W-:Y:S01]  /*24c50*/  ISETP.GE.AND P2, PT, R2, R5, PT ;  /* 0x000000050200720c */ /* 0x000fe20003f46270 */
[----:B------:R-:W-:-:S05]  /*24c60*/  VIADD R2, R37, 0x40 ;  /* 0x0000004025027836 */ /* 0x000fca0000000000 */
[----:B------:R-:W-:Y:S02]  /*24c70*/  ISETP.GE.AND P4, PT, R2, R5, PT ;  /* 0x000000050200720c */ /* 0x000fe40003f86270 */
[----:B------:R-:W0:Y:S05]  /*24c80*/  SHFL.IDX PT, R2, R4, 0x3, 0x181f ;  /* 0x00781f0004027f89 */ /* 0x000e2a00000e0000 */
[----:B------:R-:W-:Y:S02]  /*24c90*/  @!P2 LEA R13, P1, R20, R9, 0x1 ;  /* 0x00000009140da211 */ /* 0x000fe400078208ff */
[----:B------:R-:W2:Y:S01]  /*24ca0*/  SHFL.IDX PT, R9, R0, 0x4, 0x181f ;  /* 0x00981f0000097f89 */ /* 0x000ea200000e0000 */
[----:B------:R-:W-:-:S04]  /*24cb0*/  @P2 LOP3.LUT R23, R23, 0x200, RZ, 0xfc, !PT ;  /* 0x0000020017172812 */ /* 0x000fc800078efcff */
[----:B------:R-:W-:-:S04]  /*24cc0*/  LOP3.LUT R23, R23, 0xfffffeff, RZ, 0xc0, !PT ;  /* 0xfffffeff17177812 */ /* 0x000fc800078ec0ff */
[----:B------:R-:W-:-:S04]  /*24cd0*/  @P4 LOP3.LUT R23, R23, 0x100, RZ, 0xfc, !PT ;  /* 0x0000010017174812 */ /* 0x000fc800078efcff */
[----:B------:R-:W-:Y:S01]  /*24ce0*/  LOP3.LUT R23, R23, 0xffffff7f, RZ, 0xc0, !PT ;  /* 0xffffff7f17177812 */ /* 0x000fe200078ec0ff */
[----:B0-----:R-:W-:Y:S02]  /*24cf0*/  @!P2 IMAD.X R11, RZ, RZ, R2, P1 ;  /* 0x000000ffff0ba224 */ /* 0x001fe400008e0602 */
[----:B------:R-:W0:Y:S01]  /*24d00*/  SHFL.IDX PT, R2, R4, 0x4, 0x181f ;  /* 0x00981f0004027f89 */ /* 0x000e2200000e0000 */
[----:B--2---:R-:W-:-:S03]  /*24d10*/  @!P4 LEA R15, P1, R20, R9, 0x1 ;  /* 0x00000009140fc211 */ /* 0x004fc600078208ff */
[----:B------:R-:W-:Y:S02]  /*24d20*/  SHFL.IDX PT, R9, R0, 0x6, 0x181f ;  /* 0x00d81f0000097f89 */ /* 0x000fe400000e0000 */
[----:B0-----:R-:W-:Y:S02]  /*24d30*/  @!P4 IMAD.X R14, RZ, RZ, R2, P1 ;  /* 0x000000ffff0ec224 */ /* 0x001fe400008e0602 */
[----:B------:R-:W-:Y:S02]  /*24d40*/  @!P6 IMAD.MOV.U32 R2, RZ, RZ, R3 ;  /* 0x000000ffff02e224 */ /* 0x000fe400078e0003 */
[----:B------:R-:W-:Y:S02]  /*24d50*/  @!P6 IMAD.MOV.U32 R3, RZ, RZ, R8 ;  /* 0x000000ffff03e224 */ /* 0x000fe400078e0008 */
[----:B------:R-:W-:Y:S04]  /*24d60*/  SHFL.IDX PT, R8, R4, 0x6, 0x181f ;  /* 0x00d81f0004087f89 */ /* 0x000fe800000e0000 */
[----:B------:R0:W-:Y:S02]  /*24d70*/  @!P6 LDGSTS.E.BYPASS.LTC128B.128 [R25+0x18400], desc[UR36][R2.64], !P0 ;  /* 0x184000000219efae */ /* 0x0001e4000c101d64 */
[----:B0-----:R-:W-:-:S02]  /*24d80*/  @!P5 IMAD.MOV.U32 R2, RZ, RZ, R12 ;  /* 0x000000ffff02d224 */ /* 0x001fc400078e000c */
[----:B------:R-:W-:Y:S02]  /*24d90*/  @!P5 IMAD.MOV.U32 R3, RZ, RZ, R7 ;  /* 0x000000ffff03d224 */ /* 0x000fe400078e0007 */
[----:B------:R-:W0:Y:S04]  /*24da0*/  SHFL.IDX PT, R7, R0, 0x5, 0x181f ;  /* 0x00b81f0000077f89 */ /* 0x000e2800000e0000 */
[----:B------:R2:W-:Y:S04]  /*24db0*/  @!P5 LDGSTS.E.BYPASS.LTC128B.128 [R25+0x18c00], desc[UR36][R2.64], !P0 ;  /* 0x18c000000219dfae */ /* 0x0005e8000c101d64 */
[----:B------:R-:W-:Y:S01]  /*24dc0*/  SHFL.IDX PT, R0, R0, 0x7, 0x181f ;  /* 0x00f81f0000007f89 */ /* 0x000fe200000e0000 */
[----:B--2---:R-:W-:-:S02]  /*24dd0*/  @!P3 IMAD.MOV.U32 R2, RZ, RZ, R10 ;  /* 0x000000ffff02b224 */ /* 0x004fc400078e000a */
[----:B------:R-:W-:Y:S02]  /*24de0*/  @!P3 IMAD.MOV.U32 R3, RZ, RZ, R6 ;  /* 0x000000ffff03b224 */ /* 0x000fe400078e0006 */
[----:B------:R-:W2:Y:S04]  /*24df0*/  SHFL.IDX PT, R6, R4, 0x5, 0x181f ;  /* 0x00b81f0004067f89 */ /* 0x000ea800000e0000 */
[----:B------:R3:W-:Y:S04]  /*24e00*/  @!P3 LDGSTS.E.BYPASS.LTC128B.128 [R25+0x19400], desc[UR36][R2.64], !P0 ;  /* 0x194000000219bfae */ /* 0x0007e8000c101d64 */
[----:B------:R-:W4:Y:S01]  /*24e10*/  SHFL.IDX PT, R4, R4, 0x7, 0x181f ;  /* 0x00f81f0004047f89 */ /* 0x000f2200000e0000 */
[----:B---3--:R-:W-:-:S02]  /*24e20*/  VIADD R2, R37, 0x50 ;  /* 0x0000005025027836 */ /* 0x008fc40000000000 */
[----:B------:R-:W-:-:S03]  /*24e30*/  @!P2 IMAD.MOV.U32 R3, RZ, RZ, R11 ;  /* 0x000000ffff03a224 */ /* 0x000fc600078e000b */
[----:B------:R-:W-:Y:S01]  /*24e40*/  ISETP.GE.AND P3, PT, R2, R5, PT ;  /* 0x000000050200720c */ /* 0x000fe20003f66270 */
[----:B------:R-:W-:-:S05]  /*24e50*/  @!P2 IMAD.MOV.U32 R2, RZ, RZ, R13 ;  /* 0x000000ffff02a224 */ /* 0x000fca00078e000d */
[----:B------:R3:W-:Y:S07]  /*24e60*/  @!P2 LDGSTS.E.BYPASS.LTC128B.128 [R25+0x19c00], desc[UR36][R2.64], !P0 ;  /* 0x19c000000219afae */ /* 0x0007ee000c101d64 */
[----:B0-----:R-:W-:Y:S02]  /*24e70*/  @!P3 LEA R7, P1, R20, R7, 0x1 ;  /* 0x000000071407b211 */ /* 0x001fe400078208ff */
[----:B------:R-:W-:Y:S01]  /*24e80*/  @P3 LOP3.LUT R23, R23, 0x80, RZ, 0xfc, !PT ;  /* 0x0000008017173812 */ /* 0x000fe200078efcff */
[----:B---3--:R-:W-:-:S03]  /*24e90*/  VIADD R2, R37, 0x60 ;  /* 0x0000006025027836 */ /* 0x008fc60000000000 */
[----:B------:R-:W-:Y:S01]  /*24ea0*/  LOP3.LUT R23, R23, 0xffffffbf, RZ, 0xc0, !PT ;  /* 0xffffffbf17177812 */ /* 0x000fe200078ec0ff */
[----:B------:R-:W-:Y:S02]  /*24eb0*/  @!P4 IMAD.MOV.U32 R3, RZ, RZ, R14 ;  /* 0x000000ffff03c224 */ /* 0x000fe400078e000e */
[----:B--2---:R-:W-:Y:S01]  /*24ec0*/  @!P3 IMAD.X R6, RZ, RZ, R6, P1 ;  /* 0x000000ffff06b224 */ /* 0x004fe200008e0606 */
[----:B------:R-:W-:Y:S01]  /*24ed0*/  ISETP.GE.AND P2, PT, R2, R5, PT ;  /* 0x000000050200720c */ /* 0x000fe20003f46270 */
[----:B------:R-:W-:-:S05]  /*24ee0*/  @!P4 IMAD.MOV.U32 R2, RZ, RZ, R15 ;  /* 0x000000ffff02c224 */ /* 0x000fca00078e000f */
[----:B------:R0:W-:Y:S07]  /*24ef0*/  @!P4 LDGSTS.E.BYPASS.LTC128B.128 [R25+0x1a400], desc[UR36][R2.64], !P0 ;  /* 0x1a4000000219cfae */ /* 0x0001ee000c101d64 */
[----:B------:R-:W-:Y:S02]  /*24f00*/  @!P2 LEA R9, P1, R20, R9, 0x1 ;  /* 0x000000091409a211 */ /* 0x000fe400078208ff */
[----:B------:R-:W-:Y:S01]  /*24f10*/  @P2 LOP3.LUT R23, R23, 0x40, RZ, 0xfc, !PT ;  /* 0x0000004017172812 */ /* 0x000fe200078efcff */
[----:B0-----:R-:W-:-:S02]  /*24f20*/  @!P3 IMAD.MOV.U32 R2, RZ, RZ, R7 ;  /* 0x000000ffff02b224 */ /* 0x001fc400078e0007 */
[----:B------:R-:W-:Y:S02]  /*24f30*/  @!P3 IMAD.MOV.U32 R3, RZ, RZ, R6 ;  /* 0x000000ffff03b224 */ /* 0x000fe400078e0006 */
[----:B------:R-:W-:-:S03]  /*24f40*/  @!P2 IMAD.X R8, RZ, RZ, R8, P1 ;  /* 0x000000ffff08a224 */ /* 0x000fc600008e0608 */
[----:B------:R0:W-:Y:S02]  /*24f50*/  @!P3 LDGSTS.E.BYPASS.LTC128B.128 [R25+0x1ac00], desc[UR36][R2.64], !P0 ;  /* 0x1ac000000219bfae */ /* 0x0001e4000c101d64 */
[----:B0-----:R-:W-:Y:S02]  /*24f60*/  @!P2 IMAD.MOV.U32 R2, RZ, RZ, R9 ;  /* 0x000000ffff02a224 */ /* 0x001fe400078e0009 */
[----:B------:R-:W-:-:S05]  /*24f70*/  @!P2 IMAD.MOV.U32 R3, RZ, RZ, R8 ;  /* 0x000000ffff03a224 */ /* 0x000fca00078e0008 */
[----:B----4-:R0:W-:Y:S02]  /*24f80*/  @!P2 LDGSTS.E.BYPASS.LTC128B.128 [R25+0x1b400], desc[UR36][R2.64], !P0 ;  /* 0x1b4000000219afae */ /* 0x0101e4000c101d64 */
.L_x_3658:
        /* <DEDUP_REMOVED lines=12> */
.L_x_3563:
        /* <DEDUP_REMOVED lines=28> */
.L_x_3565:
[----:B------:R-:W-:Y:S05]  /*25210*/  BSYNC B6 ;  /* 0x0000000000067941 */ /* 0x000fea0003800000 */
.L_x_3564:
[----:B------:R-:W2:Y:S01]  /*25220*/  LDL.LU R4, [R1+0x454] ;  /* 0x0004540001047983 */ /* 0x000ea20000300800 */
[----:B0-----:R-:W0:Y:S01]  /*25230*/  LDC R2, c[0x0][0x448] ;  /* 0x00011200ff027b82 */ /* 0x001e220000000800 */
[----:B------:R-:W-:Y:S02]  /*25240*/  ULDC.64 UR4, c[0x0][0x398] ;  /* 0x0000e60000047ab9 */ /* 0x000fe40000000a00 */
[----:B------:R-:W3:Y:S04]  /*25250*/  LDL.LU R21, [R1+0x458] ;  /* 0x0004580001157983 */ /* 0x000ee80000300800 */
[----:B------:R-:W4:Y:S01]  /*25260*/  LDL.LU R20, [R1+0x44c] ;  /* 0x00044c0001147983 */ /* 0x000f220000300800 */
[----:B0-----:R-:W-:-:S13]  /*25270*/  ISETP.NE.AND P6, PT, R2, 0x1, PT ;  /* 0x000000010200780c */ /* 0x001fda0003fc5270 */
[----:B------:R-:W0:Y:S08]  /*25280*/  @P6 LDC R3, c[0x0][0x44c] ;  /* 0x00011300ff036b82 */ /* 0x000e300000000800 */
[----:B------:R-:W5:Y:S01]  /*25290*/  @P6 LDC R2, c[0x0][0x450] ;  /* 0x00011400ff026b82 */ /* 0x000f620000000800 */
[----:B------:R-:W-:Y:S02]  /*252a0*/  IMAD.MOV.U32 R0, RZ, RZ, R34 ;  /* 0x000000ffff007224 */ /* 0x000fe400078e0022 */
[----:B0-----:R-:W-:-:S05]  /*252b0*/  @P6 IMAD.HI.U32 R3, R34, R3, RZ ;  /* 0x0000000322036227 */ /* 0x001fca00078e00ff */
[----:B-----5:R-:W-:Y:S01]  /*252c0*/  @P6 SHF.R.U32.HI R0, RZ, R2, R3 ;  /* 0x00000002ff006219 */ /* 0x020fe20000011603 */
        /* <DEDUP_REMOVED lines=15> */
[----:B----4-:R-:W-:Y:S01]  /*253c0*/  IMAD.WIDE.U32 R2, R20, UR4, R2 ;  /* 0x0000000414027c25 */ /* 0x010fe2000f8e0002 */
        /* <DEDUP_REMOVED lines=34> */
[----:B------:R-:W2:Y:S04]  /*255f0*/  SHFL.IDX PT, R2, R4, RZ, 0x181f ;  /* 0x00181fff04027589 */ /* 0x000ea800000e0000 */
[----:B------:R-:W-:Y:S04]  /*25600*/  SHFL.IDX PT, R5, R4, 0x1, 0x181f ;  /* 0x00381f0004057f89 */ /* 0x000fe800000e0000 */
[----:B------:R-:W-:Y:S02]  /*25610*/  SHFL.IDX PT, R14, R0, 0x7, 0x181f ;  /* 0x00f81f00000e7f89 */ /* 0x000fe400000e0000 */
[----:B0-----:R-:W-:-:S05]  /*25620*/  @!P6 LEA R3, P0, R6, R3, 0x1 ;  /* 0x000000030603e211 */ /* 0x001fca00078008ff */
[----:B--2---:R-:W-:-:S05]  /*25630*/  @!P6 IMAD.X R2, RZ, RZ, R2, P0 ;  /* 0x000000ffff02e224 */ /* 0x004fca00000e0602 */
        /* <DEDUP_REMOVED lines=12> */
[----:B0-----:R-:W-:-:S05]  /*25700*/  @!P5 LEA R2, P0, R6, R2, 0x1 ;  /* 0x000000020602d211 */ /* 0x001fca00078008ff */
[----:B------:R-:W-:Y:S02]  /*25710*/  @!P5 IMAD.X R3, RZ, RZ, R5, P0 ;  /* 0x000000ffff03d224 */ /* 0x000fe400000e0605 */
        /* <DEDUP_REMOVED lines=50> */
[----:B------:R0:W2:Y:S04]  /*25a40*/  SHFL.IDX PT, R5, R4, 0x7, 0x181f ;  /* 0x00f81f0004057f89 */ /* 0x0000a800000e0000 */
[----:B------:R0:W-:Y:S04]  /*25a50*/  @!P5 LDGSTS.E.BYPASS.LTC128B.128 [R25+0x25400], desc[UR36][R2.64], !P4 ;  /* 0x254000000219dfae */ /* 0x0001e8000e101d64 */
[----:B------:R0:W-:Y:S04]  /*25a60*/  @!P5 LDGSTS.E.BYPASS.LTC128B.128 [R25+0x29400], desc[UR36][R2.64+0x80], !P3 ;  /* 0x294000800219dfae */ /* 0x0001e8000d901d64 */
[----:B------:R0:W-:Y:S04]  /*25a70*/  @!P5 LDGSTS.E.BYPASS.LTC128B.128 [R25+0x2d400], desc[UR36][R2.64+0x100], !P2 ;  /* 0x2d4001000219dfae */ /* 0x0001e8000d101d64 */
[----:B------:R0:W-:Y:S02]  /*25a80*/  @!P5 LDGSTS.E.BYPASS.LTC128B.128 [R25+0x31400], desc[UR36][R2.64+0x180], !P1 ;  /* 0x314001800219dfae */ /* 0x0001e4000c901d64 */
.L_x_3676:
[----:B------:R-:W-:Y:S01]  /*25a90*/  LOP3.LUT P0, RZ, R23, 0x4000, RZ, 0xc0, !PT ;  /* 0x0000400017ff7812 */ /* 0x000fe2000780c0ff */
[----:B------:R-:W-:-:S12]  /*25aa0*/  BSSY B0, `(.L_x_3567) ;  /* 0x000000b000007945 */ /* 0x000fd80003800000 */
        /* <DEDUP_REMOVED lines=10> */
.L_x_3568:
[----:B------:R-:W-:Y:S05]  /*25b50*/  BSYNC B0 ;  /* 0x0000000000007941 */ /* 0x000fea0003800000 */
.L_x_3567:
[----:B------:R-:W-:Y:S01]  /*25b60*/  NOP ;  /* 0x0000000000007918 */ /* 0x000fe20000000000 */
[----:B------:R-:W-:-:S13]  /*25b70*/  PLOP3.LUT P0, PT, PT, PT, PT, 0x80, 0x0 ;  /* 0x000000000000781c */ /* 0x000fda0003f0f070 */
.L_x_3569:
[----:B------:R-:W-:Y:S02]  /*25b80*/  PLOP3.LUT P1, PT, P1, P0, PT, 0xa2, 0x0 ;  /* 0x000000000000781c */ /* 0x000fe40000f21472 */
[----:B------:R-:W-:-:S08]  /*25b90*/  @P0 R2UR P1, UR4, R22 ;  /* 0x00000000160402ca */ /* 0x000fd00000020000 */
[----:B------:R-:W-:-:S05]  /*25ba0*/  @P0 PLOP3.LUT P0, PT, P1, PT, PT, 0x80, 0x0 ;  /* 0x000000000000081c */ /* 0x000fca0000f0f070 */
[----:B------:R-:W-:Y:S01]  /*25bb0*/  @!P1 SYNCS.ARRIVE.TRANS64.RED.A0T1 RZ, [UR4+0x32410], RZ ;  /* 0x032410ffffff99a7 */ /* 0x000fe20008200404 */
[----:B------:R-:W-:Y:S07]  /*25bc0*/  @!P1 ARRIVES.LDGSTSBAR.64.TRANSCNT [UR4+0x32410] ;  /* 0x03241000ff0099b0 */ /* 0x000fee0008000a84 */
[----:B------:R-:W-:Y:S05]  /*25bd0*/  @P0 BRA.U.ANY `(.L_x_3569) ;  /* 0xfffffffd00e80947 */ /* 0x000fea000393ffff */
[----:B0--3--:R-:W3:Y:S02]  /*25be0*/  LDL.LU R2, [R1+0x468] ;  /* 0x0004680001027983 */ /* 0x009ee40000300800 */
        /* <DEDUP_REMOVED lines=9> */
[----:B------:R-:W3:Y:S03]  /*25c80*/  SYNCS.PHASECHK.TRANS64.TRYWAIT P0, [R22+URZ+0x32420], R3 ;  /* 0x03242003160075a7 */ /* 0x000ee6000800017f */
[----:B0--3--:R-:W-:Y:S05]  /*25c90*/  @!P0 BRA `(.L_x_3571) ;  /* 0x0000004800508947 */ /* 0x009fea0003800000 */
.L_x_3677:
[----:B------:R-:W-:Y:S05]  /*25ca0*/  BSYNC B0 ;  /* 0x0000000000007941 */ /* 0x000fea0003800000 */
.L_x_3570:
[----:B------:R-:W-:-:S13]  /*25cb0*/  LOP3.LUT P0, RZ, R23, 0x400, RZ, 0xc0, !PT ;  /* 0x0000040017ff7812 */ /* 0x000fda000780c0ff */
[----:B------:R-:W-:Y:S05]  /*25cc0*/  @!P0 BRA `(.L_x_3572) ;  /* 0x0000000000048947 */ /* 0x000fea0003800000 */
[----:B------:R-:W-:Y:S01]  /*25cd0*/  BPT.TRAP 0x1 ;  /* 0x000000040000795c */ /* 0x000fe20000300000 */
.L_x_3572:
[----:B------:R-:W-:Y:S01]  /*25ce0*/  SHF.L.U32 R0, R26, 0x1f, RZ ;  /* 0x0000001f1a007819 */ /* 0x000fe200000006ff */
[----:B------:R-:W-:Y:S03]  /*25cf0*/  BSSY B0, `(.L_x_3573) ;  /* 0x0000003000007945 */ /* 0x000fe60003800000 */
[----:B------:R-:W3:Y:S02]  /*25d00*/  SYNCS.PHASECHK.TRANS64.TRYWAIT P0, [R17+URZ+0x32460], R0 ;  /* 0x03246000110075a7 */ /* 0x000ee4000800017f */
[----:B---3--:R-:W-:Y:S05]  /*25d10*/  @!P0 BRA `(.L_x_3574) ;  /* 0x0000004800448947 */ /* 0x008fea0003800000 */
.L_x_3678:
[----:B------:R-:W-:Y:S05]  /*25d20*/  BSYNC B0 ;  /* 0x0000000000007941 */ /* 0x000fea0003800000 */
.L_x_3573:
[----:B0-----:R-:W3:Y:S01]  /*25d30*/  LDL.LU R3, [R1+0x460] ;  /* 0x0004600001037983 */ /* 0x001ee20000300800 */
[----:B------:R-:W-:-:S03]  /*25d40*/  ULDC.64 UR4, c[0x0][0x328] ;  /* 0x0000ca0000047ab9 */ /* 0x000fc60000000a00 */
[----:B------:R-:W2:Y:S04]  /*25d50*/  LDL.LU R2, [R1+0x444] ;  /* 0x0004440001027983 */ /* 0x000ea80000300800 */
[----:B------:R-:W4:Y:S04]  /*25d60*/  LDL.LU R6, [R1+0x464] ;  /* 0x0004640001067983 */ /* 0x000f280000300800 */
[----:B------:R-:W5:Y:S01]  /*25d70*/  LDL.LU R4, [R1+0x46c] ;  /* 0x00046c0001047983 */ /* 0x000f620000300800 */
[C---:B------:R-:W-:Y:S02]  /*25d80*/  LOP3.LUT P3, RZ, R23.reuse, 0x10, RZ, 0xc0, !PT ;  /* 0x0000001017ff7812 */ /* 0x040fe4000786c0ff */
[----:B------:R-:W-:-:S02]  /*25d90*/  LOP3.LUT P2, RZ, R23, 0x8, RZ, 0xc0, !PT ;  /* 0x0000000817ff7812 */ /* 0x000fc4000784c0ff */
[C---:B------:R-:W-:Y:S02]  /*25da0*/  LOP3.LUT P1, RZ, R23.reuse, 0x4, RZ, 0xc0, !PT ;  /* 0x0000000417ff7812 */ /* 0x040fe4000782c0ff */
[----:B------:R-:W-:Y:S02]  /*25db0*/  LOP3.LUT P4, RZ, R23, 0x1, RZ, 0xc0, !PT ;  /* 0x0000000117ff7812 */ /* 0x000fe4000788c0ff */
[----:B------:R-:W-:Y:S01]  /*25dc0*/  SEL R7, RZ, 0x8, P1 ;  /* 0x00000008ff077807 */ /* 0x000fe20000800000 */
[----:B---3--:R-:W-:-:S04]  /*25dd0*/  IMAD R0, R3, UR4, RZ ;  /* 0x0000000403007c24 */ /* 0x008fc8000f8e02ff */
[C---:B--2---:R-:W-:Y:S01]  /*25de0*/  IMAD R5, R2.reuse, UR5, R0 ;  /* 0x0000000502057c24 */ /* 0x044fe2000f8e0200 */
[----:B------:R-:W-:Y:S01]  /*25df0*/  SEL R0, RZ, 0x2, P3 ;  /* 0x00000002ff007807 */ /* 0x000fe20001800000 */
[----:B------:R-:W-:Y:S01]  /*25e00*/  IMAD.WIDE.U32 R2, R2, UR4, RZ ;  /* 0x0000000402027c25 */ /* 0x000fe2000f8e00ff */
[----:B------:R-:W-:-:S03]  /*25e10*/  ULDC.64 UR4, c[0x0][0x338] ;  /* 0x0000ce0000047ab9 */ /* 0x000fc60000000a00 */
[----:B------:R-:W-:Y:S02]  /*25e20*/  IMAD.IADD R3, R3, 0x1, R5 ;  /* 0x0000000103037824 */ /* 0x000fe400078e0205 */
[----:B----4-:R-:W-:Y:S02]  /*25e30*/  IMAD R5, R6, UR4, RZ ;  /* 0x0000000406057c24 */ /* 0x010fe4000f8e02ff */
        /* <DEDUP_REMOVED lines=13> */
[----:B-----5:R-:W-:Y:S01]  /*25f10*/  IADD3 R0, R3, R0, R4 ;  /* 0x0000000003007210 */ /* 0x020fe20007ffe004 */
        /* <DEDUP_REMOVED lines=73> */
.L_x_3692:
        /* <DEDUP_REMOVED lines=15> */
.L_x_3576:
        /* <DEDUP_REMOVED lines=10> */
.L_x_3577:
[----:B0-----:R-:W2:Y:S01]  /*26540*/  LDL.LU R2, [R1+0x45c] ;  /* 0x00045c0001027983 */ /* 0x001ea20000300800 */
[----:B------:R0:W-:Y:S01]  /*26550*/  SYNCS.ARRIVE.TRANS64.A1T0 RZ, [R17+URZ+0x32450], RZ ;  /* 0x032450ff11ff79a7 */ /* 0x0001e2000810003f */
[----:B------:R-:W-:Y:S01]  /*26560*/  BSSY B0, `(.L_x_3578) ;  /* 0x00000dd000007945 */ /* 0x000fe20003800000 */
[----:B--2---:R-:W-:-:S05]  /*26570*/  VIADD R10, R2, 0xfffffffe ;  /* 0xfffffffe020a7836 */ /* 0x004fca0000000000 */
[----:B------:R-:W-:-:S13]  /*26580*/  ISETP.GE.AND P0, PT, R10, R33, PT ;  /* 0x000000210a00720c */ /* 0x000fda0003f06270 */
[----:B0-----:R-:W-:Y:S05]  /*26590*/  @!P0 BRA `(.L_x_3579) ;  /* 0x0000000c00648947 */ /* 0x001fea0003800000 */
.L_x_3592:
        /* <DEDUP_REMOVED lines=15> */
[----:B---3--:R-:W3:Y:S01]  /*26690*/  @P0 LDC R7, c[0x0][0x438] ;  /* 0x00010e00ff070b82 */ /* 0x008ee20000000800 */
[----:B0-----:R-:W-:-:S05]  /*266a0*/  @P0 IMAD.HI.U32 R2, R8, R3, RZ ;  /* 0x0000000308020227 */ /* 0x001fca00078e00ff */
[----:B---3--:R-:W-:Y:S01]  /*266b0*/  @P0 SHF.R.U32.HI R9, RZ, R7, R2 ;  /* 0x00000007ff090219 */ /* 0x008fe20000011602 */
[----:B--2---:R-:W-:Y:S01]  /*266c0*/  @!P2 IMAD R2, R32, R4, RZ ;  /* 0x000000042002a224 */ /* 0x004fe200078e02ff */
[----:B----4-:R-:W0:Y:S02]  /*266d0*/  @!P2 LDC.64 R6, c[0x0][0x418] ;  /* 0x00010600ff06ab82 */ /* 0x010e240000000a00 */
        /* <DEDUP_REMOVED lines=9> */
[----:B------:R-:W-:Y:S01]  /*26770*/  @!P2 LEA.HI.X R7, R2, R7, R5, 0x2, P0 ;  /* 0x000000070207a211 */ /* 0x000fe200000f1405 */
[----:B------:R-:W-:Y:S01]  /*26780*/  IMAD.MOV R5, RZ, RZ, -R9 ;  /* 0x000000ffff057224 */ /* 0x000fe200078e0a09 */
[C---:B------:R-:W-:Y:S01]  /*26790*/  ISETP.NE.AND P0, PT, R24.reuse, 0x2, PT ;  /* 0x000000021800780c */ /* 0x040fe20003f05270 */
[----:B------:R-:W-:Y:S02]  /*267a0*/  IMAD.MOV.U32 R2, RZ, RZ, R10 ;  /* 0x000000ffff027224 */ /* 0x000fe400078e000a */
[----:B------:R-:W-:Y:S01]  /*267b0*/  IMAD R5, R5, UR4, R8 ;  /* 0x0000000405057c24 */ /* 0x000fe2000f8e0208 */
[----:B------:R-:W-:Y:S01]  /*267c0*/  SEL R3, RZ, 0x1, P0 ;  /* 0x00000001ff037807 */ /* 0x000fe20000000000 */
[----:B------:R0:W5:Y:S01]  /*267d0*/  @!P2 LDG.E R4, desc[UR36][R6.64] ;  /* 0x000000240604a981 */ /* 0x000162000c1e1900 */
[----:B------:R-:W-:Y:S01]  /*267e0*/  SEL R24, R24, RZ, P0 ;  /* 0x000000ff18187207 */ /* 0x000fe20000000000 */
[----:B------:R-:W-:Y:S01]  /*267f0*/  VIADD R10, R10, 0xffffffff ;  /* 0xffffffff0a0a7836 */ /* 0x000fe20000000000 */
[----:B------:R-:W-:-:S02]  /*26800*/  LOP3.LUT R26, R26, R3, RZ, 0x3c, !PT ;  /* 0x000000031a1a7212 */ /* 0x000fc400078e3cff */
[----:B------:R-:W-:Y:S01]  /*26810*/  ISETP.GT.AND P2, PT, R2, R33, PT ;  /* 0x000000210200720c */ /* 0x000fe20003f44270 */
[----:B------:R-:W-:-:S12]  /*26820*/  @!P1 BRA `(.L_x_3580) ;  /* 0x0000000000049947 */ /* 0x000fd80003800000 */
[----:B------:R-:W-:Y:S01]  /*26830*/  BPT.TRAP 0x1 ;  /* 0x000000040000795c */ /* 0x000fe20000300000 */
.L_x_3580:
[----:B0-----:R-:W-:Y:S01]  /*26840*/  IMAD R6, R24, 0x8, R22 ;  /* 0x0000000818067824 */ /* 0x001fe200078e0216 */
[----:B------:R-:W-:Y:S01]  /*26850*/  SHF.L.U32 R21, R26, 0x1f, RZ ;  /* 0x0000001f1a157819 */ /* 0x000fe200000006ff */
[----:B------:R-:W-:Y:S01]  /*26860*/  BSSY B1, `(.L_x_3581) ;  /* 0x0000004000017945 */ /* 0x000fe20003800000 */
[----:B-1----:R-:W-:Y:S02]  /*26870*/  SHF.R.S32.HI R17, RZ, 0x1f, R5 ;  /* 0x0000001fff117819 */ /* 0x002fe40000011405 */
[----:B------:R-:W0:Y:S02]  /*26880*/  SYNCS.PHASECHK.TRANS64.TRYWAIT P0, [R6+URZ+0x32440], R21 ;  /* 0x03244015060075a7 */ /* 0x000e24000800017f */
[----:B0-----:R-:W-:Y:S05]  /*26890*/  @!P0 BRA `(.L_x_3582) ;  /* 0x0000004400b88947 */ /* 0x001fea0003800000 */
.L_x_3693:
[----:B------:R-:W-:Y:S05]  /*268a0*/  BSYNC B1 ;  /* 0x0000000000017941 */ /* 0x000fea0003800000 */
.L_x_3581:
        /* <DEDUP_REMOVED lines=52> */
.L_x_3707:
        /* <DEDUP_REMOVED lines=8> */
.L_x_3584:
        /* <DEDUP_REMOVED lines=10> */
.L_x_3585:
[----:B------:R3:W-:Y:S01]  /*26d10*/  SYNCS.ARRIVE.TRANS64.A1T0 RZ, [R6+URZ+0x32430], RZ ;  /* 0x032430ff06ff79a7 */ /* 0x0007e2000810003f */
[----:B------:R-:W-:Y:S05]  /*26d20*/  @!P3 BRA `(.L_x_3586) ;  /* 0x000000000004b947 */ /* 0x000fea0003800000 */
[----:B------:R-:W-:Y:S01]  /*26d30*/  BPT.TRAP 0x1 ;  /* 0x000000040000795c */ /* 0x000fe20000300000 */
.L_x_3586:
[----:B------:R-:W4:Y:S01]  /*26d40*/  SYNCS.PHASECHK.TRANS64.TRYWAIT P0, [R6+URZ+0x32460], R21 ;  /* 0x03246015060075a7 */ /* 0x000f22000800017f */
[----:B------:R-:W-:Y:S04]  /*26d50*/  BSSY B1, `(.L_x_3587) ;  /* 0x0000002000017945 */ /* 0x000fe80003800000 */
[----:B----4-:R-:W-:Y:S05]  /*26d60*/  @!P0 BRA `(.L_x_3588) ;  /* 0x00000048003c8947 */ /* 0x010fea0003800000 */
.L_x_3708:
[----:B------:R-:W-:Y:S05]  /*26d70*/  BSYNC B1 ;  /* 0x0000000000017941 */ /* 0x000fea0003800000 */
.L_x_3587:
[----:B------:R-:W-:Y:S01]  /*26d80*/  ULDC.64 UR4, c[0x0][0x328] ;  /* 0x0000ca0000047ab9 */ /* 0x000fe20000000a00 */
[----:B------:R-:W-:Y:S01]  /*26d90*/  LOP3.LUT P5, RZ, R23, 0x1, RZ, 0xc0, !PT ;  /* 0x0000000117ff7812 */ /* 0x000fe200078ac0ff */
[----:B--2---:R-:W-:Y:S01]  /*26da0*/  IMAD R2, R17, UR4, RZ ;  /* 0x0000000411027c24 */ /* 0x004fe2000f8e02ff */
[C---:B------:R-:W-:Y:S01]  /*26db0*/  LOP3.LUT P4, RZ, R23.reuse, 0x10, RZ, 0xc0, !PT ;  /* 0x0000001017ff7812 */ /* 0x040fe2000788c0ff */
[----:B------:R-:W-:Y:S01]  /*26dc0*/  IMAD R8, R24, 0x6000, R29 ;  /* 0x0000600018087824 */ /* 0x000fe200078e021d */
[----:B------:R-:W-:Y:S01]  /*26dd0*/  LOP3.LUT P3, RZ, R23, 0x8, RZ, 0xc0, !PT ;  /* 0x0000000817ff7812 */ /* 0x000fe2000786c0ff */
[----:B-1----:R-:W-:Y:S01]  /*26de0*/  IMAD R7, R5, UR5, R2 ;  /* 0x0000000505077c24 */ /* 0x002fe2000f8e0202 */
        /* <DEDUP_REMOVED lines=20> */
[----:B------:R-:W2:Y:S04]  /*26f30*/  SHFL.IDX PT, R3, R9, RZ, 0x181f ;  /* 0x00181fff09037589 */ /* 0x000ea800000e0000 */
[----:B------:R-:W-:Y:S04]  /*26f40*/  SHFL.IDX PT, R5, R9, 0x1, 0x181f ;  /* 0x00381f0009057f89 */ /* 0x000fe800000e0000 */
[----:B------:R-:W-:Y:S01]  /*26f50*/  SHFL.IDX PT, R17, R9, 0x2, 0x181f ;  /* 0x00581f0009117f89 */ /* 0x000fe200000e0000 */
[----:B-1----:R-:W-:-:S03]  /*26f60*/  IADD3 R2, P0, R14, R0, RZ ;  /* 0x000000000e027210 */ /* 0x002fc60007f1e0ff */
[----:B------:R-:W1:Y:S02]  /*26f70*/  SHFL.IDX PT, R14, R7, 0x1, 0x181f ;  /* 0x00381f00070e7f89 */ /* 0x000e6400000e0000 */
[----:B--2---:R-:W-:-:S05]  /*26f80*/  IMAD.X R3, RZ, RZ, R3, P0 ;  /* 0x000000ffff037224 */ /* 0x004fca00000e0603 */
[----:B------:R-:W-:Y:S04]  /*26f90*/  LDGSTS.E.BYPASS.LTC128B.128 [R8+0x400], desc[UR36][R2.64], !P5 ;  /* 0x0040000002087fae */ /* 0x000fe8000e901d64 */
[----:B------:R-:W-:Y:S04]  /*26fa0*/  LDGSTS.E.BYPASS.LTC128B.128 [R8+0x3400], desc[UR36][R2.64+0x80], !P4 ;  /* 0x0340008002087fae */ /* 0x000fe8000e101d64 */
[----:B------:R-:W-:Y:S04]  /*26fb0*/  LDGSTS.E.BYPASS.LTC128B.128 [R8+0x6400], desc[UR36][R2.64+0x100], !P3 ;  /* 0x0640010002087fae */ /* 0x000fe8000d901d64 */
[----:B------:R2:W-:Y:S01]  /*26fc0*/  LDGSTS.E.BYPASS.LTC128B.128 [R8+0x9400], desc[UR36][R2.64+0x180], !P1 ;  /* 0x0940018002087fae */ /* 0x0005e2000c901d64 */
[----:B-1----:R-:W-:-:S03]  /*26fd0*/  IADD3 R4, P0, R14, R0, RZ ;  /* 0x000000000e047210 */ /* 0x002fc60007f1e0ff */
[----:B------:R-:W2:Y:S02]  /*26fe0*/  SHFL.IDX PT, R14, R7, 0x2, 0x181f ;  /* 0x00581f00070e7f89 */ /* 0x000ea400000e0000 */
[----:B------:R-:W-:-:S05]  /*26ff0*/  IMAD.X R5, RZ, RZ, R5, P0 ;  /* 0x000000ffff057224 */ /* 0x000fca00000e0605 */
[----:B------:R-:W-:Y:S04]  /*27000*/  LDGSTS.E.BYPASS.LTC128B.128 [R8+0xc00], desc[UR36][R4.64], !P5 ;  /* 0x00c0000004087fae */ /* 0x000fe8000e901d64 */
[----:B------:R-:W-:Y:S04]  /*27010*/  LDGSTS.E.BYPASS.LTC128B.128 [R8+0x3c00], desc[UR36][R4.64+0x80], !P4 ;  /* 0x03c0008004087fae */ /* 0x000fe8000e101d64 */
[----:B------:R-:W-:Y:S04]  /*27020*/  LDGSTS.E.BYPASS.LTC128B.128 [R8+0x6c00], desc[UR36][R4.64+0x100], !P3 ;  /* 0x06c0010004087fae */ /* 0x000fe8000d901d64 */
[----:B------:R1:W-:Y:S01]  /*27030*/  LDGSTS.E.BYPASS.LTC128B.128 [R8+0x9c00], desc[UR36][R4.64+0x180], !P1 ;  /* 0x09c0018004087fae */ /* 0x0003e2000c901d64 */
[----:B--2---:R-:W-:-:S03]  /*27040*/  IADD3 R2, P0, R14, R0, RZ ;  /* 0x000000000e027210 */ /* 0x004fc60007f1e0ff */
[----:B------:R-:W2:Y:S02]  /*27050*/  SHFL.IDX PT, R14, R7, 0x3, 0x181f ;  /* 0x00781f00070e7f89 */ /* 0x000ea400000e0000 */
[----:B------:R-:W-:Y:S02]  /*27060*/  IMAD.X R3, RZ, RZ, R17, P0 ;  /* 0x000000ffff037224 */ /* 0x000fe400000e0611 */
[----:B------:R-:W-:Y:S04]  /*27070*/  SHFL.IDX PT, R17, R9, 0x4, 0x181f ;  /* 0x00981f0009117f89 */ /* 0x000fe800000e0000 */
[----:B-1----:R-:W1:Y:S04]  /*27080*/  SHFL.IDX PT, R5, R9, 0x3, 0x181f ;  /* 0x00781f0009057f89 */ /* 0x002e6800000e0000 */
[----:B------:R-:W-:Y:S04]  /*27090*/  LDGSTS.E.BYPASS.LTC128B.128 [R8+0x1400], desc[UR36][R2.64], !P5 ;  /* 0x0140000002087fae */ /* 0x000fe8000e901d64 */
[----:B------:R-:W-:Y:S04]  /*270a0*/  LDGSTS.E.BYPASS.LTC128B.128 [R8+0x4400], desc[UR36][R2.64+0x80], !P4 ;  /* 0x0440008002087fae */ /* 0x000fe8000e101d64 */
[----:B------:R-:W-:Y:S01]  /*270b0*/  LDGSTS.E.BYPASS.LTC128B.128 [R8+0x7400], desc[UR36][R2.64+0x100], !P3 ;  /* 0x0740010002087fae */ /* 0x000fe2000d901d64 */
[----:B--2---:R-:W-:-:S03]  /*270c0*/  IADD3 R4, P0, R14, R0, RZ ;  /* 0x000000000e047210 */ /* 0x004fc60007f1e0ff */
[----:B------:R2:W-:Y:S04]  /*270d0*/  LDGSTS.E.BYPASS.LTC128B.128 [R8+0xa400], desc[UR36][R2.64+0x180], !P1 ;  /* 0x0a40018002087fae */ /* 0x0005e8000c901d64 */
[----:B------:R-:W2:Y:S01]  /*270e0*/  SHFL.IDX PT, R14, R7, 0x4, 0x181f ;  /* 0x00981f00070e7f89 */ /* 0x000ea200000e0000 */
[----:B-1----:R-:W-:-:S03]  /*270f0*/  IMAD.X R5, RZ, RZ, R5, P0 ;  /* 0x000000ffff057224 */ /* 0x002fc600000e0605 */
[----:B------:R-:W1:Y:S04]  /*27100*/  SHFL.IDX PT, R9, R9, 0x5, 0x181f ;  /* 0x00b81f0009097f89 */ /* 0x000e6800000e0000 */
[----:B------:R0:W-:Y:S04]  /*27110*/  LDGSTS.E.BYPASS.LTC128B.128 [R8+0x1c00], desc[UR36][R4.64], !P5 ;  /* 0x01c0000004087fae */ /* 0x0001e8000e901d64 */
[----:B------:R0:W-:Y:S04]  /*27120*/  LDGSTS.E.BYPASS.LTC128B.128 [R8+0x4c00], desc[UR36][R4.64+0x80], !P4 ;  /* 0x04c0008004087fae */ /* 0x0001e8000e101d64 */
[----:B------:R0:W-:Y:S04]  /*27130*/  LDGSTS.E.BYPASS.LTC128B.128 [R8+0x7c00], desc[UR36][R4.64+0x100], !P3 ;  /* 0x07c0010004087fae */ /* 0x0001e8000d901d64 */
[----:B------:R0:W-:Y:S01]  /*27140*/  LDGSTS.E.BYPASS.LTC128B.128 [R8+0xac00], desc[UR36][R4.64+0x180], !P1 ;  /* 0x0ac0018004087fae */ /* 0x0001e2000c901d64 */
[----:B--2---:R-:W-:-:S03]  /*27150*/  IADD3 R2, P0, R14, R0, RZ ;  /* 0x000000000e027210 */ /* 0x004fc60007f1e0ff */
[----:B------:R0:W2:Y:S02]  /*27160*/  SHFL.IDX PT, R14, R7, 0x5, 0x181f ;  /* 0x00b81f00070e7f89 */ /* 0x0000a400000e0000 */
[----:B------:R-:W-:-:S05]  /*27170*/  IMAD.X R3, RZ, RZ, R17, P0 ;  /* 0x000000ffff037224 */ /* 0x000fca00000e0611 */
[----:B------:R0:W-:Y:S04]  /*27180*/  LDGSTS.E.BYPASS.LTC128B.128 [R8+0x2400], desc[UR36][R2.64], !P5 ;  /* 0x0240000002087fae */ /* 0x0001e8000e901d64 */
[----:B------:R0:W-:Y:S04]  /*27190*/  LDGSTS.E.BYPASS.LTC128B.128 [R8+0x5400], desc[UR36][R2.64+0x80], !P4 ;  /* 0x0540008002087fae */ /* 0x0001e8000e101d64 */
[----:B------:R0:W-:Y:S04]  /*271a0*/  LDGSTS.E.BYPASS.LTC128B.128 [R8+0x8400], desc[UR36][R2.64+0x100], !P3 ;  /* 0x0840010002087fae */ /* 0x0001e8000d901d64 */
[----:B-1----:R0:W-:Y:S02]  /*271b0*/  LDGSTS.E.BYPASS.LTC128B.128 [R8+0xb400], desc[UR36][R2.64+0x180], !P1 ;  /* 0x0b40018002087fae */ /* 0x0021e4000c901d64 */
.L_x_3722:
[----:B0-2---:R-:W-:-:S05]  /*271c0*/  IADD3 R2, P0, R14, R0, RZ ;  /* 0x000000000e027210 */ /* 0x005fca0007f1e0ff */
        /* <DEDUP_REMOVED lines=10> */
.L_x_3590:
        /* <DEDUP_REMOVED lines=10> */
.L_x_3591:
[----:B------:R2:W-:Y:S01]  /*27310*/  SYNCS.ARRIVE.TRANS64.A1T0 RZ, [R6+URZ+0x32450], RZ ;  /* 0x032450ff06ff79a7 */ /* 0x0005e2000810003f */
[----:B------:R-:W-:Y:S05]  /*27320*/  @P2 BRA `(.L_x_3592) ;  /* 0xfffffff0009c2947 */ /* 0x000fea000383ffff */
.L_x_3579:
[----:B------:R-:W-:Y:S05]  /*27330*/  BSYNC B0 ;  /* 0x0000000000007941 */ /* 0x000fea0003800000 */
.L_x_3578:
        /* <DEDUP_REMOVED lines=10> */
[----:B------:R-:W5:Y:S01]  /*273e0*/  LDC.64 R2, c[0x0][0xd60] ;  /* 0x00035800ff027b82 */ /* 0x000f620000000a00 */
[----:B------:R-:W0:Y:S02]  /*273f0*/  FLO.U32 R0, UR4 ;  /* 0x0000000400007d00 */ /* 0x000e2400080e0000 */
[----:B0-----:R-:W-:-:S06]  /*27400*/  ISETP.EQ.U32.AND P1, PT, R0, R7, PT ;  /* 0x000000070000720c */ /* 0x001fcc0003f22070 */
[----:B------:R-:W5:Y:S07]  /*27410*/  POPC R7, UR4 ;  /* 0x0000000400077d09 */ /* 0x000f6e0008000000 */
[----:B-----5:R-:W5:Y:S01]  /*27420*/  @P1 ATOMG.E.ADD.STRONG.GPU PT, R3, desc[UR36][R2.64], R7 ;  /* 0x00000007020319a8 */ /* 0x020f6200081ee1e4 */
[----:B------:R-:W0:Y:S02]  /*27430*/  S2R R4, SR_LTMASK ;  /* 0x0000000000047919 */ /* 0x000e240000003900 */
[----:B0-----:R-:W-:-:S04]  /*27440*/  LOP3.LUT R4, R4, UR4, RZ, 0xc0, !PT ;  /* 0x0000000404047c12 */ /* 0x001fc8000f8ec0ff */
[----:B------:R-:W0:Y:S01]  /*27450*/  POPC R9, R4 ;  /* 0x0000000400097309 */ /* 0x000e220000000000 */
[----:B-----5:R-:W0:Y:S02]  /*27460*/  SHFL.IDX PT, R0, R3, R0, 0x1f ;  /* 0x00001f0003007589 */ /* 0x020e2400000e0000 */
[----:B0-----:R-:W-:-:S07]  /*27470*/  IADD3 R16, R0, UR39, R9 ;  /* 0x0000002700107c10 */ /* 0x001fce000fffe009 */
.L_x_3594:
[----:B------:R-:W-:Y:S05]  /*27480*/  BSYNC B0 ;  /* 0x0000000000007941 */ /* 0x000fea0003800000 */
.L_x_3593:
[----:B------:R-:W-:Y:S02]  /*27490*/  SEL R24, R24, RZ, P0 ;  /* 0x000000ff18187207 */ /* 0x000fe40000000000 */
[----:B------:R-:W-:-:S07]  /*274a0*/  LOP3.LUT R26, R26, R5, RZ, 0x3c, !PT ;  /* 0x000000051a1a7212 */ /* 0x000fce00078e3cff */
.L_x_3547:
[----:B------:R-:W-:Y:S05]  /*274b0*/  BSYNC B7 ;  /* 0x0000000000077941 */ /* 0x000fea0003800000 */
.L_x_3545:
[----:B------:R-:W-:-:S13]  /*274c0*/  LOP3.LUT P0, RZ, R23, 0x20000, RZ, 0xc0, !PT ;  /* 0x0002000017ff7812 */ /* 0x000fda000780c0ff */
[----:B------:R-:W-:Y:S05]  /*274d0*/  @!P0 BRA `(.L_x_3595) ;  /* 0x0000000000248947 */ /* 0x000fea0003800000 */
[----:B------:R-:W-:Y:S05]  /*274e0*/  WARPSYNC.ALL ;  /* 0x0000000000007948 */ /* 0x000fea0003800000 */
[----:B------:R-:W5:Y:S08]  /*274f0*/  S2UR UR5, SR_CgaCtaId ;  /* 0x00000000000579c3 */ /* 0x000f700000008800 */
[----:B------:R-:W-:Y:S06]  /*27500*/  BAR.SYNC.DEFER_BLOCKING 0x5, 0x180 ;  /* 0x0146000000007b1d */ /* 0x000fec0000010000 */
[----:B------:R-:W-:-:S02]  /*27510*/  UMOV UR4, 0x400 ;  /* 0x0000040000047882 */ /* 0x000fc40000000000 */
[----:B-----5:R-:W-:-:S06]  /*27520*/  ULEA UR4, UR5, UR4, 0x18 ;  /* 0x0000000405047291 */ /* 0x020fcc000f8ec03f */
[----:B------:R-:W-:-:S05]  /*27530*/  IMAD.U32 R22, RZ, RZ, UR4 ;  /* 0x00000004ff167e24 */ /* 0x000fca000f8e00ff */
[----:B-1----:R1:W0:Y:S01]  /*27540*/  LDS.128 R16, [R22+0x324d0] ;  /* 0x0324d00016107984 */ /* 0x0022220000000c00 */
[----:B------:R-:W-:Y:S06]  /*27550*/  BAR.ARV 0x4, 0x180 ;  /* 0x0106000000007b1d */ /* 0x000fec0000002000 */
[----:B------:R-:W-:Y:S05]  /*27560*/  BRA `(.L_x_3596) ;  /* 0x0000000800cc7947 */ /* 0x000fea0003800000 */
.L_x_3595:
[----:B------:R-:W5:Y:S01]  /*27570*/  S2R R0, SR_TID.X ;  /* 0x0000000000007919 */ /* 0x000f620000002100 */
[----:B------:R-:W-:Y:S01]  /*27580*/  UMOV UR4, 0xffffffff ;  /* 0xffffffff00047882 */ /* 0x000fe20000000000 */
[----:B-----5:R-:W-:-:S04]  /*27590*/  LOP3.LUT R8, R0, 0x1f, RZ, 0xc0, !PT ;  /* 0x0000001f00087812 */ /* 0x020fc800078ec0ff */
[----:B------:R-:W-:Y:S01]  /*275a0*/  ISETP.NE.AND P0, PT, R8, 0x1f, PT ;  /* 0x0000001f0800780c */ /* 0x000fe20003f05270 */
[----:B------:R-:W-:-:S12]  /*275b0*/  BRA.DIV UR4, `(.L_x_3597) ;  /* 0x0000004a04047947 */ /* 0x000fd8000b800000 */
[----:B------:R-:W-:Y:S01]  /*275c0*/  IMAD.IADD R5, R19, 0x1, R8 ;  /* 0x0000000113057824 */ /* 0x000fe200078e0208 */
[----:B------:R-:W-:-:S04]  /*275d0*/  ULDC UR4, c[0x0][0xd3c] ;  /* 0x00034f0000047ab9 */ /* 0x000fc80000000800 */
[----:B------:R-:W-:-:S13]  /*275e0*/  ISETP.GE.OR P1, PT, R5, UR4, !P0 ;  /* 0x0000000405007c0c */ /* 0x000fda000c726670 */
[----:B------:R-:W5:Y:S02]  /*275f0*/  @!P1 LDC.64 R2, c[0x0][0xd80] ;  /* 0x00036000ff029b82 */ /* 0x000f640000000a00 */
[----:B-----5:R-:W-:-:S06]  /*27600*/  @!P1 IMAD.WIDE R2, R5, 0x4, R2 ;  /* 0x0000000405029825 */ /* 0x020fcc00078e0202 */
[----:B------:R-:W5:Y:S01]  /*27610*/  @!P1 LDG.E R2, desc[UR36][R2.64] ;  /* 0x0000002402029981 */ /* 0x000f62000c1e1900 */
[----:B------:R-:W-:Y:S01]  /*27620*/  IMAD.MOV.U32 R5, RZ, RZ, RZ ;  /* 0x000000ffff057224 */ /* 0x000fe200078e00ff */
[C---:B------:R-:W-:Y:S02]  /*27630*/  ISETP.GE.U32.AND P2, PT, R8.reuse, 0x2, PT ;  /* 0x000000020800780c */ /* 0x040fe40003f46070 */
[C---:B------:R-:W-:Y:S01]  /*27640*/  ISETP.GE.U32.AND P3, PT, R8.reuse, 0x4, PT ;  /* 0x000000040800780c */ /* 0x040fe20003f66070 */
[----:B------:R-:W-:Y:S01]  /*27650*/  SHFL.IDX PT, R0, R16, RZ, 0x1f ;  /* 0x00001fff10007589 */ /* 0x000fe200000e0000 */
[C---:B------:R-:W-:Y:S02]  /*27660*/  ISETP.GE.U32.AND P4, PT, R8.reuse, 0x8, PT ;  /* 0x000000080800780c */ /* 0x040fe40003f86070 */
[C---:B------:R-:W-:Y:S01]  /*27670*/  ISETP.GE.U32.AND P5, PT, R8.reuse, 0x10, PT ;  /* 0x000000100800780c */ /* 0x040fe20003fa6070 */
[----:B------:R-:W-:Y:S01]  /*27680*/  SHFL.IDX PT, R4, R16, 0x1, 0x1f ;  /* 0x00201f0010047f89 */ /* 0x000fe200000e0000 */
[----:B-----5:R-:W-:Y:S01]  /*27690*/  @!P1 IMAD.MOV.U32 R5, RZ, RZ, R2 ;  /* 0x000000ffff059224 */ /* 0x020fe200078e0002 */
[----:B------:R-:W-:-:S04]  /*276a0*/  ISETP.NE.AND P1, PT, R8, RZ, PT ;  /* 0x000000ff0800720c */ /* 0x000fc80003f25270 */
[----:B------:R-:W2:Y:S02]  /*276b0*/  SHFL.UP PT, R14, R5, 0x1, RZ ;  /* 0x04200000050e7989 */ /* 0x000ea400000e00ff */
[----:B--234-:R-:W-:-:S05]  /*276c0*/  SEL R6, R14, RZ, P1 ;  /* 0x000000ff0e067207 */ /* 0x01cfca0000800000 */
        /* <DEDUP_REMOVED lines=13> */
[----:B------:R2:W3:Y:S02]  /*277a0*/  SHFL.IDX PT, R14, R6, 0x1f, 0x1f ;  /* 0x03e01f00060e7f89 */ /* 0x0004e400000e0000 */
.L_x_3732:
[----:B------:R-:W-:Y:S02]  /*277b0*/  ULDC UR4, c[0x0][0xd38] ;  /* 0x00034e0000047ab9 */ /* 0x000fe40000000800 */
[----:B------:R-:W-:-:S04]  /*277c0*/  IMAD.U32 R7, RZ, RZ, UR4 ;  /* 0x00000004ff077e24 */ /* 0x000fc8000f8e00ff */
[----:B---3--:R-:W-:-:S04]  /*277d0*/  IMAD R14, R14, R7, RZ ;  /* 0x000000070e0e7224 */ /* 0x008fc800078e02ff */
[----:B------:R-:W-:-:S05]  /*277e0*/  IMAD.IADD R9, R4, 0x1, R14 ;  /* 0x0000000104097824 */ /* 0x000fca00078e020e */
[----:B------:R-:W-:-:S13]  /*277f0*/  ISETP.GT.AND P6, PT, R9, R0, PT ;  /* 0x000000000900720c */ /* 0x000fda0003fc4270 */
[----:B------:R-:W-:Y:S05]  /*27800*/  @P6 BRA `(.L_x_3598) ;  /* 0x00000000009c6947 */ /* 0x000fea0003800000 */
.L_x_3603:
[----:B------:R-:W3:Y:S01]  /*27810*/  LDC R2, c[0x0][0xd3c] ;  /* 0x00034f00ff027b82 */ /* 0x000ee20000000800 */
[----:B------:R-:W-:-:S05]  /*27820*/  VIADD R19, R19, 0x1f ;  /* 0x0000001f13137836 */ /* 0x000fca0000000000 */
[----:B---3--:R-:W-:-:S13]  /*27830*/  ISETP.GE.AND P6, PT, R19, R2, PT ;  /* 0x000000021300720c */ /* 0x008fda0003fc6270 */
[----:B------:R-:W-:Y:S05]  /*27840*/  @P6 BRA `(.L_x_3599) ;  /* 0x0000000400d06947 */ /* 0x000fea0003800000 */
[----:B------:R-:W3:Y:S01]  /*27850*/  S2R R3, SR_TID.X ;  /* 0x0000000000037919 */ /* 0x000ee20000002100 */
[----:B------:R-:W-:Y:S01]  /*27860*/  BSSY B0, `(.L_x_3600) ;  /* 0x0000009000007945 */ /* 0x000fe20003800000 */
[----:B------:R-:W-:Y:S01]  /*27870*/  IMAD.MOV.U32 R5, RZ, RZ, RZ ;  /* 0x000000ffff057224 */ /* 0x000fe200078e00ff */
[----:B---3--:R-:W-:-:S05]  /*27880*/  LOP3.LUT R3, R3, 0x1f, RZ, 0xc0, !PT ;  /* 0x0000001f03037812 */ /* 0x008fca00078ec0ff */
[----:B------:R-:W-:-:S05]  /*27890*/  IMAD.IADD R7, R19, 0x1, R3 ;  /* 0x0000000113077824 */ /* 0x000fca00078e0203 */
[----:B------:R-:W-:-:S13]  /*278a0*/  ISETP.GE.OR P6, PT, R7, R2, !P0 ;  /* 0x000000020700720c */ /* 0x000fda00047c6670 */
[----:B------:R-:W-:Y:S05]  /*278b0*/  @P6 BRA `(.L_x_3601) ;  /* 0x00000000000c6947 */ /* 0x000fea0003800000 */
[----:B------:R-:W3:Y:S02]  /*278c0*/  LDC.64 R2, c[0x0][0xd80] ;  /* 0x00036000ff027b82 */ /* 0x000ee40000000a00 */
[----:B---3--:R-:W-:-:S05]  /*278d0*/  IMAD.WIDE R2, R7, 0x4, R2 ;  /* 0x0000000407027825 */ /* 0x008fca00078e0202 */
[----:B------:R3:W5:Y:S02]  /*278e0*/  LDG.E R5, desc[UR36][R2.64] ;  /* 0x0000002402057981 */ /* 0x000764000c1e1900 */
.L_x_3601:
[----:B------:R-:W-:Y:S05]  /*278f0*/  BSYNC B0 ;  /* 0x0000000000007941 */ /* 0x000fea0003800000 */
.L_x_3600:
[----:B------:R-:W-:-:S03]  /*27900*/  UMOV UR4, 0xffffffff ;  /* 0xffffffff00047882 */ /* 0x000fc60000000000 */
[----:B------:R-:W-:Y:S05]  /*27910*/  BRA.DIV UR4, `(.L_x_3602) ;  /* 0x0000004a04507947 */ /* 0x000fea000b800000 */
[----:B-----5:R-:W4:Y:S02]  /*27920*/  SHFL.UP PT, R14, R5, 0x1, RZ ;  /* 0x04200000050e7989 */ /* 0x020f2400000e00ff */
        /* <DEDUP_REMOVED lines=13> */
[----:B--2---:R-:W-:-:S05]  /*27a00*/  IMAD.IADD R6, R4, 0x1, R7 ;  /* 0x0000000104067824 */ /* 0x004fca00078e0207 */
[----:B------:R2:W3:Y:S02]  /*27a10*/  SHFL.IDX PT, R14, R6, 0x1f, 0x1f ;  /* 0x03e01f00060e7f89 */ /* 0x0004e400000e0000 */
.L_x_3740:
[----:B------:R-:W-:Y:S02]  /*27a20*/  ULDC UR4, c[0x0][0xd38] ;  /* 0x00034e0000047ab9 */ /* 0x000fe40000000800 */
[----:B------:R-:W-:-:S04]  /*27a30*/  IMAD.U32 R7, RZ, RZ, UR4 ;  /* 0x00000004ff077e24 */ /* 0x000fc8000f8e00ff */
[----:B---3--:R-:W-:-:S04]  /*27a40*/  IMAD R14, R14, R7, RZ ;  /* 0x000000070e0e7224 */ /* 0x008fc800078e02ff */
[----:B------:R-:W-:-:S05]  /*27a50*/  IMAD.IADD R9, R14, 0x1, R9 ;  /* 0x000000010e097824 */ /* 0x000fca00078e0209 */
[----:B------:R-:W-:-:S13]  /*27a60*/  ISETP.GT.AND P6, PT, R9, R0, PT ;  /* 0x000000000900720c */ /* 0x000fda0003fc4270 */
[----:B------:R-:W-:Y:S05]  /*27a70*/  @!P6 BRA `(.L_x_3603) ;  /* 0xfffffffc0064e947 */ /* 0x000fea000383ffff */
.L_x_3598:
        /* <DEDUP_REMOVED lines=8> */
.L_x_3744:
[----:B------:R-:W-:Y:S01]  /*27b00*/  ISETP.NE.AND P0, PT, R2, RZ, PT ;  /* 0x000000ff0200720c */ /* 0x000fe20003f05270 */
[----:B------:R-:W-:-:S12]  /*27b10*/  IMAD.MOV.U32 R14, RZ, RZ, RZ ;  /* 0x000000ffff0e7224 */ /* 0x000fd800078e00ff */
[----:B------:R-:W-:Y:S05]  /*27b20*/  @!P0 BRA `(.L_x_3605) ;  /* 0x0000000000108947 */ /* 0x000fea0003800000 */
[----:B------:R-:W-:Y:S01]  /*27b30*/  UMOV UR4, 0xffffffff ;  /* 0xffffffff00047882 */ /* 0x000fe20000000000 */
[----:B------:R-:W-:Y:S02]  /*27b40*/  VIADD R12, R4, 0xffffffff ;  /* 0xffffffff040c7836 */ /* 0x000fe40000000000 */
[----:B------:R-:W-:Y:S05]  /*27b50*/  BRA.DIV UR4, `(.L_x_3606) ;  /* 0x0000004a04c47947 */ /* 0x000fea000b800000 */
[----:B------:R0:W0:Y:S02]  /*27b60*/  SHFL.IDX PT, R14, R6, R12, 0x1f ;  /* 0x00001f0c060e7589 */ /* 0x00002400000e0000 */
.L_x_3605:
[----:B------:R-:W5:Y:S01]  /*27b70*/  LDC.64 R2, c[0x0][0xd90] ;  /* 0x00036400ff027b82 */ /* 0x000f620000000a00 */
[----:B------:R-:W-:-:S04]  /*27b80*/  IMAD.IADD R19, R4, 0x1, R19 ;  /* 0x0000000104137824 */ /* 0x000fc800078e0213 */
[----:B-----5:R-:W-:-:S05]  /*27b90*/  IMAD.WIDE R2, R19, 0x4, R2 ;  /* 0x0000000413027825 */ /* 0x020fca00078e0202 */
[----:B0-2---:R0:W3:Y:S01]  /*27ba0*/  LDG.E R6, desc[UR36][R2.64] ;  /* 0x0000002402067981 */ /* 0x0050e2000c1e1900 */
[----:B------:R-:W-:Y:S02]  /*27bb0*/  IMAD R16, R14, R7, R16 ;  /* 0x000000070e107224 */ /* 0x000fe400078e0210 */
[----:B0-----:R-:W-:Y:S02]  /*27bc0*/  IMAD.MOV.U32 R2, RZ, RZ, RZ ;  /* 0x000000ffff027224 */ /* 0x001fe400078e00ff */
[----:B---34-:R-:W-:-:S05]  /*27bd0*/  IMAD R4, R5, R6, RZ ;  /* 0x0000000605047224 */ /* 0x018fca00078e02ff */
        /* <DEDUP_REMOVED lines=57> */
[----:B-1----:R-:W-:Y:S01]  /*27f70*/  IMAD.IADD R17, R5, 0x1, R2 ;  /* 0x0000000105117824 */ /* 0x002fe200078e0202 */
[----:B------:R-:W-:Y:S06]  /*27f80*/  BRA `(.L_x_3607) ;  /* 0x00000000001c7947 */ /* 0x000fec0003800000 */
.L_x_3599:
[----:B------:R-:W-:Y:S01]  /*27f90*/  UMOV UR4, URZ ;  /* 0x0000003f00047c82 */ /* 0x000fe20008000000 */
[----:B------:R-:W-:Y:S01]  /*27fa0*/  UMOV UR5, URZ ;  /* 0x0000003f00057c82 */ /* 0x000fe20008000000 */
[----:B------:R-:W-:Y:S01]  /*27fb0*/  ULDC UR6, c[0x0][0xd3c] ;  /* 0x00034f0000067ab9 */ /* 0x000fe20000000800 */
[----:B------:R-:W-:Y:S02]  /*27fc0*/  IMAD.MOV.U32 R16, RZ, RZ, R0 ;  /* 0x000000ffff107224 */ /* 0x000fe400078e0000 */
[----:B-1----:R-:W-:Y:S02]  /*27fd0*/  IMAD.U32 R17, RZ, RZ, UR4 ;  /* 0x00000004ff117e24 */ /* 0x002fe4000f8e00ff */
[----:B------:R-:W-:Y:S02]  /*27fe0*/  IMAD.U32 R18, RZ, RZ, UR5 ;  /* 0x00000005ff127e24 */ /* 0x000fe4000f8e00ff */
[----:B------:R-:W-:-:S07]  /*27ff0*/  IMAD.U32 R19, RZ, RZ, UR6 ;  /* 0x00000006ff137e24 */ /* 0x000fce000f8e00ff */
.L_x_3607:
[----:B------:R-:W1:Y:S01]  /*28000*/  S2R R0, SR_TID.X ;  /* 0x0000000000007919 */ /* 0x000e620000002100 */
[----:B------:R-:W-:Y:S05]  /*28010*/  WARPSYNC.ALL ;  /* 0x0000000000007948 */ /* 0x000fea0003800000 */
[----:B------:R-:W-:Y:S01]  /*28020*/  BAR.SYNC.DEFER_BLOCKING 0x4, 0x180 ;  /* 0x0106000000007b1d */ /* 0x000fe20000010000 */
[----:B-1----:R-:W-:-:S04]  /*28030*/  LOP3.LUT R0, R0, 0x1f, RZ, 0xc0, !PT ;  /* 0x0000001f00007812 */ /* 0x002fc800078ec0ff */
[----:B------:R-:W-:-:S13]  /*28040*/  ISETP.NE.AND P0, PT, R0, RZ, PT ;  /* 0x000000ff0000720c */ /* 0x000fda0003f05270 */
[----:B------:R-:W1:Y:S01]  /*28050*/  @!P0 S2R R3, SR_CgaCtaId ;  /* 0x0000000000038919 */ /* 0x000e620000008800 */
[----:B------:R-:W-:-:S04]  /*28060*/  @!P0 MOV R0, 0x400 ;  /* 0x0000040000008802 */ /* 0x000fc80000000f00 */
[----:B-1----:R-:W-:-:S05]  /*28070*/  @!P0 LEA R22, R3, R0, 0x18 ;  /* 0x0000000003168211 */ /* 0x002fca00078ec0ff */
[----:B------:R1:W-:Y:S01]  /*28080*/  @!P0 STS.128 [R22+0x324d0], R16 ;  /* 0x0324d01016008388 */ /* 0x0003e20000000c00 */
[----:B------:R-:W-:Y:S06]  /*28090*/  BAR.ARV 0x5, 0x180 ;  /* 0x0146000000007b1d */ /* 0x000fec0000002000 */
.L_x_3596:
[----:B------:R-:W-:Y:S02]  /*280a0*/  ULDC UR4, c[0x0][0xd3c] ;  /* 0x00034f0000047ab9 */ /* 0x000fe40000000800 */
[----:B0-----:R-:W-:-:S13]  /*280b0*/  ISETP.GE.AND P0, PT, R19, UR4, PT ;  /* 0x0000000413007c0c */ /* 0x001fda000bf06270 */
[----:B------:R-:W-:Y:S05]  /*280c0*/  @!P0 BRA `(.L_x_3608) ;  /* 0xffffffa800b08947 */ /* 0x000fea000383ffff */
[----:B------:R-:W-:Y:S05]  /*280d0*/  BSYNC B8 ;  /* 0x0000000000087941 */ /* 0x000fea0003800000 */
.L_x_3533:
[----:B-1----:R-:W5:Y:S01]  /*280e0*/  LDL.LU R0, [R1+0x468] ;  /* 0x0004680001007983 */ /* 0x002f620000300800 */
[----:B------:R-:W-:Y:S01]  /*280f0*/  BSSY B0, `(.L_x_3609) ;  /* 0x000000b000007945 */ /* 0x000fe20003800000 */
[----:B------:R-:W0:Y:S01]  /*28100*/  S2R R5, SR_CgaCtaId ;  /* 0x0000000000057919 */ /* 0x000e220000008800 */
[----:B-----5:R-:W-:-:S05]  /*28110*/  VIADD R0, R0, 0x1 ;  /* 0x0000000100007836 */ /* 0x020fca0000000000 */
        /* <DEDUP_REMOVED lines=8> */
.L_x_3747:
[----:B------:R-:W-:Y:S05]  /*281a0*/  BSYNC B0 ;  /* 0x0000000000007941 */ /* 0x000fea0003800000 */
.L_x_3609:
[----:B------:R-:W-:-:S03]  /*281b0*/  UMOV UR4, 0xffffffff ;  /* 0xffffffff00047882 */ /* 0x000fc60000000000 */
[----:B------:R-:W-:Y:S05]  /*281c0*/  BRA.DIV UR4, `(.L_x_3611) ;  /* 0x0000004604607947 */ /* 0x000fea000b800000 */
[----:B0-----:R-:W0:Y:S02]  /*281d0*/  S2R R0, SR_TID.X ;  /* 0x0000000000007919 */ /* 0x001e240000002100 */
[----:B0-----:R-:W-:-:S04]  /*281e0*/  SHF.R.U32.HI R0, RZ, 0x5, R0 ;  /* 0x00000005ff007819 */ /* 0x001fc80000011600 */
[----:B------:R-:W-:-:S05]  /*281f0*/  LOP3.LUT R0, R0, 0x3, RZ, 0xc0, !PT ;  /* 0x0000000300007812 */ /* 0x000fca00078ec0ff */
[----:B------:R0:W1:Y:S02]  /*28200*/  SHFL.IDX PT, R14, R0, RZ, 0x1f ;  /* 0x00001fff000e7589 */ /* 0x00006400000e0000 */
.L_x_3750:
[----:B-1----:R-:W-:Y:S01]  /*28210*/  ISETP.NE.AND P0, PT, R14, RZ, PT ;  /* 0x000000ff0e00720c */ /* 0x002fe20003f05270 */
[----:B------:R-:W-:-:S12]  /*28220*/  BSSY B0, `(.L_x_3612) ;  /* 0x0000026000007945 */ /* 0x000fd80003800000 */
[----:B------:R-:W-:Y:S05]  /*28230*/  @P0 BRA `(.L_x_3613) ;  /* 0x0000000000900947 */ /* 0x000fea0003800000 */
[----:B------:R-:W-:-:S03]  /*28240*/  UMOV UR4, 0xffffffff ;  /* 0xffffffff00047882 */ /* 0x000fc60000000000 */
[----:B------:R-:W-:Y:S05]  /*28250*/  BRA.DIV UR4, `(.L_x_3614) ;  /* 0x0000004604707947 */ /* 0x000fea000b800000 */
[----:B------:R-:W-:-:S13]  /*28260*/  ELECT P6, URZ, PT ;  /* 0x00000000003f782f */ /* 0x000fda00038c0000 */
.L_x_3753:
[----:B------:R-:W-:Y:S05]  /*28270*/  @!P6 BRA `(.L_x_3613) ;  /* 0x000000000080e947 */ /* 0x000fea0003800000 */
[----:B0-----:R-:W5:Y:S02]  /*28280*/  LDL R0, [R1+0x470] ;  /* 0x0004700001007983 */ /* 0x001f640000100800 */
[----:B-----5:R-:W-:-:S13]  /*28290*/  R2UR UR4, R0 ;  /* 0x00000000000472ca */ /* 0x020fda00000e0000 */
[----:B------:R-:W-:-:S06]  /*282a0*/  ULOP3.LUT UR4, UR4, 0x2, URZ, 0xfc, !UPT ;  /* 0x0000000204047892 */ /* 0x000fcc000f8efc3f */
[----:B------:R-:W-:-:S05]  /*282b0*/  IMAD.U32 R0, RZ, RZ, UR4 ;  /* 0x00000004ff007e24 */ /* 0x000fca000f8e00ff */
[----:B------:R-:W-:-:S13]  /*282c0*/  ISETP.NE.AND P0, PT, R0, 0x3, PT ;  /* 0x000000030000780c */ /* 0x000fda0003f05270 */
[----:B------:R-:W-:Y:S05]  /*282d0*/  @!P0 BRA `(.L_x_3615) ;  /* 0x0000000000048947 */ /* 0x000fea0003800000 */
[----:B------:R-:W-:Y:S01]  /*282e0*/  BPT.TRAP 0x1 ;  /* 0x000000040000795c */ /* 0x000fe20000300000 */
.L_x_3615:
[----:B------:R-:W-:Y:S01]  /*282f0*/  IMAD R5, R24, 0x8, R7 ;  /* 0x0000000818057824 */ /* 0x000fe200078e0207 */
[----:B------:R-:W-:Y:S01]  /*28300*/  SHF.L.U32 R0, R26, 0x1f, RZ ;  /* 0x0000001f1a007819 */ /* 0x000fe200000006ff */
[----:B------:R-:W-:-:S03]  /*28310*/  VIADD R24, R24, 0x1 ;  /* 0x0000000118187836 */ /* 0x000fc60000000000 */
[----:B------:R-:W0:Y:S02]  /*28320*/  SYNCS.PHASECHK.TRANS64.TRYWAIT P1, [R5+URZ+0x32440], R0 ;  /* 0x03244000050075a7 */ /* 0x000e24000802017f */
[----:B------:R-:W-:-:S04]  /*28330*/  ISETP.NE.AND P2, PT, R24, 0x2, PT ;  /* 0x000000021800780c */ /* 0x000fc80003f45270 */
[----:B------:R-:W-:Y:S01]  /*28340*/  SEL R3, RZ, 0x1, P2 ;  /* 0x00000001ff037807 */ /* 0x000fe20001000000 */
[----:B0-----:R-:W-:Y:S08]  /*28350*/  @!P1 BRA `(.L_x_3616) ;  /* 0x0000004400509947 */ /* 0x001ff00003800000 */
.L_x_3754:
[----:B------:R-:W-:Y:S02]  /*28360*/  SEL R24, R24, RZ, P2 ;  /* 0x000000ff18187207 */ /* 0x000fe40001000000 */
[----:B------:R-:W-:Y:S01]  /*28370*/  LOP3.LUT R2, R26, R3, RZ, 0x3c, !PT ;  /* 0x000000031a027212 */ /* 0x000fe200078e3cff */
[----:B------:R-:W-:Y:S06]  /*28380*/  @!P0 BRA `(.L_x_3617) ;  /* 0x0000000000048947 */ /* 0x000fec0003800000 */
[----:B------:R-:W-:Y:S01]  /*28390*/  BPT.TRAP 0x1 ;  /* 0x000000040000795c */ /* 0x000fe20000300000 */
.L_x_3617:
[----:B------:R-:W-:Y:S01]  /*283a0*/  IMAD R3, R24, 0x8, R7 ;  /* 0x0000000818037824 */ /* 0x000fe200078e0207 */
[----:B------:R-:W-:-:S04]  /*283b0*/  SHF.L.U32 R2, R2, 0x1f, RZ ;  /* 0x0000001f02027819 */ /* 0x000fc800000006ff */
[----:B------:R-:W1:Y:S02]  /*283c0*/  SYNCS.PHASECHK.TRANS64.TRYWAIT P1, [R3+URZ+0x32440], R2 ;  /* 0x03244002030075a7 */ /* 0x000e64000802017f */
[----:B-1----:R-:W-:Y:S05]  /*283d0*/  @!P1 BRA `(.L_x_3618) ;  /* 0x0000004400449947 */ /* 0x002fea0003800000 */
.L_x_3755:
[----:B------:R-:W-:Y:S05]  /*283e0*/  @!P0 BRA `(.L_x_3619) ;  /* 0x0000000000048947 */ /* 0x000fea0003800000 */
[----:B------:R-:W-:Y:S01]  /*283f0*/  BPT.TRAP 0x1 ;  /* 0x000000040000795c */ /* 0x000fe20000300000 */
.L_x_3619:
[----:B------:R-:W5:Y:S02]  /*28400*/  SYNCS.PHASECHK.TRANS64.TRYWAIT P1, [R5+URZ+0x32460], R0 ;  /* 0x03246000050075a7 */ /* 0x000f64000802017f */
[----:B-----5:R-:W-:Y:S05]  /*28410*/  @!P1 BRA `(.L_x_3620) ;  /* 0x0000004400489947 */ /* 0x020fea0003800000 */
.L_x_3756:
[----:B------:R-:W-:Y:S05]  /*28420*/  @!P0 BRA `(.L_x_3621) ;  /* 0x0000000000048947 */ /* 0x000fea0003800000 */
[----:B------:R-:W-:Y:S01]  /*28430*/  BPT.TRAP 0x1 ;  /* 0x000000040000795c */ /* 0x000fe20000300000 */
.L_x_3621:
[----:B------:R0:W0:Y:S02]  /*28440*/  SYNCS.PHASECHK.TRANS64.TRYWAIT P0, [R3+URZ+0x32460], R2 ;  /* 0x03246002030075a7 */ /* 0x000024000800017f */
[----:B0-----:R-:W-:Y:S05]  /*28450*/  @!P0 NANOSLEEP.SYNCS 0x989680 ;  /* 0x009896800000895d */ /* 0x001fea0003900000 */
[----:B------:R-:W0:Y:S02]  /*28460*/  @!P0 SYNCS.PHASECHK.TRANS64 P0, [R3+URZ+0x32460], R2 ;  /* 0x03246002030085a7 */ /* 0x000e24000800007f */
[----:B0-----:R-:W-:Y:S05]  /*28470*/  @!P0 BRA `(.L_x_3621) ;  /* 0xfffffffc00f08947 */ /* 0x001fea000383ffff */
.L_x_3613:
[----:B------:R-:W-:Y:S05]  /*28480*/  BSYNC B0 ;  /* 0x0000000000007941 */ /* 0x000fea0003800000 */
.L_x_3612:
[----:B------:R-:W-:Y:S05]  /*28490*/  EXIT ;  /* 0x000000000000794d */ /* 0x000fea0003800000 */
.L_x_3403:
[----:B0-----:R-:W-:-:S04]  /*284a0*/  IMAD.U32 R9, RZ, RZ, UR42 ;  /* 0x0000002aff097e24 */ /* 0x001fc8000f8e00ff */
[----:B------:R0:W1:Y:S03]  /*284b0*/  SYNCS.PHASECHK.TRANS64.TRYWAIT P0, [R9+URZ+0x32400], R8 ;  /* 0x03240008090075a7 */ /* 0x000066000800017f */
[----:B-1----:R-:W-:Y:S05]  /*284c0*/  @!P0 NANOSLEEP.SYNCS 0x989680 ;  /* 0x009896800000895d */ /* 0x002fea0003900000 */
[----:B------:R-:W1:Y:S02]  /*284d0*/  @!P0 SYNCS.PHASECHK.TRANS64 P0, [R9+URZ+0x32400], R8 ;  /* 0x03240008090085a7 */ /* 0x000e64000800007f */
[----:B-1----:R-:W-:Y:S05]  /*284e0*/  @!P0 BRA `(.L_x_3403) ;  /* 0xfffffffc00ec8947 */ /* 0x002fea000383ffff */
[----:B------:R-:W-:Y:S05]  /*284f0*/  BRA `(.L_x_3622) ;  /* 0xfffffda400587947 */ /* 0x000fea000383ffff */
.L_x_3410:
[----:B-1----:R1:W2:Y:S02]  /*28500*/  SYNCS.PHASECHK.TRANS64.TRYWAIT P0, [R24+URZ], R25 ;  /* 0x00000019180075a7 */ /* 0x0022a4000800017f */
[----:B--2---:R-:W-:Y:S05]  /*28510*/  @!P0 NANOSLEEP.SYNCS 0x989680 ;  /* 0x009896800000895d */ /* 0x004fea0003900000 */
[----:B------:R-:W2:Y:S02]  /*28520*/  @!P0 SYNCS.PHASECHK.TRANS64 P0, [R24+URZ], R25 ;  /* 0x00000019180085a7 */ /* 0x000ea4000800007f */
[----:B--2---:R-:W-:Y:S05]  /*28530*/  @!P0 BRA `(.L_x_3410) ;  /* 0xfffffffc00f08947 */ /* 0x004fea000383ffff */
[----:B------:R-:W-:Y:S05]  /*28540*/  BRA `(.L_x_3409) ;  /* 0xfffffda800807947 */ /* 0x000fea000383ffff */
.L_x_3412:
[----:B0-----:R-:W-:-:S04]  /*28550*/  IMAD.U32 R9, RZ, RZ, UR42 ;  /* 0x0000002aff097e24 */ /* 0x001fc8000f8e00ff */
[----:B------:R0:W1:Y:S03]  /*28560*/  SYNCS.PHASECHK.TRANS64.TRYWAIT P0, [R9+URZ+0x32410], R8 ;  /* 0x03241008090075a7 */ /* 0x000066000800017f */
[----:B-1----:R-:W-:Y:S05]  /*28570*/  @!P0 NANOSLEEP.SYNCS 0x989680 ;  /* 0x009896800000895d */ /* 0x002fea0003900000 */
[----:B------:R-:W1:Y:S02]  /*28580*/  @!P0 SYNCS.PHASECHK.TRANS64 P0, [R9+URZ+0x32410], R8 ;  /* 0x03241008090085a7 */ /* 0x000e64000800007f */
[----:B-1----:R-:W-:Y:S05]  /*28590*/  @!P0 BRA `(.L_x_3412) ;  /* 0xfffffffc00ec8947 */ /* 0x002fea000383ffff */
[----:B------:R-:W-:Y:S05]  /*285a0*/  BRA `(.L_x_3623) ;  /* 0xfffffdac00547947 */ /* 0x000fea000383ffff */
.L_x_3419:
[----:B-1----:R1:W2:Y:S02]  /*285b0*/  SYNCS.PHASECHK.TRANS64.TRYWAIT P0, [R8+URZ], R9 ;  /* 0x00000009080075a7 */ /* 0x0022a4000800017f */
[----:B--2---:R-:W-:Y:S05]  /*285c0*/  @!P0 NANOSLEEP.SYNCS 0x989680 ;  /* 0x009896800000895d */ /* 0x004fea0003900000 */
[----:B------:R-:W2:Y:S02]  /*285d0*/  @!P0 SYNCS.PHASECHK.TRANS64 P0, [R8+URZ], R9 ;  /* 0x00000009080085a7 */ /* 0x000ea4000800007f */
[----:B--2---:R-:W-:Y:S05]  /*285e0*/  @!P0 BRA `(.L_x_3419) ;  /* 0xfffffffc00f08947 */ /* 0x004fea000383ffff */
[----:B------:R-:W-:Y:S05]  /*285f0*/  BRA `(.L_x_3418) ;  /* 0xfffffdac00987947 */ /* 0x000fea000383ffff */
.L_x_3457:
[----:B0-----:R0:W2:Y:S02]  /*28600*/  SYNCS.PHASECHK.TRANS64.TRYWAIT P0, [R6+URZ], R7 ;  /* 0x00000007060075a7 */ /* 0x0010a4000800017f */
[----:B--2---:R-:W-:Y:S05]  /*28610*/  @!P0 NANOSLEEP.SYNCS 0x989680 ;  /* 0x009896800000895d */ /* 0x004fea0003900000 */
[----:B------:R-:W2:Y:S02]  /*28620*/  @!P0 SYNCS.PHASECHK.TRANS64 P0, [R6+URZ], R7 ;  /* 0x00000007060085a7 */ /* 0x000ea4000800007f */
[----:B--2---:R-:W-:Y:S05]  /*28630*/  @!P0 BRA `(.L_x_3457) ;  /* 0xfffffffc00f08947 */ /* 0x004fea000383ffff */
[----:B------:R-:W-:Y:S05]  /*28640*/  BRA `(.L_x_3456) ;  /* 0xfffffe14009c7947 */ /* 0x000fea000383ffff */
.L_x_3464:
[----:B0-----:R0:W1:Y:S02]  /*28650*/  SYNCS.PHASECHK.TRANS64.TRYWAIT P0, [R20+URZ], R21 ;  /* 0x00000015140075a7 */ /* 0x001064000800017f */
[----:B-1----:R-:W-:Y:S05]  /*28660*/  @!P0 NANOSLEEP.SYNCS 0x989680 ;  /* 0x009896800000895d */ /* 0x002fea0003900000 */
[----:B------:R-:W1:Y:S02]  /*28670*/  @!P0 SYNCS.PHASECHK.TRANS64 P0, [R20+URZ], R21 ;  /* 0x00000015140085a7 */ /* 0x000e64000800007f */
[----:B-1----:R-:W-:Y:S05]  /*28680*/  @!P0 BRA `(.L_x_3464) ;  /* 0xfffffffc00f08947 */ /* 0x002fea000383ffff */
[----:B------:R-:W-:Y:S05]  /*28690*/  BRA `(.L_x_3463) ;  /* 0xfffffe1800c07947 */ /* 0x000fea000383ffff */
.L_x_3477:
[----:B--2---:R2:W3:Y:S02]  /*286a0*/  SYNCS.PHASECHK.TRANS64.TRYWAIT P0, [R6+URZ], R7 ;  /* 0x00000007060075a7 */ /* 0x0044e4000800017f */
[----:B---3--:R-:W-:Y:S05]  /*286b0*/  @!P0 NANOSLEEP.SYNCS 0x989680 ;  /* 0x009896800000895d */ /* 0x008fea0003900000 */
[----:B------:R-:W3:Y:S02]  /*286c0*/  @!P0 SYNCS.PHASECHK.TRANS64 P0, [R6+URZ], R7 ;  /* 0x00000007060085a7 */ /* 0x000ee4000800007f */
[----:B---3--:R-:W-:Y:S05]  /*286d0*/  @!P0 BRA `(.L_x_3477) ;  /* 0xfffffffc00f08947 */ /* 0x008fea000383ffff */
[----:B------:R-:W-:Y:S05]  /*286e0*/  BRA `(.L_x_3476) ;  /* 0xfffffeac008c7947 */ /* 0x000fea000383ffff */
.L_x_3484:
[----:B0-----:R0:W1:Y:S02]  /*286f0*/  SYNCS.PHASECHK.TRANS64.TRYWAIT P0, [R14+URZ], R15 ;  /* 0x0000000f0e0075a7 */ /* 0x001064000800017f */
[----:B-1----:R-:W-:Y:S05]  /*28700*/  @!P0 NANOSLEEP.SYNCS 0x989680 ;  /* 0x009896800000895d */ /* 0x002fea0003900000 */
[----:B------:R-:W1:Y:S02]  /*28710*/  @!P0 SYNCS.PHASECHK.TRANS64 P0, [R14+URZ], R15 ;  /* 0x0000000f0e0085a7 */ /* 0x000e64000800007f */
[----:B-1----:R-:W-:Y:S05]  /*28720*/  @!P0 BRA `(.L_x_3484) ;  /* 0xfffffffc00f08947 */ /* 0x002fea000383ffff */
[----:B------:R-:W-:Y:S05]  /*28730*/  BRA `(.L_x_3483) ;  /* 0xfffffeb000b07947 */ /* 0x000fea000383ffff */
.L_x_3553:
        /* <DEDUP_REMOVED lines=11> */
.L_x_3625:
[----:B------:R-:W-:Y:S05]  /*287f0*/  BSYNC B0 ;  /* 0x0000000000007941 */ /* 0x000fea0003800000 */
.L_x_3624:
[----:B------:R-:W-:Y:S05]  /*28800*/  BRA `(.L_x_3626) ;  /* 0xffffffb000a47947 */ /* 0x000fea000383ffff */
.L_x_3556:
[----:B0-----:R0:W2:Y:S02]  /*28810*/  SYNCS.PHASECHK.TRANS64.TRYWAIT P0, [R17+URZ+0x32440], R0 ;  /* 0x03244000110075a7 */ /* 0x0010a4000800017f */
[----:B--2---:R-:W-:Y:S05]  /*28820*/  @!P0 NANOSLEEP.SYNCS 0x989680 ;  /* 0x009896800000895d */ /* 0x004fea0003900000 */
[----:B------:R-:W2:Y:S02]  /*28830*/  @!P0 SYNCS.PHASECHK.TRANS64 P0, [R17+URZ+0x32440], R0 ;  /* 0x03244000110085a7 */ /* 0x000ea4000800007f */
[----:B--2---:R-:W-:Y:S05]  /*28840*/  @!P0 BRA `(.L_x_3556) ;  /* 0xfffffffc00f08947 */ /* 0x004fea000383ffff */
[----:B------:R-:W-:Y:S05]  /*28850*/  BRA `(.L_x_3627) ;  /* 0xffffffb4005c7947 */ /* 0x000fea000383ffff */
.L_x_3557:
        /* <DEDUP_REMOVED lines=8> */
.L_x_3629:
[----:B------:R-:W-:Y:S05]  /*288e0*/  BSYNC B0 ;  /* 0x0000000000007941 */ /* 0x000fea0003800000 */
.L_x_3628:
        /* <DEDUP_REMOVED lines=9> */
.L_x_3630:
[----:B------:R-:W-:Y:S02]  /*28980*/  IMAD.MOV.U32 R13, RZ, RZ, R4 ;  /* 0x000000ffff0d7224 */ /* 0x000fe400078e0004 */
[----:B------:R-:W-:Y:S02]  /*28990*/  IMAD.MOV.U32 R12, RZ, RZ, 0x1 ;  /* 0x00000001ff0c7424 */ /* 0x000fe400078e00ff */
[----:B------:R-:W-:-:S07]  /*289a0*/  IMAD.MOV.U32 R3, RZ, RZ, R14 ;  /* 0x000000ffff037224 */ /* 0x000fce00078e000e */
[----:B------:R-:W-:Y:S05]  /*289b0*/  WARPSYNC.COLLECTIVE R15, `(.L_x_3631) ;  /* 0x000000000f087348 */ /* 0x000fea0003c00000 */
[----:B------:R0:W1:Y:S02]  /*289c0*/  SHFL.IDX P6, R14, R13, R12, R11 ;  /* 0x0000000c0d0e7389 */ /* 0x00006400000c000b */
[----:B01----:R-:W-:Y:S01]  /*289d0*/  ENDCOLLECTIVE ;  /* 0x000000000000791b */ /* 0x003fe20003800000 */
.L_x_3631:
        /* <DEDUP_REMOVED lines=15> */
.L_x_3632:
[----:B------:R-:W-:Y:S02]  /*28ad0*/  @P0 IMAD R6, R5, 0x2, R22 ;  /* 0x0000000205060824 */ /* 0x000fe400078e0216 */
[----:B------:R-:W-:Y:S02]  /*28ae0*/  IMAD.MOV.U32 R13, RZ, RZ, R4 ;  /* 0x000000ffff0d7224 */ /* 0x000fe400078e0004 */
[----:B------:R-:W-:Y:S02]  /*28af0*/  IMAD.MOV.U32 R12, RZ, RZ, 0x2 ;  /* 0x00000002ff0c7424 */ /* 0x000fe400078e00ff */
[----:B------:R-:W-:-:S07]  /*28b00*/  IMAD.MOV.U32 R3, RZ, RZ, R14 ;  /* 0x000000ffff037224 */ /* 0x000fce00078e000e */
[----:B------:R-:W-:Y:S05]  /*28b10*/  WARPSYNC.COLLECTIVE R15, `(.L_x_3633) ;  /* 0x000000000f087348 */ /* 0x000fea0003c00000 */
[----:B------:R0:W1:Y:S02]  /*28b20*/  SHFL.IDX P6, R14, R13, R12, R11 ;  /* 0x0000000c0d0e7389 */ /* 0x00006400000c000b */
[----:B01----:R-:W-:Y:S01]  /*28b30*/  ENDCOLLECTIVE ;  /* 0x000000000000791b */ /* 0x003fe20003800000 */
.L_x_3633:
        /* <DEDUP_REMOVED lines=15> */
.L_x_3634:
[----:B------:R-:W-:Y:S02]  /*28c30*/  @P0 IMAD R6, R5, 0x2, R22 ;  /* 0x0000000205060824 */ /* 0x000fe400078e0216 */
[----:B------:R-:W-:Y:S02]  /*28c40*/  IMAD.MOV.U32 R13, RZ, RZ, R4 ;  /* 0x000000ffff0d7224 */ /* 0x000fe400078e0004 */
[----:B------:R-:W-:Y:S02]  /*28c50*/  IMAD.MOV.U32 R12, RZ, RZ, 0x3 ;  /* 0x00000003ff0c7424 */ /* 0x000fe400078e00ff */
[----:B------:R-:W-:-:S07]  /*28c60*/  IMAD.MOV.U32 R3, RZ, RZ, R14 ;  /* 0x000000ffff037224 */ /* 0x000fce00078e000e */
[----:B------:R-:W-:Y:S05]  /*28c70*/  WARPSYNC.COLLECTIVE R15, `(.L_x_3635) ;  /* 0x000000000f087348 */ /* 0x000fea0003c00000 */
[----:B------:R0:W1:Y:S02]  /*28c80*/  SHFL.IDX P6, R14, R13, R12, R11 ;  /* 0x0000000c0d0e7389 */ /* 0x00006400000c000b */
[----:B01----:R-:W-:Y:S01]  /*28c90*/  ENDCOLLECTIVE ;  /* 0x000000000000791b */ /* 0x003fe20003800000 */
.L_x_3635:
        /* <DEDUP_REMOVED lines=15> */
.L_x_3636:
[----:B------:R-:W-:Y:S02]  /*28d90*/  @P0 IMAD R6, R5, 0x2, R22 ;  /* 0x0000000205060824 */ /* 0x000fe400078e0216 */
[----:B------:R-:W-:Y:S02]  /*28da0*/  IMAD.MOV.U32 R13, RZ, RZ, R4 ;  /* 0x000000ffff0d7224 */ /* 0x000fe400078e0004 */
[----:B------:R-:W-:Y:S02]  /*28db0*/  IMAD.MOV.U32 R12, RZ, RZ, 0x4 ;  /* 0x00000004ff0c7424 */ /* 0x000fe400078e00ff */
[----:B------:R-:W-:-:S07]  /*28dc0*/  IMAD.MOV.U32 R3, RZ, RZ, R14 ;  /* 0x000000ffff037224 */ /* 0x000fce00078e000e */
[----:B------:R-:W-:Y:S05]  /*28dd0*/  WARPSYNC.COLLECTIVE R15, `(.L_x_3637) ;  /* 0x000000000f087348 */ /* 0x000fea0003c00000 */
[----:B------:R0:W1:Y:S02]  /*28de0*/  SHFL.IDX P6, R14, R13, R12, R11 ;  /* 0x0000000c0d0e7389 */ /* 0x00006400000c000b */
[----:B01----:R-:W-:Y:S01]  /*28df0*/  ENDCOLLECTIVE ;  /* 0x000000000000791b */ /* 0x003fe20003800000 */
.L_x_3637:
        /* <DEDUP_REMOVED lines=15> */
.L_x_3638:
[----:B------:R-:W-:Y:S02]  /*28ef0*/  @P0 IMAD R6, R5, 0x2, R22 ;  /* 0x0000000205060824 */ /* 0x000fe400078e0216 */
[----:B------:R-:W-:Y:S02]  /*28f00*/  IMAD.MOV.U32 R13, RZ, RZ, R4 ;  /* 0x000000ffff0d7224 */ /* 0x000fe400078e0004 */
[----:B------:R-:W-:Y:S02]  /*28f10*/  IMAD.MOV.U32 R12, RZ, RZ, 0x5 ;  /* 0x00000005ff0c7424 */ /* 0x000fe400078e00ff */
[----:B------:R-:W-:-:S07]  /*28f20*/  IMAD.MOV.U32 R3, RZ, RZ, R14 ;  /* 0x000000ffff037224 */ /* 0x000fce00078e000e */
[----:B------:R-:W-:Y:S05]  /*28f30*/  WARPSYNC.COLLECTIVE R15, `(.L_x_3639) ;  /* 0x000000000f087348 */ /* 0x000fea0003c00000 */
[----:B------:R0:W1:Y:S02]  /*28f40*/  SHFL.IDX P6, R14, R13, R12, R11 ;  /* 0x0000000c0d0e7389 */ /* 0x00006400000c000b */
[----:B01----:R-:W-:Y:S01]  /*28f50*/  ENDCOLLECTIVE ;  /* 0x000000000000791b */ /* 0x003fe20003800000 */
.L_x_3639:
        /* <DEDUP_REMOVED lines=10> */
.L_x_3640:
[----:B------:R-:W-:Y:S01]  /*29000*/  @!PT LDS RZ, [RZ] ;  /* 0x00000000fffff984 */ /* 0x000fe20000000800 */
[----:B------:R-:W-:Y:S01]  /*29010*/  @!PT LDS RZ, [RZ] ;  /* 0x00000000fffff984 */ /* 0x000fe20000000800 */
[----:B------:R-:W-:Y:S01]  /*29020*/  @!PT LDS RZ, [RZ] ;  /* 0x00000000fffff984 */ /* 0x000fe20000000800 */
[----:B------:R1:W-:Y:S01]  /*29030*/  @P0 LDGSTS.E.BYPASS.LTC128B.128 [R6+0x1e400], desc[UR36][R2.64], !P2 ;  /* 0x1e40000002060fae */ /* 0x0003e2000d101d64 */
[----:B------:R-:W-:Y:S01]  /*29040*/  IMAD.MOV.U32 R0, RZ, RZ, R14 ;  /* 0x000000ffff007224 */ /* 0x000fe200078e000e */
[----:B------:R-:W-:Y:S06]  /*29050*/  BRA `(.L_x_3641) ;  /* 0xffffffb000c87947 */ /* 0x000fec000383ffff */
.L_x_3562:
[----:B------:R0:W5:Y:S01]  /*29060*/  LDL.LU R6, [R1+0x440] ;  /* 0x0004400001067983 */ /* 0x0001620000300800 */
[----:B------:R-:W-:Y:S01]  /*29070*/  IMAD.MOV.U32 R13, RZ, RZ, R4 ;  /* 0x000000ffff0d7224 */ /* 0x000fe200078e0004 */
[----:B------:R-:W-:Y:S01]  /*29080*/  LOP3.LUT R23, R23, 0xffffdfff, RZ, 0xc0, !PT ;  /* 0xffffdfff17177812 */ /* 0x000fe200078ec0ff */
[----:B------:R-:W-:Y:S02]  /*29090*/  IMAD.MOV.U32 R12, RZ, RZ, RZ ;  /* 0x000000ffff0c7224 */ /* 0x000fe400078e00ff */
[----:B------:R-:W-:Y:S02]  /*290a0*/  IMAD.MOV.U32 R11, RZ, RZ, 0x181f ;  /* 0x0000181fff0b7424 */ /* 0x000fe400078e00ff */
[----:B------:R-:W-:Y:S02]  /*290b0*/  IMAD.MOV.U32 R15, RZ, RZ, -0x1 ;  /* 0xffffffffff0f7424 */ /* 0x000fe400078e00ff */
[----:B0-----:R-:W-:-:S07]  /*290c0*/  IMAD.IADD R37, R21, 0x1, R37 ;  /* 0x0000000115257824 */ /* 0x001fce00078e0225 */
[----:B-1---5:R-:W-:Y:S05]  /*290d0*/  WARPSYNC.COLLECTIVE R15, `(.L_x_3642) ;  /* 0x000000000f087348 */ /* 0x022fea0003c00000 */
[----:B------:R0:W2:Y:S02]  /*290e0*/  SHFL.IDX P6, R14, R13, R12, R11 ;  /* 0x0000000c0d0e7389 */ /* 0x0000a400000c000b */
[----:B012--5:R-:W-:Y:S01]  /*290f0*/  ENDCOLLECTIVE ;  /* 0x000000000000791b */ /* 0x027fe20003800000 */
.L_x_3642:
[----:B------:R-:W-:Y:S02]  /*29100*/  IMAD.MOV.U32 R13, RZ, RZ, R0 ;  /* 0x000000ffff0d7224 */ /* 0x000fe400078e0000 */
[----:B------:R-:W-:-:S07]  /*29110*/  IMAD.MOV.U32 R2, RZ, RZ, R14 ;  /* 0x000000ffff027224 */ /* 0x000fce00078e000e */
[----:B------:R-:W-:Y:S05]  /*29120*/  WARPSYNC.COLLECTIVE R15, `(.L_x_3643) ;  /* 0x000000000f087348 */ /* 0x000fea0003c00000 */
[----:B------:R0:W1:Y:S02]  /*29130*/  SHFL.IDX P6, R14, R13, R12, R11 ;  /* 0x0000000c0d0e7389 */ /* 0x00006400000c000b */
[----:B01----:R-:W-:Y:S01]  /*29140*/  ENDCOLLECTIVE ;  /* 0x000000000000791b */ /* 0x003fe20003800000 */
.L_x_3643:
[----:B------:R-:W-:Y:S02]  /*29150*/  IMAD.MOV.U32 R13, RZ, RZ, R4 ;  /* 0x000000ffff0d7224 */ /* 0x000fe400078e0004 */
[----:B------:R-:W-:Y:S02]  /*29160*/  IMAD.MOV.U32 R12, RZ, RZ, 0x1 ;  /* 0x00000001ff0c7424 */ /* 0x000fe400078e00ff */
[----:B------:R-:W-:-:S07]  /*29170*/  IMAD.MOV.U32 R3, RZ, RZ, R14 ;  /* 0x000000ffff037224 */ /* 0x000fce00078e000e */
[----:B------:R-:W-:Y:S05]  /*29180*/  WARPSYNC.COLLECTIVE R15, `(.L_x_3644) ;  /* 0x000000000f087348 */ /* 0x000fea0003c00000 */
[----:B------:R0:W1:Y:S02]  /*29190*/  SHFL.IDX P6, R14, R13, R12, R11 ;  /* 0x0000000c0d0e7389 */ /* 0x00006400000c000b */
[----:B01----:R-:W-:Y:S01]  /*291a0*/  ENDCOLLECTIVE ;  /* 0x000000000000791b */ /* 0x003fe20003800000 */
.L_x_3644:
[----:B------:R-:W-:Y:S02]  /*291b0*/  IMAD.MOV.U32 R13, RZ, RZ, R0 ;  /* 0x000000ffff0d7224 */ /* 0x000fe400078e0000 */
[----:B------:R-:W-:-:S05]  /*291c0*/  IMAD R5, R6, R5, RZ ;  /* 0x0000000506057224 */ /* 0x000fca00078e02ff */
[----:B------:R-:W-:-:S13]  /*291d0*/  ISETP.GE.AND P2, PT, R37, R5, PT ;  /* 0x000000052500720c */ /* 0x000fda0003f46270 */
[----:B------:R-:W-:Y:S02]  /*291e0*/  @!P2 LEA R3, P1, R20, R3, 0x1 ;  /* 0x000000031403a211 */ /* 0x000fe400078208ff */
[----:B------:R-:W-:-:S03]  /*291f0*/  @P2 LOP3.LUT R23, R23, 0x2000, RZ, 0xfc, !PT ;  /* 0x0000200017172812 */ /* 0x000fc600078efcff */
[----:B------:R-:W-:Y:S01]  /*29200*/  @!P2 IMAD.X R8, RZ, RZ, R2, P1 ;  /* 0x000000ffff08a224 */ /* 0x000fe200008e0602 */
[----:B------:R-:W-:Y:S01]  /*29210*/  LOP3.LUT R23, R23, 0xffffefff, RZ, 0xc0, !PT ;  /* 0xffffefff17177812 */ /* 0x000fe200078ec0ff */
[----:B------:R-:W-:Y:S02]  /*29220*/  @!P2 IMAD.MOV.U32 R2, RZ, RZ, R3 ;  /* 0x000000ffff02a224 */ /* 0x000fe400078e0003 */
        /* <DEDUP_REMOVED lines=11> */
.L_x_3645:
[----:B------:R-:W-:Y:S01]  /*292e0*/  @P2 LOP3.LUT R23, R23, 0x1000, RZ, 0xfc, !PT ;  /* 0x0000100017172812 */ /* 0x000fe200078efcff */
[----:B------:R-:W-:-:S03]  /*292f0*/  IMAD.MOV.U32 R13, RZ, RZ, R4 ;  /* 0x000000ffff0d7224 */ /* 0x000fc600078e0004 */
[----:B------:R-:W-:Y:S01]  /*29300*/  LOP3.LUT R23, R23, 0xfffff7ff, RZ, 0xc0, !PT ;  /* 0xfffff7ff17177812 */ /* 0x000fe200078ec0ff */
[----:B------:R-:W-:-:S05]  /*29310*/  IMAD.MOV.U32 R12, RZ, RZ, R14 ;  /* 0x000000ffff0c7224 */ /* 0x000fca00078e000e */
[----:B------:R-:W-:-:S05]  /*29320*/  @!P2 LEA R12, P1, R20, R12, 0x1 ;  /* 0x0000000c140ca211 */ /* 0x000fca00078208ff */
[----:B------:R-:W-:Y:S02]  /*29330*/  @!P2 IMAD.X R7, RZ, RZ, R2, P1 ;  /* 0x000000ffff07a224 */ /* 0x000fe400008e0602 */
[----:B------:R-:W-:Y:S02]  /*29340*/  @!P2 IMAD.MOV.U32 R2, RZ, RZ, R12 ;  /* 0x000000ffff02a224 */ /* 0x000fe400078e000c */
[----:B------:R-:W-:Y:S02]  /*29350*/  IMAD.MOV.U32 R12, RZ, RZ, 0x2 ;  /* 0x00000002ff0c7424 */ /* 0x000fe400078e00ff */
[----:B------:R-:W-:-:S07]  /*29360*/  @!P2 IMAD.MOV.U32 R3, RZ, RZ, R7 ;  /* 0x000000ffff03a224 */ /* 0x000fce00078e0007 */
[----:B------:R-:W-:Y:S05]  /*29370*/  WARPSYNC.COLLECTIVE R15, `(.L_x_3646) ;  /* 0x000000000f087348 */ /* 0x000fea0003c00000 */
[----:B------:R0:W1:Y:S02]  /*29380*/  SHFL.IDX P6, R14, R13, R12, R11 ;  /* 0x0000000c0d0e7389 */ /* 0x00006400000c000b */
[----:B01----:R-:W-:Y:S01]  /*29390*/  ENDCOLLECTIVE ;  /* 0x000000000000791b */ /* 0x003fe20003800000 */
.L_x_3646:
        /* <DEDUP_REMOVED lines=11> */
.L_x_3647:
        /* <DEDUP_REMOVED lines=8> */
.L_x_3648:
        /* <DEDUP_REMOVED lines=15> */
.L_x_3649:
[----:B------:R-:W-:Y:S01]  /*295c0*/  @P2 LOP3.LUT R23, R23, 0x200, RZ, 0xfc, !PT ;  /* 0x0000020017172812 */ /* 0x000fe200078efcff */
[----:B------:R-:W-:-:S03]  /*295d0*/  IMAD.MOV.U32 R12, RZ, RZ, 0x4 ;  /* 0x00000004ff0c7424 */ /* 0x000fc600078e00ff */
[----:B------:R-:W-:Y:S01]  /*295e0*/  LOP3.LUT R23, R23, 0xfffffeff, RZ, 0xc0, !PT ;  /* 0xfffffeff17177812 */ /* 0x000fe200078ec0ff */
[----:B------:R-:W-:-:S05]  /*295f0*/  IMAD.MOV.U32 R9, RZ, RZ, R14 ;  /* 0x000000ffff097224 */ /* 0x000fca00078e000e */
[----:B------:R-:W-:-:S05]  /*29600*/  @!P2 LEA R13, P1, R20, R9, 0x1 ;  /* 0x00000009140da211 */ /* 0x000fca00078208ff */
[----:B------:R-:W-:Y:S02]  /*29610*/  @!P2 IMAD.X R11, RZ, RZ, R2, P1 ;  /* 0x000000ffff0ba224 */ /* 0x000fe400008e0602 */
[----:B------:R-:W-:Y:S02]  /*29620*/  @!P2 IMAD.MOV.U32 R2, RZ, RZ, R13 ;  /* 0x000000ffff02a224 */ /* 0x000fe400078e000d */
[----:B------:R-:W-:Y:S02]  /*29630*/  @!P2 IMAD.MOV.U32 R3, RZ, RZ, R11 ;  /* 0x000000ffff03a224 */ /* 0x000fe400078e000b */
[----:B------:R-:W-:Y:S02]  /*29640*/  IMAD.MOV.U32 R13, RZ, RZ, R4 ;  /* 0x000000ffff0d7224 */ /* 0x000fe400078e0004 */
[----:B------:R-:W-:Y:S01]  /*29650*/  IMAD.MOV.U32 R11, RZ, RZ, 0x181f ;  /* 0x0000181fff0b7424 */ /* 0x000fe200078e00ff */
[----:B------:R-:W-:Y:S01]  /*29660*/  @!PT LDS RZ, [RZ] ;  /* 0x00000000fffff984 */ /* 0x000fe20000000800 */
[----:B------:R-:W-:Y:S01]  /*29670*/  @!PT LDS RZ, [RZ] ;  /* 0x00000000fffff984 */ /* 0x000fe20000000800 */
[----:B------:R-:W-:Y:S01]  /*29680*/  @!PT LDS RZ, [RZ] ;  /* 0x00000000fffff984 */ /* 0x000fe20000000800 */
[----:B------:R0:W-:Y:S06]  /*29690*/  @!P2 LDGSTS.E.BYPASS.LTC128B.128 [R25+0x19c00], desc[UR36][R2.64], !P0 ;  /* 0x19c000000219afae */ /* 0x0001ec000c101d64 */
[----:B0-----:R-:W-:Y:S05]  /*296a0*/  WARPSYNC.COLLECTIVE R15, `(.L_x_3650) ;  /* 0x000000000f087348 */ /* 0x001fea0003c00000 */
[----:B------:R1:W2:Y:S02]  /*296b0*/  SHFL.IDX P6, R14, R13, R12, R11 ;  /* 0x0000000c0d0e7389 */ /* 0x0002a400000c000b */
[----:B012---:R-:W-:Y:S01]  /*296c0*/  ENDCOLLECTIVE ;  /* 0x000000000000791b */ /* 0x007fe20003800000 */
.L_x_3650:
[----:B------:R-:W-:-:S05]  /*296d0*/  VIADD R2, R37, 0x40 ;  /* 0x0000004025027836 */ /* 0x000fca0000000000 */
[----:B------:R-:W-:Y:S01]  /*296e0*/  ISETP.GE.AND P2, PT, R2, R5, PT ;  /* 0x000000050200720c */ /* 0x000fe20003f46270 */
[----:B------:R-:W-:Y:S02]  /*296f0*/  IMAD.MOV.U32 R13, RZ, RZ, R0 ;  /* 0x000000ffff0d7224 */ /* 0x000fe400078e0000 */
[----:B------:R-:W-:-:S10]  /*29700*/  IMAD.MOV.U32 R2, RZ, RZ, R14 ;  /* 0x000000ffff027224 */ /* 0x000fd400078e000e */
[----:B------:R-:W-:Y:S05]  /*29710*/  WARPSYNC.COLLECTIVE R15, `(.L_x_3651) ;  /* 0x000000000f087348 */ /* 0x000fea0003c00000 */
[----:B------:R0:W1:Y:S02]  /*29720*/  SHFL.IDX P6, R14, R13, R12, R11 ;  /* 0x0000000c0d0e7389 */ /* 0x00006400000c000b */
[----:B01----:R-:W-:Y:S01]  /*29730*/  ENDCOLLECTIVE ;  /* 0x000000000000791b */ /* 0x003fe20003800000 */
.L_x_3651:
[----:B------:R-:W-:-:S04]  /*29740*/  @P2 LOP3.LUT R23, R23, 0x100, RZ, 0xfc, !PT ;  /* 0x0000010017172812 */ /* 0x000fc800078efcff */
[----:B------:R-:W-:Y:S01]  /*29750*/  LOP3.LUT R23, R23, 0xffffff7f, RZ, 0xc0, !PT ;  /* 0xffffff7f17177812 */ /* 0x000fe200078ec0ff */
[----:B------:R-:W-:Y:S02]  /*29760*/  IMAD.MOV.U32 R13, RZ, RZ, R4 ;  /* 0x000000ffff0d7224 */ /* 0x000fe400078e0004 */
[----:B------:R-:W-:Y:S02]  /*29770*/  IMAD.MOV.U32 R12, RZ, RZ, 0x5 ;  /* 0x00000005ff0c7424 */ /* 0x000fe400078e00ff */
[----:B------:R-:W-:-:S05]  /*29780*/  IMAD.MOV.U32 R9, RZ, RZ, R14 ;  /* 0x000000ffff097224 */ /* 0x000fca00078e000e */
[----:B------:R-:W-:-:S05]  /*29790*/  @!P2 LEA R15, P1, R20, R9, 0x1 ;  /* 0x00000009140fa211 */ /* 0x000fca00078208ff */
[----:B------:R-:W-:Y:S02]  /*297a0*/  @!P2 IMAD.X R14, RZ, RZ, R2, P1 ;  /* 0x000000ffff0ea224 */ /* 0x000fe400008e0602 */
[----:B------:R-:W-:Y:S02]  /*297b0*/  @!P2 IMAD.MOV.U32 R2, RZ, RZ, R15 ;  /* 0x000000ffff02a224 */ /* 0x000fe400078e000f */
[----:B------:R-:W-:Y:S02]  /*297c0*/  IMAD.MOV.U32 R15, RZ, RZ, -0x1 ;  /* 0xffffffffff0f7424 */ /* 0x000fe400078e00ff */
[----:B------:R-:W-:-:S07]  /*297d0*/  @!P2 IMAD.MOV.U32 R3, RZ, RZ, R14 ;  /* 0x000000ffff03a224 */ /* 0x000fce00078e000e */
[----:B------:R-:W-:Y:S05]  /*297e0*/  WARPSYNC.COLLECTIVE R15, `(.L_x_3652) ;  /* 0x000000000f087348 */ /* 0x000fea0003c00000 */
[----:B------:R0:W1:Y:S02]  /*297f0*/  SHFL.IDX P6, R14, R13, R12, R11 ;  /* 0x0000000c0d0e7389 */ /* 0x00006400000c000b */
[----:B01----:R-:W-:Y:S01]  /*29800*/  ENDCOLLECTIVE ;  /* 0x000000000000791b */ /* 0x003fe20003800000 */
.L_x_3652:
        /* <DEDUP_REMOVED lines=11> */
.L_x_3653:
        /* <DEDUP_REMOVED lines=8> */
.L_x_3654:
        /* <DEDUP_REMOVED lines=13> */
.L_x_3655:
        /* <DEDUP_REMOVED lines=9> */
.L_x_3656:
        /* <DEDUP_REMOVED lines=13> */
.L_x_3657:
[----:B------:R-:W-:Y:S01]  /*29b70*/  IMAD.MOV.U32 R0, RZ, RZ, R14 ;  /* 0x000000ffff007224 */ /* 0x000fe200078e000e */
[----:B------:R-:W-:Y:S06]  /*29b80*/  BRA `(.L_x_3658) ;  /* 0xffffffb400007947 */ /* 0x000fec000383ffff */
.L_x_3566:
        /* <DEDUP_REMOVED lines=8> */
.L_x_3660:
[----:B------:R-:W-:Y:S05]  /*29c10*/  BSYNC B0 ;  /* 0x0000000000007941 */ /* 0x000fea0003800000 */
.L_x_3659:
        /* <DEDUP_REMOVED lines=9> */
.L_x_3661:
[----:B------:R-:W-:Y:S02]  /*29cb0*/  IMAD.MOV.U32 R13, RZ, RZ, R4 ;  /* 0x000000ffff0d7224 */ /* 0x000fe400078e0004 */
[----:B------:R-:W-:Y:S02]  /*29cc0*/  IMAD.MOV.U32 R12, RZ, RZ, 0x1 ;  /* 0x00000001ff0c7424 */ /* 0x000fe400078e00ff */
[----:B------:R-:W-:-:S07]  /*29cd0*/  IMAD.MOV.U32 R3, RZ, RZ, R14 ;  /* 0x000000ffff037224 */ /* 0x000fce00078e000e */
[----:B------:R-:W-:Y:S05]  /*29ce0*/  WARPSYNC.COLLECTIVE R15, `(.L_x_3662) ;  /* 0x000000000f087348 */ /* 0x000fea0003c00000 */
[----:B------:R0:W1:Y:S02]  /*29cf0*/  SHFL.IDX P6, R14, R13, R12, R11 ;  /* 0x0000000c0d0e7389 */ /* 0x00006400000c000b */
[----:B01----:R-:W-:Y:S01]  /*29d00*/  ENDCOLLECTIVE ;  /* 0x000000000000791b */ /* 0x003fe20003800000 */
.L_x_3662:
        /* <DEDUP_REMOVED lines=10> */
.L_x_3663:
        /* <DEDUP_REMOVED lines=21> */
.L_x_3664:
[----:B------:R-:W-:Y:S02]  /*29f00*/  IMAD.MOV.U32 R13, RZ, RZ, R0 ;  /* 0x000000ffff0d7224 */ /* 0x000fe400078e0000 */
[----:B------:R-:W-:-:S07]  /*29f10*/  IMAD.MOV.U32 R5, RZ, RZ, R14 ;  /* 0x000000ffff057224 */ /* 0x000fce00078e000e */
[----:B------:R-:W-:Y:S05]  /*29f20*/  WARPSYNC.COLLECTIVE R15, `(.L_x_3665) ;  /* 0x000000000f087348 */ /* 0x000fea0003c00000 */
[----:B------:R0:W1:Y:S02]  /*29f30*/  SHFL.IDX P6, R14, R13, R12, R11 ;  /* 0x0000000c0d0e7389 */ /* 0x00006400000c000b */
[----:B01----:R-:W-:Y:S01]  /*29f40*/  ENDCOLLECTIVE ;  /* 0x000000000000791b */ /* 0x003fe20003800000 */
.L_x_3665:
[----:B------:R-:W-:Y:S02]  /*29f50*/  IMAD.MOV.U32 R13, RZ, RZ, R4 ;  /* 0x000000ffff0d7224 */ /* 0x000fe400078e0004 */
[----:B------:R-:W-:Y:S02]  /*29f60*/  IMAD.MOV.U32 R12, RZ, RZ, 0x3 ;  /* 0x00000003ff0c7424 */ /* 0x000fe400078e00ff */
[----:B------:R-:W-:-:S07]  /*29f70*/  IMAD.MOV.U32 R2, RZ, RZ, R14 ;  /* 0x000000ffff027224 */ /* 0x000fce00078e000e */
[----:B------:R-:W-:Y:S05]  /*29f80*/  WARPSYNC.COLLECTIVE R15, `(.L_x_3666) ;  /* 0x000000000f087348 */ /* 0x000fea0003c00000 */
[----:B------:R0:W1:Y:S02]  /*29f90*/  SHFL.IDX P6, R14, R13, R12, R11 ;  /* 0x0000000c0d0e7389 */ /* 0x00006400000c000b */
[----:B01----:R-:W-:Y:S01]  /*29fa0*/  ENDCOLLECTIVE ;  /* 0x000000000000791b */ /* 0x003fe20003800000 */
.L_x_3666:
        /* <DEDUP_REMOVED lines=15> */
.L_x_3667:
        /* <DEDUP_REMOVED lines=16> */
.L_x_3668:
[----:B------:R-:W-:Y:S02]  /*2a1a0*/  IMAD.MOV.U32 R13, RZ, RZ, R0 ;  /* 0x000000ffff0d7224 */ /* 0x000fe400078e0000 */
[----:B------:R-:W-:-:S07]  /*2a1b0*/  IMAD.MOV.U32 R5, RZ, RZ, R14 ;  /* 0x000000ffff057224 */ /* 0x000fce00078e000e */
[----:B------:R-:W-:Y:S05]  /*2a1c0*/  WARPSYNC.COLLECTIVE R15, `(.L_x_3669) ;  /* 0x000000000f087348 */ /* 0x000fea0003c00000 */
[----:B------:R0:W1:Y:S02]  /*2a1d0*/  SHFL.IDX P6, R14, R13, R12, R11 ;  /* 0x0000000c0d0e7389 */ /* 0x00006400000c000b */
[----:B01----:R-:W-:Y:S01]  /*2a1e0*/  ENDCOLLECTIVE ;  /* 0x000000000000791b */ /* 0x003fe20003800000 */
.L_x_3669:
[----:B------:R-:W-:Y:S02]  /*2a1f0*/  IMAD.MOV.U32 R13, RZ, RZ, R4 ;  /* 0x000000ffff0d7224 */ /* 0x000fe400078e0004 */
[----:B------:R-:W-:Y:S02]  /*2a200*/  IMAD.MOV.U32 R12, RZ, RZ, 0x5 ;  /* 0x00000005ff0c7424 */ /* 0x000fe400078e00ff */
[----:B------:R-:W-:-:S07]  /*2a210*/  IMAD.MOV.U32 R2, RZ, RZ, R14 ;  /* 0x000000ffff027224 */ /* 0x000fce00078e000e */
[----:B------:R-:W-:Y:S05]  /*2a220*/  WARPSYNC.COLLECTIVE R15, `(.L_x_3670) ;  /* 0x000000000f087348 */ /* 0x000fea0003c00000 */
[----:B------:R0:W1:Y:S02]  /*2a230*/  SHFL.IDX P6, R14, R13, R12, R11 ;  /* 0x0000000c0d0e7389 */ /* 0x00006400000c000b */
[----:B01----:R-:W-:Y:S01]  /*2a240*/  ENDCOLLECTIVE ;  /* 0x000000000000791b */ /* 0x003fe20003800000 */
.L_x_3670:
        /* <DEDUP_REMOVED lines=15> */
.L_x_3671:
        /* <DEDUP_REMOVED lines=16> */
.L_x_3672:
[----:B------:R-:W-:Y:S02]  /*2a440*/  IMAD.MOV.U32 R13, RZ, RZ, R0 ;  /* 0x000000ffff0d7224 */ /* 0x000fe400078e0000 */
[----:B------:R-:W-:-:S07]  /*2a450*/  IMAD.MOV.U32 R5, RZ, RZ, R14 ;  /* 0x000000ffff057224 */ /* 0x000fce00078e000e */
[----:B------:R-:W-:Y:S05]  /*2a460*/  WARPSYNC.COLLECTIVE R15, `(.L_x_3673) ;  /* 0x000000000f087348 */ /* 0x000fea0003c00000 */
[----:B------:R0:W1:Y:S02]  /*2a470*/  SHFL.IDX P6, R14, R13, R12, R11 ;  /* 0x0000000c0d0e7389 */ /* 0x00006400000c000b */
[----:B01----:R-:W-:Y:S01]  /*2a480*/  ENDCOLLECTIVE ;  /* 0x000000000000791b */ /* 0x003fe20003800000 */
.L_x_3673:
[----:B------:R-:W-:Y:S02]  /*2a490*/  IMAD.MOV.U32 R13, RZ, RZ, R4 ;  /* 0x000000ffff0d7224 */ /* 0x000fe400078e0004 */
[----:B------:R-:W-:Y:S02]  /*2a4a0*/  IMAD.MOV.U32 R12, RZ, RZ, 0x7 ;  /* 0x00000007ff0c7424 */ /* 0x000fe400078e00ff */
[----:B------:R-:W-:-:S07]  /*2a4b0*/  IMAD.MOV.U32 R2, RZ, RZ, R14 ;  /* 0x000000ffff027224 */ /* 0x000fce00078e000e */
[----:B------:R-:W-:Y:S05]  /*2a4c0*/  WARPSYNC.COLLECTIVE R15, `(.L_x_3674) ;  /* 0x000000000f087348 */ /* 0x000fea0003c00000 */
[----:B------:R0:W1:Y:S02]  /*2a4d0*/  SHFL.IDX P6, R14, R13, R12, R11 ;  /* 0x0000000c0d0e7389 */ /* 0x00006400000c000b */
[----:B01----:R-:W-:Y:S01]  /*2a4e0*/  ENDCOLLECTIVE ;  /* 0x000000000000791b */ /* 0x003fe20003800000 */
.L_x_3674:
        /* <DEDUP_REMOVED lines=14> */
.L_x_3675:
[----:B------:R-:W-:Y:S05]  /*2a5d0*/  BRA `(.L_x_3676) ;  /* 0xffffffb4002c7947 */ /* 0x000fea000383ffff */
.L_x_3571:
[----:B0-----:R0:W3:Y:S02]  /*2a5e0*/  SYNCS.PHASECHK.TRANS64.TRYWAIT P0, [R22+URZ+0x32420], R3 ;  /* 0x03242003160075a7 */ /* 0x0010e4000800017f */
[----:B---3--:R-:W-:Y:S05]  /*2a5f0*/  @!P0 NANOSLEEP.SYNCS 0x989680 ;  /* 0x009896800000895d */ /* 0x008fea0003900000 */
[----:B------:R-:W3:Y:S02]  /*2a600*/  @!P0 SYNCS.PHASECHK.TRANS64 P0, [R22+URZ+0x32420], R3 ;  /* 0x03242003160085a7 */ /* 0x000ee4000800007f */
[----:B---3--:R-:W-:Y:S05]  /*2a610*/  @!P0 BRA `(.L_x_3571) ;  /* 0xfffffffc00f08947 */ /* 0x008fea000383ffff */
[----:B------:R-:W-:Y:S05]  /*2a620*/  BRA `(.L_x_3677) ;  /* 0xffffffb4009c7947 */ /* 0x000fea000383ffff */
.L_x_3574:
[----:B---3--:R3:W4:Y:S02]  /*2a630*/  SYNCS.PHASECHK.TRANS64.TRYWAIT P0, [R17+URZ+0x32460], R0 ;  /* 0x03246000110075a7 */ /* 0x008724000800017f */
[----:B----4-:R-:W-:Y:S05]  /*2a640*/  @!P0 NANOSLEEP.SYNCS 0x989680 ;  /* 0x009896800000895d */ /* 0x010fea0003900000 */
[----:B------:R-:W4:Y:S02]  /*2a650*/  @!P0 SYNCS.PHASECHK.TRANS64 P0, [R17+URZ+0x32460], R0 ;  /* 0x03246000110085a7 */ /* 0x000f24000800007f */
[----:B----4-:R-:W-:Y:S05]  /*2a660*/  @!P0 BRA `(.L_x_3574) ;  /* 0xfffffffc00f08947 */ /* 0x010fea000383ffff */
[----:B------:R-:W-:Y:S05]  /*2a670*/  BRA `(.L_x_3678) ;  /* 0xffffffb400a87947 */ /* 0x000fea000383ffff */
.L_x_3575:
        /* <DEDUP_REMOVED lines=8> */
.L_x_3680:
[----:B------:R-:W-:Y:S05]  /*2a700*/  BSYNC B0 ;  /* 0x0000000000007941 */ /* 0x000fea0003800000 */
.L_x_3679:
        /* <DEDUP_REMOVED lines=13> */
.L_x_3681:
        /* <DEDUP_REMOVED lines=9> */
.L_x_3682:
        /* <DEDUP_REMOVED lines=17> */
.L_x_3683:
[----:B------:R-:W-:Y:S02]  /*2a980*/  IMAD.MOV.U32 R13, RZ, RZ, R6 ;  /* 0x000000ffff0d7224 */ /* 0x000fe400078e0006 */
[----:B------:R-:W-:Y:S01]  /*2a990*/  IMAD.MOV.U32 R12, RZ, RZ, 0x2 ;  /* 0x00000002ff0c7424 */ /* 0x000fe200078e00ff */
[----:B------:R-:W-:-:S13]  /*2a9a0*/  IADD3 R2, P3, R14, R0, RZ ;  /* 0x000000000e027210 */ /* 0x000fda0007f7e0ff */
[----:B------:R-:W-:Y:S05]  /*2a9b0*/  WARPSYNC.COLLECTIVE R15, `(.L_x_3684) ;  /* 0x000000000f087348 */ /* 0x000fea0003c00000 */
[----:B------:R0:W1:Y:S02]  /*2a9c0*/  SHFL.IDX P6, R14, R13, R12, R11 ;  /* 0x0000000c0d0e7389 */ /* 0x00006400000c000b */
[----:B01----:R-:W-:Y:S01]  /*2a9d0*/  ENDCOLLECTIVE ;  /* 0x000000000000791b */ /* 0x003fe20003800000 */
.L_x_3684:
        /* <DEDUP_REMOVED lines=17> */
.L_x_3685:
[----:B------:R-:W-:Y:S02]  /*2aaf0*/  IMAD.MOV.U32 R13, RZ, RZ, R6 ;  /* 0x000000ffff0d7224 */ /* 0x000fe400078e0006 */
[----:B------:R-:W-:Y:S01]  /*2ab00*/  IMAD.MOV.U32 R12, RZ, RZ, 0x3 ;  /* 0x00000003ff0c7424 */ /* 0x000fe200078e00ff */
[----:B------:R-:W-:-:S13]  /*2ab10*/  IADD3 R2, P3, R14, R0, RZ ;  /* 0x000000000e027210 */ /* 0x000fda0007f7e0ff */
[----:B------:R-:W-:Y:S05]  /*2ab20*/  WARPSYNC.COLLECTIVE R15, `(.L_x_3686) ;  /* 0x000000000f087348 */ /* 0x000fea0003c00000 */
[----:B------:R0:W1:Y:S02]  /*2ab30*/  SHFL.IDX P6, R14, R13, R12, R11 ;  /* 0x0000000c0d0e7389 */ /* 0x00006400000c000b */
[----:B01----:R-:W-:Y:S01]  /*2ab40*/  ENDCOLLECTIVE ;  /* 0x000000000000791b */ /* 0x003fe20003800000 */
.L_x_3686:
        /* <DEDUP_REMOVED lines=17> */
.L_x_3687:
[----:B------:R-:W-:Y:S02]  /*2ac60*/  IMAD.MOV.U32 R13, RZ, RZ, R6 ;  /* 0x000000ffff0d7224 */ /* 0x000fe400078e0006 */
[----:B------:R-:W-:Y:S01]  /*2ac70*/  IMAD.MOV.U32 R12, RZ, RZ, 0x4 ;  /* 0x00000004ff0c7424 */ /* 0x000fe200078e00ff */
[----:B------:R-:W-:-:S13]  /*2ac80*/  IADD3 R2, P3, R14, R0, RZ ;  /* 0x000000000e027210 */ /* 0x000fda0007f7e0ff */
[----:B------:R-:W-:Y:S05]  /*2ac90*/  WARPSYNC.COLLECTIVE R15, `(.L_x_3688) ;  /* 0x000000000f087348 */ /* 0x000fea0003c00000 */
[----:B------:R0:W1:Y:S02]  /*2aca0*/  SHFL.IDX P6, R14, R13, R12, R11 ;  /* 0x0000000c0d0e7389 */ /* 0x00006400000c000b */
[----:B01----:R-:W-:Y:S01]  /*2acb0*/  ENDCOLLECTIVE ;  /* 0x000000000000791b */ /* 0x003fe20003800000 */
.L_x_3688:
        /* <DEDUP_REMOVED lines=17> */
.L_x_3689:
[----:B------:R-:W-:Y:S02]  /*2add0*/  IMAD.MOV.U32 R13, RZ, RZ, R6 ;  /* 0x000000ffff0d7224 */ /* 0x000fe400078e0006 */
[----:B------:R-:W-:Y:S01]  /*2ade0*/  IMAD.MOV.U32 R12, RZ, RZ, 0x5 ;  /* 0x00000005ff0c7424 */ /* 0x000fe200078e00ff */
[----:B------:R-:W-:-:S13]  /*2adf0*/  IADD3 R2, P3, R14, R0, RZ ;  /* 0x000000000e027210 */ /* 0x000fda0007f7e0ff */
[----:B------:R-:W-:Y:S05]  /*2ae00*/  WARPSYNC.COLLECTIVE R15, `(.L_x_3690) ;  /* 0x000000000f087348 */ /* 0x000fea0003c00000 */
[----:B------:R0:W1:Y:S02]  /*2ae10*/  SHFL.IDX P6, R14, R13, R12, R11 ;  /* 0x0000000c0d0e7389 */ /* 0x00006400000c000b */
[----:B01----:R-:W-:Y:S01]  /*2ae20*/  ENDCOLLECTIVE ;  /* 0x000000000000791b */ /* 0x003fe20003800000 */
.L_x_3690:
        /* <DEDUP_REMOVED lines=12> */
.L_x_3691:
        /* <DEDUP_REMOVED lines=9> */
.L_x_3582:
[----:B0-----:R0:W1:Y:S02]  /*2af80*/  SYNCS.PHASECHK.TRANS64.TRYWAIT P0, [R6+URZ+0x32440], R21 ;  /* 0x03244015060075a7 */ /* 0x001064000800017f */
[----:B-1----:R-:W-:Y:S05]  /*2af90*/  @!P0 NANOSLEEP.SYNCS 0x989680 ;  /* 0x009896800000895d */ /* 0x002fea0003900000 */
[----:B------:R-:W1:Y:S02]  /*2afa0*/  @!P0 SYNCS.PHASECHK.TRANS64 P0, [R6+URZ+0x32440], R21 ;  /* 0x03244015060085a7 */ /* 0x000e64000800007f */
[----:B-1----:R-:W-:Y:S05]  /*2afb0*/  @!P0 BRA `(.L_x_3582) ;  /* 0xfffffffc00f08947 */ /* 0x002fea000383ffff */
[----:B------:R-:W-:Y:S05]  /*2afc0*/  BRA `(.L_x_3693) ;  /* 0xffffffb800347947 */ /* 0x000fea000383ffff */
.L_x_3583:
        /* <DEDUP_REMOVED lines=8> */
.L_x_3695:
[----:B------:R-:W-:Y:S05]  /*2b050*/  BSYNC B1 ;  /* 0x0000000000017941 */ /* 0x000fea0003800000 */
.L_x_3694:
        /* <DEDUP_REMOVED lines=9> */
.L_x_3696:
[----:B------:R-:W-:Y:S02]  /*2b0f0*/  IMAD.MOV.U32 R13, RZ, RZ, R9 ;  /* 0x000000ffff0d7224 */ /* 0x000fe400078e0009 */
[----:B------:R-:W-:Y:S02]  /*2b100*/  IMAD.MOV.U32 R12, RZ, RZ, 0x1 ;  /* 0x00000001ff0c7424 */ /* 0x000fe400078e00ff */
[----:B------:R-:W-:-:S07]  /*2b110*/  IMAD.MOV.U32 R2, RZ, RZ, R14 ;  /* 0x000000ffff027224 */ /* 0x000fce00078e000e */
[----:B------:R-:W-:Y:S05]  /*2b120*/  WARPSYNC.COLLECTIVE R15, `(.L_x_3697) ;  /* 0x000000000f087348 */ /* 0x000fea0003c00000 */
[----:B------:R0:W1:Y:S02]  /*2b130*/  SHFL.IDX P6, R14, R13, R12, R11 ;  /* 0x0000000c0d0e7389 */ /* 0x00006400000c000b */
[----:B01----:R-:W-:Y:S01]  /*2b140*/  ENDCOLLECTIVE ;  /* 0x000000000000791b */ /* 0x003fe20003800000 */
.L_x_3697:
        /* <DEDUP_REMOVED lines=11> */
.L_x_3698:
[----:B------:R-:W-:Y:S02]  /*2b200*/  IMAD.MOV.U32 R13, RZ, RZ, R9 ;  /* 0x000000ffff0d7224 */ /* 0x000fe400078e0009 */
[----:B------:R-:W-:Y:S02]  /*2b210*/  IMAD.MOV.U32 R12, RZ, RZ, 0x2 ;  /* 0x00000002ff0c7424 */ /* 0x000fe400078e00ff */
[----:B------:R-:W-:-:S07]  /*2b220*/  IMAD.MOV.U32 R2, RZ, RZ, R14 ;  /* 0x000000ffff027224 */ /* 0x000fce00078e000e */
[----:B------:R-:W-:Y:S05]  /*2b230*/  WARPSYNC.COLLECTIVE R15, `(.L_x_3699) ;  /* 0x000000000f087348 */ /* 0x000fea0003c00000 */
[----:B------:R0:W1:Y:S02]  /*2b240*/  SHFL.IDX P6, R14, R13, R12, R11 ;  /* 0x0000000c0d0e7389 */ /* 0x00006400000c000b */
[----:B01----:R-:W-:Y:S01]  /*2b250*/  ENDCOLLECTIVE ;  /* 0x000000000000791b */ /* 0x003fe20003800000 */
.L_x_3699:
        /* <DEDUP_REMOVED lines=11> */
.L_x_3700:
[----:B------:R-:W-:Y:S02]  /*2b310*/  IMAD.MOV.U32 R13, RZ, RZ, R9 ;  /* 0x000000ffff0d7224 */ /* 0x000fe400078e0009 */
[----:B------:R-:W-:Y:S02]  /*2b320*/  IMAD.MOV.U32 R12, RZ, RZ, 0x3 ;  /* 0x00000003ff0c7424 */ /* 0x000fe400078e00ff */
[----:B------:R-:W-:-:S07]  /*2b330*/  IMAD.MOV.U32 R2, RZ, RZ, R14 ;  /* 0x000000ffff027224 */ /* 0x000fce00078e000e */
[----:B------:R-:W-:Y:S05]  /*2b340*/  WARPSYNC.COLLECTIVE R15, `(.L_x_3701) ;  /* 0x000000000f087348 */ /* 0x000fea0003c00000 */
[----:B------:R0:W1:Y:S02]  /*2b350*/  SHFL.IDX P6, R14, R13, R12, R11 ;  /* 0x0000000c0d0e7389 */ /* 0x00006400000c000b */
[----:B01----:R-:W-:Y:S01]  /*2b360*/  ENDCOLLECTIVE ;  /* 0x000000000000791b */ /* 0x003fe20003800000 */
.L_x_3701:
        /* <DEDUP_REMOVED lines=11> */
.L_x_3702:
[----:B------:R-:W-:Y:S02]  /*2b420*/  IMAD.MOV.U32 R13, RZ, RZ, R9 ;  /* 0x000000ffff0d7224 */ /* 0x000fe400078e0009 */
[----:B------:R-:W-:Y:S02]  /*2b430*/  IMAD.MOV.U32 R12, RZ, RZ, 0x4 ;  /* 0x00000004ff0c7424 */ /* 0x000fe400078e00ff */
[----:B------:R-:W-:-:S07]  /*2b440*/  IMAD.MOV.U32 R2, RZ, RZ, R14 ;  /* 0x000000ffff027224 */ /* 0x000fce00078e000e */
[----:B------:R-:W-:Y:S05]  /*2b450*/  WARPSYNC.COLLECTIVE R15, `(.L_x_3703) ;  /* 0x000000000f087348 */ /* 0x000fea0003c00000 */
[----:B------:R0:W1:Y:S02]  /*2b460*/  SHFL.IDX P6, R14, R13, R12, R11 ;  /* 0x0000000c0d0e7389 */ /* 0x00006400000c000b */
[----:B01----:R-:W-:Y:S01]  /*2b470*/  ENDCOLLECTIVE ;  /* 0x000000000000791b */ /* 0x003fe20003800000 */
.L_x_3703:
        /* <DEDUP_REMOVED lines=11> */
.L_x_3704:
[----:B------:R-:W-:Y:S02]  /*2b530*/  IMAD.MOV.U32 R13, RZ, RZ, R9 ;  /* 0x000000ffff0d7224 */ /* 0x000fe400078e0009 */
[----:B------:R-:W-:Y:S02]  /*2b540*/  IMAD.MOV.U32 R12, RZ, RZ, 0x5 ;  /* 0x00000005ff0c7424 */ /* 0x000fe400078e00ff */
[----:B------:R-:W-:-:S07]  /*2b550*/  IMAD.MOV.U32 R2, RZ, RZ, R14 ;  /* 0x000000ffff027224 */ /* 0x000fce00078e000e */
[----:B------:R-:W-:Y:S05]  /*2b560*/  WARPSYNC.COLLECTIVE R15, `(.L_x_3705) ;  /* 0x000000000f087348 */ /* 0x000fea0003c00000 */
[----:B------:R0:W1:Y:S02]  /*2b570*/  SHFL.IDX P6, R14, R13, R12, R11 ;  /* 0x0000000c0d0e7389 */ /* 0x00006400000c000b */
[----:B01----:R-:W-:Y:S01]  /*2b580*/  ENDCOLLECTIVE ;  /* 0x000000000000791b */ /* 0x003fe20003800000 */
.L_x_3705:
        /* <DEDUP_REMOVED lines=11> */
.L_x_3706:
[----:B------:R-:W-:Y:S01]  /*2b640*/  IMAD.MOV.U32 R2, RZ, RZ, R14 ;  /* 0x000000ffff027224 */ /* 0x000fe200078e000e */
[----:B------:R-:W-:Y:S06]  /*2b650*/  BRA `(.L_x_3707) ;  /* 0xffffffb400647947 */ /* 0x000fec000383ffff */
.L_x_3588:
[----:B----4-:R4:W0:Y:S02]  /*2b660*/  SYNCS.PHASECHK.TRANS64.TRYWAIT P0, [R6+URZ+0x32460], R21 ;  /* 0x03246015060075a7 */ /* 0x010824000800017f */
[----:B0-----:R-:W-:Y:S05]  /*2b670*/  @!P0 NANOSLEEP.SYNCS 0x989680 ;  /* 0x009896800000895d */ /* 0x001fea0003900000 */
[----:B------:R-:W0:Y:S02]  /*2b680*/  @!P0 SYNCS.PHASECHK.TRANS64 P0, [R6+URZ+0x32460], R21 ;  /* 0x03246015060085a7 */ /* 0x000e24000800007f */
[----:B0-----:R-:W-:Y:S05]  /*2b690*/  @!P0 BRA `(.L_x_3588) ;  /* 0xfffffffc00f08947 */ /* 0x001fea000383ffff */
[----:B------:R-:W-:Y:S05]  /*2b6a0*/  BRA `(.L_x_3708) ;  /* 0xffffffb400b07947 */ /* 0x000fea000383ffff */
.L_x_3589:
[----:B------:R-:W-:Y:S01]  /*2b6b0*/  BSSY B1, `(.L_x_3709) ;  /* 0x0000008000017945 */ /* 0x000fe20003800000 */
[----:B------:R-:W-:Y:S02]  /*2b6c0*/  IMAD.MOV.U32 R13, RZ, RZ, R9 ;  /* 0x000000ffff0d7224 */ /* 0x000fe400078e0009 */
[----:B------:R-:W-:Y:S02]  /*2b6d0*/  IMAD.MOV.U32 R12, RZ, RZ, RZ ;  /* 0x000000ffff0c7224 */ /* 0x000fe400078e00ff */
[----:B------:R-:W-:Y:S02]  /*2b6e0*/  IMAD.MOV.U32 R11, RZ, RZ, 0x181f ;  /* 0x0000181fff0b7424 */ /* 0x000fe400078e00ff */
[----:B------:R-:W-:-:S07]  /*2b6f0*/  IMAD.MOV.U32 R15, RZ, RZ, -0x1 ;  /* 0xffffffffff0f7424 */ /* 0x000fce00078e00ff */
[----:B0--34-:R-:W-:Y:S05]  /*2b700*/  WARPSYNC.COLLECTIVE R15, `(.L_x_3710) ;  /* 0x000000000f087348 */ /* 0x019fea0003c00000 */
[----:B------:R1:W2:Y:S02]  /*2b710*/  SHFL.IDX P6, R14, R13, R12, R11 ;  /* 0x0000000c0d0e7389 */ /* 0x0002a400000c000b */
[----:B01234-:R-:W-:Y:S01]  /*2b720*/  ENDCOLLECTIVE ;  /* 0x000000000000791b */ /* 0x01ffe20003800000 */
.L_x_3710:
[----:B------:R-:W-:Y:S05]  /*2b730*/  BSYNC B1 ;  /* 0x0000000000017941 */ /* 0x000fea0003800000 */
.L_x_3709:
        /* <DEDUP_REMOVED lines=9> */
.L_x_3711:
[----:B------:R-:W-:Y:S02]  /*2b7d0*/  IMAD.MOV.U32 R13, RZ, RZ, R9 ;  /* 0x000000ffff0d7224 */ /* 0x000fe400078e0009 */
[----:B------:R-:W-:Y:S01]  /*2b7e0*/  IMAD.MOV.U32 R12, RZ, RZ, 0x1 ;  /* 0x00000001ff0c7424 */ /* 0x000fe200078e00ff */
[----:B------:R-:W-:-:S13]  /*2b7f0*/  IADD3 R2, P0, R14, R0, RZ ;  /* 0x000000000e027210 */ /* 0x000fda0007f1e0ff */
[----:B------:R-:W-:Y:S05]  /*2b800*/  WARPSYNC.COLLECTIVE R15, `(.L_x_3712) ;  /* 0x000000000f087348 */ /* 0x000fea0003c00000 */
[----:B------:R0:W1:Y:S02]  /*2b810*/  SHFL.IDX P6, R14, R13, R12, R11 ;  /* 0x0000000c0d0e7389 */ /* 0x00006400000c000b */
[----:B01----:R-:W-:Y:S01]  /*2b820*/  ENDCOLLECTIVE ;  /* 0x000000000000791b */ /* 0x003fe20003800000 */
.L_x_3712:
        /* <DEDUP_REMOVED lines=13> */
.L_x_3713:
[----:B------:R-:W-:Y:S02]  /*2b900*/  IMAD.MOV.U32 R13, RZ, RZ, R9 ;  /* 0x000000ffff0d7224 */ /* 0x000fe400078e0009 */
[----:B------:R-:W-:Y:S01]  /*2b910*/  IMAD.MOV.U32 R12, RZ, RZ, 0x2 ;  /* 0x00000002ff0c7424 */ /* 0x000fe200078e00ff */
[----:B------:R-:W-:-:S13]  /*2b920*/  IADD3 R2, P0, R14, R0, RZ ;  /* 0x000000000e027210 */ /* 0x000fda0007f1e0ff */
[----:B------:R-:W-:Y:S05]  /*2b930*/  WARPSYNC.COLLECTIVE R15, `(.L_x_3714) ;  /* 0x000000000f087348 */ /* 0x000fea0003c00000 */
[----:B------:R0:W1:Y:S02]  /*2b940*/  SHFL.IDX P6, R14, R13, R12, R11 ;  /* 0x0000000c0d0e7389 */ /* 0x00006400000c000b */
[----:B01----:R-:W-:Y:S01]  /*2b950*/  ENDCOLLECTIVE ;  /* 0x000000000000791b */ /* 0x003fe20003800000 */
.L_x_3714:
        /* <DEDUP_REMOVED lines=13> */
.L_x_3715:
[----:B------:R-:W-:Y:S02]  /*2ba30*/  IMAD.MOV.U32 R13, RZ, RZ, R9 ;  /* 0x000000ffff0d7224 */ /* 0x000fe400078e0009 */
[----:B------:R-:W-:Y:S01]  /*2ba40*/  IMAD.MOV.U32 R12, RZ, RZ, 0x3 ;  /* 0x00000003ff0c7424 */ /* 0x000fe200078e00ff */
[----:B------:R-:W-:-:S13]  /*2ba50*/  IADD3 R2, P0, R14, R0, RZ ;  /* 0x000000000e027210 */ /* 0x000fda0007f1e0ff */
[----:B------:R-:W-:Y:S05]  /*2ba60*/  WARPSYNC.COLLECTIVE R15, `(.L_x_3716) ;  /* 0x000000000f087348 */ /* 0x000fea0003c00000 */
[----:B------:R0:W1:Y:S02]  /*2ba70*/  SHFL.IDX P6, R14, R13, R12, R11 ;  /* 0x0000000c0d0e7389 */ /* 0x00006400000c000b */
[----:B01----:R-:W-:Y:S01]  /*2ba80*/  ENDCOLLECTIVE ;  /* 0x000000000000791b */ /* 0x003fe20003800000 */
.L_x_3716:
        /* <DEDUP_REMOVED lines=13> */
.L_x_3717:
[----:B------:R-:W-:Y:S02]  /*2bb60*/  IMAD.MOV.U32 R13, RZ, RZ, R9 ;  /* 0x000000ffff0d7224 */ /* 0x000fe400078e0009 */
[----:B------:R-:W-:Y:S01]  /*2bb70*/  IMAD.MOV.U32 R12, RZ, RZ, 0x4 ;  /* 0x00000004ff0c7424 */ /* 0x000fe200078e00ff */
[----:B------:R-:W-:-:S13]  /*2bb80*/  IADD3 R2, P0, R14, R0, RZ ;  /* 0x000000000e027210 */ /* 0x000fda0007f1e0ff */
[----:B------:R-:W-:Y:S05]  /*2bb90*/  WARPSYNC.COLLECTIVE R15, `(.L_x_3718) ;  /* 0x000000000f087348 */ /* 0x000fea0003c00000 */
[----:B------:R0:W1:Y:S02]  /*2bba0*/  SHFL.IDX P6, R14, R13, R12, R11 ;  /* 0x0000000c0d0e7389 */ /* 0x00006400000c000b */
[----:B01----:R-:W-:Y:S01]  /*2bbb0*/  ENDCOLLECTIVE ;  /* 0x000000000000791b */ /* 0x003fe20003800000 */
.L_x_3718:
        /* <DEDUP_REMOVED lines=13> */
.L_x_3719:
[----:B------:R-:W-:Y:S02]  /*2bc90*/  IMAD.MOV.U32 R13, RZ, RZ, R9 ;  /* 0x000000ffff0d7224 */ /* 0x000fe400078e0009 */
[----:B------:R-:W-:Y:S01]  /*2bca0*/  IMAD.MOV.U32 R12, RZ, RZ, 0x5 ;  /* 0x00000005ff0c7424 */ /* 0x000fe200078e00ff */
[----:B------:R-:W-:-:S13]  /*2bcb0*/  IADD3 R2, P0, R14, R0, RZ ;  /* 0x000000000e027210 */ /* 0x000fda0007f1e0ff */
[----:B------:R-:W-:Y:S05]  /*2bcc0*/  WARPSYNC.COLLECTIVE R15, `(.L_x_3720) ;  /* 0x000000000f087348 */ /* 0x000fea0003c00000 */
[----:B------:R0:W1:Y:S02]  /*2bcd0*/  SHFL.IDX P6, R14, R13, R12, R11 ;  /* 0x0000000c0d0e7389 */ /* 0x00006400000c000b */
[----:B01----:R-:W-:Y:S01]  /*2bce0*/  ENDCOLLECTIVE ;  /* 0x000000000000791b */ /* 0x003fe20003800000 */
.L_x_3720:
        /* <DEDUP_REMOVED lines=13> */
.L_x_3721:
[----:B------:R-:W-:Y:S05]  /*2bdc0*/  BRA `(.L_x_3722) ;  /* 0xffffffb000fc7947 */ /* 0x000fea000383ffff */
.L_x_3597:
[----:B------:R-:W-:Y:S01]  /*2bdd0*/  BSSY B0, `(.L_x_3723) ;  /* 0x0000008000007945 */ /* 0x000fe20003800000 */
[----:B------:R-:W-:Y:S02]  /*2bde0*/  IMAD.MOV.U32 R13, RZ, RZ, R16 ;  /* 0x000000ffff0d7224 */ /* 0x000fe400078e0010 */
[----:B------:R-:W-:Y:S02]  /*2bdf0*/  IMAD.MOV.U32 R12, RZ, RZ, RZ ;  /* 0x000000ffff0c7224 */ /* 0x000fe400078e00ff */
[----:B------:R-:W-:Y:S02]  /*2be00*/  IMAD.MOV.U32 R11, RZ, RZ, 0x1f ;  /* 0x0000001fff0b7424 */ /* 0x000fe400078e00ff */
[----:B------:R-:W-:-:S07]  /*2be10*/  IMAD.MOV.U32 R15, RZ, RZ, -0x1 ;  /* 0xffffffffff0f7424 */ /* 0x000fce00078e00ff */
[----:B01234-:R-:W-:Y:S05]  /*2be20*/  WARPSYNC.COLLECTIVE R15, `(.L_x_3724) ;  /* 0x000000000f087348 */ /* 0x01ffea0003c00000 */
[----:B------:R0:W0:Y:S02]  /*2be30*/  SHFL.IDX P6, R14, R13, R12, R11 ;  /* 0x0000000c0d0e7389 */ /* 0x00002400000c000b */
[----:B01234-:R-:W-:Y:S01]  /*2be40*/  ENDCOLLECTIVE ;  /* 0x000000000000791b */ /* 0x01ffe20003800000 */
.L_x_3724:
[----:B------:R-:W-:Y:S05]  /*2be50*/  BSYNC B0 ;  /* 0x0000000000007941 */ /* 0x000fea0003800000 */
.L_x_3723:
        /* <DEDUP_REMOVED lines=9> */
.L_x_3725:
        /* <DEDUP_REMOVED lines=18> */
.L_x_3726:
[----:B------:R-:W-:Y:S01]  /*2c010*/  IMAD.MOV.U32 R12, RZ, RZ, 0x2 ;  /* 0x00000002ff0c7424 */ /* 0x000fe200078e00ff */
[----:B------:R-:W-:-:S05]  /*2c020*/  SEL R6, R14, RZ, P1 ;  /* 0x000000ff0e067207 */ /* 0x000fca0000800000 */
[----:B------:R-:W-:-:S04]  /*2c030*/  IMAD.IADD R6, R5, 0x1, R6 ;  /* 0x0000000105067824 */ /* 0x000fc800078e0206 */
[----:B------:R-:W-:-:S07]  /*2c040*/  IMAD.MOV.U32 R13, RZ, RZ, R6 ;  /* 0x000000ffff0d7224 */ /* 0x000fce00078e0006 */
[----:B------:R-:W-:Y:S05]  /*2c050*/  WARPSYNC.COLLECTIVE R15, `(.L_x_3727) ;  /* 0x000000000f087348 */ /* 0x000fea0003c00000 */
[----:B------:R0:W1:Y:S02]  /*2c060*/  SHFL.UP P6, R14, R13, R12, R11 ;  /* 0x0400000c0d0e7389 */ /* 0x00006400000c000b */
[----:B01----:R-:W-:Y:S01]  /*2c070*/  ENDCOLLECTIVE ;  /* 0x000000000000791b */ /* 0x003fe20003800000 */
.L_x_3727:
[----:B------:R-:W-:Y:S01]  /*2c080*/  IMAD.MOV.U32 R12, RZ, RZ, 0x4 ;  /* 0x00000004ff0c7424 */ /* 0x000fe200078e00ff */
[----:B------:R-:W-:-:S05]  /*2c090*/  SEL R7, R14, RZ, P2 ;  /* 0x000000ff0e077207 */ /* 0x000fca0001000000 */
[----:B------:R-:W-:-:S04]  /*2c0a0*/  IMAD.IADD R7, R6, 0x1, R7 ;  /* 0x0000000106077824 */ /* 0x000fc800078e0207 */
[----:B------:R-:W-:-:S07]  /*2c0b0*/  IMAD.MOV.U32 R13, RZ, RZ, R7 ;  /* 0x000000ffff0d7224 */ /* 0x000fce00078e0007 */
[----:B------:R-:W-:Y:S05]  /*2c0c0*/  WARPSYNC.COLLECTIVE R15, `(.L_x_3728) ;  /* 0x000000000f087348 */ /* 0x000fea0003c00000 */
[----:B------:R0:W1:Y:S02]  /*2c0d0*/  SHFL.UP P6, R14, R13, R12, R11 ;  /* 0x0400000c0d0e7389 */ /* 0x00006400000c000b */
[----:B01----:R-:W-:Y:S01]  /*2c0e0*/  ENDCOLLECTIVE ;  /* 0x000000000000791b */ /* 0x003fe20003800000 */
.L_x_3728:
[----:B------:R-:W-:Y:S01]  /*2c0f0*/  IMAD.MOV.U32 R12, RZ, RZ, 0x8 ;  /* 0x00000008ff0c7424 */ /* 0x000fe200078e00ff */
[----:B------:R-:W-:-:S05]  /*2c100*/  SEL R2, R14, RZ, P3 ;  /* 0x000000ff0e027207 */ /* 0x000fca0001800000 */
[----:B------:R-:W-:-:S04]  /*2c110*/  IMAD.IADD R2, R7, 0x1, R2 ;  /* 0x0000000107027824 */ /* 0x000fc800078e0202 */
[----:B------:R-:W-:-:S07]  /*2c120*/  IMAD.MOV.U32 R13, RZ, RZ, R2 ;  /* 0x000000ffff0d7224 */ /* 0x000fce00078e0002 */
[----:B------:R-:W-:Y:S05]  /*2c130*/  WARPSYNC.COLLECTIVE R15, `(.L_x_3729) ;  /* 0x000000000f087348 */ /* 0x000fea0003c00000 */
[----:B------:R0:W1:Y:S02]  /*2c140*/  SHFL.UP P6, R14, R13, R12, R11 ;  /* 0x0400000c0d0e7389 */ /* 0x00006400000c000b */
[----:B01----:R-:W-:Y:S01]  /*2c150*/  ENDCOLLECTIVE ;  /* 0x000000000000791b */ /* 0x003fe20003800000 */
.L_x_3729:
[----:B------:R-:W-:Y:S01]  /*2c160*/  IMAD.MOV.U32 R12, RZ, RZ, 0x10 ;  /* 0x00000010ff0c7424 */ /* 0x000fe200078e00ff */
[----:B------:R-:W-:-:S05]  /*2c170*/  SEL R3, R14, RZ, P4 ;  /* 0x000000ff0e037207 */ /* 0x000fca0002000000 */
[----:B------:R-:W-:-:S04]  /*2c180*/  IMAD.IADD R3, R2, 0x1, R3 ;  /* 0x0000000102037824 */ /* 0x000fc800078e0203 */
[----:B------:R-:W-:-:S07]  /*2c190*/  IMAD.MOV.U32 R13, RZ, RZ, R3 ;  /* 0x000000ffff0d7224 */ /* 0x000fce00078e0003 */
[----:B------:R-:W-:Y:S05]  /*2c1a0*/  WARPSYNC.COLLECTIVE R15, `(.L_x_3730) ;  /* 0x000000000f087348 */ /* 0x000fea0003c00000 */
[----:B------:R0:W1:Y:S02]  /*2c1b0*/  SHFL.UP P6, R14, R13, R12, R11 ;  /* 0x0400000c0d0e7389 */ /* 0x00006400000c000b */
[----:B01----:R-:W-:Y:S01]  /*2c1c0*/  ENDCOLLECTIVE ;  /* 0x000000000000791b */ /* 0x003fe20003800000 */
.L_x_3730:
        /* <DEDUP_REMOVED lines=8> */
.L_x_3731:
[----:B------:R-:W-:Y:S05]  /*2c250*/  BRA `(.L_x_3732) ;  /* 0xffffffb400547947 */ /* 0x000fea000383ffff */
.L_x_3602:
[----:B------:R-:W-:Y:S01]  /*2c260*/  BSSY B0, `(.L_x_3733) ;  /* 0x0000008000007945 */ /* 0x000fe20003800000 */
[----:B-----5:R-:W-:Y:S02]  /*2c270*/  IMAD.MOV.U32 R13, RZ, RZ, R5 ;  /* 0x000000ffff0d7224 */ /* 0x020fe400078e0005 */
[----:B------:R-:W-:Y:S02]  /*2c280*/  IMAD.MOV.U32 R12, RZ, RZ, 0x1 ;  /* 0x00000001ff0c7424 */ /* 0x000fe400078e00ff */
[----:B------:R-:W-:Y:S02]  /*2c290*/  IMAD.MOV.U32 R11, RZ, RZ, RZ ;  /* 0x000000ffff0b7224 */ /* 0x000fe400078e00ff */
[----:B------:R-:W-:-:S07]  /*2c2a0*/  IMAD.MOV.U32 R15, RZ, RZ, -0x1 ;  /* 0xffffffffff0f7424 */ /* 0x000fce00078e00ff */
[----:B0123--:R-:W-:Y:S05]  /*2c2b0*/  WARPSYNC.COLLECTIVE R15, `(.L_x_3734) ;  /* 0x000000000f087348 */ /* 0x00ffea0003c00000 */
[----:B------:R4:W0:Y:S02]  /*2c2c0*/  SHFL.UP P6, R14, R13, R12, R11 ;  /* 0x0400000c0d0e7389 */ /* 0x00082400000c000b */
[----:B01234-:R-:W-:Y:S01]  /*2c2d0*/  ENDCOLLECTIVE ;  /* 0x000000000000791b */ /* 0x01ffe20003800000 */
.L_x_3734:
[----:B------:R-:W-:Y:S05]  /*2c2e0*/  BSYNC B0 ;  /* 0x0000000000007941 */ /* 0x000fea0003800000 */
.L_x_3733:
        /* <DEDUP_REMOVED lines=8> */
.L_x_3735:
[----:B------:R-:W-:Y:S01]  /*2c370*/  IMAD.MOV.U32 R12, RZ, RZ, 0x4 ;  /* 0x00000004ff0c7424 */ /* 0x000fe200078e00ff */
[----:B------:R-:W-:-:S05]  /*2c380*/  SEL R2, R14, RZ, P2 ;  /* 0x000000ff0e027207 */ /* 0x000fca0001000000 */
[----:B------:R-:W-:-:S04]  /*2c390*/  IMAD.IADD R2, R13, 0x1, R2 ;  /* 0x000000010d027824 */ /* 0x000fc800078e0202 */
[----:B------:R-:W-:-:S07]  /*2c3a0*/  IMAD.MOV.U32 R13, RZ, RZ, R2 ;  /* 0x000000ffff0d7224 */ /* 0x000fce00078e0002 */
[----:B------:R-:W-:Y:S05]  /*2c3b0*/  WARPSYNC.COLLECTIVE R15, `(.L_x_3736) ;  /* 0x000000000f087348 */ /* 0x000fea0003c00000 */
[----:B------:R0:W1:Y:S02]  /*2c3c0*/  SHFL.UP P6, R14, R13, R12, R11 ;  /* 0x0400000c0d0e7389 */ /* 0x00006400000c000b */
[----:B01----:R-:W-:Y:S01]  /*2c3d0*/  ENDCOLLECTIVE ;  /* 0x000000000000791b */ /* 0x003fe20003800000 */
.L_x_3736:
[----:B------:R-:W-:Y:S01]  /*2c3e0*/  IMAD.MOV.U32 R12, RZ, RZ, 0x8 ;  /* 0x00000008ff0c7424 */ /* 0x000fe200078e00ff */
[----:B------:R-:W-:-:S05]  /*2c3f0*/  SEL R3, R14, RZ, P3 ;  /* 0x000000ff0e037207 */ /* 0x000fca0001800000 */
[----:B------:R-:W-:-:S04]  /*2c400*/  IMAD.IADD R3, R2, 0x1, R3 ;  /* 0x0000000102037824 */ /* 0x000fc800078e0203 */
[----:B------:R-:W-:-:S07]  /*2c410*/  IMAD.MOV.U32 R13, RZ, RZ, R3 ;  /* 0x000000ffff0d7224 */ /* 0x000fce00078e0003 */
[----:B------:R-:W-:Y:S05]  /*2c420*/  WARPSYNC.COLLECTIVE R15, `(.L_x_3737) ;  /* 0x000000000f087348 */ /* 0x000fea0003c00000 */
[----:B------:R0:W1:Y:S02]  /*2c430*/  SHFL.UP P6, R14, R13, R12, R11 ;  /* 0x0400000c0d0e7389 */ /* 0x00006400000c000b */
[----:B01----:R-:W-:Y:S01]  /*2c440*/  ENDCOLLECTIVE ;  /* 0x000000000000791b */ /* 0x003fe20003800000 */
.L_x_3737:
[----:B------:R-:W-:Y:S01]  /*2c450*/  IMAD.MOV.U32 R12, RZ, RZ, 0x10 ;  /* 0x00000010ff0c7424 */ /* 0x000fe200078e00ff */
[----:B------:R-:W-:-:S05]  /*2c460*/  SEL R4, R14, RZ, P4 ;  /* 0x000000ff0e047207 */ /* 0x000fca0002000000 */
[----:B------:R-:W-:-:S04]  /*2c470*/  IMAD.IADD R4, R3, 0x1, R4 ;  /* 0x0000000103047824 */ /* 0x000fc800078e0204 */
[----:B------:R-:W-:-:S07]  /*2c480*/  IMAD.MOV.U32 R13, RZ, RZ, R4 ;  /* 0x000000ffff0d7224 */ /* 0x000fce00078e0004 */
[----:B------:R-:W-:Y:S05]  /*2c490*/  WARPSYNC.COLLECTIVE R15, `(.L_x_3738) ;  /* 0x000000000f087348 */ /* 0x000fea0003c00000 */
[----:B------:R0:W1:Y:S02]  /*2c4a0*/  SHFL.UP P6, R14, R13, R12, R11 ;  /* 0x0400000c0d0e7389 */ /* 0x00006400000c000b */
[----:B01----:R-:W-:Y:S01]  /*2c4b0*/  ENDCOLLECTIVE ;  /* 0x000000000000791b */ /* 0x003fe20003800000 */
.L_x_3738:
        /* <DEDUP_REMOVED lines=8> */
.L_x_3739:
[----:B------:R-:W-:Y:S05]  /*2c540*/  BRA `(.L_x_3740) ;  /* 0xffffffb400347947 */ /* 0x000fea000383ffff */
.L_x_3604:
[----:B------:R-:W-:Y:S01]  /*2c550*/  BSSY B0, `(.L_x_3741) ;  /* 0x0000006000007945 */ /* 0x000fe20003800000 */
[----:B------:R-:W-:Y:S01]  /*2c560*/  PLOP3.LUT P6, PT, P6, PT, PT, 0x8, 0x0 ;  /* 0x000000000000781c */ /* 0x000fe200037ce170 */
[----:B------:R-:W-:-:S12]  /*2c570*/  IMAD.MOV.U32 R15, RZ, RZ, -0x1 ;  /* 0xffffffffff0f7424 */ /* 0x000fd800078e00ff */
[----:B012---:R-:W-:Y:S05]  /*2c580*/  WARPSYNC.COLLECTIVE R15, `(.L_x_3742) ;  /* 0x000000000f087348 */ /* 0x007fea0003c00000 */
[----:B------:R-:W-:Y:S01]  /*2c590*/  VOTE.ANY R14, PT, P6 ;  /* 0x00000000000e7806 */ /* 0x000fe200030e0100 */
[----:B012---:R-:W-:Y:S06]  /*2c5a0*/  ENDCOLLECTIVE ;  /* 0x000000000000791b */ /* 0x007fec0003800000 */
.L_x_3742:
[----:B------:R-:W-:Y:S05]  /*2c5b0*/  BSYNC B0 ;  /* 0x0000000000007941 */ /* 0x000fea0003800000 */
.L_x_3741:
        /* <DEDUP_REMOVED lines=9> */
.L_x_3743:
[----:B------:R-:W-:Y:S01]  /*2c650*/  IMAD.MOV.U32 R5, RZ, RZ, R14 ;  /* 0x000000ffff057224 */ /* 0x000fe200078e000e */
[----:B------:R-:W-:Y:S06]  /*2c660*/  BRA `(.L_x_3744) ;  /* 0xffffffb400247947 */ /* 0x000fec000383ffff */
.L_x_3606:
[----:B------:R-:W-:Y:S01]  /*2c670*/  BSSY B0, `(.L_x_3745) ;  /* 0x0000007000007945 */ /* 0x000fe20003800000 */
[----:B------:R-:W-:Y:S02]  /*2c680*/  IMAD.MOV.U32 R13, RZ, RZ, R6 ;  /* 0x000000ffff0d7224 */ /* 0x000fe400078e0006 */
[----:B------:R-:W-:Y:S02]  /*2c690*/  IMAD.MOV.U32 R11, RZ, RZ, 0x1f ;  /* 0x0000001fff0b7424 */ /* 0x000fe400078e00ff */
[----:B------:R-:W-:-:S07]  /*2c6a0*/  IMAD.MOV.U32 R15, RZ, RZ, -0x1 ;  /* 0xffffffffff0f7424 */ /* 0x000fce00078e00ff */
[----:B01234-:R-:W-:Y:S05]  /*2c6b0*/  WARPSYNC.COLLECTIVE R15, `(.L_x_3746) ;  /* 0x000000000f087348 */ /* 0x01ffea0003c00000 */
[----:B------:R0:W0:Y:S02]  /*2c6c0*/  SHFL.IDX P6, R14, R13, R12, R11 ;  /* 0x0000000c0d0e7389 */ /* 0x00002400000c000b */
[----:B01234-:R-:W-:Y:S01]  /*2c6d0*/  ENDCOLLECTIVE ;  /* 0x000000000000791b */ /* 0x01ffe20003800000 */
.L_x_3746:
[----:B------:R-:W-:Y:S05]  /*2c6e0*/  BSYNC B0 ;  /* 0x0000000000007941 */ /* 0x000fea0003800000 */
.L_x_3745:
[----:B------:R-:W-:Y:S05]  /*2c6f0*/  BRA `(.L_x_3605) ;  /* 0xffffffb4001c7947 */ /* 0x000fea000383ffff */
.L_x_3610:
[----:B0-----:R0:W1:Y:S02]  /*2c700*/  SYNCS.PHASECHK.TRANS64.TRYWAIT P0, [R7+URZ+0x32420], R0 ;  /* 0x03242000070075a7 */ /* 0x001064000800017f */
[----:B-1----:R-:W-:Y:S05]  /*2c710*/  @!P0 NANOSLEEP.SYNCS 0x989680 ;  /* 0x009896800000895d */ /* 0x002fea0003900000 */
[----:B------:R-:W1:Y:S02]  /*2c720*/  @!P0 SYNCS.PHASECHK.TRANS64 P0, [R7+URZ+0x32420], R0 ;  /* 0x03242000070085a7 */ /* 0x000e64000800007f */
[----:B-1----:R-:W-:Y:S05]  /*2c730*/  @!P0 BRA `(.L_x_3610) ;  /* 0xfffffffc00f08947 */ /* 0x002fea000383ffff */
[----:B------:R-:W-:Y:S05]  /*2c740*/  BRA `(.L_x_3747) ;  /* 0xffffffb800947947 */ /* 0x000fea000383ffff */
.L_x_3611:
        /* <DEDUP_REMOVED lines=11> */
.L_x_3749:
[----:B------:R-:W-:Y:S05]  /*2c800*/  BSYNC B0 ;  /* 0x0000000000007941 */ /* 0x000fea0003800000 */
.L_x_3748:
[----:B------:R-:W-:Y:S05]  /*2c810*/  BRA `(.L_x_3750) ;  /* 0xffffffb8007c7947 */ /* 0x000fea000383ffff */
.L_x_3614:
[----:B------:R-:W-:Y:S01]  /*2c820*/  BSSY B1, `(.L_x_3751) ;  /* 0x0000006000017945 */ /* 0x000fe20003800000 */
[----:B------:R-:W-:-:S07]  /*2c830*/  IMAD.MOV.U32 R15, RZ, RZ, -0x1 ;  /* 0xffffffffff0f7424 */ /* 0x000fce00078e00ff */
[----:B0-234-:R-:W-:Y:S05]  /*2c840*/  WARPSYNC.COLLECTIVE R15, `(.L_x_3752) ;  /* 0x000000000f0c7348 */ /* 0x01dfea0003c00000 */
[----:B------:R-:W-:Y:S02]  /*2c850*/  ELECT P6, UR62, PT ;  /* 0x00000000003e782f */ /* 0x000fe400038c0000 */
[----:B------:R-:W-:Y:S01]  /*2c860*/  MOV R14, UR62 ;  /* 0x0000003e000e7c02 */ /* 0x000fe20008000f00 */
[----:B0-234-:R-:W-:Y:S10]  /*2c870*/  ENDCOLLECTIVE ;  /* 0x000000000000791b */ /* 0x01dff40003800000 */
.L_x_3752:
[----:B------:R-:W-:Y:S05]  /*2c880*/  BSYNC B1 ;  /* 0x0000000000017941 */ /* 0x000fea0003800000 */
.L_x_3751:
[----:B------:R-:W-:Y:S05]  /*2c890*/  BRA `(.L_x_3753) ;  /* 0xffffffb800747947 */ /* 0x000fea000383ffff */
.L_x_3616:
[----:B0-----:R0:W1:Y:S02]  /*2c8a0*/  SYNCS.PHASECHK.TRANS64.TRYWAIT P1, [R5+URZ+0x32440], R0 ;  /* 0x03244000050075a7 */ /* 0x001064000802017f */
[----:B-1----:R-:W-:Y:S05]  /*2c8b0*/  @!P1 NANOSLEEP.SYNCS 0x989680 ;  /* 0x009896800000995d */ /* 0x002fea0003900000 */
[----:B------:R-:W1:Y:S02]  /*2c8c0*/  @!P1 SYNCS.PHASECHK.TRANS64 P1, [R5+URZ+0x32440], R0 ;  /* 0x03244000050095a7 */ /* 0x000e64000802007f */
[----:B-1----:R-:W-:Y:S05]  /*2c8d0*/  @!P1 BRA `(.L_x_3616) ;  /* 0xfffffffc00f09947 */ /* 0x002fea000383ffff */
[----:B------:R-:W-:Y:S05]  /*2c8e0*/  BRA `(.L_x_3754) ;  /* 0xffffffb8009c7947 */ /* 0x000fea000383ffff */
.L_x_3618:
[----:B-1----:R1:W0:Y:S02]  /*2c8f0*/  SYNCS.PHASECHK.TRANS64.TRYWAIT P1, [R3+URZ+0x32440], R2 ;  /* 0x03244002030075a7 */ /* 0x002224000802017f */
[----:B0-----:R-:W-:Y:S05]  /*2c900*/  @!P1 NANOSLEEP.SYNCS 0x989680 ;  /* 0x009896800000995d */ /* 0x001fea0003900000 */
[----:B------:R-:W0:Y:S02]  /*2c910*/  @!P1 SYNCS.PHASECHK.TRANS64 P1, [R3+URZ+0x32440], R2 ;  /* 0x03244002030095a7 */ /* 0x000e24000802007f */
[----:B0-----:R-:W-:Y:S05]  /*2c920*/  @!P1 BRA `(.L_x_3618) ;  /* 0xfffffffc00f09947 */ /* 0x001fea000383ffff */
[----:B------:R-:W-:Y:S05]  /*2c930*/  BRA `(.L_x_3755) ;  /* 0xffffffb800a87947 */ /* 0x000fea000383ffff */
.L_x_3620:
[----:B------:R0:W0:Y:S02]  /*2c940*/  SYNCS.PHASECHK.TRANS64.TRYWAIT P1, [R5+URZ+0x32460], R0 ;  /* 0x03246000050075a7 */ /* 0x000024000802017f */
[----:B0-----:R-:W-:Y:S05]  /*2c950*/  @!P1 NANOSLEEP.SYNCS 0x989680 ;  /* 0x009896800000995d */ /* 0x001fea0003900000 */
[----:B------:R-:W0:Y:S02]  /*2c960*/  @!P1 SYNCS.PHASECHK.TRANS64 P1, [R5+URZ+0x32460], R0 ;  /* 0x03246000050095a7 */ /* 0x000e24000802007f */
[----:B0-----:R-:W-:Y:S05]  /*2c970*/  @!P1 BRA `(.L_x_3620) ;  /* 0xfffffffc00f09947 */ /* 0x001fea000383ffff */
[----:B------:R-:W-:Y:S05]  /*2c980*/  BRA `(.L_x_3756) ;  /* 0xffffffb800a47947 */ /* 0x000fea000383ffff */
        .type           $_ZN7cutlass13device_kernelIN5flash11enable_sm90INS1_16FlashAttnFwdSm90INS1_25CollectiveMainloopFwdSm90ILi2EN4cute5tupleIJNS5_1CILi1EEES8_S8_EEENS6_IJNS7_ILi128EEENS7_ILi96EEENS7_ILi64EEEEEELi256ENS_6half_tEfNS_4arch4Sm90ELb0ELb1ELb0ELb1ELb1ELb0ELb1ELb1ELb0ELb1ELb0ELb0EEENS1_21CollectiveEpilogueFwdINS6_IJSA_NS7_ILi256EEESB_EEES9_SE_SG_Li256ELb1ELb1ELb0ELb0EEENS1_36VarlenDynamicPersistentTileSchedulerILi128ELi96ELi256ELi128ELb0ELb1ELb1ELb1ELb0ELb1EEEEEEEEEvNT_6ParamsE$_ZZN5flash25CollectiveMainloopFwdSm90ILi2EN4cute5tupleIJNS1_1CILi1EEES4_S4_EEENS2_IJNS3_ILi128EEENS3_ILi96EEENS3_ILi64EEEEEELi256EN7cutlass6half_tEfNSA_4arch4Sm90ELb0ELb1ELb0ELb1ELb1ELb0ELb1ELb1ELb0ELb1ELb0ELb0EE3mmaINS_16FlashAttnFwdSm90ISE_NS_21CollectiveEpilogueFwdINS2_IJS6_NS3_ILi256EEES7_EEES5_SB_SD_Li256ELb1ELb1ELb0ELb0EEENS_36VarlenDynamicPersistentTileSchedulerILi128ELi96ELi256ELi128ELb0ELb1ELb1ELb1ELb0ELb1EEEE13SharedStorageENS1_6TensorINS1_11ArrayEngineIfLm128EEENS1_6LayoutINS2_IJNS2_IJNS3_ILi2EEEST_NS3_ILi32EEEEEES4_S4_EEENS2_IJNS2_IJS4_ST_NS3_ILi4EEEEEENS3_ILi0EEESZ_EEEEEEENS_7SoftmaxILi2ELi0EEEEEbRKNSE_6ParamsENSA_13PipelineAsyncILi2EEES19_RNSA_13PipelineStateILj2EEERT0_RT1_iRiRKNS_16SeqlenInfoQKNewKILb1ELb0EEENS2_IJiiiiEEERT_ENKUliT_T0_T1_E_clIZSF_ISO_S12_S14_EbS17_S19_S19_S1C_S1E_S1G_iS1H_S1L_S1M_S1O_EUlRS1P_iE1_NS3_ILb0EEENS3_ILb1EEEEEDaiS1P_S1Q_S1R_,@function
        .size           $_ZN7cutlass13device_kernelIN5flash11enable_sm90INS1_16FlashAttnFwdSm90INS1_25CollectiveMainloopFwdSm90ILi2EN4cute5tupleIJNS5_1CILi1EEES8_S8_EEENS6_IJNS7_ILi128EEENS7_ILi96EEENS7_ILi64EEEEEELi256ENS_6half_tEfNS_4arch4Sm90ELb0ELb1ELb0ELb1ELb1ELb0ELb1ELb1ELb0ELb1ELb0ELb0EEENS1_21CollectiveEpilogueFwdINS6_IJSA_NS7_ILi256EEESB_EEES9_SE_SG_Li256ELb1ELb1ELb0ELb0EEENS1_36VarlenDynamicPersistentTileSchedulerILi128ELi96ELi256ELi128ELb0ELb1ELb1ELb1ELb0ELb1EEEEEEEEEvNT_6ParamsE$_ZZN5flash25CollectiveMainloopFwdSm90ILi2EN4cute5tupleIJNS1_1CILi1EEES4_S4_EEENS2_IJNS3_ILi128EEENS3_ILi96EEENS3_ILi64EEEEEELi256EN7cutlass6half_tEfNSA_4arch4Sm90ELb0ELb1ELb0ELb1ELb1ELb0ELb1ELb1ELb0ELb1ELb0ELb0EE3mmaINS_16FlashAttnFwdSm90ISE_NS_21CollectiveEpilogueFwdINS2_IJS6_NS3_ILi256EEES7_EEES5_SB_SD_Li256ELb1ELb1ELb0ELb0EEENS_36VarlenDynamicPersistentTileSchedulerILi128ELi96ELi256ELi128ELb0ELb1ELb1ELb1ELb0ELb1EEEE13SharedStorageENS1_6TensorINS1_11ArrayEngineIfLm128EEENS1_6LayoutINS2_IJNS2_IJNS3_ILi2EEEST_NS3_ILi32EEEEEES4_S4_EEENS2_IJNS2_IJS4_ST_NS3_ILi4EEEEEENS3_ILi0EEESZ_EEEEEEENS_7SoftmaxILi2ELi0EEEEEbRKNSE_6ParamsENSA_13PipelineAsyncILi2EEES19_RNSA_13PipelineStateILj2EEERT0_RT1_iRiRKNS_16SeqlenInfoQKNewKILb1ELb0EEENS2_IJiiiiEEERT_ENKUliT_T0_T1_E_clIZSF_ISO_S12_S14_EbS17_S19_S19_S1C_S1E_S1G_iS1H_S1L_S1M_S1O_EUlRS1P_iE1_NS3_ILb0EEENS3_ILb1EEEEEDaiS1P_S1Q_S1R_,(.L_x_6459 - $_ZN7cutlass13device_kernelIN5flash11enable_sm90INS1_16FlashAttnFwdSm90INS1_25CollectiveMainloopFwdSm90ILi2EN4cute5tupleIJNS5_1CILi1EEES8_S8_EEENS6_IJNS7_ILi128EEENS7_ILi96EEENS7_ILi64EEEEEELi256ENS_6half_tEfNS_4arch4Sm90ELb0ELb1ELb0ELb1ELb1ELb0ELb1ELb1ELb0ELb1ELb0ELb0EEENS1_21CollectiveEpilogueFwdINS6_IJSA_NS7_ILi256EEESB_EEES9_SE_SG_Li256ELb1ELb1ELb0ELb0EEENS1_36VarlenDynamicPersistentTileSchedulerILi128ELi96ELi256ELi128ELb0ELb1ELb1ELb1ELb0ELb1EEEEEEEEEvNT_6ParamsE$_ZZN5flash25CollectiveMainloopFwdSm90ILi2EN4cute5tupleIJNS1_1CILi1EEES4_S4_EEENS2_IJNS3_ILi128EEENS3_ILi96EEENS3_ILi64EEEEEELi256EN7cutlass6half_tEfNSA_4arch4Sm90ELb0ELb1ELb0ELb1ELb1ELb0ELb1ELb1ELb0ELb1ELb0ELb0EE3mmaINS_16FlashAttnFwdSm90ISE_NS_21CollectiveEpilogueFwdINS2_IJS6_NS3_ILi256EEES7_EEES5_SB_SD_Li256ELb1ELb1ELb0ELb0EEENS_36VarlenDynamicPersistentTileSchedulerILi128ELi96ELi256ELi128ELb0ELb1ELb1ELb1ELb0ELb1EEEE13SharedStorageENS1_6TensorINS1_11ArrayEngineIfLm128EEENS1_6LayoutINS2_IJNS2_IJNS3_ILi2EEEST_NS3_ILi32EEEEEES4_S4_EEENS2_IJNS2_IJS4_ST_NS3_ILi4EEEEEENS3_ILi0EEESZ_EEEEEEENS_7SoftmaxILi2ELi0EEEEEbRKNSE_6ParamsENSA_13PipelineAsyncILi2EEES19_RNSA_13PipelineStateILj2EEERT0_RT1_iRiRKNS_16SeqlenInfoQKNewKILb1ELb0EEENS2_IJiiiiEEERT_ENKUliT_T0_T1_E_clIZSF_ISO_S12_S14_EbS17_S19_S19_S1C_S1E_S1G_iS1H_S1L_S1M_S1O_EUlRS1P_iE1_NS3_ILb0EEENS3_ILb1EEEEEDaiS1P_S1Q_S1R_)
$_ZN7cutlass13device_kernelIN5flash11enable_sm90INS1_16FlashAttnFwdSm90INS1_25CollectiveMainloopFwdSm90ILi2EN4cute5tupleIJNS5_1CILi1EEES8_S8_EEENS6_IJNS7_ILi128EEENS7_ILi96EEENS7_ILi64EEEEEELi256ENS_6half_tEfNS_4arch4Sm90ELb0ELb1ELb0ELb1ELb1ELb0ELb1ELb1ELb0ELb1ELb0ELb0EEENS1_21CollectiveEpilogueFwdINS6_IJSA_NS7_ILi256EEESB_EEES9_SE_SG_Li256ELb1ELb1ELb0ELb0EEENS1_36VarlenDynamicPersistentTileSchedulerILi128ELi96ELi256ELi128ELb0ELb1ELb1ELb1ELb0ELb1EEEEEEEEEvNT_6ParamsE$_ZZN5flash25CollectiveMainloopFwdSm90ILi2EN4cute5tupleIJNS1_1CILi1EEES4_S4_EEENS2_IJNS3_ILi128EEENS3_ILi96EEENS3_ILi64EEEEEELi256EN7cutlass6half_tEfNSA_4arch4Sm90ELb0ELb1ELb0ELb1ELb1ELb0ELb1ELb1ELb0ELb1ELb0ELb0EE3mmaINS_16FlashAttnFwdSm90ISE_NS_21CollectiveEpilogueFwdINS2_IJS6_NS3_ILi256EEES7_EEES5_SB_SD_Li256ELb1ELb1ELb0ELb0EEENS_36VarlenDynamicPersistentTileSchedulerILi128ELi96ELi256ELi128ELb0ELb1ELb1ELb1ELb0ELb1EEEE13SharedStorageENS1_6TensorINS1_11ArrayEngineIfLm128EEENS1_6LayoutINS2_IJNS2_IJNS3_ILi2EEEST_NS3_ILi32EEEEEES4_S4_EEENS2_IJNS2_IJS4_ST_NS3_ILi4EEEEEENS3_ILi0EEESZ_EEEEEEENS_7SoftmaxILi2ELi0EEEEEbRKNSE_6ParamsENSA_13PipelineAsyncILi2EEES19_RNSA_13PipelineStateILj2EEERT0_RT1_iRiRKNS_16SeqlenInfoQKNewKILb1ELb0EEENS2_IJiiiiEEERT_ENKUliT_T0_T1_E_clIZSF_ISO_S12_S14_EbS17_S19_S19_S1C_S1E_S1G_iS1H_S1L_S1M_S1O_EUlRS1P_iE1_NS3_ILb0EEENS3_ILb1EEEEEDaiS1P_S1Q_S1R_:
        /* <DEDUP_REMOVED lines=47> */
.L_x_3758:
[----:B------:R-:W-:Y:S05]  /*2cc80*/  BSYNC B2 ;  /* 0x0000000000027941 */ /* 0x000fea0003800000 */
.L_x_3757:
        /* <DEDUP_REMOVED lines=17> */
.L_x_3760:
[----:B------:R-:W-:Y:S05]  /*2cda0*/  BSYNC B2 ;  /* 0x0000000000027941 */ /* 0x000fea0003800000 */
.L_x_3759:
        /* <DEDUP_REMOVED lines=10> */
.L_x_3762:
[----:B------:R-:W-:Y:S05]  /*2ce50*/  BSYNC B2 ;  /* 0x0000000000027941 */ /* 0x000fea0003800000 */
.L_x_3761:
        /* <DEDUP_REMOVED lines=92> */
.L_x_3765:
[----:B------:R-:W-:Y:S05]  /*2d420*/  BSYNC B2 ;  /* 0x0000000000027941 */ /* 0x000fea0003800000 */
.L_x_3764:
        /* <DEDUP_REMOVED lines=17> */
.L_x_3767:
[----:B------:R-:W-:Y:S05]  /*2d540*/  BSYNC B2 ;  /* 0x0000000000027941 */ /* 0x000fea0003800000 */
.L_x_3766:
        /* <DEDUP_REMOVED lines=10> */
.L_x_3769:
[----:B------:R-:W-:Y:S05]  /*2d5f0*/  BSYNC B2 ;  /* 0x0000000000027941 */ /* 0x000fea0003800000 */
.L_x_3768:
[----:B------:R-:W2:Y:S04]  /*2d600*/  LDL.64 R14, [R0] ;  /* 0x00000000000e7983 */ /* 0x000ea80000100a00 */
[----:B------:R-:W0:Y:S04]  /*2d610*/  LDL.64 R12, [R0+0x58] ;  /* 0x00005800000c7983 */ /* 0x000e280000100a00 */
[----:B------:R-:W3:Y:S04]  /*2d620*/  LDL.64 R2, [R0+0x48] ;  /* 0x0000480000027983 */ /* 0x000ee80000100a00 */
[----:B------:R-:W4:Y:S01]  /*2d630*/  LDL.64 R6, [R0+0x50] ;  /* 0x0000500000067983 */ /* 0x000f220000100a00 */
[----:B------:R-:W-:-:S02]  /*2d640*/  R2UR UR6, R4 ;  /* 0x00000000040672ca */ /* 0x000fc400000e0000 */
[C---:B------:R-:W-:Y:S02]  /*2d650*/  R2UR UR7, R5.reuse ;  /* 0x00000000050772ca */ /* 0x040fe400000e0000 */
[----:B------:R-:W-:Y:S02]  /*2d660*/  R2UR UR4, R4 ;  /* 0x00000000040472ca */ /* 0x000fe400000e0000 */
[----:B------:R-:W-:-:S09]  /*2d670*/  R2UR UR5, R5 ;  /* 0x00000000050572ca */ /* 0x000fd200000e0000 */
[----:B--2---:R-:W2:Y:S04]  /*2d680*/  LD.E R15, desc[UR6][R14.64] ;  /* 0x000000060e0f7980 */ /* 0x004ea8000c101900 */
[----:B0----5:R-:W2:Y:S01]  /*2d690*/  LD.E.64 R8, desc[UR4][R12.64] ;  /* 0x000000040c087980 */ /* 0x021ea2000c101b00 */
[----:B------:R-:W-:Y:S05]  /*2d6a0*/  WARPSYNC.ALL ;  /* 0x0000000000007948 */ /* 0x000fea0003800000 */
[----:B------:R-:W-:-:S02]  /*2d6b0*/  R2UR UR6, R4 ;  /* 0x00000000040672ca */ /* 0x000fc400000e0000 */
[C---:B------:R-:W-:Y:S02]  /*2d6c0*/  R2UR UR7, R5.reuse ;  /* 0x00000000050772ca */ /* 0x040fe400000e0000 */
[----:B------:R-:W-:Y:S02]  /*2d6d0*/  R2UR UR4, R4 ;  /* 0x00000000040472ca */ /* 0x000fe400000e0000 */
[----:B------:R-:W-:-:S09]  /*2d6e0*/  R2UR UR5, R5 ;  /* 0x00000000050572ca */ /* 0x000fd200000e0000 */
[----:B---3--:R-:W3:Y:S04]  /*2d6f0*/  LD.E R10, desc[UR6][R2.64] ;  /* 0x00000006020a7980 */ /* 0x008ee8000c101900 */
[----:B----4-:R-:W4:Y:S01]  /*2d700*/  LD.E.64 R20, desc[UR4][R6.64] ;  /* 0x0000000406147980 */ /* 0x010f22000c101b00 */
        /* <DEDUP_REMOVED lines=271> */
.L_x_3772:
[----:B------:R-:W-:Y:S05]  /*2e800*/  BSYNC B2 ;  /* 0x0000000000027941 */ /* 0x000fea0003800000 */
.L_x_3771:
        /* <DEDUP_REMOVED lines=102> */
.L_x_3778:
[----:B------:R-:W-:Y:S05]  /*2ee70*/  BSYNC B4 ;  /* 0x0000000000047941 */ /* 0x000fea0003800000 */
.L_x_3777:
[----:B------:R-:W-:Y:S01]  /*2ee80*/  LOP3.LUT R10, RZ, R10, RZ, 0x33, !PT ;  /* 0x0000000aff0a7212 */ /* 0x000fe200078e33ff */
[----:B------:R-:W-:Y:S06]  /*2ee90*/  BRA `(.L_x_3779) ;  /* 0x0000000000287947 */ /* 0x000fec0003800000 */
.L_x_3776:
        /* <DEDUP_REMOVED lines=10> */
.L_x_3779:
[----:B------:R-:W-:Y:S05]  /*2ef40*/  BSYNC B3 ;  /* 0x0000000000037941 */ /* 0x000fea0003800000 */
.L_x_3775:
[----:B------:R-:W-:-:S05]  /*2ef50*/  IMAD R10, R77, R10, R13 ;  /* 0x0000000a4d0a7224 */ /* 0x000fca00078e020d */
[----:B------:R-:W-:Y:S02]  /*2ef60*/  VIMNMX R3, R3, R10, !PT ;  /* 0x0000000a03037248 */ /* 0x000fe40007fe0100 */
[----:B------:R-:W-:-:S07]  /*2ef70*/  VIADDMNMX R2, R10, R77, R2, PT ;  /* 0x0000004d0a027246 */ /* 0x000fce0003800102 */
.L_x_3774:
[----:B------:R-:W-:Y:S05]  /*2ef80*/  BSYNC B2 ;  /* 0x0000000000027941 */ /* 0x000fea0003800000 */
.L_x_3773:
        /* <DEDUP_REMOVED lines=136> */
.L_x_3785:
[----:B------:R-:W-:Y:S05]  /*2f810*/  BSYNC B4 ;  /* 0x0000000000047941 */ /* 0x000fea0003800000 */
.L_x_3784:
[----:B------:R-:W-:Y:S01]  /*2f820*/  LOP3.LUT R72, RZ, R72, RZ, 0x33, !PT ;  /* 0x00000048ff487212 */ /* 0x000fe200078e33ff */
[----:B------:R-:W-:Y:S06]  /*2f830*/  BRA `(.L_x_3786) ;  /* 0x0000000000287947 */ /* 0x000fec0003800000 */
.L_x_3783:
        /* <DEDUP_REMOVED lines=10> */
.L_x_3786:
[----:B------:R-:W-:Y:S05]  /*2f8e0*/  BSYNC B3 ;  /* 0x0000000000037941 */ /* 0x000fea0003800000 */
.L_x_3782:
[----:B------:R-:W-:-:S05]  /*2f8f0*/  IMAD R72, R77, R72, R13 ;  /* 0x000000484d487224 */ /* 0x000fca00078e020d */
[----:B------:R-:W-:Y:S02]  /*2f900*/  VIADDMNMX R14, R72, R77, R14, PT ;  /* 0x0000004d480e7246 */ /* 0x000fe4000380010e */
[----:B------:R-:W-:-:S07]  /*2f910*/  VIMNMX R9, R9, R72, !PT ;  /* 0x0000004809097248 */ /* 0x000fce0007fe0100 */
.L_x_3781:
[----:B------:R-:W-:Y:S05]  /*2f920*/  BSYNC B2 ;  /* 0x0000000000027941 */ /* 0x000fea0003800000 */
.L_x_3780:
        /* <DEDUP_REMOVED lines=183> */
[----:B------:R-:W-:Y:S01]  /*304a0*/  FSETP.NEU.FTZ.AND P0, PT, R14, -INF , PT ;  /* 0xff8000000e00780b */ /* 0x000fe20003f1d000 */
[----:B--2---:R-:W-:-:S03]  /*304b0*/  FMUL.FTZ R7, R21, R20 ;  /* 0x0000001415077220 */ /* 0x004fc60000410000 */
[----:B------:R-:W-:Y:S02]  /*304c0*/  FSEL R6, R6, RZ, P0 ;  /* 0x000000ff06067208 */ /* 0x000fe40000000000 */
        /* <DEDUP_REMOVED lines=146> */
[----:B------:R0:W-:Y:S04]  /*30df0*/  ST.E desc[UR4][R2.64+0x10], R29 ;  /* 0x0000101d02007985 */ /* 0x0001e8000c101904 */
        /* <DEDUP_REMOVED lines=101> */
[----:B------:R-:W2:Y:S01]  /*31450*/  LD.E R89, desc[UR10][R6.64+0x1c4] ;  /* 0x0001c40a06597980 */ /* 0x000ea2000c101900 */
[----:B------:R-:W-:-:S03]  /*31460*/  FMUL.FTZ R119, R24, R101 ;  /* 0x0000006518777220 */ /* 0x000fc60000410000 */
[----:B------:R0:W-:Y:S04]  /*31470*/  ST.E desc[UR4][R6.64], R95 ;  /* 0x0000005f06007985 */ /* 0x0001e8000c101904 */
        /* <DEDUP_REMOVED lines=111> */
[----:B------:R0:W-:Y:S01]  /*31b70*/  ST.E desc[UR12][R6.64+0xe4], R3 ;  /* 0x0000e40306007985 */ /* 0x0001e2000c10190c */
[----:B------:R-:W-:-:S03]  /*31b80*/  FMUL.FTZ R49, R24, R49 ;  /* 0x0000003118317220 */ /* 0x000fc60000410000 */
[----:B------:R1:W-:Y:S01]  /*31b90*/  ST.E desc[UR14][R6.64+0xf0], R33 ;  /* 0x0000f02106007985 */ /* 0x0003e2000c10190e */
[----:B------:R-:W-:-:S03]  /*31ba0*/  FMUL.FTZ R53, R24, R53 ;  /* 0x0000003518357220 */ /* 0x000fc60000410000 */
[----:B------:R-:W-:Y:S01]  /*31bb0*/  ST.E desc[UR4][R6.64+0xf4], R39 ;  /* 0x0000f42706007985 */ /* 0x000fe2000c101904 */
        /* <DEDUP_REMOVED lines=32> */
[----:B------:R-:W-:-:S03]  /*31dc0*/  FMUL.FTZ R91, R24, R91 ;  /* 0x0000005b185b7220 */ /* 0x000fc60000410000 */
        /* <DEDUP_REMOVED lines=17> */
[----:B------:R-:W-:-:S03]  /*31ee0*/  FMUL.FTZ R29, R9, R2 ;  /* 0x00000002091d7220 */ /* 0x000fc60000410000 */
[----:B------:R-:W-:Y:S04]  /*31ef0*/  ST.E desc[UR10][R6.64+0x1c4], R89 ;  /* 0x0001c45906007985 */ /* 0x000fe8000c10190a */
[----:B------:R-:W-:Y:S01]  /*31f00*/  ST.E desc[UR12][R6.64+0x1d0], R93 ;  /* 0x0001d05d06007985 */ /* 0x000fe2000c10190c */
[----:B------:R-:W-:-:S03]  /*31f10*/  FMUL.FTZ R31, R9, R32 ;  /* 0x00000020091f7220 */ /* 0x000fc60000410000 */
[----:B------:R-:W-:Y:S01]  /*31f20*/  ST.E desc[UR14][R6.64+0x1d4], R95 ;  /* 0x0001d45f06007985 */ /* 0x000fe2000c10190e */
[----:B-1----:R-:W-:-:S03]  /*31f30*/  FMUL.FTZ R33, R9, R34 ;  /* 0x0000002209217220 */ /* 0x002fc60000410000 */
        /* <DEDUP_REMOVED lines=606> */
[----:B------:R-:W-:Y:S02]  /*34520*/  R2UR UR4, R4 ;  /* 0x00000000040472ca */ /* 0x000fe400000e0000 */
[----:B------:R-:W-:-:S13]  /*34530*/  R2UR UR5, R5 ;  /* 0x00000000050572ca */ /* 0x000fda00000e0000 */
[----:B------:R1:W-:Y:S01]  /*34540*/  ST.E desc[UR4][R2.64+0x4], R25 ;  /* 0x0000041902007985 */ /* 0x0003e2000c101904 */
[----:B------:R-:W-:Y:S02]  /*34550*/  R2UR UR4, R4 ;  /* 0x00000000040472ca */ /* 0x000fe400000e0000 */
[----:B------:R-:W-:-:S13]  /*34560*/  R2UR UR5, R5 ;  /* 0x00000000050572ca */ /* 0x000fda00000e0000 */
        /* <DEDUP_REMOVED lines=717> */
[----:B------:R-:W-:Y:S01]  /*37240*/  F2FP.F16.F32.PACK_AB R154, R185, R184 ;  /* 0x000000b8b99a723e */ /* 0x000fe200000000ff */
[----:B------:R-:W-:-:S02]  /*37250*/  VIADD R184, R6, 0x80 ;  /* 0x0000008006b87836 */ /* 0x000fc40000000000 */
[----:B------:R-:W-:-:S03]  /*37260*/  IMAD.MOV.U32 R185, RZ, RZ, R7 ;  /* 0x000000ffffb97224 */ /* 0x000fc600078e0007 */
[----:B------:R-:W-:Y:S02]  /*37270*/  R2UR UR6, R184 ;  /* 0x00000000b80672ca */ /* 0x000fe400000e0000 */
[----:B------:R-:W-:Y:S02]  /*37280*/  R2UR UR7, R185 ;  /* 0x00000000b90772ca */ /* 0x000fe400000e0000 */
        /* <DEDUP_REMOVED lines=4301> */
.L_x_3788:
[----:B------:R-:W-:Y:S05]  /*47f60*/  BSYNC B2 ;  /* 0x0000000000027941 */ /* 0x000fea0003800000 */
.L_x_3787:
[C---:B------:R-:W-:Y:S02]  /*47f70*/  R2UR UR6, R4.reuse ;  /* 0x00000000040672ca */ /* 0x040fe400000e0000 */
[C---:B------:R-:W-:Y:S02]  /*47f80*/  R2UR UR7, R5.reuse ;  /* 0x00000000050772ca */ /* 0x040fe400000e0000 */
[----:B------:R-:W-:Y:S02]  /*47f90*/  R2UR UR4, R4 ;  /* 0x00000000040472ca */ /* 0x000fe400000e0000 */
[----:B------:R-:W-:-:S09]  /*47fa0*/  R2UR UR5, R5 ;  /* 0x00000000050572ca */ /* 0x000fd200000e0000 */
[----:B------:R-:W2:Y:S04]  /*47fb0*/  LD.E.64 R2, desc[UR6][R8.64+0x20] ;  /* 0x0000200608027980 */ /* 0x000ea8000c101b00 */
[----:B------:R-:W3:Y:S01]  /*47fc0*/  LD.E R0, desc[UR4][R8.64+0xc] ;  /* 0x00000c0408007980 */ /* 0x000ee2000c101900 */
[----:B--2---:R-:W-:Y:S01]  /*47fd0*/  MOV R3, R2 ;  /* 0x0000000200037202 */ /* 0x004fe20000000f00 */
[----:B------:R-:W-:-:S04]  /*47fe0*/  IMAD.MOV.U32 R2, RZ, RZ, R225 ;  /* 0x000000ffff027224 */ /* 0x000fc800078e00e1 */
[----:B-----5:R-:W-:-:S05]  /*47ff0*/  IMAD R3, R6, 0x8, R3 ;  /* 0x0000000806037824 */ /* 0x020fca00078e0203 */
[----:B---3--:R-:W-:Y:S01]  /*48000*/  PRMT R0, R0, 0x654, R3 ;  /* 0x0000065400007816 */ /* 0x008fe20000000003 */
[----:B------:R-:W-:-:S03]  /*48010*/  IMAD.MOV.U32 R3, RZ, RZ, 0x0 ;  /* 0x00000000ff037424 */ /* 0x000fc600078e00ff */
[----:B------:R0:W-:Y:S02]  /*48020*/  SYNCS.ARRIVE.TRANS64.RED.A1T0 RZ, [R0+URZ], RZ ;  /* 0x000000ff00ff79a7 */ /* 0x0001e4000810043f */
[----:B0-----:R-:W-:Y:S05]  /*48030*/  RET.REL.NODEC R2 `(_ZN7cutlass13device_kernelIN5flash11enable_sm90INS1_16FlashAttnFwdSm90INS1_25CollectiveMainloopFwdSm90ILi2EN4cute5tupleIJNS5_1CILi1EEES8_S8_EEENS6_IJNS7_ILi128EEENS7_ILi96EEENS7_ILi64EEEEEELi256ENS_6half_tEfNS_4arch4Sm90ELb0ELb1ELb0ELb1ELb1ELb0ELb1ELb1ELb0ELb1ELb0ELb0EEENS1_21CollectiveEpilogueFwdINS6_IJSA_NS7_ILi256EEESB_EEES9_SE_SG_Li256ELb1ELb1ELb0ELb0EEENS1_36VarlenDynamicPersistentTileSchedulerILi128ELi96ELi256ELi128ELb0ELb1ELb1ELb1ELb0ELb1EEEEEEEEEvNT_6ParamsE) ;  /* 0xfffffb7c02f07950 */ /* 0x001fea0003c3ffff */
.L_x_3763:
[----:B0-----:R0:W1:Y:S02]  /*48040*/  SYNCS.PHASECHK.TRANS64.TRYWAIT P0, [R2+URZ], R3 ;  /* 0x00000003020075a7 */ /* 0x001064000800017f */
[----:B-1----:R-:W-:Y:S05]  /*48050*/  @!P0 NANOSLEEP.SYNCS 0x989680 ;  /* 0x009896800000895d */ /* 0x002fea0003900000 */
[----:B------:R-:W1:Y:S02]  /*48060*/  @!P0 SYNCS.PHASECHK.TRANS64 P0, [R2+URZ], R3 ;  /* 0x00000003020085a7 */ /* 0x000e64000800007f */
[----:B-1----:R-:W-:Y:S05]  /*48070*/  @!P0 BRA `(.L_x_3763) ;  /* 0xfffffffc00f08947 */ /* 0x002fea000383ffff */
[----:B------:R-:W-:Y:S05]  /*48080*/  BRA `(.L_x_3762) ;  /* 0xfffffe4c00707947 */ /* 0x000fea000383ffff */
.L_x_3770:
[----:B0-----:R0:W1:Y:S02]  /*48090*/  SYNCS.PHASECHK.TRANS64.TRYWAIT P0, [R8+URZ], R9 ;  /* 0x00000009080075a7 */ /* 0x001064000800017f */
[----:B-1----:R-:W-:Y:S05]  /*480a0*/  @!P0 NANOSLEEP.SYNCS 0x989680 ;  /* 0x009896800000895d */ /* 0x002fea0003900000 */
[----:B------:R-:W1:Y:S02]  /*480b0*/  @!P0 SYNCS.PHASECHK.TRANS64 P0, [R8+URZ], R9 ;  /* 0x00000009080085a7 */ /* 0x000e64000800007f */
[----:B-1----:R-:W-:Y:S05]  /*480c0*/  @!P0 BRA `(.L_x_3770) ;  /* 0xfffffffc00f08947 */ /* 0x002fea000383ffff */
[----:B------:R-:W-:Y:S05]  /*480d0*/  BRA `(.L_x_3769) ;  /* 0xfffffe5400447947 */ /* 0x000fea000383ffff */
.L_x_3789:
        /* <DEDUP_REMOVED lines=10> */
.L_x_6459:


//--------------------- .text._ZN7cutlass13device_kernelIN5flash11enable_sm90INS1_16FlashAttnFwdSm90INS1_25CollectiveMainloopFwdSm90ILi2EN4cute5tupleIJNS5_1CILi1EEES8_S8_EEENS6_IJNS7_ILi128EEENS7_ILi96EEENS7_ILi64EEEEEELi256ENS_6half_tEfNS_4arch4Sm90ELb0ELb1ELb0ELb1ELb1ELb1ELb1ELb1ELb0ELb1ELb0ELb0EEENS1_21CollectiveEpilogueFwdINS6_IJSA_NS7_ILi256EEESB_EEES9_SE_SG_Li256ELb1ELb1ELb0ELb0EEENS1_36VarlenDynamicPersistentTileSchedulerILi128ELi96ELi256ELi128ELb0ELb1ELb1ELb1ELb0ELb1EEEEEEEEEvNT_6ParamsE --------------------------
	.section	.text._ZN7cutlass13device_kernelIN5flash11enable_sm90INS1_16FlashAttnFwdSm90INS1_25CollectiveMainloopFwdSm90ILi2EN4cute5tupleIJNS5_1CILi1EEES8_S8_EEENS6_IJNS7_ILi128EEENS7_ILi96EEENS7_ILi64EEEEEELi256ENS_6half_tEfNS_4arch4Sm90ELb0ELb1ELb0ELb1ELb1ELb1ELb1ELb1ELb0ELb1ELb0ELb0EEENS1_21CollectiveEpilogueFwdINS6_IJSA_NS7_ILi256EEESB_EEES9_SE_SG_Li256ELb1ELb1ELb0ELb0EEENS1_36VarlenDynamicPersistentTileSchedulerILi128ELi96ELi256ELi128ELb0ELb1ELb1ELb1ELb0ELb1EEEEEEEEEvNT_6ParamsE,"ax",@progbits
	.align	128
.text._ZN7cutlass13device_kernelIN5flash11enable_sm90INS1_16FlashAttnFwdSm90INS1_25CollectiveMainloopFwdSm90ILi2EN4cute5tupleIJNS5_1CILi1EEES8_S8_EEENS6_IJNS7_ILi128EEENS7_ILi96EEENS7_ILi64EEEEEELi256ENS_6half_tEfNS_4arch4Sm90ELb0ELb1ELb0ELb1ELb1ELb1ELb1ELb1ELb0ELb1ELb0ELb0EEENS1_21CollectiveEpilogueFwdINS6_IJSA_NS7_ILi256EEESB_EEES9_SE_SG_Li256ELb1ELb1ELb0ELb0EEENS1_36VarlenDynamicPersistentTileSchedulerILi128ELi96ELi256ELi128ELb0ELb1ELb1ELb1ELb0ELb1EEEEEEEEEvNT_6ParamsE:
        .type           _ZN7cutlass13device_kernelIN5flash11enable_sm90INS1_16FlashAttnFwdSm90INS1_25CollectiveMainloopFwdSm90ILi2EN4cute5tupleIJNS5_1CILi1EEES8_S8_EEENS6_IJNS7_ILi128EEENS7_ILi96EEENS7_ILi64EEEEEELi256ENS_6half_tEfNS_4arch4Sm90ELb0ELb1ELb0ELb1ELb1ELb1ELb1ELb1ELb0ELb1ELb0ELb0EEENS1_21CollectiveEpilogueFwdINS6_IJSA_NS7_ILi256EEESB_EEES9_SE_SG_Li256ELb1ELb1ELb0ELb0EEENS1_36VarlenDynamicPersistentTileSchedulerILi128ELi96ELi256ELi128ELb0ELb1ELb1ELb1ELb0ELb1EEEEEEEEEvNT_6ParamsE,@function
        .size           _ZN7cutlass13device_kernelIN5flash11enable_sm90INS1_16FlashAttnFwdSm90INS1_25CollectiveMainloopFwdSm90ILi2EN4cute5tupleIJNS5_1CILi1EEES8_S8_EEENS6_IJNS7_ILi128EEENS7_ILi96EEENS7_ILi64EEEEEELi256ENS_6half_tEfNS_4arch4Sm90ELb0ELb1ELb0ELb1ELb1ELb1ELb1ELb1ELb0ELb1ELb0ELb0EEENS1_21CollectiveEpilogueFwdINS6_IJSA_NS7_ILi256EEESB_EEES9_SE_SG_Li256ELb1ELb1ELb0ELb0EEENS1_36VarlenDynamicPersistentTileSchedulerILi128ELi96ELi256ELi128ELb0ELb1ELb1ELb1ELb0ELb1EEEEEEEEEvNT_6ParamsE,(.L_x_6461 - _ZN7cutlass13device_kernelIN5flash11enable_sm90INS1_16FlashAttnFwdSm90INS1_25CollectiveMainloopFwdSm90ILi2EN4cute5tupleIJNS5_1CILi1EEES8_S8_EEENS6_IJNS7_ILi128EEENS7_ILi96EEENS7_ILi64EEEEEELi256ENS_6half_tEfNS_4arch4Sm90ELb0ELb1ELb0ELb1ELb1ELb1ELb1ELb1ELb0ELb1ELb0ELb0EEENS1_21CollectiveEpilogueFwdINS6_IJSA_NS7_ILi256EEESB_EEES9_SE_SG_Li256ELb1ELb1ELb0ELb0EEENS1_36VarlenDynamicPersistentTileSchedulerILi128ELi96ELi256ELi128ELb0ELb1ELb1ELb1ELb0ELb1EEEEEEEEEvNT_6ParamsE)
        .other          _ZN7cutlass13device_kernelIN5flash11enable_sm90INS1_16FlashAttnFwdSm90INS1_25CollectiveMainloopFwdSm90ILi2EN4cute5tupleIJNS5_1CILi1EEES8_S8_EEENS6_IJNS7_ILi128EEENS7_ILi96EEENS7_ILi64EEEEEELi256ENS_6half_tEfNS_4arch4Sm90ELb0ELb1ELb0ELb1ELb1ELb1ELb1ELb1ELb0ELb1ELb0ELb0EEENS1_21CollectiveEpilogueFwdINS6_IJSA_NS7_ILi256EEESB_EEES9_SE_SG_Li256ELb1ELb1ELb0ELb0EEENS1_36VarlenDynamicPersistentTileSchedulerILi128ELi96ELi256ELi128ELb0ELb1ELb1ELb1ELb0ELb1EEEEEEEEEvNT_6ParamsE,@"STO_CUDA_ENTRY STV_DEFAULT"
_ZN7cutlass13device_kernelIN5flash11enable_sm90INS1_16FlashAttnFwdSm90INS1_25CollectiveMainloopFwdSm90ILi2EN4cute5tupleIJNS5_1CILi1EEES8_S8_EEENS6_IJNS7_ILi128EEENS7_ILi96EEENS7_ILi64EEEEEELi256ENS_6half_tEfNS_4arch4Sm90ELb0ELb1ELb0ELb1ELb1ELb1ELb1ELb1ELb0ELb1ELb0ELb0EEENS1_21CollectiveEpilogueFwdINS6_IJSA_NS7_ILi256EEESB_EEES9_SE_SG_Li256ELb1ELb1ELb0ELb0EEENS1_36VarlenDynamicPersistentTileSchedulerILi128ELi96ELi256ELi128ELb0ELb1ELb1ELb1ELb0ELb1EEEEEEEEEvNT_6ParamsE:
[----:B------:R-:W0:Y:S02]  /*0000*/  LDC R1, c[0x0][0x28] ;  /* 0x00000a00ff017b82 */ /* 0x000e240000000800 */
[----:B0-----:R-:W-:-:S05]  /*0010*/  VIADD R1, R1, 0xfffffb60 ;  /* 0xfffffb6001017836 */ /* 0x001fca0000000000 */
[----:B------:R-:W-:Y:S01]  /*0020*/  R2UR UR4, R1 ;  /* 0x00000000010472ca */ /* 0x000fe200000e0000 */
[----:B------:R-:W0:Y:S01]  /*0030*/  S2R R3, SR_TID.X ;  /* 0x0000000000037919 */ /* 0x000e220000002100 */
[----:B------:R-:W-:Y:S01]  /*0040*/  ELECT P0, URZ, PT ;  /* 0x00000000003f782f */ /* 0x000fe20003800000 */
[----:B------:R-:W-:Y:S01]  /*0050*/  BSSY B0, `(.L_x_3790) ;  /* 0x0000012000007945 */ /* 0x000fe20003800000 */
[----:B------:R-:W-:Y:S01]  /*0060*/  ULDC UR37, c[0x0][0x20] ;  /* 0x0000080000257ab9 */ /* 0x000fe20000000800 */
[----:B------:R-:W-:-:S08]  /*0070*/  ULDC UR36, c[0x0][0x24] ;  /* 0x0000090000247ab9 */ /* 0x000fd00000000800 */
[----:B------:R-:W-:-:S04]  /*0080*/  UIADD3 UR37, UP0, UR4, UR37, URZ ;  /* 0x0000002504257290 */ /* 0x000fc8000ff1e03f */
[----:B------:R-:W-:Y:S01]  /*0090*/  UIADD3.X UR36, URZ, UR36, URZ, UP0, !UPT ;  /* 0x000000243f247290 */ /* 0x000fe200087fe43f */
        /* <DEDUP_REMOVED lines=13> */
.L_x_3791:
[----:B------:R-:W-:Y:S05]  /*0170*/  BSYNC B0 ;  /* 0x0000000000007941 */ /* 0x000fea0003800000 */
.L_x_3790:
        /* <DEDUP_REMOVED lines=21> */
[----:B0-----:R0:W1:Y:S01]  /*02d0*/  @UP1 SYNCS.EXCH.64 URZ, [UR8+0x32400], UR4 ;  /* 0x03240004083f15b2 */ /* 0x0010620008000100 */
[----:B------:R0:W2:Y:S04]  /*02e0*/  @UP2 SYNCS.EXCH.64 URZ, [UR8+0x32410], UR4 ;  /* 0x03241004083f25b2 */ /* 0x0000a80008000100 */
[----:B------:R0:W3:Y:S01]  /*02f0*/  @UP3 SYNCS.EXCH.64 URZ, [UR8+0x32420], UR6 ;  /* 0x03242006083f35b2 */ /* 0x0000e20008000100 */
        /* <DEDUP_REMOVED lines=18> */
[----:B----4-:R-:W-:Y:S01]  /*0420*/  NOP ;  /* 0x0000000000007918 */ /* 0x010fe20000000000 */
.L_x_3792:
[----:B------:R-:W4:Y:S01]  /*0430*/  SHFL.IDX PT, R2, R0, RZ, 0x1f ;  /* 0x00001fff00027589 */ /* 0x000f2200000e0000 */
[----:B------:R-:W-:Y:S01]  /*0440*/  NOP ;  /* 0x0000000000007918 */ /* 0x000fe20000000000 */
[----:B----4-:R-:W-:-:S13]  /*0450*/  ISETP.NE.AND P0, PT, R2, RZ, PT ;  /* 0x000000ff0200720c */ /* 0x010fda0003f05270 */
        /* <DEDUP_REMOVED lines=19> */
.L_x_3793:
[----:B------:R-:W4:Y:S01]  /*0590*/  SHFL.IDX PT, R2, R0, RZ, 0x1f ;  /* 0x00001fff00027589 */ /* 0x000f2200000e0000 */
[----:B------:R-:W-:Y:S01]  /*05a0*/  NOP ;  /* 0x0000000000007918 */ /* 0x000fe20000000000 */
[----:B----4-:R-:W-:-:S13]  /*05b0*/  ISETP.NE.AND P0, PT, R2, RZ, PT ;  /* 0x000000ff0200720c */ /* 0x010fda0003f05270 */
        /* <DEDUP_REMOVED lines=14> */
[----:B----4-:R-:W-:Y:S01]  /*06a0*/  NOP ;  /* 0x0000000000007918 */ /* 0x010fe20000000000 */
.L_x_3794:
        /* <DEDUP_REMOVED lines=22> */
.L_x_3795:
        /* <DEDUP_REMOVED lines=22> */
.L_x_3796:
[----:B------:R-:W-:Y:S01]  /*0970*/  PLOP3.LUT P0, PT, PT, PT, UP0, 0x80, 0x0 ;  /* 0x000000000000781c */ /* 0x000fe20003f0f008 */
[----:B------:R-:W-:Y:S01]  /*0980*/  UMOV UR38, 0x1 ;  /* 0x0000000100267882 */ /* 0x000fe20000000000 */
[----:B------:R-:W-:Y:S01]  /*0990*/  NOP ;  /* 0x0000000000007918 */ /* 0x000fe20000000000 */
[----:B------:R-:W-:Y:S01]  /*09a0*/  USEL UR38, UR38, 0x2, !UP0 ;  /* 0x0000000226267887 */ /* 0x000fe2000c000000 */
[----:B------:R-:W-:Y:S01]  /*09b0*/  BSSY B9, `(.L_x_3797) ;  /* 0x0003540000097945 */ /* 0x000fe20003800000 */
[----:B------:R-:W-:Y:S01]  /*09c0*/  ULDC.64 UR44, c[0x0][0x208] ;  /* 0x00008200002c7ab9 */ /* 0x000fe20000000a00 */
[----:B------:R-:W-:Y:S02]  /*09d0*/  IMAD.U32 R18, RZ, RZ, UR37 ;  /* 0x00000025ff127e24 */ /* 0x000fe4000f8e00ff */
[----:B------:R-:W-:Y:S01]  /*09e0*/  IMAD.U32 R19, RZ, RZ, UR36 ;  /* 0x00000024ff137e24 */ /* 0x000fe2000f8e00ff */
[----:B0123--:R-:W-:Y:S06]  /*09f0*/  BAR.SYNC.DEFER_BLOCKING 0x0 ;  /* 0x0000000000007b1d */ /* 0x00ffec0000010000 */
[----:B------:R-:W-:Y:S05]  /*0a00*/  @!P0 BRA `(.L_x_3798) ;  /* 0x000002d4003c8947 */ /* 0x000fea0003800000 */
.L_x_3799:
[----:B------:R-:W-:-:S08]  /*0a10*/  NOP ;  /* 0x0000000000007918 */ /* 0x000fd00000000000 */
[----:B------:R-:W0:Y:S02]  /*0a20*/  USETMAXREG.TRY_ALLOC.CTAPOOL UP0, 0xe8 ;  /* 0x000000e8000079c8 */ /* 0x000e240008000600 */
[----:B0-----:R-:W-:-:S13]  /*0a30*/  PLOP3.LUT P0, PT, PT, PT, UP0, 0x80, 0x0 ;  /* 0x000000000000781c */ /* 0x001fda0003f0f008 */
[----:B------:R-:W-:Y:S05]  /*0a40*/  @!P0 BRA `(.L_x_3799) ;  /* 0xfffffffc00f08947 */ /* 0x000fea000383ffff */
[----:B------:R-:W0:Y:S01]  /*0a50*/  S2R R0, SR_TID.X ;  /* 0x0000000000007919 */ /* 0x000e220000002100 */
[----:B------:R-:W1:Y:S01]  /*0a60*/  S2UR UR4, SR_CgaCtaId ;  /* 0x00000000000479c3 */ /* 0x000e620000008800 */
[----:B------:R-:W-:Y:S01]  /*0a70*/  MOV R148, 0x400 ;  /* 0x0000040000947802 */ /* 0x000fe20000000f00 */
[----:B------:R-:W-:-:S06]  /*0a80*/  UIADD3 UR39, UP0, UR37, 0x1f0, URZ ;  /* 0x000001f025277890 */ /* 0x000fcc000ff1e03f */
[----:B------:R-:W-:Y:S06]  /*0a90*/  BAR.ARV 0x8, 0x180 ;  /* 0x0206000000007b1d */ /* 0x000fec0000002000 */
[----:B------:R-:W-:Y:S01]  /*0aa0*/  UIADD3 UR40, UP1, UR37, 0x1fc, URZ ;  /* 0x000001fc25287890 */ /* 0x000fe2000ff3e03f */
[----:B------:R-:W-:Y:S01]  /*0ab0*/  STL.64 [R1+0x1f0], RZ ;  /* 0x0001f0ff01007387 */ /* 0x000fe20000100a00 */
[----:B------:R-:W-:Y:S02]  /*0ac0*/  UIADD3.X UR41, URZ, UR36, URZ, UP0, !UPT ;  /* 0x000000243f297290 */ /* 0x000fe400087fe43f */
[----:B------:R-:W-:Y:S01]  /*0ad0*/  UIADD3.X UR42, URZ, UR36, URZ, UP1, !UPT ;  /* 0x000000243f2a7290 */ /* 0x000fe20008ffe43f */
[----:B------:R-:W-:Y:S04]  /*0ae0*/  STL [R1+0x1f8], RZ ;  /* 0x0001f8ff01007387 */ /* 0x000fe80000100800 */
[----:B------:R-:W-:Y:S01]  /*0af0*/  STL [R1+0x1fc], RZ ;  /* 0x0001fcff01007387 */ /* 0x000fe20000100800 */
[----:B-1----:R-:W-:Y:S01]  /*0b00*/  IMAD.U32 R27, RZ, RZ, UR4 ;  /* 0x00000004ff1b7e24 */ /* 0x002fe2000f8e00ff */
[----:B------:R-:W-:-:S04]  /*0b10*/  ULDC UR4, c[0x0][0xd3c] ;  /* 0x00034f0000047ab9 */ /* 0x000fc80000000800 */
[----:B------:R-:W-:Y:S02]  /*0b20*/  LEA R148, R27, R148, 0x18 ;  /* 0x000000941b947211 */ /* 0x000fe400078ec0ff */
[----:B0-----:R-:W-:-:S04]  /*0b30*/  SHF.R.U32.HI R0, RZ, 0x7, R0 ;  /* 0x00000007ff007819 */ /* 0x001fc80000011600 */
[----:B------:R-:W-:-:S13]  /*0b40*/  ISETP.NE.AND P0, PT, R0, 0x1, PT ;  /* 0x000000010000780c */ /* 0x000fda0003f05270 */
[----:B------:R-:W-:Y:S08]  /*0b50*/  @!P0 BAR.ARV 0x9, 0x100 ;  /* 0x0244000000008b1d */ /* 0x000ff00000002000 */
[----:B------:R-:W-:Y:S06]  /*0b60*/  BAR.SYNC.DEFER_BLOCKING 0x5, 0x180 ;  /* 0x0146000000007b1d */ /* 0x000fec0000010000 */
[----:B------:R-:W0:Y:S02]  /*0b70*/  LDS.128 R124, [R148+0x324d0] ;  /* 0x0324d000947c7984 */ /* 0x000e240000000c00 */
[----:B------:R-:W-:Y:S06]  /*0b80*/  BAR.ARV 0x4, 0x180 ;  /* 0x0106000000007b1d */ /* 0x000fec0000002000 */
[----:B0-----:R-:W-:-:S13]  /*0b90*/  ISETP.GE.AND P0, PT, R127, UR4, PT ;  /* 0x000000047f007c0c */ /* 0x001fda000bf06270 */
[----:B------:R-:W-:Y:S05]  /*0ba0*/  @P0 BRA `(.L_x_3800) ;  /* 0x0000035000800947 */ /* 0x000fea0003800000 */
[----:B------:R-:W0:Y:S01]  /*0bb0*/  S2R R0, SR_TID.X ;  /* 0x0000000000007919 */ /* 0x000e220000002100 */
[----:B------:R-:W-:Y:S02]  /*0bc0*/  IMAD.MOV.U32 R153, RZ, RZ, RZ ;  /* 0x000000ffff997224 */ /* 0x000fe400078e00ff */
[----:B------:R-:W-:Y:S02]  /*0bd0*/  IMAD.MOV.U32 R158, RZ, RZ, RZ ;  /* 0x000000ffff9e7224 */ /* 0x000fe400078e00ff */
[----:B0-----:R-:W-:-:S05]  /*0be0*/  VIADD R226, R0, 0xffffff80 ;  /* 0xffffff8000e27836 */ /* 0x001fca0000000000 */
[----:B------:R-:W-:-:S04]  /*0bf0*/  SHF.R.S32.HI R3, RZ, 0x1f, R226 ;  /* 0x0000001fff037819 */ /* 0x000fc800000114e2 */
[CC--:B------:R-:W-:Y:S02]  /*0c00*/  LEA.HI R0, R3.reuse, R226.reuse, RZ, 0x7 ;  /* 0x000000e203007211 */ /* 0x0c0fe400078f38ff */
[CC--:B------:R-:W-:Y:S02]  /*0c10*/  LEA.HI R7, R3.reuse, R226.reuse, RZ, 0x4 ;  /* 0x000000e203077211 */ /* 0x0c0fe400078f20ff */
[----:B------:R-:W-:Y:S02]  /*0c20*/  LOP3.LUT R5, R0, 0xffffff80, RZ, 0xc0, !PT ;  /* 0xffffff8000057812 */ /* 0x000fe400078ec0ff */
[----:B------:R-:W-:Y:S02]  /*0c30*/  SHF.R.S32.HI R12, RZ, 0x7, R0 ;  /* 0x00000007ff0c7819 */ /* 0x000fe40000011400 */
[----:B------:R-:W-:Y:S01]  /*0c40*/  LEA.HI R8, R3, R226, RZ, 0x5 ;  /* 0x000000e203087211 */ /* 0x000fe200078f28ff */
[----:B------:R-:W-:Y:S01]  /*0c50*/  IMAD.IADD R11, R226, 0x1, -R5 ;  /* 0x00000001e20b7824 */ /* 0x000fe200078e0a05 */
[----:B------:R-:W-:Y:S01]  /*0c60*/  LEA.HI R0, R0, R12, RZ, 0x1 ;  /* 0x0000000c00007211 */ /* 0x000fe200078f08ff */
[----:B------:R-:W-:Y:S01]  /*0c70*/  STL [R1+0x464], R12 ;  /* 0x0004640c01007387 */ /* 0x000fe20000100800 */
[----:B------:R-:W-:-:S02]  /*0c80*/  LOP3.LUT R9, R7, 0x3fffff0, RZ, 0xc0, !PT ;  /* 0x03fffff007097812 */ /* 0x000fc400078ec0ff */
[----:B------:R-:W-:Y:S01]  /*0c90*/  SHF.R.S32.HI R2, RZ, 0x1f, R11 ;  /* 0x0000001fff027819 */ /* 0x000fe2000001140b */
[----:B------:R-:W-:Y:S01]  /*0ca0*/  STL [R1+0x45c], R11 ;  /* 0x00045c0b01007387 */ /* 0x000fe20000100800 */
[----:B------:R-:W-:Y:S01]  /*0cb0*/  LOP3.LUT R0, R0, 0x3fffffe, RZ, 0xc0, !PT ;  /* 0x03fffffe00007812 */ /* 0x000fe200078ec0ff */
[----:B------:R-:W-:Y:S01]  /*0cc0*/  IMAD.IADD R9, R226, 0x1, -R9 ;  /* 0x00000001e2097824 */ /* 0x000fe200078e0a09 */
[CC--:B------:R-:W-:Y:S02]  /*0cd0*/  LEA.HI R4, R2.reuse, R11.reuse, RZ, 0x2 ;  /* 0x0000000b02047211 */ /* 0x0c0fe400078f10ff */
[----:B------:R-:W-:Y:S01]  /*0ce0*/  LEA.HI R2, R2, R11, RZ, 0x5 ;  /* 0x0000000b02027211 */ /* 0x000fe200078f28ff */
[----:B------:R-:W-:Y:S01]  /*0cf0*/  IMAD.IADD R0, R12, 0x1, -R0 ;  /* 0x000000010c007824 */ /* 0x000fe200078e0a00 */
[--C-:B------:R-:W-:Y:S02]  /*0d00*/  SHF.R.S32.HI R5, RZ, 0x2, R4.reuse ;  /* 0x00000002ff057819 */ /* 0x100fe40000011404 */
[----:B------:R-:W-:-:S02]  /*0d10*/  SHF.R.S32.HI R6, RZ, 0x1f, R4 ;  /* 0x0000001fff067819 */ /* 0x000fc40000011404 */
[----:B------:R-:W-:Y:S02]  /*0d20*/  SHF.R.S32.HI R2, RZ, 0x5, R2 ;  /* 0x00000005ff027819 */ /* 0x000fe40000011402 */
[----:B------:R-:W-:Y:S02]  /*0d30*/  LEA.HI R6, R6, R5, RZ, 0x3 ;  /* 0x0000000506067211 */ /* 0x000fe400078f18ff */
[----:B------:R-:W-:Y:S02]  /*0d40*/  SHF.R.S32.HI R8, RZ, 0x5, R8 ;  /* 0x00000005ff087819 */ /* 0x000fe40000011408 */
[----:B------:R-:W-:Y:S02]  /*0d50*/  LOP3.LUT R6, R6, 0xfffffff8, RZ, 0xc0, !PT ;  /* 0xfffffff806067812 */ /* 0x000fe400078ec0ff */
[----:B------:R-:W-:Y:S01]  /*0d60*/  SHF.R.S32.HI R10, RZ, 0x4, R7 ;  /* 0x00000004ff0a7819 */ /* 0x000fe20000011407 */
[----:B------:R-:W-:Y:S01]  /*0d70*/  IMAD.SHL.U32 R198, R8, 0x200, RZ ;  /* 0x0000020008c67824 */ /* 0x000fe200078e00ff */
[----:B------:R-:W-:Y:S01]  /*0d80*/  LOP3.LUT R4, R4, 0x7ffffffc, RZ, 0xc0, !PT ;  /* 0x7ffffffc04047812 */ /* 0x000fe200078ec0ff */
[----:B------:R-:W-:Y:S01]  /*0d90*/  IMAD.IADD R5, R5, 0x1, -R6 ;  /* 0x0000000105057824 */ /* 0x000fe200078e0a06 */
[----:B------:R-:W-:Y:S01]  /*0da0*/  LEA.HI R7, R7, R10, RZ, 0x1 ;  /* 0x0000000a07077211 */ /* 0x000fe200078f08ff */
[----:B------:R-:W-:-:S02]  /*0db0*/  IMAD R6, R8, 0x10, R9 ;  /* 0x0000001008067824 */ /* 0x000fc400078e0209 */
[----:B------:R-:W-:Y:S01]  /*0dc0*/  IMAD R5, R2, 0x10, R5 ;  /* 0x0000001002057824 */ /* 0x000fe200078e0205 */
[-C--:B------:R-:W-:Y:S01]  /*0dd0*/  LEA.HI R2, R3, R226.reuse, RZ, 0x3 ;  /* 0x000000e203027211 */ /* 0x080fe200078f18ff */
[----:B------:R-:W-:Y:S01]  /*0de0*/  IMAD.IADD R4, R11, 0x1, -R4 ;  /* 0x000000010b047824 */ /* 0x000fe200078e0a04 */
[----:B------:R-:W-:Y:S01]  /*0df0*/  LOP3.LUT R7, R7, 0x1ffffffe, RZ, 0xc0, !PT ;  /* 0x1ffffffe07077812 */ /* 0x000fe200078ec0ff */
[----:B------:R-:W-:Y:S01]  /*0e00*/  IMAD R224, R0, 0x40, R5 ;  /* 0x0000004000e07824 */ /* 0x000fe200078e0205 */
[----:B------:R-:W-:Y:S01]  /*0e10*/  LEA.HI R0, R3, R226, RZ, 0x2 ;  /* 0x000000e203007211 */ /* 0x000fe200078f10ff */
[----:B------:R-:W-:Y:S01]  /*0e20*/  IMAD.SHL.U32 R225, R4, 0x2, RZ ;  /* 0x0000000204e17824 */ /* 0x000fe200078e00ff */
[----:B------:R-:W-:Y:S01]  /*0e30*/  LOP3.LUT R5, R2, 0xfffffff8, RZ, 0xc0, !PT ;  /* 0xfffffff802057812 */ /* 0x000fe200078ec0ff */
[----:B------:R-:W-:Y:S01]  /*0e40*/  IMAD.IADD R7, R10, 0x1, -R7 ;  /* 0x000000010a077824 */ /* 0x000fe200078e0a07 */
[--C-:B------:R-:W-:Y:S02]  /*0e50*/  SHF.R.S32.HI R156, RZ, 0x2, R0.reuse ;  /* 0x00000002ff9c7819 */ /* 0x100fe40000011400 */
[----:B------:R-:W-:Y:S01]  /*0e60*/  LOP3.LUT R227, R0, 0xfffffffc, RZ, 0xc0, !PT ;  /* 0xfffffffc00e37812 */ /* 0x000fe200078ec0ff */
[----:B------:R-:W-:Y:S01]  /*0e70*/  IMAD.IADD R9, R226, 0x1, -R5 ;  /* 0x00000001e2097824 */ /* 0x000fe200078e0a05 */
[----:B------:R-:W-:Y:S01]  /*0e80*/  SHF.R.S32.HI R3, RZ, 0x1f, R0 ;  /* 0x0000001fff037819 */ /* 0x000fe20000011400 */
[----:B------:R-:W-:Y:S01]  /*0e90*/  VIADD R166, R156, 0x40 ;  /* 0x000000409ca67836 */ /* 0x000fe20000000000 */
[----:B------:R-:W-:Y:S01]  /*0ea0*/  SHF.R.S32.HI R223, RZ, 0x3, R2 ;  /* 0x00000003ffdf7819 */ /* 0x000fe20000011402 */
[----:B------:R-:W-:Y:S01]  /*0eb0*/  IMAD.IADD R227, R226, 0x1, -R227 ;  /* 0x00000001e2e37824 */ /* 0x000fe200078e0ae3 */
[----:B------:R-:W-:Y:S01]  /*0ec0*/  LEA.HI R3, R3, R156, RZ, 0x3 ;  /* 0x0000009c03037211 */ /* 0x000fe200078f18ff */
[----:B------:R-:W-:Y:S01]  /*0ed0*/  IMAD.SHL.U32 R199, R166, 0x40, RZ ;  /* 0x00000040a6c77824 */ /* 0x000fe200078e00ff */
[----:B------:R-:W-:Y:S01]  /*0ee0*/  SHF.R.S32.HI R5, RZ, 0x1f, R166 ;  /* 0x0000001fff057819 */ /* 0x000fe200000114a6 */
[C---:B------:R-:W-:Y:S01]  /*0ef0*/  IMAD.SHL.U32 R22, R227.reuse, 0x8, RZ ;  /* 0x00000008e3167824 */ /* 0x040fe200078e00ff */
[C---:B------:R-:W-:Y:S01]  /*0f00*/  LEA.HI R0, R227.reuse, R227, RZ, 0x1 ;  /* 0x000000e3e3007211 */ /* 0x040fe200078f08ff */
[----:B------:R-:W-:Y:S01]  /*0f10*/  IMAD.SHL.U32 R154, R227, 0x4, RZ ;  /* 0x00000004e39a7824 */ /* 0x000fe200078e00ff */
[----:B------:R-:W-:Y:S01]  /*0f20*/  LEA.HI R2, R5, R166, RZ, 0x3 ;  /* 0x000000a605027211 */ /* 0x000fe200078f18ff */
[----:B------:R-:W-:Y:S01]  /*0f30*/  IMAD R6, R6, 0x8, R7 ;  /* 0x0000000806067824 */ /* 0x000fe200078e0207 */
[----:B------:R-:W-:Y:S01]  /*0f40*/  LOP3.LUT R3, R3, 0xfffffff8, RZ, 0xc0, !PT ;  /* 0xfffffff803037812 */ /* 0x000fe200078ec0ff */
[----:B------:R-:W-:Y:S01]  /*0f50*/  VIADD R159, R154, 0x10 ;  /* 0x000000109a9f7836 */ /* 0x000fe20000000000 */
[----:B------:R-:W-:Y:S01]  /*0f60*/  LOP3.LUT R0, R0, 0x1ffffffe, RZ, 0xc0, !PT ;  /* 0x1ffffffe00007812 */ /* 0x000fe200078ec0ff */
[----:B------:R-:W-:Y:S01]  /*0f70*/  IMAD.SHL.U32 R2, R2, 0x40, RZ ;  /* 0x0000004002027824 */ /* 0x000fe200078e00ff */
[----:B------:R-:W-:Y:S01]  /*0f80*/  LOP3.LUT R199, R199, 0x1c0, RZ, 0xc0, !PT ;  /* 0x000001c0c7c77812 */ /* 0x000fe200078ec0ff */
[----:B------:R-:W-:Y:S01]  /*0f90*/  IMAD.IADD R3, R156, 0x1, -R3 ;  /* 0x000000019c037824 */ /* 0x000fe200078e0a03 */
[----:B------:R-:W-:Y:S01]  /*0fa0*/  STL [R1+0x450], R9 ;  /* 0x0004500901007387 */ /* 0x000fe20000100800 */
[----:B------:R-:W-:Y:S01]  /*0fb0*/  IMAD.IADD R5, R227, 0x1, -R0 ;  /* 0x00000001e3057824 */ /* 0x000fe200078e0a00 */
[----:B------:R-:W-:Y:S01]  /*0fc0*/  SHF.R.U32.HI R207, RZ, 0x3, R199 ;  /* 0x00000003ffcf7819 */ /* 0x000fe200000116c7 */
[----:B------:R-:W-:Y:S01]  /*0fd0*/  IMAD.SHL.U32 R197, R3, 0x40, RZ ;  /* 0x0000004003c57824 */ /* 0x000fe200078e00ff */
[----:B------:R-:W-:Y:S01]  /*0fe0*/  LOP3.LUT R0, R199, 0x38, R22, 0xf8, !PT ;  /* 0x00000038c7007812 */ /* 0x000fe200078ef816 */
[----:B------:R0:W-:Y:S01]  /*0ff0*/  STL [R1+0x44c], R3 ;  /* 0x00044c0301007387 */ /* 0x0001e20000100800 */
[----:B------:R-:W-:Y:S01]  /*1000*/  LOP3.LUT R208, R2, 0xfffffe00, RZ, 0xc0, !PT ;  /* 0xfffffe0002d07812 */ /* 0x000fe200078ec0ff */
[----:B------:R-:W-:Y:S01]  /*1010*/  IMAD.SHL.U32 R186, R9, 0x8, RZ ;  /* 0x0000000809ba7824 */ /* 0x000fe200078e00ff */
[----:B------:R-:W-:Y:S01]  /*1020*/  LOP3.LUT R197, R197, 0x1c0, RZ, 0xc0, !PT ;  /* 0x000001c0c5c57812 */ /* 0x000fe200078ec0ff */
[----:B------:R-:W-:Y:S01]  /*1030*/  VIADD R152, R22, 0x20 ;  /* 0x0000002016987836 */ /* 0x000fe20000000000 */
[----:B------:R-:W-:Y:S01]  /*1040*/  LOP3.LUT R7, R208, R0, R207, 0xf6, !PT ;  /* 0x00000000d0077212 */ /* 0x000fe200078ef6cf */
[C---:B------:R-:W-:Y:S01]  /*1050*/  VIADD R163, R22.reuse, 0x40 ;  /* 0x0000004016a37836 */ /* 0x040fe20000000000 */
[----:B------:R-:W-:Y:S01]  /*1060*/  SHF.R.U32.HI R206, RZ, 0x3, R197 ;  /* 0x00000003ffce7819 */ /* 0x000fe200000116c5 */
[C---:B------:R-:W-:Y:S01]  /*1070*/  VIADD R162, R22.reuse, 0x60 ;  /* 0x0000006016a27836 */ /* 0x040fe20000000000 */
[C---:B------:R-:W-:Y:S01]  /*1080*/  IADD3 R161, R22.reuse, 0x80, RZ ;  /* 0x0000008016a17810 */ /* 0x040fe20007ffe0ff */
[----:B------:R-:W-:Y:S01]  /*1090*/  IMAD R0, R7, 0x2, R148 ;  /* 0x0000000207007824 */ /* 0x000fe200078e0294 */
[----:B0-----:R-:W-:Y:S01]  /*10a0*/  SHF.R.S32.HI R3, RZ, 0x1f, R159 ;  /* 0x0000001fff037819 */ /* 0x001fe2000001149f */
[C---:B------:R-:W-:Y:S01]  /*10b0*/  VIADD R160, R22.reuse, 0xa0 ;  /* 0x000000a016a07836 */ /* 0x040fe20000000000 */
[----:B------:R-:W-:Y:S01]  /*10c0*/  SHF.R.S32.HI R23, RZ, 0x1f, R22 ;  /* 0x0000001fff177819 */ /* 0x000fe20000011416 */
[C---:B------:R-:W-:Y:S01]  /*10d0*/  VIADD R165, R22.reuse, 0xc0 ;  /* 0x000000c016a57836 */ /* 0x040fe20000000000 */
[----:B------:R0:W-:Y:S01]  /*10e0*/  STL [R1+0x458], R0 ;  /* 0x0004580001007387 */ /* 0x0001e20000100800 */
[----:B------:R-:W-:Y:S01]  /*10f0*/  VIADD R164, R22, 0xe0 ;  /* 0x000000e016a47836 */ /* 0x000fe20000000000 */
[----:B------:R-:W-:Y:S01]  /*1100*/  SHF.R.S32.HI R222, RZ, 0x1f, R186 ;  /* 0x0000001fffde7819 */ /* 0x000fe200000114ba */
[C---:B------:R-:W-:Y:S01]  /*1110*/  VIADD R194, R186.reuse, 0x40 ;  /* 0x00000040bac27836 */ /* 0x040fe20000000000 */
[----:B------:R1:W-:Y:S01]  /*1120*/  STL [R1+0x448], R3 ;  /* 0x0004480301007387 */ /* 0x0003e20000100800 */
[C---:B------:R-:W-:Y:S01]  /*1130*/  VIADD R187, R186.reuse, 0x80 ;  /* 0x00000080babb7836 */ /* 0x040fe20000000000 */
[----:B------:R-:W-:Y:S01]  /*1140*/  SHF.R.S32.HI R157, RZ, 0x1f, R152 ;  /* 0x0000001fff9d7819 */ /* 0x000fe20000011498 */
[----:B------:R-:W-:Y:S01]  /*1150*/  VIADD R195, R186, 0xc0 ;  /* 0x000000c0bac37836 */ /* 0x000fe20000000000 */
[----:B------:R-:W-:Y:S01]  /*1160*/  SHF.R.S32.HI R185, RZ, 0x1f, R163 ;  /* 0x0000001fffb97819 */ /* 0x000fe200000114a3 */
[----:B0-----:R-:W-:Y:S01]  /*1170*/  IMAD R0, R5, 0x8, R224 ;  /* 0x0000000805007824 */ /* 0x001fe200078e02e0 */
[----:B------:R-:W-:-:S02]  /*1180*/  SHF.R.S32.HI R184, RZ, 0x1f, R162 ;  /* 0x0000001fffb87819 */ /* 0x000fc400000114a2 */
[----:B------:R-:W-:Y:S02]  /*1190*/  SHF.R.S32.HI R183, RZ, 0x1f, R161 ;  /* 0x0000001fffb77819 */ /* 0x000fe400000114a1 */
[----:B-1----:R-:W-:Y:S01]  /*11a0*/  LOP3.LUT R3, R197, 0x18, R22, 0xf8, !PT ;  /* 0x00000018c5037812 */ /* 0x002fe200078ef816 */
[----:B------:R0:W-:Y:S01]  /*11b0*/  STL [R1+0x468], R0 ;  /* 0x0004680001007387 */ /* 0x0001e20000100800 */
[----:B------:R-:W-:Y:S02]  /*11c0*/  SHF.R.S32.HI R182, RZ, 0x1f, R160 ;  /* 0x0000001fffb67819 */ /* 0x000fe400000114a0 */
[----:B------:R-:W-:Y:S01]  /*11d0*/  LOP3.LUT R2, R3, R206, RZ, 0x3c, !PT ;  /* 0x000000ce03027212 */ /* 0x000fe200078e3cff */
[----:B------:R-:W-:Y:S01]  /*11e0*/  IMAD.SHL.U32 R3, R6, 0x8, RZ ;  /* 0x0000000806037824 */ /* 0x000fe200078e00ff */
[----:B------:R-:W-:Y:S02]  /*11f0*/  SHF.R.S32.HI R181, RZ, 0x1f, R165 ;  /* 0x0000001fffb57819 */ /* 0x000fe400000114a5 */
[----:B------:R-:W-:Y:S01]  /*1200*/  SHF.R.S32.HI R180, RZ, 0x1f, R164 ;  /* 0x0000001fffb47819 */ /* 0x000fe200000114a4 */
[----:B------:R0:W-:Y:S01]  /*1210*/  STL [R1+0x460], R2 ;  /* 0x0004600201007387 */ /* 0x0001e20000100800 */
[----:B------:R-:W-:-:S02]  /*1220*/  SHF.R.S32.HI R221, RZ, 0x1f, R194 ;  /* 0x0000001fffdd7819 */ /* 0x000fc400000114c2 */
[----:B------:R-:W-:Y:S01]  /*1230*/  SHF.R.S32.HI R220, RZ, 0x1f, R187 ;  /* 0x0000001fffdc7819 */ /* 0x000fe200000114bb */
[----:B------:R0:W-:Y:S01]  /*1240*/  STL [R1+0x46c], R3 ;  /* 0x00046c0301007387 */ /* 0x0001e20000100800 */
[----:B------:R-:W-:Y:S02]  /*1250*/  SHF.R.S32.HI R219, RZ, 0x1f, R195 ;  /* 0x0000001fffdb7819 */ /* 0x000fe400000114c3 */
[----:B------:R-:W-:-:S07]  /*1260*/  LOP3.LUT R167, R2, R198, RZ, 0xfc, !PT ;  /* 0x000000c602a77212 */ /* 0x000fce00078efcff */
.L_x_4030:
[----:B------:R-:W-:Y:S05]  /*1270*/  YIELD ;  /* 0x0000000000007946 */ /* 0x000fea0003800000 */
[----:B------:R-:W-:Y:S01]  /*1280*/  ULDC.64 UR4, c[0x0][0xb20] ;  /* 0x0002c80000047ab9 */ /* 0x000fe20000000a00 */
[----:B0-----:R-:W1:Y:S01]  /*1290*/  LDC.64 R4, c[0x0][0xb00] ;  /* 0x0002c000ff047b82 */ /* 0x001e620000000a00 */
[----:B------:R-:W-:Y:S01]  /*12a0*/  ISETP.NE.U32.AND P1, PT, RZ, UR4, PT ;  /* 0x00000004ff007c0c */ /* 0x000fe2000bf25070 */
[----:B------:R-:W-:Y:S02]  /*12b0*/  IMAD.MOV.U32 R11, RZ, RZ, RZ ;  /* 0x000000ffff0b7224 */ /* 0x000fe400078e00ff */
[----:B------:R-:W-:Y:S01]  /*12c0*/  IMAD.MOV.U32 R25, RZ, RZ, RZ ;  /* 0x000000ffff197224 */ /* 0x000fe200078e00ff */
[----:B------:R-:W-:Y:S01]  /*12d0*/  ISETP.NE.AND.EX P1, PT, RZ, UR5, PT, P1 ;  /* 0x00000005ff007c0c */ /* 0x000fe2000bf25310 */
[----:B------:R-:W-:-:S02]  /*12e0*/  ULDC.64 UR4, c[0x0][0xb10] ;  /* 0x0002c40000047ab9 */ /* 0x000fc40000000a00 */
[----:B------:R-:W-:-:S04]  /*12f0*/  ISETP.NE.U32.AND P2, PT, RZ, UR4, PT ;  /* 0x00000004ff007c0c */ /* 0x000fc8000bf45070 */
[----:B------:R-:W-:Y:S01]  /*1300*/  ISETP.NE.AND.EX P2, PT, RZ, UR5, PT, P2 ;  /* 0x00000005ff007c0c */ /* 0x000fe2000bf45320 */
[----:B------:R-:W-:Y:S02]  /*1310*/  ULDC.64 UR4, c[0x0][0xb00] ;  /* 0x0002c00000047ab9 */ /* 0x000fe40000000a00 */
[----:B------:R-:W-:-:S03]  /*1320*/  ISETP.NE.U32.AND P0, PT, RZ, UR4, PT ;  /* 0x00000004ff007c0c */ /* 0x000fc6000bf05070 */
[----:B0-----:R-:W0:Y:S01]  /*1330*/  @P1 LDC.64 R2, c[0x0][0xb20] ;  /* 0x0002c800ff021b82 */ /* 0x001e220000000a00 */
[----:B------:R-:W-:Y:S01]  /*1340*/  ISETP.NE.AND.EX P0, PT, RZ, UR5, PT, P0 ;  /* 0x00000005ff007c0c */ /* 0x000fe2000bf05300 */
[----:B-1-3--:R-:W-:-:S06]  /*1350*/  IMAD.WIDE R8, R127, 0x4, R4 ;  /* 0x000000047f087825 */ /* 0x00afcc00078e0204 */
[----:B------:R-:W1:Y:S01]  /*1360*/  @P2 LDC.64 R6, c[0x0][0xb10] ;  /* 0x0002c400ff062b82 */ /* 0x000e620000000a00 */
[----:B------:R-:W-:Y:S02]  /*1370*/  ULDC UR4, c[0x0][0x288] ;  /* 0x0000a20000047ab9 */ /* 0x000fe40000000800 */
[----:B------:R-:W-:Y:S01]  /*1380*/  IMAD.U32 R28, RZ, RZ, UR4 ;  /* 0x00000004ff1c7e24 */ /* 0x000fe2000f8e00ff */
[----:B------:R-:W-:Y:S02]  /*1390*/  ULDC.64 UR4, c[0x0][0x418] ;  /* 0x0001060000047ab9 */ /* 0x000fe40000000a00 */
[----:B--2---:R2:W5:Y:S01]  /*13a0*/  @P0 LDG.E R25, desc[UR44][R8.64] ;  /* 0x0000002c08190981 */ /* 0x004562000c1e1900 */
        /* <DEDUP_REMOVED lines=13> */
[----:B--2-4-:R-:W-:Y:S06]  /*1480*/  @P2 BRA `(.L_x_3801) ;  /* 0x0000000000242947 */ /* 0x014fec0003800000 */
        /* <DEDUP_REMOVED lines=9> */
.L_x_3801:
[----:B------:R-:W-:Y:S01]  /*1520*/  ULDC.64 UR4, c[0x0][0xb18] ;  /* 0x0002c60000047ab9 */ /* 0x000fe20000000a00 */
[----:B------:R-:W-:Y:S01]  /*1530*/  IMAD.MOV.U32 R217, RZ, RZ, R126 ;  /* 0x000000ffffd97224 */ /* 0x000fe200078e007e */
[----:B------:R-:W-:Y:S01]  /*1540*/  ISETP.NE.U32.AND P1, PT, RZ, UR4, PT ;  /* 0x00000004ff007c0c */ /* 0x000fe2000bf25070 */
[----:B------:R-:W-:-:S03]  /*1550*/  IMAD.MOV.U32 R218, RZ, RZ, R127 ;  /* 0x000000ffffda7224 */ /* 0x000fc600078e007f */
[----:B------:R-:W-:-:S13]  /*1560*/  ISETP.NE.AND.EX P1, PT, RZ, UR5, PT, P1 ;  /* 0x00000005ff007c0c */ /* 0x000fda000bf25310 */
[----:B------:R-:W-:Y:S05]  /*1570*/  @!P1 BRA `(.L_x_3802) ;  /* 0x0000000000109947 */ /* 0x000fea0003800000 */
[----:B------:R-:W0:Y:S02]  /*1580*/  LDC.64 R2, c[0x0][0xb18] ;  /* 0x0002c600ff027b82 */ /* 0x000e240000000a00 */
[----:B0-----:R-:W-:-:S05]  /*1590*/  IMAD.WIDE R2, R127, 0x4, R2 ;  /* 0x000000047f027825 */ /* 0x001fca00078e0202 */
[----:B------:R0:W5:Y:S01]  /*15a0*/  LDG.E R24, desc[UR44][R2.64] ;  /* 0x0000002c02187981 */ /* 0x000162000c1e1900 */
[----:B------:R-:W-:Y:S05]  /*15b0*/  BRA `(.L_x_3803) ;  /* 0x0000000000107947 */ /* 0x000fea0003800000 */
.L_x_3802:
[----:B------:R-:W-:Y:S05]  /*15c0*/  @!P0 BRA `(.L_x_3803) ;  /* 0x00000000000c8947 */ /* 0x000fea0003800000 */
[----:B------:R-:W2:Y:S04]  /*15d0*/  LDG.E R3, desc[UR44][R8.64] ;  /* 0x0000002c08037981 */ /* 0x000ea8000c1e1900 */
[----:B------:R-:W2:Y:S02]  /*15e0*/  LDG.E R24, desc[UR44][R8.64+0x4] ;  /* 0x0000042c08187981 */ /* 0x000ea4000c1e1900 */
[----:B--2---:R-:W-:-:S07]  /*15f0*/  IMAD.IADD R24, R24, 0x1, -R3 ;  /* 0x0000000118187824 */ /* 0x004fce00078e0a03 */
.L_x_3803:
[----:B------:R-:W-:Y:S01]  /*1600*/  ULDC.64 UR4, c[0x0][0xb08] ;  /* 0x0002c20000047ab9 */ /* 0x000fe20000000a00 */
[----:B------:R-:W1:Y:S01]  /*1610*/  LDC R8, c[0x0][0x448] ;  /* 0x00011200ff087b82 */ /* 0x000e620000000800 */
[----:B------:R-:W-:-:S04]  /*1620*/  ISETP.NE.U32.AND P0, PT, RZ, UR4, PT ;  /* 0x00000004ff007c0c */ /* 0x000fc8000bf05070 */
[----:B------:R-:W-:Y:S01]  /*1630*/  ISETP.NE.AND.EX P0, PT, RZ, UR5, PT, P0 ;  /* 0x00000005ff007c0c */ /* 0x000fe2000bf05300 */
[----:B------:R-:W-:Y:S02]  /*1640*/  ULDC.64 UR4, c[0x0][0xb28] ;  /* 0x0002ca0000047ab9 */ /* 0x000fe40000000a00 */
[----:B------:R-:W-:Y:S01]  /*1650*/  ISETP.NE.U32.AND P1, PT, RZ, UR4, PT ;  /* 0x00000004ff007c0c */ /* 0x000fe2000bf25070 */
[----:B0----5:R-:W-:Y:S01]  /*1660*/  IMAD.MOV.U32 R2, RZ, RZ, R24 ;  /* 0x000000ffff027224 */ /* 0x021fe200078e0018 */
[----:B------:R-:W0:Y:S02]  /*1670*/  LDC.64 R12, c[0x0][0xad8] ;  /* 0x0002b600ff0c7b82 */ /* 0x000e240000000a00 */
[----:B------:R-:W-:-:S06]  /*1680*/  ISETP.NE.AND.EX P1, PT, RZ, UR5, PT, P1 ;  /* 0x00000005ff007c0c */ /* 0x000fcc000bf25310 */
[----:B------:R-:W2:Y:S08]  /*1690*/  @P0 LDC.64 R4, c[0x0][0xb08] ;  /* 0x0002c200ff040b82 */ /* 0x000eb00000000a00 */
[----:B------:R-:W3:Y:S01]  /*16a0*/  @P1 LDC.64 R6, c[0x0][0xb28] ;  /* 0x0002ca00ff061b82 */ /* 0x000ee20000000a00 */
[----:B--2---:R-:W-:-:S05]  /*16b0*/  @P0 IMAD.WIDE R4, R127, 0x4, R4 ;  /* 0x000000047f040825 */ /* 0x004fca00078e0204 */
[----:B------:R-:W2:Y:S04]  /*16c0*/  @P0 LDG.E R0, desc[UR44][R4.64] ;  /* 0x0000002c04000981 */ /* 0x000ea8000c1e1900 */
[----:B------:R-:W2:Y:S01]  /*16d0*/  @P0 LDG.E R3, desc[UR44][R4.64+0x4] ;  /* 0x0000042c04030981 */ /* 0x000ea2000c1e1900 */
[----:B---3--:R-:W-:-:S05]  /*16e0*/  @P1 IMAD.WIDE R6, R127, 0x4, R6 ;  /* 0x000000047f061825 */ /* 0x008fca00078e0206 */
[----:B------:R3:W5:Y:S01]  /*16f0*/  @P1 LDG.E R2, desc[UR44][R6.64] ;  /* 0x0000002c06021981 */ /* 0x000762000c1e1900 */
[----:B-1----:R-:W-:Y:S01]  /*1700*/  ISETP.NE.AND P1, PT, R8, 0x1, PT ;  /* 0x000000010800780c */ /* 0x002fe20003f25270 */
[----:B------:R-:W-:Y:S01]  /*1710*/  IMAD.SHL.U32 R216, R125, 0x80, RZ ;  /* 0x000000807dd87824 */ /* 0x000fe200078e00ff */
[----:B0-----:R-:W-:Y:S01]  /*1720*/  ISETP.GE.AND P2, PT, R13, 0x1, PT ;  /* 0x000000010d00780c */ /* 0x001fe20003f46270 */
[----:B------:R-:W-:-:S10]  /*1730*/  IMAD.IADD R10, R24, 0x1, -R11 ;  /* 0x00000001180a7824 */ /* 0x000fd400078e0a0b */
[----:B------:R-:W0:Y:S08]  /*1740*/  @P1 LDC R8, c[0x0][0x44c] ;  /* 0x00011300ff081b82 */ /* 0x000e300000000800 */
[----:B------:R-:W1:Y:S01]  /*1750*/  @P1 LDC R9, c[0x0][0x450] ;  /* 0x00011400ff091b82 */ /* 0x000e620000000800 */
[----:B--2---:R-:W-:Y:S01]  /*1760*/  @P0 IMAD.IADD R47, R3, 0x1, -R0 ;  /* 0x00000001032f0824 */ /* 0x004fe200078e0a00 */
[----:B------:R-:W-:-:S03]  /*1770*/  IADD3 R3, R216, 0x7f, RZ ;  /* 0x0000007fd8037810 */ /* 0x000fc60007ffe0ff */
[----:B------:R-:W-:Y:S02]  /*1780*/  IMAD.IADD R29, R10, 0x1, R47 ;  /* 0x000000010a1d7824 */ /* 0x000fe400078e022f */
[----:B0-----:R-:W-:-:S03]  /*1790*/  @P1 IMAD.HI.U32 R4, R3, R8, RZ ;  /* 0x0000000803041227 */ /* 0x001fc600078e00ff */
[C---:B------:R-:W-:Y:S01]  /*17a0*/  IADD3 R188, R29.reuse, 0x1, -R28 ;  /* 0x000000011dbc7810 */ /* 0x040fe20007ffe81c */
[----:B------:R-:W-:Y:S02]  /*17b0*/  VIADD R0, R29, 0x5f ;  /* 0x0000005f1d007836 */ /* 0x000fe40000000000 */
[----:B------:R-:W-:Y:S01]  /*17c0*/  IMAD.MOV.U32 R5, RZ, RZ, R3 ;  /* 0x000000ffff057224 */ /* 0x000fe200078e0003 */
[----:B-1----:R-:W-:Y:S01]  /*17d0*/  @P1 SHF.R.U32.HI R5, RZ, R9, R4 ;  /* 0x00000009ff051219 */ /* 0x002fe20000011604 */
[----:B------:R-:W-:-:S04]  /*17e0*/  IMAD.HI R0, R0, 0x2aaaaaab, RZ ;  /* 0x2aaaaaab00007827 */ /* 0x000fc800078e02ff */
[----:B---3--:R-:W-:Y:S01]  /*17f0*/  IMAD.IADD R7, R188, 0x1, R5 ;  /* 0x00000001bc077824 */ /* 0x008fe200078e0205 */
[----:B------:R-:W-:-:S04]  /*1800*/  SHF.R.U32.HI R3, RZ, 0x1f, R0 ;  /* 0x0000001fff037819 */ /* 0x000fc80000011600 */
        /* <DEDUP_REMOVED lines=14> */
.L_x_3806:
[----:B------:R-:W-:-:S13]  /*18f0*/  ISETP.NE.AND P0, PT, R13, 0x1, PT ;  /* 0x000000010d00780c */ /* 0x000fda0003f05270 */
[----:B------:R-:W0:Y:S02]  /*1900*/  @P0 LDC.64 R4, c[0x0][0xae0] ;  /* 0x0002b800ff040b82 */ /* 0x000e240000000a00 */
[----:B0-----:R-:W-:-:S05]  /*1910*/  @P0 IMAD.HI.U32 R4, R3, R4, RZ ;  /* 0x0000000403040227 */ /* 0x001fca00078e00ff */
[----:B------:R-:W-:-:S07]  /*1920*/  @P0 SHF.R.U32.HI R3, RZ, R5, R4 ;  /* 0x00000005ff030219 */ /* 0x000fce0000011604 */
.L_x_3807:
[----:B------:R-:W-:Y:S05]  /*1930*/  BSYNC B0 ;  /* 0x0000000000007941 */ /* 0x000fea0003800000 */
.L_x_3805:
[----:B------:R-:W-:-:S05]  /*1940*/  IMAD R3, R3, R13, R13 ;  /* 0x0000000d03037224 */ /* 0x000fca00078e020d */
[----:B------:R-:W-:-:S07]  /*1950*/  VIMNMX R0, R0, R3, PT ;  /* 0x0000000300007248 */ /* 0x000fce0003fe0100 */
.L_x_3804:
        /* <DEDUP_REMOVED lines=20> */
.L_x_3810:
[----:B------:R-:W-:-:S13]  /*1aa0*/  ISETP.NE.AND P0, PT, R13, 0x1, PT ;  /* 0x000000010d00780c */ /* 0x000fda0003f05270 */
[----:B------:R-:W0:Y:S02]  /*1ab0*/  @P0 LDC.64 R6, c[0x0][0xae0] ;  /* 0x0002b800ff060b82 */ /* 0x000e240000000a00 */
[----:B0-----:R-:W-:-:S05]  /*1ac0*/  @P0 IMAD.HI.U32 R6, R3, R6, RZ ;  /* 0x0000000603060227 */ /* 0x001fca00078e00ff */
[----:B------:R-:W-:-:S07]  /*1ad0*/  @P0 SHF.R.U32.HI R3, RZ, R7, R6 ;  /* 0x00000007ff030219 */ /* 0x000fce0000011606 */
.L_x_3811:
[----:B------:R-:W-:Y:S05]  /*1ae0*/  BSYNC B0 ;  /* 0x0000000000007941 */ /* 0x000fea0003800000 */
.L_x_3809:
[----:B------:R-:W-:-:S05]  /*1af0*/  IMAD R3, R3, R13, RZ ;  /* 0x0000000d03037224 */ /* 0x000fca00078e02ff */
[----:B------:R-:W-:-:S07]  /*1b00*/  VIMNMX R4, R4, R3, !PT ;  /* 0x0000000304047248 */ /* 0x000fce0007fe0100 */
.L_x_3808:
        /* <DEDUP_REMOVED lines=44> */
.L_x_3814:
[----:B------:R-:W-:Y:S05]  /*1dd0*/  BSYNC B6 ;  /* 0x0000000000067941 */ /* 0x000fea0003800000 */
.L_x_3813:
        /* <DEDUP_REMOVED lines=20> */
.L_x_3816:
[----:B------:R-:W-:Y:S05]  /*1f20*/  BSYNC B6 ;  /* 0x0000000000067941 */ /* 0x000fea0003800000 */
.L_x_3815:
[----:B------:R-:W2:Y:S01]  /*1f30*/  LDL R32, [R1+0x44c] ;  /* 0x00044c0001207983 */ /* 0x000ea20000100800 */
[----:B------:R-:W-:Y:S01]  /*1f40*/  ULDC.64 UR4, c[0x0][0xaf0] ;  /* 0x0002bc0000047ab9 */ /* 0x000fe20000000a00 */
[----:B------:R-:W-:Y:S01]  /*1f50*/  IMAD.MOV.U32 R0, RZ, RZ, R127 ;  /* 0x000000ffff007224 */ /* 0x000fe200078e007f */
[----:B------:R-:W-:Y:S01]  /*1f60*/  ISETP.NE.U32.AND P0, PT, RZ, UR4, PT ;  /* 0x00000004ff007c0c */ /* 0x000fe2000bf05070 */
[----:B------:R-:W-:Y:S01]  /*1f70*/  ULDC UR6, c[0x0][0x320] ;  /* 0x0000c80000067ab9 */ /* 0x000fe20000000800 */
[----:B------:R-:W-:Y:S01]  /*1f80*/  SHF.R.S32.HI R155, RZ, 0x1f, R154 ;  /* 0x0000001fff9b7819 */ /* 0x000fe2000001149a */
[----:B------:R-:W0:Y:S01]  /*1f90*/  LDC.64 R30, c[0x0][0x408] ;  /* 0x00010200ff1e7b82 */ /* 0x000e220000000a00 */
[----:B------:R-:W-:Y:S01]  /*1fa0*/  ISETP.NE.AND.EX P0, PT, RZ, UR5, PT, P0 ;  /* 0x00000005ff007c0c */ /* 0x000fe2000bf05300 */
[----:B------:R-:W-:-:S06]  /*1fb0*/  ULDC.64 UR4, c[0x0][0x3f8] ;  /* 0x0000fe0000047ab9 */ /* 0x000fcc0000000a00 */
[----:B------:R-:W1:Y:S08]  /*1fc0*/  LDC R33, c[0x0][0x3f4] ;  /* 0x0000fd00ff217b82 */ /* 0x000e700000000800 */
[----:B------:R-:W3:Y:S02]  /*1fd0*/  @P0 LDC.64 R4, c[0x0][0xaf0] ;  /* 0x0002bc00ff040b82 */ /* 0x000ee40000000a00 */
[----:B---3--:R-:W-:-:S05]  /*1fe0*/  @P0 IMAD.WIDE R4, R127, 0x4, R4 ;  /* 0x000000047f040825 */ /* 0x008fca00078e0204 */
[----:B------:R3:W4:Y:S01]  /*1ff0*/  @P0 LDG.E R0, desc[UR44][R4.64] ;  /* 0x0000002c04000981 */ /* 0x000722000c1e1900 */
[----:B------:R-:W-:Y:S01]  /*2000*/  ISETP.GE.AND P1, PT, R152, UR6, PT ;  /* 0x0000000698007c0c */ /* 0x000fe2000bf26270 */
[----:B------:R-:W-:Y:S01]  /*2010*/  IMAD.IADD R48, R25, 0x1, R24 ;  /* 0x0000000119307824 */ /* 0x000fe200078e0218 */
[----:B------:R-:W-:Y:S01]  /*2020*/  ISETP.GE.AND P0, PT, R22, UR6, PT ;  /* 0x0000000616007c0c */ /* 0x000fe2000bf06270 */
[----:B------:R-:W-:Y:S01]  /*2030*/  IMAD.MOV.U32 R53, RZ, RZ, 0x20 ;  /* 0x00000020ff357424 */ /* 0x000fe200078e00ff */
[----:B------:R-:W-:Y:S01]  /*2040*/  SEL R3, RZ, 0xffffffff, P1 ;  /* 0xffffffffff037807 */ /* 0x000fe20000800000 */
[----:B------:R-:W-:Y:S01]  /*2050*/  IMAD R52, R227, 0x40, R156 ;  /* 0x00000040e3347824 */ /* 0x000fe200078e029c */
[----:B------:R-:W-:Y:S01]  /*2060*/  SEL R6, RZ, 0x1, P0 ;  /* 0x00000001ff067807 */ /* 0x000fe20000000000 */
[----:B-1----:R-:W-:Y:S01]  /*2070*/  IMAD.SHL.U32 R54, R33, 0x2, RZ ;  /* 0x0000000221367824 */ /* 0x002fe200078e00ff */
[----:B------:R-:W-:Y:S01]  /*2080*/  ISETP.GE.AND P0, PT, R163, UR6, PT ;  /* 0x00000006a3007c0c */ /* 0x000fe2000bf06270 */
[----:B------:R-:W-:Y:S01]  /*2090*/  IMAD.SHL.U32 R7, R3, 0x2, RZ ;  /* 0x0000000203077824 */ /* 0x000fe200078e00ff */
[----:B------:R-:W-:-:S02]  /*20a0*/  ISETP.GE.AND P1, PT, R162, UR6, PT ;  /* 0x00000006a2007c0c */ /* 0x000fc4000bf26270 */
[----:B------:R-:W-:Y:S02]  /*20b0*/  SHF.R.S32.HI R3, RZ, 0x1f, R156 ;  /* 0x0000001fff037819 */ /* 0x000fe4000001149c */
[----:B------:R-:W-:Y:S02]  /*20c0*/  LOP3.LUT R6, R7, 0x2, R6, 0xe2, !PT ;  /* 0x0000000207067812 */ /* 0x000fe400078ee206 */
[----:B------:R-:W-:Y:S01]  /*20d0*/  SEL R7, RZ, 0x4, P0 ;  /* 0x00000004ff077807 */ /* 0x000fe20000000000 */
[C---:B---3--:R-:W-:Y:S01]  /*20e0*/  IMAD R5, R3.reuse, UR4, RZ ;  /* 0x0000000403057c24 */ /* 0x048fe2000f8e02ff */
[----:B------:R-:W-:Y:S01]  /*20f0*/  SEL R8, RZ, 0x8, P1 ;  /* 0x00000008ff087807 */ /* 0x000fe20000800000 */
[----:B0-----:R-:W-:Y:S01]  /*2100*/  IMAD R10, R3, R30, RZ ;  /* 0x0000001e030a7224 */ /* 0x001fe200078e02ff */
[----:B------:R-:W-:Y:S01]  /*2110*/  ISETP.GE.AND P0, PT, R161, UR6, PT ;  /* 0x00000006a1007c0c */ /* 0x000fe2000bf06270 */
[----:B------:R-:W-:Y:S01]  /*2120*/  IMAD R11, R156, UR5, R5 ;  /* 0x000000059c0b7c24 */ /* 0x000fe2000f8e0205 */
[----:B------:R-:W-:Y:S01]  /*2130*/  ISETP.GE.AND P1, PT, R160, UR6, PT ;  /* 0x00000006a0007c0c */ /* 0x000fe2000bf26270 */
[----:B------:R-:W-:Y:S01]  /*2140*/  IMAD.WIDE.U32 R4, R156, UR4, R154 ;  /* 0x000000049c047c25 */ /* 0x000fe2000f8e009a */
[----:B------:R-:W-:-:S02]  /*2150*/  LOP3.LUT R6, R8, R6, R7, 0xfe, !PT ;  /* 0x0000000608067212 */ /* 0x000fc400078efe07 */
[----:B------:R-:W-:Y:S01]  /*2160*/  SEL R7, RZ, 0x10, P0 ;  /* 0x00000010ff077807 */ /* 0x000fe20000000000 */
[----:B------:R-:W-:Y:S01]  /*2170*/  IMAD.IADD R5, R5, 0x1, R11 ;  /* 0x0000000105057824 */ /* 0x000fe200078e020b */
[----:B------:R-:W-:Y:S01]  /*2180*/  SEL R8, RZ, 0x20, P1 ;  /* 0x00000020ff087807 */ /* 0x000fe20000800000 */
[----:B------:R-:W-:Y:S01]  /*2190*/  IMAD R15, R156, R31, R10 ;  /* 0x0000001f9c0f7224 */ /* 0x000fe200078e020a */
[----:B------:R-:W-:Y:S01]  /*21a0*/  ISETP.GE.AND P1, PT, R165, UR6, PT ;  /* 0x00000006a5007c0c */ /* 0x000fe2000bf26270 */
[----:B-----5:R-:W-:Y:S01]  /*21b0*/  IMAD.WIDE.U32 R20, R2, UR4, R4 ;  /* 0x0000000402147c25 */ /* 0x020fe2000f8e0004 */
[----:B------:R-:W-:Y:S02]  /*21c0*/  LOP3.LUT R50, R8, R6, R7, 0xfe, !PT ;  /* 0x0000000608327212 */ /* 0x000fe400078efe07 */
[----:B------:R-:W-:Y:S01]  /*21d0*/  ISETP.GE.AND P2, PT, R164, UR6, PT ;  /* 0x00000006a4007c0c */ /* 0x000fe2000bf46270 */
[----:B------:R-:W-:Y:S01]  /*21e0*/  IMAD.WIDE.U32 R8, R156, UR4, R22 ;  /* 0x000000049c087c25 */ /* 0x000fe2000f8e0016 */
[----:B------:R-:W-:-:S02]  /*21f0*/  ISETP.GE.AND P0, PT, R22, R33, PT ;  /* 0x000000211600720c */ /* 0x000fc40003f06270 */
[----:B------:R-:W-:Y:S01]  /*2200*/  SHF.R.S32.HI R49, RZ, 0x1f, R2 ;  /* 0x0000001fff317819 */ /* 0x000fe20000011402 */
[----:B------:R-:W-:Y:S01]  /*2210*/  IMAD.IADD R9, R11, 0x1, R9 ;  /* 0x000000010b097824 */ /* 0x000fe200078e0209 */
[----:B------:R-:W-:Y:S01]  /*2220*/  SEL R11, RZ, 0x40, P1 ;  /* 0x00000040ff0b7807 */ /* 0x000fe20000800000 */
[----:B------:R-:W-:Y:S01]  /*2230*/  IMAD.WIDE.U32 R6, R156, R30, R154 ;  /* 0x0000001e9c067225 */ /* 0x000fe200078e009a */
[----:B------:R-:W-:Y:S02]  /*2240*/  SEL R10, RZ, 0x7fff80, P2 ;  /* 0x007fff80ff0a7807 */ /* 0x000fe40001000000 */
[----:B------:R-:W-:Y:S01]  /*2250*/  SEL R13, R33, RZ, P0 ;  /* 0x000000ff210d7207 */ /* 0x000fe20000000000 */
[----:B------:R-:W-:Y:S01]  /*2260*/  IMAD.WIDE.U32 R24, R2, UR4, R8 ;  /* 0x0000000402187c25 */ /* 0x000fe2000f8e0008 */
[----:B------:R-:W-:Y:S02]  /*2270*/  LOP3.LUT R50, R10, R50, R11, 0xfe, !PT ;  /* 0x000000320a327212 */ /* 0x000fe400078efe0b */
[----:B------:R-:W-:Y:S01]  /*2280*/  SHF.R.S32.HI R51, RZ, 0x1f, R126 ;  /* 0x0000001fff337819 */ /* 0x000fe2000001147e */
[----:B------:R-:W-:Y:S01]  /*2290*/  IMAD R11, R49, UR4, RZ ;  /* 0x00000004310b7c24 */ /* 0x000fe2000f8e02ff */
[----:B------:R-:W-:Y:S01]  /*22a0*/  PRMT R70, R50, 0x8880, RZ ;  /* 0x0000888032467816 */ /* 0x000fe200000000ff */
[----:B------:R-:W-:-:S02]  /*22b0*/  IMAD.IADD R13, R22, 0x1, R13 ;  /* 0x00000001160d7824 */ /* 0x000fc400078e020d */
[----:B------:R-:W-:Y:S01]  /*22c0*/  IMAD R11, R2, UR5, R11 ;  /* 0x00000005020b7c24 */ /* 0x000fe2000f8e020b */
[----:B------:R-:W-:Y:S01]  /*22d0*/  PRMT R70, R70, 0x7710, RZ ;  /* 0x0000771046467816 */ /* 0x000fe200000000ff */
[----:B------:R-:W-:Y:S01]  /*22e0*/  IMAD.IADD R7, R7, 0x1, R15 ;  /* 0x0000000107077824 */ /* 0x000fe200078e020f */
[----:B------:R-:W-:Y:S01]  /*22f0*/  SHF.R.S32.HI R12, RZ, 0x1f, R13 ;  /* 0x0000001fff0c7819 */ /* 0x000fe2000001140d */
[-C--:B------:R-:W-:Y:S01]  /*2300*/  IMAD R10, R49, R30.reuse, RZ ;  /* 0x0000001e310a7224 */ /* 0x080fe200078e02ff */
[----:B------:R-:W-:Y:S01]  /*2310*/  LOP3.LUT R64, R70, 0x1, RZ, 0xc0, !PT ;  /* 0x0000000146407812 */ /* 0x000fe200078ec0ff */
[----:B------:R-:W-:Y:S01]  /*2320*/  IMAD.WIDE.U32 R44, R2, R30, R6 ;  /* 0x0000001e022c7225 */ /* 0x000fe200078e0006 */
[----:B------:R-:W-:Y:S02]  /*2330*/  LEA.HI R12, R12, R13, RZ, 0x3 ;  /* 0x0000000d0c0c7211 */ /* 0x000fe400078f18ff */
[----:B------:R-:W-:Y:S01]  /*2340*/  LOP3.LUT R65, R70, 0x2, RZ, 0xc0, !PT ;  /* 0x0000000246417812 */ /* 0x000fe200078ec0ff */
[----:B------:R-:W-:Y:S01]  /*2350*/  IMAD R5, R2, R31, R10 ;  /* 0x0000001f02057224 */ /* 0x000fe200078e020a */
[--C-:B------:R-:W-:Y:S01]  /*2360*/  SHF.R.S32.HI R59, RZ, 0x3, R12.reuse ;  /* 0x00000003ff3b7819 */ /* 0x100fe2000001140c */
[----:B------:R-:W-:Y:S01]  /*2370*/  IMAD.IADD R55, R21, 0x1, R11 ;  /* 0x0000000115377824 */ /* 0x000fe200078e020b */
[----:B------:R-:W-:Y:S01]  /*2380*/  LOP3.LUT R60, R12, 0xfffffff8, RZ, 0xc0, !PT ;  /* 0xfffffff80c3c7812 */ /* 0x000fe200078ec0ff */
[----:B------:R-:W-:Y:S01]  /*2390*/  IMAD.IADD R58, R45, 0x1, R5 ;  /* 0x000000012d3a7824 */ /* 0x000fe200078e0205 */
[--C-:B------:R-:W-:Y:S01]  /*23a0*/  LOP3.LUT R5, R197, 0x38, R12.reuse, 0xf8, !PT ;  /* 0x00000038c5057812 */ /* 0x100fe200078ef80c */
[----:B------:R-:W-:Y:S01]  /*23b0*/  IMAD.IADD R56, R11, 0x1, R25 ;  /* 0x000000010b387824 */ /* 0x000fe200078e0219 */
[----:B------:R-:W-:-:S02]  /*23c0*/  LOP3.LUT R12, R199, 0x38, R12, 0xf8, !PT ;  /* 0x00000038c70c7812 */ /* 0x000fc400078ef80c */
[----:B------:R-:W-:Y:S02]  /*23d0*/  LOP3.LUT R5, R5, R206, RZ, 0x3c, !PT ;  /* 0x000000ce05057212 */ /* 0x000fe400078e3cff */
[----:B------:R-:W-:Y:S02]  /*23e0*/  LOP3.LUT R63, R12, R207, RZ, 0x3c, !PT ;  /* 0x000000cf0c3f7212 */ /* 0x000fe400078e3cff */
[C---:B------:R-:W-:Y:S01]  /*23f0*/  SHF.L.U64.HI R31, R30.reuse, 0x6, R31 ;  /* 0x000000061e1f7819 */ /* 0x040fe2000001021f */
[----:B------:R-:W-:Y:S01]  /*2400*/  IMAD.SHL.U32 R30, R30, 0x40, RZ ;  /* 0x000000401e1e7824 */ /* 0x000fe200078e00ff */
[----:B------:R-:W-:Y:S01]  /*2410*/  LOP3.LUT R66, R70, 0x4, RZ, 0xc0, !PT ;  /* 0x0000000446427812 */ /* 0x000fe200078ec0ff */
[----:B------:R-:W-:Y:S01]  /*2420*/  IMAD.IADD R62, R198, 0x1, R5 ;  /* 0x00000001c63e7824 */ /* 0x000fe200078e0205 */
[----:B------:R-:W-:Y:S01]  /*2430*/  LOP3.LUT R67, R70, 0x8, RZ, 0xc0, !PT ;  /* 0x0000000846437812 */ /* 0x000fe200078ec0ff */
[----:B------:R-:W-:Y:S01]  /*2440*/  IMAD.IADD R63, R208, 0x1, R63 ;  /* 0x00000001d03f7824 */ /* 0x000fe200078e023f */
[----:B------:R-:W-:-:S02]  /*2450*/  LOP3.LUT R68, R70, 0x10, RZ, 0xc0, !PT ;  /* 0x0000001046447812 */ /* 0x000fc400078ec0ff */
[C---:B------:R-:W-:Y:S02]  /*2460*/  LOP3.LUT R69, R70.reuse, 0x20, RZ, 0xc0, !PT ;  /* 0x0000002046457812 */ /* 0x040fe400078ec0ff */
[----:B------:R-:W-:Y:S02]  /*2470*/  SHF.R.S32.HI R61, RZ, 0x1f, R60 ;  /* 0x0000001fff3d7819 */ /* 0x000fe4000001143c */
[----:B------:R-:W-:Y:S02]  /*2480*/  LOP3.LUT R70, R70, 0x40, RZ, 0xc0, !PT ;  /* 0x0000004046467812 */ /* 0x000fe400078ec0ff */
[----:B--2---:R-:W-:Y:S02]  /*2490*/  LOP3.LUT P1, RZ, R32, 0x4, RZ, 0xc0, !PT ;  /* 0x0000000420ff7812 */ /* 0x004fe4000782c0ff */
[----:B------:R-:W0:Y:S02]  /*24a0*/  S2R R32, SR_TID.X ;  /* 0x0000000000207919 */ /* 0x000e240000002100 */
[----:B------:R-:W-:-:S02]  /*24b0*/  SEL R53, R53, 0xffffffe0, !P1 ;  /* 0xffffffe035357807 */ /* 0x000fc40004800000 */
[----:B0-----:R-:W-:-:S04]  /*24c0*/  SHF.R.U32.HI R32, RZ, 0x7, R32 ;  /* 0x00000007ff207819 */ /* 0x001fc80000011620 */
[----:B------:R-:W-:-:S13]  /*24d0*/  ISETP.NE.AND P6, PT, R32, 0x1, PT ;  /* 0x000000012000780c */ /* 0x000fda0003fc5270 */
[----:B------:R-:W-:Y:S05]  /*24e0*/  @!P6 WARPSYNC.ALL ;  /* 0x000000000000e948 */ /* 0x000fea0003800000 */
[----:B------:R-:W-:Y:S01]  /*24f0*/  ULDC UR4, c[0x0][0x2f4] ;  /* 0x0000bd0000047ab9 */ /* 0x000fe20000000800 */
[----:B----4-:R-:W-:Y:S01]  /*2500*/  SHF.R.S32.HI R57, RZ, 0x1f, R0 ;  /* 0x0000001fff397819 */ /* 0x010fe20000011400 */
[----:B------:R-:W-:Y:S01]  /*2510*/  @!P6 BAR.SYNC.DEFER_BLOCKING 0x9, 0x100 ;  /* 0x024400000000eb1d */ /* 0x000fe20000010000 */
[----:B------:R-:W-:Y:S02]  /*2520*/  ISETP.GE.AND P2, PT, R152, UR4, PT ;  /* 0x0000000498007c0c */ /* 0x000fe4000bf46270 */
[----:B------:R-:W-:-:S02]  /*2530*/  ISETP.GE.AND P1, PT, R22, UR4, PT ;  /* 0x0000000416007c0c */ /* 0x000fc4000bf26270 */
[----:B------:R-:W-:-:S11]  /*2540*/  P2R R72, PR, RZ, 0x4 ;  /* 0x00000004ff487803 */ /* 0x000fd60000000000 */
.L_x_3874:
        /* <DEDUP_REMOVED lines=27> */
[----:B------:R-:W-:Y:S01]  /*2700*/  IADD3 R8, R167, R53, RZ ;  /* 0x00000035a7087210 */ /* 0x000fe20007ffe0ff */
[----:B------:R-:W-:Y:S05]  /*2710*/  YIELD ;  /* 0x0000000000007946 */ /* 0x000fea0003800000 */
[----:B------:R-:W-:Y:S01]  /*2720*/  IMAD R79, R79, R4, R11 ;  /* 0x000000044f4f7224 */ /* 0x000fe200078e020b */
[----:B------:R-:W-:Y:S01]  /*2730*/  ISETP.GT.AND P3, PT, R26, R46, PT ;  /* 0x0000002e1a00720c */ /* 0x000fe20003f64270 */
[C---:B------:R-:W-:Y:S01]  /*2740*/  IMAD R4, R153.reuse, 0x1800, R167 ;  /* 0x0000180099047824 */ /* 0x040fe200078e02a7 */
[----:B------:R-:W-:Y:S01]  /*2750*/  BSSY B0, `(.L_x_3817) ;  /* 0x000030e000007945 */ /* 0x000fe20003800000 */
[----:B------:R-:W-:Y:S01]  /*2760*/  IMAD R8, R153, 0x1800, R8 ;  /* 0x0000180099087824 */ /* 0x000fe200078e0208 */
[----:B------:R-:W-:Y:S01]  /*2770*/  P2R R73, PR, RZ, 0x8 ;  /* 0x00000008ff497803 */ /* 0x000fe20000000000 */
[----:B------:R-:W-:-:S02]  /*2780*/  IMAD R87, R4, 0x2, R17 ;  /* 0x0000000204577824 */ /* 0x000fc400078e0211 */
[----:B------:R-:W-:Y:S01]  /*2790*/  IMAD R76, R8, 0x2, R17 ;  /* 0x00000002084c7824 */ /* 0x000fe200078e0211 */
[----:B0-----:R-:W-:Y:S06]  /*27a0*/  @!P2 BRA `(.L_x_3818) ;  /* 0x0000002c0008a947 */ /* 0x001fec0003800000 */
[----:B------:R-:W-:Y:S01]  /*27b0*/  SHF.R.S32.HI R80, RZ, 0x1f, R79 ;  /* 0x0000001fff507819 */ /* 0x000fe2000001144f */
[----:B------:R-:W-:Y:S01]  /*27c0*/  ULDC.64 UR4, c[0x0][0x300] ;  /* 0x0000c00000047ab9 */ /* 0x000fe20000000a00 */
[----:B-----5:R-:W-:Y:S01]  /*27d0*/  SHF.R.S32.HI R81, RZ, 0x1f, R78 ;  /* 0x0000001fff517819 */ /* 0x020fe2000001144e */
[C---:B------:R-:W-:Y:S01]  /*27e0*/  IMAD.WIDE.U32 R4, R79.reuse, UR4, RZ ;  /* 0x000000044f047c25 */ /* 0x040fe2000f8e00ff */
[----:B------:R-:W0:Y:S01]  /*27f0*/  LDC.64 R10, c[0x0][0x3f8] ;  /* 0x0000fe00ff0a7b82 */ /* 0x000e220000000a00 */
[----:B------:R-:W-:Y:S02]  /*2800*/  ULDC.U8 UR6, c[0x0][0x410] ;  /* 0x0001040000067ab9 */ /* 0x000fe40000000000 */
[----:B------:R-:W-:Y:S01]  /*2810*/  IMAD R6, R80, UR4, RZ ;  /* 0x0000000450067c24 */ /* 0x000fe2000f8e02ff */
[----:B------:R-:W-:Y:S01]  /*2820*/  ISETP.NE.AND P2, PT, RZ, UR6, PT ;  /* 0x00000006ff007c0c */ /* 0x000fe2000bf45270 */
[----:B------:R-:W-:Y:S02]  /*2830*/  IMAD R82, R26, -0x60, R47 ;  /* 0xffffffa01a527824 */ /* 0x000fe400078e022f */
[----:B------:R-:W-:Y:S01]  /*2840*/  IMAD R7, R79, UR5, R6 ;  /* 0x000000054f077c24 */ /* 0x000fe2000f8e0206 */
[----:B------:R-:W1:Y:S01]  /*2850*/  LDC.64 R8, c[0x0][0x408] ;  /* 0x00010200ff087b82 */ /* 0x000e620000000a00 */
[----:B------:R-:W-:Y:S01]  /*2860*/  ULDC.64 UR4, c[0x0][0x310] ;  /* 0x0000c40000047ab9 */ /* 0x000fe20000000a00 */
[----:B------:R-:W-:Y:S01]  /*2870*/  VIMNMX R82, R82, 0x60, PT ;  /* 0x0000006052527848 */ /* 0x000fe20003fe0100 */
[----:B------:R-:W-:-:S02]  /*2880*/  IMAD.IADD R5, R5, 0x1, R7 ;  /* 0x0000000105057824 */ /* 0x000fc400078e0207 */
        /* <DEDUP_REMOVED lines=8> */
[----:B------:R-:W-:Y:S01]  /*2910*/  SHF.R.S32.HI R7, RZ, 0x1f, R26 ;  /* 0x0000001fff077819 */ /* 0x000fe2000001141a */
[----:B------:R-:W-:Y:S01]  /*2920*/  ULDC.64 UR4, c[0x0][0x2e8] ;  /* 0x0000ba0000047ab9 */ /* 0x000fe20000000a00 */
[----:B0-----:R-:W-:Y:S01]  /*2930*/  IMAD.WIDE.U32 R12, R26, R10, RZ ;  /* 0x0000000a1a0c7225 */ /* 0x001fe200078e00ff */
[----:B------:R-:W-:-:S03]  /*2940*/  LEA R83, P3, R4, UR4, 0x1 ;  /* 0x0000000404537c11 */ /* 0x000fc6000f8608ff */
[C---:B------:R-:W-:Y:S02]  /*2950*/  IMAD R6, R7.reuse, R10, RZ ;  /* 0x0000000a07067224 */ /* 0x040fe400078e02ff */
[-C--:B-1----:R-:W-:Y:S02]  /*2960*/  IMAD R7, R7, R8.reuse, RZ ;  /* 0x0000000807077224 */ /* 0x082fe400078e02ff */
[----:B------:R-:W-:Y:S02]  /*2970*/  IMAD.IADD R5, R5, 0x1, R33 ;  /* 0x0000000105057824 */ /* 0x000fe400078e0221 */
[----:B------:R-:W-:-:S03]  /*2980*/  IMAD.WIDE.U32 R14, R26, R8, RZ ;  /* 0x000000081a0e7225 */ /* 0x000fc600078e00ff */
[----:B------:R-:W-:Y:S01]  /*2990*/  LEA.HI.X R84, R4, UR5, R5, 0x1, P3 ;  /* 0x0000000504547c11 */ /* 0x000fe200098f0c05 */
[C---:B------:R-:W-:Y:S02]  /*29a0*/  IMAD R71, R26.reuse, R11, R6 ;  /* 0x0000000b1a477224 */ /* 0x040fe400078e0206 */
[----:B------:R-:W-:Y:S02]  /*29b0*/  IMAD R7, R26, R9, R7 ;  /* 0x000000091a077224 */ /* 0x000fe400078e0207 */
        /* <DEDUP_REMOVED lines=11> */
[----:B------:R-:W-:Y:S01]  /*2a70*/  IMAD.MOV.U32 R4, RZ, RZ, R20 ;  /* 0x000000ffff047224 */ /* 0x000fe200078e0014 */
[----:B------:R-:W-:Y:S01]  /*2a80*/  ULDC.64 UR4, c[0x0][0x3e8] ;  /* 0x0000fa0000047ab9 */ /* 0x000fe20000000a00 */
[----:B------:R-:W-:Y:S01]  /*2a90*/  IMAD.MOV.U32 R5, RZ, RZ, R55 ;  /* 0x000000ffff057224 */ /* 0x000fe200078e0037 */
[----:B------:R-:W-:Y:S01]  /*2aa0*/  ULDC.64 UR6, c[0x0][0x400] ;  /* 0x0001000000067ab9 */ /* 0x000fe20000000a00 */
[----:B------:R-:W-:Y:S01]  /*2ab0*/  IMAD R35, R71, 0x60, RZ ;  /* 0x0000006047237824 */ /* 0x000fe200078e02ff */
[----:B------:R-:W-:Y:S01]  /*2ac0*/  CS2R R42, SRZ ;  /* 0x00000000002a7805 */ /* 0x000fe2000001ff00 */
[----:B------:R-:W-:Y:S01]  /*2ad0*/  IMAD.WIDE.U32 R6, R12, 0x60, R4 ;  /* 0x000000600c067825 */ /* 0x000fe200078e0004 */
[----:B------:R-:W-:-:S03]  /*2ae0*/  CS2R R74, SRZ ;  /* 0x00000000004a7805 */ /* 0x000fc6000001ff00 */
[----:B------:R-:W-:Y:S02]  /*2af0*/  IMAD.MOV.U32 R4, RZ, RZ, R44 ;  /* 0x000000ffff047224 */ /* 0x000fe400078e002c */
[----:B------:R-:W-:Y:S02]  /*2b00*/  IMAD.MOV.U32 R5, RZ, RZ, R58 ;  /* 0x000000ffff057224 */ /* 0x000fe400078e003a */
[----:B------:R-:W-:Y:S02]  /*2b10*/  IMAD R37, R77, 0x60, RZ ;  /* 0x000000604d257824 */ /* 0x000fe400078e02ff */
[----:B------:R-:W-:Y:S01]  /*2b20*/  IMAD.WIDE.U32 R32, R14, 0x60, R4 ;  /* 0x000000600e207825 */ /* 0x000fe200078e0004 */
[----:B------:R-:W-:-:S03]  /*2b30*/  LEA R4, P3, R6, UR4, 0x1 ;  /* 0x0000000406047c11 */ /* 0x000fc6000f8608ff */
[----:B------:R-:W-:Y:S02]  /*2b40*/  IMAD.IADD R5, R7, 0x1, R35 ;  /* 0x0000000107057824 */ /* 0x000fe400078e0223 */
[----:B------:R-:W-:-:S03]  /*2b50*/  IMAD.IADD R7, R33, 0x1, R37 ;  /* 0x0000000121077824 */ /* 0x000fc600078e0225 */
[----:B------:R-:W-:Y:S02]  /*2b60*/  LEA.HI.X R5, R6, UR5, R5, 0x1, P3 ;  /* 0x0000000506057c11 */ /* 0x000fe400098f0c05 */
        /* <DEDUP_REMOVED lines=10> */
.L_x_3821:
[----:B------:R-:W-:Y:S05]  /*2c10*/  BSYNC B1 ;  /* 0x0000000000017941 */ /* 0x000fea0003800000 */
.L_x_3820:
[----:B------:R-:W-:Y:S01]  /*2c20*/  ISETP.GE.AND P4, PT, R166, R82, PT ;  /* 0x00000052a600720c */ /* 0x000fe20003f86270 */
[----:B------:R-:W-:Y:S01]  /*2c30*/  BSSY B1, `(.L_x_3822) ;  /* 0x0000021000017945 */ /* 0x000fe20003800000 */
[----:B------:R-:W-:Y:S02]  /*2c40*/  CS2R R34, SRZ ;  /* 0x0000000000227805 */ /* 0x000fe4000001ff00 */
[----:B------:R-:W-:Y:S01]  /*2c50*/  CS2R R32, SRZ ;  /* 0x0000000000207805 */ /* 0x000fe2000001ff00 */
[----:B-----5:R-:W-:Y:S01]  /*2c60*/  IMAD.MOV.U32 R86, RZ, RZ, R38 ;  /* 0x000000ffff567224 */ /* 0x020fe200078e0026 */
[----:B------:R-:W-:Y:S01]  /*2c70*/  CS2R R36, SRZ ;  /* 0x0000000000247805 */ /* 0x000fe2000001ff00 */
[----:B------:R-:W-:-:S06]  /*2c80*/  IMAD.MOV.U32 R88, RZ, RZ, R39 ;  /* 0x000000ffff587224 */ /* 0x000fcc00078e0027 */
[----:B------:R-:W-:Y:S05]  /*2c90*/  @P4 BRA `(.L_x_3823) ;  /* 0x0000000000684947 */ /* 0x000fea0003800000 */
[----:B------:R-:W-:Y:S01]  /*2ca0*/  IMAD.WIDE.U32 R14, R14, 0x60, R30 ;  /* 0x000000600e0e7825 */ /* 0x000fe200078e001e */
[C---:B0-----:R-:W-:Y:S01]  /*2cb0*/  SHF.L.U64.HI R5, R10.reuse, 0x6, R11 ;  /* 0x000000060a057819 */ /* 0x041fe2000001020b */
[----:B------:R-:W-:Y:S01]  /*2cc0*/  ULDC.64 UR4, c[0x0][0x400] ;  /* 0x0001000000047ab9 */ /* 0x000fe20000000a00 */
[----:B------:R-:W-:Y:S01]  /*2cd0*/  CS2R R34, SRZ ;  /* 0x0000000000227805 */ /* 0x000fe2000001ff00 */
[----:B------:R-:W-:Y:S01]  /*2ce0*/  IMAD.SHL.U32 R4, R10, 0x40, RZ ;  /* 0x000000400a047824 */ /* 0x000fe200078e00ff */
[----:B------:R-:W-:Y:S01]  /*2cf0*/  IADD3 R6, P3, R44, R14, RZ ;  /* 0x0000000e2c067210 */ /* 0x000fe20007f7e0ff */
[----:B------:R-:W-:Y:S01]  /*2d00*/  IMAD R77, R77, 0x60, RZ ;  /* 0x000000604d4d7824 */ /* 0x000fe200078e02ff */
[----:B------:R-:W-:Y:S01]  /*2d10*/  CS2R R36, SRZ ;  /* 0x0000000000247805 */ /* 0x000fe2000001ff00 */
[----:B------:R-:W-:-:S03]  /*2d20*/  IMAD.WIDE.U32 R4, R12, 0x60, R4 ;  /* 0x000000600c047825 */ /* 0x000fc600078e0004 */
[----:B------:R-:W-:Y:S01]  /*2d30*/  IADD3.X R15, R58, R77, R15, P3, !PT ;  /* 0x0000004d3a0f7210 */ /* 0x000fe20001ffe40f */
[----:B------:R-:W-:Y:S01]  /*2d40*/  IMAD R8, R71, 0x60, RZ ;  /* 0x0000006047087824 */ /* 0x000fe200078e02ff */
[----:B------:R-:W-:-:S04]  /*2d50*/  IADD3 R7, P3, R20, R4, RZ ;  /* 0x0000000414077210 */ /* 0x000fc80007f7e0ff */
[----:B------:R-:W-:Y:S02]  /*2d60*/  IADD3.X R8, R55, R8, R5, P3, !PT ;  /* 0x0000000837087210 */ /* 0x000fe40001ffe405 */
        /* <DEDUP_REMOVED lines=13> */
.L_x_3823:
[----:B------:R-:W-:Y:S05]  /*2e40*/  BSYNC B1 ;  /* 0x0000000000017941 */ /* 0x000fea0003800000 */
.L_x_3822:
[----:B------:R-:W-:Y:S01]  /*2e50*/  ULOP3.LUT UR4, UR38, 0x1, URZ, 0xfc, !UPT ;  /* 0x0000000126047892 */ /* 0x000fe2000f8efc3f */
[----:B01----:R-:W-:Y:S01]  /*2e60*/  IMAD.MOV.U32 R4, RZ, RZ, R42 ;  /* 0x000000ffff047224 */ /* 0x003fe200078e002a */
[----:B------:R-:W-:Y:S01]  /*2e70*/  PRMT R92, R88, 0x5410, R86 ;  /* 0x00005410585c7816 */ /* 0x000fe20000000056 */
[----:B------:R-:W-:Y:S01]  /*2e80*/  IMAD.MOV.U32 R5, RZ, RZ, R43 ;  /* 0x000000ffff057224 */ /* 0x000fe200078e002b */
[----:B------:R-:W-:Y:S01]  /*2e90*/  UISETP.NE.AND UP0, UPT, UR4, 0x3, UPT ;  /* 0x000000030400788c */ /* 0x000fe2000bf05270 */
        /* <DEDUP_REMOVED lines=13> */
[----:B------:R-:W-:Y:S01]  /*2f70*/  IMAD.MOV.U32 R7, RZ, RZ, R37 ;  /* 0x000000ffff077224 */ /* 0x000fe200078e0025 */
[----:B------:R-:W-:Y:S02]  /*2f80*/  MOV R6, R36 ;  /* 0x0000002400067202 */ /* 0x000fe40000000f00 */
[----:B------:R-:W-:Y:S01]  /*2f90*/  PRMT R88, R4, 0x5410, R5 ;  /* 0x0000541004587816 */ /* 0x000fe20000000005 */
[----:B------:R-:W-:Y:S01]  /*2fa0*/  IMAD.MOV.U32 R4, RZ, RZ, R32 ;  /* 0x000000ffff047224 */ /* 0x000fe200078e0020 */
[----:B------:R-:W-:Y:S01]  /*2fb0*/  PRMT R91, R7, 0x5410, R6 ;  /* 0x00005410075b7816 */ /* 0x000fe20000000006 */
[----:B------:R-:W-:-:S05]  /*2fc0*/  IMAD.MOV.U32 R5, RZ, RZ, R33 ;  /* 0x000000ffff057224 */ /* 0x000fca00078e0021 */
[----:B------:R-:W-:Y:S01]  /*2fd0*/  PRMT R89, R4, 0x5410, R5 ;  /* 0x0000541004597816 */ /* 0x000fe20000000005 */
[----:B------:R-:W-:Y:S06]  /*2fe0*/  @!P3 BRA `(.L_x_3824) ;  /* 0x000000000004b947 */ /* 0x000fec0003800000 */
[----:B------:R-:W-:Y:S01]  /*2ff0*/  BPT.TRAP 0x1 ;  /* 0x000000040000795c */ /* 0x000fe20000300000 */
.L_x_3824:
[----:B------:R-:W-:Y:S01]  /*3000*/  IMAD R71, R153, 0x8, R148 ;  /* 0x0000000899477824 */ /* 0x000fe200078e0294 */
[----:B------:R-:W-:Y:S01]  /*3010*/  SHF.L.U32 R86, R158, 0x1f, RZ ;  /* 0x0000001f9e567819 */ /* 0x000fe200000006ff */
[----:B------:R-:W-:Y:S03]  /*3020*/  BSSY B1, `(.L_x_3825) ;  /* 0x0000003000017945 */ /* 0x000fe60003800000 */
[----:B------:R-:W0:Y:S02]  /*3030*/  SYNCS.PHASECHK.TRANS64.TRYWAIT P5, [R71+URZ+0x32490], R86 ;  /* 0x03249056470075a7 */ /* 0x000e2400080a017f */
[----:B0-----:R-:W-:Y:S05]  /*3040*/  @!P5 BRA `(.L_x_3826) ;  /* 0x0000032c0060d947 */ /* 0x001fea0003800000 */
.L_x_4173:
[----:B------:R-:W-:Y:S05]  /*3050*/  BSYNC B1 ;  /* 0x0000000000017941 */ /* 0x000fea0003800000 */
.L_x_3825:
[----:B------:R-:W-:-:S03]  /*3060*/  UMOV UR4, 0xffffffff ;  /* 0xffffffff00047882 */ /* 0x000fc60000000000 */
[----:B------:R-:W-:Y:S05]  /*3070*/  BRA.DIV UR4, `(.L_x_3827) ;  /* 0x0000032e04687947 */ /* 0x000fea000b800000 */
[----:B------:R1:W2:Y:S04]  /*3080*/  SHFL.IDX PT, R77, R84, RZ, 0x1c1f ;  /* 0x001c1fff544d7589 */ /* 0x0002a800000e0000 */
[----:B------:R1:W3:Y:S02]  /*3090*/  SHFL.IDX PT, R14, R83, RZ, 0x1c1f ;  /* 0x001c1fff530e7589 */ /* 0x0002e400000e0000 */
.L_x_4177:
        /* <DEDUP_REMOVED lines=11> */
[----:B0-----:R-:W-:Y:S01]  /*3150*/  IMAD.MOV.U32 R12, RZ, RZ, R6 ;  /* 0x000000ffff0c7224 */ /* 0x001fe200078e0006 */
[----:B------:R-:W-:Y:S01]  /*3160*/  SHF.R.U32.HI R42, RZ, 0x10, R43 ;  /* 0x00000010ff2a7819 */ /* 0x000fe2000001162b */
[--C-:B------:R-:W-:Y:S01]  /*3170*/  HADD2.F32 R6, -RZ, R5.reuse.H1_H1 ;  /* 0x30000005ff067230 */ /* 0x100fe20000004100 */
[--C-:B------:R-:W-:Y:S01]  /*3180*/  SHF.R.U64 R43, R74, 0x10, R75.reuse ;  /* 0x000000104a2b7819 */ /* 0x100fe2000000124b */
[----:B------:R-:W-:Y:S01]  /*3190*/  HADD2.F32 R5, -RZ, R5.H0_H0 ;  /* 0x20000005ff057230 */ /* 0x000fe20000004100 */
[----:B------:R-:W-:Y:S01]  /*31a0*/  SHF.R.U32.HI R74, RZ, 0x10, R75 ;  /* 0x00000010ff4a7819 */ /* 0x000fe2000001164b */
[----:B------:R-:W-:Y:S02]  /*31b0*/  HADD2.F32 R15, -RZ, R15.H0_H0 ;  /* 0x2000000fff0f7230 */ /* 0x000fe40000004100 */
[----:B------:R-:W-:Y:S02]  /*31c0*/  HADD2.F32 R43, -RZ, R43.H0_H0 ;  /* 0x2000002bff2b7230 */ /* 0x000fe40000004100 */
[----:B------:R-:W-:-:S02]  /*31d0*/  HADD2.F32 R74, -RZ, R74.H0_H0 ;  /* 0x2000004aff4a7230 */ /* 0x000fc40000004100 */
[--C-:B------:R-:W-:Y:S02]  /*31e0*/  HADD2.F32 R13, -RZ, R7.reuse.H1_H1 ;  /* 0x30000007ff0d7230 */ /* 0x100fe40000004100 */
[CC--:B------:R-:W-:Y:S01]  /*31f0*/  FMUL.FTZ R94, R6.reuse, R43.reuse ;  /* 0x0000002b065e7220 */ /* 0x0c0fe20000410000 */
[----:B------:R-:W-:Y:S02]  /*3200*/  HADD2.F32 R7, -RZ, R7.H0_H0 ;  /* 0x20000007ff077230 */ /* 0x000fe40000004100 */
[C---:B------:R-:W-:Y:S01]  /*3210*/  FMUL.FTZ R43, R5.reuse, R43 ;  /* 0x0000002b052b7220 */ /* 0x040fe20000410000 */
[----:B------:R-:W-:Y:S02]  /*3220*/  HADD2.F32 R42, -RZ, R42.H0_H0 ;  /* 0x2000002aff2a7230 */ /* 0x000fe40000004100 */
[-C--:B------:R-:W-:Y:S01]  /*3230*/  FFMA.FTZ R94, R5, R15.reuse, -R94 ;  /* 0x0000000f055e7223 */ /* 0x080fe2000001085e */
[----:B------:R-:W-:Y:S01]  /*3240*/  FMUL.FTZ R96, R13, R74 ;  /* 0x0000004a0d607220 */ /* 0x000fe20000410000 */
[----:B------:R-:W-:Y:S01]  /*3250*/  FFMA.FTZ R93, R6, R15, R43 ;  /* 0x0000000f065d7223 */ /* 0x000fe2000001002b */
[----:B------:R-:W-:-:S02]  /*3260*/  HADD2.F32 R5, -RZ, R4.H1_H1 ;  /* 0x30000004ff057230 */ /* 0x000fc40000004100 */
[C---:B------:R-:W-:Y:S01]  /*3270*/  FMUL.FTZ R74, R7.reuse, R74 ;  /* 0x0000004a074a7220 */ /* 0x040fe20000410000 */
[--C-:B------:R-:W-:Y:S02]  /*3280*/  HADD2.F32 R15, -RZ, R99.reuse.H0_H0 ;  /* 0x20000063ff0f7230 */ /* 0x100fe40000004100 */
[-C--:B------:R-:W-:Y:S01]  /*3290*/  FFMA.FTZ R96, R7, R42.reuse, -R96 ;  /* 0x0000002a07607223 */ /* 0x080fe20000010860 */
[----:B------:R-:W-:Y:S02]  /*32a0*/  HADD2.F32 R4, -RZ, R4.H0_H0 ;  /* 0x20000004ff047230 */ /* 0x000fe40000004100 */
[----:B------:R-:W-:Y:S01]  /*32b0*/  FFMA.FTZ R95, R13, R42, R74 ;  /* 0x0000002a0d5f7223 */ /* 0x000fe2000001004a */
[----:B------:R-:W-:Y:S02]  /*32c0*/  HADD2.F32 R43, -RZ, R99.H1_H1 ;  /* 0x30000063ff2b7230 */ /* 0x000fe40000004100 */
[----:B------:R-:W-:Y:S01]  /*32d0*/  FMUL.FTZ R75, R5, R15 ;  /* 0x0000000f054b7220 */ /* 0x000fe20000410000 */
[----:B------:R-:W-:-:S02]  /*32e0*/  HADD2.F32 R6, -RZ, R12.H1_H1 ;  /* 0x3000000cff067230 */ /* 0x000fc40000004100 */
[----:B------:R-:W-:Y:S01]  /*32f0*/  FMUL.FTZ R42, R4, R15 ;  /* 0x0000000f042a7220 */ /* 0x000fe20000410000 */
[----:B------:R-:W-:Y:S02]  /*3300*/  HADD2.F32 R12, -RZ, R12.H0_H0 ;  /* 0x2000000cff0c7230 */ /* 0x000fe40000004100 */
        /* <DEDUP_REMOVED lines=12> */
.L_x_3833:
[----:B------:R-:W-:Y:S05]  /*33d0*/  BSYNC B3 ;  /* 0x0000000000037941 */ /* 0x000fea0003800000 */
.L_x_3832:
[----:B0-----:R4:W-:Y:S02]  /*33e0*/  ST.E.128 desc[UR44][R10.64], R4 ;  /* 0x000000040a007985 */ /* 0x0019e4000c101d2c */
.L_x_3831:
[----:B------:R-:W-:Y:S05]  /*33f0*/  BSYNC B2 ;  /* 0x0000000000027941 */ /* 0x000fea0003800000 */
.L_x_3830:
        /* <DEDUP_REMOVED lines=9> */
[----:B0-----:R-:W-:Y:S01]  /*3490*/  IMAD.MOV.U32 R12, RZ, RZ, R6 ;  /* 0x000000ffff0c7224 */ /* 0x001fe200078e0006 */
[----:B------:R-:W-:Y:S01]  /*34a0*/  SHF.R.U64 R14, R38, 0x10, R39 ;  /* 0x00000010260e7819 */ /* 0x000fe20000001227 */
[----:B------:R-:W-:Y:S01]  /*34b0*/  HADD2.F32 R6, -RZ, R5.H1_H1 ;  /* 0x30000005ff067230 */ /* 0x000fe20000004100 */
[----:B------:R-:W-:Y:S01]  /*34c0*/  SHF.R.U32.HI R40, RZ, 0x10, R41 ;  /* 0x00000010ff287819 */ /* 0x000fe20000011629 */
[----:B------:R-:W-:Y:S01]  /*34d0*/  HADD2.F32 R15, -RZ, R15.H0_H0 ;  /* 0x2000000fff0f7230 */ /* 0x000fe20000004100 */
[----:B------:R-:W-:Y:S01]  /*34e0*/  SHF.R.U32.HI R38, RZ, 0x10, R39 ;  /* 0x00000010ff267819 */ /* 0x000fe20000011627 */
[----:B------:R-:W-:Y:S02]  /*34f0*/  HADD2.F32 R5, -RZ, R5.H0_H0 ;  /* 0x20000005ff057230 */ /* 0x000fe40000004100 */
[----:B------:R-:W-:Y:S02]  /*3500*/  HADD2.F32 R14, -RZ, R14.H0_H0 ;  /* 0x2000000eff0e7230 */ /* 0x000fe40000004100 */
[----:B------:R-:W-:Y:S01]  /*3510*/  FMUL.FTZ R42, R6, R15 ;  /* 0x0000000f062a7220 */ /* 0x000fe20000410000 */
[----:B------:R-:W-:-:S02]  /*3520*/  HADD2.F32 R40, -RZ, R40.H0_H0 ;  /* 0x20000028ff287230 */ /* 0x000fc40000004100 */
[C---:B------:R-:W-:Y:S01]  /*3530*/  FMUL.FTZ R15, R5.reuse, R15 ;  /* 0x0000000f050f7220 */ /* 0x040fe20000410000 */
[--C-:B------:R-:W-:Y:S02]  /*3540*/  HADD2.F32 R13, -RZ, R7.reuse.H1_H1 ;  /* 0x30000007ff0d7230 */ /* 0x100fe40000004100 */
[-C--:B------:R-:W-:Y:S01]  /*3550*/  FFMA.FTZ R42, R5, R14.reuse, -R42 ;  /* 0x0000000e052a7223 */ /* 0x080fe2000001082a */
[----:B------:R-:W-:Y:S02]  /*3560*/  HADD2.F32 R7, -RZ, R7.H0_H0 ;  /* 0x20000007ff077230 */ /* 0x000fe40000004100 */
[----:B------:R-:W-:Y:S01]  /*3570*/  FFMA.FTZ R41, R6, R14, R15 ;  /* 0x0000000e06297223 */ /* 0x000fe2000001000f */
[----:B------:R-:W-:Y:S02]  /*3580*/  HADD2.F32 R38, -RZ, R38.H0_H0 ;  /* 0x20000026ff267230 */ /* 0x000fe40000004100 */
[----:B------:R-:W-:Y:S01]  /*3590*/  FMUL.FTZ R74, R13, R40 ;  /* 0x000000280d4a7220 */ /* 0x000fe20000410000 */
[----:B------:R-:W-:-:S02]  /*35a0*/  HADD2.F32 R14, -RZ, R98.H0_H0 ;  /* 0x20000062ff0e7230 */ /* 0x000fc40000004100 */
[C---:B------:R-:W-:Y:S01]  /*35b0*/  FMUL.FTZ R40, R7.reuse, R40 ;  /* 0x0000002807287220 */ /* 0x040fe20000410000 */
[----:B------:R-:W-:Y:S02]  /*35c0*/  HADD2.F32 R15, -RZ, R98.H1_H1 ;  /* 0x30000062ff0f7230 */ /* 0x000fe40000004100 */
[-C--:B------:R-:W-:Y:S01]  /*35d0*/  FFMA.FTZ R74, R7, R38.reuse, -R74 ;  /* 0x00000026074a7223 */ /* 0x080fe2000001084a */
[----:B------:R-:W-:Y:S02]  /*35e0*/  HADD2.F32 R5, -RZ, R4.H1_H1 ;  /* 0x30000004ff057230 */ /* 0x000fe40000004100 */
[----:B------:R-:W-:Y:S01]  /*35f0*/  FFMA.FTZ R75, R13, R38, R40 ;  /* 0x000000260d4b7223 */ /* 0x000fe20000010028 */
[----:B------:R-:W-:Y:S02]  /*3600*/  HADD2.F32 R6, -RZ, R12.H1_H1 ;  /* 0x3000000cff067230 */ /* 0x000fe40000004100 */
[----:B------:R-:W-:Y:S02]  /*3610*/  HADD2.F32 R4, -RZ, R4.H0_H0 ;  /* 0x20000004ff047230 */ /* 0x000fe40000004100 */
[----:B------:R-:W-:Y:S01]  /*3620*/  FMUL.FTZ R39, R5, R14 ;  /* 0x0000000e05277220 */ /* 0x000fe20000410000 */
        /* <DEDUP_REMOVED lines=14> */
.L_x_3835:
[----:B------:R-:W-:Y:S05]  /*3710*/  BSYNC B2 ;  /* 0x0000000000027941 */ /* 0x000fea0003800000 */
.L_x_3834:
[----:B0-----:R0:W-:Y:S02]  /*3720*/  ST.E.128 desc[UR44][R10.64], R4 ;  /* 0x000000040a007985 */ /* 0x0011e4000c101d2c */
.L_x_3829:
[----:B------:R-:W-:Y:S05]  /*3730*/  BSYNC B1 ;  /* 0x0000000000017941 */ /* 0x000fea0003800000 */
.L_x_3828:
[----:B------:R-:W-:-:S03]  /*3740*/  UMOV UR4, 0xffffffff ;  /* 0xffffffff00047882 */ /* 0x000fc60000000000 */
[----:B------:R-:W-:Y:S05]  /*3750*/  BRA.DIV UR4, `(.L_x_3836) ;  /* 0x0000032604f87947 */ /* 0x000fea000b800000 */
[----:B------:R0:W0:Y:S04]  /*3760*/  SHFL.IDX PT, R39, R84, 0x1, 0x1c1f ;  /* 0x003c1f0054277f89 */ /* 0x00002800000e0000 */
[----:B---3--:R3:W0:Y:S02]  /*3770*/  SHFL.IDX PT, R14, R83, 0x1, 0x1c1f ;  /* 0x003c1f00530e7f89 */ /* 0x00862400000e0000 */
.L_x_4181:
[----:B------:R-:W-:Y:S05]  /*3780*/  @P4 BRA `(.L_x_3837) ;  /* 0x0000002000284947 */ /* 0x000fea0003800000 */
[----:B------:R-:W-:Y:S04]  /*3790*/  BSSY B1, `(.L_x_3838) ;  /* 0x0000033000017945 */ /* 0x000fe80003800000 */
[----:B------:R-:W-:Y:S05]  /*37a0*/  @P1 BRA `(.L_x_3839) ;  /* 0x0000000000c41947 */ /* 0x000fea0003800000 */
[----:B0---4-:R0:W4:Y:S01]  /*37b0*/  LDS.128 R4, [R87+0x2000] ;  /* 0x0020000057047984 */ /* 0x0111220000000c00 */
[C---:B------:R-:W-:Y:S01]  /*37c0*/  LEA R10, P2, R22.reuse, R14, 0x1 ;  /* 0x0000000e160a7211 */ /* 0x040fe200078408ff */
[----:B------:R-:W-:Y:S03]  /*37d0*/  BSSY B2, `(.L_x_3840) ;  /* 0x000002d000027945 */ /* 0x000fe60003800000 */
[----:B------:R-:W-:Y:S02]  /*37e0*/  LEA.HI.X R11, R22, R39, R23, 0x1, P2 ;  /* 0x00000027160b7211 */ /* 0x000fe400010f0c17 */
[----:B------:R-:W-:-:S13]  /*37f0*/  ISETP.GE.AND P2, PT, R154, R85, PT ;  /* 0x000000559a00720c */ /* 0x000fda0003f46270 */
[----:B0-----:R-:W-:Y:S05]  /*3800*/  @P2 BRA `(.L_x_3841) ;  /* 0x0000000000a42947 */ /* 0x001fea0003800000 */
[--C-:B------:R-:W-:Y:S01]  /*3810*/  SHF.R.U64 R15, R34, 0x10, R35.reuse ;  /* 0x00000010220f7819 */ /* 0x100fe20000001223 */
[----:B----4-:R-:W-:Y:S01]  /*3820*/  IMAD.MOV.U32 R12, RZ, RZ, R6 ;  /* 0x000000ffff0c7224 */ /* 0x010fe200078e0006 */
        /* <DEDUP_REMOVED lines=18> */
[--C-:B------:R-:W-:Y:S02]  /*3950*/  HADD2.F32 R15, -RZ, R91.reuse.H1_H1 ;  /* 0x3000005bff0f7230 */ /* 0x100fe40000004100 */
[-C--:B------:R-:W-:Y:S01]  /*3960*/  FFMA.FTZ R40, R7, R34.reuse, -R40 ;  /* 0x0000002207287223 */ /* 0x080fe20000010828 */
[----:B------:R-:W-:Y:S02]  /*3970*/  HADD2.F32 R4, -RZ, R4.H0_H0 ;  /* 0x20000004ff047230 */ /* 0x000fe40000004100 */
[----:B------:R-:W-:Y:S01]  /*3980*/  FFMA.FTZ R41, R13, R34, R36 ;  /* 0x000000220d297223 */ /* 0x000fe20000010024 */
[----:B------:R-:W-:Y:S02]  /*3990*/  HADD2.F32 R91, -RZ, R91.H0_H0 ;  /* 0x2000005bff5b7230 */ /* 0x000fe40000004100 */
[----:B------:R-:W-:Y:S01]  /*39a0*/  FMUL.FTZ R35, R5, R15 ;  /* 0x0000000f05237220 */ /* 0x000fe20000410000 */
[----:B------:R-:W-:-:S02]  /*39b0*/  HADD2.F32 R6, -RZ, R12.H1_H1 ;  /* 0x3000000cff067230 */ /* 0x000fc40000004100 */
[----:B------:R-:W-:Y:S01]  /*39c0*/  FMUL.FTZ R34, R4, R15 ;  /* 0x0000000f04227220 */ /* 0x000fe20000410000 */
[----:B------:R-:W-:Y:S02]  /*39d0*/  HADD2.F32 R12, -RZ, R12.H0_H0 ;  /* 0x2000000cff0c7230 */ /* 0x000fe40000004100 */
[--C-:B------:R-:W-:Y:S02]  /*39e0*/  HADD2.F32 R7, -RZ, R90.reuse.H1_H1 ;  /* 0x3000005aff077230 */ /* 0x100fe40000004100 */
[-C--:B------:R-:W-:Y:S01]  /*39f0*/  FMUL.FTZ R15, R6, R91.reuse ;  /* 0x0000005b060f7220 */ /* 0x080fe20000410000 */
        /* <DEDUP_REMOVED lines=10> */
.L_x_3841:
[----:B------:R-:W-:Y:S05]  /*3aa0*/  BSYNC B2 ;  /* 0x0000000000027941 */ /* 0x000fea0003800000 */
.L_x_3840:
[----:B----4-:R0:W-:Y:S02]  /*3ab0*/  ST.E.128 desc[UR44][R10.64], R4 ;  /* 0x000000040a007985 */ /* 0x0101e4000c101d2c */
.L_x_3839:
[----:B------:R-:W-:Y:S05]  /*3ac0*/  BSYNC B1 ;  /* 0x0000000000017941 */ /* 0x000fea0003800000 */
.L_x_3838:
[----:B------:R-:W-:-:S13]  /*3ad0*/  ISETP.NE.AND P2, PT, R72, RZ, PT ;  /* 0x000000ff4800720c */ /* 0x000fda0003f45270 */
[----:B------:R-:W-:Y:S05]  /*3ae0*/  @P2 BRA `(.L_x_3837) ;  /* 0x0000001c00502947 */ /* 0x000fea0003800000 */
[----:B0---4-:R0:W4:Y:S01]  /*3af0*/  LDS.128 R4, [R76+0x2000] ;  /* 0x002000004c047984 */ /* 0x0111220000000c00 */
[C---:B------:R-:W-:Y:S01]  /*3b00*/  LEA R14, P2, R152.reuse, R14, 0x1 ;  /* 0x0000000e980e7211 */ /* 0x040fe200078408ff */
[----:B------:R-:W-:Y:S03]  /*3b10*/  BSSY B1, `(.L_x_3842) ;  /* 0x000002d000017945 */ /* 0x000fe60003800000 */
[----:B------:R-:W-:Y:S02]  /*3b20*/  LEA.HI.X R15, R152, R39, R157, 0x1, P2 ;  /* 0x00000027980f7211 */ /* 0x000fe400010f0c9d */
[----:B------:R-:W-:-:S13]  /*3b30*/  ISETP.GE.AND P2, PT, R159, R85, PT ;  /* 0x000000559f00720c */ /* 0x000fda0003f46270 */
[----:B0-----:R-:W-:Y:S05]  /*3b40*/  @P2 BRA `(.L_x_3843) ;  /* 0x0000000000a42947 */ /* 0x001fea0003800000 */
[----:B------:R-:W-:Y:S02]  /*3b50*/  SHF.R.U64 R11, R32, 0x10, R33 ;  /* 0x00000010200b7819 */ /* 0x000fe40000001221 */
[----:B------:R-:W-:Y:S01]  /*3b60*/  SHF.R.U64 R10, R8, 0x10, R9 ;  /* 0x00000010080a7819 */ /* 0x000fe20000001209 */
[----:B----4-:R-:W-:Y:S01]  /*3b70*/  IMAD.MOV.U32 R8, RZ, RZ, R6 ;  /* 0x000000ffff087224 */ /* 0x010fe200078e0006 */
[----:B------:R-:W-:Y:S01]  /*3b80*/  SHF.R.U32.HI R32, RZ, 0x10, R33 ;  /* 0x00000010ff207819 */ /* 0x000fe20000011621 */
[----:B------:R-:W-:Y:S01]  /*3b90*/  HADD2.F32 R11, -RZ, R11.H0_H0 ;  /* 0x2000000bff0b7230 */ /* 0x000fe20000004100 */
[----:B------:R-:W-:Y:S01]  /*3ba0*/  SHF.R.U32.HI R12, RZ, 0x10, R9 ;  /* 0x00000010ff0c7819 */ /* 0x000fe20000011609 */
[--C-:B------:R-:W-:Y:S02]  /*3bb0*/  HADD2.F32 R6, -RZ, R5.reuse.H1_H1 ;  /* 0x30000005ff067230 */ /* 0x100fe40000004100 */
[----:B------:R-:W-:Y:S02]  /*3bc0*/  HADD2.F32 R5, -RZ, R5.H0_H0 ;  /* 0x20000005ff057230 */ /* 0x000fe40000004100 */
[----:B------:R-:W-:-:S02]  /*3bd0*/  HADD2.F32 R10, -RZ, R10.H0_H0 ;  /* 0x2000000aff0a7230 */ /* 0x000fc40000004100 */
[CC--:B------:R-:W-:Y:S01]  /*3be0*/  FMUL.FTZ R34, R6.reuse, R11.reuse ;  /* 0x0000000b06227220 */ /* 0x0c0fe20000410000 */
[----:B------:R-:W-:Y:S02]  /*3bf0*/  HADD2.F32 R32, -RZ, R32.H0_H0 ;  /* 0x20000020ff207230 */ /* 0x000fe40000004100 */
[C---:B------:R-:W-:Y:S01]  /*3c00*/  FMUL.FTZ R11, R5.reuse, R11 ;  /* 0x0000000b050b7220 */ /* 0x040fe20000410000 */
[--C-:B------:R-:W-:Y:S02]  /*3c10*/  HADD2.F32 R9, -RZ, R7.reuse.H1_H1 ;  /* 0x30000007ff097230 */ /* 0x100fe40000004100 */
[-C--:B------:R-:W-:Y:S01]  /*3c20*/  FFMA.FTZ R34, R5, R10.reuse, -R34 ;  /* 0x0000000a05227223 */ /* 0x080fe20000010822 */
[----:B------:R-:W-:Y:S02]  /*3c30*/  HADD2.F32 R7, -RZ, R7.H0_H0 ;  /* 0x20000007ff077230 */ /* 0x000fe40000004100 */
[----:B------:R-:W-:Y:S01]  /*3c40*/  FFMA.FTZ R13, R6, R10, R11 ;  /* 0x0000000a060d7223 */ /* 0x000fe2000001000b */
[----:B------:R-:W-:-:S02]  /*3c50*/  HADD2.F32 R12, -RZ, R12.H0_H0 ;  /* 0x2000000cff0c7230 */ /* 0x000fc40000004100 */
[-C--:B------:R-:W-:Y:S01]  /*3c60*/  FMUL.FTZ R36, R9, R32.reuse ;  /* 0x0000002009247220 */ /* 0x080fe20000410000 */
[--C-:B------:R-:W-:Y:S02]  /*3c70*/  HADD2.F32 R10, -RZ, R89.reuse.H0_H0 ;  /* 0x20000059ff0a7230 */ /* 0x100fe40000004100 */
[C---:B------:R-:W-:Y:S01]  /*3c80*/  FMUL.FTZ R32, R7.reuse, R32 ;  /* 0x0000002007207220 */ /* 0x040fe20000410000 */
[----:B------:R-:W-:Y:S02]  /*3c90*/  HADD2.F32 R89, -RZ, R89.H1_H1 ;  /* 0x30000059ff597230 */ /* 0x000fe40000004100 */
[-C--:B------:R-:W-:Y:S01]  /*3ca0*/  FFMA.FTZ R36, R7, R12.reuse, -R36 ;  /* 0x0000000c07247223 */ /* 0x080fe20000010824 */
[----:B------:R-:W-:Y:S02]  /*3cb0*/  HADD2.F32 R5, -RZ, R4.H1_H1 ;  /* 0x30000004ff057230 */ /* 0x000fe40000004100 */
[----:B------:R-:W-:Y:S01]  /*3cc0*/  FFMA.FTZ R35, R9, R12, R32 ;  /* 0x0000000c09237223 */ /* 0x000fe20000010020 */
[----:B------:R-:W-:-:S02]  /*3cd0*/  HADD2.F32 R6, -RZ, R8.H1_H1 ;  /* 0x30000008ff067230 */ /* 0x000fc40000004100 */
[----:B------:R-:W-:Y:S02]  /*3ce0*/  HADD2.F32 R4, -RZ, R4.H0_H0 ;  /* 0x20000004ff047230 */ /* 0x000fe40000004100 */
[CC--:B------:R-:W-:Y:S01]  /*3cf0*/  FMUL.FTZ R11, R5.reuse, R10.reuse ;  /* 0x0000000a050b7220 */ /* 0x0c0fe20000410000 */
[----:B------:R-:W-:Y:S02]  /*3d00*/  HADD2.F32 R8, -RZ, R8.H0_H0 ;  /* 0x20000008ff087230 */ /* 0x000fe40000004100 */
        /* <DEDUP_REMOVED lines=13> */
.L_x_3843:
[----:B------:R-:W-:Y:S05]  /*3de0*/  BSYNC B1 ;  /* 0x0000000000017941 */ /* 0x000fea0003800000 */
.L_x_3842:
[----:B----4-:R0:W-:Y:S01]  /*3df0*/  ST.E.128 desc[UR44][R14.64], R4 ;  /* 0x000000040e007985 */ /* 0x0101e2000c101d2c */
[----:B------:R-:W-:Y:S05]  /*3e00*/  BRA `(.L_x_3837) ;  /* 0x0000001800887947 */ /* 0x000fea0003800000 */
.L_x_3819:
[-C--:B------:R-:W-:Y:S01]  /*3e10*/  ISETP.GE.AND P2, PT, R156, R82.reuse, PT ;  /* 0x000000529c00720c */ /* 0x080fe20003f46270 */
[----:B------:R-:W-:Y:S01]  /*3e20*/  BSSY B1, `(.L_x_3844) ;  /* 0x0000024000017945 */ /* 0x000fe20003800000 */
[----:B------:R-:W-:Y:S02]  /*3e30*/  ISETP.GE.AND P3, PT, R166, R82, PT ;  /* 0x00000052a600720c */ /* 0x000fe40003f66270 */
[----:B------:R-:W-:Y:S02]  /*3e40*/  CS2R R38, SRZ ;  /* 0x0000000000267805 */ /* 0x000fe4000001ff00 */
[CC--:B------:R-:W-:Y:S02]  /*3e50*/  ISETP.GE.OR P2, PT, R22.reuse, R85.reuse, P2 ;  /* 0x000000551600720c */ /* 0x0c0fe40001746670 */
[----:B------:R-:W-:Y:S02]  /*3e60*/  CS2R R6, SRZ ;  /* 0x0000000000067805 */ /* 0x000fe4000001ff00 */
[----:B------:R-:W-:-:S02]  /*3e70*/  ISETP.GE.OR P3, PT, R22, R85, P3 ;  /* 0x000000551600720c */ /* 0x000fc40001f66670 */
[----:B------:R-:W-:Y:S02]  /*3e80*/  CS2R R4, SRZ ;  /* 0x0000000000047805 */ /* 0x000fe4000001ff00 */
[----:B------:R-:W-:Y:S02]  /*3e90*/  CS2R R34, SRZ ;  /* 0x0000000000227805 */ /* 0x000fe4000001ff00 */
[----:B------:R-:W-:-:S03]  /*3ea0*/  CS2R R32, SRZ ;  /* 0x0000000000207805 */ /* 0x000fc6000001ff00 */
[----:B------:R-:W-:Y:S05]  /*3eb0*/  @P2 BRA `(.L_x_3845) ;  /* 0x0000000000682947 */ /* 0x000fea0003800000 */
[-C--:B------:R-:W-:Y:S01]  /*3ec0*/  IMAD R6, R3, R8.reuse, RZ ;  /* 0x0000000803067224 */ /* 0x080fe200078e02ff */
[----:B------:R-:W-:Y:S01]  /*3ed0*/  ULDC.64 UR6, c[0x0][0x400] ;  /* 0x0001000000067ab9 */ /* 0x000fe20000000a00 */
[----:B------:R-:W-:Y:S01]  /*3ee0*/  IMAD.MOV.U32 R4, RZ, RZ, R22 ;  /* 0x000000ffff047224 */ /* 0x000fe200078e0016 */
[----:B------:R-:W-:Y:S01]  /*3ef0*/  ULDC.64 UR4, c[0x0][0x3e8] ;  /* 0x0000fa0000047ab9 */ /* 0x000fe20000000a00 */
[----:B------:R-:W-:Y:S02]  /*3f00*/  IMAD.MOV.U32 R5, RZ, RZ, R23 ;  /* 0x000000ffff057224 */ /* 0x000fe400078e0017 */
[C---:B------:R-:W-:Y:S02]  /*3f10*/  IMAD R7, R156.reuse, R9, R6 ;  /* 0x000000099c077224 */ /* 0x040fe400078e0206 */
[----:B------:R-:W-:-:S04]  /*3f20*/  IMAD.WIDE.U32 R4, R156, R8, R4 ;  /* 0x000000089c047225 */ /* 0x000fc800078e0004 */
[-C--:B------:R-:W-:Y:S02]  /*3f30*/  IMAD R6, R49, R8.reuse, RZ ;  /* 0x0000000831067224 */ /* 0x080fe400078e02ff */
[----:B------:R-:W-:Y:S02]  /*3f40*/  IMAD.IADD R5, R7, 0x1, R5 ;  /* 0x0000000107057824 */ /* 0x000fe400078e0205 */
[C---:B------:R-:W-:Y:S02]  /*3f50*/  IMAD R7, R2.reuse, R9, R6 ;  /* 0x0000000902077224 */ /* 0x040fe400078e0206 */
[----:B------:R-:W-:-:S04]  /*3f60*/  IMAD.WIDE.U32 R4, R2, R8, R4 ;  /* 0x0000000802047225 */ /* 0x000fc800078e0004 */
[----:B------:R-:W-:Y:S02]  /*3f70*/  IMAD.IADD R5, R7, 0x1, R5 ;  /* 0x0000000107057824 */ /* 0x000fe400078e0205 */
[----:B------:R-:W-:Y:S02]  /*3f80*/  IMAD R35, R77, 0x60, RZ ;  /* 0x000000604d237824 */ /* 0x000fe400078e02ff */
[----:B------:R-:W-:-:S04]  /*3f90*/  IMAD.WIDE.U32 R6, R14, 0x60, R4 ;  /* 0x000000600e067825 */ /* 0x000fc800078e0004 */
[----:B------:R-:W-:Y:S01]  /*3fa0*/  IMAD.MOV.U32 R4, RZ, RZ, R24 ;  /* 0x000000ffff047224 */ /* 0x000fe200078e0018 */
[----:B------:R-:W-:Y:S01]  /*3fb0*/  LEA R32, P2, R6, UR6, 0x1 ;  /* 0x0000000606207c11 */ /* 0x000fe2000f8408ff */
[----:B------:R-:W-:Y:S02]  /*3fc0*/  IMAD.MOV.U32 R5, RZ, RZ, R56 ;  /* 0x000000ffff057224 */ /* 0x000fe400078e0038 */
[----:B------:R-:W-:Y:S02]  /*3fd0*/  IMAD R33, R71, 0x60, RZ ;  /* 0x0000006047217824 */ /* 0x000fe400078e02ff */
[----:B------:R-:W-:-:S04]  /*3fe0*/  IMAD.WIDE.U32 R4, R12, 0x60, R4 ;  /* 0x000000600c047825 */ /* 0x000fc800078e0004 */
[----:B------:R-:W-:Y:S02]  /*3ff0*/  IMAD.IADD R7, R35, 0x1, R7 ;  /* 0x0000000123077824 */ /* 0x000fe400078e0207 */
[----:B------:R-:W-:-:S03]  /*4000*/  IMAD.IADD R5, R33, 0x1, R5 ;  /* 0x0000000121057824 */ /* 0x000fc600078e0205 */
[----:B------:R-:W-:Y:S02]  /*4010*/  LEA.HI.X R33, R6, UR7, R7, 0x1, P2 ;  /* 0x0000000706217c11 */ /* 0x000fe400090f0c07 */
[----:B------:R-:W-:-:S04]  /*4020*/  LEA R6, P2, R4, UR4, 0x1 ;  /* 0x0000000404067c11 */ /* 0x000fc8000f8408ff */
[----:B------:R-:W-:Y:S01]  /*4030*/  LEA.HI.X R7, R4, UR5, R5, 0x1, P2 ;  /* 0x0000000504077c11 */ /* 0x000fe200090f0c05 */
[----:B------:R-:W5:Y:S05]  /*4040*/  LDG.E.128 R32, desc[UR44][R32.64] ;  /* 0x0000002c20207981 */ /* 0x000f6a000c1e1d00 */
[----:B------:R-:W5:Y:S03]  /*4050*/  LDG.E.128 R4, desc[UR44][R6.64] ;  /* 0x0000002c06047981 */ /* 0x000f66000c1e1d00 */
.L_x_3845:
[----:B------:R-:W-:Y:S05]  /*4060*/  BSYNC B1 ;  /* 0x0000000000017941 */ /* 0x000fea0003800000 */
.L_x_3844:
[----:B------:R-:W-:Y:S01]  /*4070*/  BSSY B1, `(.L_x_3846) ;  /* 0x0000023000017945 */ /* 0x000fe20003800000 */
[----:B------:R-:W-:Y:S02]  /*4080*/  ISETP.GE.AND P2, PT, R22, R85, PT ;  /* 0x000000551600720c */ /* 0x000fe40003f46270 */
[----:B------:R-:W-:Y:S02]  /*4090*/  CS2R R36, SRZ ;  /* 0x0000000000247805 */ /* 0x000fe4000001ff00 */
[----:B------:R-:W-:Y:S01]  /*40a0*/  CS2R R42, SRZ ;  /* 0x00000000002a7805 */ /* 0x000fe2000001ff00 */
[----:B-----5:R-:W-:Y:S01]  /*40b0*/  IMAD.MOV.U32 R74, RZ, RZ, R6 ;  /* 0x000000ffff4a7224 */ /* 0x020fe200078e0006 */
[----:B------:R-:W-:Y:S01]  /*40c0*/  CS2R R40, SRZ ;  /* 0x0000000000287805 */ /* 0x000fe2000001ff00 */
[----:B------:R-:W-:Y:S06]  /*40d0*/  @P3 BRA `(.L_x_3847) ;  /* 0x0000000000703947 */ /* 0x000fec0003800000 */
[-C--:B------:R-:W-:Y:S01]  /*40e0*/  IMAD R13, R3, R8.reuse, RZ ;  /* 0x00000008030d7224 */ /* 0x080fe200078e02ff */
[C---:B------:R-:W-:Y:S01]  /*40f0*/  SHF.L.U64.HI R11, R10.reuse, 0x6, R11 ;  /* 0x000000060a0b7819 */ /* 0x040fe2000001020b */
[----:B------:R-:W-:Y:S01]  /*4100*/  IMAD.MOV.U32 R36, RZ, RZ, R22 ;  /* 0x000000ffff247224 */ /* 0x000fe200078e0016 */
[----:B------:R-:W-:Y:S01]  /*4110*/  ULDC.64 UR4, c[0x0][0x3e8] ;  /* 0x0000fa0000047ab9 */ /* 0x000fe20000000a00 */
[----:B------:R-:W-:Y:S01]  /*4120*/  IMAD.MOV.U32 R37, RZ, RZ, R23 ;  /* 0x000000ffff257224 */ /* 0x000fe200078e0017 */
[----:B------:R-:W-:Y:S01]  /*4130*/  ULDC.64 UR6, c[0x0][0x400] ;  /* 0x0001000000067ab9 */ /* 0x000fe20000000a00 */
[----:B------:R-:W-:Y:S02]  /*4140*/  IMAD.SHL.U32 R10, R10, 0x40, RZ ;  /* 0x000000400a0a7824 */ /* 0x000fe400078e00ff */
[C---:B------:R-:W-:Y:S02]  /*4150*/  IMAD R13, R156.reuse, R9, R13 ;  /* 0x000000099c0d7224 */ /* 0x040fe400078e020d */
[----:B------:R-:W-:-:S04]  /*4160*/  IMAD.WIDE.U32 R36, R156, R8, R36 ;  /* 0x000000089c247225 */ /* 0x000fc800078e0024 */
[----:B------:R-:W-:-:S04]  /*4170*/  IMAD.WIDE.U32 R10, R12, 0x60, R10 ;  /* 0x000000600c0a7825 */ /* 0x000fc800078e000a */
[----:B------:R-:W-:Y:S01]  /*4180*/  IMAD.IADD R37, R13, 0x1, R37 ;  /* 0x000000010d257824 */ /* 0x000fe200078e0225 */
[----:B------:R-:W-:Y:S01]  /*4190*/  IADD3 R10, P3, R24, R10, RZ ;  /* 0x0000000a180a7210 */ /* 0x000fe20007f7e0ff */
[----:B------:R-:W-:Y:S02]  /*41a0*/  IMAD R71, R71, 0x60, RZ ;  /* 0x0000006047477824 */ /* 0x000fe400078e02ff */
[----:B------:R-:W-:-:S03]  /*41b0*/  IMAD.WIDE.U32 R14, R14, 0x60, R30 ;  /* 0x000000600e0e7825 */ /* 0x000fc600078e001e */
[----:B------:R-:W-:Y:S01]  /*41c0*/  IADD3.X R11, R56, R71, R11, P3, !PT ;  /* 0x00000047380b7210 */ /* 0x000fe20001ffe40b */
[----:B------:R-:W-:Y:S02]  /*41d0*/  IMAD R77, R77, 0x60, RZ ;  /* 0x000000604d4d7824 */ /* 0x000fe400078e02ff */
[-C--:B------:R-:W-:Y:S02]  /*41e0*/  IMAD R12, R49, R8.reuse, RZ ;  /* 0x00000008310c7224 */ /* 0x080fe400078e02ff */
[----:B------:R-:W-:-:S04]  /*41f0*/  IMAD.WIDE.U32 R36, R2, R8, R36 ;  /* 0x0000000802247225 */ /* 0x000fc800078e0024 */
[----:B------:R-:W-:Y:S01]  /*4200*/  IMAD R9, R2, R9, R12 ;  /* 0x0000000902097224 */ /* 0x000fe200078e020c */
[----:B------:R-:W-:Y:S01]  /*4210*/  IADD3 R14, P3, R14, R36, RZ ;  /* 0x000000240e0e7210 */ /* 0x000fe20007f7e0ff */
[----:B------:R-:W-:-:S05]  /*4220*/  IMAD.IADD R77, R77, 0x1, R15 ;  /* 0x000000014d4d7824 */ /* 0x000fca00078e020f */
[----:B------:R-:W-:Y:S02]  /*4230*/  IADD3.X R9, R77, R9, R37, P3, !PT ;  /* 0x000000094d097210 */ /* 0x000fe40001ffe425 */
[----:B------:R-:W-:-:S04]  /*4240*/  LEA R36, P3, R10, UR4, 0x1 ;  /* 0x000000040a247c11 */ /* 0x000fc8000f8608ff */
[----:B------:R-:W-:Y:S02]  /*4250*/  LEA.HI.X R37, R10, UR5, R11, 0x1, P3 ;  /* 0x000000050a257c11 */ /* 0x000fe400098f0c0b */
[----:B------:R-:W-:-:S04]  /*4260*/  LEA R40, P3, R14, UR6, 0x1 ;  /* 0x000000060e287c11 */ /* 0x000fc8000f8608ff */
[----:B------:R-:W-:Y:S01]  /*4270*/  LEA.HI.X R41, R14, UR7, R9, 0x1, P3 ;  /* 0x000000070e297c11 */ /* 0x000fe200098f0c09 */
[----:B------:R-:W5:Y:S05]  /*4280*/  LDG.E.128 R36, desc[UR44][R36.64] ;  /* 0x0000002c24247981 */ /* 0x000f6a000c1e1d00 */
[----:B------:R-:W5:Y:S03]  /*4290*/  LDG.E.128 R40, desc[UR44][R40.64] ;  /* 0x0000002c28287981 */ /* 0x000f66000c1e1d00 */
.L_x_3847:
[----:B------:R-:W-:Y:S05]  /*42a0*/  BSYNC B1 ;  /* 0x0000000000017941 */ /* 0x000fea0003800000 */
.L_x_3846:
[----:B------:R-:W-:Y:S01]  /*42b0*/  ULOP3.LUT UR4, UR38, 0x1, URZ, 0xfc, !UPT ;  /* 0x0000000126047892 */ /* 0x000fe2000f8efc3f */
[----:B------:R-:W-:Y:S01]  /*42c0*/  IMAD.MOV.U32 R9, RZ, RZ, R4 ;  /* 0x000000ffff097224 */ /* 0x000fe200078e0004 */
[----:B------:R-:W-:Y:S01]  /*42d0*/  PRMT R93, R74, 0x7610, R93 ;  /* 0x000076104a5d7816 */ /* 0x000fe2000000005d */
[----:B------:R-:W-:Y:S01]  /*42e0*/  IMAD.MOV.U32 R10, RZ, RZ, R5 ;  /* 0x000000ffff0a7224 */ /* 0x000fe200078e0005 */
[----:B------:R-:W-:Y:S01]  /*42f0*/  UISETP.NE.AND UP0, UPT, UR4, 0x3, UPT ;  /* 0x000000030400788c */ /* 0x000fe2000bf05270 */
[----:B------:R-:W-:Y:S01]  /*4300*/  IMAD.MOV.U32 R8, RZ, RZ, R7 ;  /* 0x000000ffff087224 */ /* 0x000fe200078e0007 */
[----:B------:R-:W-:Y:S01]  /*4310*/  PRMT R105, R9, 0x7610, R105 ;  /* 0x0000761009697816 */ /* 0x000fe20000000069 */
[----:B------:R-:W-:Y:S01]  /*4320*/  IMAD.MOV.U32 R11, RZ, RZ, R34 ;  /* 0x000000ffff0b7224 */ /* 0x000fe200078e0022 */
[----:B------:R-:W-:Y:S01]  /*4330*/  PRMT R95, R10, 0x7610, R95 ;  /* 0x000076100a5f7816 */ /* 0x000fe2000000005f */
[----:B------:R-:W-:Y:S01]  /*4340*/  IMAD.MOV.U32 R9, RZ, RZ, R32 ;  /* 0x000000ffff097224 */ /* 0x000fe200078e0020 */
[----:B------:R-:W-:Y:S01]  /*4350*/  PRMT R99, R8, 0x7610, R99 ;  /* 0x0000761008637816 */ /* 0x000fe20000000063 */
[----:B------:R-:W-:Y:S01]  /*4360*/  IMAD.MOV.U32 R10, RZ, RZ, R33 ;  /* 0x000000ffff0a7224 */ /* 0x000fe200078e0021 */
[----:B------:R-:W-:Y:S01]  /*4370*/  PRMT R93, R93, 0x5410, R11 ;  /* 0x000054105d5d7816 */ /* 0x000fe2000000000b */
[----:B------:R-:W-:Y:S01]  /*4380*/  IMAD.MOV.U32 R8, RZ, RZ, R35 ;  /* 0x000000ffff087224 */ /* 0x000fe200078e0023 */
[----:B------:R-:W-:Y:S01]  /*4390*/  PLOP3.LUT P3, PT, PT, PT, UP0, 0x80, 0x0 ;  /* 0x000000000000781c */ /* 0x000fe20003f6f008 */
[----:B-----5:R-:W-:Y:S01]  /*43a0*/  IMAD.MOV.U32 R11, RZ, RZ, R38 ;  /* 0x000000ffff0b7224 */ /* 0x020fe200078e0026 */
[----:B------:R-:W-:Y:S01]  /*43b0*/  PRMT R105, R105, 0x5410, R9 ;  /* 0x0000541069697816 */ /* 0x000fe20000000009 */
[----:B------:R-:W-:Y:S01]  /*43c0*/  IMAD.MOV.U32 R9, RZ, RZ, R36 ;  /* 0x000000ffff097224 */ /* 0x000fe200078e0024 */
[----:B------:R-:W-:Y:S01]  /*43d0*/  PRMT R95, R95, 0x5410, R10 ;  /* 0x000054105f5f7816 */ /* 0x000fe2000000000a */
[----:B------:R-:W-:Y:S01]  /*43e0*/  IMAD.MOV.U32 R10, RZ, RZ, R37 ;  /* 0x000000ffff0a7224 */ /* 0x000fe200078e0025 */
[----:B------:R-:W-:-:S02]  /*43f0*/  PRMT R99, R99, 0x5410, R8 ;  /* 0x0000541063637816 */ /* 0x000fc40000000008 */
[----:B------:R-:W-:Y:S01]  /*4400*/  PRMT R89, R11, 0x7610, R89 ;  /* 0x000076100b597816 */ /* 0x000fe20000000059 */
[----:B------:R-:W-:Y:S01]  /*4410*/  IMAD.MOV.U32 R11, RZ, RZ, R41 ;  /* 0x000000ffff0b7224 */ /* 0x000fe200078e0029 */
[----:B------:R-:W-:Y:S02]  /*4420*/  MOV R8, R39 ;  /* 0x0000002700087202 */ /* 0x000fe40000000f00 */
[----:B------:R-:W-:Y:S01]  /*4430*/  PRMT R90, R9, 0x5410, R10 ;  /* 0x00005410095a7816 */ /* 0x000fe2000000000a */
[----:B------:R-:W-:Y:S01]  /*4440*/  IMAD.MOV.U32 R9, RZ, RZ, R43 ;  /* 0x000000ffff097224 */ /* 0x000fe200078e002b */
[----:B------:R-:W-:Y:S01]  /*4450*/  PRMT R89, R89, 0x5410, R8 ;  /* 0x0000541059597816 */ /* 0x000fe20000000008 */
[----:B------:R-:W-:Y:S02]  /*4460*/  IMAD.MOV.U32 R8, RZ, RZ, R42 ;  /* 0x000000ffff087224 */ /* 0x000fe400078e002a */
[----:B------:R-:W-:-:S03]  /*4470*/  IMAD.MOV.U32 R10, RZ, RZ, R40 ;  /* 0x000000ffff0a7224 */ /* 0x000fc600078e0028 */
[----:B------:R-:W-:Y:S02]  /*4480*/  PRMT R91, R8, 0x5410, R9 ;  /* 0x00005410085b7816 */ /* 0x000fe40000000009 */
[----:B------:R-:W-:Y:S01]  /*4490*/  PRMT R92, R10, 0x5410, R11 ;  /* 0x000054100a5c7816 */ /* 0x000fe2000000000b */
[----:B------:R-:W-:Y:S06]  /*44a0*/  @!P3 BRA `(.L_x_3848) ;  /* 0x000000000004b947 */ /* 0x000fec0003800000 */
[----:B------:R-:W-:Y:S01]  /*44b0*/  BPT.TRAP 0x1 ;  /* 0x000000040000795c */ /* 0x000fe20000300000 */
.L_x_3848:
[----:B------:R-:W-:Y:S01]  /*44c0*/  IMAD R71, R153, 0x8, R148 ;  /* 0x0000000899477824 */ /* 0x000fe200078e0294 */
[----:B------:R-:W-:Y:S01]  /*44d0*/  SHF.L.U32 R86, R158, 0x1f, RZ ;  /* 0x0000001f9e567819 */ /* 0x000fe200000006ff */
[----:B------:R-:W0:Y:S01]  /*44e0*/  LDC R85, c[0x0][0x2f4] ;  /* 0x0000bd00ff557b82 */ /* 0x000e220000000800 */
[----:B------:R-:W-:Y:S02]  /*44f0*/  BSSY B1, `(.L_x_3849) ;  /* 0x0000003000017945 */ /* 0x000fe40003800000 */
[----:B------:R-:W1:Y:S02]  /*4500*/  SYNCS.PHASECHK.TRANS64.TRYWAIT P4, [R71+URZ+0x32490], R86 ;  /* 0x03249056470075a7 */ /* 0x000e64000808017f */
[----:B-1----:R-:W-:Y:S05]  /*4510*/  @!P4 BRA `(.L_x_3850) ;  /* 0x0000031800d0c947 */ /* 0x002fea0003800000 */
.L_x_4182:
[----:B------:R-:W-:Y:S05]  /*4520*/  BSYNC B1 ;  /* 0x0000000000017941 */ /* 0x000fea0003800000 */
.L_x_3849:
[----:B------:R-:W-:Y:S01]  /*4530*/  UMOV UR4, 0xffffffff ;  /* 0xffffffff00047882 */ /* 0x000fe20000000000 */
[----:B0-----:R-:W-:Y:S02]  /*4540*/  IMAD.IADD R87, R85, 0x1, -R54 ;  /* 0x0000000155577824 */ /* 0x001fe400078e0a36 */
[----:B------:R-:W-:Y:S05]  /*4550*/  BRA.DIV UR4, `(.L_x_3851) ;  /* 0x0000031a04d47947 */ /* 0x000fea000b800000 */
[----:B------:R0:W2:Y:S04]  /*4560*/  SHFL.IDX PT, R77, R84, RZ, 0x1c1f ;  /* 0x001c1fff544d7589 */ /* 0x0000a800000e0000 */
[----:B------:R0:W3:Y:S02]  /*4570*/  SHFL.IDX PT, R76, R83, RZ, 0x1c1f ;  /* 0x001c1fff534c7589 */ /* 0x0000e400000e0000 */
.L_x_4186:
        /* <DEDUP_REMOVED lines=13> */
[----:B------:R-:W-:Y:S02]  /*4650*/  IMAD.IADD R8, R198, 0x1, R9 ;  /* 0x00000001c6087824 */ /* 0x000fe400078e0209 */
        /* <DEDUP_REMOVED lines=8> */
[----:B------:R-:W-:Y:S01]  /*46e0*/  SHF.R.U32.HI R32, RZ, 0x10, R33 ;  /* 0x00000010ff207819 */ /* 0x000fe20000011621 */
[----:B------:R-:W-:Y:S01]  /*46f0*/  HADD2.F32 R33, -RZ, R95.H1_H1 ;  /* 0x3000005fff217230 */ /* 0x000fe20000004100 */
[--C-:B------:R-:W-:Y:S02]  /*4700*/  SHF.R.U64 R104, R4, 0x10, R5.reuse ;  /* 0x0000001004687819 */ /* 0x100fe40000001205 */
[----:B------:R-:W-:Y:S01]  /*4710*/  SHF.R.U32.HI R94, RZ, 0x10, R5 ;  /* 0x00000010ff5e7819 */ /* 0x000fe20000011605 */
[----:B--2---:R-:W-:Y:S01]  /*4720*/  HADD2.F32 R5, -RZ, R9.H0_H0 ;  /* 0x20000009ff057230 */ /* 0x004fe20000004100 */
[----:B------:R-:W-:Y:S01]  /*4730*/  SHF.R.U64 R4, R6, 0x10, R7 ;  /* 0x0000001006047819 */ /* 0x000fe20000001207 */
[--C-:B---3--:R-:W-:Y:S01]  /*4740*/  HADD2.F32 R6, -RZ, R13.reuse.H0_H0 ;  /* 0x2000000dff067230 */ /* 0x108fe20000004100 */
[----:B------:R-:W-:Y:S01]  /*4750*/  SHF.R.U64 R101, R34, 0x10, R35 ;  /* 0x0000001022657819 */ /* 0x000fe20000001223 */
[----:B------:R-:W-:Y:S01]  /*4760*/  HADD2.F32 R13, -RZ, R13.H1_H1 ;  /* 0x3000000dff0d7230 */ /* 0x000fe20000004100 */
[----:B------:R-:W-:Y:S01]  /*4770*/  SHF.R.U32.HI R98, RZ, 0x10, R7 ;  /* 0x00000010ff627819 */ /* 0x000fe20000011607 */
[----:B------:R-:W-:Y:S01]  /*4780*/  HADD2.F32 R34, -RZ, R32.H0_H0 ;  /* 0x20000020ff227230 */ /* 0x000fe20000004100 */
[----:B------:R-:W-:Y:S01]  /*4790*/  SHF.R.U32.HI R97, RZ, 0x10, R35 ;  /* 0x00000010ff617819 */ /* 0x000fe20000011623 */
[----:B------:R-:W-:-:S02]  /*47a0*/  HADD2.F32 R9, -RZ, R9.H1_H1 ;  /* 0x30000009ff097230 */ /* 0x000fc40000004100 */
[----:B------:R-:W-:Y:S02]  /*47b0*/  HADD2.F32 R32, -RZ, R94.H0_H0 ;  /* 0x2000005eff207230 */ /* 0x000fe40000004100 */
[CC--:B------:R-:W-:Y:S01]  /*47c0*/  FMUL.FTZ R94, R6.reuse, R33.reuse ;  /* 0x00000021065e7220 */ /* 0x0c0fe20000410000 */
[----:B------:R-:W-:Y:S02]  /*47d0*/  HADD2.F32 R7, -RZ, R95.H0_H0 ;  /* 0x2000005fff077230 */ /* 0x000fe40000004100 */
[----:B------:R-:W-:Y:S01]  /*47e0*/  FMUL.FTZ R33, R5, R33 ;  /* 0x0000002105217220 */ /* 0x000fe20000410000 */
[-C--:B------:R-:W-:Y:S01]  /*47f0*/  FMUL.FTZ R96, R13, R34.reuse ;  /* 0x000000220d607220 */ /* 0x080fe20000410000 */
[C---:B------:R-:W-:Y:S02]  /*4800*/  FMUL.FTZ R34, R9.reuse, R34 ;  /* 0x0000002209227220 */ /* 0x040fe40000410000 */
[-C--:B------:R-:W-:Y:S01]  /*4810*/  FFMA.FTZ R35, R6, R7.reuse, R33 ;  /* 0x0000000706237223 */ /* 0x080fe20000010021 */
[-C--:B------:R-:W-:Y:S01]  /*4820*/  FFMA.FTZ R95, R9, R32.reuse, -R96 ;  /* 0x00000020095f7223 */ /* 0x080fe20000010860 */
[----:B------:R-:W-:Y:S01]  /*4830*/  FFMA.FTZ R94, R5, R7, -R94 ;  /* 0x00000007055e7223 */ /* 0x000fe2000001085e */
[----:B------:R-:W-:Y:S01]  /*4840*/  FFMA.FTZ R96, R13, R32, R34 ;  /* 0x000000200d607223 */ /* 0x000fe20000010022 */
[----:B------:R-:W-:-:S02]  /*4850*/  HADD2.F32 R9, -RZ, R99.H1_H1 ;  /* 0x30000063ff097230 */ /* 0x000fc40000004100 */
[--C-:B------:R-:W-:Y:S02]  /*4860*/  HADD2.F32 R6, -RZ, R15.reuse.H0_H0 ;  /* 0x2000000fff067230 */ /* 0x100fe40000004100 */
[----:B------:R-:W-:Y:S01]  /*4870*/  HADD2.F32 R15, -RZ, R15.H1_H1 ;  /* 0x3000000fff0f7230 */ /* 0x000fe20000004100 */
[----:B------:R-:W-:Y:S01]  /*4880*/  F2FP.F16.F32.PACK_AB R35, R96, R35 ;  /* 0x000000236023723e */ /* 0x000fe200000000ff */
[----:B------:R-:W-:Y:S02]  /*4890*/  HADD2.F32 R5, -RZ, R11.H0_H0 ;  /* 0x2000000bff057230 */ /* 0x000fe40000004100 */
[----:B------:R-:W-:Y:S02]  /*48a0*/  HADD2.F32 R34, -RZ, R97.H0_H0 ;  /* 0x20000061ff227230 */ /* 0x000fe40000004100 */
[----:B------:R-:W-:Y:S02]  /*48b0*/  HADD2.F32 R11, -RZ, R11.H1_H1 ;  /* 0x3000000bff0b7230 */ /* 0x000fe40000004100 */
[----:B------:R-:W-:-:S02]  /*48c0*/  HADD2.F32 R32, -RZ, R98.H0_H0 ;  /* 0x20000062ff207230 */ /* 0x000fc40000004100 */
[CC--:B------:R-:W-:Y:S01]  /*48d0*/  FMUL.FTZ R98, R6.reuse, R9.reuse ;  /* 0x0000000906627220 */ /* 0x0c0fe20000410000 */
[----:B------:R-:W-:Y:S02]  /*48e0*/  HADD2.F32 R7, -RZ, R99.H0_H0 ;  /* 0x20000063ff077230 */ /* 0x000fe40000004100 */
[----:B------:R-:W-:Y:S01]  /*48f0*/  FMUL.FTZ R9, R5, R9 ;  /* 0x0000000905097220 */ /* 0x000fe20000410000 */
[-C--:B------:R-:W-:Y:S01]  /*4900*/  FMUL.FTZ R100, R15, R34.reuse ;  /* 0x000000220f647220 */ /* 0x080fe20000410000 */
[C---:B------:R-:W-:Y:S01]  /*4910*/  FMUL.FTZ R102, R11.reuse, R34 ;  /* 0x000000220b667220 */ /* 0x040fe20000410000 */
[----:B------:R-:W-:Y:S02]  /*4920*/  HADD2.F32 R13, -RZ, R103.H0_H0 ;  /* 0x20000067ff0d7230 */ /* 0x000fe40000004100 */
[-C--:B------:R-:W-:Y:S01]  /*4930*/  FFMA.FTZ R34, R6, R7.reuse, R9 ;  /* 0x0000000706227223 */ /* 0x080fe20000010009 */
[----:B------:R-:W-:Y:S01]  /*4940*/  FFMA.FTZ R97, R11, R32, -R100 ;  /* 0x000000200b617223 */ /* 0x000fe20000010864 */
[----:B------:R-:W-:Y:S01]  /*4950*/  FFMA.FTZ R98, R5, R7, -R98 ;  /* 0x0000000705627223 */ /* 0x000fe20000010862 */
[----:B------:R-:W-:-:S02]  /*4960*/  HADD2.F32 R11, -RZ, R105.H1_H1 ;  /* 0x30000069ff0b7230 */ /* 0x000fc40000004100 */
[----:B------:R-:W-:Y:S01]  /*4970*/  FFMA.FTZ R99, R15, R32, R102 ;  /* 0x000000200f637223 */ /* 0x000fe20000010066 */
[----:B------:R-:W-:Y:S02]  /*4980*/  HADD2.F32 R6, -RZ, R12.H0_H0 ;  /* 0x2000000cff067230 */ /* 0x000fe40000004100 */
        /* <DEDUP_REMOVED lines=12> */
[----:B------:R-:W-:Y:S02]  /*4a50*/  HADD2.F32 R7, -RZ, R93.H0_H0 ;  /* 0x2000005dff077230 */ /* 0x000fe40000004100 */
[----:B------:R-:W-:Y:S01]  /*4a60*/  FFMA.FTZ R15, R8, R9, -R15 ;  /* 0x00000009080f7223 */ /* 0x000fe2000001080f */
[----:B------:R-:W-:-:S02]  /*4a70*/  HADD2.F32 R6, -RZ, R14.H0_H0 ;  /* 0x2000000eff067230 */ /* 0x000fc40000004100 */
[----:B------:R-:W-:Y:S01]  /*4a80*/  FFMA.FTZ R12, R12, R9, R33 ;  /* 0x000000090c0c7223 */ /* 0x000fe20000010021 */
[----:B------:R-:W-:Y:S02]  /*4a90*/  HADD2.F32 R93, -RZ, R93.H1_H1 ;  /* 0x3000005dff5d7230 */ /* 0x000fe40000004100 */
[----:B------:R-:W-:Y:S01]  /*4aa0*/  HADD2.F32 R11, -RZ, R101.H0_H0 ;  /* 0x20000065ff0b7230 */ /* 0x000fe20000004100 */
[----:B------:R-:W-:Y:S01]  /*4ab0*/  F2FP.F16.F32.PACK_AB R8, R15, R32 ;  /* 0x000000200f08723e */ /* 0x000fe200000000ff */
[----:B------:R-:W-:Y:S01]  /*4ac0*/  HADD2.F32 R5, -RZ, R10.H0_H0 ;  /* 0x2000000aff057230 */ /* 0x000fe20000004100 */
[----:B------:R-:W-:Y:S01]  /*4ad0*/  F2FP.F16.F32.PACK_AB R12, R12, R13 ;  /* 0x0000000d0c0c723e */ /* 0x000fe200000000ff */
[----:B------:R-:W-:Y:S02]  /*4ae0*/  HADD2.F32 R14, -RZ, R14.H1_H1 ;  /* 0x3000000eff0e7230 */ /* 0x000fe40000004100 */
[----:B------:R-:W-:Y:S02]  /*4af0*/  HADD2.F32 R10, -RZ, R10.H1_H1 ;  /* 0x3000000aff0a7230 */ /* 0x000fe40000004100 */
[----:B------:R-:W-:-:S02]  /*4b00*/  HADD2.F32 R9, -RZ, R4.H0_H0 ;  /* 0x20000004ff097230 */ /* 0x000fc40000004100 */
        /* <DEDUP_REMOVED lines=13> */
[----:B------:R-:W-:-:S07]  /*4be0*/  F2FP.F16.F32.PACK_AB R14, R14, R93 ;  /* 0x0000005d0e0e723e */ /* 0x000fce00000000ff */
.L_x_3855:
[----:B------:R-:W-:Y:S05]  /*4bf0*/  BSYNC B2 ;  /* 0x0000000000027941 */ /* 0x000fea0003800000 */
.L_x_3854:
[----:B------:R-:W-:Y:S01]  /*4c00*/  ISETP.GE.AND P4, PT, R88, R85, PT ;  /* 0x000000555800720c */ /* 0x000fe20003f86270 */
[----:B--2---:R4:W-:-:S12]  /*4c10*/  ST.E.128 desc[UR44][R74.64], R8 ;  /* 0x000000084a007985 */ /* 0x0049d8000c101d2c */
[----:B------:R-:W-:-:S05]  /*4c20*/  @!P4 IMAD.WIDE R76, R88, 0x2, R76 ;  /* 0x00000002584cc825 */ /* 0x000fca00078e024c */
[----:B---3--:R4:W-:Y:S02]  /*4c30*/  @!P4 ST.E.128 desc[UR44][R76.64], R12 ;  /* 0x0000000c4c00c985 */ /* 0x0089e4000c101d2c */
.L_x_3853:
[----:B------:R-:W-:Y:S05]  /*4c40*/  BSYNC B1 ;  /* 0x0000000000017941 */ /* 0x000fea0003800000 */
.L_x_3852:
[----:B------:R-:W-:-:S03]  /*4c50*/  UMOV UR4, 0xffffffff ;  /* 0xffffffff00047882 */ /* 0x000fc60000000000 */
[----:B------:R-:W-:Y:S05]  /*4c60*/  BRA.DIV UR4, `(.L_x_3856) ;  /* 0x00000316045c7947 */ /* 0x000fea000b800000 */
[----:B------:R0:W0:Y:S04]  /*4c70*/  SHFL.IDX PT, R33, R84, 0x1, 0x1c1f ;  /* 0x003c1f0054217f89 */ /* 0x00002800000e0000 */
[----:B----4-:R4:W0:Y:S02]  /*4c80*/  SHFL.IDX PT, R14, R83, 0x1, 0x1c1f ;  /* 0x003c1f00530e7f89 */ /* 0x01082400000e0000 */
.L_x_4190:
[----:B------:R-:W-:-:S13]  /*4c90*/  ISETP.GE.OR P4, PT, R166, R82, P1 ;  /* 0x00000052a600720c */ /* 0x000fda0000f86670 */
[----:B------:R-:W-:Y:S05]  /*4ca0*/  @P4 BRA `(.L_x_3837) ;  /* 0x0000000800e04947 */ /* 0x000fea0003800000 */
[----:B------:R-:W-:Y:S01]  /*4cb0*/  SEL R87, R54, R87, !P0 ;  /* 0x0000005736577207 */ /* 0x000fe20004000000 */
[----:B------:R-:W-:Y:S01]  /*4cc0*/  BSSY B1, `(.L_x_3857) ;  /* 0x0000069000017945 */ /* 0x000fe20003800000 */
[C---:B0-----:R-:W-:Y:S02]  /*4cd0*/  LEA R12, P4, R60.reuse, R14, 0x1 ;  /* 0x0000000e3c0c7211 */ /* 0x041fe400078808ff */
[----:B------:R-:W-:Y:S02]  /*4ce0*/  SHF.R.S32.HI R4, RZ, 0x1f, R87 ;  /* 0x0000001fff047819 */ /* 0x000fe40000011457 */
[----:B------:R-:W-:Y:S02]  /*4cf0*/  LEA.HI.X R13, R60, R33, R61, 0x1, P4 ;  /* 0x000000213c0d7211 */ /* 0x000fe400020f0c3d */
        /* <DEDUP_REMOVED lines=10> */
[----:B------:R-:W0:Y:S04]  /*4da0*/  LDS.128 R4, [R5+0x1c400] ;  /* 0x01c4000005047984 */ /* 0x000e280000000c00 */
[----:B------:R-:W0:Y:S01]  /*4db0*/  LDS.128 R8, [R8+0x1c400] ;  /* 0x01c4000008087984 */ /* 0x000e220000000c00 */
[----:B------:R-:W-:Y:S05]  /*4dc0*/  @P2 BRA `(.L_x_3858) ;  /* 0x0000000400602947 */ /* 0x000fea0003800000 */
[--C-:B---3--:R-:W-:Y:S01]  /*4dd0*/  SHF.R.U64 R76, R40, 0x10, R41.reuse ;  /* 0x00000010284c7819 */ /* 0x108fe20000001229 */
[----:B0-----:R-:W-:Y:S01]  /*4de0*/  IMAD.MOV.U32 R15, RZ, RZ, R8 ;  /* 0x000000ffff0f7224 */ /* 0x001fe200078e0008 */
[----:B------:R-:W-:Y:S01]  /*4df0*/  SHF.R.U32.HI R40, RZ, 0x10, R41 ;  /* 0x00000010ff287819 */ /* 0x000fe20000011629 */
[----:B------:R-:W-:Y:S01]  /*4e00*/  IMAD.MOV.U32 R34, RZ, RZ, R10 ;  /* 0x000000ffff227224 */ /* 0x000fe200078e000a */
[--C-:B----4-:R-:W-:Y:S01]  /*4e10*/  SHF.R.U64 R83, R36, 0x10, R37.reuse ;  /* 0x0000001024537819 */ /* 0x110fe20000001225 */
[----:B------:R-:W-:Y:S01]  /*4e20*/  IMAD.MOV.U32 R8, RZ, RZ, R6 ;  /* 0x000000ffff087224 */ /* 0x000fe200078e0006 */
[----:B------:R-:W-:Y:S01]  /*4e30*/  SHF.R.U32.HI R36, RZ, 0x10, R37 ;  /* 0x00000010ff247819 */ /* 0x000fe20000011625 */
[----:B------:R-:W-:Y:S01]  /*4e40*/  HADD2.F32 R37, -RZ, R92.H1_H1 ;  /* 0x3000005cff257230 */ /* 0x000fe20000004100 */
[--C-:B--2---:R-:W-:Y:S01]  /*4e50*/  SHF.R.U64 R77, R38, 0x10, R39.reuse ;  /* 0x00000010264d7819 */ /* 0x104fe20000001227 */
[----:B------:R-:W-:Y:S01]  /*4e60*/  HADD2.F32 R10, -RZ, R9.H0_H0 ;  /* 0x20000009ff0a7230 */ /* 0x000fe20000004100 */
[----:B------:R-:W-:Y:S01]  /*4e70*/  SHF.R.U32.HI R74, RZ, 0x10, R39 ;  /* 0x00000010ff4a7819 */ /* 0x000fe20000011627 */
[----:B------:R-:W-:Y:S01]  /*4e80*/  HADD2.F32 R6, -RZ, R5.H0_H0 ;  /* 0x20000005ff067230 */ /* 0x000fe20000004100 */
[----:B------:R-:W-:Y:S01]  /*4e90*/  SHF.R.U64 R41, R42, 0x10, R43 ;  /* 0x000000102a297819 */ /* 0x000fe2000000122b */
[----:B------:R-:W-:-:S02]  /*4ea0*/  HADD2.F32 R9, -RZ, R9.H1_H1 ;  /* 0x30000009ff097230 */ /* 0x000fc40000004100 */
[-C--:B------:R-:W-:Y:S01]  /*4eb0*/  FMUL.FTZ R39, R10, R37.reuse ;  /* 0x000000250a277220 */ /* 0x080fe20000410000 */
[----:B------:R-:W-:Y:S02]  /*4ec0*/  HADD2.F32 R38, -RZ, R40.H0_H0 ;  /* 0x20000028ff267230 */ /* 0x000fe40000004100 */
[C---:B------:R-:W-:Y:S01]  /*4ed0*/  FMUL.FTZ R37, R6.reuse, R37 ;  /* 0x0000002506257220 */ /* 0x040fe20000410000 */
[----:B------:R-:W-:Y:S01]  /*4ee0*/  HADD2.F32 R35, -RZ, R90.H1_H1 ;  /* 0x3000005aff237230 */ /* 0x000fe20000004100 */
[----:B------:R-:W-:Y:S01]  /*4ef0*/  SHF.R.U32.HI R42, RZ, 0x10, R43 ;  /* 0x00000010ff2a7819 */ /* 0x000fe2000001162b */
[----:B------:R-:W-:Y:S02]  /*4f00*/  HADD2.F32 R5, -RZ, R5.H1_H1 ;  /* 0x30000005ff057230 */ /* 0x000fe40000004100 */
[-C--:B------:R-:W-:Y:S01]  /*4f10*/  FMUL.FTZ R40, R9, R38.reuse ;  /* 0x0000002609287220 */ /* 0x080fe20000410000 */
[----:B------:R-:W-:Y:S02]  /*4f20*/  HADD2.F32 R36, -RZ, R36.H0_H0 ;  /* 0x20000024ff247230 */ /* 0x000fe40000004100 */
[-C--:B------:R-:W-:Y:S01]  /*4f30*/  FFMA.FTZ R39, R6, R35.reuse, -R39 ;  /* 0x0000002306277223 */ /* 0x080fe20000010827 */
[----:B------:R-:W-:Y:S01]  /*4f40*/  FFMA.FTZ R37, R10, R35, R37 ;  /* 0x000000230a257223 */ /* 0x000fe20000010025 */
[----:B------:R-:W-:Y:S01]  /*4f50*/  FMUL.FTZ R38, R5, R38 ;  /* 0x0000002605267220 */ /* 0x000fe20000410000 */
[----:B------:R-:W-:-:S02]  /*4f60*/  HADD2.F32 R35, -RZ, R91.H1_H1 ;  /* 0x3000005bff237230 */ /* 0x000fc40000004100 */
[-C--:B------:R-:W-:Y:S01]  /*4f70*/  FFMA.FTZ R40, R5, R36.reuse, -R40 ;  /* 0x0000002405287223 */ /* 0x080fe20000010828 */
        /* <DEDUP_REMOVED lines=9> */
[----:B------:R-:W-:-:S02]  /*5010*/  HADD2.F32 R7, -RZ, R7.H1_H1 ;  /* 0x30000007ff077230 */ /* 0x000fc40000004100 */
[-C--:B------:R-:W-:Y:S01]  /*5020*/  FFMA.FTZ R43, R6, R9.reuse, R35 ;  /* 0x00000009062b7223 */ /* 0x080fe20000010023 */
[----:B------:R-:W-:Y:S02]  /*5030*/  HADD2.F32 R10, -RZ, R74.H0_H0 ;  /* 0x2000004aff0a7230 */ /* 0x000fe40000004100 */
[-C--:B------:R-:W-:Y:S01]  /*5040*/  FMUL.FTZ R74, R11, R36.reuse ;  /* 0x000000240b4a7220 */ /* 0x080fe20000410000 */
[----:B------:R-:W-:Y:S01]  /*5050*/  FFMA.FTZ R42, R5, R9, -R42 ;  /* 0x00000009052a7223 */ /* 0x000fe2000001082a */
[C---:B------:R-:W-:Y:S01]  /*5060*/  FMUL.FTZ R36, R7.reuse, R36 ;  /* 0x0000002407247220 */ /* 0x040fe20000410000 */
[----:B------:R-:W-:Y:S02]  /*5070*/  HADD2.F32 R92, -RZ, R92.H0_H0 ;  /* 0x2000005cff5c7230 */ /* 0x000fe40000004100 */
[-C--:B------:R-:W-:Y:S01]  /*5080*/  FFMA.FTZ R75, R7, R10.reuse, -R74 ;  /* 0x0000000a074b7223 */ /* 0x080fe2000001084a */
[----:B------:R-:W-:Y:S02]  /*5090*/  HADD2.F32 R6, -RZ, R15.H0_H0 ;  /* 0x2000000fff067230 */ /* 0x000fe40000004100 */
[----:B------:R-:W-:Y:S01]  /*50a0*/  FFMA.FTZ R74, R11, R10, R36 ;  /* 0x0000000a0b4a7223 */ /* 0x000fe20000010024 */
[----:B------:R-:W-:-:S02]  /*50b0*/  HADD2.F32 R9, -RZ, R76.H0_H0 ;  /* 0x2000004cff097230 */ /* 0x000fc40000004100 */
[----:B------:R-:W-:Y:S02]  /*50c0*/  HADD2.F32 R15, -RZ, R15.H1_H1 ;  /* 0x3000000fff0f7230 */ /* 0x000fe40000004100 */
[----:B------:R-:W-:Y:S01]  /*50d0*/  FMUL.FTZ R10, R6, R92 ;  /* 0x0000005c060a7220 */ /* 0x000fe20000410000 */
[----:B------:R-:W-:Y:S01]  /*50e0*/  HADD2.F32 R90, -RZ, R90.H0_H0 ;  /* 0x2000005aff5a7230 */ /* 0x000fe20000004100 */
[----:B------:R-:W-:Y:S01]  /*50f0*/  F2FP.F16.F32.PACK_AB R43, R74, R43 ;  /* 0x0000002b4a2b723e */ /* 0x000fe200000000ff */
[--C-:B------:R-:W-:Y:S02]  /*5100*/  HADD2.F32 R5, -RZ, R4.reuse.H0_H0 ;  /* 0x20000004ff057230 */ /* 0x100fe40000004100 */
[----:B------:R-:W-:Y:S01]  /*5110*/  FMUL.FTZ R35, R15, R9 ;  /* 0x000000090f237220 */ /* 0x000fe20000410000 */
[----:B------:R-:W-:Y:S02]  /*5120*/  HADD2.F32 R4, -RZ, R4.H1_H1 ;  /* 0x30000004ff047230 */ /* 0x000fe40000004100 */
[----:B------:R-:W-:-:S02]  /*5130*/  HADD2.F32 R7, -RZ, R83.H0_H0 ;  /* 0x20000053ff077230 */ /* 0x000fc40000004100 */
[C---:B------:R-:W-:Y:S01]  /*5140*/  FMUL.FTZ R11, R5.reuse, R92 ;  /* 0x0000005c050b7220 */ /* 0x040fe20000410000 */
[-C--:B------:R-:W-:Y:S01]  /*5150*/  FFMA.FTZ R10, R5, R90.reuse, -R10 ;  /* 0x0000005a050a7223 */ /* 0x080fe2000001080a */
        /* <DEDUP_REMOVED lines=28> */
[----:B------:R-:W-:Y:S01]  /*5320*/  F2FP.F16.F32.PACK_AB R5, R40, R39 ;  /* 0x000000272805723e */ /* 0x000fe200000000ff */
[----:B------:R-:W-:Y:S02]  /*5330*/  IMAD.MOV.U32 R6, RZ, RZ, R10 ;  /* 0x000000ffff067224 */ /* 0x000fe400078e000a */
[----:B------:R-:W-:-:S07]  /*5340*/  IMAD.MOV.U32 R10, RZ, RZ, R42 ;  /* 0x000000ffff0a7224 */ /* 0x000fce00078e002a */
.L_x_3858:
[----:B------:R-:W-:Y:S05]  /*5350*/  BSYNC B1 ;  /* 0x0000000000017941 */ /* 0x000fea0003800000 */
.L_x_3857:
[----:B0-----:R0:W-:Y:S01]  /*5360*/  ST.E.128 desc[UR44][R12.64], R4 ;  /* 0x000000040c007985 */ /* 0x0011e2000c101d2c */
[----:B------:R-:W-:Y:S01]  /*5370*/  ISETP.GE.AND P2, PT, R32, R85, PT ;  /* 0x000000552000720c */ /* 0x000fe20003f46270 */
[----:B------:R-:W-:-:S12]  /*5380*/  IMAD.MOV.U32 R15, RZ, RZ, R33 ;  /* 0x000000ffff0f7224 */ /* 0x000fd800078e0021 */
[----:B------:R-:W-:Y:S05]  /*5390*/  @P2 BRA `(.L_x_3837) ;  /* 0x0000000400242947 */ /* 0x000fea0003800000 */
[----:B------:R-:W-:-:S05]  /*53a0*/  IMAD.WIDE R32, R32, 0x2, R14 ;  /* 0x0000000220207825 */ /* 0x000fca00078e020e */
[----:B------:R0:W-:Y:S01]  /*53b0*/  ST.E.128 desc[UR44][R32.64], R8 ;  /* 0x0000000820007985 */ /* 0x0001e2000c101d2c */
[----:B------:R-:W-:Y:S05]  /*53c0*/  BRA `(.L_x_3837) ;  /* 0x0000000400187947 */ /* 0x000fea0003800000 */
.L_x_3818:
[----:B------:R-:W-:-:S04]  /*53d0*/  ULOP3.LUT UR4, UR38, 0x1, URZ, 0xfc, !UPT ;  /* 0x0000000126047892 */ /* 0x000fc8000f8efc3f */
[----:B------:R-:W-:-:S06]  /*53e0*/  UISETP.NE.AND UP0, UPT, UR4, 0x3, UPT ;  /* 0x000000030400788c */ /* 0x000fcc000bf05270 */
[----:B------:R-:W-:-:S13]  /*53f0*/  PLOP3.LUT P3, PT, PT, PT, UP0, 0x80, 0x0 ;  /* 0x000000000000781c */ /* 0x000fda0003f6f008 */
[----:B------:R-:W-:Y:S05]  /*5400*/  @!P3 BRA `(.L_x_3859) ;  /* 0x000000000004b947 */ /* 0x000fea0003800000 */
[----:B------:R-:W-:Y:S01]  /*5410*/  BPT.TRAP 0x1 ;  /* 0x000000040000795c */ /* 0x000fe20000300000 */
.L_x_3859:
[----:B------:R-:W-:Y:S01]  /*5420*/  IMAD R71, R153, 0x8, R148 ;  /* 0x0000000899477824 */ /* 0x000fe200078e0294 */
[----:B------:R-:W-:Y:S01]  /*5430*/  SHF.L.U32 R86, R158, 0x1f, RZ ;  /* 0x0000001f9e567819 */ /* 0x000fe200000006ff */
[----:B------:R-:W-:Y:S01]  /*5440*/  BSSY B1, `(.L_x_3860) ;  /* 0x0000004000017945 */ /* 0x000fe20003800000 */
[----:B------:R-:W-:Y:S02]  /*5450*/  SHF.R.S32.HI R80, RZ, 0x1f, R79 ;  /* 0x0000001fff507819 */ /* 0x000fe4000001144f */
[----:B------:R-:W0:Y:S02]  /*5460*/  SYNCS.PHASECHK.TRANS64.TRYWAIT P2, [R71+URZ+0x32490], R86 ;  /* 0x03249056470075a7 */ /* 0x000e24000804017f */
[----:B0-----:R-:W-:Y:S05]  /*5470*/  @!P2 BRA `(.L_x_3861) ;  /* 0x0000030c00a0a947 */ /* 0x001fea0003800000 */
.L_x_4191:
[----:B------:R-:W-:Y:S05]  /*5480*/  BSYNC B1 ;  /* 0x0000000000017941 */ /* 0x000fea0003800000 */
.L_x_3860:
        /* <DEDUP_REMOVED lines=27> */
.L_x_4195:
[----:B------:R-:W-:Y:S04]  /*5640*/  BSSY B1, `(.L_x_3863) ;  /* 0x000000d000017945 */ /* 0x000fe80003800000 */
[----:B------:R-:W-:Y:S05]  /*5650*/  @!P2 BRA `(.L_x_3864) ;  /* 0x00000000002ca947 */ /* 0x000fea0003800000 */
[----:B------:R-:W-:Y:S02]  /*5660*/  ULDC UR4, c[0x0][0x2f4] ;  /* 0x0000bd0000047ab9 */ /* 0x000fe40000000800 */
[----:B------:R-:W-:-:S13]  /*5670*/  ISETP.GE.AND P2, PT, R22, UR4, PT ;  /* 0x0000000416007c0c */ /* 0x000fda000bf46270 */
[----:B---3--:R-:W-:-:S04]  /*5680*/  @!P2 LEA R10, P4, R22, R14, 0x1 ;  /* 0x0000000e160aa211 */ /* 0x008fc800078808ff */
[----:B--2---:R-:W-:Y:S02]  /*5690*/  @!P2 LEA.HI.X R11, R22, R5, R23, 0x1, P4 ;  /* 0x00000005160ba211 */ /* 0x004fe400020f0c17 */
[----:B------:R-:W-:-:S13]  /*56a0*/  ISETP.GE.AND P4, PT, R152, UR4, PT ;  /* 0x0000000498007c0c */ /* 0x000fda000bf86270 */
[----:B------:R-:W-:-:S04]  /*56b0*/  @!P4 LEA R14, P5, R152, R14, 0x1 ;  /* 0x0000000e980ec211 */ /* 0x000fc800078a08ff */
[----:B------:R-:W-:Y:S02]  /*56c0*/  @!P4 LEA.HI.X R15, R152, R5, R157, 0x1, P5 ;  /* 0x00000005980fc211 */ /* 0x000fe400028f0c9d */
[----:B------:R-:W2:Y:S04]  /*56d0*/  @!P2 LDS.128 R4, [R87] ;  /* 0x000000005704a984 */ /* 0x000ea80000000c00 */
[----:B--2---:R-:W-:Y:S04]  /*56e0*/  @!P2 ST.E.128 desc[UR44][R10.64], R4 ;  /* 0x000000040a00a985 */ /* 0x004fe8000c101d2c */
[----:B------:R-:W2:Y:S04]  /*56f0*/  @!P4 LDS.128 R4, [R76] ;  /* 0x000000004c04c984 */ /* 0x000ea80000000c00 */
[----:B--2---:R4:W-:Y:S02]  /*5700*/  @!P4 ST.E.128 desc[UR44][R14.64], R4 ;  /* 0x000000040e00c985 */ /* 0x0049e4000c101d2c */
.L_x_3864:
[----:B------:R-:W-:Y:S05]  /*5710*/  BSYNC B1 ;  /* 0x0000000000017941 */ /* 0x000fea0003800000 */
.L_x_3863:
[----:B------:R-:W-:-:S03]  /*5720*/  UMOV UR4, 0xffffffff ;  /* 0xffffffff00047882 */ /* 0x000fc60000000000 */
[----:B------:R-:W-:Y:S05]  /*5730*/  BRA.DIV UR4, `(.L_x_3865) ;  /* 0x0000030e044c7947 */ /* 0x000fea000b800000 */
[----:B--2-4-:R2:W4:Y:S04]  /*5740*/  SHFL.IDX PT, R5, R9, 0x1, 0x1c1f ;  /* 0x003c1f0009057f89 */ /* 0x01452800000e0000 */
[----:B---3--:R2:W3:Y:S02]  /*5750*/  SHFL.IDX PT, R14, R8, 0x1, 0x1c1f ;  /* 0x003c1f00080e7f89 */ /* 0x0084e400000e0000 */
.L_x_4199:
[----:B------:R-:W-:-:S13]  /*5760*/  ISETP.GE.AND P2, PT, R32, 0x41, PT ;  /* 0x000000412000780c */ /* 0x000fda0003f46270 */
[----:B------:R-:W-:Y:S05]  /*5770*/  @!P2 BRA `(.L_x_3837) ;  /* 0x00000000002ca947 */ /* 0x000fea0003800000 */
[----:B------:R-:W-:Y:S02]  /*5780*/  ULDC UR4, c[0x0][0x2f4] ;  /* 0x0000bd0000047ab9 */ /* 0x000fe40000000800 */
[----:B------:R-:W-:-:S13]  /*5790*/  ISETP.GE.AND P2, PT, R22, UR4, PT ;  /* 0x0000000416007c0c */ /* 0x000fda000bf46270 */
[----:B-123--:R-:W-:-:S04]  /*57a0*/  @!P2 LEA R8, P4, R22, R14, 0x1 ;  /* 0x0000000e1608a211 */ /* 0x00efc800078808ff */
[----:B----4-:R-:W-:Y:S02]  /*57b0*/  @!P2 LEA.HI.X R9, R22, R5, R23, 0x1, P4 ;  /* 0x000000051609a211 */ /* 0x010fe400020f0c17 */
[----:B------:R-:W-:-:S13]  /*57c0*/  ISETP.GE.AND P4, PT, R152, UR4, PT ;  /* 0x0000000498007c0c */ /* 0x000fda000bf86270 */
[----:B------:R-:W-:-:S04]  /*57d0*/  @!P4 LEA R14, P5, R152, R14, 0x1 ;  /* 0x0000000e980ec211 */ /* 0x000fc800078a08ff */
[----:B------:R-:W-:Y:S02]  /*57e0*/  @!P4 LEA.HI.X R15, R152, R5, R157, 0x1, P5 ;  /* 0x00000005980fc211 */ /* 0x000fe400028f0c9d */
[----:B------:R-:W1:Y:S04]  /*57f0*/  @!P2 LDS.128 R4, [R87+0x2000] ;  /* 0x002000005704a984 */ /* 0x000e680000000c00 */
[----:B-1----:R-:W-:Y:S04]  /*5800*/  @!P2 ST.E.128 desc[UR44][R8.64], R4 ;  /* 0x000000040800a985 */ /* 0x002fe8000c101d2c */
[----:B------:R-:W1:Y:S04]  /*5810*/  @!P4 LDS.128 R4, [R76+0x2000] ;  /* 0x002000004c04c984 */ /* 0x000e680000000c00 */
[----:B-1----:R1:W-:Y:S02]  /*5820*/  @!P4 ST.E.128 desc[UR44][R14.64], R4 ;  /* 0x000000040e00c985 */ /* 0x0023e4000c101d2c */
.L_x_3837:
[----:B------:R-:W-:Y:S05]  /*5830*/  BSYNC B0 ;  /* 0x0000000000007941 */ /* 0x000fea0003800000 */
.L_x_3817:
[----:B01--4-:R-:W0:Y:S01]  /*5840*/  S2R R4, SR_TID.X ;  /* 0x0000000000047919 */ /* 0x013e220000002100 */
[----:B------:R-:W-:Y:S01]  /*5850*/  @!PT LDS RZ, [RZ] ;  /* 0x00000000fffff984 */ /* 0x000fe20000000800 */
[----:B------:R-:W-:Y:S01]  /*5860*/  @!PT LDS RZ, [RZ] ;  /* 0x00000000fffff984 */ /* 0x000fe20000000800 */
[----:B------:R-:W-:Y:S01]  /*5870*/  @!PT LDS RZ, [RZ] ;  /* 0x00000000fffff984 */ /* 0x000fe20000000800 */
[----:B------:R-:W-:Y:S01]  /*5880*/  @!PT LDS RZ, [RZ] ;  /* 0x00000000fffff984 */ /* 0x000fe20000000800 */
[----:B------:R1:W-:Y:S06]  /*5890*/  MEMBAR.ALL.CTA ;  /* 0x0000000000007992 */ /* 0x0003ec0000008000 */
[----:B-1----:R-:W1:Y:S01]  /*58a0*/  FENCE.VIEW.ASYNC.S ;  /* 0x00000000000073c6 */ /* 0x002e620000000000 */
[----:B------:R-:W-:Y:S05]  /*58b0*/  WARPSYNC.ALL ;  /* 0x0000000000007948 */ /* 0x000fea0003800000 */
[----:B------:R-:W-:Y:S01]  /*58c0*/  BSSY B0, `(.L_x_3866) ;  /* 0x000000a000007945 */ /* 0x000fe20003800000 */
[----:B0-----:R-:W-:-:S02]  /*58d0*/  SHF.R.U32.HI R5, RZ, 0x7, R4 ;  /* 0x00000007ff057819 */ /* 0x001fc40000011604 */
[----:B------:R-:W-:-:S03]  /*58e0*/  LOP3.LUT P2, RZ, R4, 0x7f, RZ, 0xc0, !PT ;  /* 0x0000007f04ff7812 */ /* 0x000fc6000784c0ff */
[----:B--2---:R-:W-:-:S10]  /*58f0*/  VIADD R8, R5, 0x8 ;  /* 0x0000000805087836 */ /* 0x004fd40000000000 */
[----:B------:R-:W-:-:S05]  /*5900*/  @!P2 VIADD R4, R71, 0x324a0 ;  /* 0x000324a04704a836 */ /* 0x000fca0000000000 */
[----:B------:R-:W-:Y:S01]  /*5910*/  @!P2 PRMT R4, RZ, 0x654, R4 ;  /* 0x00000654ff04a816 */ /* 0x000fe20000000004 */
[----:B-1----:R0:W-:Y:S06]  /*5920*/  BAR.SYNC.DEFER_BLOCKING R8, 0x80 ;  /* 0x000200080000751d */ /* 0x0021ec0000010000 */
[----:B------:R0:W-:Y:S01]  /*5930*/  @!P2 SYNCS.ARRIVE.TRANS64.RED.A1T0 RZ, [R4+URZ], RZ ;  /* 0x000000ff04ffa9a7 */ /* 0x0001e2000810043f */
[----:B------:R-:W-:Y:S05]  /*5940*/  @!P3 BRA `(.L_x_3867) ;  /* 0x000000000004b947 */ /* 0x000fea0003800000 */
[----:B------:R-:W-:Y:S01]  /*5950*/  BPT.TRAP 0x1 ;  /* 0x000000040000795c */ /* 0x000fe20000300000 */
.L_x_3867:
[----:B------:R-:W-:Y:S05]  /*5960*/  BSYNC B0 ;  /* 0x0000000000007941 */ /* 0x000fea0003800000 */
.L_x_3866:
[----:B------:R-:W1:Y:S01]  /*5970*/  SYNCS.PHASECHK.TRANS64.TRYWAIT P3, [R71+URZ+0x324b0], R86 ;  /* 0x0324b056470075a7 */ /* 0x000e62000806017f */
[----:B------:R-:W-:Y:S04]  /*5980*/  BSSY B0, `(.L_x_3868) ;  /* 0x0000002000007945 */ /* 0x000fe80003800000 */
[----:B-1----:R-:W-:Y:S05]  /*5990*/  @!P3 BRA `(.L_x_3869) ;  /* 0x0000030800fcb947 */ /* 0x002fea0003800000 */
.L_x_4200:
[----:B------:R-:W-:Y:S05]  /*59a0*/  BSYNC B0 ;  /* 0x0000000000007941 */ /* 0x000fea0003800000 */
.L_x_3868:
[----:B------:R-:W-:Y:S01]  /*59b0*/  ULDC.64 UR4, c[0x0][0x328] ;  /* 0x0000ca0000047ab9 */ /* 0x000fe20000000a00 */
[----:B------:R-:W-:Y:S01]  /*59c0*/  IMAD.IADD R82, R82, 0x1, -R156 ;  /* 0x0000000152527824 */ /* 0x000fe200078e0a9c */
[----:B------:R-:W-:Y:S01]  /*59d0*/  BSSY B0, `(.L_x_3870) ;  /* 0x0000043000007945 */ /* 0x000fe20003800000 */
[----:B------:R-:W-:Y:S02]  /*59e0*/  IMAD R80, R80, UR4, RZ ;  /* 0x0000000450507c24 */ /* 0x000fe4000f8e02ff */
[----:B0-----:R-:W-:-:S04]  /*59f0*/  IMAD.WIDE.U32 R4, R79, UR4, RZ ;  /* 0x000000044f047c25 */ /* 0x001fc8000f8e00ff */
[----:B------:R-:W-:Y:S01]  /*5a00*/  IMAD R79, R79, UR5, R80 ;  /* 0x000000054f4f7c24 */ /* 0x000fe2000f8e0250 */
[----:B------:R-:W-:Y:S02]  /*5a10*/  ULDC.64 UR4, c[0x0][0x338] ;  /* 0x0000ce0000047ab9 */ /* 0x000fe40000000a00 */
[----:B------:R-:W-:Y:S02]  /*5a20*/  IMAD R81, R81, UR4, RZ ;  /* 0x0000000451517c24 */ /* 0x000fe4000f8e02ff */
[----:B------:R-:W-:Y:S02]  /*5a30*/  IMAD.IADD R5, R5, 0x1, R79 ;  /* 0x0000000105057824 */ /* 0x000fe400078e024f */
        /* <DEDUP_REMOVED lines=17> */
[----:B------:R0:W4:Y:S08]  /*5b50*/  SHFL.IDX PT, R39, R37, RZ, 0x1c1f ;  /* 0x001c1fff25277589 */ /* 0x00013000000e0000 */
[----:B0-----:R-:W-:Y:S05]  /*5b60*/  @!P3 BRA `(.L_x_3871) ;  /* 0x0000000000a4b947 */ /* 0x001fea0003800000 */
[----:B------:R-:W-:Y:S02]  /*5b70*/  ISETP.NE.AND P5, PT, R64, RZ, PT ;  /* 0x000000ff4000720c */ /* 0x000fe40003fa5270 */
[----:B------:R-:W-:Y:S02]  /*5b80*/  ISETP.NE.AND P4, PT, R65, RZ, PT ;  /* 0x000000ff4100720c */ /* 0x000fe40003f85270 */
[----:B------:R-:W-:-:S09]  /*5b90*/  PRMT R9, R50, 0x8880, RZ ;  /* 0x0000888032097816 */ /* 0x000fd200000000ff */
[----:B------:R-:W0:Y:S01]  /*5ba0*/  @P5 LDS.128 R4, [R38] ;  /* 0x0000000026045984 */ /* 0x000e220000000c00 */
[----:B--2---:R-:W-:-:S04]  /*5bb0*/  @P5 LEA R10, P3, R22, R41, 0x1 ;  /* 0x00000029160a5211 */ /* 0x004fc800078608ff */
[----:B----4-:R-:W-:Y:S02]  /*5bc0*/  @P5 LEA.HI.X R11, R22, R39, R23, 0x1, P3 ;  /* 0x00000027160b5211 */ /* 0x010fe400018f0c17 */
        /* <DEDUP_REMOVED lines=8> */
[----:B---3--:R-:W-:-:S04]  /*5c50*/  @P5 LEA R14, P6, R162, R41, 0x1 ;  /* 0x00000029a20e5211 */ /* 0x008fc800078c08ff */
        /* <DEDUP_REMOVED lines=26> */
.L_x_3871:
[----:B------:R-:W-:Y:S05]  /*5e00*/  BSYNC B0 ;  /* 0x0000000000007941 */ /* 0x000fea0003800000 */
.L_x_3870:
[----:B------:R-:W-:Y:S01]  /*5e10*/  ISETP.GE.AND P3, PT, R82, 0x41, PT ;  /* 0x000000415200780c */ /* 0x000fe20003f66270 */
[----:B------:R-:W0:Y:S01]  /*5e20*/  SHFL.IDX PT, R37, R37, 0x1, 0x1c1f ;  /* 0x003c1f0025257f89 */ /* 0x000e2200000e0000 */
[----:B------:R-:W-:Y:S03]  /*5e30*/  BSSY B0, `(.L_x_3872) ;  /* 0x000002c000007945 */ /* 0x000fe60003800000 */
[----:B------:R0:W0:Y:S08]  /*5e40*/  SHFL.IDX PT, R9, R36, 0x1, 0x1c1f ;  /* 0x003c1f0024097f89 */ /* 0x00003000000e0000 */
[----:B------:R-:W-:Y:S05]  /*5e50*/  @!P3 BRA `(.L_x_3873) ;  /* 0x0000000000a4b947 */ /* 0x000fea0003800000 */
[----:B------:R-:W-:Y:S02]  /*5e60*/  ISETP.NE.AND P5, PT, R64, RZ, PT ;  /* 0x000000ff4000720c */ /* 0x000fe40003fa5270 */
[----:B------:R-:W-:-:S11]  /*5e70*/  ISETP.NE.AND P4, PT, R65, RZ, PT ;  /* 0x000000ff4100720c */ /* 0x000fd60003f85270 */
[----:B0-----:R-:W0:Y:S01]  /*5e80*/  @P5 LDS.128 R4, [R38+0x2000] ;  /* 0x0020000026045984 */ /* 0x001e220000000c00 */
[----:B------:R-:W-:-:S04]  /*5e90*/  @P5 LEA R32, P3, R22, R9, 0x1 ;  /* 0x0000000916205211 */ /* 0x000fc800078608ff */
[----:B------:R-:W-:Y:S02]  /*5ea0*/  @P5 LEA.HI.X R33, R22, R37, R23, 0x1, P3 ;  /* 0x0000002516215211 */ /* 0x000fe400018f0c17 */
[----:B------:R-:W-:-:S04]  /*5eb0*/  @P4 LEA R34, P3, R152, R9, 0x1 ;  /* 0x0000000998224211 */ /* 0x000fc800078608ff */
[----:B------:R-:W-:Y:S02]  /*5ec0*/  @P4 LEA.HI.X R35, R152, R37, R157, 0x1, P3 ;  /* 0x0000002598234211 */ /* 0x000fe400018f0c9d */
[----:B------:R-:W-:-:S13]  /*5ed0*/  ISETP.NE.AND P3, PT, R66, RZ, PT ;  /* 0x000000ff4200720c */ /* 0x000fda0003f65270 */
        /* <DEDUP_REMOVED lines=10> */
[----:B---3--:R-:W-:-:S04]  /*5f80*/  @P4 LEA R14, P6, R161, R9, 0x1 ;  /* 0x00000009a10e4211 */ /* 0x008fc800078c08ff */
[----:B------:R-:W-:Y:S01]  /*5f90*/  @P4 LEA.HI.X R15, R161, R37, R183, 0x1, P6 ;  /* 0x00000025a10f4211 */ /* 0x000fe200030f0cb7 */
[----:B0-----:R0:W-:Y:S01]  /*5fa0*/  @P3 ST.E.128 desc[UR44][R10.64], R4 ;  /* 0x000000040a003985 */ /* 0x0011e2000c101d2c */
[----:B------:R-:W-:-:S03]  /*5fb0*/  ISETP.NE.AND P3, PT, R69, RZ, PT ;  /* 0x000000ff4500720c */ /* 0x000fc60003f65270 */
[----:B------:R-:W3:Y:S10]  /*5fc0*/  @P5 LDS.128 R4, [R40+0x5000] ;  /* 0x0050000028045984 */ /* 0x000ef40000000c00 */
[----:B------:R-:W-:-:S04]  /*5fd0*/  @P3 LEA R32, P6, R160, R9, 0x1 ;  /* 0x00000009a0203211 */ /* 0x000fc800078c08ff */
[----:B------:R-:W-:Y:S02]  /*5fe0*/  @P3 LEA.HI.X R33, R160, R37, R182, 0x1, P6 ;  /* 0x00000025a0213211 */ /* 0x000fe400030f0cb6 */
[----:B0-----:R-:W-:Y:S01]  /*5ff0*/  PRMT R10, R50, 0x8880, RZ ;  /* 0x00008880320a7816 */ /* 0x001fe200000000ff */
[----:B---3--:R-:W-:Y:S01]  /*6000*/  @P5 ST.E.128 desc[UR44][R12.64], R4 ;  /* 0x000000040c005985 */ /* 0x008fe2000c101d2c */
        /* <DEDUP_REMOVED lines=14> */
.L_x_3873:
[----:B------:R-:W-:Y:S05]  /*60f0*/  BSYNC B0 ;  /* 0x0000000000007941 */ /* 0x000fea0003800000 */
.L_x_3872:
        /* <DEDUP_REMOVED lines=17> */
[----:B------:R-:W0:Y:S01]  /*6210*/  S2R R4, SR_TID.X ;  /* 0x0000000000047919 */ /* 0x000e220000002100 */
[----:B------:R-:W-:Y:S02]  /*6220*/  PLOP3.LUT P0, PT, PT, PT, PT, 0x8, 0x0 ;  /* 0x000000000000781c */ /* 0x000fe40003f0e170 */
[----:B0-----:R-:W-:-:S04]  /*6230*/  SHF.R.U32.HI R4, RZ, 0x7, R4 ;  /* 0x00000007ff047819 */ /* 0x001fc80000011604 */
[----:B------:R-:W-:-:S13]  /*6240*/  ISETP.NE.AND P3, PT, R4, 0x1, PT ;  /* 0x000000010400780c */ /* 0x000fda0003f65270 */
[----:B------:R-:W-:Y:S05]  /*6250*/  @!P3 WARPSYNC.ALL ;  /* 0x000000000000b948 */ /* 0x000fea0003800000 */
[----:B------:R-:W-:Y:S06]  /*6260*/  @!P3 BAR.ARV 0x9, 0x100 ;  /* 0x024400000000bb1d */ /* 0x000fec0000002000 */
.L_x_3812:
[----:B------:R-:W0:Y:S01]  /*6270*/  S2R R3, SR_SWINHI ;  /* 0x0000000000037919 */ /* 0x000e220000002f00 */
[----:B------:R-:W1:Y:S01]  /*6280*/  LDC R13, c[0x0][0x448] ;  /* 0x00011200ff0d7b82 */ /* 0x000e620000000800 */
[----:B---3--:R-:W-:Y:S02]  /*6290*/  IMAD.U32 R14, RZ, RZ, UR38 ;  /* 0x00000026ff0e7e24 */ /* 0x008fe4000f8e00ff */
[----:B------:R-:W-:Y:S01]  /*62a0*/  IMAD.MOV.U32 R15, RZ, RZ, 0x80 ;  /* 0x00000080ff0f7424 */ /* 0x000fe200078e00ff */
[----:B------:R-:W-:Y:S01]  /*62b0*/  STL [R1+0x50], R125 ;  /* 0x0000507d01007387 */ /* 0x000fe20000100800 */
[----:B------:R-:W-:Y:S02]  /*62c0*/  IMAD.MOV.U32 R26, RZ, RZ, 0x100 ;  /* 0x00000100ff1a7424 */ /* 0x000fe400078e00ff */
[----:B------:R-:W-:Y:S01]  /*62d0*/  IMAD.U32 R24, RZ, RZ, UR38 ;  /* 0x00000026ff187e24 */ /* 0x000fe2000f8e00ff */
[----:B------:R-:W3:Y:S01]  /*62e0*/  LDC R12, c[0x0][0xa80] ;  /* 0x0002a000ff0c7b82 */ /* 0x000ee20000000800 */
[----:B------:R-:W-:Y:S01]  /*62f0*/  IMAD.MOV.U32 R25, RZ, RZ, 0x80 ;  /* 0x00000080ff197424 */ /* 0x000fe200078e00ff */
[----:B------:R-:W-:Y:S01]  /*6300*/  STL.64 [R1+0x28], R14 ;  /* 0x0000280e01007387 */ /* 0x000fe20000100a00 */
[----:B------:R-:W-:-:S02]  /*6310*/  IMAD.U32 R33, RZ, RZ, UR37 ;  /* 0x00000025ff217e24 */ /* 0x000fc4000f8e00ff */
[----:B------:R-:W-:Y:S01]  /*6320*/  IMAD.U32 R72, RZ, RZ, UR37 ;  /* 0x00000025ff487e24 */ /* 0x000fe2000f8e00ff */
[----:B------:R-:W-:Y:S04]  /*6330*/  STL.64 [R1+0x30], R26 ;  /* 0x0000301a01007387 */ /* 0x000fe80000100a00 */
[----:B------:R-:W-:Y:S04]  /*6340*/  STL.128 [R1], R24 ;  /* 0x0000001801007387 */ /* 0x000fe80000100c00 */
[----:B------:R-:W-:Y:S04]  /*6350*/  STL.128 [R1+0x410], RZ ;  /* 0x000410ff01007387 */ /* 0x000fe80000100c00 */
[----:B------:R-:W-:Y:S04]  /*6360*/  STL.128 [R1+0x420], RZ ;  /* 0x000420ff01007387 */ /* 0x000fe80000100c00 */
[----:B------:R-:W-:Y:S01]  /*6370*/  STL.128 [R1+0x200], RZ ;  /* 0x000200ff01007387 */ /* 0x000fe20000100c00 */
[----:B------:R-:W-:-:S02]  /*6380*/  MOV R4, R148 ;  /* 0x0000009400047202 */ /* 0x000fc40000000f00 */
[----:B0-----:R-:W-:Y:S01]  /*6390*/  MOV R5, R3 ;  /* 0x0000000300057202 */ /* 0x001fe20000000f00 */
[----:B---3--:R-:W-:Y:S01]  /*63a0*/  STL [R1+0x430], R12 ;  /* 0x0004300c01007387 */ /* 0x008fe20000100800 */
[C---:B------:R-:W-:Y:S02]  /*63b0*/  IADD3 R8, P1, R4.reuse, 0x32430, RZ ;  /* 0x0003243004087810 */ /* 0x040fe40007f3e0ff */
[C---:B------:R-:W-:Y:S01]  /*63c0*/  IADD3 R0, P3, R4.reuse, 0x32450, RZ ;  /* 0x0003245004007810 */ /* 0x040fe20007f7e0ff */
[----:B------:R-:W-:Y:S01]  /*63d0*/  STL.128 [R1+0x210], RZ ;  /* 0x000210ff01007387 */ /* 0x000fe20000100c00 */
[C---:B------:R-:W-:Y:S01]  /*63e0*/  IADD3 R6, P4, R4.reuse, 0x32460, RZ ;  /* 0x0003246004067810 */ /* 0x040fe20007f9e0ff */
[--C-:B------:R-:W-:Y:S01]  /*63f0*/  IMAD.X R9, RZ, RZ, R5.reuse, P1 ;  /* 0x000000ffff097224 */ /* 0x100fe200008e0605 */
[----:B-1----:R-:W-:Y:S01]  /*6400*/  ISETP.NE.AND P1, PT, R13, 0x1, PT ;  /* 0x000000010d00780c */ /* 0x002fe20003f25270 */
[--C-:B------:R-:W-:Y:S01]  /*6410*/  IMAD.X R3, RZ, RZ, R5.reuse, P3 ;  /* 0x000000ffff037224 */ /* 0x100fe200018e0605 */
[----:B------:R-:W-:Y:S01]  /*6420*/  IADD3 R10, P2, R4, 0x32440, RZ ;  /* 0x00032440040a7810 */ /* 0x000fe20007f5e0ff */
[--C-:B------:R-:W-:Y:S01]  /*6430*/  IMAD.X R7, RZ, RZ, R5.reuse, P4 ;  /* 0x000000ffff077224 */ /* 0x100fe200020e0605 */
[----:B------:R-:W-:Y:S01]  /*6440*/  STL.64 [R1+0x18], R8 ;  /* 0x0000180801007387 */ /* 0x000fe20000100a00 */
[----:B------:R-:W-:Y:S01]  /*6450*/  IMAD.MOV.U32 R4, RZ, RZ, R0 ;  /* 0x000000ffff047224 */ /* 0x000fe200078e0000 */
[----:B------:R-:W-:Y:S01]  /*6460*/  IADD3 R33, P3, R33, 0x410, RZ ;  /* 0x0000041021217810 */ /* 0x000fe20007f7e0ff */
[----:B------:R-:W-:Y:S01]  /*6470*/  IMAD.X R11, RZ, RZ, R5, P2 ;  /* 0x000000ffff0b7224 */ /* 0x000fe200010e0605 */
[----:B------:R-:W-:Y:S01]  /*6480*/  STL.128 [R1+0x220], RZ ;  /* 0x000220ff01007387 */ /* 0x000fe20000100c00 */
[----:B------:R-:W-:Y:S01]  /*6490*/  IMAD.MOV.U32 R5, RZ, RZ, R3 ;  /* 0x000000ffff057224 */ /* 0x000fe200078e0003 */
[----:B------:R-:W-:Y:S01]  /*64a0*/  IADD3 R72, P4, R72, 0x50, RZ ;  /* 0x0000005048487810 */ /* 0x000fe20007f9e0ff */
[----:B------:R-:W-:Y:S01]  /*64b0*/  VIADD R3, R216, 0x7f ;  /* 0x0000007fd8037836 */ /* 0x000fe20000000000 */
[----:B------:R-:W-:Y:S01]  /*64c0*/  STL.64 [R1+0x20], R10 ;  /* 0x0000200a01007387 */ /* 0x000fe20000100a00 */
[----:B------:R-:W0:Y:S03]  /*64d0*/  @P1 LDC R0, c[0x0][0x44c] ;  /* 0x00011300ff001b82 */ /* 0x000e260000000800 */
[----:B------:R1:W-:Y:S04]  /*64e0*/  STL.128 [R1+0x40], R4 ;  /* 0x0000400401007387 */ /* 0x0003e80000100c00 */
[----:B------:R3:W-:Y:S04]  /*64f0*/  STL.128 [R1+0x230], RZ ;  /* 0x000230ff01007387 */ /* 0x0007e80000100c00 */
[----:B------:R3:W-:Y:S04]  /*6500*/  STL.128 [R1+0x240], RZ ;  /* 0x000240ff01007387 */ /* 0x0007e80000100c00 */
[----:B------:R3:W-:Y:S01]  /*6510*/  STL.128 [R1+0x250], RZ ;  /* 0x000250ff01007387 */ /* 0x0007e20000100c00 */
[----:B-1----:R-:W1:Y:S03]  /*6520*/  @P1 LDC R5, c[0x0][0x450] ;  /* 0x00011400ff051b82 */ /* 0x002e660000000800 */
[----:B------:R3:W-:Y:S04]  /*6530*/  STL.128 [R1+0x260], RZ ;  /* 0x000260ff01007387 */ /* 0x0007e80000100c00 */
[----:B------:R3:W-:Y:S01]  /*6540*/  STL.128 [R1+0x270], RZ ;  /* 0x000270ff01007387 */ /* 0x0007e20000100c00 */
[----:B0-----:R-:W-:Y:S01]  /*6550*/  @P1 IMAD.HI.U32 R0, R3, R0, RZ ;  /* 0x0000000003001227 */ /* 0x001fe200078e00ff */
[----:B------:R-:W0:Y:S02]  /*6560*/  LDC.64 R6, c[0x0][0xad8] ;  /* 0x0002b600ff067b82 */ /* 0x000e240000000a00 */
[----:B------:R3:W-:Y:S04]  /*6570*/  STL.128 [R1+0x280], RZ ;  /* 0x000280ff01007387 */ /* 0x0007e80000100c00 */
[----:B------:R3:W-:Y:S04]  /*6580*/  STL.128 [R1+0x290], RZ ;  /* 0x000290ff01007387 */ /* 0x0007e80000100c00 */
[----:B------:R3:W-:Y:S04]  /*6590*/  STL.128 [R1+0x2a0], RZ ;  /* 0x0002a0ff01007387 */ /* 0x0007e80000100c00 */
[----:B------:R3:W-:Y:S01]  /*65a0*/  STL.128 [R1+0x2b0], RZ ;  /* 0x0002b0ff01007387 */ /* 0x0007e20000100c00 */
[----:B-1----:R-:W-:-:S03]  /*65b0*/  @P1 SHF.R.U32.HI R3, RZ, R5, R0 ;  /* 0x00000005ff031219 */ /* 0x002fc60000011600 */
[----:B------:R3:W-:Y:S01]  /*65c0*/  STL.128 [R1+0x2c0], RZ ;  /* 0x0002c0ff01007387 */ /* 0x0007e20000100c00 */
[----:B------:R-:W-:-:S03]  /*65d0*/  IADD3 R3, R188, R3, RZ ;  /* 0x00000003bc037210 */ /* 0x000fc60007ffe0ff */
[----:B------:R3:W-:Y:S01]  /*65e0*/  STL.128 [R1+0x2d0], RZ ;  /* 0x0002d0ff01007387 */ /* 0x0007e20000100c00 */
[----:B0-----:R-:W-:-:S03]  /*65f0*/  ISETP.GE.AND P2, PT, R7, 0x1, PT ;  /* 0x000000010700780c */ /* 0x001fc60003f46270 */
[----:B------:R3:W-:Y:S04]  /*6600*/  STL.128 [R1+0x2e0], RZ ;  /* 0x0002e0ff01007387 */ /* 0x0007e80000100c00 */
        /* <DEDUP_REMOVED lines=17> */
[----:B------:R3:W-:Y:S04]  /*6720*/  STL [R1+0x10], RZ ;  /* 0x000010ff01007387 */ /* 0x0007e80000100800 */
[----:B------:R3:W-:Y:S01]  /*6730*/  STL [R1+0x38], RZ ;  /* 0x000038ff01007387 */ /* 0x0007e20000100800 */
[----:B------:R-:W-:Y:S05]  /*6740*/  @P0 BRA `(.L_x_3875) ;  /* 0x00000000000c0947 */ /* 0x000fea0003800000 */
[----:B------:R-:W0:Y:S01]  /*6750*/  FENCE.VIEW.ASYNC.G ;  /* 0x00000000000073c6 */ /* 0x000e220000000100 */
[----:B------:R-:W-:Y:S05]  /*6760*/  WARPSYNC.ALL ;  /* 0x0000000000007948 */ /* 0x000fea0003800000 */
[----:B0-----:R-:W-:Y:S06]  /*6770*/  BAR.ARV 0xc, 0x180 ;  /* 0x0306000000007b1d */ /* 0x001fec0000002000 */
.L_x_3875:
[----:B------:R-:W-:Y:S02]  /*6780*/  IMAD.X R40, RZ, RZ, UR36, P3 ;  /* 0x00000024ff287e24 */ /* 0x000fe400098e06ff */
[----:B------:R-:W-:Y:S02]  /*6790*/  IMAD.X R73, RZ, RZ, UR36, P4 ;  /* 0x00000024ff497e24 */ /* 0x000fe4000a0e06ff */
        /* <DEDUP_REMOVED lines=13> */
.L_x_3878:
[----:B------:R-:W-:-:S13]  /*6870*/  ISETP.NE.AND P0, PT, R7, 0x1, PT ;  /* 0x000000010700780c */ /* 0x000fda0003f05270 */
[----:B------:R-:W0:Y:S02]  /*6880*/  @P0 LDC.64 R4, c[0x0][0xae0] ;  /* 0x0002b800ff040b82 */ /* 0x000e240000000a00 */
[----:B0-----:R-:W-:-:S05]  /*6890*/  @P0 IMAD.HI.U32 R4, R0, R4, RZ ;  /* 0x0000000400040227 */ /* 0x001fca00078e00ff */
[----:B------:R-:W-:-:S07]  /*68a0*/  @P0 SHF.R.U32.HI R0, RZ, R5, R4 ;  /* 0x00000005ff000219 */ /* 0x000fce0000011604 */
.L_x_3879:
[----:B------:R-:W-:Y:S05]  /*68b0*/  BSYNC B0 ;  /* 0x0000000000007941 */ /* 0x000fea0003800000 */
.L_x_3877:
[----:B------:R-:W-:-:S05]  /*68c0*/  IMAD R3, R0, R7, R7 ;  /* 0x0000000700037224 */ /* 0x000fca00078e0207 */
[----:B------:R-:W-:-:S07]  /*68d0*/  VIMNMX R6, R6, R3, PT ;  /* 0x0000000306067248 */ /* 0x000fce0003fe0100 */
.L_x_3876:
        /* <DEDUP_REMOVED lines=24> */
.L_x_3882:
[----:B------:R-:W-:-:S13]  /*6a60*/  ISETP.NE.AND P0, PT, R7, 0x1, PT ;  /* 0x000000010700780c */ /* 0x000fda0003f05270 */
[----:B------:R-:W0:Y:S02]  /*6a70*/  @P0 LDC.64 R4, c[0x0][0xae0] ;  /* 0x0002b800ff040b82 */ /* 0x000e240000000a00 */
[----:B0-----:R-:W-:-:S05]  /*6a80*/  @P0 IMAD.HI.U32 R4, R0, R4, RZ ;  /* 0x0000000400040227 */ /* 0x001fca00078e00ff */
[----:B------:R-:W-:-:S07]  /*6a90*/  @P0 SHF.R.U32.HI R0, RZ, R5, R4 ;  /* 0x00000005ff000219 */ /* 0x000fce0000011604 */
.L_x_3883:
[----:B------:R-:W-:Y:S05]  /*6aa0*/  BSYNC B0 ;  /* 0x0000000000007941 */ /* 0x000fea0003800000 */
.L_x_3881:
[----:B------:R-:W-:-:S05]  /*6ab0*/  IMAD R0, R0, R7, RZ ;  /* 0x0000000700007224 */ /* 0x000fca00078e02ff */
[----:B------:R-:W-:-:S07]  /*6ac0*/  VIMNMX R3, R3, R0, !PT ;  /* 0x0000000003037248 */ /* 0x000fce0007fe0100 */
.L_x_3880:
[----:B------:R-:W-:Y:S01]  /*6ad0*/  IMAD.HI R3, R3, 0x2aaaaaab, RZ ;  /* 0x2aaaaaab03037827 */ /* 0x000fe200078e02ff */
[----:B------:R-:W-:-:S04]  /*6ae0*/  PLOP3.LUT P0, PT, PT, PT, PT, 0x80, 0x0 ;  /* 0x000000000000781c */ /* 0x000fc80003f0f070 */
[----:B------:R-:W-:-:S04]  /*6af0*/  SHF.R.U32.HI R0, RZ, 0x1f, R3 ;  /* 0x0000001fff007819 */ /* 0x000fc80000011603 */
[----:B------:R-:W-:-:S04]  /*6b00*/  LEA.HI.SX32 R0, R3, R0, 0x1c ;  /* 0x0000000003007211 */ /* 0x000fc800078fe2ff */
[----:B------:R-:W-:-:S04]  /*6b10*/  VIMNMX R196, RZ, R0, !PT ;  /* 0x00000000ffc47248 */ /* 0x000fc80007fe0100 */
[----:B------:R-:W-:-:S13]  /*6b20*/  ISETP.GT.AND P1, PT, R172, R196, PT ;  /* 0x000000c4ac00720c */ /* 0x000fda0003f24270 */
[----:B------:R-:W-:Y:S05]  /*6b30*/  @!P1 BRA `(.L_x_3884) ;  /* 0x0000024400249947 */ /* 0x000fea0003800000 */
[----:B------:R0:W-:Y:S01]  /*6b40*/  STL.64 [R1+0x58], RZ ;  /* 0x000058ff01007387 */ /* 0x0001e20000100a00 */
[----:B------:R-:W-:Y:S01]  /*6b50*/  IMAD.U32 R17, RZ, RZ, UR37 ;  /* 0x00000025ff117e24 */ /* 0x000fe2000f8e00ff */
[----:B------:R-:W-:Y:S01]  /*6b60*/  UMOV UR4, 0xffffffff ;  /* 0xffffffff00047882 */ /* 0x000fe20000000000 */
[----:B------:R-:W-:Y:S02]  /*6b70*/  IMAD.U32 R35, RZ, RZ, UR37 ;  /* 0x00000025ff237e24 */ /* 0x000fe4000f8e00ff */
[----:B------:R-:W-:Y:S01]  /*6b80*/  IMAD.U32 R24, RZ, RZ, UR37 ;  /* 0x00000025ff187e24 */ /* 0x000fe2000f8e00ff */
[----:B------:R-:W-:Y:S01]  /*6b90*/  IADD3 R17, P0, R17, 0x88, RZ ;  /* 0x0000008811117810 */ /* 0x000fe20007f1e0ff */
[----:B------:R-:W-:Y:S01]  /*6ba0*/  IMAD.U32 R32, RZ, RZ, UR37 ;  /* 0x00000025ff207e24 */ /* 0x000fe2000f8e00ff */
[----:B------:R-:W-:Y:S02]  /*6bb0*/  IADD3 R35, P1, R35, 0x78, RZ ;  /* 0x0000007823237810 */ /* 0x000fe40007f3e0ff */
[----:B------:R-:W-:Y:S01]  /*6bc0*/  IADD3 R24, P2, R24, 0x58, RZ ;  /* 0x0000005818187810 */ /* 0x000fe20007f5e0ff */
[----:B------:R-:W-:Y:S01]  /*6bd0*/  IMAD.X R16, RZ, RZ, UR36, P0 ;  /* 0x00000024ff107e24 */ /* 0x000fe200080e06ff */
[----:B------:R-:W-:Y:S01]  /*6be0*/  IADD3 R32, P3, R32, 0x60, RZ ;  /* 0x0000006020207810 */ /* 0x000fe20007f7e0ff */
[----:B------:R-:W-:-:S02]  /*6bf0*/  IMAD.X R34, RZ, RZ, UR36, P1 ;  /* 0x00000024ff227e24 */ /* 0x000fc400088e06ff */
[----:B------:R-:W-:Y:S02]  /*6c00*/  IMAD.X R25, RZ, RZ, UR36, P2 ;  /* 0x00000024ff197e24 */ /* 0x000fe400090e06ff */
[----:B--2---:R-:W-:Y:S01]  /*6c10*/  IMAD.X R41, RZ, RZ, UR36, P3 ;  /* 0x00000024ff297e24 */ /* 0x004fe200098e06ff */
[----:B0-----:R-:W-:Y:S07]  /*6c20*/  BRA.DIV UR4, `(.L_x_3885) ;  /* 0x000002fa046c7947 */ /* 0x001fee000b800000 */
[----:B------:R-:W2:Y:S04]  /*6c30*/  LDL R0, [R1+0x464] ;  /* 0x0004640001007983 */ /* 0x000ea80000100800 */
[----:B--2---:R0:W1:Y:S02]  /*6c40*/  SHFL.IDX PT, R14, R0, RZ, 0x1f ;  /* 0x00001fff000e7589 */ /* 0x00406400000e0000 */
.L_x_4203:
[----:B01----:R-:W-:Y:S01]  /*6c50*/  LEA.HI R0, R14, R14, RZ, 0x1 ;  /* 0x0000000e0e007211 */ /* 0x003fe200078f08ff */
[C---:B------:R-:W-:Y:S01]  /*6c60*/  VIADD R27, R148.reuse, 0x18400 ;  /* 0x00018400941b7836 */ /* 0x040fe20000000000 */
[----:B------:R-:W-:Y:S01]  /*6c70*/  STL.128 [R1+0x90], RZ ;  /* 0x000090ff01007387 */ /* 0x000fe20000100c00 */
[----:B------:R-:W-:Y:S01]  /*6c80*/  VIADD R8, R148, 0x400 ;  /* 0x0000040094087836 */ /* 0x000fe20000000000 */
[----:B------:R-:W-:Y:S01]  /*6c90*/  LOP3.LUT R3, R0, 0x7fffe, RZ, 0xc0, !PT ;  /* 0x0007fffe00037812 */ /* 0x000fe200078ec0ff */
[----:B------:R-:W-:Y:S01]  /*6ca0*/  IMAD.MOV.U32 R4, RZ, RZ, 0x1 ;  /* 0x00000001ff047424 */ /* 0x000fe200078e00ff */
[----:B------:R-:W-:Y:S01]  /*6cb0*/  STL.128 [R1+0xa0], RZ ;  /* 0x0000a0ff01007387 */ /* 0x000fe20000100c00 */
[----:B------:R-:W-:Y:S01]  /*6cc0*/  IMAD.MOV.U32 R5, RZ, RZ, RZ ;  /* 0x000000ffff057224 */ /* 0x000fe200078e00ff */
[----:B------:R-:W-:Y:S01]  /*6cd0*/  SHF.R.U32.HI R8, RZ, 0x4, R8 ;  /* 0x00000004ff087819 */ /* 0x000fe20000011608 */
[----:B------:R-:W-:Y:S01]  /*6ce0*/  IMAD.IADD R0, R14, 0x1, -R3 ;  /* 0x000000010e007824 */ /* 0x000fe200078e0a03 */
[----:B------:R-:W-:Y:S01]  /*6cf0*/  STL.128 [R1+0xb0], RZ ;  /* 0x0000b0ff01007387 */ /* 0x000fe20000100c00 */
[----:B------:R-:W-:Y:S01]  /*6d00*/  VIADD R3, R148, 0x1c400 ;  /* 0x0001c40094037836 */ /* 0x000fe20000000000 */
[----:B------:R-:W-:Y:S01]  /*6d10*/  LOP3.LUT R8, R8, 0x3fff, RZ, 0xc0, !PT ;  /* 0x00003fff08087812 */ /* 0x000fe200078ec0ff */
[----:B------:R-:W-:Y:S01]  /*6d20*/  IMAD R0, R0, 0x2000, R27 ;  /* 0x0000200000007824 */ /* 0x000fe200078e021b */
[----:B------:R-:W-:Y:S01]  /*6d30*/  STL.128 [R1+0xc0], RZ ;  /* 0x0000c0ff01007387 */ /* 0x000fe20000100c00 */
[----:B------:R-:W-:Y:S01]  /*6d40*/  IMAD.MOV.U32 R6, RZ, RZ, 0x1 ;  /* 0x00000001ff067424 */ /* 0x000fe200078e00ff */
[----:B------:R-:W-:Y:S01]  /*6d50*/  SHF.R.U32.HI R3, RZ, 0x4, R3 ;  /* 0x00000004ff037819 */ /* 0x000fe20000011603 */
[----:B------:R-:W-:Y:S01]  /*6d60*/  IMAD.MOV.U32 R7, RZ, RZ, RZ ;  /* 0x000000ffff077224 */ /* 0x000fe200078e00ff */
[----:B------:R-:W-:Y:S01]  /*6d70*/  IADD3 R9, R0, 0xa000, RZ ;  /* 0x0000a00000097810 */ /* 0x000fe20007ffe0ff */
[----:B------:R-:W-:Y:S01]  /*6d80*/  IMAD.MOV.U32 R10, RZ, RZ, 0x1 ;  /* 0x00000001ff0a7424 */ /* 0x000fe200078e00ff */
[----:B------:R-:W-:Y:S01]  /*6d90*/  LOP3.LUT R3, R3, 0x3fff, RZ, 0xc0, !PT ;  /* 0x00003fff03037812 */ /* 0x000fe200078ec0ff */
[----:B------:R-:W-:Y:S01]  /*6da0*/  IMAD.MOV.U32 R11, RZ, RZ, RZ ;  /* 0x000000ffff0b7224 */ /* 0x000fe200078e00ff */
[----:B------:R-:W-:Y:S01]  /*6db0*/  SHF.R.U32.HI R9, RZ, 0x4, R9 ;  /* 0x00000004ff097819 */ /* 0x000fe20000011609 */
[----:B------:R0:W-:Y:S01]  /*6dc0*/  STL.128 [R1+0x60], R4 ;  /* 0x0000600401007387 */ /* 0x0001e20000100c00 */
[----:B------:R-:W-:Y:S01]  /*6dd0*/  LOP3.LUT R3, R3, 0x10000, RZ, 0xfc, !PT ;  /* 0x0001000003037812 */ /* 0x000fe200078efcff */
[----:B------:R-:W-:Y:S01]  /*6de0*/  IMAD.U32 R36, RZ, RZ, UR37 ;  /* 0x00000025ff247e24 */ /* 0x000fe2000f8e00ff */
[----:B------:R-:W-:Y:S01]  /*6df0*/  LOP3.LUT R9, R9, 0x3fff, RZ, 0xc0, !PT ;  /* 0x00003fff09097812 */ /* 0x000fe200078ec0ff */
[----:B------:R1:W-:Y:S01]  /*6e00*/  STL.64 [R1+0x70], R10 ;  /* 0x0000700a01007387 */ /* 0x0003e20000100a00 */
[----:B------:R-:W-:Y:S01]  /*6e10*/  SHF.R.U32.HI R0, RZ, 0x4, R0 ;  /* 0x00000004ff007819 */ /* 0x000fe20000011600 */
[----:B------:R-:W-:Y:S01]  /*6e20*/  IMAD.U32 R37, RZ, RZ, UR37 ;  /* 0x00000025ff257e24 */ /* 0x000fe2000f8e00ff */
[----:B------:R-:W-:Y:S01]  /*6e30*/  LOP3.LUT R9, R9, 0x10000, RZ, 0xfc, !PT ;  /* 0x0001000009097812 */ /* 0x000fe200078efcff */
[----:B------:R-:W-:Y:S01]  /*6e40*/  STL.128 [R1+0xd0], RZ ;  /* 0x0000d0ff01007387 */ /* 0x000fe20000100c00 */
[----:B------:R-:W-:Y:S01]  /*6e50*/  LOP3.LUT R0, R0, 0x3fff, RZ, 0xc0, !PT ;  /* 0x00003fff00007812 */ /* 0x000fe200078ec0ff */
[----:B----4-:R-:W-:Y:S01]  /*6e60*/  IMAD.U32 R39, RZ, RZ, UR37 ;  /* 0x00000025ff277e24 */ /* 0x010fe2000f8e00ff */
[----:B------:R-:W-:Y:S01]  /*6e70*/  LOP3.LUT P0, RZ, R27, 0x1bf, RZ, 0xc0, !PT ;  /* 0x000001bf1bff7812 */ /* 0x000fe2000780c0ff */
[----:B------:R-:W-:Y:S01]  /*6e80*/  STL.128 [R1+0xe0], RZ ;  /* 0x0000e0ff01007387 */ /* 0x000fe20000100c00 */
[----:B------:R-:W-:Y:S01]  /*6e90*/  IADD3 R36, P5, R36, 0x68, RZ ;  /* 0x0000006824247810 */ /* 0x000fe20007fbe0ff */
[----:B------:R-:W-:Y:S01]  /*6ea0*/  IMAD.U32 R45, RZ, RZ, UR37 ;  /* 0x00000025ff2d7e24 */ /* 0x000fe2000f8e00ff */
[----:B------:R-:W-:Y:S01]  /*6eb0*/  IADD3 R37, P4, R37, 0x70, RZ ;  /* 0x0000007025257810 */ /* 0x000fe20007f9e0ff */
[----:B0-----:R-:W-:Y:S01]  /*6ec0*/  IMAD.MOV.U32 R4, RZ, RZ, R3 ;  /* 0x000000ffff047224 */ /* 0x001fe200078e0003 */
[C---:B------:R-:W-:Y:S01]  /*6ed0*/  LOP3.LUT R6, R8.reuse, 0x3000000, RZ, 0xfc, !PT ;  /* 0x0300000008067812 */ /* 0x040fe200078efcff */
[----:B------:R-:W-:Y:S01]  /*6ee0*/  IMAD.MOV.U32 R5, RZ, RZ, 0x40000040 ;  /* 0x40000040ff057424 */ /* 0x000fe200078e00ff */
[----:B------:R-:W-:Y:S01]  /*6ef0*/  LOP3.LUT R8, R8, 0x10000, RZ, 0xfc, !PT ;  /* 0x0001000008087812 */ /* 0x000fe200078efcff */
[----:B------:R-:W-:Y:S01]  /*6f00*/  IMAD.MOV.U32 R7, RZ, RZ, 0x40000040 ;  /* 0x40000040ff077424 */ /* 0x000fe200078e00ff */
[----:B-1----:R-:W-:Y:S01]  /*6f10*/  LOP3.LUT R10, R0, 0x10000, RZ, 0xfc, !PT ;  /* 0x00010000000a7812 */ /* 0x002fe200078efcff */
[----:B------:R-:W-:Y:S01]  /*6f20*/  IMAD.MOV.U32 R11, RZ, RZ, 0x40000040 ;  /* 0x40000040ff0b7424 */ /* 0x000fe200078e00ff */
[----:B------:R-:W-:Y:S01]  /*6f30*/  IADD3 R39, P3, R39, 0x80, RZ ;  /* 0x0000008027277810 */ /* 0x000fe20007f7e0ff */
[----:B------:R-:W-:Y:S01]  /*6f40*/  IMAD.U32 R50, RZ, RZ, UR37 ;  /* 0x00000025ff327e24 */ /* 0x000fe2000f8e00ff */
[----:B------:R0:W-:Y:S01]  /*6f50*/  STL.128 [R1+0x80], R4 ;  /* 0x0000800401007387 */ /* 0x0001e20000100c00 */
[----:B------:R-:W-:Y:S01]  /*6f60*/  IMAD.U32 R49, RZ, RZ, UR37 ;  /* 0x00000025ff317e24 */ /* 0x000fe2000f8e00ff */
[----:B------:R-:W-:Y:S01]  /*6f70*/  IADD3 R45, P2, R45, 0x90, RZ ;  /* 0x000000902d2d7810 */ /* 0x000fe20007f5e0ff */
[----:B------:R-:W-:Y:S01]  /*6f80*/  IMAD.X R47, RZ, RZ, UR36, P5 ;  /* 0x00000024ff2f7e24 */ /* 0x000fe2000a8e06ff */
[----:B------:R1:W-:Y:S01]  /*6f90*/  STL.64 [R1+0x78], R10 ;  /* 0x0000780a01007387 */ /* 0x0003e20000100a00 */
[----:B------:R-:W-:Y:S01]  /*6fa0*/  IADD3 R50, P1, R50, 0xf0, RZ ;  /* 0x000000f032327810 */ /* 0x000fe20007f3e0ff */
[----:B------:R-:W-:Y:S01]  /*6fb0*/  BSSY B6, `(.L_x_3886) ;  /* 0x000001b000067945 */ /* 0x000fe20003800000 */
[----:B------:R-:W-:Y:S01]  /*6fc0*/  IADD3 R49, P5, R49, 0xf8, RZ ;  /* 0x000000f831317810 */ /* 0x000fe20007fbe0ff */
[----:B------:R-:W-:-:S02]  /*6fd0*/  IMAD.X R52, RZ, RZ, UR36, P4 ;  /* 0x00000024ff347e24 */ /* 0x000fc4000a0e06ff */
[----:B------:R-:W-:Y:S02]  /*6fe0*/  IMAD.X R54, RZ, RZ, UR36, P3 ;  /* 0x00000024ff367e24 */ /* 0x000fe400098e06ff */
[----:B------:R-:W-:Y:S02]  /*6ff0*/  IMAD.X R44, RZ, RZ, UR36, P2 ;  /* 0x00000024ff2c7e24 */ /* 0x000fe400090e06ff */
[----:B------:R-:W-:Y:S02]  /*7000*/  IMAD.X R51, RZ, RZ, UR36, P1 ;  /* 0x00000024ff337e24 */ /* 0x000fe400088e06ff */
[----:B0-----:R-:W-:Y:S02]  /*7010*/  IMAD.MOV.U32 R6, RZ, RZ, R8 ;  /* 0x000000ffff067224 */ /* 0x001fe400078e0008 */
[----:B------:R-:W-:Y:S02]  /*7020*/  IMAD.MOV.U32 R4, RZ, RZ, R9 ;  /* 0x000000ffff047224 */ /* 0x000fe400078e0009 */
[----:B------:R-:W-:-:S03]  /*7030*/  IMAD.X R48, RZ, RZ, UR36, P5 ;  /* 0x00000024ff307e24 */ /* 0x000fc6000a8e06ff */
[----:B------:R1:W-:Y:S01]  /*7040*/  STL.128 [R1+0xf0], R4 ;  /* 0x0000f00401007387 */ /* 0x0003e20000100c00 */
[----:B------:R-:W-:Y:S05]  /*7050*/  @!P0 BRA `(.L_x_3887) ;  /* 0x0000000000408947 */ /* 0x000fea0003800000 */
[----:B------:R-:W-:Y:S01]  /*7060*/  MOV R0, 0x0 ;  /* 0x0000000000007802 */ /* 0x000fe20000000f00 */
[----:B------:R-:W-:Y:S01]  /*7070*/  ULDC.64 UR4, c[0x4][0x98] ;  /* 0x0100260000047ab9 */ /* 0x000fe20000000a00 */
[----:B------:R-:W-:Y:S01]  /*7080*/  ULDC.64 UR6, c[0x4][0xa0] ;  /* 0x0100280000067ab9 */ /* 0x000fe20000000a00 */
[----:B-1----:R-:W-:Y:S01]  /*7090*/  IMAD.U32 R4, RZ, RZ, UR4 ;  /* 0x00000004ff047e24 */ /* 0x002fe2000f8e00ff */
        /* <DEDUP_REMOVED lines=11> */
[----:B-1-3-5:R-:W-:Y:S05]  /*7150*/  CALL.ABS.NOINC R14 ;  /* 0x000000000e007343 */ /* 0x02afea0003c00000 */
.L_x_3887:
[----:B------:R-:W-:Y:S05]  /*7160*/  BSYNC B6 ;  /* 0x0000000000067941 */ /* 0x000fea0003800000 */
.L_x_3886:
[----:B------:R-:W0:Y:S01]  /*7170*/  S2R R20, SR_TID.X ;  /* 0x0000000000147919 */ /* 0x000e220000002100 */
[----:B-1----:R-:W1:Y:S01]  /*7180*/  LDC.64 R6, c[0x0][0xad8] ;  /* 0x0002b600ff067b82 */ /* 0x002e620000000a00 */
[----:B------:R-:W-:Y:S01]  /*7190*/  UIADD3 UR4, UP0, UR37, 0x100, URZ ;  /* 0x0000010025047890 */ /* 0x000fe2000ff1e03f */
[----:B------:R-:W-:Y:S01]  /*71a0*/  IMAD.MOV.U32 R4, RZ, RZ, RZ ;  /* 0x000000ffff047224 */ /* 0x000fe200078e00ff */
[----:B------:R-:W-:Y:S01]  /*71b0*/  STL.64 [R1+0x110], R24 ;  /* 0x0001101801007387 */ /* 0x000fe20000100a00 */
[----:B------:R-:W-:Y:S01]  /*71c0*/  IMAD.U32 R3, RZ, RZ, UR37 ;  /* 0x00000025ff037e24 */ /* 0x000fe2000f8e00ff */
[----:B------:R-:W-:Y:S01]  /*71d0*/  UIADD3.X UR5, URZ, UR36, URZ, UP0, !UPT ;  /* 0x000000243f057290 */ /* 0x000fe200087fe43f */
[----:B------:R-:W-:Y:S01]  /*71e0*/  IMAD.U32 R38, RZ, RZ, UR37 ;  /* 0x00000025ff267e24 */ /* 0x000fe2000f8e00ff */
[----:B------:R-:W-:Y:S01]  /*71f0*/  MOV R8, UR4 ;  /* 0x0000000400087c02 */ /* 0x000fe20008000f00 */
[----:B------:R-:W2:Y:S01]  /*7200*/  LDC.64 R12, c[0x0][0xae0] ;  /* 0x0002b800ff0c7b82 */ /* 0x000ea20000000a00 */
[----:B------:R-:W-:Y:S01]  /*7210*/  STL.64 [R1+0x100], R224 ;  /* 0x000100e001007387 */ /* 0x000fe20000100a00 */
[----:B------:R-:W-:Y:S01]  /*7220*/  ULDC UR4, c[0x0][0x3f4] ;  /* 0x0000fd0000047ab9 */ /* 0x000fe20000000800 */
[----:B------:R-:W-:Y:S01]  /*7230*/  IMAD.U32 R9, RZ, RZ, UR5 ;  /* 0x00000005ff097e24 */ /* 0x000fe2000f8e00ff */
[----:B------:R-:W-:Y:S01]  /*7240*/  ISETP.LT.AND P0, PT, RZ, UR4, PT ;  /* 0x00000004ff007c0c */ /* 0x000fe2000bf01270 */
[----:B------:R-:W-:Y:S01]  /*7250*/  STL.U8 [R1+0x118], RZ ;  /* 0x000118ff01007387 */ /* 0x000fe20000100000 */
[----:B------:R-:W-:-:S02]  /*7260*/  IADD3 R38, P4, R38, 0x108, RZ ;  /* 0x0000010826267810 */ /* 0x000fc40007f9e0ff */
[----:B------:R-:W4:Y:S01]  /*7270*/  LDC.64 R10, c[0x0][0x448] ;  /* 0x00011200ff0a7b82 */ /* 0x000f220000000a00 */
[----:B------:R-:W-:Y:S02]  /*7280*/  STL.64 [R1+0x108], R8 ;  /* 0x0001080801007387 */ /* 0x000fe40000100a00 */
[----:B------:R-:W-:Y:S02]  /*7290*/  IMAD.X R53, RZ, RZ, UR36, P4 ;  /* 0x00000024ff357e24 */ /* 0x000fe4000a0e06ff */
[----:B------:R-:W-:Y:S03]  /*72a0*/  STL.U8 [R1+0x14c], RZ ;  /* 0x00014cff01007387 */ /* 0x000fe60000100000 */
[----:B------:R-:W3:Y:S01]  /*72b0*/  LDC R0, c[0x0][0x450] ;  /* 0x00011400ff007b82 */ /* 0x000ee20000000800 */
[----:B-1----:R-:W-:Y:S02]  /*72c0*/  IMAD.MOV.U32 R31, RZ, RZ, R6 ;  /* 0x000000ffff1f7224 */ /* 0x002fe400078e0006 */
[----:B------:R-:W-:-:S02]  /*72d0*/  IMAD.MOV.U32 R5, RZ, RZ, R7 ;  /* 0x000000ffff057224 */ /* 0x000fc400078e0007 */
[----:B0-----:R-:W-:-:S03]  /*72e0*/  VIADD R226, R20, 0xffffff80 ;  /* 0xffffff8014e27836 */ /* 0x001fc60000000000 */
[----:B------:R-:W0:Y:S01]  /*72f0*/  LDC R30, c[0x0][0xad4] ;  /* 0x0002b500ff1e7b82 */ /* 0x000e220000000800 */
[----:B--2---:R-:W-:Y:S02]  /*7300*/  IMAD.MOV.U32 R6, RZ, RZ, R12 ;  /* 0x000000ffff067224 */ /* 0x004fe400078e000c */
[----:B------:R-:W-:Y:S01]  /*7310*/  IMAD.MOV.U32 R7, RZ, RZ, R13 ;  /* 0x000000ffff077224 */ /* 0x000fe200078e000d */
[----:B------:R-:W-:Y:S04]  /*7320*/  STL [R1+0x11c], R226 ;  /* 0x00011ce201007387 */ /* 0x000fe80000100800 */
[----:B------:R-:W-:Y:S04]  /*7330*/  STL.128 [R1+0x130], R4 ;  /* 0x0001300401007387 */ /* 0x000fe80000100c00 */
[----:B----4-:R-:W-:Y:S04]  /*7340*/  STL.64 [R1+0x140], R10 ;  /* 0x0001400a01007387 */ /* 0x010fe80000100a00 */
[----:B---3--:R-:W-:Y:S04]  /*7350*/  STL [R1+0x148], R0 ;  /* 0x0001480001007387 */ /* 0x008fe80000100800 */
[----:B0-----:R0:W-:Y:S02]  /*7360*/  STL.128 [R1+0x120], R28 ;  /* 0x0001201c01007387 */ /* 0x0011e40000100c00 */
[----:B0-----:R-:W-:Y:S01]  /*7370*/  IMAD.U32 R30, RZ, RZ, UR37 ;  /* 0x00000025ff1e7e24 */ /* 0x001fe2000f8e00ff */
[----:B------:R-:W-:Y:S01]  /*7380*/  IADD3 R29, P1, R3, 0x14c, RZ ;  /* 0x0000014c031d7810 */ /* 0x000fe20007f3e0ff */
[----:B------:R-:W-:-:S03]  /*7390*/  IMAD.U32 R31, RZ, RZ, UR37 ;  /* 0x00000025ff1f7e24 */ /* 0x000fc6000f8e00ff */
[----:B------:R-:W-:Y:S01]  /*73a0*/  IADD3 R30, P2, R30, 0x11c, RZ ;  /* 0x0000011c1e1e7810 */ /* 0x000fe20007f5e0ff */
[----:B------:R-:W-:Y:S01]  /*73b0*/  IMAD.X R42, RZ, RZ, UR36, P1 ;  /* 0x00000024ff2a7e24 */ /* 0x000fe200088e06ff */
[----:B------:R-:W-:-:S03]  /*73c0*/  IADD3 R31, P3, R31, 0x118, RZ ;  /* 0x000001181f1f7810 */ /* 0x000fc60007f7e0ff */
[----:B------:R-:W-:Y:S02]  /*73d0*/  IMAD.X R43, RZ, RZ, UR36, P2 ;  /* 0x00000024ff2b7e24 */ /* 0x000fe400090e06ff */
[----:B------:R-:W-:Y:S01]  /*73e0*/  IMAD.X R46, RZ, RZ, UR36, P3 ;  /* 0x00000024ff2e7e24 */ /* 0x000fe200098e06ff */
[----:B------:R-:W-:Y:S07]  /*73f0*/  @P0 BRA `(.L_x_3888) ;  /* 0x0000000000400947 */ /* 0x000fee0003800000 */
        /* <DEDUP_REMOVED lines=10> */
.L_x_3891:
[----:B-1----:R1:W2:Y:S02]  /*74a0*/  SYNCS.PHASECHK.TRANS64.TRYWAIT P0, [R148+URZ+0x32400], R3 ;  /* 0x03240003940075a7 */ /* 0x0022a4000800017f */
[----:B--2---:R-:W-:Y:S05]  /*74b0*/  @!P0 NANOSLEEP.SYNCS 0x989680 ;  /* 0x009896800000895d */ /* 0x004fea0003900000 */
[----:B------:R-:W2:Y:S02]  /*74c0*/  @!P0 SYNCS.PHASECHK.TRANS64 P0, [R148+URZ+0x32400], R3 ;  /* 0x03240003940085a7 */ /* 0x000ea4000800007f */
[----:B--2---:R-:W-:Y:S05]  /*74d0*/  @!P0 BRA `(.L_x_3891) ;  /* 0xfffffffc00f08947 */ /* 0x004fea000383ffff */
.L_x_3890:
[----:B------:R-:W-:Y:S05]  /*74e0*/  BSYNC B0 ;  /* 0x0000000000007941 */ /* 0x000fea0003800000 */
.L_x_3889:
[----:B------:R-:W-:Y:S05]  /*74f0*/  BRA `(.L_x_3892) ;  /* 0x0000002800dc7947 */ /* 0x000fea0003800000 */
.L_x_3888:
        /* <DEDUP_REMOVED lines=30> */
.L_x_3894:
[----:B------:R-:W-:Y:S05]  /*76e0*/  BSYNC B6 ;  /* 0x0000000000067941 */ /* 0x000fea0003800000 */
.L_x_3893:
[----:B------:R-:W2:Y:S01]  /*76f0*/  LDL R3, [R1+0x50] ;  /* 0x0000500001037983 */ /* 0x000ea20000100800 */
[----:B------:R-:W-:Y:S01]  /*7700*/  ULDC.U8 UR4, c[0x0][0x410] ;  /* 0x0001040000047ab9 */ /* 0x000fe20000000000 */
[----:B------:R-:W-:Y:S01]  /*7710*/  BSSY B0, `(.L_x_3895) ;  /* 0x000028d000007945 */ /* 0x000fe20003800000 */
[----:B------:R-:W-:Y:S01]  /*7720*/  ISETP.NE.AND P0, PT, RZ, UR4, PT ;  /* 0x00000004ff007c0c */ /* 0x000fe2000bf05270 */
[----:B--2---:R-:W-:-:S12]  /*7730*/  IMAD R0, R3, 0x80, R156 ;  /* 0x0000008003007824 */ /* 0x004fd800078e029c */
[----:B------:R-:W-:Y:S05]  /*7740*/  @!P0 BRA `(.L_x_3896) ;  /* 0x0000001400448947 */ /* 0x000fea0003800000 */
[----:B------:R-:W0:Y:S01]  /*7750*/  LDC R21, c[0x0][0x448] ;  /* 0x00011200ff157b82 */ /* 0x000e220000000800 */
[----:B------:R-:W-:Y:S01]  /*7760*/  IMAD R5, R227, 0x40, R0 ;  /* 0x00000040e3057824 */ /* 0x000fe200078e0200 */
[----:B------:R-:W-:Y:S01]  /*7770*/  ULDC.64 UR4, c[0x0][0x3f8] ;  /* 0x0000fe0000047ab9 */ /* 0x000fe20000000a00 */
[----:B------:R-:W-:Y:S01]  /*7780*/  MOV R6, R26 ;  /* 0x0000001a00067202 */ /* 0x000fe20000000f00 */
[----:B------:R-:W-:Y:S01]  /*7790*/  ULDC.64 UR6, c[0x0][0x408] ;  /* 0x0001020000067ab9 */ /* 0x000fe20000000a00 */
[----:B------:R-:W-:Y:S01]  /*77a0*/  IMAD.MOV.U32 R7, RZ, RZ, R55 ;  /* 0x000000ffff077224 */ /* 0x000fe200078e0037 */
[----:B0-----:R-:W-:-:S13]  /*77b0*/  ISETP.NE.AND P0, PT, R21, 0x1, PT ;  /* 0x000000011500780c */ /* 0x001fda0003f05270 */
[----:B------:R-:W0:Y:S08]  /*77c0*/  @P0 LDC R2, c[0x0][0x44c] ;  /* 0x00011300ff020b82 */ /* 0x000e300000000800 */
[----:B------:R-:W1:Y:S01]  /*77d0*/  @P0 LDC R3, c[0x0][0x450] ;  /* 0x00011400ff030b82 */ /* 0x000e620000000800 */
[----:B0-----:R-:W-:-:S05]  /*77e0*/  @P0 IMAD.HI.U32 R2, R5, R2, RZ ;  /* 0x0000000205020227 */ /* 0x001fca00078e00ff */
[----:B-1----:R-:W-:Y:S01]  /*77f0*/  @P0 SHF.R.U32.HI R5, RZ, R3, R2 ;  /* 0x00000003ff050219 */ /* 0x002fe20000011602 */
[----:B------:R-:W-:Y:S02]  /*7800*/  IMAD.MOV.U32 R2, RZ, RZ, R24 ;  /* 0x000000ffff027224 */ /* 0x000fe400078e0018 */
[----:B------:R-:W-:Y:S01]  /*7810*/  IMAD.MOV.U32 R3, RZ, RZ, R57 ;  /* 0x000000ffff037224 */ /* 0x000fe200078e0039 */
[----:B------:R-:W-:Y:S01]  /*7820*/  SHF.R.S32.HI R4, RZ, 0x1f, R5 ;  /* 0x0000001fff047819 */ /* 0x000fe20000011405 */
[----:B------:R-:W-:-:S04]  /*7830*/  IMAD.WIDE.U32 R6, R5, UR4, R6 ;  /* 0x0000000405067c25 */ /* 0x000fc8000f8e0006 */
[C---:B------:R-:W-:Y:S02]  /*7840*/  IMAD R8, R4.reuse, UR4, RZ ;  /* 0x0000000404087c24 */ /* 0x040fe4000f8e02ff */
[----:B------:R-:W-:Y:S02]  /*7850*/  IMAD R4, R4, UR6, RZ ;  /* 0x0000000604047c24 */ /* 0x000fe4000f8e02ff */
[C---:B------:R-:W-:Y:S01]  /*7860*/  IMAD R9, R5.reuse, UR5, R8 ;  /* 0x0000000505097c24 */ /* 0x040fe2000f8e0208 */
[----:B------:R-:W-:Y:S01]  /*7870*/  ULDC.64 UR4, c[0x0][0x3e8] ;  /* 0x0000fa0000047ab9 */ /* 0x000fe20000000a00 */
[----:B------:R-:W-:-:S04]  /*7880*/  IMAD.WIDE.U32 R2, R5, UR6, R2 ;  /* 0x0000000605027c25 */ /* 0x000fc8000f8e0002 */
[----:B------:R-:W-:Y:S01]  /*7890*/  IMAD R11, R5, UR7, R4 ;  /* 0x00000007050b7c24 */ /* 0x000fe2000f8e0204 */
[----:B------:R-:W-:Y:S01]  /*78a0*/  ULDC.64 UR6, c[0x0][0x400] ;  /* 0x0001000000067ab9 */ /* 0x000fe20000000a00 */
[----:B------:R-:W-:Y:S01]  /*78b0*/  IMAD.IADD R5, R7, 0x1, R9 ;  /* 0x0000000107057824 */ /* 0x000fe200078e0209 */
[----:B------:R-:W-:Y:S01]  /*78c0*/  LEA R4, P0, R6, UR4, 0x1 ;  /* 0x0000000406047c11 */ /* 0x000fe2000f8008ff */
[----:B------:R-:W-:Y:S01]  /*78d0*/  IMAD.IADD R7, R3, 0x1, R11 ;  /* 0x0000000103077824 */ /* 0x000fe200078e020b */
[----:B------:R-:W-:Y:S01]  /*78e0*/  LEA R8, P1, R2, UR6, 0x1 ;  /* 0x0000000602087c11 */ /* 0x000fe2000f8208ff */
[----:B------:R-:W-:Y:S01]  /*78f0*/  UMOV UR4, 0xffffffff ;  /* 0xffffffff00047882 */ /* 0x000fe20000000000 */
[----:B------:R-:W-:Y:S02]  /*7900*/  LEA.HI.X R6, R6, UR5, R5, 0x1, P0 ;  /* 0x0000000506067c11 */ /* 0x000fe400080f0c05 */
[----:B------:R-:W-:Y:S01]  /*7910*/  LEA.HI.X R7, R2, UR7, R7, 0x1, P1 ;  /* 0x0000000702077c11 */ /* 0x000fe200088f0c07 */
[----:B------:R-:W-:Y:S08]  /*7920*/  BRA.DIV UR4, `(.L_x_3897) ;  /* 0x000002ee04547947 */ /* 0x000ff0000b800000 */
[----:B------:R0:W1:Y:S04]  /*7930*/  SHFL.IDX PT, R3, R6, RZ, 0x1c1f ;  /* 0x001c1fff06037589 */ /* 0x00006800000e0000 */
[----:B------:R0:W2:Y:S04]  /*7940*/  SHFL.IDX PT, R2, R4, RZ, 0x1c1f ;  /* 0x001c1fff04027589 */ /* 0x0000a800000e0000 */
[----:B------:R0:W3:Y:S04]  /*7950*/  SHFL.IDX PT, R5, R7, RZ, 0x1c1f ;  /* 0x001c1fff07057589 */ /* 0x0000e800000e0000 */
[----:B------:R0:W4:Y:S02]  /*7960*/  SHFL.IDX PT, R14, R8, RZ, 0x1c1f ;  /* 0x001c1fff080e7589 */ /* 0x00012400000e0000 */
.L_x_4209:
        /* <DEDUP_REMOVED lines=8> */
[----:B------:R-:W4:Y:S01]  /*79f0*/  LDL R9, [R1+0x448] ;  /* 0x0004480001097983 */ /* 0x000f220000100800 */
[----:B------:R-:W-:Y:S01]  /*7a00*/  ULDC UR4, c[0x0][0x3f4] ;  /* 0x0000fd0000047ab9 */ /* 0x000fe20000000800 */
[----:B------:R-:W-:Y:S02]  /*7a10*/  CS2R R58, SRZ ;  /* 0x00000000003a7805 */ /* 0x000fe4000001ff00 */
[----:B------:R-:W-:Y:S02]  /*7a20*/  ISETP.GE.AND P3, PT, R159, UR4, PT ;  /* 0x000000049f007c0c */ /* 0x000fe4000bf66270 */
[----:B------:R-:W-:Y:S01]  /*7a30*/  ISETP.GE.AND P2, PT, R154, UR4, PT ;  /* 0x000000049a007c0c */ /* 0x000fe2000bf46270 */
[----:B---3--:R-:W-:-:S10]  /*7a40*/  IMAD.MOV.U32 R15, RZ, RZ, R5 ;  /* 0x000000ffff0f7224 */ /* 0x008fd400078e0005 */
[----:B------:R-:W-:Y:S02]  /*7a50*/  @!P3 IMAD.SHL.U32 R21, R159, 0x2, RZ ;  /* 0x000000029f15b824 */ /* 0x000fe400078e00ff */
[----:B-12---:R-:W-:-:S03]  /*7a60*/  @!P2 IMAD.WIDE R10, R154, 0x2, R2 ;  /* 0x000000029a0aa825 */ /* 0x006fc600078e0202 */
[-C--:B------:R-:W-:Y:S02]  /*7a70*/  @!P3 IADD3 R2, P0, R2, R21.reuse, RZ ;  /* 0x000000150202b210 */ /* 0x080fe40007f1e0ff */
[----:B----4-:R-:W-:Y:S02]  /*7a80*/  @!P3 IADD3 R20, P1, R14, R21, RZ ;  /* 0x000000150e14b210 */ /* 0x010fe40007f3e0ff */
[----:B------:R-:W-:Y:S02]  /*7a90*/  CS2R R56, SRZ ;  /* 0x0000000000387805 */ /* 0x000fe4000001ff00 */
[----:B------:R-:W-:Y:S01]  /*7aa0*/  CS2R R26, SRZ ;  /* 0x00000000001a7805 */ /* 0x000fe2000001ff00 */
[----:B------:R-:W-:Y:S01]  /*7ab0*/  @!P2 IMAD.WIDE R12, R154, 0x2, R14 ;  /* 0x000000029a0ca825 */ /* 0x000fe200078e020e */
[----:B------:R1:W5:Y:S04]  /*7ac0*/  @!P2 LD.E.64 R58, desc[UR44][R10.64] ;  /* 0x0000002c0a3aa980 */ /* 0x000368000c101b00 */
[----:B------:R1:W5:Y:S01]  /*7ad0*/  @!P2 LD.E.64 R56, desc[UR44][R12.64] ;  /* 0x0000002c0c38a980 */ /* 0x000362000c101b00 */
[----:B------:R-:W-:-:S05]  /*7ae0*/  @!P3 SHF.L.U64.HI R24, R159, 0x1, R9 ;  /* 0x000000019f18b819 */ /* 0x000fca0000010209 */
[--C-:B------:R-:W-:Y:S02]  /*7af0*/  @!P3 IMAD.X R3, R3, 0x1, R24.reuse, P0 ;  /* 0x000000010303b824 */ /* 0x100fe400000e0618 */
[----:B------:R-:W-:Y:S01]  /*7b00*/  @!P3 IMAD.X R21, R5, 0x1, R24, P1 ;  /* 0x000000010515b824 */ /* 0x000fe200008e0618 */
[----:B------:R-:W-:Y:S02]  /*7b10*/  CS2R R24, SRZ ;  /* 0x0000000000187805 */ /* 0x000fe4000001ff00 */
[----:B------:R1:W5:Y:S04]  /*7b20*/  @!P3 LD.E.64 R26, desc[UR44][R2.64] ;  /* 0x0000002c021ab980 */ /* 0x000368000c101b00 */
[----:B------:R1:W5:Y:S02]  /*7b30*/  @!P3 LD.E.64 R24, desc[UR44][R20.64] ;  /* 0x0000002c1418b980 */ /* 0x000364000c101b00 */
.L_x_3899:
[----:B------:R-:W-:Y:S05]  /*7b40*/  BSYNC B1 ;  /* 0x0000000000017941 */ /* 0x000fea0003800000 */
.L_x_3898:
[----:B-12--5:R-:W-:Y:S01]  /*7b50*/  IMAD.MOV.U32 R2, RZ, RZ, R26 ;  /* 0x000000ffff027224 */ /* 0x026fe200078e001a */
[----:B------:R-:W-:Y:S01]  /*7b60*/  UMOV UR4, 0xffffffff ;  /* 0xffffffff00047882 */ /* 0x000fe20000000000 */
[----:B------:R-:W-:Y:S01]  /*7b70*/  IMAD.MOV.U32 R3, RZ, RZ, R27 ;  /* 0x000000ffff037224 */ /* 0x000fe200078e001b */
[----:B------:R-:W-:Y:S01]  /*7b80*/  CS2R R20, SRZ ;  /* 0x0000000000147805 */ /* 0x000fe2000001ff00 */
[----:B---3--:R-:W-:Y:S02]  /*7b90*/  IMAD.MOV.U32 R5, RZ, RZ, R58 ;  /* 0x000000ffff057224 */ /* 0x008fe400078e003a */
[----:B------:R-:W-:Y:S01]  /*7ba0*/  IMAD.MOV.U32 R9, RZ, RZ, R59 ;  /* 0x000000ffff097224 */ /* 0x000fe200078e003b */
[----:B------:R-:W-:Y:S01]  /*7bb0*/  PRMT R66, R2, 0x5410, R3 ;  /* 0x0000541002427816 */ /* 0x000fe20000000003 */
[----:B------:R-:W-:Y:S01]  /*7bc0*/  IMAD.MOV.U32 R2, RZ, RZ, R24 ;  /* 0x000000ffff027224 */ /* 0x000fe200078e0018 */
[----:B------:R-:W-:Y:S01]  /*7bd0*/  PRMT R28, R5, 0x7610, R28 ;  /* 0x00007610051c7816 */ /* 0x000fe2000000001c */
[----:B------:R-:W-:Y:S01]  /*7be0*/  IMAD.MOV.U32 R3, RZ, RZ, R25 ;  /* 0x000000ffff037224 */ /* 0x000fe200078e0019 */
[----:B------:R-:W-:Y:S01]  /*7bf0*/  PRMT R68, R9, 0x7610, R68 ;  /* 0x0000761009447816 */ /* 0x000fe20000000044 */
[----:B------:R-:W-:-:S02]  /*7c00*/  IMAD.MOV.U32 R5, RZ, RZ, R56 ;  /* 0x000000ffff057224 */ /* 0x000fc400078e0038 */
[----:B------:R-:W-:Y:S01]  /*7c10*/  IMAD.MOV.U32 R9, RZ, RZ, R57 ;  /* 0x000000ffff097224 */ /* 0x000fe200078e0039 */
[----:B------:R-:W-:Y:S02]  /*7c20*/  PRMT R68, R68, 0x5410, R2 ;  /* 0x0000541044447816 */ /* 0x000fe40000000002 */
[----:B------:R-:W-:Y:S02]  /*7c30*/  PRMT R28, R28, 0x5410, R5 ;  /* 0x000054101c1c7816 */ /* 0x000fe40000000005 */
[----:B------:R-:W-:Y:S01]  /*7c40*/  PRMT R69, R3, 0x5410, R9 ;  /* 0x0000541003457816 */ /* 0x000fe20000000009 */
[----:B------:R-:W-:Y:S06]  /*7c50*/  BRA.DIV UR4, `(.L_x_3900) ;  /* 0x000002ea04f87947 */ /* 0x000fec000b800000 */
[----:B------:R1:W2:Y:S04]  /*7c60*/  SHFL.IDX PT, R5, R6, 0x1, 0x1c1f ;  /* 0x003c1f0006057f89 */ /* 0x0002a800000e0000 */
[----:B0-----:R-:W0:Y:S04]  /*7c70*/  SHFL.IDX PT, R4, R4, 0x1, 0x1c1f ;  /* 0x003c1f0004047f89 */ /* 0x001e2800000e0000 */
[----:B------:R-:W3:Y:S04]  /*7c80*/  SHFL.IDX PT, R7, R7, 0x1, 0x1c1f ;  /* 0x003c1f0007077f89 */ /* 0x000ee800000e0000 */
[----:B----4-:R1:W4:Y:S02]  /*7c90*/  SHFL.IDX PT, R14, R8, 0x1, 0x1c1f ;  /* 0x003c1f00080e7f89 */ /* 0x01032400000e0000 */
.L_x_4215:
[----:B------:R-:W5:Y:S01]  /*7ca0*/  LDL R3, [R1+0x1fc] ;  /* 0x0001fc0001037983 */ /* 0x000f620000100800 */
[----:B------:R-:W-:Y:S01]  /*7cb0*/  VIADD R0, R0, 0x40 ;  /* 0x0000004000007836 */ /* 0x000fe20000000000 */
[----:B------:R-:W-:Y:S01]  /*7cc0*/  BSSY B1, `(.L_x_3901) ;  /* 0x000001f000017945 */ /* 0x000fe20003800000 */
[----:B-1----:R-:W-:Y:S02]  /*7cd0*/  CS2R R8, SRZ ;  /* 0x0000000000087805 */ /* 0x002fe4000001ff00 */
[----:B------:R-:W-:Y:S02]  /*7ce0*/  CS2R R10, SRZ ;  /* 0x00000000000a7805 */ /* 0x000fe4000001ff00 */
[----:B------:R-:W-:Y:S02]  /*7cf0*/  ISETP.GE.AND P0, PT, R0, R55, PT ;  /* 0x000000370000720c */ /* 0x000fe40003f06270 */
[----:B-----5:R-:W-:-:S04]  /*7d00*/  LEA.HI R2, R3, R3, RZ, 0x1 ;  /* 0x0000000303027211 */ /* 0x020fc800078f08ff */
[----:B------:R-:W-:-:S05]  /*7d10*/  LOP3.LUT R2, R2, 0xfffffffe, RZ, 0xc0, !PT ;  /* 0xfffffffe02027812 */ /* 0x000fca00078ec0ff */
[----:B------:R-:W-:Y:S01]  /*7d20*/  IMAD.IADD R0, R3, 0x1, -R2 ;  /* 0x0000000103007824 */ /* 0x000fe200078e0a02 */
[----:B------:R-:W-:-:S04]  /*7d30*/  CS2R R2, SRZ ;  /* 0x0000000000027805 */ /* 0x000fc8000001ff00 */
[----:B------:R-:W-:Y:S01]  /*7d40*/  SHF.L.U32 R13, R0, 0x1f, RZ ;  /* 0x0000001f000d7819 */ /* 0x000fe200000006ff */
[----:B------:R-:W-:Y:S06]  /*7d50*/  @P0 BRA `(.L_x_3902) ;  /* 0x0000000000540947 */ /* 0x000fec0003800000 */
[----:B------:R-:W4:Y:S01]  /*7d60*/  LDL R6, [R1+0x448] ;  /* 0x0004480001067983 */ /* 0x000f220000100800 */
[----:B------:R-:W-:Y:S01]  /*7d70*/  ULDC UR4, c[0x0][0x3f4] ;  /* 0x0000fd0000047ab9 */ /* 0x000fe20000000800 */
[----:B------:R-:W-:Y:S02]  /*7d80*/  CS2R R8, SRZ ;  /* 0x0000000000087805 */ /* 0x000fe4000001ff00 */
[----:B------:R-:W-:Y:S02]  /*7d90*/  ISETP.GE.AND P3, PT, R159, UR4, PT ;  /* 0x000000049f007c0c */ /* 0x000fe4000bf66270 */
[----:B------:R-:W-:Y:S01]  /*7da0*/  ISETP.GE.AND P2, PT, R154, UR4, PT ;  /* 0x000000049a007c0c */ /* 0x000fe2000bf46270 */
[----:B---3--:R-:W-:Y:S01]  /*7db0*/  IMAD.MOV.U32 R15, RZ, RZ, R7 ;  /* 0x000000ffff0f7224 */ /* 0x008fe200078e0007 */
[----:B------:R-:W-:-:S09]  /*7dc0*/  CS2R R10, SRZ ;  /* 0x00000000000a7805 */ /* 0x000fd2000001ff00 */
[----:B------:R-:W-:Y:S02]  /*7dd0*/  @!P3 IMAD.SHL.U32 R3, R159, 0x2, RZ ;  /* 0x000000029f03b824 */ /* 0x000fe400078e00ff */
[----:B0-2---:R-:W-:-:S03]  /*7de0*/  @!P2 IMAD.WIDE R60, R154, 0x2, R4 ;  /* 0x000000029a3ca825 */ /* 0x005fc600078e0204 */
[-C--:B------:R-:W-:Y:S02]  /*7df0*/  @!P3 IADD3 R4, P0, R4, R3.reuse, RZ ;  /* 0x000000030404b210 */ /* 0x080fe40007f1e0ff */
[----:B------:R-:W-:Y:S01]  /*7e00*/  CS2R R20, SRZ ;  /* 0x0000000000147805 */ /* 0x000fe2000001ff00 */
[----:B------:R1:W5:Y:S01]  /*7e10*/  @!P2 LD.E.64 R8, desc[UR44][R60.64] ;  /* 0x0000002c3c08a980 */ /* 0x000362000c101b00 */
[----:B----4-:R-:W-:Y:S02]  /*7e20*/  @!P3 SHF.L.U64.HI R0, R159, 0x1, R6 ;  /* 0x000000019f00b819 */ /* 0x010fe40000010206 */
[----:B------:R-:W-:Y:S02]  /*7e30*/  @!P3 IADD3 R6, P1, R14, R3, RZ ;  /* 0x000000030e06b210 */ /* 0x000fe40007f3e0ff */
[----:B------:R-:W-:Y:S01]  /*7e40*/  CS2R R2, SRZ ;  /* 0x0000000000027805 */ /* 0x000fe2000001ff00 */
[----:B------:R-:W-:-:S04]  /*7e50*/  @!P2 IMAD.WIDE R14, R154, 0x2, R14 ;  /* 0x000000029a0ea825 */ /* 0x000fc800078e020e */
[--C-:B------:R-:W-:Y:S01]  /*7e60*/  @!P3 IMAD.X R5, R5, 0x1, R0.reuse, P0 ;  /* 0x000000010505b824 */ /* 0x100fe200000e0600 */
[----:B------:R1:W5:Y:S01]  /*7e70*/  @!P2 LD.E.64 R10, desc[UR44][R14.64] ;  /* 0x0000002c0e0aa980 */ /* 0x000362000c101b00 */
[----:B------:R-:W-:-:S03]  /*7e80*/  @!P3 IMAD.X R7, R7, 0x1, R0, P1 ;  /* 0x000000010707b824 */ /* 0x000fc600008e0600 */
[----:B------:R1:W5:Y:S04]  /*7e90*/  @!P3 LD.E.64 R20, desc[UR44][R4.64] ;  /* 0x0000002c0414b980 */ /* 0x000368000c101b00 */
[----:B------:R1:W5:Y:S02]  /*7ea0*/  @!P3 LD.E.64 R2, desc[UR44][R6.64] ;  /* 0x0000002c0602b980 */ /* 0x000364000c101b00 */
.L_x_3902:
[----:B------:R-:W-:Y:S05]  /*7eb0*/  BSYNC B1 ;  /* 0x0000000000017941 */ /* 0x000fea0003800000 */
.L_x_3901:
[----:B------:R-:W0:Y:S01]  /*7ec0*/  SYNCS.PHASECHK.TRANS64.TRYWAIT P0, [R148+URZ+0x32400], R13 ;  /* 0x0324000d940075a7 */ /* 0x000e22000800017f */
[----:B------:R-:W-:Y:S04]  /*7ed0*/  BSSY B1, `(.L_x_3903) ;  /* 0x0000002000017945 */ /* 0x000fe80003800000 */
[----:B0-----:R-:W-:Y:S05]  /*7ee0*/  @!P0 BRA `(.L_x_3904) ;  /* 0x000002e800c48947 */ /* 0x001fea0003800000 */
.L_x_4216:
[----:B------:R-:W-:Y:S05]  /*7ef0*/  BSYNC B1 ;  /* 0x0000000000017941 */ /* 0x000fea0003800000 */
.L_x_3903:
[----:B-1----:R-:W2:Y:S04]  /*7f00*/  LDL R4, [R1+0x44c] ;  /* 0x00044c0001047983 */ /* 0x002ea80000100800 */
[----:B------:R-:W4:Y:S04]  /*7f10*/  LDL R0, [R1+0x460] ;  /* 0x0004600001007983 */ /* 0x000f280000100800 */
[----:B------:R-:W4:Y:S01]  /*7f20*/  LDL R6, [R1+0x50] ;  /* 0x0000500001067983 */ /* 0x000f220000100800 */
[----:B---3-5:R-:W-:Y:S01]  /*7f30*/  IMAD.MOV.U32 R7, RZ, RZ, R8 ;  /* 0x000000ffff077224 */ /* 0x028fe200078e0008 */
[----:B------:R-:W-:Y:S01]  /*7f40*/  BSSY B1, `(.L_x_3905) ;  /* 0x0000073000017945 */ /* 0x000fe20003800000 */
[----:B--2---:R-:W-:Y:S01]  /*7f50*/  LOP3.LUT P0, RZ, R4, 0x4, RZ, 0xc0, !PT ;  /* 0x0000000404ff7812 */ /* 0x004fe2000780c0ff */
[----:B----4-:R-:W-:-:S04]  /*7f60*/  IMAD.IADD R5, R198, 0x1, R0 ;  /* 0x00000001c6057824 */ /* 0x010fc800078e0200 */
[----:B------:R-:W-:Y:S01]  /*7f70*/  IMAD R12, R5, 0x2, R148 ;  /* 0x00000002050c7824 */ /* 0x000fe200078e0294 */
[----:B------:R-:W-:-:S03]  /*7f80*/  MOV R5, R20 ;  /* 0x0000001400057202 */ /* 0x000fc60000000f00 */
[C---:B------:R-:W-:Y:S01]  /*7f90*/  VIADD R4, R12.reuse, 0x18400 ;  /* 0x000184000c047836 */ /* 0x040fe20000000000 */
[----:B------:R-:W-:Y:S01]  /*7fa0*/  PRMT R14, R5, 0x7610, R14 ;  /* 0x00007610050e7816 */ /* 0x000fe2000000000e */
[----:B------:R-:W-:Y:S02]  /*7fb0*/  VIADD R0, R12, 0x18440 ;  /* 0x000184400c007836 */ /* 0x000fe40000000000 */
[----:B------:R-:W-:Y:S02]  /*7fc0*/  @P0 VIADD R0, R4, 0xffffffc0 ;  /* 0xffffffc004000836 */ /* 0x000fe40000000000 */
[----:B------:R-:W-:Y:S02]  /*7fd0*/  IMAD R4, R6, -0x80, R55 ;  /* 0xffffff8006047824 */ /* 0x000fe400078e0237 */
[----:B------:R-:W-:Y:S02]  /*7fe0*/  IMAD.MOV.U32 R6, RZ, RZ, R21 ;  /* 0x000000ffff067224 */ /* 0x000fe400078e0015 */
[----:B------:R-:W-:Y:S01]  /*7ff0*/  IMAD.MOV.U32 R5, RZ, RZ, R9 ;  /* 0x000000ffff057224 */ /* 0x000fe200078e0009 */
[----:B------:R-:W-:Y:S01]  /*8000*/  VIMNMX R67, R4, 0x80, PT ;  /* 0x0000008004437848 */ /* 0x000fe20003fe0100 */
[----:B------:R-:W-:Y:S01]  /*8010*/  IMAD.MOV.U32 R4, RZ, RZ, R2 ;  /* 0x000000ffff047224 */ /* 0x000fe200078e0002 */
[----:B------:R-:W-:Y:S01]  /*8020*/  PRMT R13, R6, 0x7610, R13 ;  /* 0x00007610060d7816 */ /* 0x000fe2000000000d */
[----:B------:R-:W-:Y:S01]  /*8030*/  IMAD.MOV.U32 R6, RZ, RZ, R10 ;  /* 0x000000ffff067224 */ /* 0x000fe200078e000a */
[----:B------:R-:W-:-:S02]  /*8040*/  ISETP.GE.AND P0, PT, R156, R67, PT ;  /* 0x000000439c00720c */ /* 0x000fc40003f06270 */
[----:B------:R-:W-:Y:S01]  /*8050*/  PRMT R70, R7, 0x5410, R5 ;  /* 0x0000541007467816 */ /* 0x000fe20000000005 */
[----:B------:R-:W-:Y:S01]  /*8060*/  IMAD.MOV.U32 R5, RZ, RZ, R3 ;  /* 0x000000ffff057224 */ /* 0x000fe200078e0003 */
[----:B------:R-:W-:Y:S01]  /*8070*/  PRMT R14, R14, 0x5410, R4 ;  /* 0x000054100e0e7816 */ /* 0x000fe20000000004 */
[----:B------:R-:W-:-:S03]  /*8080*/  IMAD.MOV.U32 R7, RZ, RZ, R11 ;  /* 0x000000ffff077224 */ /* 0x000fc600078e000b */
[----:B------:R-:W-:Y:S02]  /*8090*/  PRMT R13, R13, 0x5410, R5 ;  /* 0x000054100d0d7816 */ /* 0x000fe40000000005 */
[----:B------:R-:W-:-:S03]  /*80a0*/  PRMT R71, R6, 0x5410, R7 ;  /* 0x0000541006477816 */ /* 0x000fc60000000007 */
[----:B------:R-:W-:Y:S05]  /*80b0*/  @P0 BRA `(.L_x_3906) ;  /* 0x00000004006c0947 */ /* 0x000fea0003800000 */
[----:B------:R-:W0:Y:S01]  /*80c0*/  LDC R4, c[0x0][0x3f4] ;  /* 0x0000fd00ff047b82 */ /* 0x000e220000000800 */
[----:B------:R-:W-:Y:S01]  /*80d0*/  BSSY B2, `(.L_x_3907) ;  /* 0x000002e000027945 */ /* 0x000fe20003800000 */
[-C--:B0-----:R-:W-:Y:S02]  /*80e0*/  ISETP.GE.AND P0, PT, R154, R4.reuse, PT ;  /* 0x000000049a00720c */ /* 0x081fe40003f06270 */
[----:B------:R-:W-:-:S11]  /*80f0*/  ISETP.GE.AND P1, PT, R159, R4, PT ;  /* 0x000000049f00720c */ /* 0x000fd60003f26270 */
[----:B------:R-:W-:Y:S05]  /*8100*/  @P0 BRA `(.L_x_3908) ;  /* 0x0000000000a80947 */ /* 0x000fea0003800000 */
[----:B------:R-:W0:Y:S01]  /*8110*/  LDS.128 R4, [R12+0x18400] ;  /* 0x018400000c047984 */ /* 0x000e220000000c00 */
[--C-:B------:R-:W-:Y:S02]  /*8120*/  SHF.R.U64 R65, R58, 0x10, R59.reuse ;  /* 0x000000103a417819 */ /* 0x100fe4000000123b */
[----:B------:R-:W-:Y:S01]  /*8130*/  SHF.R.U32.HI R58, RZ, 0x10, R59 ;  /* 0x00000010ff3a7819 */ /* 0x000fe2000001163b */
[----:B------:R-:W-:Y:S01]  /*8140*/  HADD2.F32 R59, -RZ, R28.H1_H1 ;  /* 0x3000001cff3b7230 */ /* 0x000fe20000004100 */
[--C-:B------:R-:W-:Y:S02]  /*8150*/  SHF.R.U32.HI R60, RZ, 0x10, R57.reuse ;  /* 0x00000010ff3c7819 */ /* 0x100fe40000011639 */
[----:B------:R-:W-:Y:S01]  /*8160*/  SHF.R.U64 R64, R56, 0x10, R57 ;  /* 0x0000001038407819 */ /* 0x000fe20000001239 */
[----:B------:R-:W-:Y:S02]  /*8170*/  HADD2.F32 R58, -RZ, R58.H0_H0 ;  /* 0x2000003aff3a7230 */ /* 0x000fe40000004100 */
[----:B------:R-:W-:-:S02]  /*8180*/  HADD2.F32 R60, -RZ, R60.H0_H0 ;  /* 0x2000003cff3c7230 */ /* 0x000fc40000004100 */
[----:B------:R-:W-:Y:S02]  /*8190*/  HADD2.F32 R57, -RZ, R28.H0_H0 ;  /* 0x2000001cff397230 */ /* 0x000fe40000004100 */
[--C-:B0-----:R-:W-:Y:S02]  /*81a0*/  HADD2.F32 R55, -RZ, R7.reuse.H0_H0 ;  /* 0x20000007ff377230 */ /* 0x101fe40000004100 */
[----:B------:R-:W-:Y:S02]  /*81b0*/  HADD2.F32 R56, -RZ, R7.H1_H1 ;  /* 0x30000007ff387230 */ /* 0x000fe40000004100 */
[--C-:B------:R-:W-:Y:S02]  /*81c0*/  HADD2.F32 R7, -RZ, R4.reuse.H0_H0 ;  /* 0x20000004ff077230 */ /* 0x100fe40000004100 */
[----:B------:R-:W-:Y:S02]  /*81d0*/  HADD2.F32 R4, -RZ, R4.H1_H1 ;  /* 0x30000004ff047230 */ /* 0x000fe40000004100 */
[C---:B------:R-:W-:Y:S01]  /*81e0*/  FMUL.FTZ R62, R56.reuse, R60 ;  /* 0x0000003c383e7220 */ /* 0x040fe20000410000 */
        /* <DEDUP_REMOVED lines=12> */
[----:B------:R-:W-:Y:S02]  /*82b0*/  HADD2.F32 R55, -RZ, R68.H0_H0 ;  /* 0x20000044ff377230 */ /* 0x000fe40000004100 */
[C---:B------:R-:W-:Y:S01]  /*82c0*/  FMUL.FTZ R60, R28.reuse, R57 ;  /* 0x000000391c3c7220 */ /* 0x040fe20000410000 */
[----:B------:R-:W-:Y:S02]  /*82d0*/  HADD2.F32 R56, -RZ, R64.H0_H0 ;  /* 0x20000040ff387230 */ /* 0x000fe40000004100 */
[----:B------:R-:W-:Y:S02]  /*82e0*/  HADD2.F32 R4, -RZ, R65.H0_H0 ;  /* 0x20000041ff047230 */ /* 0x000fe40000004100 */
[-C--:B------:R-:W-:Y:S01]  /*82f0*/  FMUL.FTZ R28, R28, R55.reuse ;  /* 0x000000371c1c7220 */ /* 0x080fe20000410000 */
[----:B------:R-:W-:Y:S01]  /*8300*/  FFMA.FTZ R60, R15, R55, -R60 ;  /* 0x000000370f3c7223 */ /* 0x000fe2000001083c */
[C---:B------:R-:W-:Y:S01]  /*8310*/  FMUL.FTZ R7, R5.reuse, R56 ;  /* 0x0000003805077220 */ /* 0x040fe20000410000 */
[----:B------:R-:W-:Y:S01]  /*8320*/  FMUL.FTZ R61, R5, R4 ;  /* 0x00000004053d7220 */ /* 0x000fe20000410000 */
[----:B------:R-:W-:-:S02]  /*8330*/  FFMA.FTZ R15, R15, R57, R28 ;  /* 0x000000390f0f7223 */ /* 0x000fc4000001001c */
[C---:B------:R-:W-:Y:S01]  /*8340*/  FFMA.FTZ R5, R6.reuse, R4, -R7 ;  /* 0x0000000406057223 */ /* 0x040fe20000010807 */
[----:B------:R-:W-:Y:S01]  /*8350*/  F2FP.F16.F32.PACK_AB R7, R63, R62 ;  /* 0x0000003e3f07723e */ /* 0x000fe200000000ff */
[----:B------:R-:W-:Y:S01]  /*8360*/  FFMA.FTZ R56, R6, R56, R61 ;  /* 0x0000003806387223 */ /* 0x000fe2000001003d */
[----:B------:R-:W-:Y:S02]  /*8370*/  F2FP.F16.F32.PACK_AB R4, R59, R58 ;  /* 0x0000003a3b04723e */ /* 0x000fe400000000ff */
[----:B------:R-:W-:Y:S02]  /*8380*/  F2FP.F16.F32.PACK_AB R6, R15, R60 ;  /* 0x0000003c0f06723e */ /* 0x000fe400000000ff */
[----:B------:R-:W-:-:S05]  /*8390*/  F2FP.F16.F32.PACK_AB R5, R56, R5 ;  /* 0x000000053805723e */ /* 0x000fca00000000ff */
[----:B------:R0:W-:Y:S02]  /*83a0*/  STS.128 [R12+0x18400], R4 ;  /* 0x018400040c007388 */ /* 0x0001e40000000c00 */
.L_x_3908:
[----:B------:R-:W-:Y:S05]  /*83b0*/  BSYNC B2 ;  /* 0x0000000000027941 */ /* 0x000fea0003800000 */
.L_x_3907:
[----:B------:R-:W-:Y:S05]  /*83c0*/  @P1 BRA `(.L_x_3906) ;  /* 0x0000000000a81947 */ /* 0x000fea0003800000 */
[----:B0-----:R-:W0:Y:S01]  /*83d0*/  LDS.128 R4, [R0] ;  /* 0x0000000000047984 */ /* 0x001e220000000c00 */
[----:B------:R-:W-:Y:S01]  /*83e0*/  SHF.R.U32.HI R28, RZ, 0x10, R27 ;  /* 0x00000010ff1c7819 */ /* 0x000fe2000001161b */
[----:B------:R-:W-:Y:S01]  /*83f0*/  HADD2.F32 R55, -RZ, R68.H1_H1 ;  /* 0x30000044ff377230 */ /* 0x000fe20000004100 */
[----:B------:R-:W-:Y:S02]  /*8400*/  SHF.R.U32.HI R56, RZ, 0x10, R25 ;  /* 0x00000010ff387819 */ /* 0x000fe40000011619 */
[----:B------:R-:W-:Y:S01]  /*8410*/  SHF.R.U64 R61, R26, 0x10, R27 ;  /* 0x000000101a3d7819 */ /* 0x000fe2000000121b */
[----:B------:R-:W-:Y:S01]  /*8420*/  HADD2.F32 R28, -RZ, R28.H0_H0 ;  /* 0x2000001cff1c7230 */ /* 0x000fe20000004100 */
[----:B------:R-:W-:Y:S01]  /*8430*/  SHF.R.U64 R60, R24, 0x10, R25 ;  /* 0x00000010183c7819 */ /* 0x000fe20000001219 */
[----:B------:R-:W-:Y:S02]  /*8440*/  HADD2.F32 R56, -RZ, R56.H0_H0 ;  /* 0x20000038ff387230 */ /* 0x000fe40000004100 */
[----:B------:R-:W-:-:S02]  /*8450*/  HADD2.F32 R27, -RZ, R66.H0_H0 ;  /* 0x20000042ff1b7230 */ /* 0x000fc40000004100 */
        /* <DEDUP_REMOVED lines=14> */
[----:B------:R-:W-:Y:S02]  /*8540*/  HADD2.F32 R27, -RZ, R69.H0_H0 ;  /* 0x20000045ff1b7230 */ /* 0x000fe40000004100 */
[----:B------:R-:W-:Y:S01]  /*8550*/  FFMA.FTZ R55, R7, R55, R56 ;  /* 0x0000003707377223 */ /* 0x000fe20000010038 */
[----:B------:R-:W-:-:S02]  /*8560*/  HADD2.F32 R5, -RZ, R5.H1_H1 ;  /* 0x30000005ff057230 */ /* 0x000fc40000004100 */
[----:B------:R-:W-:Y:S02]  /*8570*/  HADD2.F32 R25, -RZ, R66.H1_H1 ;  /* 0x30000042ff197230 */ /* 0x000fe40000004100 */
        /* <DEDUP_REMOVED lines=14> */
[----:B------:R1:W-:Y:S02]  /*8660*/  STS.128 [R0], R4 ;  /* 0x0000000400007388 */ /* 0x0003e40000000c00 */
.L_x_3906:
[----:B------:R-:W-:Y:S05]  /*8670*/  BSYNC B1 ;  /* 0x0000000000017941 */ /* 0x000fea0003800000 */
.L_x_3905:
[----:B------:R-:W-:-:S13]  /*8680*/  ISETP.GE.AND P0, PT, R166, R67, PT ;  /* 0x00000043a600720c */ /* 0x000fda0003f06270 */
[----:B------:R-:W-:Y:S05]  /*8690*/  @P0 BRA `(.L_x_3909) ;  /* 0x0000001800500947 */ /* 0x000fea0003800000 */
[----:B01----:R-:W0:Y:S01]  /*86a0*/  LDC R4, c[0x0][0x3f4] ;  /* 0x0000fd00ff047b82 */ /* 0x003e220000000800 */
[----:B------:R-:W-:Y:S01]  /*86b0*/  BSSY B1, `(.L_x_3910) ;  /* 0x000002e000017945 */ /* 0x000fe20003800000 */
[-C--:B0-----:R-:W-:Y:S02]  /*86c0*/  ISETP.GE.AND P0, PT, R154, R4.reuse, PT ;  /* 0x000000049a00720c */ /* 0x081fe40003f06270 */
[----:B------:R-:W-:-:S11]  /*86d0*/  ISETP.GE.AND P1, PT, R159, R4, PT ;  /* 0x000000049f00720c */ /* 0x000fd60003f26270 */
[----:B------:R-:W-:Y:S05]  /*86e0*/  @P0 BRA `(.L_x_3911) ;  /* 0x0000000000a80947 */ /* 0x000fea0003800000 */
[----:B------:R-:W0:Y:S01]  /*86f0*/  LDS.128 R4, [R12+0x1a400] ;  /* 0x01a400000c047984 */ /* 0x000e220000000c00 */
[----:B------:R-:W-:Y:S01]  /*8700*/  SHF.R.U32.HI R26, RZ, 0x10, R11 ;  /* 0x00000010ff1a7819 */ /* 0x000fe2000001160b */
[----:B------:R-:W-:Y:S01]  /*8710*/  HADD2.F32 R25, -RZ, R71.H0_H0 ;  /* 0x20000047ff197230 */ /* 0x000fe20000004100 */
[----:B------:R-:W-:Y:S01]  /*8720*/  SHF.R.U32.HI R24, RZ, 0x10, R9 ;  /* 0x00000010ff187819 */ /* 0x000fe20000011609 */
[----:B------:R-:W-:Y:S01]  /*8730*/  HADD2.F32 R15, -RZ, R70.H0_H0 ;  /* 0x20000046ff0f7230 */ /* 0x000fe20000004100 */
[----:B------:R-:W-:Y:S01]  /*8740*/  SHF.R.U64 R57, R10, 0x10, R11 ;  /* 0x000000100a397819 */ /* 0x000fe2000000120b */
[----:B------:R-:W-:Y:S01]  /*8750*/  HADD2.F32 R26, -RZ, R26.H0_H0 ;  /* 0x2000001aff1a7230 */ /* 0x000fe20000004100 */
[----:B------:R-:W-:Y:S01]  /*8760*/  SHF.R.U64 R58, R8, 0x10, R9 ;  /* 0x00000010083a7819 */ /* 0x000fe20000001209 */
[----:B------:R-:W-:Y:S02]  /*8770*/  HADD2.F32 R24, -RZ, R24.H0_H0 ;  /* 0x20000018ff187230 */ /* 0x000fe40000004100 */
[----:B0-----:R-:W-:-:S02]  /*8780*/  HADD2.F32 R10, -RZ, R7.H0_H0 ;  /* 0x20000007ff0a7230 */ /* 0x001fc40000004100 */
[----:B------:R-:W-:Y:S02]  /*8790*/  HADD2.F32 R11, -RZ, R7.H1_H1 ;  /* 0x30000007ff0b7230 */ /* 0x000fe40000004100 */
[--C-:B------:R-:W-:Y:S02]  /*87a0*/  HADD2.F32 R7, -RZ, R4.reuse.H0_H0 ;  /* 0x20000004ff077230 */ /* 0x100fe40000004100 */
[----:B------:R-:W-:Y:S02]  /*87b0*/  HADD2.F32 R4, -RZ, R4.H1_H1 ;  /* 0x30000004ff047230 */ /* 0x000fe40000004100 */
[C---:B------:R-:W-:Y:S01]  /*87c0*/  FMUL.FTZ R27, R11.reuse, R26 ;  /* 0x0000001a0b1b7220 */ /* 0x040fe20000410000 */
[----:B------:R-:W-:Y:S01]  /*87d0*/  FMUL.FTZ R11, R11, R24 ;  /* 0x000000180b0b7220 */ /* 0x000fe20000410000 */
[--C-:B------:R-:W-:Y:S02]  /*87e0*/  HADD2.F32 R8, -RZ, R6.reuse.H0_H0 ;  /* 0x20000006ff087230 */ /* 0x100fe40000004100 */
[----:B------:R-:W-:Y:S01]  /*87f0*/  FMUL.FTZ R28, R4, R25 ;  /* 0x00000019041c7220 */ /* 0x000fe20000410000 */
[----:B------:R-:W-:-:S02]  /*8800*/  HADD2.F32 R9, -RZ, R6.H1_H1 ;  /* 0x30000006ff097230 */ /* 0x000fc40000004100 */
[C---:B------:R-:W-:Y:S01]  /*8810*/  FFMA.FTZ R55, R10.reuse, R24, -R27 ;  /* 0x000000180a377223 */ /* 0x040fe2000001081b */
[--C-:B------:R-:W-:Y:S02]  /*8820*/  HADD2.F32 R6, -RZ, R5.reuse.H0_H0 ;  /* 0x20000005ff067230 */ /* 0x100fe40000004100 */
[----:B------:R-:W-:Y:S01]  /*8830*/  FFMA.FTZ R56, R10, R26, R11 ;  /* 0x0000001a0a387223 */ /* 0x000fe2000001000b */
[-C--:B------:R-:W-:Y:S01]  /*8840*/  FMUL.FTZ R24, R4, R15.reuse ;  /* 0x0000000f04187220 */ /* 0x080fe20000410000 */
[C---:B------:R-:W-:Y:S01]  /*8850*/  FFMA.FTZ R28, R7.reuse, R15, -R28 ;  /* 0x0000000f071c7223 */ /* 0x040fe2000001081c */
[----:B------:R-:W-:Y:S02]  /*8860*/  HADD2.F32 R5, -RZ, R5.H1_H1 ;  /* 0x30000005ff057230 */ /* 0x000fe40000004100 */
[----:B------:R-:W-:Y:S02]  /*8870*/  HADD2.F32 R15, -RZ, R71.H1_H1 ;  /* 0x30000047ff0f7230 */ /* 0x000fe40000004100 */
[----:B------:R-:W-:Y:S01]  /*8880*/  FFMA.FTZ R25, R7, R25, R24 ;  /* 0x0000001907197223 */ /* 0x000fe20000010018 */
[----:B------:R-:W-:-:S02]  /*8890*/  HADD2.F32 R10, -RZ, R70.H1_H1 ;  /* 0x30000046ff0a7230 */ /* 0x000fc40000004100 */
[----:B------:R-:W-:Y:S02]  /*88a0*/  HADD2.F32 R11, -RZ, R57.H0_H0 ;  /* 0x20000039ff0b7230 */ /* 0x000fe40000004100 */
[C---:B------:R-:W-:Y:S01]  /*88b0*/  FMUL.FTZ R27, R9.reuse, R15 ;  /* 0x0000000f091b7220 */ /* 0x040fe20000410000 */
[----:B------:R-:W-:Y:S02]  /*88c0*/  HADD2.F32 R4, -RZ, R58.H0_H0 ;  /* 0x2000003aff047230 */ /* 0x000fe40000004100 */
[-C--:B------:R-:W-:Y:S01]  /*88d0*/  FMUL.FTZ R26, R9, R10.reuse ;  /* 0x0000000a091a7220 */ /* 0x080fe20000410000 */
[C---:B------:R-:W-:Y:S01]  /*88e0*/  FMUL.FTZ R7, R5.reuse, R11 ;  /* 0x0000000b05077220 */ /* 0x040fe20000410000 */
[C---:B------:R-:W-:Y:S01]  /*88f0*/  FFMA.FTZ R27, R8.reuse, R10, -R27 ;  /* 0x0000000a081b7223 */ /* 0x040fe2000001081b */
[-C--:B------:R-:W-:Y:S01]  /*8900*/  FMUL.FTZ R24, R5, R4.reuse ;  /* 0x0000000405187220 */ /* 0x080fe20000410000 */
[----:B------:R-:W-:Y:S01]  /*8910*/  FFMA.FTZ R26, R8, R15, R26 ;  /* 0x0000000f081a7223 */ /* 0x000fe2000001001a */
[----:B------:R-:W-:Y:S01]  /*8920*/  FFMA.FTZ R5, R6, R4, -R7 ;  /* 0x0000000406057223 */ /* 0x000fe20000010807 */
[----:B------:R-:W-:Y:S01]  /*8930*/  F2FP.F16.F32.PACK_AB R7, R56, R55 ;  /* 0x000000373807723e */ /* 0x000fe200000000ff */
[----:B------:R-:W-:Y:S01]  /*8940*/  FFMA.FTZ R24, R6, R11, R24 ;  /* 0x0000000b06187223 */ /* 0x000fe20000010018 */
[----:B------:R-:W-:-:S02]  /*8950*/  F2FP.F16.F32.PACK_AB R4, R25, R28 ;  /* 0x0000001c1904723e */ /* 0x000fc400000000ff */
[----:B------:R-:W-:Y:S02]  /*8960*/  F2FP.F16.F32.PACK_AB R6, R26, R27 ;  /* 0x0000001b1a06723e */ /* 0x000fe400000000ff */
[----:B------:R-:W-:-:S05]  /*8970*/  F2FP.F16.F32.PACK_AB R5, R24, R5 ;  /* 0x000000051805723e */ /* 0x000fca00000000ff */
[----:B------:R0:W-:Y:S02]  /*8980*/  STS.128 [R12+0x1a400], R4 ;  /* 0x01a400040c007388 */ /* 0x0001e40000000c00 */
.L_x_3911:
[----:B------:R-:W-:Y:S05]  /*8990*/  BSYNC B1 ;  /* 0x0000000000017941 */ /* 0x000fea0003800000 */
.L_x_3910:
[----:B------:R-:W-:Y:S05]  /*89a0*/  @P1 BRA `(.L_x_3909) ;  /* 0x00000014008c1947 */ /* 0x000fea0003800000 */
[----:B0-----:R-:W0:Y:S01]  /*89b0*/  LDS.128 R4, [R0+0x2000] ;  /* 0x0020000000047984 */ /* 0x001e220000000c00 */
[----:B------:R-:W-:Y:S01]  /*89c0*/  SHF.R.U32.HI R12, RZ, 0x10, R3 ;  /* 0x00000010ff0c7819 */ /* 0x000fe20000011603 */
[--C-:B------:R-:W-:Y:S01]  /*89d0*/  HADD2.F32 R15, -RZ, R14.reuse.H1_H1 ;  /* 0x3000000eff0f7230 */ /* 0x100fe20000004100 */
[--C-:B------:R-:W-:Y:S01]  /*89e0*/  SHF.R.U32.HI R10, RZ, 0x10, R21.reuse ;  /* 0x00000010ff0a7819 */ /* 0x100fe20000011615 */
[----:B------:R-:W-:Y:S01]  /*89f0*/  HADD2.F32 R11, -RZ, R14.H0_H0 ;  /* 0x2000000eff0b7230 */ /* 0x000fe20000004100 */
[----:B------:R-:W-:Y:S01]  /*8a00*/  SHF.R.U64 R24, R20, 0x10, R21 ;  /* 0x0000001014187819 */ /* 0x000fe20000001215 */
[----:B------:R-:W-:Y:S01]  /*8a10*/  HADD2.F32 R12, -RZ, R12.H0_H0 ;  /* 0x2000000cff0c7230 */ /* 0x000fe20000004100 */
[----:B------:R-:W-:Y:S01]  /*8a20*/  SHF.R.U64 R20, R2, 0x10, R3 ;  /* 0x0000001002147819 */ /* 0x000fe20000001203 */
[----:B------:R-:W-:Y:S02]  /*8a30*/  HADD2.F32 R10, -RZ, R10.H0_H0 ;  /* 0x2000000aff0a7230 */ /* 0x000fe40000004100 */
[----:B0-----:R-:W-:-:S02]  /*8a40*/  HADD2.F32 R9, -RZ, R7.H1_H1 ;  /* 0x30000007ff097230 */ /* 0x001fc40000004100 */
[--C-:B------:R-:W-:Y:S02]  /*8a50*/  HADD2.F32 R2, -RZ, R4.reuse.H0_H0 ;  /* 0x20000004ff027230 */ /* 0x100fe40000004100 */
[----:B------:R-:W-:Y:S02]  /*8a60*/  HADD2.F32 R4, -RZ, R4.H1_H1 ;  /* 0x30000004ff047230 */ /* 0x000fe40000004100 */
[C---:B------:R-:W-:Y:S01]  /*8a70*/  FMUL.FTZ R21, R9.reuse, R12 ;  /* 0x0000000c09157220 */ /* 0x040fe20000410000 */
[----:B------:R-:W-:Y:S02]  /*8a80*/  HADD2.F32 R8, -RZ, R7.H0_H0 ;  /* 0x20000007ff087230 */ /* 0x000fe40000004100 */
[----:B------:R-:W-:Y:S01]  /*8a90*/  FMUL.FTZ R25, R9, R10 ;  /* 0x0000000a09197220 */ /* 0x000fe20000410000 */
[--C-:B------:R-:W-:Y:S02]  /*8aa0*/  HADD2.F32 R7, -RZ, R6.reuse.H0_H0 ;  /* 0x20000006ff077230 */ /* 0x100fe40000004100 */
[----:B------:R-:W-:Y:S01]  /*8ab0*/  FMUL.FTZ R9, R4, R15 ;  /* 0x0000000f04097220 */ /* 0x000fe20000410000 */
[----:B------:R-:W-:-:S02]  /*8ac0*/  HADD2.F32 R6, -RZ, R6.H1_H1 ;  /* 0x30000006ff067230 */ /* 0x000fc40000004100 */
[----:B------:R-:W-:Y:S01]  /*8ad0*/  FFMA.FTZ R14, R8, R10, -R21 ;  /* 0x0000000a080e7223 */ /* 0x000fe20000010815 */
[-C--:B------:R-:W-:Y:S01]  /*8ae0*/  FMUL.FTZ R21, R4, R11.reuse ;  /* 0x0000000b04157220 */ /* 0x080fe20000410000 */
[----:B------:R-:W-:Y:S01]  /*8af0*/  FFMA.FTZ R11, R2, R11, -R9 ;  /* 0x0000000b020b7223 */ /* 0x000fe20000010809 */
[----:B------:R-:W-:Y:S02]  /*8b00*/  HADD2.F32 R9, -RZ, R13.H1_H1 ;  /* 0x3000000dff097230 */ /* 0x000fe40000004100 */
[----:B------:R-:W-:Y:S01]  /*8b10*/  FFMA.FTZ R25, R8, R12, R25 ;  /* 0x0000000c08197223 */ /* 0x000fe20000010019 */
[----:B------:R-:W-:Y:S02]  /*8b20*/  HADD2.F32 R3, -RZ, R5.H0_H0 ;  /* 0x20000005ff037230 */ /* 0x000fe40000004100 */
[----:B------:R-:W-:Y:S01]  /*8b30*/  FFMA.FTZ R2, R2, R15, R21 ;  /* 0x0000000f02027223 */ /* 0x000fe20000010015 */
[----:B------:R-:W-:Y:S02]  /*8b40*/  HADD2.F32 R13, -RZ, R13.H0_H0 ;  /* 0x2000000dff0d7230 */ /* 0x000fe40000004100 */
[----:B------:R-:W-:Y:S01]  /*8b50*/  FMUL.FTZ R10, R6, R9 ;  /* 0x00000009060a7220 */ /* 0x000fe20000410000 */
[----:B------:R-:W-:-:S02]  /*8b60*/  HADD2.F32 R5, -RZ, R5.H1_H1 ;  /* 0x30000005ff057230 */ /* 0x000fc40000004100 */
[----:B------:R-:W-:Y:S02]  /*8b70*/  HADD2.F32 R8, -RZ, R20.H0_H0 ;  /* 0x20000014ff087230 */ /* 0x000fe40000004100 */
[-C--:B------:R-:W-:Y:S01]  /*8b80*/  FMUL.FTZ R12, R6, R13.reuse ;  /* 0x0000000d060c7220 */ /* 0x080fe20000410000 */
[----:B------:R-:W-:Y:S02]  /*8b90*/  HADD2.F32 R4, -RZ, R24.H0_H0 ;  /* 0x20000018ff047230 */ /* 0x000fe40000004100 */
[----:B------:R-:W-:Y:S01]  /*8ba0*/  FFMA.FTZ R10, R7, R13, -R10 ;  /* 0x0000000d070a7223 */ /* 0x000fe2000001080a */
[----:B------:R-:W-:Y:S01]  /*8bb0*/  FMUL.FTZ R6, R5, R8 ;  /* 0x0000000805067220 */ /* 0x000fe20000410000 */
[----:B------:R-:W-:Y:S01]  /*8bc0*/  FFMA.FTZ R9, R7, R9, R12 ;  /* 0x0000000907097223 */ /* 0x000fe2000001000c */
[----:B------:R-:W-:Y:S01]  /*8bd0*/  FMUL.FTZ R15, R5, R4 ;  /* 0x00000004050f7220 */ /* 0x000fe20000410000 */
[----:B------:R-:W-:Y:S01]  /*8be0*/  F2FP.F16.F32.PACK_AB R7, R25, R14 ;  /* 0x0000000e1907723e */ /* 0x000fe200000000ff */
[C---:B------:R-:W-:Y:S01]  /*8bf0*/  FFMA.FTZ R5, R3.reuse, R4, -R6 ;  /* 0x0000000403057223 */ /* 0x040fe20000010806 */
[----:B------:R-:W-:Y:S01]  /*8c00*/  F2FP.F16.F32.PACK_AB R4, R2, R11 ;  /* 0x0000000b0204723e */ /* 0x000fe200000000ff */
[----:B------:R-:W-:Y:S01]  /*8c10*/  FFMA.FTZ R8, R3, R8, R15 ;  /* 0x0000000803087223 */ /* 0x000fe2000001000f */
[----:B------:R-:W-:-:S04]  /*8c20*/  F2FP.F16.F32.PACK_AB R6, R9, R10 ;  /* 0x0000000a0906723e */ /* 0x000fc800000000ff */
[----:B------:R-:W-:-:S05]  /*8c30*/  F2FP.F16.F32.PACK_AB R5, R8, R5 ;  /* 0x000000050805723e */ /* 0x000fca00000000ff */
[----:B------:R2:W-:Y:S01]  /*8c40*/  STS.128 [R0+0x2000], R4 ;  /* 0x0020000400007388 */ /* 0x0005e20000000c00 */
[----:B------:R-:W-:Y:S05]  /*8c50*/  BRA `(.L_x_3909) ;  /* 0x0000001000e07947 */ /* 0x000fea0003800000 */
.L_x_3896:
[----:B------:R-:W0:Y:S01]  /*8c60*/  LDC R21, c[0x0][0x448] ;  /* 0x00011200ff157b82 */ /* 0x000e220000000800 */
[----:B------:R-:W-:Y:S01]  /*8c70*/  IMAD R7, R227, 0x40, R0 ;  /* 0x00000040e3077824 */ /* 0x000fe200078e0200 */
[----:B------:R-:W-:Y:S01]  /*8c80*/  ULDC.64 UR4, c[0x0][0x3f8] ;  /* 0x0000fe0000047ab9 */ /* 0x000fe20000000a00 */
[----:B------:R-:W-:Y:S01]  /*8c90*/  ULDC.64 UR6, c[0x0][0x408] ;  /* 0x0001020000067ab9 */ /* 0x000fe20000000a00 */
[----:B------:R-:W-:Y:S02]  /*8ca0*/  IMAD.MOV.U32 R4, RZ, RZ, R24 ;  /* 0x000000ffff047224 */ /* 0x000fe400078e0018 */
        /* <DEDUP_REMOVED lines=12> */
[----:B------:R-:W-:-:S04]  /*8d70*/  IMAD.WIDE.U32 R2, R7, UR4, R2 ;  /* 0x0000000407027c25 */ /* 0x000fc8000f8e0002 */
[C---:B------:R-:W-:Y:S01]  /*8d80*/  IMAD R9, R7.reuse, UR5, R8 ;  /* 0x0000000507097c24 */ /* 0x040fe2000f8e0208 */
[----:B------:R-:W-:Y:S01]  /*8d90*/  ULDC.64 UR4, c[0x0][0x3e8] ;  /* 0x0000fa0000047ab9 */ /* 0x000fe20000000a00 */
        /* <DEDUP_REMOVED lines=10> */
[----:B------:R-:W0:Y:S01]  /*8e40*/  LDC R61, c[0x0][0x3f4] ;  /* 0x0000fd00ff3d7b82 */ /* 0x000e220000000800 */
[----:B------:R-:W1:Y:S01]  /*8e50*/  SHFL.IDX PT, R3, R25, RZ, 0x1c1f ;  /* 0x001c1fff19037589 */ /* 0x000e6200000e0000 */
[----:B------:R-:W-:-:S03]  /*8e60*/  IMAD R55, R28, R21, RZ ;  /* 0x000000151c377224 */ /* 0x000fc600078e02ff */
[----:B------:R-:W2:Y:S04]  /*8e70*/  SHFL.IDX PT, R2, R24, RZ, 0x1c1f ;  /* 0x001c1fff18027589 */ /* 0x000ea800000e0000 */
[----:B------:R-:W3:Y:S04]  /*8e80*/  SHFL.IDX PT, R14, R27, RZ, 0x1c1f ;  /* 0x001c1fff1b0e7589 */ /* 0x000ee800000e0000 */
[----:B------:R-:W4:Y:S01]  /*8e90*/  SHFL.IDX PT, R4, R26, RZ, 0x1c1f ;  /* 0x001c1fff1a047589 */ /* 0x000f2200000e0000 */
[----:B0-----:R-:W-:-:S04]  /*8ea0*/  ISETP.GE.AND P0, PT, R22, R61, PT ;  /* 0x0000003d1600720c */ /* 0x001fc80003f06270 */
[----:B------:R-:W-:-:S13]  /*8eb0*/  ISETP.GE.OR P1, PT, R0, R55, P0 ;  /* 0x000000370000720c */ /* 0x000fda0000726670 */
[C---:B------:R-:W-:Y:S01]  /*8ec0*/  @!P1 IMAD.SHL.U32 R5, R22.reuse, 0x2, RZ ;  /* 0x0000000216059824 */ /* 0x040fe200078e00ff */
[----:B------:R-:W-:-:S04]  /*8ed0*/  @!P1 SHF.L.U64.HI R21, R22, 0x1, R23 ;  /* 0x0000000116159819 */ /* 0x000fc80000010217 */
[----:B-1----:R-:W-:-:S05]  /*8ee0*/  @!P1 IADD3 R6, P2, R3, R5, RZ ;  /* 0x0000000503069210 */ /* 0x002fca0007f5e0ff */
[----:B--2---:R-:W-:Y:S01]  /*8ef0*/  @!P1 IMAD.X R7, R2, 0x1, R21, P2 ;  /* 0x0000000102079824 */ /* 0x004fe200010e0615 */
[----:B---3--:R-:W-:-:S04]  /*8f00*/  @!P1 IADD3 R14, P2, R14, R5, RZ ;  /* 0x000000050e0e9210 */ /* 0x008fc80007f5e0ff */
[----:B------:R-:W2:Y:S01]  /*8f10*/  @!P1 LD.E.128 R8, desc[UR44][R6.64] ;  /* 0x0000002c06089980 */ /* 0x000ea2000c101d00 */
[----:B----4-:R-:W-:-:S04]  /*8f20*/  @!P1 IMAD.X R3, R4, 0x1, R21, P2 ;  /* 0x0000000104039824 */ /* 0x010fc800010e0615 */
[----:B------:R-:W-:-:S05]  /*8f30*/  @!P1 IMAD.MOV.U32 R15, RZ, RZ, R3 ;  /* 0x000000ffff0f9224 */ /* 0x000fca00078e0003 */
[----:B------:R0:W3:Y:S01]  /*8f40*/  @!P1 LD.E.128 R4, desc[UR44][R14.64] ;  /* 0x0000002c0e049980 */ /* 0x0000e2000c101d00 */
[----:B------:R-:W-:Y:S02]  /*8f50*/  CS2R R56, SRZ ;  /* 0x0000000000387805 */ /* 0x000fe4000001ff00 */
[----:B------:R-:W-:Y:S02]  /*8f60*/  CS2R R58, SRZ ;  /* 0x00000000003a7805 */ /* 0x000fe4000001ff00 */
[----:B------:R-:W-:Y:S01]  /*8f70*/  CS2R R20, SRZ ;  /* 0x0000000000147805 */ /* 0x000fe2000001ff00 */
[----:B------:R-:W1:Y:S04]  /*8f80*/  SHFL.IDX PT, R25, R25, 0x1, 0x1c1f ;  /* 0x003c1f0019197f89 */ /* 0x000e6800000e0000 */
[----:B------:R-:W4:Y:S04]  /*8f90*/  SHFL.IDX PT, R24, R24, 0x1, 0x1c1f ;  /* 0x003c1f0018187f89 */ /* 0x000f2800000e0000 */
[----:B0-----:R0:W0:Y:S04]  /*8fa0*/  SHFL.IDX PT, R14, R27, 0x1, 0x1c1f ;  /* 0x003c1f001b0e7f89 */ /* 0x00102800000e0000 */
[----:B------:R-:W0:Y:S01]  /*8fb0*/  SHFL.IDX PT, R26, R26, 0x1, 0x1c1f ;  /* 0x003c1f001a1a7f89 */ /* 0x000e2200000e0000 */
[----:B--2---:R-:W-:-:S02]  /*8fc0*/  @!P1 IMAD.MOV.U32 R56, RZ, RZ, R8 ;  /* 0x000000ffff389224 */ /* 0x004fc400078e0008 */
[----:B------:R-:W-:Y:S02]  /*8fd0*/  @!P1 IMAD.MOV.U32 R57, RZ, RZ, R9 ;  /* 0x000000ffff399224 */ /* 0x000fe400078e0009 */
[----:B------:R-:W-:Y:S02]  /*8fe0*/  IMAD.MOV.U32 R2, RZ, RZ, R56 ;  /* 0x000000ffff027224 */ /* 0x000fe400078e0038 */
[----:B------:R-:W-:Y:S02]  /*8ff0*/  IMAD.MOV.U32 R3, RZ, RZ, R57 ;  /* 0x000000ffff037224 */ /* 0x000fe400078e0039 */
[----:B------:R-:W-:Y:S01]  /*9000*/  @!P1 IMAD.MOV.U32 R58, RZ, RZ, R10 ;  /* 0x000000ffff3a9224 */ /* 0x000fe200078e000a */
[----:B------:R-:W-:Y:S01]  /*9010*/  PRMT R67, R67, 0x5410, R2 ;  /* 0x0000541043437816 */ /* 0x000fe20000000002 */
[----:B------:R-:W-:Y:S01]  /*9020*/  @!P1 IMAD.MOV.U32 R59, RZ, RZ, R11 ;  /* 0x000000ffff3b9224 */ /* 0x000fe200078e000b */
[----:B------:R-:W-:Y:S02]  /*9030*/  PRMT R63, R63, 0x5410, R3 ;  /* 0x000054103f3f7816 */ /* 0x000fe40000000003 */
[----:B------:R-:W-:-:S02]  /*9040*/  CS2R R2, SRZ ;  /* 0x0000000000027805 */ /* 0x000fc4000001ff00 */
[----:B---3--:R-:W-:Y:S01]  /*9050*/  @!P1 MOV R20, R6 ;  /* 0x0000000600149202 */ /* 0x008fe20000000f00 */
[----:B------:R-:W-:Y:S02]  /*9060*/  @!P1 IMAD.MOV.U32 R2, RZ, RZ, R4 ;  /* 0x000000ffff029224 */ /* 0x000fe400078e0004 */
[----:B------:R-:W-:Y:S02]  /*9070*/  @!P1 IMAD.MOV.U32 R3, RZ, RZ, R5 ;  /* 0x000000ffff039224 */ /* 0x000fe400078e0005 */
[----:B------:R-:W-:Y:S02]  /*9080*/  @!P1 IMAD.MOV.U32 R21, RZ, RZ, R7 ;  /* 0x000000ffff159224 */ /* 0x000fe400078e0007 */
[----:B------:R-:W-:Y:S02]  /*9090*/  IMAD.MOV.U32 R8, RZ, RZ, R58 ;  /* 0x000000ffff087224 */ /* 0x000fe400078e003a */
[----:B------:R-:W-:Y:S02]  /*90a0*/  IMAD.MOV.U32 R9, RZ, RZ, R59 ;  /* 0x000000ffff097224 */ /* 0x000fe400078e003b */
[----:B------:R-:W-:-:S02]  /*90b0*/  IMAD.MOV.U32 R4, RZ, RZ, R2 ;  /* 0x000000ffff047224 */ /* 0x000fc400078e0002 */
[----:B------:R-:W-:Y:S01]  /*90c0*/  IMAD.MOV.U32 R5, RZ, RZ, R3 ;  /* 0x000000ffff057224 */ /* 0x000fe200078e0003 */
[----:B------:R-:W-:Y:S01]  /*90d0*/  PRMT R28, R8, 0x5410, R9 ;  /* 0x00005410081c7816 */ /* 0x000fe20000000009 */
[----:B------:R-:W-:Y:S01]  /*90e0*/  IMAD.MOV.U32 R6, RZ, RZ, R20 ;  /* 0x000000ffff067224 */ /* 0x000fe200078e0014 */
[----:B------:R-:W-:Y:S01]  /*90f0*/  PRMT R60, R60, 0x5410, R4 ;  /* 0x000054103c3c7816 */ /* 0x000fe20000000004 */
[----:B------:R-:W-:Y:S01]  /*9100*/  IMAD.MOV.U32 R7, RZ, RZ, R21 ;  /* 0x000000ffff077224 */ /* 0x000fe200078e0015 */
[----:B------:R-:W-:Y:S02]  /*9110*/  PRMT R63, R5, 0x7610, R63 ;  /* 0x00007610053f7816 */ /* 0x000fe4000000003f */
[----:B------:R-:W-:Y:S02]  /*9120*/  CS2R R8, SRZ ;  /* 0x0000000000087805 */ /* 0x000fe4000001ff00 */
[----:B------:R-:W-:Y:S02]  /*9130*/  PRMT R67, R6, 0x7610, R67 ;  /* 0x0000761006437816 */ /* 0x000fe40000000043 */
[----:B01--4-:R-:W-:-:S07]  /*9140*/  PRMT R81, R7, 0x7610, R81 ;  /* 0x0000761007517816 */ /* 0x013fce0000000051 */
.L_x_4226:
[----:B------:R-:W2:Y:S01]  /*9150*/  LDL R5, [R1+0x1fc] ;  /* 0x0001fc0001057983 */ /* 0x000ea20000100800 */
[----:B------:R-:W-:Y:S01]  /*9160*/  VIADD R0, R0, 0x40 ;  /* 0x0000004000007836 */ /* 0x000fe20000000000 */
[----:B------:R-:W-:Y:S01]  /*9170*/  BSSY B1, `(.L_x_3913) ;  /* 0x0000016000017945 */ /* 0x000fe20003800000 */
[----:B------:R-:W-:Y:S02]  /*9180*/  CS2R R10, SRZ ;  /* 0x00000000000a7805 */ /* 0x000fe4000001ff00 */
[----:B------:R-:W-:Y:S02]  /*9190*/  CS2R R6, SRZ ;  /* 0x0000000000067805 */ /* 0x000fe4000001ff00 */
[----:B------:R-:W-:Y:S02]  /*91a0*/  ISETP.GE.AND P1, PT, R0, R55, PT ;  /* 0x000000370000720c */ /* 0x000fe40003f26270 */
[----:B--2---:R-:W-:-:S04]  /*91b0*/  LEA.HI R4, R5, R5, RZ, 0x1 ;  /* 0x0000000505047211 */ /* 0x004fc800078f08ff */
[----:B------:R-:W-:-:S05]  /*91c0*/  LOP3.LUT R4, R4, 0xfffffffe, RZ, 0xc0, !PT ;  /* 0xfffffffe04047812 */ /* 0x000fca00078ec0ff */
[----:B------:R-:W-:Y:S01]  /*91d0*/  IMAD.IADD R0, R5, 0x1, -R4 ;  /* 0x0000000105007824 */ /* 0x000fe200078e0a04 */
[----:B------:R-:W-:-:S04]  /*91e0*/  CS2R R4, SRZ ;  /* 0x0000000000047805 */ /* 0x000fc8000001ff00 */
        /* <DEDUP_REMOVED lines=8> */
[-C--:B------:R-:W-:Y:S02]  /*9270*/  IADD3 R4, P1, R25, R8.reuse, RZ ;  /* 0x0000000819047210 */ /* 0x080fe40007f3e0ff */
[----:B------:R-:W-:-:S03]  /*9280*/  IADD3 R8, P2, R14, R8, RZ ;  /* 0x000000080e087210 */ /* 0x000fc60007f5e0ff */
[--C-:B------:R-:W-:Y:S02]  /*9290*/  IMAD.X R5, R24, 0x1, R7.reuse, P1 ;  /* 0x0000000118057824 */ /* 0x100fe400008e0607 */
[----:B------:R-:W-:-:S04]  /*92a0*/  IMAD.X R9, R26, 0x1, R7, P2 ;  /* 0x000000011a097824 */ /* 0x000fc800010e0607 */
[----:B------:R-:W5:Y:S04]  /*92b0*/  LD.E.128 R4, desc[UR44][R4.64] ;  /* 0x0000002c04047980 */ /* 0x000f68000c101d00 */
[----:B------:R-:W5:Y:S02]  /*92c0*/  LD.E.128 R8, desc[UR44][R8.64] ;  /* 0x0000002c08087980 */ /* 0x000f64000c101d00 */
.L_x_3914:
[----:B------:R-:W-:Y:S05]  /*92d0*/  BSYNC B1 ;  /* 0x0000000000017941 */ /* 0x000fea0003800000 */
.L_x_3913:
[----:B------:R-:W0:Y:S01]  /*92e0*/  SYNCS.PHASECHK.TRANS64.TRYWAIT P1, [R148+URZ+0x32400], R13 ;  /* 0x0324000d940075a7 */ /* 0x000e22000802017f */
[----:B------:R-:W-:Y:S04]  /*92f0*/  BSSY B1, `(.L_x_3915) ;  /* 0x0000002000017945 */ /* 0x000fe80003800000 */
[----:B0-----:R-:W-:Y:S05]  /*9300*/  @!P1 BRA `(.L_x_3916) ;  /* 0x000002dc003c9947 */ /* 0x001fea0003800000 */
.L_x_4227:
[----:B------:R-:W-:Y:S05]  /*9310*/  BSYNC B1 ;  /* 0x0000000000017941 */ /* 0x000fea0003800000 */
.L_x_3915:
[----:B------:R-:W2:Y:S01]  /*9320*/  LDL R0, [R1+0x50] ;  /* 0x0000500001007983 */ /* 0x000ea20000100800 */
[----:B-----5:R-:W-:Y:S01]  /*9330*/  IMAD.MOV.U32 R12, RZ, RZ, R8 ;  /* 0x000000ffff0c7224 */ /* 0x020fe200078e0008 */
[----:B------:R-:W-:Y:S01]  /*9340*/  BSSY B1, `(.L_x_3917) ;  /* 0x000006f000017945 */ /* 0x000fe20003800000 */
[----:B0-----:R-:W-:Y:S02]  /*9350*/  IMAD.MOV.U32 R13, RZ, RZ, R9 ;  /* 0x000000ffff0d7224 */ /* 0x001fe400078e0009 */
[----:B------:R-:W-:Y:S02]  /*9360*/  IMAD.MOV.U32 R14, RZ, RZ, R10 ;  /* 0x000000ffff0e7224 */ /* 0x000fe400078e000a */
[----:B------:R-:W-:Y:S02]  /*9370*/  IMAD.MOV.U32 R82, RZ, RZ, R6 ;  /* 0x000000ffff527224 */ /* 0x000fe400078e0006 */
[----:B------:R-:W-:Y:S02]  /*9380*/  IMAD.MOV.U32 R83, RZ, RZ, R7 ;  /* 0x000000ffff537224 */ /* 0x000fe400078e0007 */
[----:B--2---:R-:W-:Y:S01]  /*9390*/  IMAD R0, R0, -0x80, R55 ;  /* 0xffffff8000007824 */ /* 0x004fe200078e0237 */
[----:B------:R-:W-:Y:S01]  /*93a0*/  PRMT R55, R12, 0x5410, R13 ;  /* 0x000054100c377816 */ /* 0x000fe2000000000d */
[----:B------:R-:W-:-:S03]  /*93b0*/  IMAD.MOV.U32 R12, RZ, RZ, R11 ;  /* 0x000000ffff0c7224 */ /* 0x000fc600078e000b */
[----:B------:R-:W-:Y:S02]  /*93c0*/  VIMNMX R13, R0, 0x80, PT ;  /* 0x00000080000d7848 */ /* 0x000fe40003fe0100 */
[----:B------:R-:W-:Y:S01]  /*93d0*/  PRMT R0, R14, 0x7610, R0 ;  /* 0x000076100e007816 */ /* 0x000fe20000000000 */
[----:B------:R-:W-:Y:S01]  /*93e0*/  IMAD.MOV.U32 R14, RZ, RZ, R4 ;  /* 0x000000ffff0e7224 */ /* 0x000fe200078e0004 */
[-C--:B------:R-:W-:Y:S02]  /*93f0*/  ISETP.GE.OR P1, PT, R156, R13.reuse, P0 ;  /* 0x0000000d9c00720c */ /* 0x080fe40000726670 */
[----:B------:R-:W-:Y:S01]  /*9400*/  ISETP.GE.OR P0, PT, R166, R13, P0 ;  /* 0x0000000da600720c */ /* 0x000fe20000706670 */
[----:B------:R-:W-:Y:S01]  /*9410*/  IMAD.MOV.U32 R13, RZ, RZ, R5 ;  /* 0x000000ffff0d7224 */ /* 0x000fe200078e0005 */
[----:B------:R-:W-:Y:S01]  /*9420*/  PRMT R0, R0, 0x5410, R12 ;  /* 0x0000541000007816 */ /* 0x000fe2000000000c */
[----:B------:R-:W-:Y:S01]  /*9430*/  IMAD.IADD R12, R22, 0x1, R61 ;  /* 0x00000001160c7824 */ /* 0x000fe200078e023d */
[----:B------:R-:W-:-:S02]  /*9440*/  PRMT R60, R14, 0x7610, R60 ;  /* 0x000076100e3c7816 */ /* 0x000fc4000000003c */
[----:B------:R-:W-:Y:S02]  /*9450*/  PRMT R81, R81, 0x5410, R13 ;  /* 0x0000541051517816 */ /* 0x000fe4000000000d */
[----:B------:R-:W-:-:S03]  /*9460*/  LOP3.LUT R62, R12, 0x38, RZ, 0xc0, !PT ;  /* 0x000000380c3e7812 */ /* 0x000fc600078ec0ff */
[----:B------:R-:W-:Y:S05]  /*9470*/  @P1 BRA `(.L_x_3918) ;  /* 0x00000004006c1947 */ /* 0x000fea0003800000 */
[----:B------:R-:W-:Y:S01]  /*9480*/  LOP3.LUT R13, R197, 0x38, R22, 0xf8, !PT ;  /* 0x00000038c50d7812 */ /* 0x000fe200078ef816 */
[--C-:B------:R-:W-:Y:S01]  /*9490*/  HADD2.F32 R61, -RZ, R63.reuse.H1_H1 ;  /* 0x3000003fff3d7230 */ /* 0x100fe20000004100 */
[----:B------:R-:W-:Y:S01]  /*94a0*/  LOP3.LUT R25, R206, R62, R197, 0x1e, !PT ;  /* 0x0000003ece197212 */ /* 0x000fe200078e1ec5 */
[----:B------:R-:W-:Y:S01]  /*94b0*/  HADD2.F32 R63, -RZ, R63.H0_H0 ;  /* 0x2000003fff3f7230 */ /* 0x000fe20000004100 */
[----:B------:R-:W-:Y:S02]  /*94c0*/  LOP3.LUT R13, R13, R206, RZ, 0x3c, !PT ;  /* 0x000000ce0d0d7212 */ /* 0x000fe400078e3cff */
[----:B------:R-:W-:Y:S01]  /*94d0*/  SHF.R.U64 R80, R56, 0x10, R57 ;  /* 0x0000001038507819 */ /* 0x000fe20000001239 */
[C---:B------:R-:W-:Y:S01]  /*94e0*/  IMAD.IADD R25, R198.reuse, 0x1, R25 ;  /* 0x00000001c6197824 */ /* 0x040fe200078e0219 */
[----:B------:R-:W-:Y:S01]  /*94f0*/  SHF.R.U32.HI R64, RZ, 0x10, R3 ;  /* 0x00000010ff407819 */ /* 0x000fe20000011603 */
[----:B------:R-:W-:Y:S01]  /*9500*/  IMAD.IADD R13, R198, 0x1, R13 ;  /* 0x00000001c60d7824 */ /* 0x000fe200078e020d */
[----:B------:R-:W-:Y:S01]  /*9510*/  SHF.R.U64 R77, R2, 0x10, R3 ;  /* 0x00000010024d7819 */ /* 0x000fe20000001203 */
[--C-:B------:R-:W-:Y:S01]  /*9520*/  IMAD R71, R25, 0x2, R148.reuse ;  /* 0x0000000219477824 */ /* 0x100fe200078e0294 */
[----:B------:R-:W-:Y:S01]  /*9530*/  SHF.R.U32.HI R65, RZ, 0x10, R57 ;  /* 0x00000010ff417819 */ /* 0x000fe20000011639 */
[----:B------:R-:W-:Y:S01]  /*9540*/  IMAD R69, R13, 0x2, R148 ;  /* 0x000000020d457824 */ /* 0x000fe200078e0294 */
[--C-:B------:R-:W-:Y:S01]  /*9550*/  SHF.R.U64 R79, R58, 0x10, R59.reuse ;  /* 0x000000103a4f7819 */ /* 0x100fe2000000123b */
[----:B------:R-:W-:Y:S01]  /*9560*/  HADD2.F32 R64, -RZ, R64.H0_H0 ;  /* 0x20000040ff407230 */ /* 0x000fe20000004100 */
[----:B------:R-:W0:Y:S01]  /*9570*/  LDS.128 R24, [R71+0x18400] ;  /* 0x0184000047187984 */ /* 0x000e220000000c00 */
[----:B------:R-:W-:-:S02]  /*9580*/  SHF.R.U32.HI R78, RZ, 0x10, R59 ;  /* 0x00000010ff4e7819 */ /* 0x000fc4000001163b */
[--C-:B------:R-:W-:Y:S01]  /*9590*/  SHF.R.U32.HI R75, RZ, 0x10, R21.reuse ;  /* 0x00000010ff4b7819 */ /* 0x100fe20000011615 */
[----:B------:R-:W1:Y:S01]  /*95a0*/  LDS.128 R12, [R69+0x18400] ;  /* 0x01840000450c7984 */ /* 0x000e620000000c00 */
[----:B------:R-:W-:Y:S01]  /*95b0*/  SHF.R.U64 R76, R20, 0x10, R21 ;  /* 0x00000010144c7819 */ /* 0x000fe20000001215 */
[--C-:B0-----:R-:W-:Y:S02]  /*95c0*/  HADD2.F32 R56, -RZ, R25.reuse.H0_H0 ;  /* 0x20000019ff387230 */ /* 0x101fe40000004100 */
[----:B------:R-:W-:Y:S02]  /*95d0*/  HADD2.F32 R57, -RZ, R25.H1_H1 ;  /* 0x30000019ff397230 */ /* 0x000fe40000004100 */
[--C-:B-1----:R-:W-:Y:S02]  /*95e0*/  HADD2.F32 R3, -RZ, R13.reuse.H0_H0 ;  /* 0x2000000dff037230 */ /* 0x102fe40000004100 */
[C---:B------:R-:W-:Y:S01]  /*95f0*/  FMUL.FTZ R66, R56.reuse, R63 ;  /* 0x0000003f38427220 */ /* 0x040fe20000410000 */
[----:B------:R-:W-:Y:S01]  /*9600*/  FMUL.FTZ R68, R56, R61 ;  /* 0x0000003d38447220 */ /* 0x000fe20000410000 */
[----:B------:R-:W-:-:S02]  /*9610*/  HADD2.F32 R13, -RZ, R13.H1_H1 ;  /* 0x3000000dff0d7230 */ /* 0x000fc40000004100 */
[----:B------:R-:W-:Y:S01]  /*9620*/  FMUL.FTZ R70, R57, R64 ;  /* 0x0000004039467220 */ /* 0x000fe20000410000 */
[C---:B------:R-:W-:Y:S01]  /*9630*/  FFMA.FTZ R66, R3.reuse, R61, -R66 ;  /* 0x0000003d03427223 */ /* 0x040fe20000010842 */
[----:B------:R-:W-:Y:S02]  /*9640*/  HADD2.F32 R56, -RZ, R65.H0_H0 ;  /* 0x20000041ff387230 */ /* 0x000fe40000004100 */
[----:B------:R-:W-:Y:S01]  /*9650*/  FFMA.FTZ R68, R3, R63, R68 ;  /* 0x0000003f03447223 */ /* 0x000fe20000010044 */
[----:B------:R-:W-:Y:S02]  /*9660*/  HADD2.F32 R25, -RZ, R24.H0_H0 ;  /* 0x20000018ff197230 */ /* 0x000fe40000004100 */
[----:B------:R-:W-:Y:S02]  /*9670*/  HADD2.F32 R61, -RZ, R60.H1_H1 ;  /* 0x3000003cff3d7230 */ /* 0x000fe40000004100 */
[----:B------:R-:W-:Y:S01]  /*9680*/  FMUL.FTZ R74, R57, R56 ;  /* 0x00000038394a7220 */ /* 0x000fe20000410000 */
[----:B------:R-:W-:-:S02]  /*9690*/  HADD2.F32 R3, -RZ, R67.H1_H1 ;  /* 0x30000043ff037230 */ /* 0x000fc40000004100 */
[----:B------:R-:W-:Y:S01]  /*96a0*/  FFMA.FTZ R65, R13, R56, -R70 ;  /* 0x000000380d417223 */ /* 0x000fe20000010846 */
[----:B------:R-:W-:Y:S02]  /*96b0*/  HADD2.F32 R2, -RZ, R12.H0_H0 ;  /* 0x2000000cff027230 */ /* 0x000fe40000004100 */
[C---:B------:R-:W-:Y:S01]  /*96c0*/  FMUL.FTZ R63, R25.reuse, R61 ;  /* 0x0000003d193f7220 */ /* 0x040fe20000410000 */
[----:B------:R-:W-:Y:S02]  /*96d0*/  HADD2.F32 R58, -RZ, R26.H0_H0 ;  /* 0x2000001aff3a7230 */ /* 0x000fe40000004100 */
[-C--:B------:R-:W-:Y:S01]  /*96e0*/  FMUL.FTZ R56, R25, R3.reuse ;  /* 0x0000000319387220 */ /* 0x080fe20000410000 */
[----:B------:R-:W-:Y:S02]  /*96f0*/  HADD2.F32 R59, -RZ, R27.H0_H0 ;  /* 0x2000001bff3b7230 */ /* 0x000fe40000004100 */
[----:B------:R-:W-:Y:S01]  /*9700*/  FFMA.FTZ R63, R2, R3, -R63 ;  /* 0x00000003023f7223 */ /* 0x000fe2000001083f */
[----:B------:R-:W-:-:S02]  /*9710*/  HADD2.F32 R57, -RZ, R67.H0_H0 ;  /* 0x20000043ff397230 */ /* 0x000fc40000004100 */
[----:B------:R-:W-:Y:S01]  /*9720*/  FFMA.FTZ R61, R2, R61, R56 ;  /* 0x0000003d023d7223 */ /* 0x000fe20000010038 */
[--C-:B------:R-:W-:Y:S02]  /*9730*/  HADD2.F32 R3, -RZ, R28.reuse.H0_H0 ;  /* 0x2000001cff037230 */ /* 0x100fe40000004100 */
[----:B------:R-:W-:Y:S01]  /*9740*/  FFMA.FTZ R67, R13, R64, R74 ;  /* 0x000000400d437223 */ /* 0x000fe2000001004a */
[----:B------:R-:W-:Y:S02]  /*9750*/  HADD2.F32 R56, -RZ, R81.H0_H0 ;  /* 0x20000051ff387230 */ /* 0x000fe40000004100 */
[C---:B------:R-:W-:Y:S01]  /*9760*/  FMUL.FTZ R13, R58.reuse, R57 ;  /* 0x000000393a0d7220 */ /* 0x040fe20000410000 */
[----:B------:R-:W-:Y:S02]  /*9770*/  HADD2.F32 R28, -RZ, R28.H1_H1 ;  /* 0x3000001cff1c7230 */ /* 0x000fe40000004100 */
[----:B------:R-:W-:Y:S01]  /*9780*/  FMUL.FTZ R25, R58, R3 ;  /* 0x000000033a197220 */ /* 0x000fe20000410000 */
[----:B------:R-:W-:-:S02]  /*9790*/  HADD2.F32 R20, -RZ, R14.H0_H0 ;  /* 0x2000000eff147230 */ /* 0x000fc40000004100 */
[C---:B------:R-:W-:Y:S01]  /*97a0*/  FMUL.FTZ R70, R59.reuse, R56 ;  /* 0x000000383b467220 */ /* 0x040fe20000410000 */
[----:B------:R-:W-:Y:S02]  /*97b0*/  HADD2.F32 R21, -RZ, R15.H0_H0 ;  /* 0x2000000fff157230 */ /* 0x000fe40000004100 */
[-C--:B------:R-:W-:Y:S01]  /*97c0*/  FMUL.FTZ R59, R59, R28.reuse ;  /* 0x0000001c3b3b7220 */ /* 0x080fe20000410000 */
[----:B------:R-:W-:Y:S02]  /*97d0*/  HADD2.F32 R27, -RZ, R27.H1_H1 ;  /* 0x3000001bff1b7230 */ /* 0x000fe40000004100 */
[----:B------:R-:W-:Y:S01]  /*97e0*/  FFMA.FTZ R64, R20, R3, -R13 ;  /* 0x0000000314407223 */ /* 0x000fe2000001080d */
[----:B------:R-:W-:Y:S02]  /*97f0*/  HADD2.F32 R58, -RZ, R75.H0_H0 ;  /* 0x2000004bff3a7230 */ /* 0x000fe40000004100 */
[----:B------:R-:W-:Y:S01]  /*9800*/  FFMA.FTZ R70, R21, R28, -R70 ;  /* 0x0000001c15467223 */ /* 0x000fe20000010846 */
[----:B------:R-:W-:-:S02]  /*9810*/  HADD2.F32 R2, -RZ, R78.H0_H0 ;  /* 0x2000004eff027230 */ /* 0x000fc40000004100 */
[----:B------:R-:W-:Y:S01]  /*9820*/  FFMA.FTZ R59, R21, R56, R59 ;  /* 0x00000038153b7223 */ /* 0x000fe2000001003b */
[----:B------:R-:W-:Y:S02]  /*9830*/  HADD2.F32 R15, -RZ, R15.H1_H1 ;  /* 0x3000000fff0f7230 */ /* 0x000fe40000004100 */
[----:B------:R-:W-:Y:S01]  /*9840*/  FFMA.FTZ R20, R20, R57, R25 ;  /* 0x0000003914147223 */ /* 0x000fe20000010019 */
[----:B------:R-:W-:Y:S02]  /*9850*/  HADD2.F32 R24, -RZ, R24.H1_H1 ;  /* 0x30000018ff187230 */ /* 0x000fe40000004100 */
[C---:B------:R-:W-:Y:S01]  /*9860*/  FMUL.FTZ R74, R27.reuse, R58 ;  /* 0x0000003a1b4a7220 */ /* 0x040fe20000410000 */
[----:B------:R-:W-:Y:S01]  /*9870*/  FMUL.FTZ R28, R27, R2 ;  /* 0x000000021b1c7220 */ /* 0x000fe20000410000 */
[----:B------:R-:W-:Y:S02]  /*9880*/  HADD2.F32 R21, -RZ, R77.H0_H0 ;  /* 0x2000004dff157230 */ /* 0x000fe40000004100 */
[----:B------:R-:W-:-:S02]  /*9890*/  HADD2.F32 R26, -RZ, R26.H1_H1 ;  /* 0x3000001aff1a7230 */ /* 0x000fc40000004100 */
[C---:B------:R-:W-:Y:S01]  /*98a0*/  FFMA.FTZ R57, R15.reuse, R2, -R74 ;  /* 0x000000020f397223 */ /* 0x040fe2000001084a */
[----:B------:R-:W-:Y:S02]  /*98b0*/  HADD2.F32 R3, -RZ, R80.H0_H0 ;  /* 0x20000050ff037230 */ /* 0x000fe40000004100 */
[----:B------:R-:W-:Y:S01]  /*98c0*/  FFMA.FTZ R28, R15, R58, R28 ;  /* 0x0000003a0f1c7223 */ /* 0x000fe2000001001c */
[----:B------:R-:W-:Y:S02]  /*98d0*/  HADD2.F32 R25, -RZ, R76.H0_H0 ;  /* 0x2000004cff197230 */ /* 0x000fe40000004100 */
[C---:B------:R-:W-:Y:S01]  /*98e0*/  FMUL.FTZ R15, R24.reuse, R21 ;  /* 0x00000015180f7220 */ /* 0x040fe20000410000 */
[----:B------:R-:W-:Y:S02]  /*98f0*/  HADD2.F32 R13, -RZ, R79.H0_H0 ;  /* 0x2000004fff0d7230 */ /* 0x000fe40000004100 */
[----:B------:R-:W-:Y:S01]  /*9900*/  FMUL.FTZ R24, R24, R3 ;  /* 0x0000000318187220 */ /* 0x000fe20000410000 */
[----:B------:R-:W-:-:S02]  /*9910*/  HADD2.F32 R12, -RZ, R12.H1_H1 ;  /* 0x3000000cff0c7230 */ /* 0x000fc40000004100 */
[C---:B------:R-:W-:Y:S01]  /*9920*/  FMUL.FTZ R27, R26.reuse, R25 ;  /* 0x000000191a1b7220 */ /* 0x040fe20000410000 */
        /* <DEDUP_REMOVED lines=16> */
.L_x_3918:
[----:B------:R-:W-:Y:S05]  /*9a30*/  BSYNC B1 ;  /* 0x0000000000017941 */ /* 0x000fea0003800000 */
.L_x_3917:
[----:B------:R-:W-:Y:S01]  /*9a40*/  PRMT R58, R82, 0x5410, R83 ;  /* 0x00005410523a7816 */ /* 0x000fe20000000053 */
[----:B------:R-:W-:Y:S06]  /*9a50*/  @P0 BRA `(.L_x_3909) ;  /* 0x0000000400600947 */ /* 0x000fec0003800000 */
[----:B------:R-:W2:Y:S01]  /*9a60*/  LDL R67, [R1+0x458] ;  /* 0x0004580001437983 */ /* 0x000ea20000100800 */
[----:B------:R-:W-:Y:S01]  /*9a70*/  LOP3.LUT R3, R207, R62, R199, 0x1e, !PT ;  /* 0x0000003ecf037212 */ /* 0x000fe200078e1ec7 */
[--C-:B------:R-:W-:Y:S01]  /*9a80*/  HADD2.F32 R21, -RZ, R55.reuse.H1_H1 ;  /* 0x30000037ff157230 */ /* 0x100fe20000004100 */
[----:B------:R-:W-:Y:S01]  /*9a90*/  SHF.R.U64 R64, R8, 0x10, R9 ;  /* 0x0000001008407819 */ /* 0x000fe20000001209 */
[----:B------:R-:W-:Y:S01]  /*9aa0*/  HADD2.F32 R55, -RZ, R55.H0_H0 ;  /* 0x20000037ff377230 */ /* 0x000fe20000004100 */
[----:B------:R-:W-:Y:S01]  /*9ab0*/  SHF.R.U64 R63, R10, 0x10, R11 ;  /* 0x000000100a3f7819 */ /* 0x000fe2000000120b */
[----:B------:R-:W-:Y:S01]  /*9ac0*/  IMAD.IADD R3, R208, 0x1, R3 ;  /* 0x00000001d0037824 */ /* 0x000fe200078e0203 */
[----:B------:R-:W-:Y:S01]  /*9ad0*/  SHF.R.U32.HI R61, RZ, 0x10, R11 ;  /* 0x00000010ff3d7819 */ /* 0x000fe2000001160b */
[----:B------:R-:W-:Y:S01]  /*9ae0*/  HADD2.F32 R11, -RZ, R81.H1_H1 ;  /* 0x30000051ff0b7230 */ /* 0x000fe20000004100 */
[----:B------:R-:W-:Y:S01]  /*9af0*/  SHF.R.U32.HI R20, RZ, 0x10, R9 ;  /* 0x00000010ff147819 */ /* 0x000fe20000011609 */
[----:B------:R-:W-:Y:S01]  /*9b00*/  IMAD R3, R3, 0x2, R148 ;  /* 0x0000000203037824 */ /* 0x000fe200078e0294 */
[--C-:B------:R-:W-:Y:S01]  /*9b10*/  SHF.R.U32.HI R28, RZ, 0x10, R5.reuse ;  /* 0x00000010ff1c7819 */ /* 0x100fe20000011605 */
[----:B------:R-:W-:Y:S01]  /*9b20*/  HADD2.F32 R60, -RZ, R60.H0_H0 ;  /* 0x2000003cff3c7230 */ /* 0x000fe20000004100 */
[----:B------:R-:W-:Y:S01]  /*9b30*/  SHF.R.U64 R66, R4, 0x10, R5 ;  /* 0x0000001004427819 */ /* 0x000fe20000001205 */
[----:B------:R-:W-:Y:S01]  /*9b40*/  HADD2.F32 R20, -RZ, R20.H0_H0 ;  /* 0x20000014ff147230 */ /* 0x000fe20000004100 */
[----:B0-----:R-:W0:Y:S01]  /*9b50*/  LDS.128 R24, [R3+0x18400] ;  /* 0x0184000003187984 */ /* 0x001e220000000c00 */
[----:B------:R-:W-:-:S02]  /*9b60*/  SHF.R.U64 R65, R6, 0x10, R7 ;  /* 0x0000001006417819 */ /* 0x000fc40000001207 */
[----:B------:R-:W-:Y:S01]  /*9b70*/  SHF.R.U32.HI R62, RZ, 0x10, R7 ;  /* 0x00000010ff3e7819 */ /* 0x000fe20000011607 */
[--C-:B0-----:R-:W-:Y:S02]  /*9b80*/  HADD2.F32 R8, -RZ, R25.reuse.H0_H0 ;  /* 0x20000019ff087230 */ /* 0x101fe40000004100 */
[----:B------:R-:W-:Y:S02]  /*9b90*/  HADD2.F32 R25, -RZ, R25.H1_H1 ;  /* 0x30000019ff197230 */ /* 0x000fe40000004100 */
[----:B------:R-:W-:Y:S02]  /*9ba0*/  HADD2.F32 R7, -RZ, R24.H0_H0 ;  /* 0x20000018ff077230 */ /* 0x000fe40000004100 */
[C---:B------:R-:W-:Y:S01]  /*9bb0*/  FMUL.FTZ R57, R8.reuse, R21 ;  /* 0x0000001508397220 */ /* 0x040fe20000410000 */
[----:B------:R-:W-:Y:S01]  /*9bc0*/  FMUL.FTZ R59, R8, R11 ;  /* 0x0000000b083b7220 */ /* 0x000fe20000410000 */
[----:B------:R-:W-:Y:S02]  /*9bd0*/  HADD2.F32 R8, -RZ, R28.H0_H0 ;  /* 0x2000001cff087230 */ /* 0x000fe40000004100 */
[----:B------:R-:W-:Y:S01]  /*9be0*/  FMUL.FTZ R28, R25, R20 ;  /* 0x00000014191c7220 */ /* 0x000fe20000410000 */
[----:B------:R-:W-:-:S02]  /*9bf0*/  HADD2.F32 R9, -RZ, R26.H0_H0 ;  /* 0x2000001aff097230 */ /* 0x000fc40000004100 */
[--C-:B------:R-:W-:Y:S02]  /*9c00*/  HADD2.F32 R10, -RZ, R27.reuse.H0_H0 ;  /* 0x2000001bff0a7230 */ /* 0x100fe40000004100 */
[----:B------:R-:W-:Y:S02]  /*9c10*/  HADD2.F32 R27, -RZ, R27.H1_H1 ;  /* 0x3000001bff1b7230 */ /* 0x000fe40000004100 */
[----:B------:R-:W-:Y:S02]  /*9c20*/  HADD2.F32 R24, -RZ, R24.H1_H1 ;  /* 0x30000018ff187230 */ /* 0x000fe40000004100 */
[----:B------:R-:W-:Y:S01]  /*9c30*/  HADD2.F32 R26, -RZ, R26.H1_H1 ;  /* 0x3000001aff1a7230 */ /* 0x000fe20000004100 */
[----:B--2---:R-:W0:Y:S02]  /*9c40*/  LDS.128 R12, [R67+0x18400] ;  /* 0x01840000430c7984 */ /* 0x004e240000000c00 */
[--C-:B0-----:R-:W-:Y:S02]  /*9c50*/  HADD2.F32 R4, -RZ, R13.reuse.H0_H0 ;  /* 0x2000000dff047230 */ /* 0x101fe40000004100 */
[----:B------:R-:W-:-:S02]  /*9c60*/  HADD2.F32 R13, -RZ, R13.H1_H1 ;  /* 0x3000000dff0d7230 */ /* 0x000fc40000004100 */
[----:B------:R-:W-:Y:S02]  /*9c70*/  HADD2.F32 R2, -RZ, R12.H0_H0 ;  /* 0x2000000cff027230 */ /* 0x000fe40000004100 */
[C---:B------:R-:W-:Y:S01]  /*9c80*/  FFMA.FTZ R57, R4.reuse, R11, -R57 ;  /* 0x0000000b04397223 */ /* 0x040fe20000010839 */
[----:B------:R-:W-:Y:S01]  /*9c90*/  FFMA.FTZ R59, R4, R21, R59 ;  /* 0x00000015043b7223 */ /* 0x000fe2000001003b */
[-C--:B------:R-:W-:Y:S01]  /*9ca0*/  FMUL.FTZ R4, R25, R8.reuse ;  /* 0x0000000819047220 */ /* 0x080fe20000410000 */
[----:B------:R-:W-:Y:S01]  /*9cb0*/  FMUL.FTZ R11, R7, R55 ;  /* 0x00000037070b7220 */ /* 0x000fe20000410000 */
[----:B------:R-:W-:Y:S01]  /*9cc0*/  FFMA.FTZ R56, R13, R8, -R28 ;  /* 0x000000080d387223 */ /* 0x000fe2000001081c */
[----:B------:R-:W-:Y:S01]  /*9cd0*/  FMUL.FTZ R28, R7, R60 ;  /* 0x0000003c071c7220 */ /* 0x000fe20000410000 */
[----:B------:R-:W-:Y:S01]  /*9ce0*/  FFMA.FTZ R20, R13, R20, R4 ;  /* 0x000000140d147223 */ /* 0x000fe20000010004 */
[----:B------:R-:W-:Y:S02]  /*9cf0*/  HADD2.F32 R8, -RZ, R0.H0_H0 ;  /* 0x20000000ff087230 */ /* 0x000fe40000004100 */
[----:B------:R-:W-:Y:S01]  /*9d00*/  FFMA.FTZ R60, R2, R60, -R11 ;  /* 0x0000003c023c7223 */ /* 0x000fe2000001080b */
[----:B------:R-:W-:-:S02]  /*9d10*/  HADD2.F32 R4, -RZ, R58.H0_H0 ;  /* 0x2000003aff047230 */ /* 0x000fc40000004100 */
[----:B------:R-:W-:Y:S01]  /*9d20*/  FFMA.FTZ R28, R2, R55, R28 ;  /* 0x00000037021c7223 */ /* 0x000fe2000001001c */
[----:B------:R-:W-:Y:S02]  /*9d30*/  HADD2.F32 R7, -RZ, R58.H1_H1 ;  /* 0x3000003aff077230 */ /* 0x000fe40000004100 */
[C---:B------:R-:W-:Y:S01]  /*9d40*/  FMUL.FTZ R2, R9.reuse, R8 ;  /* 0x0000000809027220 */ /* 0x040fe20000410000 */
[----:B------:R-:W-:Y:S02]  /*9d50*/  HADD2.F32 R11, -RZ, R0.H1_H1 ;  /* 0x30000000ff0b7230 */ /* 0x000fe40000004100 */
[----:B------:R-:W-:Y:S01]  /*9d60*/  FMUL.FTZ R58, R9, R4 ;  /* 0x00000004093a7220 */ /* 0x000fe20000410000 */
[----:B------:R-:W-:Y:S02]  /*9d70*/  HADD2.F32 R5, -RZ, R14.H0_H0 ;  /* 0x2000000eff057230 */ /* 0x000fe40000004100 */
[----:B------:R-:W-:Y:S02]  /*9d80*/  HADD2.F32 R6, -RZ, R15.H0_H0 ;  /* 0x2000000fff067230 */ /* 0x000fe40000004100 */
[----:B------:R-:W-:Y:S01]  /*9d90*/  FMUL.FTZ R9, R10, R11 ;  /* 0x0000000b0a097220 */ /* 0x000fe20000410000 */
[----:B------:R-:W-:-:S02]  /*9da0*/  HADD2.F32 R0, -RZ, R62.H0_H0 ;  /* 0x2000003eff007230 */ /* 0x000fc40000004100 */
[-C--:B------:R-:W-:Y:S01]  /*9db0*/  FMUL.FTZ R62, R10, R7.reuse ;  /* 0x000000070a3e7220 */ /* 0x080fe20000410000 */
[C---:B------:R-:W-:Y:S01]  /*9dc0*/  FFMA.FTZ R21, R5.reuse, R4, -R2 ;  /* 0x0000000405157223 */ /* 0x040fe20000010802 */
[----:B------:R-:W-:Y:S02]  /*9dd0*/  HADD2.F32 R2, -RZ, R61.H0_H0 ;  /* 0x2000003dff027230 */ /* 0x000fe40000004100 */
[C---:B------:R-:W-:Y:S01]  /*9de0*/  FFMA.FTZ R4, R6.reuse, R7, -R9 ;  /* 0x0000000706047223 */ /* 0x040fe20000010809 */
[----:B------:R-:W-:Y:S01]  /*9df0*/  FFMA.FTZ R62, R6, R11, R62 ;  /* 0x0000000b063e7223 */ /* 0x000fe2000001003e */
[----:B------:R-:W-:Y:S01]  /*9e00*/  FFMA.FTZ R10, R5, R8, R58 ;  /* 0x00000008050a7223 */ /* 0x000fe2000001003a */
[----:B------:R-:W-:Y:S02]  /*9e10*/  HADD2.F32 R9, -RZ, R64.H0_H0 ;  /* 0x20000040ff097230 */ /* 0x000fe40000004100 */
[----:B------:R-:W-:Y:S01]  /*9e20*/  FMUL.FTZ R8, R27, R2 ;  /* 0x000000021b087220 */ /* 0x000fe20000410000 */
[----:B------:R-:W-:-:S02]  /*9e30*/  HADD2.F32 R11, -RZ, R63.H0_H0 ;  /* 0x2000003fff0b7230 */ /* 0x000fc40000004100 */
[----:B------:R-:W-:Y:S01]  /*9e40*/  FMUL.FTZ R6, R27, R0 ;  /* 0x000000001b067220 */ /* 0x000fe20000410000 */
[----:B------:R-:W-:Y:S02]  /*9e50*/  HADD2.F32 R5, -RZ, R66.H0_H0 ;  /* 0x20000042ff057230 */ /* 0x000fe40000004100 */
[----:B------:R-:W-:Y:S01]  /*9e60*/  FMUL.FTZ R13, R24, R9 ;  /* 0x00000009180d7220 */ /* 0x000fe20000410000 */
[----:B------:R-:W-:Y:S02]  /*9e70*/  HADD2.F32 R7, -RZ, R65.H0_H0 ;  /* 0x20000041ff077230 */ /* 0x000fe40000004100 */
[----:B------:R-:W-:Y:S01]  /*9e80*/  FMUL.FTZ R25, R26, R11 ;  /* 0x0000000b1a197220 */ /* 0x000fe20000410000 */
[----:B------:R-:W-:Y:S02]  /*9e90*/  HADD2.F32 R15, -RZ, R15.H1_H1 ;  /* 0x3000000fff0f7230 */ /* 0x000fe40000004100 */
[----:B------:R-:W-:Y:S01]  /*9ea0*/  FMUL.FTZ R24, R24, R5 ;  /* 0x0000000518187220 */ /* 0x000fe20000410000 */
[----:B------:R-:W-:-:S02]  /*9eb0*/  HADD2.F32 R12, -RZ, R12.H1_H1 ;  /* 0x3000000cff0c7230 */ /* 0x000fc40000004100 */
[----:B------:R-:W-:Y:S01]  /*9ec0*/  FMUL.FTZ R26, R26, R7 ;  /* 0x000000071a1a7220 */ /* 0x000fe20000410000 */
[----:B------:R-:W-:Y:S02]  /*9ed0*/  HADD2.F32 R14, -RZ, R14.H1_H1 ;  /* 0x3000000eff0e7230 */ /* 0x000fe40000004100 */
[C---:B------:R-:W-:Y:S01]  /*9ee0*/  FFMA.FTZ R27, R15.reuse, R0, -R8 ;  /* 0x000000000f1b7223 */ /* 0x040fe20000010808 */
[----:B------:R-:W-:Y:S01]  /*9ef0*/  FFMA.FTZ R55, R15, R2, R6 ;  /* 0x000000020f377223 */ /* 0x000fe20000010006 */
        /* <DEDUP_REMOVED lines=14> */
.L_x_3909:
[----:B------:R-:W-:Y:S05]  /*9fe0*/  BSYNC B0 ;  /* 0x0000000000007941 */ /* 0x000fea0003800000 */
.L_x_3895:
[----:B------:R-:W-:Y:S01]  /*9ff0*/  @!PT LDS RZ, [RZ] ;  /* 0x00000000fffff984 */ /* 0x000fe20000000800 */
[----:B------:R-:W-:Y:S01]  /*a000*/  @!PT LDS RZ, [RZ] ;  /* 0x00000000fffff984 */ /* 0x000fe20000000800 */
[----:B------:R-:W-:Y:S01]  /*a010*/  @!PT LDS RZ, [RZ] ;  /* 0x00000000fffff984 */ /* 0x000fe20000000800 */
[----:B------:R-:W-:Y:S01]  /*a020*/  @!PT LDS RZ, [RZ] ;  /* 0x00000000fffff984 */ /* 0x000fe20000000800 */
[----:B------:R3:W-:Y:S06]  /*a030*/  MEMBAR.ALL.CTA ;  /* 0x0000000000007992 */ /* 0x0007ec0000008000 */
[----:B---3--:R-:W3:Y:S01]  /*a040*/  FENCE.VIEW.ASYNC.S ;  /* 0x00000000000073c6 */ /* 0x008ee20000000000 */
[----:B------:R-:W-:Y:S05]  /*a050*/  WARPSYNC.ALL ;  /* 0x0000000000007948 */ /* 0x000fea0003800000 */
[----:B---3--:R-:W-:Y:S06]  /*a060*/  BAR.SYNC.DEFER_BLOCKING 0xd, 0x100 ;  /* 0x0344000000007b1d */ /* 0x008fec0000010000 */
.L_x_3892:
[----:B-----5:R-:W3:Y:S01]  /*a070*/  S2R R2, SR_TID.X ;  /* 0x0000000000027919 */ /* 0x020ee20000002100 */
[----:B-1----:R-:W-:Y:S01]  /*a080*/  IMAD.U32 R8, RZ, RZ, UR37 ;  /* 0x00000025ff087e24 */ /* 0x002fe2000f8e00ff */
[----:B------:R-:W-:Y:S05]  /*a090*/  WARPSYNC.ALL ;  /* 0x0000000000007948 */ /* 0x000fea0003800000 */
[----:B0-----:R-:W0:Y:S01]  /*a0a0*/  S2R R3, SR_SWINHI ;  /* 0x0000000000037919 */ /* 0x001e220000002f00 */
[----:B--2---:R-:W-:Y:S01]  /*a0b0*/  IMAD.U32 R0, RZ, RZ, UR37 ;  /* 0x00000025ff007e24 */ /* 0x004fe2000f8e00ff */
[----:B------:R-:W-:-:S04]  /*a0c0*/  IADD3 R8, P1, R8, 0x28, RZ ;  /* 0x0000002808087810 */ /* 0x000fc80007f3e0ff */
[----:B------:R-:W-:Y:S01]  /*a0d0*/  IADD3 R0, P0, R0, 0x200, RZ ;  /* 0x0000020000007810 */ /* 0x000fe20007f1e0ff */
[----:B------:R-:W-:Y:S01]  /*a0e0*/  IMAD.X R9, RZ, RZ, UR36, P1 ;  /* 0x00000024ff097e24 */ /* 0x000fe200088e06ff */
[----:B---3--:R-:W-:-:S05]  /*a0f0*/  SHF.R.U32.HI R2, RZ, 0x7, R2 ;  /* 0x00000007ff027819 */ /* 0x008fca0000011602 */
[----:B------:R-:W-:Y:S01]  /*a100*/  VIADD R2, R2, 0x8 ;  /* 0x0000000802027836 */ /* 0x000fe20000000000 */
[----:B------:R-:W-:Y:S02]  /*a110*/  MOV R148, R148 ;  /* 0x0000009400947202 */ /* 0x000fe40000000f00 */
[----:B0-----:R-:W-:Y:S02]  /*a120*/  MOV R149, R3 ;  /* 0x0000000300957202 */ /* 0x001fe40000000f00 */
[----:B------:R-:W-:Y:S01]  /*a130*/  IADD3.X R3, RZ, UR36, RZ, P0, !PT ;  /* 0x00000024ff037c10 */ /* 0x000fe200087fe4ff */
[----:B------:R-:W-:Y:S01]  /*a140*/  IMAD.MOV.U32 R4, RZ, RZ, R35 ;  /* 0x000000ffff047224 */ /* 0x000fe200078e0023 */
[----:B------:R-:W-:Y:S01]  /*a150*/  UIADD3 UR4, UP0, UR37, 0x400, URZ ;  /* 0x0000040025047890 */ /* 0x000fe2000ff1e03f */
[----:B------:R-:W-:Y:S01]  /*a160*/  IMAD.MOV.U32 R5, RZ, RZ, R34 ;  /* 0x000000ffff057224 */ /* 0x000fe200078e0022 */
[----:B------:R0:W-:Y:S01]  /*a170*/  BAR.SYNC.DEFER_BLOCKING R2, 0x100 ;  /* 0x000400020000751d */ /* 0x0001e20000010000 */
[----:B------:R-:W-:Y:S01]  /*a180*/  IMAD.MOV.U32 R6, RZ, RZ, R39 ;  /* 0x000000ffff067224 */ /* 0x000fe200078e0027 */
[----:B------:R-:W-:Y:S01]  /*a190*/  UIADD3.X UR5, URZ, UR36, URZ, UP0, !UPT ;  /* 0x000000243f057290 */ /* 0x000fe200087fe43f */
[----:B------:R-:W-:Y:S01]  /*a1a0*/  IMAD.MOV.U32 R7, RZ, RZ, R54 ;  /* 0x000000ffff077224 */ /* 0x000fe200078e0036 */
[----:B------:R-:W-:Y:S01]  /*a1b0*/  MOV R150, UR40 ;  /* 0x0000002800967c02 */ /* 0x000fe20008000f00 */
[----:B------:R-:W-:-:S02]  /*a1c0*/  IMAD.MOV.U32 R10, RZ, RZ, R37 ;  /* 0x000000ffff0a7224 */ /* 0x000fc400078e0025 */
[----:B------:R-:W-:Y:S01]  /*a1d0*/  IMAD.MOV.U32 R11, RZ, RZ, R52 ;  /* 0x000000ffff0b7224 */ /* 0x000fe200078e0034 */
[----:B------:R1:W-:Y:S01]  /*a1e0*/  STL.128 [R1+0x170], R4 ;  /* 0x0001700401007387 */ /* 0x0003e20000100c00 */
[----:B0-----:R-:W-:Y:S02]  /*a1f0*/  IMAD.U32 R2, RZ, RZ, UR4 ;  /* 0x00000004ff027e24 */ /* 0x001fe4000f8e00ff */
[----:B------:R-:W-:Y:S01]  /*a200*/  IMAD.U32 R151, RZ, RZ, UR42 ;  /* 0x0000002aff977e24 */ /* 0x000fe2000f8e00ff */
[----:B------:R-:W-:Y:S04]  /*a210*/  STL.128 [R1+0x190], R8 ;  /* 0x0001900801007387 */ /* 0x000fe80000100c00 */
[----:B------:R-:W-:Y:S01]  /*a220*/  STL.128 [R1+0x180], R148 ;  /* 0x0001809401007387 */ /* 0x000fe20000100c00 */
[----:B-1----:R-:W-:-:S02]  /*a230*/  IMAD.MOV.U32 R4, RZ, RZ, R50 ;  /* 0x000000ffff047224 */ /* 0x002fc400078e0032 */
        /* <DEDUP_REMOVED lines=12> */
[----:B------:R-:W-:Y:S02]  /*a300*/  IMAD.MOV.U32 R7, RZ, RZ, R47 ;  /* 0x000000ffff077224 */ /* 0x000fe400078e002f */
[----:B------:R-:W-:-:S02]  /*a310*/  IMAD.U32 R0, RZ, RZ, UR39 ;  /* 0x00000027ff007e24 */ /* 0x000fc4000f8e00ff */
[----:B------:R-:W-:Y:S01]  /*a320*/  IMAD.U32 R3, RZ, RZ, UR41 ;  /* 0x00000029ff037e24 */ /* 0x000fe2000f8e00ff */
[----:B------:R0:W-:Y:S02]  /*a330*/  STL.128 [R1+0x1d0], R4 ;  /* 0x0001d00401007387 */ /* 0x0001e40000100c00 */
[----:B0-----:R-:W-:Y:S02]  /*a340*/  IMAD.MOV.U32 R4, RZ, RZ, R45 ;  /* 0x000000ffff047224 */ /* 0x001fe400078e002d */
[----:B------:R-:W-:Y:S02]  /*a350*/  IMAD.MOV.U32 R5, RZ, RZ, R44 ;  /* 0x000000ffff057224 */ /* 0x000fe400078e002c */
[----:B------:R-:W-:Y:S02]  /*a360*/  IMAD.MOV.U32 R6, RZ, RZ, R17 ;  /* 0x000000ffff067224 */ /* 0x000fe400078e0011 */
[----:B------:R-:W-:Y:S02]  /*a370*/  IMAD.MOV.U32 R7, RZ, RZ, R16 ;  /* 0x000000ffff077224 */ /* 0x000fe400078e0010 */
[----:B------:R-:W-:-:S02]  /*a380*/  IMAD.MOV.U32 R16, RZ, RZ, R31 ;  /* 0x000000ffff107224 */ /* 0x000fc400078e001f */
[----:B------:R-:W-:Y:S01]  /*a390*/  IMAD.MOV.U32 R17, RZ, RZ, R46 ;  /* 0x000000ffff117224 */ /* 0x000fe200078e002e */
[----:B------:R0:W-:Y:S04]  /*a3a0*/  STL.128 [R1+0x1e0], R4 ;  /* 0x0001e00401007387 */ /* 0x0001e80000100c00 */
[----:B------:R-:W-:Y:S01]  /*a3b0*/  STL.128 [R1+0x160], R16 ;  /* 0x0001601001007387 */ /* 0x000fe20000100c00 */
[----:B0-----:R-:W-:Y:S02]  /*a3c0*/  IMAD.MOV.U32 R6, RZ, RZ, R32 ;  /* 0x000000ffff067224 */ /* 0x001fe400078e0020 */
[----:B------:R-:W-:Y:S02]  /*a3d0*/  IMAD.MOV.U32 R7, RZ, RZ, R41 ;  /* 0x000000ffff077224 */ /* 0x000fe400078e0029 */
[----:B------:R-:W-:-:S02]  /*a3e0*/  IMAD.MOV.U32 R4, RZ, RZ, R0 ;  /* 0x000000ffff047224 */ /* 0x000fc400078e0000 */
[----:B------:R-:W-:Y:S02]  /*a3f0*/  IMAD.MOV.U32 R5, RZ, RZ, R3 ;  /* 0x000000ffff057224 */ /* 0x000fe400078e0003 */
[----:B------:R-:W-:Y:S01]  /*a400*/  IMAD.U32 R3, RZ, RZ, UR5 ;  /* 0x00000005ff037e24 */ /* 0x000fe2000f8e00ff */
[----:B------:R-:W-:Y:S01]  /*a410*/  UIADD3 UR5, UR37, 0x150, URZ ;  /* 0x0000015025057890 */ /* 0x000fe2000fffe03f */
[----:B------:R-:W-:Y:S01]  /*a420*/  VIADD R0, R172, 0xffffffff ;  /* 0xffffffffac007836 */ /* 0x000fe20000000000 */
[----:B------:R0:W-:Y:S02]  /*a430*/  STL.128 [R1+0x150], R4 ;  /* 0x0001500401007387 */ /* 0x0001e40000100c00 */
[----:B0-----:R-:W-:Y:S02]  /*a440*/  IMAD.MOV.U32 R6, RZ, RZ, R29 ;  /* 0x000000ffff067224 */ /* 0x001fe400078e001d */
[----:B------:R-:W-:Y:S02]  /*a450*/  IMAD.MOV.U32 R7, RZ, RZ, R42 ;  /* 0x000000ffff077224 */ /* 0x000fe400078e002a */
[----:B------:R-:W-:-:S02]  /*a460*/  IMAD.MOV.U32 R4, RZ, RZ, R2 ;  /* 0x000000ffff047224 */ /* 0x000fc400078e0002 */
[----:B------:R-:W-:-:S05]  /*a470*/  IMAD.MOV.U32 R5, RZ, RZ, R3 ;  /* 0x000000ffff057224 */ /* 0x000fca00078e0003 */
[----:B------:R0:W-:Y:S02]  /*a480*/  STL.128 [R1+0x1b0], R4 ;  /* 0x0001b00401007387 */ /* 0x0001e40000100c00 */
[----:B0-----:R-:W-:Y:S05]  /*a490*/  CALL.REL.NOINC `($_ZN7cutlass13device_kernelIN5flash11enable_sm90INS1_16FlashAttnFwdSm90INS1_25CollectiveMainloopFwdSm90ILi2EN4cute5tupleIJNS5_1CILi1EEES8_S8_EEENS6_IJNS7_ILi128EEENS7_ILi96EEENS7_ILi64EEEEEELi256ENS_6half_tEfNS_4arch4Sm90ELb0ELb1ELb0ELb1ELb1ELb1ELb1ELb1ELb0ELb1ELb0ELb0EEENS1_21CollectiveEpilogueFwdINS6_IJSA_NS7_ILi256EEESB_EEES9_SE_SG_Li256ELb1ELb1ELb0ELb0EEENS1_36VarlenDynamicPersistentTileSchedulerILi128ELi96ELi256ELi128ELb0ELb1ELb1ELb1ELb0ELb1EEEEEEEEEvNT_6ParamsE$_ZZN5flash25CollectiveMainloopFwdSm90ILi2EN4cute5tupleIJNS1_1CILi1EEES4_S4_EEENS2_IJNS3_ILi128EEENS3_ILi96EEENS3_ILi64EEEEEELi256EN7cutlass6half_tEfNSA_4arch4Sm90ELb0ELb1ELb0ELb1ELb1ELb1ELb1ELb1ELb0ELb1ELb0ELb0EE3mmaINS_16FlashAttnFwdSm90ISE_NS_21CollectiveEpilogueFwdINS2_IJS6_NS3_ILi256EEES7_EEES5_SB_SD_Li256ELb1ELb1ELb0ELb0EEENS_36VarlenDynamicPersistentTileSchedulerILi128ELi96ELi256ELi128ELb0ELb1ELb1ELb1ELb0ELb1EEEE13SharedStorageENS1_6TensorINS1_11ArrayEngineIfLm128EEENS1_6LayoutINS2_IJNS2_IJNS3_ILi2EEEST_NS3_ILi32EEEEEES4_S4_EEENS2_IJNS2_IJS4_ST_NS3_ILi4EEEEEENS3_ILi0EEESZ_EEEEEEENS_7SoftmaxILi2ELi0EEEEEbRKNSE_6ParamsENSA_13PipelineAsyncILi2EEES19_RNSA_13PipelineStateILj2EEERT0_RT1_iRiRKNS_16SeqlenInfoQKNewKILb1ELb1EEENS2_IJiiiiEEERT_ENKUliT_T0_T1_E_clIZSF_ISO_S12_S14_EbS17_S19_S19_S1C_S1E_S1G_iS1H_S1L_S1M_S1O_EUlRS1P_iE0_NS3_ILb1EEES1W_EEDaiS1P_S1Q_S1R_) ;  /* 0x00000318006c7944 */ /* 0x001fea0003c00000 */
[----:B------:R-:W2:Y:S01]  /*a4a0*/  LDL R2, [R1+0x50] ;  /* 0x0000500001027983 */ /* 0x000ea20000100800 */
[----:B------:R-:W0:Y:S08]  /*a4b0*/  LDC R0, c[0x0][0x448] ;  /* 0x00011200ff007b82 */ /* 0x000e300000000800 */
[----:B------:R-:W1:Y:S01]  /*a4c0*/  LDC.64 R6, c[0x0][0xad8] ;  /* 0x0002b600ff067b82 */ /* 0x000e620000000a00 */
[----:B0-----:R-:W-:-:S13]  /*a4d0*/  ISETP.NE.AND P0, PT, R0, 0x1, PT ;  /* 0x000000010000780c */ /* 0x001fda0003f05270 */
[----:B------:R-:W0:Y:S08]  /*a4e0*/  @P0 LDC R3, c[0x0][0x44c] ;  /* 0x00011300ff030b82 */ /* 0x000e300000000800 */
[----:B------:R-:W3:Y:S01]  /*a4f0*/  @P0 LDC R4, c[0x0][0x450] ;  /* 0x00011400ff040b82 */ /* 0x000ee20000000800 */
[----:B--2---:R-:W-:-:S04]  /*a500*/  IMAD.SHL.U32 R2, R2, 0x80, RZ ;  /* 0x0000008002027824 */ /* 0x004fc800078e00ff */
[----:B0-----:R-:W-:-:S04]  /*a510*/  @P0 IMAD.HI.U32 R3, R2, R3, RZ ;  /* 0x0000000302030227 */ /* 0x001fc800078e00ff */
[----:B------:R-:W-:Y:S01]  /*a520*/  IMAD.MOV.U32 R0, RZ, RZ, R2 ;  /* 0x000000ffff007224 */ /* 0x000fe200078e0002 */
[----:B---3--:R-:W-:Y:S02]  /*a530*/  @P0 SHF.R.U32.HI R0, RZ, R4, R3 ;  /* 0x00000004ff000219 */ /* 0x008fe40000011603 */
[----:B-1----:R-:W-:-:S03]  /*a540*/  ISETP.GE.AND P0, PT, R7, 0x1, PT ;  /* 0x000000010700780c */ /* 0x002fc60003f06270 */
[----:B------:R-:W-:Y:S02]  /*a550*/  IMAD.IADD R173, R173, 0x1, R0 ;  /* 0x00000001adad7824 */ /* 0x000fe400078e0200 */
[----:B------:R-:W-:Y:S02]  /*a560*/  VIADD R0, R172, 0xfffffffe ;  /* 0xfffffffeac007836 */ /* 0x000fe40000000000 */
[----:B------:R-:W-:-:S06]  /*a570*/  IMAD.IADD R6, R173, 0x1, R6 ;  /* 0x00000001ad067824 */ /* 0x000fcc00078e0206 */
[----:B------:R-:W-:Y:S05]  /*a580*/  @!P0 BRA `(.L_x_3919) ;  /* 0x0000000000488947 */ /* 0x000fea0003800000 */
        /* <DEDUP_REMOVED lines=11> */
.L_x_3921:
[----:B------:R-:W-:-:S13]  /*a640*/  ISETP.NE.AND P0, PT, R7, 0x1, PT ;  /* 0x000000010700780c */ /* 0x000fda0003f05270 */
[----:B------:R-:W0:Y:S02]  /*a650*/  @P0 LDC.64 R4, c[0x0][0xae0] ;  /* 0x0002b800ff040b82 */ /* 0x000e240000000a00 */
[----:B0-----:R-:W-:-:S05]  /*a660*/  @P0 IMAD.HI.U32 R4, R3, R4, RZ ;  /* 0x0000000403040227 */ /* 0x001fca00078e00ff */
[----:B------:R-:W-:-:S07]  /*a670*/  @P0 SHF.R.U32.HI R3, RZ, R5, R4 ;  /* 0x00000005ff030219 */ /* 0x000fce0000011604 */
.L_x_3922:
[----:B------:R-:W-:Y:S05]  /*a680*/  BSYNC B0 ;  /* 0x0000000000007941 */ /* 0x000fea0003800000 */
.L_x_3920:
[----:B------:R-:W-:-:S05]  /*a690*/  IMAD R3, R3, R7, R7 ;  /* 0x0000000703037224 */ /* 0x000fca00078e0207 */
[----:B------:R-:W-:-:S07]  /*a6a0*/  VIMNMX R6, R6, R3, PT ;  /* 0x0000000306067248 */ /* 0x000fce0003fe0100 */
.L_x_3919:
[----:B------:R-:W-:-:S05]  /*a6b0*/  IMAD.HI R6, R6, 0x2aaaaaab, RZ ;  /* 0x2aaaaaab06067827 */ /* 0x000fca00078e02ff */
[----:B------:R-:W-:-:S04]  /*a6c0*/  SHF.R.U32.HI R3, RZ, 0x1f, R6 ;  /* 0x0000001fff037819 */ /* 0x000fc80000011606 */
[----:B------:R-:W-:-:S04]  /*a6d0*/  LEA.HI.SX32 R3, R6, R3, 0x1c ;  /* 0x0000000306037211 */ /* 0x000fc800078fe2ff */
[----:B------:R-:W-:-:S04]  /*a6e0*/  VIMNMX R3, R196, R3, !PT ;  /* 0x00000003c4037248 */ /* 0x000fc80007fe0100 */
[----:B------:R-:W-:-:S13]  /*a6f0*/  ISETP.GE.AND P0, PT, R0, R3, PT ;  /* 0x000000030000720c */ /* 0x000fda0003f06270 */
[----:B------:R-:W-:Y:S05]  /*a700*/  @!P0 BRA `(.L_x_3923) ;  /* 0x000000ac00148947 */ /* 0x000fea0003800000 */
.L_x_3952:
[----:B------:R-:W2:Y:S04]  /*a710*/  LDL R4, [R1+0x1f0] ;  /* 0x0001f00001047983 */ /* 0x000ea80000100800 */
[----:B0-----:R-:W3:Y:S01]  /*a720*/  LDL R2, [R1+0x1f8] ;  /* 0x0001f80001027983 */ /* 0x001ee20000100800 */
[----:B--2---:R-:W-:-:S05]  /*a730*/  VIADD R4, R4, 0x1 ;  /* 0x0000000104047836 */ /* 0x004fca0000000000 */
[----:B------:R-:W-:-:S13]  /*a740*/  ISETP.NE.AND P0, PT, R4, 0x2, PT ;  /* 0x000000020400780c */ /* 0x000fda0003f05270 */
[----:B------:R0:W5:Y:S04]  /*a750*/  @P0 LDL R6, [R1+0x1f4] ;  /* 0x0001f40001060983 */ /* 0x0001680000100800 */
[----:B------:R-:W2:Y:S01]  /*a760*/  @!P0 LDL R5, [R1+0x1f4] ;  /* 0x0001f40001058983 */ /* 0x000ea20000100800 */
[----:B---3--:R-:W-:-:S03]  /*a770*/  VIADD R2, R2, 0x1 ;  /* 0x0000000102027836 */ /* 0x008fc60000000000 */
[----:B------:R1:W-:Y:S04]  /*a780*/  STL [R1+0x1f0], R4 ;  /* 0x0001f00401007387 */ /* 0x0003e80000100800 */
[----:B------:R0:W-:Y:S04]  /*a790*/  STL [R1+0x1f8], R2 ;  /* 0x0001f80201007387 */ /* 0x0001e80000100800 */
[----:B------:R0:W-:Y:S01]  /*a7a0*/  @!P0 STL [R1+0x1f0], RZ ;  /* 0x0001f0ff01008387 */ /* 0x0001e20000100800 */
[----:B--2---:R-:W-:-:S05]  /*a7b0*/  @!P0 LOP3.LUT R6, R5, 0x1, RZ, 0x3c, !PT ;  /* 0x0000000105068812 */ /* 0x004fca00078e3cff */
[----:B------:R0:W-:Y:S04]  /*a7c0*/  @!P0 STL [R1+0x1f4], R6 ;  /* 0x0001f40601008387 */ /* 0x0001e80000100800 */
[----:B------:R-:W2:Y:S01]  /*a7d0*/  LD.E R5, desc[UR44][R18.64] ;  /* 0x0000002c12057980 */ /* 0x000ea2000c101900 */
[----:B------:R-:W-:Y:S05]  /*a7e0*/  YIELD ;  /* 0x0000000000007946 */ /* 0x000fea0003800000 */
[----:B------:R-:W-:Y:S01]  /*a7f0*/  BSSY B0, `(.L_x_3924) ;  /* 0x0000006000007945 */ /* 0x000fe20003800000 */
[----:B-1----:R-:W-:Y:S01]  /*a800*/  @!P0 IMAD.MOV.U32 R4, RZ, RZ, RZ ;  /* 0x000000ffff048224 */ /* 0x002fe200078e00ff */
[----:B--2---:R-:W-:-:S04]  /*a810*/  LOP3.LUT R5, R5, 0x1, RZ, 0xfc, !PT ;  /* 0x0000000105057812 */ /* 0x004fc800078efcff */
[----:B------:R-:W-:-:S13]  /*a820*/  ISETP.NE.AND P1, PT, R5, 0x3, PT ;  /* 0x000000030500780c */ /* 0x000fda0003f25270 */
[----:B0-----:R-:W-:Y:S05]  /*a830*/  @!P1 BRA `(.L_x_3925) ;  /* 0x0000000000049947 */ /* 0x001fea0003800000 */
[----:B------:R-:W-:Y:S01]  /*a840*/  BPT.TRAP 0x1 ;  /* 0x000000040000795c */ /* 0x000fe20000300000 */
.L_x_3925:
[----:B------:R-:W-:Y:S05]  /*a850*/  BSYNC B0 ;  /* 0x0000000000007941 */ /* 0x000fea0003800000 */
.L_x_3924:
[----:B------:R-:W2:Y:S01]  /*a860*/  LD.E.64 R8, desc[UR44][R18.64+0x18] ;  /* 0x0000182c12087980 */ /* 0x000ea2000c101b00 */
[----:B-----5:R-:W-:Y:S02]  /*a870*/  SHF.L.U32 R5, R6, 0x1f, RZ ;  /* 0x0000001f06057819 */ /* 0x020fe400000006ff */
[----:B--2---:R-:W-:-:S05]  /*a880*/  MOV R9, R8 ;  /* 0x0000000800097202 */ /* 0x004fca0000000f00 */
[----:B------:R-:W-:-:S04]  /*a890*/  IMAD R4, R4, 0x8, R9 ;  /* 0x0000000804047824 */ /* 0x000fc800078e0209 */
[----:B------:R0:W1:Y:S01]  /*a8a0*/  SYNCS.PHASECHK.TRANS64.TRYWAIT P0, [R4+URZ], R5 ;  /* 0x00000005040075a7 */ /* 0x000062000800017f */
[----:B------:R-:W2:Y:S04]  /*a8b0*/  LD.E R2, desc[UR44][R18.64] ;  /* 0x0000002c12027980 */ /* 0x000ea8000c101900 */
[----:B------:R0:W5:Y:S01]  /*a8c0*/  LDL.64 R6, [R1+0x1f0] ;  /* 0x0001f00001067983 */ /* 0x0001620000100a00 */
[----:B------:R-:W-:Y:S01]  /*a8d0*/  BSSY B0, `(.L_x_3926) ;  /* 0x0000005000007945 */ /* 0x000fe20003800000 */
[----:B--2---:R-:W-:-:S04]  /*a8e0*/  LOP3.LUT R2, R2, 0x1, RZ, 0xfc, !PT ;  /* 0x0000000102027812 */ /* 0x004fc800078efcff */
[----:B------:R-:W-:-:S13]  /*a8f0*/  ISETP.NE.AND P1, PT, R2, 0x3, PT ;  /* 0x000000030200780c */ /* 0x000fda0003f25270 */
[----:B01----:R-:W-:Y:S05]  /*a900*/  @!P1 BRA `(.L_x_3927) ;  /* 0x0000000000049947 */ /* 0x003fea0003800000 */
[----:B------:R-:W-:Y:S01]  /*a910*/  BPT.TRAP 0x1 ;  /* 0x000000040000795c */ /* 0x000fe20000300000 */
.L_x_3927:
[----:B------:R-:W-:Y:S05]  /*a920*/  BSYNC B0 ;  /* 0x0000000000007941 */ /* 0x000fea0003800000 */
.L_x_3926:
[----:B------:R-:W-:Y:S04]  /*a930*/  BSSY B0, `(.L_x_3928) ;  /* 0x0000008000007945 */ /* 0x000fe80003800000 */
[----:B------:R-:W-:Y:S05]  /*a940*/  @P0 BRA `(.L_x_3929) ;  /* 0x0000000000180947 */ /* 0x000fea0003800000 */
[----:B------:R-:W2:Y:S01]  /*a950*/  LD.E.64 R4, desc[UR44][R18.64+0x18] ;  /* 0x0000182c12047980 */ /* 0x000ea2000c101b00 */
[----:B-----5:R-:W-:Y:S02]  /*a960*/  SHF.L.U32 R7, R7, 0x1f, RZ ;  /* 0x0000001f07077819 */ /* 0x020fe400000006ff */
[----:B--2---:R-:W-:-:S05]  /*a970*/  MOV R5, R4 ;  /* 0x0000000400057202 */ /* 0x004fca0000000f00 */
[----:B------:R-:W-:-:S04]  /*a980*/  IMAD R2, R6, 0x8, R5 ;  /* 0x0000000806027824 */ /* 0x000fc800078e0205 */
[----:B------:R-:W0:Y:S02]  /*a990*/  SYNCS.PHASECHK.TRANS64.TRYWAIT P0, [R2+URZ], R7 ;  /* 0x00000007020075a7 */ /* 0x000e24000800017f */
[----:B0-----:R-:W-:Y:S05]  /*a9a0*/  @!P0 BRA `(.L_x_3930) ;  /* 0x000002c400a88947 */ /* 0x001fea0003800000 */
.L_x_3929:
[----:B------:R-:W-:Y:S05]  /*a9b0*/  BSYNC B0 ;  /* 0x0000000000007941 */ /* 0x000fea0003800000 */
.L_x_3928:
[----:B------:R-:W2:Y:S04]  /*a9c0*/  LDL R15, [R1+0x1f0] ;  /* 0x0001f000010f7983 */ /* 0x000ea80000100800 */
[----:B------:R-:W2:Y:S01]  /*a9d0*/  LDL.64 R4, [R1+0x80] ;  /* 0x0000800001047983 */ /* 0x000ea20000100a00 */
[----:B------:R-:W-:Y:S05]  /*a9e0*/  WARPSYNC.ALL ;  /* 0x0000000000007948 */ /* 0x000fea0003800000 */
[----:B------:R1:W-:Y:S04]  /*a9f0*/  STL [R1+0x60], RZ ;  /* 0x000060ff01007387 */ /* 0x0003e80000100800 */
[----:B0----5:R-:W3:Y:S01]  /*aa00*/  LD.E.64 R6, desc[UR44][R18.64+0x78] ;  /* 0x0000782c12067980 */ /* 0x021ee2000c101b00 */
[----:B------:R-:W-:-:S05]  /*aa10*/  IMAD.MOV.U32 R2, RZ, RZ, 0x1 ;  /* 0x00000001ff027424 */ /* 0x000fca00078e00ff */
[----:B------:R1:W-:Y:S04]  /*aa20*/  STL [R1+0x60], R2 ;  /* 0x0000600201007387 */ /* 0x0003e80000100800 */
[----:B------:R-:W4:Y:S04]  /*aa30*/  LD.E.64 R8, desc[UR44][R18.64+0x78] ;  /* 0x0000782c12087980 */ /* 0x000f28000c101b00 */
[----:B------:R1:W-:Y:S04]  /*aa40*/  STL [R1+0x60], R2 ;  /* 0x0000600201007387 */ /* 0x0003e80000100800 */
[----:B------:R-:W4:Y:S01]  /*aa50*/  LD.E.64 R10, desc[UR44][R18.64+0x78] ;  /* 0x0000782c120a7980 */ /* 0x000f22000c101b00 */
[----:B--2---:R-:W-:Y:S01]  /*aa60*/  IMAD R4, R15, 0x300, R4 ;  /* 0x000003000f047824 */ /* 0x004fe200078e0204 */
[----:B------:R-:W-:-:S02]  /*aa70*/  R2UR UR7, R5 ;  /* 0x00000000050772ca */ /* 0x000fc400000e0000 */
[----:B------:R1:W-:Y:S02]  /*aa80*/  STL [R1+0x60], R2 ;  /* 0x0000600201007387 */ /* 0x0003e40000100800 */
[----:B------:R-:W-:Y:S02]  /*aa90*/  R2UR UR6, R4 ;  /* 0x00000000040672ca */ /* 0x000fe400000e0000 */
[----:B------:R-:W2:Y:S01]  /*aaa0*/  LD.E.64 R12, desc[UR44][R18.64+0x78] ;  /* 0x0000782c120c7980 */ /* 0x000ea2000c101b00 */
[----:B------:R-:W-:-:S03]  /*aab0*/  WARPGROUP.ARRIVE ;  /* 0x00000000000079c5 */ /* 0x000fc60000000000 */
[----:B------:R1:W-:Y:S04]  /*aac0*/  STL [R1+0x60], R2 ;  /* 0x0000600201007387 */ /* 0x0003e80000100800 */
[----:B------:R1:W5:Y:S01]  /*aad0*/  LDL.64 R14, [R1+0x1f0] ;  /* 0x0001f000010e7983 */ /* 0x0003620000100a00 */
[----:B---3--:R-:W-:Y:S02]  /*aae0*/  R2UR UR4, R6 ;  /* 0x00000000060472ca */ /* 0x008fe400000e0000 */
[----:B------:R-:W-:-:S13]  /*aaf0*/  R2UR UR5, R7 ;  /* 0x00000000070572ca */ /* 0x000fda00000e0000 */
[----:B------:R-:W-:Y:S01]  /*ab00*/  HGMMA.64x96x16.F32 R24, gdesc[UR4], RZ, !UPT, gsb0 ;  /* 0x01600000041879f0 */ /* 0x000fe2000c0008ff */
[----:B----4-:R-:W-:Y:S01]  /*ab10*/  VIADD R8, R8, 0x2 ;  /* 0x0000000208087836 */ /* 0x010fe20000000000 */
[----:B------:R-:W-:Y:S01]  /*ab20*/  MOV R7, R5 ;  /* 0x0000000500077202 */ /* 0x000fe20000000f00 */
[----:B------:R-:W-:Y:S01]  /*ab30*/  VIADD R6, R4, 0x2 ;  /* 0x0000000204067836 */ /* 0x000fe20000000000 */
[----:B------:R-:W-:Y:S02]  /*ab40*/  R2UR UR5, R9 ;  /* 0x00000000090572ca */ /* 0x000fe400000e0000 */
[----:B------:R-:W-:Y:S02]  /*ab50*/  R2UR UR7, R7 ;  /* 0x00000000070772ca */ /* 0x000fe400000e0000 */
[----:B------:R-:W-:Y:S02]  /*ab60*/  R2UR UR6, R6 ;  /* 0x00000000060672ca */ /* 0x000fe400000e0000 */
[----:B------:R-:W-:Y:S01]  /*ab70*/  R2UR UR4, R8 ;  /* 0x00000000080472ca */ /* 0x000fe200000e0000 */
[----:B------:R-:W-:-:S02]  /*ab80*/  WARPGROUP.DEPBAR.LE gsb0, 0x0 ;  /* 0x00008000000079c5 */ /* 0x000fc40000010000 */
        /* <DEDUP_REMOVED lines=26> */
[----:B-1----:R-:W-:Y:S05]  /*ad30*/  @!P0 BRA `(.L_x_3932) ;  /* 0x0000000000048947 */ /* 0x002fea0003800000 */
[----:B------:R-:W-:Y:S01]  /*ad40*/  BPT.TRAP 0x1 ;  /* 0x000000040000795c */ /* 0x000fe20000300000 */
.L_x_3932:
[----:B------:R-:W-:Y:S05]  /*ad50*/  BSYNC B0 ;  /* 0x0000000000007941 */ /* 0x000fea0003800000 */
.L_x_3931:
        /* <DEDUP_REMOVED lines=11> */
.L_x_3934:
[----:B------:R-:W-:Y:S05]  /*ae10*/  BSYNC B0 ;  /* 0x0000000000007941 */ /* 0x000fea0003800000 */
.L_x_3933:
[----:B------:R-:W-:Y:S04]  /*ae20*/  BSSY B0, `(.L_x_3935) ;  /* 0x0000007000007945 */ /* 0x000fe80003800000 */
[----:B------:R-:W-:Y:S05]  /*ae30*/  @P0 BRA `(.L_x_3936) ;  /* 0x0000000000140947 */ /* 0x000fea0003800000 */
[----:B------:R-:W2:Y:S02]  /*ae40*/  LD.E.64 R4, desc[UR44][R18.64+0x40] ;  /* 0x0000402c12047980 */ /* 0x000ea4000c101b00 */
[----:B--2---:R-:W-:-:S05]  /*ae50*/  MOV R5, R4 ;  /* 0x0000000400057202 */ /* 0x004fca0000000f00 */
[----:B------:R-:W-:-:S04]  /*ae60*/  IMAD R14, R14, 0x8, R5 ;  /* 0x000000080e0e7824 */ /* 0x000fc800078e0205 */
[----:B------:R-:W0:Y:S02]  /*ae70*/  SYNCS.PHASECHK.TRANS64.TRYWAIT P0, [R14+URZ], R15 ;  /* 0x0000000f0e0075a7 */ /* 0x000e24000800017f */
[----:B0-----:R-:W-:Y:S05]  /*ae80*/  @!P0 BRA `(.L_x_3937) ;  /* 0x000002c000848947 */ /* 0x001fea0003800000 */
.L_x_3936:
[----:B------:R-:W-:Y:S05]  /*ae90*/  BSYNC B0 ;  /* 0x0000000000007941 */ /* 0x000fea0003800000 */
.L_x_3935:
        /* <DEDUP_REMOVED lines=84> */
[----:B------:R-:W-:Y:S01]  /*b3e0*/  VIADD R14, R14, 0x406 ;  /* 0x000004060e0e7836 */ /* 0x000fe20000000000 */
[----:B------:R-:W-:Y:S01]  /*b3f0*/  MOV R7, R5 ;  /* 0x0000000500077202 */ /* 0x000fe20000000f00 */
[----:B------:R-:W-:Y:S01]  /*b400*/  VIADD R6, R4, 0x306 ;  /* 0x0000030604067836 */ /* 0x000fe20000000000 */
[----:B------:R-:W-:Y:S02]  /*b410*/  R2UR UR5, R15 ;  /* 0x000000000f0572ca */ /* 0x000fe400000e0000 */
[----:B------:R-:W-:Y:S02]  /*b420*/  R2UR UR7, R7 ;  /* 0x00000000070772ca */ /* 0x000fe400000e0000 */
[----:B------:R-:W-:Y:S02]  /*b430*/  R2UR UR6, R6 ;  /* 0x00000000060672ca */ /* 0x000fe400000e0000 */
[----:B------:R-:W-:-:S02]  /*b440*/  R2UR UR4, R14 ;  /* 0x000000000e0472ca */ /* 0x000fc400000e0000 */
[----:B------:R-:W4:Y:S01]  /*b450*/  LDL.64 R14, [R1+0xf0] ;  /* 0x0000f000010e7983 */ /* 0x000f220000100a00 */
[----:B--2---:R-:W-:Y:S01]  /*b460*/  VIADD R8, R8, 0x800 ;  /* 0x0000080008087836 */ /* 0x004fe20000000000 */
[----:B------:R-:W-:Y:S02]  /*b470*/  WARPGROUP.DEPBAR.LE gsb0, 0x0 ;  /* 0x00008000000079c5 */ /* 0x000fe40000010000 */
[----:B------:R-:W-:-:S07]  /*b480*/  WARPGROUP.ARRIVE ;  /* 0x00000000000079c5 */ /* 0x000fce0000000000 */
[----:B------:R-:W-:Y:S01]  /*b490*/  HGMMA.64x96x16.F32 R24, gdesc[UR4], R24, gsb0 ;  /* 0x01600000041879f0 */ /* 0x000fe20008000818 */
[----:B------:R-:W-:Y:S02]  /*b4a0*/  VIADD R6, R4, 0x600 ;  /* 0x0000060004067836 */ /* 0x000fe40000000000 */
[----:B------:R-:W-:Y:S01]  /*b4b0*/  IMAD.MOV.U32 R7, RZ, RZ, R5 ;  /* 0x000000ffff077224 */ /* 0x000fe200078e0005 */
[----:B------:R-:W-:Y:S02]  /*b4c0*/  R2UR UR4, R8 ;  /* 0x00000000080472ca */ /* 0x000fe400000e0000 */
[----:B------:R-:W-:Y:S02]  /*b4d0*/  R2UR UR6, R6 ;  /* 0x00000000060672ca */ /* 0x000fe400000e0000 */
[----:B------:R-:W-:Y:S02]  /*b4e0*/  R2UR UR7, R7 ;  /* 0x00000000070772ca */ /* 0x000fe400000e0000 */
[----:B------:R-:W-:-:S02]  /*b4f0*/  R2UR UR5, R9 ;  /* 0x00000000090572ca */ /* 0x000fc400000e0000 */
[----:B------:R-:W2:Y:S01]  /*b500*/  LDL.64 R8, [R1+0xf0] ;  /* 0x0000f00001087983 */ /* 0x000ea20000100a00 */
[----:B---3--:R-:W-:Y:S01]  /*b510*/  VIADD R10, R10, 0x802 ;  /* 0x000008020a0a7836 */ /* 0x008fe20000000000 */
        /* <DEDUP_REMOVED lines=9> */
[----:B------:R-:W3:Y:S01]  /*b5b0*/  LDL.64 R10, [R1+0xf0] ;  /* 0x0000f000010a7983 */ /* 0x000ee20000100a00 */
[----:B----4-:R-:W-:Y:S01]  /*b5c0*/  VIADD R12, R12, 0x804 ;  /* 0x000008040c0c7836 */ /* 0x010fe20000000000 */
        /* <DEDUP_REMOVED lines=9> */
[----:B------:R-:W4:Y:S01]  /*b660*/  LDL.64 R12, [R1+0xf0] ;  /* 0x0000f000010c7983 */ /* 0x000f220000100a00 */
[----:B------:R-:W-:Y:S01]  /*b670*/  VIADD R14, R14, 0x806 ;  /* 0x000008060e0e7836 */ /* 0x000fe20000000000 */
        /* <DEDUP_REMOVED lines=30> */
[----:B----4-:R-:W-:Y:S02]  /*b860*/  VIADD R12, R12, 0xc04 ;  /* 0x00000c040c0c7836 */ /* 0x010fe40000000000 */
[----:B------:R-:W-:-:S02]  /*b870*/  VIADD R6, R4, 0x904 ;  /* 0x0000090404067836 */ /* 0x000fc40000000000 */
[----:B------:R-:W-:Y:S01]  /*b880*/  IMAD.MOV.U32 R7, RZ, RZ, R5 ;  /* 0x000000ffff077224 */ /* 0x000fe200078e0005 */
[----:B------:R-:W-:Y:S02]  /*b890*/  WARPGROUP.DEPBAR.LE gsb0, 0x0 ;  /* 0x00008000000079c5 */ /* 0x000fe40000010000 */
[----:B------:R-:W-:-:S06]  /*b8a0*/  WARPGROUP.ARRIVE ;  /* 0x00000000000079c5 */ /* 0x000fcc0000000000 */
[----:B------:R-:W-:Y:S01]  /*b8b0*/  HGMMA.64x96x16.F32 R24, gdesc[UR4], R24, gsb0 ;  /* 0x01600000041879f0 */ /* 0x000fe20008000818 */
        /* <DEDUP_REMOVED lines=13> */
[----:B------:R-:W0:Y:S01]  /*b990*/  S2R R16, SR_TID.X ;  /* 0x0000000000107919 */ /* 0x000e220000002100 */
[----:B------:R1:W-:Y:S04]  /*b9a0*/  STL [R1+0x70], R2 ;  /* 0x0000700201007387 */ /* 0x0003e80000100800 */
[----:B------:R1:W-:Y:S01]  /*b9b0*/  STL [R1+0x70], R2 ;  /* 0x0000700201007387 */ /* 0x0003e20000100800 */
[----:B------:R-:W-:-:S02]  /*b9c0*/  WARPGROUP.DEPBAR.LE gsb0, 0x0 ;  /* 0x00008000000079c5 */ /* 0x000fc40000010000 */
[----:B------:R-:W-:Y:S01]  /*b9d0*/  WARPGROUP.ARRIVE ;  /* 0x00000000000079c5 */ /* 0x000fe20000000000 */
[----:B------:R1:W5:Y:S05]  /*b9e0*/  LDL R4, [R1+0x1f0] ;  /* 0x0001f00001047983 */ /* 0x00036a0000100800 */
[----:B------:R-:W-:Y:S01]  /*b9f0*/  HGMMA.64x96x16.F32 R24, gdesc[UR4], R24, gsb0 ;  /* 0x01600000041879f0 */ /* 0x000fe20008000818 */
[----:B------:R1:W-:Y:S01]  /*ba00*/  STL [R1+0x70], R2 ;  /* 0x0000700201007387 */ /* 0x0003e20000100800 */
[----:B0-----:R-:W-:-:S03]  /*ba10*/  SHF.R.U32.HI R16, RZ, 0x7, R16 ;  /* 0x00000007ff107819 */ /* 0x001fc60000011610 */
[----:B------:R1:W-:Y:S04]  /*ba20*/  STL [R1+0x70], R2 ;  /* 0x0000700201007387 */ /* 0x0003e80000100800 */
[----:B------:R1:W-:Y:S04]  /*ba30*/  STL [R1+0x70], R2 ;  /* 0x0000700201007387 */ /* 0x0003e80000100800 */
[----:B------:R1:W-:Y:S04]  /*ba40*/  STL [R1+0x70], R2 ;  /* 0x0000700201007387 */ /* 0x0003e80000100800 */
[----:B------:R1:W-:Y:S01]  /*ba50*/  STL [R1+0x70], R2 ;  /* 0x0000700201007387 */ /* 0x0003e20000100800 */
[----:B------:R-:W-:-:S03]  /*ba60*/  IADD3 R6, -R16, 0xb, RZ ;  /* 0x0000000b10067810 */ /* 0x000fc60007ffe1ff */
        /* <DEDUP_REMOVED lines=9> */
[----:B------:R-:W-:-:S02]  /*bb00*/  WARPGROUP.DEPBAR.LE gsb0, 0x0 ;  /* 0x00008000000079c5 */ /* 0x000fc40000010000 */
[----:B------:R1:W-:Y:S06]  /*bb10*/  BAR.ARV R6, 0x100 ;  /* 0x000400060000751d */ /* 0x0003ec0000002000 */
[----:B------:R-:W2:Y:S01]  /*bb20*/  LD.E R5, desc[UR44][R18.64] ;  /* 0x0000002c12057980 */ /* 0x000ea2000c101900 */
[----:B------:R-:W-:Y:S01]  /*bb30*/  BSSY B0, `(.L_x_3938) ;  /* 0x0000005000007945 */ /* 0x000fe20003800000 */
[----:B--2---:R-:W-:-:S04]  /*bb40*/  LOP3.LUT R5, R5, 0x1, RZ, 0xfc, !PT ;  /* 0x0000000105057812 */ /* 0x004fc800078efcff */
[----:B------:R-:W-:-:S13]  /*bb50*/  ISETP.NE.AND P0, PT, R5, 0x3, PT ;  /* 0x000000030500780c */ /* 0x000fda0003f05270 */
[----:B-1----:R-:W-:Y:S05]  /*bb60*/  @!P0 BRA `(.L_x_3939) ;  /* 0x0000000000048947 */ /* 0x002fea0003800000 */
[----:B------:R-:W-:Y:S01]  /*bb70*/  BPT.TRAP 0x1 ;  /* 0x000000040000795c */ /* 0x000fe20000300000 */
.L_x_3939:
[----:B------:R-:W-:Y:S05]  /*bb80*/  BSYNC B0 ;  /* 0x0000000000007941 */ /* 0x000fea0003800000 */
.L_x_3938:
[----:B------:R-:W2:Y:S04]  /*bb90*/  LD.E.64 R6, desc[UR44][R18.64+0x20] ;  /* 0x0000202c12067980 */ /* 0x000ea8000c101b00 */
[----:B------:R-:W3:Y:S01]  /*bba0*/  LD.E R5, desc[UR44][R18.64+0xc] ;  /* 0x00000c2c12057980 */ /* 0x000ee2000c101900 */
[----:B--2---:R-:W-:-:S05]  /*bbb0*/  MOV R7, R6 ;  /* 0x0000000600077202 */ /* 0x004fca0000000f00 */
[----:B-----5:R-:W-:-:S05]  /*bbc0*/  IMAD R4, R4, 0x8, R7 ;  /* 0x0000000804047824 */ /* 0x020fca00078e0207 */
[----:B---3--:R-:W-:-:S04]  /*bbd0*/  PRMT R4, R5, 0x654, R4 ;  /* 0x0000065405047816 */ /* 0x008fc80000000004 */
[----:B------:R0:W-:Y:S01]  /*bbe0*/  SYNCS.ARRIVE.TRANS64.RED.A1T0 RZ, [R4+URZ], RZ ;  /* 0x000000ff04ff79a7 */ /* 0x0001e2000810043f */
[----:B------:R-:W2:Y:S04]  /*bbf0*/  LDL R75, [R1+0x11c] ;  /* 0x00011c00014b7983 */ /* 0x000ea80000100800 */
[----:B------:R-:W3:Y:S04]  /*bc00*/  LDL R73, [R1+0x50] ;  /* 0x0000500001497983 */ /* 0x000ee80000100800 */
[----:B------:R-:W4:Y:S04]  /*bc10*/  LDL.64 R12, [R1+0x140] ;  /* 0x00014000010c7983 */ /* 0x000f280000100a00 */
[----:B------:R-:W4:Y:S04]  /*bc20*/  LDL R74, [R1+0x148] ;  /* 0x00014800014a7983 */ /* 0x000f280000100800 */
[----:B------:R-:W4:Y:S04]  /*bc30*/  LDL.128 R8, [R1+0x130] ;  /* 0x0001300001087983 */ /* 0x000f280000100c00 */
[----:B0-----:R-:W4:Y:S01]  /*bc40*/  LDL.128 R4, [R1+0x120] ;  /* 0x0001200001047983 */ /* 0x001f220000100c00 */
[----:B------:R-:W-:Y:S01]  /*bc50*/  BSSY B0, `(.L_x_3940) ;  /* 0x0000040000007945 */ /* 0x000fe20003800000 */
[----:B--2---:R-:W-:-:S04]  /*bc60*/  SHF.R.S32.HI R14, RZ, 0x1f, R75 ;  /* 0x0000001fff0e7819 */ /* 0x004fc8000001144b */
        /* <DEDUP_REMOVED lines=10> */
[----:B------:R-:W-:Y:S02]  /*bd10*/  LEA.HI R72, R72, R21, RZ, 0x3 ;  /* 0x0000001548487211 */ /* 0x000fe400078f18ff */
[----:B------:R-:W-:Y:S01]  /*bd20*/  SHF.R.S32.HI R76, RZ, 0x7, R15 ;  /* 0x00000007ff4c7819 */ /* 0x000fe2000001140f */
[----:B------:R-:W-:Y:S01]  /*bd30*/  IMAD.IADD R78, R75, 0x1, -R78 ;  /* 0x000000014b4e7824 */ /* 0x000fe200078e0a4e */
[----:B------:R-:W-:Y:S02]  /*bd40*/  SHF.R.S32.HI R14, RZ, 0x5, R17 ;  /* 0x00000005ff0e7819 */ /* 0x000fe40000011411 */
[----:B------:R-:W-:Y:S02]  /*bd50*/  LOP3.LUT R72, R72, 0xfffffff8, RZ, 0xc0, !PT ;  /* 0xfffffff848487812 */ /* 0x000fe400078ec0ff */
[----:B------:R-:W-:-:S02]  /*bd60*/  LEA.HI R15, R15, R76, RZ, 0x1 ;  /* 0x0000004c0f0f7211 */ /* 0x000fc400078f08ff */
[----:B---3--:R-:W-:Y:S01]  /*bd70*/  LEA R73, R73, R14, 0x3 ;  /* 0x0000000e49497211 */ /* 0x008fe200078e18ff */
[----:B------:R-:W-:Y:S01]  /*bd80*/  IMAD.IADD R72, R21, 0x1, -R72 ;  /* 0x0000000115487824 */ /* 0x000fe200078e0a48 */
[----:B------:R-:W-:Y:S02]  /*bd90*/  LOP3.LUT R15, R15, 0x3fffffe, RZ, 0xc0, !PT ;  /* 0x03fffffe0f0f7812 */ /* 0x000fe400078ec0ff */
[----:B------:R-:W-:Y:S01]  /*bda0*/  LEA.HI R14, R78, R78, RZ, 0x1 ;  /* 0x0000004e4e0e7211 */ /* 0x000fe200078f08ff */
[----:B------:R-:W-:Y:S01]  /*bdb0*/  IMAD.U32 R72, R73, 0x10, R72 ;  /* 0x0000001049487824 */ /* 0x000fe200078e0048 */
[----:B----4-:R-:W-:Y:S01]  /*bdc0*/  ISETP.NE.AND P0, PT, R12, 0x1, PT ;  /* 0x000000010c00780c */ /* 0x010fe20003f05270 */
[----:B------:R-:W-:Y:S01]  /*bdd0*/  IMAD.IADD R15, R76, 0x1, -R15 ;  /* 0x000000014c0f7824 */ /* 0x000fe200078e0a0f */
[----:B------:R-:W-:-:S03]  /*bde0*/  LOP3.LUT R17, R14, 0x1ffffffe, RZ, 0xc0, !PT ;  /* 0x1ffffffe0e117812 */ /* 0x000fc600078ec0ff */
[----:B------:R-:W-:Y:S02]  /*bdf0*/  IMAD R72, R15, 0x40, R72 ;  /* 0x000000400f487824 */ /* 0x000fe400078e0248 */
[----:B------:R-:W-:-:S04]  /*be00*/  IMAD.IADD R17, R78, 0x1, -R17 ;  /* 0x000000014e117824 */ /* 0x000fc800078e0a11 */
[----:B------:R-:W-:-:S04]  /*be10*/  IMAD R14, R17, 0x8, R72 ;  /* 0x00000008110e7824 */ /* 0x000fc800078e0248 */
[----:B------:R-:W-:-:S05]  /*be20*/  @P0 IMAD.HI.U32 R13, R14, R13, RZ ;  /* 0x0000000d0e0d0227 */ /* 0x000fca00078e00ff */
[----:B------:R-:W-:Y:S01]  /*be30*/  @P0 SHF.R.U32.HI R14, RZ, R74, R13 ;  /* 0x0000004aff0e0219 */ /* 0x000fe2000001160d */
[----:B------:R-:W-:Y:S01]  /*be40*/  IMAD.MOV.U32 R15, RZ, RZ, -0x60 ;  /* 0xffffffa0ff0f7424 */ /* 0x000fe200078e00ff */
[----:B------:R-:W-:-:S03]  /*be50*/  LOP3.LUT R13, R20, 0x7ffffffc, RZ, 0xc0, !PT ;  /* 0x7ffffffc140d7812 */ /* 0x000fc600078ec0ff */
[----:B------:R-:W0:Y:S01]  /*be60*/  SHFL.IDX PT, R72, R14, RZ, 0x1c1f ;  /* 0x001c1fff0e487589 */ /* 0x000e2200000e0000 */
[----:B------:R-:W-:Y:S02]  /*be70*/  IMAD R12, R0, R15, 0x1 ;  /* 0x00000001000c7424 */ /* 0x000fe400078e020f */
[----:B------:R-:W-:Y:S01]  /*be80*/  IMAD.IADD R13, R16, 0x1, -R13 ;  /* 0x00000001100d7824 */ /* 0x000fe200078e0a0d */
[----:B------:R-:W-:-:S03]  /*be90*/  ISETP.GE.AND P1, PT, R9, 0x1, PT ;  /* 0x000000010900780c */ /* 0x000fc60003f26270 */
[----:B------:R-:W-:Y:S01]  /*bea0*/  IMAD R12, R13, -0x2, R12 ;  /* 0xfffffffe0d0c7824 */ /* 0x000fe200078e020c */
[----:B------:R-:W-:-:S04]  /*beb0*/  LOP3.LUT R13, RZ, R6, RZ, 0x33, !PT ;  /* 0x00000006ff0d7212 */ /* 0x000fc800078e33ff */
[----:B------:R-:W-:Y:S01]  /*bec0*/  IADD3 R16, -R4, R12, R5 ;  /* 0x0000000c04107210 */ /* 0x000fe20007ffe105 */
[----:B------:R-:W-:-:S04]  /*bed0*/  IMAD R21, R0, -0x60, R8 ;  /* 0xffffffa000157824 */ /* 0x000fc800078e0208 */
[C---:B------:R-:W-:Y:S02]  /*bee0*/  IMAD.IADD R15, R16.reuse, 0x1, R7 ;  /* 0x00000001100f7824 */ /* 0x040fe400078e0207 */
[----:B------:R-:W-:Y:S02]  /*bef0*/  IMAD.IADD R17, R16, 0x1, R13 ;  /* 0x0000000110117824 */ /* 0x000fe400078e020d */
[----:B------:R-:W-:Y:S02]  /*bf00*/  VIADD R73, R12, 0xffffffff ;  /* 0xffffffff0c497836 */ /* 0x000fe40000000000 */
[--C-:B0-----:R-:W-:Y:S02]  /*bf10*/  IMAD.IADD R6, R15, 0x1, R72.reuse ;  /* 0x000000010f067824 */ /* 0x101fe400078e0248 */
[----:B------:R-:W-:Y:S01]  /*bf20*/  IMAD.IADD R7, R17, 0x1, R72 ;  /* 0x0000000111077824 */ /* 0x000fe200078e0248 */
[----:B------:R-:W-:Y:S06]  /*bf30*/  @!P1 BRA `(.L_x_3941) ;  /* 0x0000000000449947 */ /* 0x000fec0003800000 */
[----:B------:R-:W-:Y:S01]  /*bf40*/  IADD3 R8, -R4, R5, R72 ;  /* 0x0000000504087210 */ /* 0x000fe20007ffe148 */
[----:B------:R-:W-:Y:S03]  /*bf50*/  BSSY B1, `(.L_x_3942) ;  /* 0x000000c000017945 */ /* 0x000fe60003800000 */
[----:B------:R-:W-:-:S13]  /*bf60*/  ISETP.GT.AND P0, PT, R8, -0x1, PT ;  /* 0xffffffff0800780c */ /* 0x000fda0003f04270 */
[----:B------:R-:W-:Y:S05]  /*bf70*/  @P0 BRA `(.L_x_3943) ;  /* 0x0000000000180947 */ /* 0x000fea0003800000 */
[----:B------:R-:W-:Y:S02]  /*bf80*/  ISETP.NE.AND P0, PT, R9, 0x1, PT ;  /* 0x000000010900780c */ /* 0x000fe40003f05270 */
[----:B------:R-:W-:-:S11]  /*bf90*/  LOP3.LUT R13, RZ, R8, RZ, 0x33, !PT ;  /* 0x00000008ff0d7212 */ /* 0x000fd600078e33ff */
[----:B------:R-:W-:-:S05]  /*bfa0*/  @P0 IMAD.HI.U32 R8, R13, R10, RZ ;  /* 0x0000000a0d080227 */ /* 0x000fca00078e00ff */
[----:B------:R-:W-:-:S04]  /*bfb0*/  @P0 SHF.R.U32.HI R13, RZ, R11, R8 ;  /* 0x0000000bff0d0219 */ /* 0x000fc80000011608 */
[----:B------:R-:W-:Y:S01]  /*bfc0*/  LOP3.LUT R8, RZ, R13, RZ, 0x33, !PT ;  /* 0x0000000dff087212 */ /* 0x000fe200078e33ff */
[----:B------:R-:W-:Y:S06]  /*bfd0*/  BRA `(.L_x_3944) ;  /* 0x00000000000c7947 */ /* 0x000fec0003800000 */
.L_x_3943:
[----:B------:R-:W-:-:S13]  /*bfe0*/  ISETP.NE.AND P0, PT, R9, 0x1, PT ;  /* 0x000000010900780c */ /* 0x000fda0003f05270 */
[----:B------:R-:W-:-:S05]  /*bff0*/  @P0 IMAD.HI.U32 R12, R8, R10, RZ ;  /* 0x0000000a080c0227 */ /* 0x000fca00078e00ff */
[----:B------:R-:W-:-:S07]  /*c000*/  @P0 SHF.R.U32.HI R8, RZ, R11, R12 ;  /* 0x0000000bff080219 */ /* 0x000fce000001160c */
.L_x_3944:
[----:B------:R-:W-:Y:S05]  /*c010*/  BSYNC B1 ;  /* 0x0000000000017941 */ /* 0x000fea0003800000 */
.L_x_3942:
[----:B------:R-:W-:-:S05]  /*c020*/  IMAD R8, R8, R9, R73 ;  /* 0x0000000908087224 */ /* 0x000fca00078e0249 */
[----:B------:R-:W-:Y:S02]  /*c030*/  VIMNMX R7, R7, R8, !PT ;  /* 0x0000000807077248 */ /* 0x000fe40007fe0100 */
[----:B------:R-:W-:-:S07]  /*c040*/  VIADDMNMX R6, R8, R9, R6, PT ;  /* 0x0000000908067246 */ /* 0x000fce0003800106 */
.L_x_3941:
[----:B------:R-:W-:Y:S05]  /*c050*/  BSYNC B0 ;  /* 0x0000000000007941 */ /* 0x000fea0003800000 */
.L_x_3940:
[C---:B------:R-:W-:Y:S01]  /*c060*/  ISETP.GE.AND P0, PT, R21.reuse, 0x2, PT ;  /* 0x000000021500780c */ /* 0x040fe20003f06270 */
[----:B------:R-:W0:Y:S01]  /*c070*/  SHFL.IDX PT, R14, R14, 0x1, 0x1c1f ;  /* 0x003c1f000e0e7f89 */ /* 0x000e2200000e0000 */
[----:B------:R-:W-:Y:S01]  /*c080*/  ISETP.GE.AND P2, PT, R21, 0xa, PT ;  /* 0x0000000a1500780c */ /* 0x000fe20003f46270 */
[----:B------:R-:W-:Y:S01]  /*c090*/  BSSY B0, `(.L_x_3945) ;  /* 0x0000086000007945 */ /* 0x000fe20003800000 */
[----:B------:R-:W-:Y:S02]  /*c0a0*/  P2R R13, PR, RZ, 0x1 ;  /* 0x00000001ff0d7803 */ /* 0x000fe40000000000 */
[----:B------:R-:W-:Y:S02]  /*c0b0*/  ISETP.GT.AND P0, PT, R7, 0x1, !P0 ;  /* 0x000000010700780c */ /* 0x000fe40004704270 */
[----:B------:R-:W-:Y:S02]  /*c0c0*/  ISETP.GE.AND P1, PT, R21, 0x9, PT ;  /* 0x000000091500780c */ /* 0x000fe40003f26270 */
[----:B------:R-:W-:-:S02]  /*c0d0*/  ISETP.LT.OR P0, PT, R6, 0x2, P0 ;  /* 0x000000020600780c */ /* 0x000fc40000701670 */
[----:B------:R-:W-:Y:S02]  /*c0e0*/  P2R R75, PR, RZ, 0x2 ;  /* 0x00000002ff4b7803 */ /* 0x000fe40000000000 */
[----:B------:R-:W-:Y:S02]  /*c0f0*/  FSEL R168, R25, -INF , !P0 ;  /* 0xff80000019a87808 */ /* 0x000fe40004000000 */
[C---:B------:R-:W-:Y:S02]  /*c100*/  ISETP.GT.AND P0, PT, R7.reuse, 0x9, !P2 ;  /* 0x000000090700780c */ /* 0x040fe40005704270 */
[----:B------:R-:W-:Y:S02]  /*c110*/  P2R R25, PR, RZ, 0x4 ;  /* 0x00000004ff197803 */ /* 0x000fe40000000000 */
[----:B------:R-:W-:Y:S02]  /*c120*/  ISETP.LT.OR P0, PT, R6, 0xa, P0 ;  /* 0x0000000a0600780c */ /* 0x000fe40000701670 */
[----:B------:R-:W-:-:S02]  /*c130*/  ISETP.GT.AND P1, PT, R7, 0x8, !P1 ;  /* 0x000000080700780c */ /* 0x000fc40004f24270 */
[----:B------:R-:W-:Y:S01]  /*c140*/  ISETP.GE.AND P2, PT, R21, 0x11, PT ;  /* 0x000000111500780c */ /* 0x000fe20003f46270 */
[----:B0-----:R-:W-:Y:S01]  /*c150*/  IMAD.IADD R8, R15, 0x1, R14 ;  /* 0x000000010f087824 */ /* 0x001fe200078e020e */
[----:B------:R-:W-:Y:S02]  /*c160*/  FSEL R82, R29, -INF , !P0 ;  /* 0xff8000001d527808 */ /* 0x000fe40004000000 */
[----:B------:R-:W-:Y:S02]  /*c170*/  ISETP.LT.OR P1, PT, R6, 0x9, P1 ;  /* 0x000000090600780c */ /* 0x000fe40000f21670 */
[----:B------:R-:W-:Y:S02]  /*c180*/  ISETP.GT.AND P0, PT, R7, 0x10, !P2 ;  /* 0x000000100700780c */ /* 0x000fe40005704270 */
[----:B------:R-:W-:Y:S02]  /*c190*/  FSEL R170, R28, -INF , !P1 ;  /* 0xff8000001caa7808 */ /* 0x000fe40004800000 */
        /* <DEDUP_REMOVED lines=66> */
[----:B------:R-:W-:-:S02]  /*c5c0*/  P2R R29, PR, RZ, 0x4 ;  /* 0x00000004ff1d7803 */ /* 0x000fc40000000000 */
        /* <DEDUP_REMOVED lines=27> */
[----:B------:R-:W-:Y:S01]  /*c780*/  ISETP.GT.AND P6, PT, R7, 0x59, !P6 ;  /* 0x000000590700780c */ /* 0x000fe200077c4270 */
[----:B------:R-:W-:-:S03]  /*c790*/  IMAD.IADD R7, R17, 0x1, R14 ;  /* 0x0000000111077824 */ /* 0x000fc600078e020e */
        /* <DEDUP_REMOVED lines=14> */
.L_x_3948:
[----:B------:R-:W-:-:S13]  /*c880*/  ISETP.NE.AND P6, PT, R9, 0x1, PT ;  /* 0x000000010900780c */ /* 0x000fda0003fc5270 */
[----:B------:R-:W-:-:S05]  /*c890*/  @P6 IMAD.HI.U32 R10, R4, R10, RZ ;  /* 0x0000000a040a6227 */ /* 0x000fca00078e00ff */
[----:B------:R-:W-:-:S07]  /*c8a0*/  @P6 SHF.R.U32.HI R4, RZ, R11, R10 ;  /* 0x0000000bff046219 */ /* 0x000fce000001160a */
.L_x_3949:
[----:B------:R-:W-:Y:S05]  /*c8b0*/  BSYNC B1 ;  /* 0x0000000000017941 */ /* 0x000fea0003800000 */
.L_x_3947:
[----:B------:R-:W-:-:S05]  /*c8c0*/  IMAD R4, R4, R9, R73 ;  /* 0x0000000904047224 */ /* 0x000fca00078e0249 */
[----:B------:R-:W-:Y:S02]  /*c8d0*/  VIADDMNMX R8, R4, R9, R8, PT ;  /* 0x0000000904087246 */ /* 0x000fe40003800108 */
[----:B------:R-:W-:-:S07]  /*c8e0*/  VIMNMX R7, R7, R4, !PT ;  /* 0x0000000407077248 */ /* 0x000fce0007fe0100 */
.L_x_3946:
[----:B------:R-:W-:Y:S05]  /*c8f0*/  BSYNC B0 ;  /* 0x0000000000007941 */ /* 0x000fea0003800000 */
.L_x_3945:
[----:B------:R-:W2:Y:S01]  /*c900*/  LDL.64 R14, [R1+0x410] ;  /* 0x00041000010e7983 */ /* 0x000ea20000100a00 */
[----:B------:R-:W-:Y:S02]  /*c910*/  ISETP.GT.AND P5, PT, R7, RZ, !P5 ;  /* 0x000000ff0700720c */ /* 0x000fe40006fa4270 */
        /* <DEDUP_REMOVED lines=51> */
[----:B------:R-:W-:Y:S02]  /*cc50*/  ISETP.NE.AND P5, PT, R84, RZ, PT ;  /* 0x000000ff5400720c */ /* 0x000fe40003fa5270 */
[C---:B------:R-:W-:Y:S01]  /*cc60*/  ISETP.GT.AND P0, PT, R7.reuse, 0x48, !P0 ;  /* 0x000000480700780c */ /* 0x040fe20004704270 */
[----:B------:R-:W3:Y:S01]  /*cc70*/  LDL R84, [R1+0x430] ;  /* 0x0004300001547983 */ /* 0x000ee20000100800 */
        /* <DEDUP_REMOVED lines=16> */
[----:B--2---:R-:W-:Y:S02]  /*cd80*/  FMNMX.FTZ R4, R86, R14, !PT ;  /* 0x0000000e56047209 */ /* 0x004fe40007810000 */
[----:B------:R-:W-:Y:S02]  /*cd90*/  ISETP.LT.OR P5, PT, R8, 0x42, P5 ;  /* 0x000000420800780c */ /* 0x000fe40002fa1670 */
[----:B------:R-:W-:Y:S02]  /*cda0*/  FMNMX.FTZ R4, R168, R4, !PT ;  /* 0x00000004a8047209 */ /* 0x000fe40007810000 */
[----:B------:R-:W-:-:S02]  /*cdb0*/  FSEL R59, R59, -INF , !P5 ;  /* 0xff8000003b3b7808 */ /* 0x000fc40006800000 */
[----:B------:R-:W-:Y:S02]  /*cdc0*/  FMNMX.FTZ R4, R170, R4, !PT ;  /* 0x00000004aa047209 */ /* 0x000fe40007810000 */
[C---:B------:R-:W-:Y:S02]  /*cdd0*/  ISETP.GT.AND P1, PT, R7.reuse, 0x49, !P1 ;  /* 0x000000490700780c */ /* 0x040fe40004f24270 */
[----:B------:R-:W-:Y:S02]  /*cde0*/  FMNMX.FTZ R4, R82, R4, !PT ;  /* 0x0000000452047209 */ /* 0x000fe40007810000 */
[----:B------:R-:W-:Y:S02]  /*cdf0*/  ISETP.LT.OR P0, PT, R8, 0x49, P0 ;  /* 0x000000490800780c */ /* 0x000fe40000701670 */
[----:B------:R-:W-:Y:S02]  /*ce00*/  FMNMX.FTZ R4, R72, R4, !PT ;  /* 0x0000000448047209 */ /* 0x000fe40007810000 */
[----:B------:R-:W-:-:S02]  /*ce10*/  ISETP.GT.AND P2, PT, R7, 0x50, !P2 ;  /* 0x000000500700780c */ /* 0x000fc40005744270 */
[----:B------:R-:W-:Y:S02]  /*ce20*/  FMNMX.FTZ R4, R80, R4, !PT ;  /* 0x0000000450047209 */ /* 0x000fe40007810000 */
[----:B------:R-:W-:Y:S02]  /*ce30*/  ISETP.GT.AND P3, PT, R7, 0x51, !P3 ;  /* 0x000000510700780c */ /* 0x000fe40005f64270 */
[----:B------:R-:W-:Y:S02]  /*ce40*/  FMNMX.FTZ R4, R36, R4, !PT ;  /* 0x0000000424047209 */ /* 0x000fe40007810000 */
[----:B------:R-:W-:Y:S02]  /*ce50*/  ISETP.NE.AND P6, PT, R21, RZ, PT ;  /* 0x000000ff1500720c */ /* 0x000fe40003fc5270 */
[----:B------:R-:W-:-:S04]  /*ce60*/  FMNMX.FTZ R4, R78, R4, !PT ;  /* 0x000000044e047209 */ /* 0x000fc80007810000 */
[----:B------:R-:W-:-:S04]  /*ce70*/  FMNMX.FTZ R4, R40, R4, !PT ;  /* 0x0000000428047209 */ /* 0x000fc80007810000 */
[----:B------:R-:W-:-:S04]  /*ce80*/  FMNMX.FTZ R4, R76, R4, !PT ;  /* 0x000000044c047209 */ /* 0x000fc80007810000 */
[----:B------:R-:W-:-:S04]  /*ce90*/  FMNMX.FTZ R5, R44, R4, !PT ;  /* 0x000000042c057209 */ /* 0x000fc80007810000 */
[----:B------:R-:W-:-:S04]  /*cea0*/  FMNMX.FTZ R5, R74, R5, !PT ;  /* 0x000000054a057209 */ /* 0x000fc80007810000 */
[----:B------:R-:W-:Y:S02]  /*ceb0*/  FMNMX.FTZ R5, R48, R5, !PT ;  /* 0x0000000530057209 */ /* 0x000fe40007810000 */
[----:B------:R-:W-:Y:S02]  /*cec0*/  FMNMX.FTZ R4, R26, R15, !PT ;  /* 0x0000000f1a047209 */ /* 0x000fe40007810000 */
        /* <DEDUP_REMOVED lines=21> */
[----:B------:R-:W0:Y:S01]  /*d020*/  SHFL.BFLY PT, R9, R6, 0x2, 0x1f ;  /* 0x0c401f0006097f89 */ /* 0x000e2200000e0000 */
[----:B------:R-:W-:-:S04]  /*d030*/  FMNMX.FTZ R5, R47, R4, !PT ;  /* 0x000000042f057209 */ /* 0x000fc80007810000 */
[----:B------:R-:W-:-:S04]  /*d040*/  FMNMX.FTZ R4, R50, R5, !PT ;  /* 0x0000000532047209 */ /* 0x000fc80007810000 */
[----:B------:R-:W-:-:S04]  /*d050*/  FMNMX.FTZ R5, R51, R4, !PT ;  /* 0x0000000433057209 */ /* 0x000fc80007810000 */
[----:B------:R-:W-:-:S04]  /*d060*/  FMNMX.FTZ R4, R54, R5, !PT ;  /* 0x0000000536047209 */ /* 0x000fc80007810000 */
[----:B------:R-:W-:-:S04]  /*d070*/  FMNMX.FTZ R5, R55, R4, !PT ;  /* 0x0000000437057209 */ /* 0x000fc80007810000 */
[----:B------:R-:W-:Y:S02]  /*d080*/  FMNMX.FTZ R4, R58, R5, !PT ;  /* 0x000000053a047209 */ /* 0x000fe40007810000 */
[----:B------:R-:W-:Y:S02]  /*d090*/  ISETP.LT.OR P1, PT, R8, 0x4a, P1 ;  /* 0x0000004a0800780c */ /* 0x000fe40000f21670 */
[----:B0-----:R-:W-:Y:S02]  /*d0a0*/  FMNMX.FTZ R9, R6, R9, !PT ;  /* 0x0000000906097209 */ /* 0x001fe40007810000 */
[----:B------:R-:W-:Y:S02]  /*d0b0*/  FSEL R62, R62, -INF , !P0 ;  /* 0xff8000003e3e7808 */ /* 0x000fe40004000000 */
[----:B------:R-:W-:Y:S01]  /*d0c0*/  FMNMX.FTZ R5, R59, R4, !PT ;  /* 0x000000043b057209 */ /* 0x000fe20007810000 */
[----:B------:R-:W0:Y:S01]  /*d0d0*/  SHFL.BFLY PT, R10, R9, 0x1, 0x1f ;  /* 0x0c201f00090a7f89 */ /* 0x000e2200000e0000 */
[----:B------:R-:W-:-:S02]  /*d0e0*/  ISETP.LT.OR P2, PT, R8, 0x51, P2 ;  /* 0x000000510800780c */ /* 0x000fc40001741670 */
[----:B------:R-:W-:Y:S02]  /*d0f0*/  FSEL R63, R63, -INF , !P1 ;  /* 0xff8000003f3f7808 */ /* 0x000fe40004800000 */
[----:B------:R-:W-:Y:S02]  /*d100*/  FMNMX.FTZ R4, R62, R5, !PT ;  /* 0x000000053e047209 */ /* 0x000fe40007810000 */
[----:B------:R-:W-:Y:S02]  /*d110*/  ISETP.GT.AND P4, PT, R7, 0x58, !P4 ;  /* 0x000000580700780c */ /* 0x000fe40006784270 */
[----:B------:R-:W-:Y:S02]  /*d120*/  ISETP.LT.OR P3, PT, R8, 0x52, P3 ;  /* 0x000000520800780c */ /* 0x000fe40001f61670 */
[----:B------:R-:W-:Y:S02]  /*d130*/  FSEL R66, R66, -INF , !P2 ;  /* 0xff80000042427808 */ /* 0x000fe40005000000 */
[----:B------:R-:W-:-:S02]  /*d140*/  FMNMX.FTZ R5, R63, R4, !PT ;  /* 0x000000043f057209 */ /* 0x000fc40007810000 */
[----:B------:R-:W-:Y:S02]  /*d150*/  ISETP.GT.AND P0, PT, R7, 0x59, !P6 ;  /* 0x000000590700780c */ /* 0x000fe40007704270 */
[----:B------:R-:W-:Y:S02]  /*d160*/  ISETP.LT.OR P4, PT, R8, 0x59, P4 ;  /* 0x000000590800780c */ /* 0x000fe40002781670 */
[----:B------:R-:W-:Y:S02]  /*d170*/  FSEL R67, R67, -INF , !P3 ;  /* 0xff80000043437808 */ /* 0x000fe40005800000 */
[----:B------:R-:W-:Y:S02]  /*d180*/  FMNMX.FTZ R4, R66, R5, !PT ;  /* 0x0000000542047209 */ /* 0x000fe40007810000 */
[----:B------:R-:W-:Y:S02]  /*d190*/  ISETP.LT.OR P0, PT, R8, 0x5a, P0 ;  /* 0x0000005a0800780c */ /* 0x000fe40000701670 */
[----:B------:R-:W-:-:S02]  /*d1a0*/  FSEL R70, R70, -INF , !P4 ;  /* 0xff80000046467808 */ /* 0x000fc40006000000 */
[----:B------:R-:W-:Y:S02]  /*d1b0*/  FMNMX.FTZ R5, R67, R4, !PT ;  /* 0x0000000443057209 */ /* 0x000fe40007810000 */
[----:B------:R-:W-:Y:S02]  /*d1c0*/  FSEL R71, R71, -INF , !P0 ;  /* 0xff80000047477808 */ /* 0x000fe40004000000 */
[----:B------:R-:W-:-:S04]  /*d1d0*/  FMNMX.FTZ R4, R70, R5, !PT ;  /* 0x0000000546047209 */ /* 0x000fc80007810000 */
[----:B------:R-:W-:Y:S02]  /*d1e0*/  FMNMX.FTZ R7, R71, R4, !PT ;  /* 0x0000000447077209 */ /* 0x000fe40007810000 */
[----:B0-----:R-:W-:Y:S01]  /*d1f0*/  FMNMX.FTZ R8, R9, R10, !PT ;  /* 0x0000000a09087209 */ /* 0x001fe20007810000 */
[----:B------:R-:W2:Y:S04]  /*d200*/  LDL.64 R4, [R1+0x420] ;  /* 0x0004200001047983 */ /* 0x000ea80000100a00 */
[----:B------:R0:W-:Y:S04]  /*d210*/  STL.64 [R1+0x410], R6 ;  /* 0x0004100601007387 */ /* 0x0001e80000100a00 */
[----:B------:R-:W4:Y:S04]  /*d220*/  LDL R10, [R1+0x414] ;  /* 0x00041400010a7983 */ /* 0x000f280000100800 */
[----:B------:R-:W-:Y:S04]  /*d230*/  STL [R1+0x410], R8 ;  /* 0x0004100801007387 */ /* 0x000fe80000100800 */
[----:B------:R-:W3:Y:S04]  /*d240*/  LDL R11, [R1+0x410] ;  /* 0x00041000010b7983 */ /* 0x000ee80000100800 */
[----:B----4-:R-:W1:Y:S01]  /*d250*/  SHFL.BFLY PT, R7, R10, 0x2, 0x1f ;  /* 0x0c401f000a077f89 */ /* 0x010e6200000e0000 */
[----:B---3--:R-:W-:Y:S01]  /*d260*/  FMUL.FTZ R9, R84, R11 ;  /* 0x0000000b54097220 */ /* 0x008fe20000410000 */
[----:B------:R-:W-:-:S04]  /*d270*/  FSETP.NEU.FTZ.AND P0, PT, R11, -INF , PT ;  /* 0xff8000000b00780b */ /* 0x000fc80003f1d000 */
[----:B------:R-:W-:-:S05]  /*d280*/  FSEL R9, R9, RZ, P0 ;  /* 0x000000ff09097208 */ /* 0x000fca0000000000 */
[----:B0-----:R-:W-:Y:S01]  /*d290*/  FFMA.FTZ R6, R82, R84, -R9 ;  /* 0x0000005452067223 */ /* 0x001fe20000010809 */
[----:B-1----:R-:W-:-:S03]  /*d2a0*/  FMNMX.FTZ R7, R7, R10, !PT ;  /* 0x0000000a07077209 */ /* 0x002fc60007810000 */
[----:B------:R0:W-:Y:S02]  /*d2b0*/  MUFU.EX2 R37, R6 ;  /* 0x0000000600257308 */ /* 0x0001e40000000800 */
[----:B0-----:R-:W0:Y:S01]  /*d2c0*/  SHFL.BFLY PT, R6, R7, 0x1, 0x1f ;  /* 0x0c201f0007067f89 */ /* 0x001e2200000e0000 */
[----:B------:R-:W-:Y:S01]  /*d2d0*/  FSEL R11, R11, RZ, P0 ;  /* 0x000000ff0b0b7208 */ /* 0x000fe20000000000 */
[-CC-:B------:R-:W-:Y:S01]  /*d2e0*/  FFMA.FTZ R13, R86, R84.reuse, -R9.reuse ;  /* 0x00000054560d7223 */ /* 0x180fe20000010809 */
[----:B------:R-:W-:-:S03]  /*d2f0*/  FFMA.FTZ R215, R28, R84, -R9 ;  /* 0x000000541cd77223 */ /* 0x000fc60000010809 */
[----:B------:R-:W-:Y:S01]  /*d300*/  FADD.FTZ R11, R14, -R11 ;  /* 0x8000000b0e0b7221 */ /* 0x000fe20000010000 */
[----:B0-----:R-:W-:-:S04]  /*d310*/  FMNMX.FTZ R6, R7, R6, !PT ;  /* 0x0000000607067209 */ /* 0x001fc80007810000 */
[C---:B------:R-:W-:Y:S01]  /*d320*/  FSETP.NEU.FTZ.AND P0, PT, R6.reuse, -INF , PT ;  /* 0xff8000000600780b */ /* 0x040fe20003f1d000 */
[----:B------:R-:W-:-:S03]  /*d330*/  FMUL.FTZ R7, R6, R84 ;  /* 0x0000005406077220 */ /* 0x000fc60000410000 */
[----:B------:R-:W-:Y:S02]  /*d340*/  FSEL R8, R6, RZ, P0 ;  /* 0x000000ff06087208 */ /* 0x000fe40000000000 */
[----:B------:R-:W-:-:S03]  /*d350*/  FSEL R7, R7, RZ, P0 ;  /* 0x000000ff07077208 */ /* 0x000fc60000000000 */
[----:B------:R-:W-:Y:S01]  /*d360*/  FADD.FTZ R15, R15, -R8 ;  /* 0x800000080f0f7221 */ /* 0x000fe20000010000 */
[-C--:B------:R-:W-:Y:S01]  /*d370*/  FMUL.FTZ R11, R11, R84.reuse ;  /* 0x000000540b0b7220 */ /* 0x080fe20000410000 */
[-C--:B------:R-:W-:Y:S01]  /*d380*/  FFMA.FTZ R28, R26, R84.reuse, -R7 ;  /* 0x000000541a1c7223 */ /* 0x080fe20000010807 */
[-CC-:B------:R-:W-:Y:S01]  /*d390*/  FFMA.FTZ R168, R168, R84.reuse, -R9.reuse ;  /* 0x00000054a8a87223 */ /* 0x180fe20000010809 */
[----:B------:R-:W-:Y:S01]  /*d3a0*/  FMUL.FTZ R15, R84, R15 ;  /* 0x0000000f540f7220 */ /* 0x000fe20000410000 */
[-CC-:B------:R-:W-:Y:S01]  /*d3b0*/  FFMA.FTZ R201, R20, R84.reuse, -R9.reuse ;  /* 0x0000005414c97223 */ /* 0x180fe20000010809 */
[-C--:B------:R-:W-:Y:S01]  /*d3c0*/  FFMA.FTZ R20, R24, R84.reuse, -R9 ;  /* 0x0000005418147223 */ /* 0x080fe20000010809 */
[-C--:B------:R-:W-:Y:S01]  /*d3d0*/  FFMA.FTZ R169, R27, R84.reuse, -R7 ;  /* 0x000000541ba97223 */ /* 0x080fe20000010807 */
        /* <DEDUP_REMOVED lines=11> */
[-CC-:B------:R-:W-:Y:S01]  /*d490*/  FFMA.FTZ R41, R80, R84.reuse, -R9.reuse ;  /* 0x0000005450297223 */ /* 0x180fe20000010809 */
[----:B------:R-:W-:-:S06]  /*d4a0*/  FFMA.FTZ R213, R32, R84, -R9 ;  /* 0x0000005420d57223 */ /* 0x000fcc0000010809 */
[----:B------:R-:W4:Y:S01]  /*d4b0*/  MUFU.EX2 R170, R170 ;  /* 0x000000aa00aa7308 */ /* 0x000f220000000800 */
[----:B------:R-:W-:-:S07]  /*d4c0*/  FFMA.FTZ R32, R35, R84, -R7 ;  /* 0x0000005423207223 */ /* 0x000fce0000010807 */
[----:B------:R-:W4:Y:S01]  /*d4d0*/  MUFU.EX2 R171, R171 ;  /* 0x000000ab00ab7308 */ /* 0x000f220000000800 */
[-CC-:B------:R-:W-:Y:S01]  /*d4e0*/  FFMA.FTZ R174, R36, R84.reuse, -R9.reuse ;  /* 0x0000005424ae7223 */ /* 0x180fe20000010809 */
[-CC-:B------:R-:W-:Y:S01]  /*d4f0*/  FFMA.FTZ R45, R78, R84.reuse, -R9.reuse ;  /* 0x000000544e2d7223 */ /* 0x180fe20000010809 */
[-CC-:B------:R-:W-:Y:S01]  /*d500*/  FFMA.FTZ R176, R40, R84.reuse, -R9.reuse ;  /* 0x0000005428b07223 */ /* 0x180fe20000010809 */
[-CC-:B------:R-:W-:Y:S01]  /*d510*/  FFMA.FTZ R49, R76, R84.reuse, -R9.reuse ;  /* 0x000000544c317223 */ /* 0x180fe20000010809 */
[----:B------:R-:W-:-:S03]  /*d520*/  FFMA.FTZ R178, R44, R84, -R9 ;  /* 0x000000542cb27223 */ /* 0x000fc60000010809 */
[----:B------:R-:W4:Y:S01]  /*d530*/  MUFU.EX2 R30, R30 ;  /* 0x0000001e001e7308 */ /* 0x000f220000000800 */
        /* <DEDUP_REMOVED lines=9> */
[----:B------:R-:W-:Y:S01]  /*d5d0*/  FFMA.FTZ R21, R68, R84, -R9 ;  /* 0x0000005444157223 */ /* 0x000fe20000010809 */
[----:B--2---:R-:W-:Y:S01]  /*d5e0*/  FFMA.FTZ R9, R24, R4, R13 ;  /* 0x0000000418097223 */ /* 0x004fe2000001000d */
[----:B0-----:R-:W-:Y:S01]  /*d5f0*/  FFMA.FTZ R4, R5, R25, R28 ;  /* 0x0000001905047223 */ /* 0x001fe2000001001c */
[----:B------:R-:W-:-:S03]  /*d600*/  FFMA.FTZ R175, R38, R84, -R7 ;  /* 0x0000005426af7223 */ /* 0x000fc60000010807 */
[----:B------:R-:W0:Y:S01]  /*d610*/  MUFU.EX2 R173, R173 ;  /* 0x000000ad00ad7308 */ /* 0x000e220000000800 */
[----:B-1----:R-:W-:Y:S01]  /*d620*/  FADD.FTZ R9, R168, R9 ;  /* 0x00000009a8097221 */ /* 0x002fe20000010000 */
[----:B---3--:R-:W-:Y:S01]  /*d630*/  FADD.FTZ R4, R169, R4 ;  /* 0x00000004a9047221 */ /* 0x008fe20000010000 */
[----:B------:R-:W-:-:S05]  /*d640*/  FFMA.FTZ R34, R39, R84, -R7 ;  /* 0x0000005427227223 */ /* 0x000fca0000010807 */
[----:B------:R-:W1:Y:S01]  /*d650*/  MUFU.EX2 R41, R41 ;  /* 0x0000002900297308 */ /* 0x000e620000000800 */
[----:B----4-:R-:W-:Y:S01]  /*d660*/  FADD.FTZ R8, R170, R9 ;  /* 0x00000009aa087221 */ /* 0x010fe20000010000 */
[----:B------:R-:W-:-:S06]  /*d670*/  FADD.FTZ R5, R171, R4 ;  /* 0x00000004ab057221 */ /* 0x000fcc0000010000 */
[----:B------:R-:W2:Y:S01]  /*d680*/  MUFU.EX2 R32, R32 ;  /* 0x0000002000207308 */ /* 0x000ea20000000800 */
[----:B------:R-:W-:Y:S01]  /*d690*/  FFMA.FTZ R177, R42, R84, -R7 ;  /* 0x000000542ab17223 */ /* 0x000fe20000010807 */
[----:B------:R-:W-:-:S06]  /*d6a0*/  FADD.FTZ R9, R37, R8 ;  /* 0x0000000825097221 */ /* 0x000fcc0000010000 */
[----:B------:R-:W3:Y:S01]  /*d6b0*/  MUFU.EX2 R174, R174 ;  /* 0x000000ae00ae7308 */ /* 0x000ee20000000800 */
[----:B------:R-:W-:Y:S01]  /*d6c0*/  FADD.FTZ R4, R30, R5 ;  /* 0x000000051e047221 */ /* 0x000fe20000010000 */
[----:B------:R-:W-:-:S06]  /*d6d0*/  FFMA.FTZ R36, R43, R84, -R7 ;  /* 0x000000542b247223 */ /* 0x000fcc0000010807 */
[----:B------:R-:W4:Y:S01]  /*d6e0*/  MUFU.EX2 R175, R175 ;  /* 0x000000af00af7308 */ /* 0x000f220000000800 */
[----:B------:R-:W-:Y:S01]  /*d6f0*/  FADD.FTZ R8, R172, R9 ;  /* 0x00000009ac087221 */ /* 0x000fe20000010000 */
[----:B0-----:R-:W-:-:S06]  /*d700*/  FADD.FTZ R5, R173, R4 ;  /* 0x00000004ad057221 */ /* 0x001fcc0000010000 */
[----:B------:R-:W0:Y:S01]  /*d710*/  MUFU.EX2 R45, R45 ;  /* 0x0000002d002d7308 */ /* 0x000e220000000800 */
[----:B------:R-:W-:-:S07]  /*d720*/  FFMA.FTZ R179, R46, R84, -R7 ;  /* 0x000000542eb37223 */ /* 0x000fce0000010807 */
[----:B------:R-:W0:Y:S01]  /*d730*/  MUFU.EX2 R34, R34 ;  /* 0x0000002200227308 */ /* 0x000e220000000800 */
[----:B-1----:R-:W-:Y:S01]  /*d740*/  FADD.FTZ R9, R41, R8 ;  /* 0x0000000829097221 */ /* 0x002fe20000010000 */
[----:B--2---:R-:W-:-:S06]  /*d750*/  FADD.FTZ R4, R32, R5 ;  /* 0x0000000520047221 */ /* 0x004fcc0000010000 */
[----:B------:R-:W1:Y:S01]  /*d760*/  MUFU.EX2 R176, R176 ;  /* 0x000000b000b07308 */ /* 0x000e620000000800 */
        /* <DEDUP_REMOVED lines=8> */
[----:B------:R-:W-:-:S06]  /*d7f0*/  FADD.FTZ R4, R34, R5 ;  /* 0x0000000522047221 */ /* 0x000fcc0000010000 */
        /* <DEDUP_REMOVED lines=55> */
[----:B------:R-:W3:Y:S08]  /*db70*/  MUFU.EX2 R190, R190 ;  /* 0x000000be00be7308 */ /* 0x000ef00000000800 */
[----:B------:R-:W4:Y:S01]  /*db80*/  MUFU.EX2 R17, R17 ;  /* 0x0000001100117308 */ /* 0x000f220000000800 */
[----:B0-----:R-:W-:Y:S01]  /*db90*/  FADD.FTZ R8, R201, R8 ;  /* 0x00000008c9087221 */ /* 0x001fe20000010000 */
[----:B------:R-:W-:-:S06]  /*dba0*/  FADD.FTZ R5, R192, R5 ;  /* 0x00000005c0057221 */ /* 0x000fcc0000010000 */
[----:B------:R-:W0:Y:S08]  /*dbb0*/  MUFU.EX2 R21, R21 ;  /* 0x0000001500157308 */ /* 0x000e300000000800 */
[----:B------:R-:W0:Y:S01]  /*dbc0*/  MUFU.EX2 R14, R14 ;  /* 0x0000000e000e7308 */ /* 0x000e220000000800 */
[----:B-1----:R-:W-:Y:S01]  /*dbd0*/  FADD.FTZ R7, R189, R8 ;  /* 0x00000008bd077221 */ /* 0x002fe20000010000 */
[----:B--2---:R-:W-:-:S06]  /*dbe0*/  FADD.FTZ R4, R16, R5 ;  /* 0x0000000510047221 */ /* 0x004fcc0000010000 */
[----:B------:R-:W1:Y:S08]  /*dbf0*/  MUFU.EX2 R20, R20 ;  /* 0x0000001400147308 */ /* 0x000e700000000800 */
[----:B------:R-:W2:Y:S01]  /*dc00*/  MUFU.EX2 R15, R15 ;  /* 0x0000000f000f7308 */ /* 0x000ea20000000800 */
[----:B---3--:R-:W-:Y:S01]  /*dc10*/  FADD.FTZ R8, R190, R7 ;  /* 0x00000007be087221 */ /* 0x008fe20000010000 */
[----:B----4-:R-:W-:-:S03]  /*dc20*/  FADD.FTZ R5, R17, R4 ;  /* 0x0000000411057221 */ /* 0x010fc60000010000 */
[----:B0-----:R-:W-:Y:S01]  /*dc30*/  FADD.FTZ R7, R21, R8 ;  /* 0x0000000815077221 */ /* 0x001fe20000010000 */
[----:B------:R-:W-:-:S03]  /*dc40*/  FADD.FTZ R4, R14, R5 ;  /* 0x000000050e047221 */ /* 0x000fc60000010000 */
[----:B-1----:R-:W-:Y:S01]  /*dc50*/  FADD.FTZ R8, R20, R7 ;  /* 0x0000000714087221 */ /* 0x002fe20000010000 */
[----:B------:R-:W-:Y:S01]  /*dc60*/  STL [R1+0x414], R6 ;  /* 0x0004140601007387 */ /* 0x000fe20000100800 */
[----:B--2---:R-:W-:-:S05]  /*dc70*/  FADD.FTZ R9, R15, R4 ;  /* 0x000000040f097221 */ /* 0x004fca0000010000 */
[----:B------:R-:W-:Y:S04]  /*dc80*/  STL.64 [R1+0x420], R8 ;  /* 0x0004200801007387 */ /* 0x000fe80000100a00 */
[----:B------:R-:W2:Y:S01]  /*dc90*/  LD.E R7, desc[UR44][R18.64+0x200] ;  /* 0x0002002c12077980 */ /* 0x000ea2000c101900 */
[----:B------:R-:W-:-:S04]  /*dca0*/  UIADD3 UR4, UP0, UR37, 0x200, URZ ;  /* 0x0000020025047890 */ /* 0x000fc8000ff1e03f */
[----:B------:R-:W-:Y:S02]  /*dcb0*/  ULOP3.LUT UR5, UR4, 0x4, URZ, 0xfc, !UPT ;  /* 0x0000000404057892 */ /* 0x000fe4000f8efc3f */
[----:B------:R-:W-:-:S04]  /*dcc0*/  UIADD3.X UR6, URZ, UR36, URZ, UP0, !UPT ;  /* 0x000000243f067290 */ /* 0x000fc800087fe43f */
[----:B------:R-:W-:Y:S02]  /*dcd0*/  IMAD.U32 R4, RZ, RZ, UR5 ;  /* 0x00000005ff047e24 */ /* 0x000fe4000f8e00ff */
[----:B------:R-:W-:Y:S02]  /*dce0*/  IMAD.U32 R5, RZ, RZ, UR6 ;  /* 0x00000006ff057e24 */ /* 0x000fe4000f8e00ff */
[----:B--2---:R-:W-:-:S05]  /*dcf0*/  FMUL.FTZ R7, R24, R7 ;  /* 0x0000000718077220 */ /* 0x004fca0000410000 */
[----:B------:R0:W-:Y:S04]  /*dd00*/  ST.E desc[UR44][R18.64+0x200], R7 ;  /* 0x0002000712007985 */ /* 0x0001e8000c10192c */
[----:B------:R-:W2:Y:S02]  /*dd10*/  LD.E R10, desc[UR44][R4.64] ;  /* 0x0000002c040a7980 */ /* 0x000ea4000c101900 */
[----:B--2---:R-:W-:-:S05]  /*dd20*/  FMUL.FTZ R11, R24, R10 ;  /* 0x0000000a180b7220 */ /* 0x004fca0000410000 */
[----:B------:R1:W-:Y:S04]  /*dd30*/  ST.E desc[UR44][R4.64], R11 ;  /* 0x0000000b04007985 */ /* 0x0003e8000c10192c */
        /* <DEDUP_REMOVED lines=61> */
[----:B-1----:R-:W4:Y:S01]  /*e110*/  LD.E R11, desc[UR44][R18.64+0x3f0] ;  /* 0x0003f02c120b7980 */ /* 0x002f22000c101900 */
[----:B------:R-:W-:-:S06]  /*e120*/  ULOP3.LUT UR5, UR4, 0x8, URZ, 0xfc, !UPT ;  /* 0x0000000804057892 */ /* 0x000fcc000f8efc3f */
[----:B------:R-:W-:Y:S02]  /*e130*/  IMAD.U32 R8, RZ, RZ, UR5 ;  /* 0x00000005ff087e24 */ /* 0x000fe4000f8e00ff */
[C---:B--2---:R-:W-:Y:S01]  /*e140*/  FMUL.FTZ R47, R24.reuse, R47 ;  /* 0x0000002f182f7220 */ /* 0x044fe20000410000 */
[----:B---3--:R-:W-:-:S04]  /*e150*/  FMUL.FTZ R43, R24, R43 ;  /* 0x0000002b182b7220 */ /* 0x008fc80000410000 */
[----:B------:R-:W-:Y:S01]  /*e160*/  ST.E desc[UR44][R18.64+0x210], R47 ;  /* 0x0002102f12007985 */ /* 0x000fe2000c10192c */
[----:B----4-:R-:W-:-:S03]  /*e170*/  FMUL.FTZ R229, R24, R229 ;  /* 0x000000e518e57220 */ /* 0x010fc60000410000 */
        /* <DEDUP_REMOVED lines=58> */
[----:B------:R-:W-:Y:S01]  /*e520*/  FMUL.FTZ R47, R24, R9 ;  /* 0x00000009182f7220 */ /* 0x000fe20000410000 */
[----:B------:R-:W-:-:S02]  /*e530*/  IMAD.U32 R9, RZ, RZ, UR6 ;  /* 0x00000006ff097e24 */ /* 0x000fc4000f8e00ff */
        /* <DEDUP_REMOVED lines=59> */
[----:B------:R-:W-:Y:S04]  /*e8f0*/  ST.E desc[UR44][R18.64+0x3e4], R47 ;  /* 0x0003e42f12007985 */ /* 0x000fe8000c10192c */
[----:B------:R-:W-:Y:S04]  /*e900*/  ST.E desc[UR44][R18.64+0x3f0], R11 ;  /* 0x0003f00b12007985 */ /* 0x000fe8000c10192c */
[----:B------:R-:W0:Y:S01]  /*e910*/  LD.E R10, desc[UR44][R8.64] ;  /* 0x0000002c080a7980 */ /* 0x000e22000c101900 */
[----:B------:R-:W-:Y:S01]  /*e920*/  ULOP3.LUT UR4, UR4, 0xc, URZ, 0xfc, !UPT ;  /* 0x0000000c04047892 */ /* 0x000fe2000f8efc3f */
[----:B------:R-:W-:-:S05]  /*e930*/  IMAD.U32 R7, RZ, RZ, UR6 ;  /* 0x00000006ff077e24 */ /* 0x000fca000f8e00ff */
[----:B------:R-:W-:Y:S02]  /*e940*/  IMAD.U32 R6, RZ, RZ, UR4 ;  /* 0x00000004ff067e24 */ /* 0x000fe4000f8e00ff */
[----:B0-----:R-:W-:-:S05]  /*e950*/  FMUL.FTZ R29, R25, R10 ;  /* 0x0000000a191d7220 */ /* 0x001fca0000410000 */
[----:B------:R-:W-:Y:S04]  /*e960*/  ST.E desc[UR44][R8.64], R29 ;  /* 0x0000001d08007985 */ /* 0x000fe8000c10192c */
[----:B------:R-:W1:Y:S02]  /*e970*/  LD.E R10, desc[UR44][R6.64] ;  /* 0x0000002c060a7980 */ /* 0x000e64000c101900 */
[----:B-1----:R-:W-:-:S05]  /*e980*/  FMUL.FTZ R27, R25, R10 ;  /* 0x0000000a191b7220 */ /* 0x002fca0000410000 */
[----:B------:R0:W-:Y:S04]  /*e990*/  ST.E desc[UR44][R6.64], R27 ;  /* 0x0000001b06007985 */ /* 0x0001e8000c10192c */
[----:B------:R-:W2:Y:S04]  /*e9a0*/  LD.E R31, desc[UR44][R18.64+0x3fc] ;  /* 0x0003fc2c121f7980 */ /* 0x000ea8000c101900 */
[----:B------:R-:W0:Y:S04]  /*e9b0*/  LD.E R60, desc[UR44][R18.64+0x21c] ;  /* 0x00021c2c123c7980 */ /* 0x000e28000c101900 */
        /* <DEDUP_REMOVED lines=60> */
[----:B------:R-:W1:Y:S01]  /*ed80*/  S2R R55, SR_TID.X ;  /* 0x0000000000377919 */ /* 0x000e620000002100 */
[C---:B--2---:R-:W-:Y:S01]  /*ed90*/  FMUL.FTZ R43, R25.reuse, R31 ;  /* 0x0000001f192b7220 */ /* 0x044fe20000410000 */
[----:B0-----:R-:W-:-:S04]  /*eda0*/  FMUL.FTZ R27, R25, R60 ;  /* 0x0000003c191b7220 */ /* 0x001fc80000410000 */
[----:B------:R-:W-:Y:S01]  /*edb0*/  ST.E desc[UR44][R18.64+0x3fc], R43 ;  /* 0x0003fc2b12007985 */ /* 0x000fe2000c10192c */
[----:B---3--:R-:W-:-:S03]  /*edc0*/  FMUL.FTZ R11, R25, R58 ;  /* 0x0000003a190b7220 */ /* 0x008fc60000410000 */
[----:B------:R0:W-:Y:S01]  /*edd0*/  ST.E desc[UR44][R18.64+0x21c], R27 ;  /* 0x00021c1b12007985 */ /* 0x0001e2000c10192c */
[C---:B----4-:R-:W-:Y:S01]  /*ede0*/  FMUL.FTZ R29, R25.reuse, R62 ;  /* 0x0000003e191d7220 */ /* 0x050fe20000410000 */
[C---:B------:R-:W-:Y:S01]  /*edf0*/  FMUL.FTZ R31, R25.reuse, R64 ;  /* 0x00000040191f7220 */ /* 0x040fe20000410000 */
[C---:B------:R-:W-:Y:S01]  /*ee00*/  FMUL.FTZ R33, R25.reuse, R66 ;  /* 0x0000004219217220 */ /* 0x040fe20000410000 */
[C---:B------:R-:W-:Y:S01]  /*ee10*/  FMUL.FTZ R35, R25.reuse, R68 ;  /* 0x0000004419237220 */ /* 0x040fe20000410000 */
[C---:B------:R-:W-:Y:S01]  /*ee20*/  FMUL.FTZ R39, R25.reuse, R70 ;  /* 0x0000004619277220 */ /* 0x040fe20000410000 */
[C---:B0-----:R-:W-:Y:S01]  /*ee30*/  FMUL.FTZ R27, R25.reuse, R74 ;  /* 0x0000004a191b7220 */ /* 0x041fe20000410000 */
[C---:B------:R-:W-:Y:S01]  /*ee40*/  FMUL.FTZ R43, R25.reuse, R76 ;  /* 0x0000004c192b7220 */ /* 0x040fe20000410000 */
[C---:B------:R-:W-:Y:S01]  /*ee50*/  FMUL.FTZ R47, R25.reuse, R78 ;  /* 0x0000004e192f7220 */ /* 0x040fe20000410000 */
[C---:B------:R-:W-:Y:S01]  /*ee60*/  FMUL.FTZ R51, R25.reuse, R80 ;  /* 0x0000005019337220 */ /* 0x040fe20000410000 */
[----:B------:R0:W-:Y:S04]  /*ee70*/  ST.E desc[UR44][R18.64+0x218], R11 ;  /* 0x0002180b12007985 */ /* 0x0001e8000c10192c */
[----:B------:R2:W-:Y:S04]  /*ee80*/  ST.E desc[UR44][R18.64+0x228], R29 ;  /* 0x0002281d12007985 */ /* 0x0005e8000c10192c */
[----:B------:R3:W-:Y:S04]  /*ee90*/  ST.E desc[UR44][R18.64+0x22c], R31 ;  /* 0x00022c1f12007985 */ /* 0x0007e8000c10192c */
[----:B------:R4:W-:Y:S01]  /*eea0*/  ST.E desc[UR44][R18.64+0x238], R33 ;  /* 0x0002382112007985 */ /* 0x0009e2000c10192c */
[----:B0-----:R-:W-:-:S03]  /*eeb0*/  FMUL.FTZ R11, R25, R72 ;  /* 0x00000048190b7220 */ /* 0x001fc60000410000 */
[----:B------:R0:W-:Y:S01]  /*eec0*/  ST.E desc[UR44][R18.64+0x23c], R35 ;  /* 0x00023c2312007985 */ /* 0x0001e2000c10192c */
[----:B--2---:R-:W-:-:S03]  /*eed0*/  FMUL.FTZ R29, R25, R82 ;  /* 0x00000052191d7220 */ /* 0x004fc60000410000 */
[----:B------:R2:W-:Y:S01]  /*eee0*/  ST.E desc[UR44][R18.64+0x248], R39 ;  /* 0x0002482712007985 */ /* 0x0005e2000c10192c */
[----:B---3--:R-:W-:-:S03]  /*eef0*/  FMUL.FTZ R31, R25, R84 ;  /* 0x00000054191f7220 */ /* 0x008fc60000410000 */
[----:B------:R3:W-:Y:S01]  /*ef00*/  ST.E desc[UR44][R18.64+0x258], R27 ;  /* 0x0002581b12007985 */ /* 0x0007e2000c10192c */
[----:B----4-:R-:W-:-:S03]  /*ef10*/  FMUL.FTZ R33, R25, R86 ;  /* 0x0000005619217220 */ /* 0x010fc60000410000 */
[----:B------:R4:W-:Y:S01]  /*ef20*/  ST.E desc[UR44][R18.64+0x25c], R43 ;  /* 0x00025c2b12007985 */ /* 0x0009e2000c10192c */
[----:B0-----:R-:W-:-:S03]  /*ef30*/  FMUL.FTZ R35, R25, R88 ;  /* 0x0000005819237220 */ /* 0x001fc60000410000 */
[----:B------:R0:W-:Y:S01]  /*ef40*/  ST.E desc[UR44][R18.64+0x268], R47 ;  /* 0x0002682f12007985 */ /* 0x0001e2000c10192c */
[----:B--2---:R-:W-:-:S03]  /*ef50*/  FMUL.FTZ R39, R25, R90 ;  /* 0x0000005a19277220 */ /* 0x004fc60000410000 */
[----:B------:R2:W-:Y:S01]  /*ef60*/  ST.E desc[UR44][R18.64+0x26c], R51 ;  /* 0x00026c3312007985 */ /* 0x0005e2000c10192c */
[C---:B---3--:R-:W-:Y:S01]  /*ef70*/  FMUL.FTZ R27, R25.reuse, R94 ;  /* 0x0000005e191b7220 */ /* 0x048fe20000410000 */
[C---:B----4-:R-:W-:Y:S01]  /*ef80*/  FMUL.FTZ R43, R25.reuse, R96 ;  /* 0x00000060192b7220 */ /* 0x050fe20000410000 */
[C---:B0-----:R-:W-:Y:S01]  /*ef90*/  FMUL.FTZ R47, R25.reuse, R98 ;  /* 0x00000062192f7220 */ /* 0x041fe20000410000 */
[C---:B--2---:R-:W-:Y:S01]  /*efa0*/  FMUL.FTZ R51, R25.reuse, R100 ;  /* 0x0000006419337220 */ /* 0x044fe20000410000 */
        /* <DEDUP_REMOVED lines=39> */
[----:B--2---:R-:W-:Y:S01]  /*f220*/  FMUL.FTZ R51, R25, R140 ;  /* 0x0000008c19337220 */ /* 0x004fe20000410000 */
[----:B------:R0:W-:Y:S01]  /*f230*/  ST.E desc[UR44][R18.64+0x2ec], R11 ;  /* 0x0002ec0b12007985 */ /* 0x0001e2000c10192c */
[----:B-1----:R-:W-:-:S03]  /*f240*/  SHF.R.U32.HI R55, RZ, 0x7, R55 ;  /* 0x00000007ff377819 */ /* 0x002fc60000011637 */
        /* <DEDUP_REMOVED lines=37> */
[----:B0-----:R-:W-:Y:S01]  /*f4a0*/  FMUL.FTZ R47, R25, R24 ;  /* 0x00000018192f7220 */ /* 0x001fe20000410000 */
[----:B------:R-:W-:Y:S02]  /*f4b0*/  VIADD R24, R55, 0x8 ;  /* 0x0000000837187836 */ /* 0x000fe40000000000 */
[----:B-1----:R-:W-:Y:S01]  /*f4c0*/  FMUL.FTZ R51, R25, R26 ;  /* 0x0000001a19337220 */ /* 0x002fe20000410000 */
        /* <DEDUP_REMOVED lines=8> */
[----:B------:R-:W-:Y:S04]  /*f550*/  ST.E desc[UR44][R18.64+0x3ec], R47 ;  /* 0x0003ec2f12007985 */ /* 0x000fe8000c10192c */
[----:B------:R-:W-:Y:S01]  /*f560*/  ST.E desc[UR44][R18.64+0x3f8], R51 ;  /* 0x0003f83312007985 */ /* 0x000fe2000c10192c */
[----:B------:R4:W-:Y:S06]  /*f570*/  BAR.SYNC.DEFER_BLOCKING R24, 0x100 ;  /* 0x000400180000751d */ /* 0x0009ec0000010000 */
[----:B0-----:R-:W4:Y:S04]  /*f580*/  LDL R35, [R1+0x1f0] ;  /* 0x0001f00001237983 */ /* 0x001f280000100800 */
[----:B-1----:R-:W2:Y:S04]  /*f590*/  LD.E R39, desc[UR44][R18.64+0x200] ;  /* 0x0002002c12277980 */ /* 0x002ea8000c101900 */
[----:B------:R-:W4:Y:S04]  /*f5a0*/  LD.E.64 R10, desc[UR44][R18.64+0x88] ;  /* 0x0000882c120a7980 */ /* 0x000f28000c101b00 */
[----:B--2---:R0:W-:Y:S04]  /*f5b0*/  ST.E desc[UR44][R18.64+0x200], R39 ;  /* 0x0002002712007985 */ /* 0x0041e8000c10192c */
[----:B------:R-:W2:Y:S04]  /*f5c0*/  LD.E R25, desc[UR44][R4.64] ;  /* 0x0000002c04197980 */ /* 0x000ea8000c101900 */
[----:B--2---:R1:W-:Y:S04]  /*f5d0*/  ST.E desc[UR44][R4.64], R25 ;  /* 0x0000001904007985 */ /* 0x0043e8000c10192c */
[----:B------:R-:W2:Y:S04]  /*f5e0*/  LD.E R27, desc[UR44][R8.64] ;  /* 0x0000002c081b7980 */ /* 0x000ea8000c101900 */
[----:B--2---:R2:W-:Y:S04]  /*f5f0*/  ST.E desc[UR44][R8.64], R27 ;  /* 0x0000001b08007985 */ /* 0x0045e8000c10192c */
[----:B------:R-:W3:Y:S04]  /*f600*/  LD.E R29, desc[UR44][R6.64] ;  /* 0x0000002c061d7980 */ /* 0x000ee8000c101900 */
[----:B---3--:R3:W-:Y:S04]  /*f610*/  ST.E desc[UR44][R6.64], R29 ;  /* 0x0000001d06007985 */ /* 0x0087e8000c10192c */
[----:B------:R-:W4:Y:S04]  /*f620*/  LD.E R31, desc[UR44][R18.64+0x210] ;  /* 0x0002102c121f7980 */ /* 0x000f28000c101900 */
[----:B------:R-:W4:Y:S04]  /*f630*/  LD.E R33, desc[UR44][R18.64+0x214] ;  /* 0x0002142c12217980 */ /* 0x000f28000c101900 */
[----:B------:R-:W4:Y:S04]  /*f640*/  LD.E R43, desc[UR44][R18.64+0x218] ;  /* 0x0002182c122b7980 */ /* 0x000f28000c101900 */
[----:B0-----:R-:W4:Y:S04]  /*f650*/  LD.E R39, desc[UR44][R18.64+0x21c] ;  /* 0x00021c2c12277980 */ /* 0x001f28000c101900 */
[----:B------:R-:W4:Y:S04]  /*f660*/  LD.E R47, desc[UR44][R18.64+0x220] ;  /* 0x0002202c122f7980 */ /* 0x000f28000c101900 */
[----:B------:R-:W4:Y:S04]  /*f670*/  LD.E R51, desc[UR44][R18.64+0x224] ;  /* 0x0002242c12337980 */ /* 0x000f28000c101900 */
[----:B-1----:R-:W4:Y:S04]  /*f680*/  LD.E R25, desc[UR44][R18.64+0x228] ;  /* 0x0002282c12197980 */ /* 0x002f28000c101900 */
[----:B------:R-:W4:Y:S04]  /*f690*/  LD.E R55, desc[UR44][R18.64+0x22c] ;  /* 0x00022c2c12377980 */ /* 0x000f28000c101900 */
[----:B--2---:R-:W2:Y:S04]  /*f6a0*/  LD.E R27, desc[UR44][R18.64+0x230] ;  /* 0x0002302c121b7980 */ /* 0x004ea8000c101900 */
[----:B------:R-:W2:Y:S04]  /*f6b0*/  LD.E R57, desc[UR44][R18.64+0x234] ;  /* 0x0002342c12397980 */ /* 0x000ea8000c101900 */
        /* <DEDUP_REMOVED lines=73> */
[----:B--2---:R2:W-:Y:S04]  /*fb50*/  ST.E desc[UR44][R18.64+0x230], R27 ;  /* 0x0002301b12007985 */ /* 0x0045e8000c10192c */
[----:B------:R-:W-:Y:S04]  /*fb60*/  ST.E desc[UR44][R18.64+0x234], R57 ;  /* 0x0002343912007985 */ /* 0x000fe8000c10192c */
[----:B---3--:R3:W-:Y:S04]  /*fb70*/  ST.E desc[UR44][R18.64+0x238], R29 ;  /* 0x0002381d12007985 */ /* 0x0087e8000c10192c */
[----:B------:R3:W-:Y:S04]  /*fb80*/  ST.E desc[UR44][R18.64+0x23c], R59 ;  /* 0x00023c3b12007985 */ /* 0x0007e8000c10192c */
[----:B------:R3:W-:Y:S04]  /*fb90*/  ST.E desc[UR44][R18.64+0x240], R61 ;  /* 0x0002403d12007985 */ /* 0x0007e8000c10192c */
[----:B------:R3:W-:Y:S04]  /*fba0*/  ST.E desc[UR44][R18.64+0x244], R63 ;  /* 0x0002443f12007985 */ /* 0x0007e8000c10192c */
[----:B------:R3:W-:Y:S04]  /*fbb0*/  ST.E desc[UR44][R18.64+0x248], R65 ;  /* 0x0002484112007985 */ /* 0x0007e8000c10192c */
[----:B------:R3:W-:Y:S04]  /*fbc0*/  ST.E desc[UR44][R18.64+0x24c], R67 ;  /* 0x00024c4312007985 */ /* 0x0007e8000c10192c */
[----:B0-----:R-:W4:Y:S04]  /*fbd0*/  LD.E R31, desc[UR44][R18.64+0x250] ;  /* 0x0002502c121f7980 */ /* 0x001f28000c101900 */
        /* <DEDUP_REMOVED lines=75> */
[----:B------:R0:W-:Y:S04]  /*10090*/  ST.E desc[UR44][R18.64+0x254], R25 ;  /* 0x0002541912007985 */ /* 0x0001e8000c10192c */
[----:B------:R-:W-:Y:S04]  /*100a0*/  ST.E desc[UR44][R18.64+0x258], R33 ;  /* 0x0002582112007985 */ /* 0x000fe8000c10192c */
[----:B--2---:R1:W-:Y:S04]  /*100b0*/  ST.E desc[UR44][R18.64+0x25c], R27 ;  /* 0x00025c1b12007985 */ /* 0x0043e8000c10192c */
[----:B------:R-:W-:Y:S04]  /*100c0*/  ST.E desc[UR44][R18.64+0x260], R39 ;  /* 0x0002602712007985 */ /* 0x000fe8000c10192c */
        /* <DEDUP_REMOVED lines=77> */
[----:B0-----:R-:W4:Y:S01]  /*105a0*/  LDL R25, [R1+0x68] ;  /* 0x0000680001197983 */ /* 0x001f220000100800 */
[----:B------:R-:W-:-:S02]  /*105b0*/  IMAD R10, R35, 0xc00, R10 ;  /* 0x00000c00230a7824 */ /* 0x000fc400078e020a */
[----:B-1----:R-:W-:Y:S01]  /*105c0*/  IMAD.MOV.U32 R27, RZ, RZ, R11 ;  /* 0x000000ffff1b7224 */ /* 0x002fe200078e000b */
[----:B------:R-:W-:Y:S01]  /*105d0*/  F2FP.F16.F32.PACK_AB R170, R37, R170 ;  /* 0x000000aa25aa723e */ /* 0x000fe200000000ff */
[C---:B--2---:R-:W-:Y:S01]  /*105e0*/  VIADD R24, R10.reuse, 0x80 ;  /* 0x000000800a187836 */ /* 0x044fe20000000000 */
[----:B------:R-:W-:Y:S01]  /*105f0*/  F2FP.F16.F32.PACK_AB R172, R41, R172 ;  /* 0x000000ac29ac723e */ /* 0x000fe200000000ff */
[----:B---3--:R-:W-:Y:S01]  /*10600*/  VIADD R26, R10, 0x100 ;  /* 0x000001000a1a7836 */ /* 0x008fe20000000000 */
[----:B------:R-:W-:Y:S01]  /*10610*/  R2UR UR15, R27 ;  /* 0x000000001b0f72ca */ /* 0x000fe200000e0000 */
[----:B------:R-:W2:Y:S01]  /*10620*/  LD.E R29, desc[UR44][R18.64+0x214] ;  /* 0x0002142c121d7980 */ /* 0x000ea2000c101900 */
[----:B------:R-:W-:Y:S02]  /*10630*/  R2UR UR10, R24 ;  /* 0x00000000180a72ca */ /* 0x000fe400000e0000 */
[----:B------:R-:W-:Y:S01]  /*10640*/  R2UR UR14, R26 ;  /* 0x000000001a0e72ca */ /* 0x000fe200000e0000 */
[----:B------:R-:W2:Y:S01]  /*10650*/  LD.E R24, desc[UR44][R18.64+0x200] ;  /* 0x0002002c12187980 */ /* 0x000ea2000c101900 */
[----:B------:R-:W-:-:S02]  /*10660*/  F2FP.F16.F32.PACK_AB R174, R45, R174 ;  /* 0x000000ae2dae723e */ /* 0x000fc400000000ff */
[----:B------:R-:W-:Y:S01]  /*10670*/  F2FP.F16.F32.PACK_AB R176, R49, R176 ;  /* 0x000000b031b0723e */ /* 0x000fe200000000ff */
[----:B------:R-:W2:Y:S01]  /*10680*/  LD.E R31, desc[UR44][R18.64+0x21c] ;  /* 0x00021c2c121f7980 */ /* 0x000ea2000c101900 */
[----:B------:R-:W-:Y:S02]  /*10690*/  F2FP.F16.F32.PACK_AB R178, R53, R178 ;  /* 0x000000b235b2723e */ /* 0x000fe400000000ff */
[----:B------:R-:W-:Y:S01]  /*106a0*/  F2FP.F16.F32.PACK_AB R169, R169, R28 ;  /* 0x0000001ca9a9723e */ /* 0x000fe200000000ff */
[----:B------:R-:W2:Y:S01]  /*106b0*/  LD.E R33, desc[UR44][R18.64+0x224] ;  /* 0x0002242c12217980 */ /* 0x000ea2000c101900 */
[----:B------:R-:W-:Y:S02]  /*106c0*/  F2FP.F16.F32.PACK_AB R171, R30, R171 ;  /* 0x000000ab1eab723e */ /* 0x000fe400000000ff */
[----:B------:R-:W-:Y:S01]  /*106d0*/  F2FP.F16.F32.PACK_AB R173, R32, R173 ;  /* 0x000000ad20ad723e */ /* 0x000fe200000000ff */
[----:B------:R-:W2:Y:S01]  /*106e0*/  LD.E R28, desc[UR44][R18.64+0x210] ;  /* 0x0002102c121c7980 */ /* 0x000ea2000c101900 */
[----:B------:R-:W-:-:S02]  /*106f0*/  F2FP.F16.F32.PACK_AB R175, R34, R175 ;  /* 0x000000af22af723e */ /* 0x000fc400000000ff */
[----:B------:R-:W-:Y:S01]  /*10700*/  F2FP.F16.F32.PACK_AB R177, R36, R177 ;  /* 0x000000b124b1723e */ /* 0x000fe200000000ff */
[----:B------:R-:W2:Y:S04]  /*10710*/  LD.E R30, desc[UR44][R18.64+0x218] ;  /* 0x0002182c121e7980 */ /* 0x000ea8000c101900 */
[----:B------:R-:W2:Y:S04]  /*10720*/  LD.E R32, desc[UR44][R18.64+0x220] ;  /* 0x0002202c12207980 */ /* 0x000ea8000c101900 */
[----:B------:R-:W2:Y:S04]  /*10730*/  LD.E R34, desc[UR44][R18.64+0x228] ;  /* 0x0002282c12227980 */ /* 0x000ea8000c101900 */
[----:B------:R-:W2:Y:S04]  /*10740*/  LD.E R35, desc[UR44][R18.64+0x22c] ;  /* 0x00022c2c12237980 */ /* 0x000ea8000c101900 */
[----:B------:R-:W2:Y:S04]  /*10750*/  LD.E R36, desc[UR44][R18.64+0x230] ;  /* 0x0002302c12247980 */ /* 0x000ea8000c101900 */
        /* <DEDUP_REMOVED lines=63> */
[----:B------:R-:W-:Y:S01]  /*10b50*/  ISETP.NE.U32.AND P0, PT, R25, RZ, PT ;  /* 0x000000ff1900720c */ /* 0x000fe20003f05070 */
[----:B------:R-:W-:-:S02]  /*10b60*/  IMAD.MOV.U32 R25, RZ, RZ, R11 ;  /* 0x000000ffff197224 */ /* 0x000fc400078e000b */
[----:B------:R-:W2:Y:S03]  /*10b70*/  LD.E R100, desc[UR44][R18.64+0x330] ;  /* 0x0003302c12647980 */ /* 0x000ea6000c101900 */
        /* <DEDUP_REMOVED lines=60> */
[----:B------:R-:W-:Y:S01]  /*10f40*/  HGMMA.64x256x16.F32 R24, R168, gdesc[UR4].tnspB, R24, UP0, gsb0 ;  /* 0x43e00004a8187df0 */ /* 0x000fe2000b800818 */
[----:B------:R-:W-:Y:S02]  /*10f50*/  F2FP.F16.F32.PACK_AB R179, R12, R179 ;  /* 0x000000b30cb3723e */ /* 0x000fe400000000ff */
        /* <DEDUP_REMOVED lines=131> */
[----:B------:R-:W-:Y:S01]  /*11790*/  STL [R1+0x68], R2 ;  /* 0x0000680201007387 */ /* 0x000fe20000100800 */
        /* <DEDUP_REMOVED lines=8> */
[----:B------:R-:W-:-:S02]  /*11820*/  WARPGROUP.DEPBAR.LE gsb0, 0x0 ;  /* 0x00008000000079c5 */ /* 0x000fc40000010000 */
        /* <DEDUP_REMOVED lines=131> */
[----:B------:R-:W-:Y:S01]  /*12060*/  IMAD.MOV.U32 R13, RZ, RZ, R11 ;  /* 0x000000ffff0d7224 */ /* 0x000fe200078e000b */
[----:B------:R-:W-:Y:S01]  /*12070*/  IADD3 R12, R10, 0x200, RZ ;  /* 0x000002000a0c7810 */ /* 0x000fe20007ffe0ff */
        /* <DEDUP_REMOVED lines=131> */
[----:B------:R-:W-:Y:S01]  /*128b0*/  R2UR UR6, R12 ;  /* 0x000000000c0672ca */ /* 0x000fe200000e0000 */
[----:B------:R-:W-:Y:S01]  /*128c0*/  STL [R1+0x68], R2 ;  /* 0x0000680201007387 */ /* 0x000fe20000100800 */
[----:B------:R-:W-:Y:S01]  /*128d0*/  R2UR UR7, R13 ;  /* 0x000000000d0772ca */ /* 0x000fe200000e0000 */
[----:B------:R-:W-:Y:S01]  /*128e0*/  VIADD R10, R10, 0x280 ;  /* 0x000002800a0a7836 */ /* 0x000fe20000000000 */
[----:B------:R-:W-:Y:S02]  /*128f0*/  WARPGROUP.DEPBAR.LE gsb0, 0x0 ;  /* 0x00008000000079c5 */ /* 0x000fe40000010000 */
[----:B------:R-:W-:Y:S01]  /*12900*/  ST.E desc[UR44][R18.64+0x200], R24 ;  /* 0x0002001812007985 */ /* 0x000fe2000c10192c */
[----:B------:R-:W-:Y:S02]  /*12910*/  F2FP.F16.F32.PACK_AB R168, R203, R204 ;  /* 0x000000cccba8723e */ /* 0x000fe400000000ff */
[----:B------:R-:W-:Y:S01]  /*12920*/  F2FP.F16.F32.PACK_AB R170, R201, R202 ;  /* 0x000000cac9aa723e */ /* 0x000fe200000000ff */
[----:B------:R-:W-:Y:S01]  /*12930*/  ST.E desc[UR44][R4.64], R25 ;  /* 0x0000001904007985 */ /* 0x000fe2000c10192c */
        /* <DEDUP_REMOVED lines=400> */
[----:B--2---:R1:W-:Y:S04]  /*14240*/  ST.E desc[UR44][R18.64+0x200], R11 ;  /* 0x0002000b12007985 */ /* 0x0043e8000c10192c */
[----:B------:R-:W2:Y:S04]  /*14250*/  LD.E R13, desc[UR44][R4.64] ;  /* 0x0000002c040d7980 */ /* 0x000ea8000c101900 */
[----:B--2---:R2:W-:Y:S04]  /*14260*/  ST.E desc[UR44][R4.64], R13 ;  /* 0x0000000d04007985 */ /* 0x0045e8000c10192c */
[----:B------:R-:W3:Y:S04]  /*14270*/  LD.E R15, desc[UR44][R8.64] ;  /* 0x0000002c080f7980 */ /* 0x000ee8000c101900 */
[----:B---3--:R3:W-:Y:S04]  /*14280*/  ST.E desc[UR44][R8.64], R15 ;  /* 0x0000000f08007985 */ /* 0x0087e8000c10192c */
[----:B------:R-:W4:Y:S04]  /*14290*/  LD.E R17, desc[UR44][R6.64] ;  /* 0x0000002c06117980 */ /* 0x000f28000c101900 */
[----:B----4-:R4:W-:Y:S04]  /*142a0*/  ST.E desc[UR44][R6.64], R17 ;  /* 0x0000001106007985 */ /* 0x0109e8000c10192c */
[----:B0-----:R-:W4:Y:S04]  /*142b0*/  LD.E R2, desc[UR44][R18.64+0x374] ;  /* 0x0003742c12027980 */ /* 0x001f28000c101900 */
        /* <DEDUP_REMOVED lines=124> */
[----:B0-----:R-:W4:Y:S04]  /*14a80*/  LD.E R2, desc[UR44][R18.64+0x28] ;  /* 0x0000282c12027980 */ /* 0x001f28000c101900 */
[----:B------:R-:W-:Y:S04]  /*14a90*/  ST.E desc[UR44][R18.64+0x210], R21 ;  /* 0x0002101512007985 */ /* 0x000fe8000c10192c */
[----:B------:R-:W-:Y:S04]  /*14aa0*/  ST.E desc[UR44][R18.64+0x214], R25 ;  /* 0x0002141912007985 */ /* 0x000fe8000c10192c */
[----:B------:R-:W-:Y:S04]  /*14ab0*/  ST.E desc[UR44][R18.64+0x218], R27 ;  /* 0x0002181b12007985 */ /* 0x000fe8000c10192c */
[----:B------:R-:W-:Y:S04]  /*14ac0*/  ST.E desc[UR44][R18.64+0x21c], R29 ;  /* 0x00021c1d12007985 */ /* 0x000fe8000c10192c */
[----:B------:R-:W-:Y:S04]  /*14ad0*/  ST.E desc[UR44][R18.64+0x220], R11 ;  /* 0x0002200b12007985 */ /* 0x000fe8000c10192c */
[----:B------:R-:W-:Y:S04]  /*14ae0*/  ST.E desc[UR44][R18.64+0x224], R31 ;  /* 0x0002241f12007985 */ /* 0x000fe8000c10192c */
[----:B--2---:R-:W-:Y:S04]  /*14af0*/  ST.E desc[UR44][R18.64+0x228], R5 ;  /* 0x0002280512007985 */ /* 0x004fe8000c10192c */
[----:B------:R-:W-:Y:S04]  /*14b00*/  ST.E desc[UR44][R18.64+0x22c], R13 ;  /* 0x00022c0d12007985 */ /* 0x000fe8000c10192c */
[----:B---3--:R-:W-:Y:S04]  /*14b10*/  ST.E desc[UR44][R18.64+0x230], R9 ;  /* 0x0002300912007985 */ /* 0x008fe8000c10192c */
        /* <DEDUP_REMOVED lines=115> */
[----:B------:R-:W-:-:S04]  /*15250*/  LOP3.LUT R2, R2, 0x1, RZ, 0xfc, !PT ;  /* 0x0000000102027812 */ /* 0x000fc800078efcff */
[----:B------:R-:W-:Y:S01]  /*15260*/  ISETP.NE.AND P0, PT, R2, 0x3, PT ;  /* 0x000000030200780c */ /* 0x000fe20003f05270 */
[----:B------:R-:W-:-:S12]  /*15270*/  BSSY B0, `(.L_x_3950) ;  /* 0x0000003000007945 */ /* 0x000fd80003800000 */
[----:B-1----:R-:W-:Y:S05]  /*15280*/  @!P0 BRA `(.L_x_3951) ;  /* 0x0000000000048947 */ /* 0x002fea0003800000 */
[----:B------:R-:W-:Y:S01]  /*15290*/  BPT.TRAP 0x1 ;  /* 0x000000040000795c */ /* 0x000fe20000300000 */
.L_x_3951:
[----:B------:R-:W-:Y:S05]  /*152a0*/  BSYNC B0 ;  /* 0x0000000000007941 */ /* 0x000fea0003800000 */
.L_x_3950:
        /* <DEDUP_REMOVED lines=9> */
[----:B0-----:R-:W2:Y:S02]  /*15340*/  LDL R2, [R1+0x50] ;  /* 0x0000500001027983 */ /* 0x001ea40000100800 */
[----:B--2---:R-:W-:-:S07]  /*15350*/  IMAD.SHL.U32 R2, R2, 0x80, RZ ;  /* 0x0000008002027824 */ /* 0x004fce00078e00ff */
.L_x_3923:
[----:B------:R-:W0:Y:S01]  /*15360*/  LDC R3, c[0x0][0x448] ;  /* 0x00011200ff037b82 */ /* 0x000e220000000800 */
[----:B------:R-:W-:-:S07]  /*15370*/  ULDC UR4, c[0x0][0xad4] ;  /* 0x0002b50000047ab9 */ /* 0x000fce0000000800 */
[----:B------:R-:W1:Y:S01]  /*15380*/  LDC R6, c[0x0][0xadc] ;  /* 0x0002b700ff067b82 */ /* 0x000e620000000800 */
[----:B0-----:R-:W-:Y:S01]  /*15390*/  ISETP.NE.AND P0, PT, R3, 0x1, PT ;  /* 0x000000010300780c */ /* 0x001fe20003f05270 */
[----:B------:R-:W-:-:S12]  /*153a0*/  VIADD R3, R2, 0x7f ;  /* 0x0000007f02037836 */ /* 0x000fd80000000000 */
[----:B------:R-:W0:Y:S08]  /*153b0*/  @P0 LDC R4, c[0x0][0x44c] ;  /* 0x00011300ff040b82 */ /* 0x000e300000000800 */
[----:B------:R-:W2:Y:S01]  /*153c0*/  @P0 LDC R5, c[0x0][0x450] ;  /* 0x00011400ff050b82 */ /* 0x000ea20000000800 */
[----:B0-----:R-:W-:-:S05]  /*153d0*/  @P0 IMAD.HI.U32 R2, R3, R4, RZ ;  /* 0x0000000403020227 */ /* 0x001fca00078e00ff */
[----:B--2---:R-:W-:Y:S02]  /*153e0*/  @P0 SHF.R.U32.HI R3, RZ, R5, R2 ;  /* 0x00000005ff030219 */ /* 0x004fe40000011602 */
[----:B-1----:R-:W-:-:S03]  /*153f0*/  ISETP.GE.AND P0, PT, R6, 0x1, PT ;  /* 0x000000010600780c */ /* 0x002fc60003f06270 */
[----:B------:R-:W-:-:S04]  /*15400*/  IMAD.IADD R3, R188, 0x1, R3 ;  /* 0x00000001bc037824 */ /* 0x000fc800078e0203 */
[----:B------:R-:W-:-:S06]  /*15410*/  VIADD R2, R3, -UR4 ;  /* 0x8000000403027c36 */ /* 0x000fcc0008000000 */
[----:B------:R-:W-:Y:S05]  /*15420*/  @!P0 BRA `(.L_x_3953) ;  /* 0x0000000000448947 */ /* 0x000fea0003800000 */
        /* <DEDUP_REMOVED lines=10> */
.L_x_3955:
[----:B------:R-:W-:-:S13]  /*154d0*/  ISETP.NE.AND P0, PT, R6, 0x1, PT ;  /* 0x000000010600780c */ /* 0x000fda0003f05270 */
[----:B------:R-:W0:Y:S02]  /*154e0*/  @P0 LDC.64 R4, c[0x0][0xae0] ;  /* 0x0002b800ff040b82 */ /* 0x000e240000000a00 */
[----:B0-----:R-:W-:-:S05]  /*154f0*/  @P0 IMAD.HI.U32 R4, R3, R4, RZ ;  /* 0x0000000403040227 */ /* 0x001fca00078e00ff */
[----:B------:R-:W-:-:S07]  /*15500*/  @P0 SHF.R.U32.HI R3, RZ, R5, R4 ;  /* 0x00000005ff030219 */ /* 0x000fce0000011604 */
.L_x_3956:
[----:B------:R-:W-:Y:S05]  /*15510*/  BSYNC B0 ;  /* 0x0000000000007941 */ /* 0x000fea0003800000 */
.L_x_3954:
[----:B------:R-:W-:-:S05]  /*15520*/  IMAD R3, R3, R6, RZ ;  /* 0x0000000603037224 */ /* 0x000fca00078e02ff */
[----:B------:R-:W-:-:S07]  /*15530*/  VIMNMX R2, R2, R3, !PT ;  /* 0x0000000302027248 */ /* 0x000fce0007fe0100 */
.L_x_3953:
[----:B------:R-:W-:Y:S01]  /*15540*/  VIADD R2, R2, 0x5f ;  /* 0x0000005f02027836 */ /* 0x000fe20000000000 */
[----:B------:R-:W-:-:S03]  /*15550*/  UIADD3 UR4, UP0, UR37, 0x28, URZ ;  /* 0x0000002825047890 */ /* 0x000fc6000ff1e03f */
[----:B------:R-:W-:Y:S01]  /*15560*/  IMAD.HI R2, R2, 0x2aaaaaab, RZ ;  /* 0x2aaaaaab02027827 */ /* 0x000fe200078e02ff */
[----:B------:R-:W-:-:S03]  /*15570*/  UIADD3.X UR5, URZ, UR36, URZ, UP0, !UPT ;  /* 0x000000243f057290 */ /* 0x000fc600087fe43f */
[----:B------:R-:W-:Y:S01]  /*15580*/  IMAD.U32 R6, RZ, RZ, UR4 ;  /* 0x00000004ff067e24 */ /* 0x000fe2000f8e00ff */
[----:B------:R-:W-:Y:S02]  /*15590*/  SHF.R.U32.HI R3, RZ, 0x1f, R2 ;  /* 0x0000001fff037819 */ /* 0x000fe40000011602 */
[----:B------:R-:W-:Y:S02]  /*155a0*/  IMAD.U32 R7, RZ, RZ, UR5 ;  /* 0x00000005ff077e24 */ /* 0x000fe4000f8e00ff */
[----:B------:R-:W-:-:S04]  /*155b0*/  LEA.HI.SX32 R3, R2, R3, 0x1c ;  /* 0x0000000302037211 */ /* 0x000fc800078fe2ff */
[----:B------:R-:W-:-:S04]  /*155c0*/  VIMNMX R4, R196, R3, !PT ;  /* 0x00000003c4047248 */ /* 0x000fc80007fe0100 */
[----:B------:R-:W-:-:S13]  /*155d0*/  ISETP.GE.AND P0, PT, R0, R4, PT ;  /* 0x000000040000720c */ /* 0x000fda0003f06270 */
[----:B------:R-:W-:Y:S05]  /*155e0*/  @!P0 BRA `(.L_x_3957) ;  /* 0x00000098005c8947 */ /* 0x000fea0003800000 */
[----:B------:R0:W5:Y:S02]  /*155f0*/  LDL.64 R2, [R1+0x150] ;  /* 0x0001500001027983 */ /* 0x0001640000100a00 */
.L_x_3976:
[----:B-1---5:R-:W2:Y:S04]  /*15600*/  LD.E R5, desc[UR44][R2.64] ;  /* 0x0000002c02057980 */ /* 0x022ea8000c101900 */
[----:B------:R-:W3:Y:S01]  /*15610*/  LD.E R8, desc[UR44][R2.64+0x8] ;  /* 0x0000082c02087980 */ /* 0x000ee2000c101900 */
[----:B--2---:R-:W-:-:S05]  /*15620*/  VIADD R5, R5, 0x1 ;  /* 0x0000000105057836 */ /* 0x004fca0000000000 */
[----:B------:R-:W-:-:S13]  /*15630*/  ISETP.NE.AND P0, PT, R5, 0x2, PT ;  /* 0x000000020500780c */ /* 0x000fda0003f05270 */
[----:B------:R1:W5:Y:S04]  /*15640*/  @P0 LD.E R11, desc[UR44][R2.64+0x4] ;  /* 0x0000042c020b0980 */ /* 0x000368000c101900 */
[----:B------:R-:W2:Y:S01]  /*15650*/  @!P0 LD.E R10, desc[UR44][R2.64+0x4] ;  /* 0x0000042c020a8980 */ /* 0x000ea2000c101900 */
[----:B---3--:R-:W-:-:S03]  /*15660*/  VIADD R9, R8, 0x1 ;  /* 0x0000000108097836 */ /* 0x008fc60000000000 */
[----:B------:R3:W-:Y:S04]  /*15670*/  ST.E desc[UR44][R2.64], R5 ;  /* 0x0000000502007985 */ /* 0x0007e8000c10192c */
[----:B------:R1:W-:Y:S04]  /*15680*/  ST.E desc[UR44][R2.64+0x8], R9 ;  /* 0x0000080902007985 */ /* 0x0003e8000c10192c */
[----:B------:R1:W-:Y:S01]  /*15690*/  @!P0 ST.E desc[UR44][R2.64], RZ ;  /* 0x000000ff02008985 */ /* 0x0003e2000c10192c */
[----:B--2---:R-:W-:-:S05]  /*156a0*/  @!P0 LOP3.LUT R11, R10, 0x1, RZ, 0x3c, !PT ;  /* 0x000000010a0b8812 */ /* 0x004fca00078e3cff */
[----:B------:R1:W-:Y:S04]  /*156b0*/  @!P0 ST.E desc[UR44][R2.64+0x4], R11 ;  /* 0x0000040b02008985 */ /* 0x0003e8000c10192c */
[----:B------:R-:W2:Y:S04]  /*156c0*/  LDL.64 R72, [R1+0x168] ;  /* 0x0001680001487983 */ /* 0x000ea80000100a00 */
[----:B--2---:R-:W2:Y:S01]  /*156d0*/  LD.E R8, desc[UR44][R72.64] ;  /* 0x0000002c48087980 */ /* 0x004ea2000c101900 */
[----:B------:R-:W-:Y:S05]  /*156e0*/  YIELD ;  /* 0x0000000000007946 */ /* 0x000fea0003800000 */
[----:B------:R-:W-:Y:S01]  /*156f0*/  BSSY B0, `(.L_x_3958) ;  /* 0x0000006000007945 */ /* 0x000fe20003800000 */
[----:B---3--:R-:W-:Y:S01]  /*15700*/  @!P0 IMAD.MOV.U32 R5, RZ, RZ, RZ ;  /* 0x000000ffff058224 */ /* 0x008fe200078e00ff */
[----:B--2---:R-:W-:-:S04]  /*15710*/  LOP3.LUT R8, R8, 0x1, RZ, 0xfc, !PT ;  /* 0x0000000108087812 */ /* 0x004fc800078efcff */
[----:B------:R-:W-:-:S13]  /*15720*/  ISETP.NE.AND P1, PT, R8, 0x3, PT ;  /* 0x000000030800780c */ /* 0x000fda0003f25270 */
[----:B-1----:R-:W-:Y:S05]  /*15730*/  @!P1 BRA `(.L_x_3959) ;  /* 0x0000000000049947 */ /* 0x002fea0003800000 */
[----:B------:R-:W-:Y:S01]  /*15740*/  BPT.TRAP 0x1 ;  /* 0x000000040000795c */ /* 0x000fe20000300000 */
.L_x_3959:
[----:B------:R-:W-:Y:S05]  /*15750*/  BSYNC B0 ;  /* 0x0000000000007941 */ /* 0x000fea0003800000 */
.L_x_3958:
[----:B------:R-:W2:Y:S01]  /*15760*/  LD.E.64 R8, desc[UR44][R72.64+0x18] ;  /* 0x0000182c48087980 */ /* 0x000ea2000c101b00 */
[----:B-----5:R-:W-:Y:S02]  /*15770*/  SHF.L.U32 R12, R11, 0x1f, RZ ;  /* 0x0000001f0b0c7819 */ /* 0x020fe400000006ff */
[----:B--2---:R-:W-:-:S05]  /*15780*/  MOV R8, R8 ;  /* 0x0000000800087202 */ /* 0x004fca0000000f00 */
[----:B------:R-:W-:-:S04]  /*15790*/  IMAD R5, R5, 0x8, R8 ;  /* 0x0000000805057824 */ /* 0x000fc800078e0208 */
[----:B------:R1:W2:Y:S01]  /*157a0*/  SYNCS.PHASECHK.TRANS64.TRYWAIT P0, [R5+URZ], R12 ;  /* 0x0000000c050075a7 */ /* 0x0002a2000800017f */
[----:B------:R-:W3:Y:S04]  /*157b0*/  LD.E R8, desc[UR44][R72.64] ;  /* 0x0000002c48087980 */ /* 0x000ee8000c101900 */
[----:B------:R1:W5:Y:S04]  /*157c0*/  LD.E R10, desc[UR44][R2.64] ;  /* 0x0000002c020a7980 */ /* 0x000368000c101900 */
[----:B------:R1:W5:Y:S01]  /*157d0*/  LD.E R11, desc[UR44][R2.64+0x4] ;  /* 0x0000042c020b7980 */ /* 0x000362000c101900 */
[----:B------:R-:W-:Y:S01]  /*157e0*/  BSSY B0, `(.L_x_3960) ;  /* 0x0000005000007945 */ /* 0x000fe20003800000 */
[----:B---3--:R-:W-:-:S04]  /*157f0*/  LOP3.LUT R8, R8, 0x1, RZ, 0xfc, !PT ;  /* 0x0000000108087812 */ /* 0x008fc800078efcff */
[----:B------:R-:W-:-:S13]  /*15800*/  ISETP.NE.AND P1, PT, R8, 0x3, PT ;  /* 0x000000030800780c */ /* 0x000fda0003f25270 */
[----:B-12---:R-:W-:Y:S05]  /*15810*/  @!P1 BRA `(.L_x_3961) ;  /* 0x0000000000049947 */ /* 0x006fea0003800000 */
[----:B------:R-:W-:Y:S01]  /*15820*/  BPT.TRAP 0x1 ;  /* 0x000000040000795c */ /* 0x000fe20000300000 */
.L_x_3961:
[----:B------:R-:W-:Y:S05]  /*15830*/  BSYNC B0 ;  /* 0x0000000000007941 */ /* 0x000fea0003800000 */
.L_x_3960:
[----:B------:R-:W-:Y:S04]  /*15840*/  BSSY B0, `(.L_x_3962) ;  /* 0x0000008000007945 */ /* 0x000fe80003800000 */
[----:B------:R-:W-:Y:S05]  /*15850*/  @P0 BRA `(.L_x_3963) ;  /* 0x0000000000180947 */ /* 0x000fea0003800000 */
[----:B------:R-:W2:Y:S01]  /*15860*/  LD.E.64 R8, desc[UR44][R72.64+0x18] ;  /* 0x0000182c48087980 */ /* 0x000ea2000c101b00 */
[----:B-----5:R-:W-:Y:S02]  /*15870*/  SHF.L.U32 R11, R11, 0x1f, RZ ;  /* 0x0000001f0b0b7819 */ /* 0x020fe400000006ff */
[----:B--2---:R-:W-:-:S05]  /*15880*/  MOV R9, R8 ;  /* 0x0000000800097202 */ /* 0x004fca0000000f00 */
[----:B------:R-:W-:-:S04]  /*15890*/  IMAD R10, R10, 0x8, R9 ;  /* 0x000000080a0a7824 */ /* 0x000fc800078e0209 */
[----:B------:R-:W1:Y:S02]  /*158a0*/  SYNCS.PHASECHK.TRANS64.TRYWAIT P0, [R10+URZ], R11 ;  /* 0x0000000b0a0075a7 */ /* 0x000e64000800017f */
[----:B-1----:R-:W-:Y:S05]  /*158b0*/  @!P0 BRA `(.L_x_3964) ;  /* 0x00000218000c8947 */ /* 0x002fea0003800000 */
.L_x_3963:
[----:B------:R-:W-:Y:S05]  /*158c0*/  BSYNC B0 ;  /* 0x0000000000007941 */ /* 0x000fea0003800000 */
.L_x_3962:
[----:B-1---5:R-:W2:Y:S04]  /*158d0*/  LD.E R11, desc[UR44][R2.64] ;  /* 0x0000002c020b7980 */ /* 0x022ea8000c101900 */
[----:B------:R-:W2:Y:S01]  /*158e0*/  LDL.64 R74, [R1+0x80] ;  /* 0x00008000014a7983 */ /* 0x000ea20000100a00 */
[----:B------:R-:W-:Y:S05]  /*158f0*/  WARPSYNC.ALL ;  /* 0x0000000000007948 */ /* 0x000fea0003800000 */
[----:B------:R1:W-:Y:S04]  /*15900*/  STL [R1+0x60], RZ ;  /* 0x000060ff01007387 */ /* 0x0003e80000100800 */
[----:B------:R-:W3:Y:S01]  /*15910*/  LD.E.64 R8, desc[UR44][R18.64+0x78] ;  /* 0x0000782c12087980 */ /* 0x000ee2000c101b00 */
[----:B------:R-:W-:-:S05]  /*15920*/  IMAD.MOV.U32 R5, RZ, RZ, 0x1 ;  /* 0x00000001ff057424 */ /* 0x000fca00078e00ff */
[----:B------:R1:W-:Y:S04]  /*15930*/  STL [R1+0x60], R5 ;  /* 0x0000600501007387 */ /* 0x0003e80000100800 */
[----:B------:R-:W4:Y:S04]  /*15940*/  LD.E.64 R12, desc[UR44][R18.64+0x78] ;  /* 0x0000782c120c7980 */ /* 0x000f28000c101b00 */
[----:B------:R1:W-:Y:S04]  /*15950*/  STL [R1+0x60], R5 ;  /* 0x0000600501007387 */ /* 0x0003e80000100800 */
[----:B------:R-:W4:Y:S01]  /*15960*/  LD.E.64 R14, desc[UR44][R18.64+0x78] ;  /* 0x0000782c120e7980 */ /* 0x000f22000c101b00 */
[----:B--2---:R-:W-:-:S02]  /*15970*/  IMAD R10, R11, 0x300, R74 ;  /* 0x000003000b0a7824 */ /* 0x004fc400078e024a */
[----:B------:R-:W-:Y:S01]  /*15980*/  IMAD.MOV.U32 R11, RZ, RZ, R75 ;  /* 0x000000ffff0b7224 */ /* 0x000fe200078e004b */
[----:B------:R1:W-:Y:S02]  /*15990*/  STL [R1+0x60], R5 ;  /* 0x0000600501007387 */ /* 0x0003e40000100800 */
[----:B------:R-:W-:Y:S02]  /*159a0*/  R2UR UR6, R10 ;  /* 0x000000000a0672ca */ /* 0x000fe400000e0000 */
[----:B------:R-:W-:Y:S01]  /*159b0*/  R2UR UR7, R11 ;  /* 0x000000000b0772ca */ /* 0x000fe200000e0000 */
[----:B------:R-:W2:Y:S01]  /*159c0*/  LD.E.64 R16, desc[UR44][R18.64+0x78] ;  /* 0x0000782c12107980 */ /* 0x000ea2000c101b00 */
[----:B------:R-:W-:-:S03]  /*159d0*/  WARPGROUP.ARRIVE ;  /* 0x00000000000079c5 */ /* 0x000fc60000000000 */
[----:B------:R1:W-:Y:S01]  /*159e0*/  STL [R1+0x60], R5 ;  /* 0x0000600501007387 */ /* 0x0003e20000100800 */
[----:B---3--:R-:W-:Y:S02]  /*159f0*/  R2UR UR4, R8 ;  /* 0x00000000080472ca */ /* 0x008fe400000e0000 */
        /* <DEDUP_REMOVED lines=10> */
[----:B------:R-:W3:Y:S04]  /*15aa0*/  LD.E R21, desc[UR44][R6.64] ;  /* 0x0000002c06157980 */ /* 0x000ee8000c101900 */
[----:B------:R1:W5:Y:S04]  /*15ab0*/  LD.E R11, desc[UR44][R2.64] ;  /* 0x0000002c020b7980 */ /* 0x000368000c101900 */
[----:B------:R1:W5:Y:S01]  /*15ac0*/  LD.E R20, desc[UR44][R2.64+0x4] ;  /* 0x0000042c02147980 */ /* 0x000362000c101900 */
[----:B------:R-:W-:Y:S01]  /*15ad0*/  WARPGROUP.ARRIVE ;  /* 0x00000000000079c5 */ /* 0x000fe20000000000 */
[----:B------:R-:W-:Y:S01]  /*15ae0*/  VIADD R14, R14, 0x4 ;  /* 0x000000040e0e7836 */ /* 0x000fe20000000000 */
[----:B------:R-:W-:Y:S01]  /*15af0*/  BSSY B0, `(.L_x_3965) ;  /* 0x000001a000007945 */ /* 0x000fe20003800000 */
[----:B------:R-:W-:-:S02]  /*15b00*/  VIADD R8, R10, 0x4 ;  /* 0x000000040a087836 */ /* 0x000fc40000000000 */
[--C-:B------:R-:W-:Y:S01]  /*15b10*/  IMAD.MOV.U32 R9, RZ, RZ, R75.reuse ;  /* 0x000000ffff097224 */ /* 0x100fe200078e004b */
[----:B------:R-:W-:Y:S01]  /*15b20*/  HGMMA.64x96x16.F32 R24, gdesc[UR4], R24, gsb0 ;  /* 0x01600000041879f0 */ /* 0x000fe20008000818 */
[----:B------:R-:W-:Y:S01]  /*15b30*/  R2UR UR4, R14 ;  /* 0x000000000e0472ca */ /* 0x000fe200000e0000 */
[----:B--2---:R-:W-:Y:S01]  /*15b40*/  VIADD R16, R16, 0x6 ;  /* 0x0000000610107836 */ /* 0x004fe20000000000 */
[----:B------:R-:W-:Y:S01]  /*15b50*/  R2UR UR6, R8 ;  /* 0x00000000080672ca */ /* 0x000fe200000e0000 */
[----:B------:R-:W-:Y:S01]  /*15b60*/  VIADD R8, R10, 0x6 ;  /* 0x000000060a087836 */ /* 0x000fe20000000000 */
[----:B------:R-:W-:Y:S01]  /*15b70*/  R2UR UR7, R9 ;  /* 0x00000000090772ca */ /* 0x000fe200000e0000 */
[----:B------:R-:W-:Y:S01]  /*15b80*/  IMAD.MOV.U32 R9, RZ, RZ, R75 ;  /* 0x000000ffff097224 */ /* 0x000fe200078e004b */
[----:B------:R-:W-:Y:S01]  /*15b90*/  R2UR UR5, R15 ;  /* 0x000000000f0572ca */ /* 0x000fe200000e0000 */
[----:B------:R-:W-:Y:S02]  /*15ba0*/  WARPGROUP.DEPBAR.LE gsb0, 0x0 ;  /* 0x00008000000079c5 */ /* 0x000fe40000010000 */
[----:B------:R-:W-:-:S10]  /*15bb0*/  WARPGROUP.ARRIVE ;  /* 0x00000000000079c5 */ /* 0x000fd40000000000 */
        /* <DEDUP_REMOVED lines=8> */
[----:B---3--:R-:W-:-:S04]  /*15c40*/  LOP3.LUT R21, R21, 0x1, RZ, 0xfc, !PT ;  /* 0x0000000115157812 */ /* 0x008fc800078efcff */
[----:B------:R-:W-:Y:S01]  /*15c50*/  ISETP.NE.AND P0, PT, R21, 0x3, PT ;  /* 0x000000031500780c */ /* 0x000fe20003f05270 */
[----:B------:R-:W-:-:S12]  /*15c60*/  WARPGROUP.DEPBAR.LE gsb0, 0x0 ;  /* 0x00008000000079c5 */ /* 0x000fd80000010000 */
[----:B-1----:R-:W-:Y:S05]  /*15c70*/  @!P0 BRA `(.L_x_3966) ;  /* 0x0000000000048947 */ /* 0x002fea0003800000 */
[----:B------:R-:W-:Y:S01]  /*15c80*/  BPT.TRAP 0x1 ;  /* 0x000000040000795c */ /* 0x000fe20000300000 */
.L_x_3966:
[----:B------:R-:W-:Y:S05]  /*15c90*/  BSYNC B0 ;  /* 0x0000000000007941 */ /* 0x000fea0003800000 */
.L_x_3965:
[----:B------:R-:W2:Y:S01]  /*15ca0*/  LD.E.64 R8, desc[UR44][R6.64+0x18] ;  /* 0x0000182c06087980 */ /* 0x000ea2000c101b00 */
[----:B-----5:R-:W-:Y:S02]  /*15cb0*/  SHF.L.U32 R20, R20, 0x1f, RZ ;  /* 0x0000001f14147819 */ /* 0x020fe400000006ff */
[----:B--2---:R-:W-:-:S04]  /*15cc0*/  MOV R8, R8 ;  /* 0x0000000800087202 */ /* 0x004fc80000000f00 */
[----:B------:R-:W-:-:S04]  /*15cd0*/  LEA R11, R11, R8, 0x3 ;  /* 0x000000080b0b7211 */ /* 0x000fc800078e18ff */
        /* <DEDUP_REMOVED lines=9> */
.L_x_3968:
[----:B------:R-:W-:Y:S05]  /*15d70*/  BSYNC B0 ;  /* 0x0000000000007941 */ /* 0x000fea0003800000 */
.L_x_3967:
        /* <DEDUP_REMOVED lines=8> */
.L_x_3970:
[----:B------:R-:W-:Y:S05]  /*15e00*/  BSYNC B0 ;  /* 0x0000000000007941 */ /* 0x000fea0003800000 */
.L_x_3969:
[----:B------:R-:W2:Y:S04]  /*15e10*/  LDL R7, [R1+0x70] ;  /* 0x0000700001077983 */ /* 0x000ea80000100800 */
[----:B------:R-:W3:Y:S04]  /*15e20*/  LD.E R17, desc[UR44][R2.64] ;  /* 0x0000002c02117980 */ /* 0x000ee8000c101900 */
[----:B------:R-:W3:Y:S04]  /*15e30*/  LDL.64 R20, [R1+0xf8] ;  /* 0x0000f80001147983 */ /* 0x000ee80000100a00 */
[----:B-1---5:R-:W4:Y:S04]  /*15e40*/  LDL.64 R8, [R1+0xf0] ;  /* 0x0000f00001087983 */ /* 0x022f280000100a00 */
[----:B------:R-:W4:Y:S04]  /*15e50*/  LDL.64 R10, [R1+0xf0] ;  /* 0x0000f000010a7983 */ /* 0x000f280000100a00 */
[----:B------:R-:W4:Y:S04]  /*15e60*/  LDL.64 R12, [R1+0xf0] ;  /* 0x0000f000010c7983 */ /* 0x000f280000100a00 */
[----:B------:R-:W4:Y:S01]  /*15e70*/  LDL.64 R14, [R1+0xf0] ;  /* 0x0000f000010e7983 */ /* 0x000f220000100a00 */
[----:B------:R-:W-:Y:S05]  /*15e80*/  WARPSYNC.ALL ;  /* 0x0000000000007948 */ /* 0x000fea0003800000 */
[----:B------:R-:W-:Y:S01]  /*15e90*/  WARPGROUP.ARRIVE ;  /* 0x00000000000079c5 */ /* 0x000fe20000000000 */
[----:B--2---:R-:W-:Y:S01]  /*15ea0*/  ISETP.NE.U32.AND P0, PT, R7, RZ, PT ;  /* 0x000000ff0700720c */ /* 0x004fe20003f05070 */
[----:B---3--:R-:W-:-:S02]  /*15eb0*/  IMAD R6, R17, 0xc00, R20 ;  /* 0x00000c0011067824 */ /* 0x008fc400078e0214 */
[----:B------:R-:W-:Y:S01]  /*15ec0*/  IMAD.MOV.U32 R7, RZ, RZ, R21 ;  /* 0x000000ffff077224 */ /* 0x000fe200078e0015 */
[----:B------:R-:W2:Y:S01]  /*15ed0*/  LDL.64 R16, [R1+0xf0] ;  /* 0x0000f00001107983 */ /* 0x000ea20000100a00 */
[----:B----4-:R-:W-:Y:S02]  /*15ee0*/  R2UR UR4, R8 ;  /* 0x00000000080472ca */ /* 0x010fe400000e0000 */
[----:B------:R-:W-:Y:S02]  /*15ef0*/  R2UR UR6, R6 ;  /* 0x00000000060672ca */ /* 0x000fe400000e0000 */
[----:B------:R-:W-:Y:S02]  /*15f00*/  R2UR UR7, R7 ;  /* 0x00000000070772ca */ /* 0x000fe400000e0000 */
[----:B------:R-:W-:Y:S02]  /*15f10*/  R2UR UR5, R9 ;  /* 0x00000000090572ca */ /* 0x000fe400000e0000 */
[----:B------:R-:W-:-:S11]  /*15f20*/  VOTEU.ANY UP0, P0 ;  /* 0x00000000003f7886 */ /* 0x000fd60000000100 */
        /* <DEDUP_REMOVED lines=85> */
[----:B------:R-:W2:Y:S01]  /*16480*/  LDL.64 R8, [R1+0xf0] ;  /* 0x0000f00001087983 */ /* 0x000ea20000100a00 */
[----:B---3--:R-:W-:Y:S01]  /*16490*/  VIADD R10, R10, 0x802 ;  /* 0x000008020a0a7836 */ /* 0x008fe20000000000 */
[----:B------:R-:W-:Y:S02]  /*164a0*/  WARPGROUP.DEPBAR.LE gsb0, 0x0 ;  /* 0x00008000000079c5 */ /* 0x000fe40000010000 */
[----:B------:R-:W-:-:S08]  /*164b0*/  WARPGROUP.ARRIVE ;  /* 0x00000000000079c5 */ /* 0x000fd00000000000 */
[----:B------:R-:W-:Y:S01]  /*164c0*/  HGMMA.64x96x16.F32 R24, gdesc[UR4], R24, gsb0 ;  /* 0x01600000041879f0 */ /* 0x000fe20008000818 */
[----:B------:R-:W-:Y:S02]  /*164d0*/  IADD3 R20, R6, 0x602, RZ ;  /* 0x0000060206147810 */ /* 0x000fe40007ffe0ff */
[----:B------:R-:W-:Y:S02]  /*164e0*/  R2UR UR7, R21 ;  /* 0x00000000150772ca */ /* 0x000fe400000e0000 */
[----:B------:R-:W-:Y:S02]  /*164f0*/  R2UR UR6, R20 ;  /* 0x00000000140672ca */ /* 0x000fe400000e0000 */
[----:B------:R-:W-:Y:S02]  /*16500*/  R2UR UR4, R10 ;  /* 0x000000000a0472ca */ /* 0x000fe400000e0000 */
[----:B------:R-:W-:Y:S02]  /*16510*/  R2UR UR5, R11 ;  /* 0x000000000b0572ca */ /* 0x000fe400000e0000 */
[----:B------:R-:W3:Y:S01]  /*16520*/  LDL.64 R10, [R1+0xf0] ;  /* 0x0000f000010a7983 */ /* 0x000ee20000100a00 */
[----:B----4-:R-:W-:-:S02]  /*16530*/  VIADD R12, R12, 0x804 ;  /* 0x000008040c0c7836 */ /* 0x010fc40000000000 */
[----:B------:R-:W-:Y:S01]  /*16540*/  VIADD R20, R6, 0x604 ;  /* 0x0000060406147836 */ /* 0x000fe20000000000 */
[----:B------:R-:W-:Y:S02]  /*16550*/  WARPGROUP.DEPBAR.LE gsb0, 0x0 ;  /* 0x00008000000079c5 */ /* 0x000fe40000010000 */
[----:B------:R-:W-:-:S06]  /*16560*/  WARPGROUP.ARRIVE ;  /* 0x00000000000079c5 */ /* 0x000fcc0000000000 */
[----:B------:R-:W-:Y:S01]  /*16570*/  HGMMA.64x96x16.F32 R24, gdesc[UR4], R24, gsb0 ;  /* 0x01600000041879f0 */ /* 0x000fe20008000818 */
[----:B------:R-:W-:Y:S02]  /*16580*/  R2UR UR6, R20 ;  /* 0x00000000140672ca */ /* 0x000fe400000e0000 */
[----:B------:R-:W-:Y:S02]  /*16590*/  R2UR UR7, R21 ;  /* 0x00000000150772ca */ /* 0x000fe400000e0000 */
[----:B------:R-:W-:Y:S02]  /*165a0*/  R2UR UR4, R12 ;  /* 0x000000000c0472ca */ /* 0x000fe400000e0000 */
[----:B------:R-:W-:Y:S02]  /*165b0*/  R2UR UR5, R13 ;  /* 0x000000000d0572ca */ /* 0x000fe400000e0000 */
[----:B------:R-:W4:Y:S01]  /*165c0*/  LDL.64 R12, [R1+0xf0] ;  /* 0x0000f000010c7983 */ /* 0x000f220000100a00 */
[----:B------:R-:W-:-:S02]  /*165d0*/  VIADD R14, R14, 0x806 ;  /* 0x000008060e0e7836 */ /* 0x000fc40000000000 */
        /* <DEDUP_REMOVED lines=9> */
[----:B--2---:R-:W-:-:S02]  /*16670*/  VIADD R8, R8, 0xc00 ;  /* 0x00000c0008087836 */ /* 0x004fc40000000000 */
[----:B------:R-:W-:Y:S01]  /*16680*/  VIADD R20, R6, 0x900 ;  /* 0x0000090006147836 */ /* 0x000fe20000000000 */
[----:B------:R-:W-:Y:S02]  /*16690*/  WARPGROUP.DEPBAR.LE gsb0, 0x0 ;  /* 0x00008000000079c5 */ /* 0x000fe40000010000 */
[----:B------:R-:W-:-:S06]  /*166a0*/  WARPGROUP.ARRIVE ;  /* 0x00000000000079c5 */ /* 0x000fcc0000000000 */
[----:B------:R-:W-:Y:S01]  /*166b0*/  HGMMA.64x96x16.F32 R24, gdesc[UR4], R24, gsb0 ;  /* 0x01600000041879f0 */ /* 0x000fe20008000818 */
[----:B------:R-:W-:Y:S02]  /*166c0*/  R2UR UR6, R20 ;  /* 0x00000000140672ca */ /* 0x000fe400000e0000 */
[----:B------:R-:W-:Y:S02]  /*166d0*/  R2UR UR7, R21 ;  /* 0x00000000150772ca */ /* 0x000fe400000e0000 */
[----:B------:R-:W-:Y:S02]  /*166e0*/  R2UR UR4, R8 ;  /* 0x00000000080472ca */ /* 0x000fe400000e0000 */
[----:B------:R-:W-:Y:S01]  /*166f0*/  R2UR UR5, R9 ;  /* 0x00000000090572ca */ /* 0x000fe200000e0000 */
[----:B---3--:R-:W-:Y:S02]  /*16700*/  VIADD R10, R10, 0xc02 ;  /* 0x00000c020a0a7836 */ /* 0x008fe40000000000 */
        /* <DEDUP_REMOVED lines=26> */
[----:B------:R-:W1:Y:S01]  /*168b0*/  S2R R74, SR_TID.X ;  /* 0x00000000004a7919 */ /* 0x000e620000002100 */
[----:B------:R2:W-:Y:S04]  /*168c0*/  STL [R1+0x70], R5 ;  /* 0x0000700501007387 */ /* 0x0005e80000100800 */
[----:B------:R2:W-:Y:S01]  /*168d0*/  STL [R1+0x70], R5 ;  /* 0x0000700501007387 */ /* 0x0005e20000100800 */
[----:B------:R-:W-:-:S02]  /*168e0*/  WARPGROUP.DEPBAR.LE gsb0, 0x0 ;  /* 0x00008000000079c5 */ /* 0x000fc40000010000 */
[----:B------:R-:W-:-:S06]  /*168f0*/  WARPGROUP.ARRIVE ;  /* 0x00000000000079c5 */ /* 0x000fcc0000000000 */
[----:B------:R-:W-:Y:S01]  /*16900*/  HGMMA.64x96x16.F32 R24, gdesc[UR4], R24, gsb0 ;  /* 0x01600000041879f0 */ /* 0x000fe20008000818 */
[----:B------:R2:W-:Y:S01]  /*16910*/  STL [R1+0x70], R5 ;  /* 0x0000700501007387 */ /* 0x0005e20000100800 */
[----:B-1----:R-:W-:-:S03]  /*16920*/  SHF.R.U32.HI R74, RZ, 0x7, R74 ;  /* 0x00000007ff4a7819 */ /* 0x002fc6000001164a */
        /* <DEDUP_REMOVED lines=16> */
[----:B------:R-:W3:Y:S04]  /*16a30*/  LD.E R7, desc[UR44][R72.64] ;  /* 0x0000002c48077980 */ /* 0x000ee8000c101900 */
[----:B------:R2:W5:Y:S01]  /*16a40*/  LD.E R6, desc[UR44][R2.64] ;  /* 0x0000002c02067980 */ /* 0x000562000c101900 */
[----:B------:R-:W-:Y:S01]  /*16a50*/  BSSY B0, `(.L_x_3972) ;  /* 0x0000005000007945 */ /* 0x000fe20003800000 */
[----:B---3--:R-:W-:-:S04]  /*16a60*/  LOP3.LUT R7, R7, 0x1, RZ, 0xfc, !PT ;  /* 0x0000000107077812 */ /* 0x008fc800078efcff */
[----:B------:R-:W-:-:S13]  /*16a70*/  ISETP.NE.AND P0, PT, R7, 0x3, PT ;  /* 0x000000030700780c */ /* 0x000fda0003f05270 */
[----:B--2---:R-:W-:Y:S05]  /*16a80*/  @!P0 BRA `(.L_x_3973) ;  /* 0x0000000000048947 */ /* 0x004fea0003800000 */
[----:B------:R-:W-:Y:S01]  /*16a90*/  BPT.TRAP 0x1 ;  /* 0x000000040000795c */ /* 0x000fe20000300000 */
.L_x_3973:
[----:B------:R-:W-:Y:S05]  /*16aa0*/  BSYNC B0 ;  /* 0x0000000000007941 */ /* 0x000fea0003800000 */
.L_x_3972:
[----:B------:R-:W2:Y:S04]  /*16ab0*/  LD.E.64 R8, desc[UR44][R72.64+0x20] ;  /* 0x0000202c48087980 */ /* 0x000ea8000c101b00 */
[----:B------:R-:W3:Y:S01]  /*16ac0*/  LD.E R7, desc[UR44][R72.64+0xc] ;  /* 0x00000c2c48077980 */ /* 0x000ee2000c101900 */
[----:B--2---:R-:W-:-:S05]  /*16ad0*/  MOV R9, R8 ;  /* 0x0000000800097202 */ /* 0x004fca0000000f00 */
[----:B-----5:R-:W-:-:S05]  /*16ae0*/  IMAD R6, R6, 0x8, R9 ;  /* 0x0000000806067824 */ /* 0x020fca00078e0209 */
[----:B---3--:R-:W-:-:S04]  /*16af0*/  PRMT R6, R7, 0x654, R6 ;  /* 0x0000065407067816 */ /* 0x008fc80000000006 */
[----:B------:R1:W-:Y:S01]  /*16b00*/  SYNCS.ARRIVE.TRANS64.RED.A1T0 RZ, [R6+URZ], RZ ;  /* 0x000000ff06ff79a7 */ /* 0x0003e2000810043f */
[----:B------:R-:W1:Y:S02]  /*16b10*/  LDL.64 R16, [R1+0x410] ;  /* 0x0004100001107983 */ /* 0x000e640000100a00 */
[----:B-1----:R-:W-:-:S04]  /*16b20*/  FMNMX.FTZ R6, R24, R16, !PT ;  /* 0x0000001018067209 */ /* 0x002fc80007810000 */
        /* <DEDUP_REMOVED lines=29> */
[----:B------:R-:W-:Y:S01]  /*16d00*/  FMNMX.FTZ R6, R42, R7, !PT ;  /* 0x000000072a067209 */ /* 0x000fe20007810000 */
[----:B------:R-:W2:Y:S01]  /*16d10*/  LDL R8, [R1+0x430] ;  /* 0x0004300001087983 */ /* 0x000ea20000100800 */
[----:B------:R-:W-:-:S02]  /*16d20*/  FMNMX.FTZ R10, R68, R9, !PT ;  /* 0x00000009440a7209 */ /* 0x000fc40007810000 */
[----:B------:R-:W-:Y:S02]  /*16d30*/  FMNMX.FTZ R7, R43, R6, !PT ;  /* 0x000000062b077209 */ /* 0x000fe40007810000 */
[----:B------:R-:W-:Y:S02]  /*16d40*/  FMNMX.FTZ R10, R69, R10, !PT ;  /* 0x0000000a450a7209 */ /* 0x000fe40007810000 */
[----:B------:R-:W-:-:S03]  /*16d50*/  FMNMX.FTZ R6, R46, R7, !PT ;  /* 0x000000072e067209 */ /* 0x000fc60007810000 */
[----:B------:R-:W1:Y:S01]  /*16d60*/  SHFL.BFLY PT, R9, R10, 0x2, 0x1f ;  /* 0x0c401f000a097f89 */ /* 0x000e6200000e0000 */
[----:B------:R-:W-:-:S04]  /*16d70*/  FMNMX.FTZ R7, R47, R6, !PT ;  /* 0x000000062f077209 */ /* 0x000fc80007810000 */
[----:B------:R-:W-:-:S04]  /*16d80*/  FMNMX.FTZ R6, R50, R7, !PT ;  /* 0x0000000732067209 */ /* 0x000fc80007810000 */
[----:B------:R-:W-:-:S04]  /*16d90*/  FMNMX.FTZ R7, R51, R6, !PT ;  /* 0x0000000633077209 */ /* 0x000fc80007810000 */
[----:B------:R-:W-:-:S04]  /*16da0*/  FMNMX.FTZ R6, R54, R7, !PT ;  /* 0x0000000736067209 */ /* 0x000fc80007810000 */
[----:B------:R-:W-:-:S04]  /*16db0*/  FMNMX.FTZ R7, R55, R6, !PT ;  /* 0x0000000637077209 */ /* 0x000fc80007810000 */
[----:B------:R-:W-:Y:S02]  /*16dc0*/  FMNMX.FTZ R6, R58, R7, !PT ;  /* 0x000000073a067209 */ /* 0x000fe40007810000 */
[----:B-1----:R-:W-:Y:S02]  /*16dd0*/  FMNMX.FTZ R9, R10, R9, !PT ;  /* 0x000000090a097209 */ /* 0x002fe40007810000 */
        /* <DEDUP_REMOVED lines=8> */
[----:B------:R-:W3:Y:S01]  /*16e60*/  LDL.64 R6, [R1+0x420] ;  /* 0x0004200001067983 */ /* 0x000ee20000100a00 */
[----:B-1----:R-:W-:-:S03]  /*16e70*/  FMNMX.FTZ R12, R9, R12, !PT ;  /* 0x0000000c090c7209 */ /* 0x002fc60007810000 */
[----:B------:R-:W-:Y:S04]  /*16e80*/  STL.64 [R1+0x410], R10 ;  /* 0x0004100a01007387 */ /* 0x000fe80000100a00 */
[----:B------:R-:W4:Y:S04]  /*16e90*/  LDL R13, [R1+0x414] ;  /* 0x00041400010d7983 */ /* 0x000f280000100800 */
[----:B------:R-:W-:Y:S04]  /*16ea0*/  STL [R1+0x410], R12 ;  /* 0x0004100c01007387 */ /* 0x000fe80000100800 */
[----:B------:R-:W2:Y:S04]  /*16eb0*/  LDL R21, [R1+0x410] ;  /* 0x0004100001157983 */ /* 0x000ea80000100800 */
[----:B----4-:R-:W1:Y:S01]  /*16ec0*/  SHFL.BFLY PT, R10, R13, 0x2, 0x1f ;  /* 0x0c401f000d0a7f89 */ /* 0x010e6200000e0000 */
[----:B--2---:R-:W-:Y:S01]  /*16ed0*/  FADD.FTZ R9, R16, -R21 ;  /* 0x8000001510097221 */ /* 0x004fe20000010000 */
[----:B-1----:R-:W-:-:S05]  /*16ee0*/  FMNMX.FTZ R11, R10, R13, !PT ;  /* 0x0000000d0a0b7209 */ /* 0x002fca0007810000 */
[----:B------:R-:W1:Y:S01]  /*16ef0*/  SHFL.BFLY PT, R16, R11, 0x1, 0x1f ;  /* 0x0c201f000b107f89 */ /* 0x000e6200000e0000 */
[----:B------:R-:W-:-:S04]  /*16f00*/  FMUL.FTZ R21, R8, R21 ;  /* 0x0000001508157220 */ /* 0x000fc80000410000 */
        /* <DEDUP_REMOVED lines=15> */
[--C-:B------:R-:W-:Y:S01]  /*17000*/  FFMA.FTZ R189, R53, R8, -R21.reuse ;  /* 0x0000000835bd7223 */ /* 0x100fe20000010815 */
[----:B-1----:R-:W-:Y:S01]  /*17010*/  FMNMX.FTZ R16, R11, R16, !PT ;  /* 0x000000100b107209 */ /* 0x002fe20007810000 */
        /* <DEDUP_REMOVED lines=8> */
[-C--:B------:R-:W-:Y:S01]  /*170a0*/  FMUL.FTZ R21, R16, R8.reuse ;  /* 0x0000000810157220 */ /* 0x080fe20000410000 */
[----:B------:R-:W-:Y:S01]  /*170b0*/  FADD.FTZ R17, R17, -R16 ;  /* 0x8000001011117221 */ /* 0x000fe20000010000 */
[----:B------:R-:W-:-:S02]  /*170c0*/  FMUL.FTZ R9, R9, R8 ;  /* 0x0000000809097220 */ /* 0x000fc40000410000 */
[-CC-:B------:R-:W-:Y:S01]  /*170d0*/  FFMA.FTZ R169, R26, R8.reuse, -R21.reuse ;  /* 0x000000081aa97223 */ /* 0x180fe20000010815 */
[----:B------:R-:W-:Y:S01]  /*170e0*/  FMUL.FTZ R17, R8, R17 ;  /* 0x0000001108117220 */ /* 0x000fe20000410000 */
[-CC-:B------:R-:W-:Y:S01]  /*170f0*/  FFMA.FTZ R37, R27, R8.reuse, -R21.reuse ;  /* 0x000000081b257223 */ /* 0x180fe20000010815 */
[----:B------:R-:W-:Y:S01]  /*17100*/  MUFU.EX2 R168, R168 ;  /* 0x000000a800a87308 */ /* 0x000fe20000000800 */
[-CC-:B------:R-:W-:Y:S01]  /*17110*/  FFMA.FTZ R171, R30, R8.reuse, -R21.reuse ;  /* 0x000000081eab7223 */ /* 0x180fe20000010815 */
[----:B------:R-:W-:-:S06]  /*17120*/  FFMA.FTZ R40, R31, R8, -R21 ;  /* 0x000000081f287223 */ /* 0x000fcc0000010815 */
[----:B------:R-:W-:Y:S08]  /*17130*/  MUFU.EX2 R28, R17 ;  /* 0x00000011001c7308 */ /* 0x000ff00000000800 */
[----:B------:R-:W3:Y:S08]  /*17140*/  MUFU.EX2 R169, R169 ;  /* 0x000000a900a97308 */ /* 0x000ef00000000800 */
[----:B------:R-:W1:Y:S01]  /*17150*/  MUFU.EX2 R9, R9 ;  /* 0x0000000900097308 */ /* 0x000e620000000800 */
[----:B------:R-:W-:-:S07]  /*17160*/  FFMA.FTZ R173, R34, R8, -R21 ;  /* 0x0000000822ad7223 */ /* 0x000fce0000010815 */
[----:B------:R-:W2:Y:S08]  /*17170*/  MUFU.EX2 R37, R37 ;  /* 0x0000002500257308 */ /* 0x000eb00000000800 */
[----:B------:R-:W4:Y:S01]  /*17180*/  MUFU.EX2 R24, R24 ;  /* 0x0000001800187308 */ /* 0x000f220000000800 */
[----:B------:R-:W-:-:S07]  /*17190*/  FFMA.FTZ R31, R35, R8, -R21 ;  /* 0x00000008231f7223 */ /* 0x000fce0000010815 */
[----:B------:R-:W0:Y:S08]  /*171a0*/  MUFU.EX2 R171, R171 ;  /* 0x000000ab00ab7308 */ /* 0x000e300000000800 */
[----:B------:R-:W0:Y:S01]  /*171b0*/  MUFU.EX2 R170, R170 ;  /* 0x000000aa00aa7308 */ /* 0x000e220000000800 */
[----:B---3--:R-:W-:Y:S01]  /*171c0*/  FFMA.FTZ R20, R7, R28, R169 ;  /* 0x0000001c07147223 */ /* 0x008fe200000100a9 */
[----:B------:R-:W-:-:S06]  /*171d0*/  FFMA.FTZ R175, R38, R8, -R21 ;  /* 0x0000000826af7223 */ /* 0x000fcc0000010815 */
[----:B------:R-:W3:Y:S01]  /*171e0*/  MUFU.EX2 R40, R40 ;  /* 0x0000002800287308 */ /* 0x000ee20000000800 */
[----:B-1----:R-:W-:-:S07]  /*171f0*/  FFMA.FTZ R7, R9, R6, R168 ;  /* 0x0000000609077223 */ /* 0x002fce00000100a8 */
[----:B------:R-:W1:Y:S01]  /*17200*/  MUFU.EX2 R72, R72 ;  /* 0x0000004800487308 */ /* 0x000e620000000800 */
[----:B--2---:R-:W-:Y:S01]  /*17210*/  FADD.FTZ R20, R37, R20 ;  /* 0x0000001425147221 */ /* 0x004fe20000010000 */
[----:B------:R-:W-:-:S06]  /*17220*/  FFMA.FTZ R34, R39, R8, -R21 ;  /* 0x0000000827227223 */ /* 0x000fcc0000010815 */
[----:B------:R-:W2:Y:S01]  /*17230*/  MUFU.EX2 R173, R173 ;  /* 0x000000ad00ad7308 */ /* 0x000ea20000000800 */
[----:B----4-:R-:W-:-:S07]  /*17240*/  FADD.FTZ R7, R24, R7 ;  /* 0x0000000718077221 */ /* 0x010fce0000010000 */
[----:B------:R-:W4:Y:S01]  /*17250*/  MUFU.EX2 R172, R172 ;  /* 0x000000ac00ac7308 */ /* 0x000f220000000800 */
[----:B0-----:R-:W-:Y:S01]  /*17260*/  FADD.FTZ R17, R171, R20 ;  /* 0x00000014ab117221 */ /* 0x001fe20000010000 */
[----:B------:R-:W-:-:S06]  /*17270*/  FFMA.FTZ R177, R42, R8, -R21 ;  /* 0x000000082ab17223 */ /* 0x000fcc0000010815 */
[----:B------:R-:W0:Y:S01]  /*17280*/  MUFU.EX2 R31, R31 ;  /* 0x0000001f001f7308 */ /* 0x000e220000000800 */
[----:B------:R-:W-:-:S07]  /*17290*/  FADD.FTZ R7, R170, R7 ;  /* 0x00000007aa077221 */ /* 0x000fce0000010000 */
[----:B------:R-:W0:Y:S01]  /*172a0*/  MUFU.EX2 R32, R32 ;  /* 0x0000002000207308 */ /* 0x000e220000000800 */
[----:B---3--:R-:W-:Y:S01]  /*172b0*/  FADD.FTZ R6, R40, R17 ;  /* 0x0000001128067221 */ /* 0x008fe20000010000 */
[----:B------:R-:W-:-:S06]  /*172c0*/  FFMA.FTZ R30, R43, R8, -R21 ;  /* 0x000000082b1e7223 */ /* 0x000fcc0000010815 */
[----:B------:R-:W3:Y:S01]  /*172d0*/  MUFU.EX2 R175, R175 ;  /* 0x000000af00af7308 */ /* 0x000ee20000000800 */
[----:B-1----:R-:W-:-:S07]  /*172e0*/  FADD.FTZ R7, R72, R7 ;  /* 0x0000000748077221 */ /* 0x002fce0000010000 */
        /* <DEDUP_REMOVED lines=52> */
[----:B------:R-:W-:-:S06]  /*17630*/  FADD.FTZ R6, R15, R6 ;  /* 0x000000060f067221 */ /* 0x000fcc0000010000 */
[----:B------:R-:W0:Y:S01]  /*17640*/  MUFU.EX2 R209, R209 ;  /* 0x000000d100d17308 */ /* 0x000e220000000800 */
[----:B------:R-:W-:-:S07]  /*17650*/  FFMA.FTZ R200, R66, R8, -R21 ;  /* 0x0000000842c87223 */ /* 0x000fce0000010815 */
[----:B------:R-:W0:Y:S01]  /*17660*/  MUFU.EX2 R190, R190 ;  /* 0x000000be00be7308 */ /* 0x000e220000000800 */
[----:B---3--:R-:W-:Y:S01]  /*17670*/  FADD.FTZ R17, R214, R7 ;  /* 0x00000007d6117221 */ /* 0x008fe20000010000 */
[----:B-1----:R-:W-:-:S06]  /*17680*/  FADD.FTZ R7, R189, R6 ;  /* 0x00000006bd077221 */ /* 0x002fcc0000010000 */
[----:B------:R-:W1:Y:S01]  /*17690*/  MUFU.EX2 R205, R205 ;  /* 0x000000cd00cd7308 */ /* 0x000e620000000800 */
[----:B------:R-:W-:-:S07]  /*176a0*/  FFMA.FTZ R202, R67, R8, -R21 ;  /* 0x0000000843ca7223 */ /* 0x000fce0000010815 */
[----:B------:R-:W3:Y:S01]  /*176b0*/  MUFU.EX2 R13, R13 ;  /* 0x0000000d000d7308 */ /* 0x000ee20000000800 */
[----:B--2---:R-:W-:Y:S01]  /*176c0*/  FADD.FTZ R6, R204, R17 ;  /* 0x00000011cc067221 */ /* 0x004fe20000010000 */
[----:B----4-:R-:W-:-:S06]  /*176d0*/  FADD.FTZ R7, R12, R7 ;  /* 0x000000070c077221 */ /* 0x010fcc0000010000 */
[----:B------:R-:W2:Y:S01]  /*176e0*/  MUFU.EX2 R210, R210 ;  /* 0x000000d200d27308 */ /* 0x000ea20000000800 */
[----:B------:R-:W-:-:S07]  /*176f0*/  FFMA.FTZ R201, R70, R8, -R21 ;  /* 0x0000000846c97223 */ /* 0x000fce0000010815 */
[----:B------:R-:W4:Y:S01]  /*17700*/  MUFU.EX2 R191, R191 ;  /* 0x000000bf00bf7308 */ /* 0x000f220000000800 */
[----:B0-----:R-:W-:Y:S01]  /*17710*/  FADD.FTZ R20, R209, R6 ;  /* 0x00000006d1147221 */ /* 0x001fe20000010000 */
[----:B------:R-:W-:-:S06]  /*17720*/  FADD.FTZ R6, R190, R7 ;  /* 0x00000007be067221 */ /* 0x000fcc0000010000 */
[----:B------:R-:W-:Y:S01]  /*17730*/  MUFU.EX2 R10, R10 ;  /* 0x0000000a000a7308 */ /* 0x000fe20000000800 */
[----:B------:R-:W-:-:S07]  /*17740*/  FFMA.FTZ R203, R71, R8, -R21 ;  /* 0x0000000847cb7223 */ /* 0x000fce0000010815 */
[----:B------:R-:W0:Y:S01]  /*17750*/  MUFU.EX2 R200, R200 ;  /* 0x000000c800c87308 */ /* 0x000e220000000800 */
[----:B-1----:R-:W-:Y:S01]  /*17760*/  FADD.FTZ R7, R205, R20 ;  /* 0x00000014cd077221 */ /* 0x002fe20000010000 */
[----:B---3--:R-:W-:-:S06]  /*17770*/  FADD.FTZ R6, R13, R6 ;  /* 0x000000060d067221 */ /* 0x008fcc0000010000 */
[----:B------:R-:W-:Y:S08]  /*17780*/  MUFU.EX2 R192, R192 ;  /* 0x000000c000c07308 */ /* 0x000ff00000000800 */
[----:B------:R-:W1:Y:S01]  /*17790*/  MUFU.EX2 R202, R202 ;  /* 0x000000ca00ca7308 */ /* 0x000e620000000800 */
[----:B--2---:R-:W-:Y:S01]  /*177a0*/  FADD.FTZ R17, R210, R7 ;  /* 0x00000007d2117221 */ /* 0x004fe20000010000 */
[----:B----4-:R-:W-:-:S06]  /*177b0*/  FADD.FTZ R7, R191, R6 ;  /* 0x00000006bf077221 */ /* 0x010fcc0000010000 */
[----:B------:R-:W-:Y:S08]  /*177c0*/  MUFU.EX2 R11, R68 ;  /* 0x00000044000b7308 */ /* 0x000ff00000000800 */
[----:B------:R-:W2:Y:S01]  /*177d0*/  MUFU.EX2 R201, R201 ;  /* 0x000000c900c97308 */ /* 0x000ea20000000800 */
[----:B0-----:R-:W-:Y:S01]  /*177e0*/  FADD.FTZ R17, R200, R17 ;  /* 0x00000011c8117221 */ /* 0x001fe20000010000 */
[----:B------:R-:W-:-:S06]  /*177f0*/  FADD.FTZ R7, R10, R7 ;  /* 0x000000070a077221 */ /* 0x000fcc0000010000 */
[----:B------:R-:W0:Y:S08]  /*17800*/  MUFU.EX2 R193, R193 ;  /* 0x000000c100c17308 */ /* 0x000e300000000800 */
[----:B------:R-:W3:Y:S01]  /*17810*/  MUFU.EX2 R203, R203 ;  /* 0x000000cb00cb7308 */ /* 0x000ee20000000800 */
[----:B-1----:R-:W-:Y:S01]  /*17820*/  FADD.FTZ R8, R202, R17 ;  /* 0x00000011ca087221 */ /* 0x002fe20000010000 */
[----:B------:R-:W-:-:S03]  /*17830*/  FADD.FTZ R6, R192, R7 ;  /* 0x00000007c0067221 */ /* 0x000fc60000010000 */
[----:B--2---:R-:W-:Y:S01]  /*17840*/  FADD.FTZ R8, R201, R8 ;  /* 0x00000008c9087221 */ /* 0x004fe20000010000 */
[----:B------:R-:W-:-:S04]  /*17850*/  FADD.FTZ R6, R11, R6 ;  /* 0x000000060b067221 */ /* 0x000fc80000010000 */
[----:B0-----:R-:W-:Y:S01]  /*17860*/  FADD.FTZ R20, R193, R6 ;  /* 0x00000006c1147221 */ /* 0x001fe20000010000 */
[----:B------:R-:W-:Y:S01]  /*17870*/  STL [R1+0x414], R16 ;  /* 0x0004141001007387 */ /* 0x000fe20000100800 */
[----:B---3--:R-:W-:-:S05]  /*17880*/  FADD.FTZ R21, R203, R8 ;  /* 0x00000008cb157221 */ /* 0x008fca0000010000 */
[----:B------:R0:W-:Y:S04]  /*17890*/  STL.64 [R1+0x420], R20 ;  /* 0x0004201401007387 */ /* 0x0001e80000100a00 */
        /* <DEDUP_REMOVED lines=11> */
[----:B------:R-:W1:Y:S04]  /*17950*/  LD.E R54, desc[UR44][R18.64+0x210] ;  /* 0x0002102c12367980 */ /* 0x000e68000c101900 */
[----:B0-----:R-:W3:Y:S04]  /*17960*/  LD.E R21, desc[UR44][R18.64+0x3f4] ;  /* 0x0003f42c12157980 */ /* 0x001ee8000c101900 */
[----:B------:R-:W4:Y:S04]  /*17970*/  LD.E R56, desc[UR44][R18.64+0x214] ;  /* 0x0002142c12387980 */ /* 0x000f28000c101900 */
        /* <DEDUP_REMOVED lines=59> */
[----:B------:R-:W-:Y:S01]  /*17d30*/  ULOP3.LUT UR6, UR4, 0x8, URZ, 0xfc, !UPT ;  /* 0x0000000804067892 */ /* 0x000fe2000f8efc3f */
[C---:B-1----:R-:W-:Y:S01]  /*17d40*/  FMUL.FTZ R17, R9.reuse, R54 ;  /* 0x0000003609117220 */ /* 0x042fe20000410000 */
[----:B---3--:R-:W-:-:S04]  /*17d50*/  FMUL.FTZ R43, R9, R21 ;  /* 0x00000015092b7220 */ /* 0x008fc80000410000 */
[----:B------:R0:W-:Y:S01]  /*17d60*/  ST.E desc[UR44][R18.64+0x210], R17 ;  /* 0x0002101112007985 */ /* 0x0001e2000c10192c */
[C---:B----4-:R-:W-:Y:S01]  /*17d70*/  FMUL.FTZ R21, R9.reuse, R56 ;  /* 0x0000003809157220 */ /* 0x050fe20000410000 */
[C---:B--2---:R-:W-:Y:S01]  /*17d80*/  FMUL.FTZ R27, R9.reuse, R58 ;  /* 0x0000003a091b7220 */ /* 0x044fe20000410000 */
[C---:B------:R-:W-:Y:S01]  /*17d90*/  FMUL.FTZ R29, R9.reuse, R60 ;  /* 0x0000003c091d7220 */ /* 0x040fe20000410000 */
[C---:B------:R-:W-:Y:S01]  /*17da0*/  FMUL.FTZ R35, R9.reuse, R62 ;  /* 0x0000003e09237220 */ /* 0x040fe20000410000 */
[----:B------:R-:W-:Y:S01]  /*17db0*/  ST.E desc[UR44][R18.64+0x3f4], R43 ;  /* 0x0003f42b12007985 */ /* 0x000fe2000c10192c */
[----:B0-----:R-:W-:-:S03]  /*17dc0*/  FMUL.FTZ R17, R9, R68 ;  /* 0x0000004409117220 */ /* 0x001fc60000410000 */
[----:B------:R0:W-:Y:S01]  /*17dd0*/  ST.E desc[UR44][R18.64+0x214], R21 ;  /* 0x0002141512007985 */ /* 0x0001e2000c10192c */
[----:B------:R-:W-:-:S03]  /*17de0*/  FMUL.FTZ R39, R9, R64 ;  /* 0x0000004009277220 */ /* 0x000fc60000410000 */
[----:B------:R1:W-:Y:S01]  /*17df0*/  ST.E desc[UR44][R18.64+0x220], R27 ;  /* 0x0002201b12007985 */ /* 0x0003e2000c10192c */
[----:B------:R-:W-:-:S03]  /*17e00*/  FMUL.FTZ R41, R9, R66 ;  /* 0x0000004209297220 */ /* 0x000fc60000410000 */
[----:B------:R2:W-:Y:S04]  /*17e10*/  ST.E desc[UR44][R18.64+0x224], R29 ;  /* 0x0002241d12007985 */ /* 0x0005e8000c10192c */
[----:B------:R3:W-:Y:S01]  /*17e20*/  ST.E desc[UR44][R18.64+0x230], R35 ;  /* 0x0002302312007985 */ /* 0x0007e2000c10192c */
[C---:B0-----:R-:W-:Y:S01]  /*17e30*/  FMUL.FTZ R21, R9.reuse, R70 ;  /* 0x0000004609157220 */ /* 0x041fe20000410000 */
[C---:B------:R-:W-:Y:S02]  /*17e40*/  FMUL.FTZ R43, R9.reuse, R74 ;  /* 0x0000004a092b7220 */ /* 0x040fe40000410000 */
[----:B------:R0:W-:Y:S01]  /*17e50*/  ST.E desc[UR44][R18.64+0x244], R17 ;  /* 0x0002441112007985 */ /* 0x0001e2000c10192c */
[C---:B-1----:R-:W-:Y:S01]  /*17e60*/  FMUL.FTZ R27, R9.reuse, R78 ;  /* 0x0000004e091b7220 */ /* 0x042fe20000410000 */
[C---:B--2---:R-:W-:Y:S01]  /*17e70*/  FMUL.FTZ R29, R9.reuse, R80 ;  /* 0x00000050091d7220 */ /* 0x044fe20000410000 */
[C---:B---3--:R-:W-:Y:S01]  /*17e80*/  FMUL.FTZ R35, R9.reuse, R82 ;  /* 0x0000005209237220 */ /* 0x048fe20000410000 */
[----:B------:R1:W-:Y:S01]  /*17e90*/  ST.E desc[UR44][R18.64+0x234], R39 ;  /* 0x0002342712007985 */ /* 0x0003e2000c10192c */
[----:B0-----:R-:W-:-:S03]  /*17ea0*/  FMUL.FTZ R17, R9, R88 ;  /* 0x0000005809117220 */ /* 0x001fc60000410000 */
[----:B------:R0:W-:Y:S01]  /*17eb0*/  ST.E desc[UR44][R18.64+0x240], R41 ;  /* 0x0002402912007985 */ /* 0x0001e2000c10192c */
[----:B------:R-:W-:-:S03]  /*17ec0*/  FMUL.FTZ R45, R9, R76 ;  /* 0x0000004c092d7220 */ /* 0x000fc60000410000 */
[----:B------:R2:W-:Y:S04]  /*17ed0*/  ST.E desc[UR44][R18.64+0x250], R21 ;  /* 0x0002501512007985 */ /* 0x0005e8000c10192c */
[----:B------:R3:W-:Y:S01]  /*17ee0*/  ST.E desc[UR44][R18.64+0x254], R43 ;  /* 0x0002542b12007985 */ /* 0x0007e2000c10192c */
[----:B-1----:R-:W-:-:S03]  /*17ef0*/  FMUL.FTZ R39, R9, R84 ;  /* 0x0000005409277220 */ /* 0x002fc60000410000 */
[----:B------:R1:W-:Y:S01]  /*17f00*/  ST.E desc[UR44][R18.64+0x264], R27 ;  /* 0x0002641b12007985 */ /* 0x0003e2000c10192c */
[----:B0-----:R-:W-:-:S03]  /*17f10*/  FMUL.FTZ R41, R9, R86 ;  /* 0x0000005609297220 */ /* 0x001fc60000410000 */
[----:B------:R0:W-:Y:S01]  /*17f20*/  ST.E desc[UR44][R18.64+0x270], R29 ;  /* 0x0002701d12007985 */ /* 0x0001e2000c10192c */
[----:B--2---:R-:W-:-:S03]  /*17f30*/  FMUL.FTZ R21, R9, R90 ;  /* 0x0000005a09157220 */ /* 0x004fc60000410000 */
[----:B------:R2:W-:Y:S01]  /*17f40*/  ST.E desc[UR44][R18.64+0x274], R35 ;  /* 0x0002742312007985 */ /* 0x0005e2000c10192c */
[C---:B---3--:R-:W-:Y:S01]  /*17f50*/  FMUL.FTZ R43, R9.reuse, R94 ;  /* 0x0000005e092b7220 */ /* 0x048fe20000410000 */
[C---:B-1----:R-:W-:Y:S02]  /*17f60*/  FMUL.FTZ R27, R9.reuse, R92 ;  /* 0x0000005c091b7220 */ /* 0x042fe40000410000 */
[----:B------:R1:W-:Y:S01]  /*17f70*/  ST.E desc[UR44][R18.64+0x290], R17 ;  /* 0x0002901112007985 */ /* 0x0003e2000c10192c */
[C---:B0-----:R-:W-:Y:S01]  /*17f80*/  FMUL.FTZ R29, R9.reuse, R98 ;  /* 0x00000062091d7220 */ /* 0x041fe20000410000 */
[C---:B--2---:R-:W-:Y:S02]  /*17f90*/  FMUL.FTZ R35, R9.reuse, R100 ;  /* 0x0000006409237220 */ /* 0x044fe40000410000 */
[----:B------:R0:W-:Y:S01]  /*17fa0*/  ST.E desc[UR44][R18.64+0x260], R45 ;  /* 0x0002602d12007985 */ /* 0x0001e2000c10192c */
[----:B-1----:R-:W-:-:S03]  /*17fb0*/  FMUL.FTZ R17, R9, R102 ;  /* 0x0000006609117220 */ /* 0x002fc60000410000 */
[----:B------:R1:W-:Y:S04]  /*17fc0*/  ST.E desc[UR44][R18.64+0x280], R39 ;  /* 0x0002802712007985 */ /* 0x0003e8000c10192c */
[----:B------:R2:W-:Y:S01]  /*17fd0*/  ST.E desc[UR44][R18.64+0x284], R41 ;  /* 0x0002842912007985 */ /* 0x0005e2000c10192c */
[----:B0-----:R-:W-:-:S03]  /*17fe0*/  FMUL.FTZ R45, R9, R96 ;  /* 0x00000060092d7220 */ /* 0x001fc60000410000 */
[----:B------:R0:W-:Y:S04]  /*17ff0*/  ST.E desc[UR44][R18.64+0x294], R21 ;  /* 0x0002941512007985 */ /* 0x0001e8000c10192c */
[----:B------:R3:W-:Y:S01]  /*18000*/  ST.E desc[UR44][R18.64+0x2a0], R27 ;  /* 0x0002a01b12007985 */ /* 0x0007e2000c10192c */
[----:B-1----:R-:W-:-:S03]  /*18010*/  FMUL.FTZ R39, R9, R104 ;  /* 0x0000006809277220 */ /* 0x002fc60000410000 */
[----:B------:R1:W-:Y:S01]  /*18020*/  ST.E desc[UR44][R18.64+0x2a4], R43 ;  /* 0x0002a42b12007985 */ /* 0x0003e2000c10192c */
[----:B--2---:R-:W-:-:S03]  /*18030*/  FMUL.FTZ R41, R9, R106 ;  /* 0x0000006a09297220 */ /* 0x004fc60000410000 */
[----:B------:R2:W-:Y:S01]  /*18040*/  ST.E desc[UR44][R18.64+0x2b4], R29 ;  /* 0x0002b41d12007985 */ /* 0x0005e2000c10192c */
[----:B0-----:R-:W-:-:S03]  /*18050*/  FMUL.FTZ R21, R9, R108 ;  /* 0x0000006c09157220 */ /* 0x001fc60000410000 */
[----:B------:R0:W-:Y:S01]  /*18060*/  ST.E desc[UR44][R18.64+0x2c0], R35 ;  /* 0x0002c02312007985 */ /* 0x0001e2000c10192c */
[C---:B---3--:R-:W-:Y:S01]  /*18070*/  FMUL.FTZ R27, R9.reuse, R110 ;  /* 0x0000006e091b7220 */ /* 0x048fe20000410000 */
[C---:B-1----:R-:W-:Y:S02]  /*18080*/  FMUL.FTZ R43, R9.reuse, R114 ;  /* 0x00000072092b7220 */ /* 0x042fe40000410000 */
[----:B------:R1:W-:Y:S01]  /*18090*/  ST.E desc[UR44][R18.64+0x2c4], R17 ;  /* 0x0002c41112007985 */ /* 0x0003e2000c10192c */
[C---:B--2---:R-:W-:Y:S01]  /*180a0*/  FMUL.FTZ R29, R9.reuse, R112 ;  /* 0x00000070091d7220 */ /* 0x044fe20000410000 */
[C---:B0-----:R-:W-:Y:S02]  /*180b0*/  FMUL.FTZ R35, R9.reuse, R118 ;  /* 0x0000007609237220 */ /* 0x041fe40000410000 */
        /* <DEDUP_REMOVED lines=27> */
[C---:B--2---:R-:W-:Y:S01]  /*18270*/  FMUL.FTZ R39, R9.reuse, R144 ;  /* 0x0000009009277220 */ /* 0x044fe20000410000 */
[C---:B------:R-:W-:Y:S02]  /*18280*/  FMUL.FTZ R47, R9.reuse, R47 ;  /* 0x0000002f092f7220 */ /* 0x040fe40000410000 */
        /* <DEDUP_REMOVED lines=8> */
[----:B------:R-:W-:Y:S01]  /*18310*/  ST.E desc[UR44][R18.64+0x350], R45 ;  /* 0x0003502d12007985 */ /* 0x000fe2000c10192c */
[----:B-1----:R-:W-:-:S03]  /*18320*/  FMUL.FTZ R17, R9, R228 ;  /* 0x000000e409117220 */ /* 0x002fc60000410000 */
[----:B------:R0:W-:Y:S04]  /*18330*/  ST.E desc[UR44][R18.64+0x360], R21 ;  /* 0x0003601512007985 */ /* 0x0001e8000c10192c */
[----:B------:R1:W-:Y:S04]  /*18340*/  ST.E desc[UR44][R18.64+0x364], R27 ;  /* 0x0003641b12007985 */ /* 0x0003e8000c10192c */
[----:B------:R2:W-:Y:S04]  /*18350*/  ST.E desc[UR44][R18.64+0x370], R39 ;  /* 0x0003702712007985 */ /* 0x0005e8000c10192c */
[----:B------:R3:W-:Y:S01]  /*18360*/  ST.E desc[UR44][R18.64+0x374], R41 ;  /* 0x0003742912007985 */ /* 0x0007e2000c10192c */
[C---:B0-----:R-:W-:Y:S01]  /*18370*/  FMUL.FTZ R21, R9.reuse, R50 ;  /* 0x0000003209157220 */ /* 0x041fe20000410000 */
[----:B------:R-:W-:-:S02]  /*18380*/  FMUL.FTZ R45, R9, R8 ;  /* 0x00000008092d7220 */ /* 0x000fc40000410000 */
        /* <DEDUP_REMOVED lines=9> */
[----:B------:R0:W-:Y:S01]  /*18420*/  ST.E desc[UR44][R18.64+0x390], R17 ;  /* 0x0003901112007985 */ /* 0x0001e2000c10192c */
[C---:B--2---:R-:W-:Y:S01]  /*18430*/  FMUL.FTZ R47, R9.reuse, R16 ;  /* 0x00000010092f7220 */ /* 0x044fe20000410000 */
[----:B------:R-:W-:Y:S02]  /*18440*/  IMAD.U32 R16, RZ, RZ, UR6 ;  /* 0x00000006ff107e24 */ /* 0x000fe4000f8e00ff */
[C---:B---3--:R-:W-:Y:S01]  /*18450*/  FMUL.FTZ R43, R9.reuse, R26 ;  /* 0x0000001a092b7220 */ /* 0x048fe20000410000 */
[----:B------:R-:W-:Y:S01]  /*18460*/  FMUL.FTZ R9, R9, R20 ;  /* 0x0000001409097220 */ /* 0x000fe20000410000 */
[----:B0-----:R-:W-:Y:S01]  /*18470*/  IMAD.U32 R17, RZ, RZ, UR5 ;  /* 0x00000005ff117e24 */ /* 0x001fe2000f8e00ff */
[----:B------:R-:W-:Y:S04]  /*18480*/  ST.E desc[UR44][R18.64+0x3a4], R21 ;  /* 0x0003a41512007985 */ /* 0x000fe8000c10192c */
[----:B------:R0:W-:Y:S04]  /*18490*/  ST.E desc[UR44][R18.64+0x3b0], R27 ;  /* 0x0003b01b12007985 */ /* 0x0001e8000c10192c */
[----:B------:R1:W-:Y:S04]  /*184a0*/  ST.E desc[UR44][R18.64+0x3b4], R29 ;  /* 0x0003b41d12007985 */ /* 0x0003e8000c10192c */
[----:B------:R-:W-:Y:S04]  /*184b0*/  ST.E desc[UR44][R18.64+0x3c0], R39 ;  /* 0x0003c02712007985 */ /* 0x000fe8000c10192c */
[----:B------:R-:W-:Y:S04]  /*184c0*/  ST.E desc[UR44][R18.64+0x3c4], R41 ;  /* 0x0003c42912007985 */ /* 0x000fe8000c10192c */
[----:B------:R-:W-:Y:S04]  /*184d0*/  ST.E desc[UR44][R18.64+0x3d0], R35 ;  /* 0x0003d02312007985 */ /* 0x000fe8000c10192c */
[----:B------:R-:W-:Y:S04]  /*184e0*/  ST.E desc[UR44][R18.64+0x3d4], R43 ;  /* 0x0003d42b12007985 */ /* 0x000fe8000c10192c */
[----:B------:R-:W-:Y:S04]  /*184f0*/  ST.E desc[UR44][R18.64+0x3e0], R45 ;  /* 0x0003e02d12007985 */ /* 0x000fe8000c10192c */
[----:B------:R2:W-:Y:S04]  /*18500*/  ST.E desc[UR44][R18.64+0x3e4], R47 ;  /* 0x0003e42f12007985 */ /* 0x0005e8000c10192c */
[----:B------:R3:W-:Y:S04]  /*18510*/  ST.E desc[UR44][R18.64+0x3f0], R9 ;  /* 0x0003f00912007985 */ /* 0x0007e8000c10192c */
[----:B0-----:R-:W4:Y:S01]  /*18520*/  LD.E R27, desc[UR44][R16.64] ;  /* 0x0000002c101b7980 */ /* 0x001f22000c101900 */
[----:B------:R-:W-:Y:S01]  /*18530*/  ULOP3.LUT UR4, UR4, 0xc, URZ, 0xfc, !UPT ;  /* 0x0000000c04047892 */ /* 0x000fe2000f8efc3f */
[----:B------:R-:W-:-:S05]  /*18540*/  IMAD.U32 R21, RZ, RZ, UR5 ;  /* 0x00000005ff157e24 */ /* 0x000fca000f8e00ff */
[----:B------:R-:W-:Y:S02]  /*18550*/  IMAD.U32 R20, RZ, RZ, UR4 ;  /* 0x00000004ff147e24 */ /* 0x000fe4000f8e00ff */
[----:B----4-:R-:W-:-:S05]  /*18560*/  FMUL.FTZ R27, R28, R27 ;  /* 0x0000001b1c1b7220 */ /* 0x010fca0000410000 */
[----:B------:R0:W-:Y:S04]  /*18570*/  ST.E desc[UR44][R16.64], R27 ;  /* 0x0000001b10007985 */ /* 0x0001e8000c10192c */
[----:B-1----:R-:W4:Y:S01]  /*18580*/  LD.E R29, desc[UR44][R20.64] ;  /* 0x0000002c141d7980 */ /* 0x002f22000c101900 */
[----:B------:R-:W1:Y:S01]  /*18590*/  S2R R54, SR_TID.X ;  /* 0x0000000000367919 */ /* 0x000e620000002100 */
[----:B----4-:R-:W-:-:S05]  /*185a0*/  FMUL.FTZ R29, R28, R29 ;  /* 0x0000001d1c1d7220 */ /* 0x010fca0000410000 */
        /* <DEDUP_REMOVED lines=60> */
[----:B---3--:R-:W3:Y:S04]  /*18970*/  LD.E R9, desc[UR44][R18.64+0x3e8] ;  /* 0x0003e82c12097980 */ /* 0x008ee8000c101900 */
[----:B0-----:R-:W3:Y:S04]  /*18980*/  LD.E R27, desc[UR44][R18.64+0x3ec] ;  /* 0x0003ec2c121b7980 */ /* 0x001ee8000c101900 */
[----:B----4-:R-:W4:Y:S01]  /*18990*/  LD.E R29, desc[UR44][R18.64+0x3f8] ;  /* 0x0003f82c121d7980 */ /* 0x010f22000c101900 */
[----:B-1----:R-:W-:Y:S01]  /*189a0*/  SHF.R.U32.HI R54, RZ, 0x7, R54 ;  /* 0x00000007ff367819 */ /* 0x002fe20000011636 */
[C---:B------:R-:W-:Y:S01]  /*189b0*/  FMUL.FTZ R49, R28.reuse, R49 ;  /* 0x000000311c317220 */ /* 0x040fe20000410000 */
[----:B------:R-:W-:-:S04]  /*189c0*/  FMUL.FTZ R229, R28, R229 ;  /* 0x000000e51ce57220 */ /* 0x000fc80000410000 */
        /* <DEDUP_REMOVED lines=58> */
[C---:B---3--:R-:W-:Y:S01]  /*18d70*/  FMUL.FTZ R49, R28.reuse, R9 ;  /* 0x000000091c317220 */ /* 0x048fe20000410000 */
[C---:B------:R-:W-:Y:S01]  /*18d80*/  FMUL.FTZ R27, R28.reuse, R27 ;  /* 0x0000001b1c1b7220 */ /* 0x040fe20000410000 */
[----:B----4-:R-:W-:Y:S01]  /*18d90*/  FMUL.FTZ R29, R28, R29 ;  /* 0x0000001d1c1d7220 */ /* 0x010fe20000410000 */
[----:B------:R-:W-:Y:S01]  /*18da0*/  VIADD R28, R54, 0x8 ;  /* 0x00000008361c7836 */ /* 0x000fe20000000000 */
        /* <DEDUP_REMOVED lines=59> */
[----:B------:R3:W-:Y:S04]  /*19160*/  ST.E desc[UR44][R18.64+0x3ec], R27 ;  /* 0x0003ec1b12007985 */ /* 0x0007e8000c10192c */
[----:B------:R4:W-:Y:S01]  /*19170*/  ST.E desc[UR44][R18.64+0x3f8], R29 ;  /* 0x0003f81d12007985 */ /* 0x0009e2000c10192c */
[----:B------:R4:W-:Y:S06]  /*19180*/  BAR.SYNC.DEFER_BLOCKING R28, 0x100 ;  /* 0x0004001c0000751d */ /* 0x0009ec0000010000 */
[----:B0-----:R-:W2:Y:S04]  /*19190*/  LD.E R39, desc[UR44][R18.64+0x200] ;  /* 0x0002002c12277980 */ /* 0x001ea8000c101900 */
[----:B------:R-:W4:Y:S04]  /*191a0*/  LD.E R26, desc[UR44][R2.64] ;  /* 0x0000002c021a7980 */ /* 0x000f28000c101900 */
[----:B------:R-:W4:Y:S04]  /*191b0*/  LD.E.64 R8, desc[UR44][R18.64+0x88] ;  /* 0x0000882c12087980 */ /* 0x000f28000c101b00 */
[----:B--2---:R0:W-:Y:S04]  /*191c0*/  ST.E desc[UR44][R18.64+0x200], R39 ;  /* 0x0002002712007985 */ /* 0x0041e8000c10192c */
[----:B-1----:R-:W2:Y:S04]  /*191d0*/  LD.E R41, desc[UR44][R6.64] ;  /* 0x0000002c06297980 */ /* 0x002ea8000c101900 */
[----:B--2---:R1:W-:Y:S04]  /*191e0*/  ST.E desc[UR44][R6.64], R41 ;  /* 0x0000002906007985 */ /* 0x0043e8000c10192c */
[----:B------:R-:W2:Y:S04]  /*191f0*/  LD.E R35, desc[UR44][R16.64] ;  /* 0x0000002c10237980 */ /* 0x000ea8000c101900 */
[----:B--2---:R2:W-:Y:S04]  /*19200*/  ST.E desc[UR44][R16.64], R35 ;  /* 0x0000002310007985 */ /* 0x0045e8000c10192c */
[----:B---3--:R-:W3:Y:S04]  /*19210*/  LD.E R27, desc[UR44][R20.64] ;  /* 0x0000002c141b7980 */ /* 0x008ee8000c101900 */
[----:B---3--:R3:W-:Y:S04]  /*19220*/  ST.E desc[UR44][R20.64], R27 ;  /* 0x0000001b14007985 */ /* 0x0087e8000c10192c */
[----:B----4-:R-:W4:Y:S04]  /*19230*/  LD.E R29, desc[UR44][R18.64+0x210] ;  /* 0x0002102c121d7980 */ /* 0x010f28000c101900 */
        /* <DEDUP_REMOVED lines=75> */
[----:B------:R-:W-:Y:S04]  /*196f0*/  ST.E desc[UR44][R18.64+0x214], R43 ;  /* 0x0002142b12007985 */ /* 0x000fe8000c10192c */
[----:B------:R-:W-:Y:S04]  /*19700*/  ST.E desc[UR44][R18.64+0x218], R45 ;  /* 0x0002182d12007985 */ /* 0x000fe8000c10192c */
[----:B------:R-:W-:Y:S04]  /*19710*/  ST.E desc[UR44][R18.64+0x21c], R39 ;  /* 0x00021c2712007985 */ /* 0x000fe8000c10192c */
[----:B------:R-:W-:Y:S04]  /*19720*/  ST.E desc[UR44][R18.64+0x220], R47 ;  /* 0x0002202f12007985 */ /* 0x000fe8000c10192c */
[----:B------:R-:W-:Y:S04]  /*19730*/  ST.E desc[UR44][R18.64+0x224], R49 ;  /* 0x0002243112007985 */ /* 0x000fe8000c10192c */
[----:B------:R-:W-:Y:S04]  /*19740*/  ST.E desc[UR44][R18.64+0x228], R41 ;  /* 0x0002282912007985 */ /* 0x000fe8000c10192c */
[----:B------:R-:W-:Y:S04]  /*19750*/  ST.E desc[UR44][R18.64+0x22c], R51 ;  /* 0x00022c3312007985 */ /* 0x000fe8000c10192c */
        /* <DEDUP_REMOVED lines=8> */
[----:B0-----:R-:W3:Y:S04]  /*197e0*/  LD.E R29, desc[UR44][R18.64+0x258] ;  /* 0x0002582c121d7980 */ /* 0x001ee8000c101900 */
[----:B-1----:R-:W3:Y:S04]  /*197f0*/  LD.E R35, desc[UR44][R18.64+0x25c] ;  /* 0x00025c2c12237980 */ /* 0x002ee8000c101900 */
[----:B------:R-:W3:Y:S04]  /*19800*/  LD.E R39, desc[UR44][R18.64+0x264] ;  /* 0x0002642c12277980 */ /* 0x000ee8000c101900 */
[----:B------:R-:W3:Y:S04]  /*19810*/  LD.E R41, desc[UR44][R18.64+0x268] ;  /* 0x0002682c12297980 */ /* 0x000ee8000c101900 */
[----:B------:R-:W3:Y:S04]  /*19820*/  LD.E R43, desc[UR44][R18.64+0x270] ;  /* 0x0002702c122b7980 */ /* 0x000ee8000c101900 */
[----:B------:R-:W3:Y:S04]  /*19830*/  LD.E R45, desc[UR44][R18.64+0x278] ;  /* 0x0002782c122d7980 */ /* 0x000ee8000c101900 */
[----:B------:R-:W3:Y:S04]  /*19840*/  LD.E R47, desc[UR44][R18.64+0x280] ;  /* 0x0002802c122f7980 */ /* 0x000ee8000c101900 */
[----:B------:R-:W3:Y:S04]  /*19850*/  LD.E R49, desc[UR44][R18.64+0x288] ;  /* 0x0002882c12317980 */ /* 0x000ee8000c101900 */
[----:B------:R-:W3:Y:S04]  /*19860*/  LD.E R51, desc[UR44][R18.64+0x290] ;  /* 0x0002902c12337980 */ /* 0x000ee8000c101900 */
[----:B--2---:R-:W2:Y:S04]  /*19870*/  LD.E R53, desc[UR44][R18.64+0x298] ;  /* 0x0002982c12357980 */ /* 0x004ea8000c101900 */
        /* <DEDUP_REMOVED lines=39> */
[----:B---3--:R0:W-:Y:S04]  /*19af0*/  ST.E desc[UR44][R18.64+0x250], R27 ;  /* 0x0002501b12007985 */ /* 0x0081e8000c10192c */
        /* <DEDUP_REMOVED lines=35> */
[----:B----4-:R4:W-:Y:S04]  /*19d30*/  ST.E desc[UR44][R18.64+0x2a0], R55 ;  /* 0x0002a03712007985 */ /* 0x0109e8000c10192c */
        /* <DEDUP_REMOVED lines=75> */
[C---:B------:R-:W-:Y:S01]  /*1a1f0*/  VIADD R26, R8.reuse, 0x80 ;  /* 0x00000080081a7836 */ /* 0x040fe20000000000 */
[----:B------:R-:W-:Y:S01]  /*1a200*/  F2FP.F16.F32.PACK_AB R169, R37, R169 ;  /* 0x000000a925a9723e */ /* 0x000fe200000000ff */
[----:B------:R-:W-:Y:S01]  /*1a210*/  VIADD R28, R8, 0x100 ;  /* 0x00000100081c7836 */ /* 0x000fe20000000000 */
[----:B------:R-:W-:Y:S01]  /*1a220*/  R2UR UR15, R29 ;  /* 0x000000001d0f72ca */ /* 0x000fe200000e0000 */
[----:B------:R-:W4:Y:S01]  /*1a230*/  LD.E R24, desc[UR44][R18.64+0x200] ;  /* 0x0002002c12187980 */ /* 0x000f22000c101900 */
[----:B------:R-:W-:Y:S02]  /*1a240*/  R2UR UR10, R26 ;  /* 0x000000001a0a72ca */ /* 0x000fe400000e0000 */
[----:B------:R-:W-:Y:S01]  /*1a250*/  R2UR UR14, R28 ;  /* 0x000000001c0e72ca */ /* 0x000fe200000e0000 */
[----:B------:R-:W4:Y:S01]  /*1a260*/  LD.E R29, desc[UR44][R18.64+0x214] ;  /* 0x0002142c121d7980 */ /* 0x000f22000c101900 */
[----:B------:R-:W-:-:S02]  /*1a270*/  F2FP.F16.F32.PACK_AB R170, R72, R170 ;  /* 0x000000aa48aa723e */ /* 0x000fc400000000ff */
[----:B------:R-:W-:Y:S01]  /*1a280*/  F2FP.F16.F32.PACK_AB R171, R40, R171 ;  /* 0x000000ab28ab723e */ /* 0x000fe200000000ff */
[----:B------:R-:W4:Y:S01]  /*1a290*/  LD.E R28, desc[UR44][R18.64+0x210] ;  /* 0x0002102c121c7980 */ /* 0x000f22000c101900 */
[----:B------:R-:W-:Y:S02]  /*1a2a0*/  F2FP.F16.F32.PACK_AB R172, R32, R172 ;  /* 0x000000ac20ac723e */ /* 0x000fe400000000ff */
[----:B------:R-:W-:Y:S01]  /*1a2b0*/  F2FP.F16.F32.PACK_AB R173, R31, R173 ;  /* 0x000000ad1fad723e */ /* 0x000fe200000000ff */
[----:B------:R-:W4:Y:S01]  /*1a2c0*/  LD.E R32, desc[UR44][R18.64+0x220] ;  /* 0x0002202c12207980 */ /* 0x000f22000c101900 */
[----:B------:R-:W-:Y:S02]  /*1a2d0*/  F2FP.F16.F32.PACK_AB R174, R33, R174 ;  /* 0x000000ae21ae723e */ /* 0x000fe400000000ff */
[----:B------:R-:W-:Y:S01]  /*1a2e0*/  F2FP.F16.F32.PACK_AB R175, R34, R175 ;  /* 0x000000af22af723e */ /* 0x000fe200000000ff */
[----:B------:R-:W4:Y:S01]  /*1a2f0*/  LD.E R31, desc[UR44][R18.64+0x21c] ;  /* 0x00021c2c121f7980 */ /* 0x000f22000c101900 */
[----:B------:R-:W-:-:S02]  /*1a300*/  F2FP.F16.F32.PACK_AB R176, R36, R176 ;  /* 0x000000b024b0723e */ /* 0x000fc400000000ff */
[----:B------:R-:W-:Y:S01]  /*1a310*/  F2FP.F16.F32.PACK_AB R177, R30, R177 ;  /* 0x000000b11eb1723e */ /* 0x000fe200000000ff */
[----:B------:R-:W4:Y:S01]  /*1a320*/  LD.E R33, desc[UR44][R18.64+0x224] ;  /* 0x0002242c12217980 */ /* 0x000f22000c101900 */
[----:B------:R-:W-:-:S03]  /*1a330*/  F2FP.F16.F32.PACK_AB R178, R25, R178 ;  /* 0x000000b219b2723e */ /* 0x000fc600000000ff */
[----:B------:R-:W4:Y:S04]  /*1a340*/  LD.E R30, desc[UR44][R18.64+0x218] ;  /* 0x0002182c121e7980 */ /* 0x000f28000c101900 */
[----:B------:R-:W4:Y:S04]  /*1a350*/  LD.E R34, desc[UR44][R18.64+0x228] ;  /* 0x0002282c12227980 */ /* 0x000f28000c101900 */
        /* <DEDUP_REMOVED lines=18> */
[----:B--2---:R-:W3:Y:S04]  /*1a480*/  LD.E R53, desc[UR44][R18.64+0x274] ;  /* 0x0002742c12357980 */ /* 0x004ee8000c101900 */
[----:B------:R-:W3:Y:S04]  /*1a490*/  LD.E R54, desc[UR44][R18.64+0x278] ;  /* 0x0002782c12367980 */ /* 0x000ee8000c101900 */
[----:B----4-:R-:W3:Y:S04]  /*1a4a0*/  LD.E R55, desc[UR44][R18.64+0x27c] ;  /* 0x00027c2c12377980 */ /* 0x010ee8000c101900 */
        /* <DEDUP_REMOVED lines=43> */
[----:B------:R-:W3:Y:S01]  /*1a760*/  LD.E R99, desc[UR44][R18.64+0x32c] ;  /* 0x00032c2c12637980 */ /* 0x000ee2000c101900 */
[----:B------:R-:W-:Y:S01]  /*1a770*/  ISETP.NE.U32.AND P0, PT, R27, RZ, PT ;  /* 0x000000ff1b00720c */ /* 0x000fe20003f05070 */
[----:B------:R-:W-:-:S02]  /*1a780*/  IMAD.MOV.U32 R27, RZ, RZ, R9 ;  /* 0x000000ffff1b7224 */ /* 0x000fc400078e0009 */
[----:B------:R-:W3:Y:S03]  /*1a790*/  LD.E R100, desc[UR44][R18.64+0x330] ;  /* 0x0003302c12647980 */ /* 0x000ee6000c101900 */
[----:B------:R-:W-:Y:S01]  /*1a7a0*/  R2UR UR11, R27 ;  /* 0x000000001b0b72ca */ /* 0x000fe200000e0000 */
        /* <DEDUP_REMOVED lines=54> */
[----:B------:R-:W-:-:S02]  /*1ab10*/  R2UR UR6, R8 ;  /* 0x00000000080672ca */ /* 0x000fc400000e0000 */
[----:B------:R-:W-:Y:S01]  /*1ab20*/  R2UR UR7, R9 ;  /* 0x00000000090772ca */ /* 0x000fe200000e0000 */
[----:B------:R-:W-:Y:S01]  /*1ab30*/  VOTEU.ANY UP0, P0 ;  /* 0x00000000003f7886 */ /* 0x000fe20000000100 */
[----:B---3--:R-:W-:-:S11]  /*1ab40*/  WARPGROUP.ARRIVE ;  /* 0x00000000000079c5 */ /* 0x008fd60000000000 */
        /* <DEDUP_REMOVED lines=274> */
[----:B------:R-:W-:Y:S01]  /*1bc70*/  VIADD R14, R8, 0x200 ;  /* 0x00000200080e7836 */ /* 0x000fe20000000000 */
[----:B------:R-:W-:Y:S01]  /*1bc80*/  MOV R15, R9 ;  /* 0x00000009000f7202 */ /* 0x000fe20000000f00 */
        /* <DEDUP_REMOVED lines=539> */
[----:B------:R-:W3:Y:S04]  /*1de40*/  LD.E R9, desc[UR44][R18.64+0x200] ;  /* 0x0002002c12097980 */ /* 0x000ee8000c101900 */
[----:B---3--:R3:W-:Y:S04]  /*1de50*/  ST.E desc[UR44][R18.64+0x200], R9 ;  /* 0x0002000912007985 */ /* 0x0087e8000c10192c */
[----:B------:R-:W4:Y:S04]  /*1de60*/  LD.E R11, desc[UR44][R6.64] ;  /* 0x0000002c060b7980 */ /* 0x000f28000c101900 */
[----:B----4-:R4:W-:Y:S04]  /*1de70*/  ST.E desc[UR44][R6.64], R11 ;  /* 0x0000000b06007985 */ /* 0x0109e8000c10192c */
[----:B------:R-:W2:Y:S04]  /*1de80*/  LD.E R13, desc[UR44][R16.64] ;  /* 0x0000002c100d7980 */ /* 0x000ea8000c101900 */
[----:B--2---:R2:W-:Y:S04]  /*1de90*/  ST.E desc[UR44][R16.64], R13 ;  /* 0x0000000d10007985 */ /* 0x0045e8000c10192c */
[----:B------:R-:W3:Y:S04]  /*1dea0*/  LD.E R15, desc[UR44][R20.64] ;  /* 0x0000002c140f7980 */ /* 0x000ee8000c101900 */
[----:B---3--:R3:W-:Y:S04]  /*1deb0*/  ST.E desc[UR44][R20.64], R15 ;  /* 0x0000000f14007985 */ /* 0x0087e8000c10192c */
[----:B0-----:R-:W3:Y:S04]  /*1dec0*/  LD.E R25, desc[UR44][R18.64+0x210] ;  /* 0x0002102c12197980 */ /* 0x001ee8000c101900 */
[----:B-1----:R-:W3:Y:S04]  /*1ded0*/  LD.E R27, desc[UR44][R18.64+0x214] ;  /* 0x0002142c121b7980 */ /* 0x002ee8000c101900 */
[----:B------:R-:W3:Y:S04]  /*1dee0*/  LD.E R5, desc[UR44][R18.64+0x218] ;  /* 0x0002182c12057980 */ /* 0x000ee8000c101900 */
[----:B------:R-:W3:Y:S04]  /*1def0*/  LD.E R29, desc[UR44][R18.64+0x21c] ;  /* 0x00021c2c121d7980 */ /* 0x000ee8000c101900 */
[----:B------:R-:W3:Y:S04]  /*1df00*/  LD.E R9, desc[UR44][R18.64+0x220] ;  /* 0x0002202c12097980 */ /* 0x000ee8000c101900 */
[----:B------:R-:W3:Y:S04]  /*1df10*/  LD.E R31, desc[UR44][R18.64+0x224] ;  /* 0x0002242c121f7980 */ /* 0x000ee8000c101900 */
[----:B----4-:R-:W4:Y:S04]  /*1df20*/  LD.E R7, desc[UR44][R18.64+0x228] ;  /* 0x0002282c12077980 */ /* 0x010f28000c101900 */
        /* <DEDUP_REMOVED lines=125> */
[----:B--2---:R-:W-:Y:S04]  /*1e700*/  ST.E desc[UR44][R18.64+0x230], R13 ;  /* 0x0002300d12007985 */ /* 0x004fe8000c10192c */
        /* <DEDUP_REMOVED lines=115> */
[----:B0-----:R-:W1:Y:S04]  /*1ee40*/  LDL.64 R6, [R1+0x190] ;  /* 0x0001900001067983 */ /* 0x001e680000100a00 */
[----:B------:R2:W5:Y:S04]  /*1ee50*/  LD.E R5, desc[UR44][R2.64] ;  /* 0x0000002c02057980 */ /* 0x000568000c101900 */
[----:B-1----:R-:W3:Y:S01]  /*1ee60*/  LD.E R8, desc[UR44][R6.64] ;  /* 0x0000002c06087980 */ /* 0x002ee2000c101900 */
[----:B------:R-:W-:Y:S01]  /*1ee70*/  BSSY B0, `(.L_x_3974) ;  /* 0x0000005000007945 */ /* 0x000fe20003800000 */
[----:B---3--:R-:W-:-:S04]  /*1ee80*/  LOP3.LUT R8, R8, 0x1, RZ, 0xfc, !PT ;  /* 0x0000000108087812 */ /* 0x008fc800078efcff */
[----:B------:R-:W-:-:S13]  /*1ee90*/  ISETP.NE.AND P0, PT, R8, 0x3, PT ;  /* 0x000000030800780c */ /* 0x000fda0003f05270 */
[----:B--2---:R-:W-:Y:S05]  /*1eea0*/  @!P0 BRA `(.L_x_3975) ;  /* 0x0000000000048947 */ /* 0x004fea0003800000 */
[----:B------:R-:W-:Y:S01]  /*1eeb0*/  BPT.TRAP 0x1 ;  /* 0x000000040000795c */ /* 0x000fe20000300000 */
.L_x_3975:
[----:B------:R-:W-:Y:S05]  /*1eec0*/  BSYNC B0 ;  /* 0x0000000000007941 */ /* 0x000fea0003800000 */
.L_x_3974:
        /* <DEDUP_REMOVED lines=9> */
.L_x_3957:
[----:B------:R-:W-:-:S13]  /*1ef60*/  ISETP.GE.AND P0, PT, R0, R196, PT ;  /* 0x000000c40000720c */ /* 0x000fda0003f06270 */
[----:B------:R-:W-:Y:S05]  /*1ef70*/  @!P0 BRA `(.L_x_3977) ;  /* 0x000000ac00348947 */ /* 0x000fea0003800000 */
[----:B------:R0:W5:Y:S02]  /*1ef80*/  LDL.64 R2, [R1+0x150] ;  /* 0x0001500001027983 */ /* 0x0001640000100a00 */
.L_x_4006:
[----:B-12--5:R-:W2:Y:S04]  /*1ef90*/  LD.E R5, desc[UR44][R2.64] ;  /* 0x0000002c02057980 */ /* 0x026ea8000c101900 */
        /* <DEDUP_REMOVED lines=20> */
.L_x_3979:
[----:B------:R-:W-:Y:S05]  /*1f0e0*/  BSYNC B0 ;  /* 0x0000000000007941 */ /* 0x000fea0003800000 */
.L_x_3978:
        /* <DEDUP_REMOVED lines=13> */
.L_x_3981:
[----:B------:R-:W-:Y:S05]  /*1f1c0*/  BSYNC B0 ;  /* 0x0000000000007941 */ /* 0x000fea0003800000 */
.L_x_3980:
        /* <DEDUP_REMOVED lines=8> */
.L_x_3983:
[----:B------:R-:W-:Y:S05]  /*1f250*/  BSYNC B0 ;  /* 0x0000000000007941 */ /* 0x000fea0003800000 */
.L_x_3982:
[----:B------:R-:W2:Y:S04]  /*1f260*/  LD.E R11, desc[UR44][R2.64] ;  /* 0x0000002c020b7980 */ /* 0x000ea8000c101900 */
[----:B------:R-:W2:Y:S01]  /*1f270*/  LDL.64 R20, [R1+0x80] ;  /* 0x0000800001147983 */ /* 0x000ea20000100a00 */
[----:B------:R-:W-:Y:S05]  /*1f280*/  WARPSYNC.ALL ;  /* 0x0000000000007948 */ /* 0x000fea0003800000 */
[----:B------:R3:W-:Y:S04]  /*1f290*/  STL [R1+0x60], RZ ;  /* 0x000060ff01007387 */ /* 0x0007e80000100800 */
[----:B-1---5:R-:W4:Y:S01]  /*1f2a0*/  LD.E.64 R8, desc[UR44][R18.64+0x78] ;  /* 0x0000782c12087980 */ /* 0x022f22000c101b00 */
[----:B------:R-:W-:-:S05]  /*1f2b0*/  IMAD.MOV.U32 R4, RZ, RZ, 0x1 ;  /* 0x00000001ff047424 */ /* 0x000fca00078e00ff */
[----:B------:R3:W-:Y:S04]  /*1f2c0*/  STL [R1+0x60], R4 ;  /* 0x0000600401007387 */ /* 0x0007e80000100800 */
[----:B------:R-:W3:Y:S04]  /*1f2d0*/  LD.E.64 R12, desc[UR44][R18.64+0x78] ;  /* 0x0000782c120c7980 */ /* 0x000ee8000c101b00 */
[----:B------:R1:W-:Y:S04]  /*1f2e0*/  STL [R1+0x60], R4 ;  /* 0x0000600401007387 */ /* 0x0003e80000100800 */
[----:B------:R-:W3:Y:S01]  /*1f2f0*/  LD.E.64 R14, desc[UR44][R18.64+0x78] ;  /* 0x0000782c120e7980 */ /* 0x000ee2000c101b00 */
        /* <DEDUP_REMOVED lines=8> */
[----:B----4-:R-:W-:Y:S02]  /*1f380*/  R2UR UR4, R8 ;  /* 0x00000000080472ca */ /* 0x010fe400000e0000 */
[----:B------:R-:W-:-:S13]  /*1f390*/  R2UR UR5, R9 ;  /* 0x00000000090572ca */ /* 0x000fda00000e0000 */
[----:B------:R-:W-:Y:S01]  /*1f3a0*/  HGMMA.64x96x16.F32 R24, gdesc[UR4], RZ, !UPT, gsb0 ;  /* 0x01600000041879f0 */ /* 0x000fe2000c0008ff */
[----:B---3--:R-:W-:Y:S02]  /*1f3b0*/  VIADD R12, R12, 0x2 ;  /* 0x000000020c0c7836 */ /* 0x008fe40000000000 */
        /* <DEDUP_REMOVED lines=38> */
.L_x_3986:
[----:B------:R-:W-:Y:S05]  /*1f620*/  BSYNC B0 ;  /* 0x0000000000007941 */ /* 0x000fea0003800000 */
.L_x_3985:
        /* <DEDUP_REMOVED lines=13> */
.L_x_3988:
[----:B------:R-:W-:Y:S05]  /*1f700*/  BSYNC B0 ;  /* 0x0000000000007941 */ /* 0x000fea0003800000 */
.L_x_3987:
        /* <DEDUP_REMOVED lines=8> */
.L_x_3990:
[----:B------:R-:W-:Y:S05]  /*1f790*/  BSYNC B0 ;  /* 0x0000000000007941 */ /* 0x000fea0003800000 */
.L_x_3989:
[----:B------:R-:W2:Y:S04]  /*1f7a0*/  LD.E R17, desc[UR44][R2.64] ;  /* 0x0000002c02117980 */ /* 0x000ea8000c101900 */
[----:B------:R-:W2:Y:S04]  /*1f7b0*/  LDL.64 R6, [R1+0xf8] ;  /* 0x0000f80001067983 */ /* 0x000ea80000100a00 */
[----:B------:R-:W3:Y:S04]  /*1f7c0*/  LDL R5, [R1+0x70] ;  /* 0x0000700001057983 */ /* 0x000ee80000100800 */
[----:B-1---5:R-:W4:Y:S04]  /*1f7d0*/  LDL.64 R8, [R1+0xf0] ;  /* 0x0000f00001087983 */ /* 0x022f280000100a00 */
[----:B------:R-:W4:Y:S04]  /*1f7e0*/  LDL.64 R10, [R1+0xf0] ;  /* 0x0000f000010a7983 */ /* 0x000f280000100a00 */
[----:B------:R-:W4:Y:S04]  /*1f7f0*/  LDL.64 R12, [R1+0xf0] ;  /* 0x0000f000010c7983 */ /* 0x000f280000100a00 */
[----:B------:R-:W4:Y:S01]  /*1f800*/  LDL.64 R14, [R1+0xf0] ;  /* 0x0000f000010e7983 */ /* 0x000f220000100a00 */
[----:B------:R-:W-:Y:S05]  /*1f810*/  WARPSYNC.ALL ;  /* 0x0000000000007948 */ /* 0x000fea0003800000 */
[----:B------:R-:W-:Y:S01]  /*1f820*/  WARPGROUP.ARRIVE ;  /* 0x00000000000079c5 */ /* 0x000fe20000000000 */
[----:B--2---:R-:W-:Y:S01]  /*1f830*/  IMAD R6, R17, 0xc00, R6 ;  /* 0x00000c0011067824 */ /* 0x004fe200078e0206 */
[----:B------:R-:W-:Y:S01]  /*1f840*/  R2UR UR7, R7 ;  /* 0x00000000070772ca */ /* 0x000fe200000e0000 */
[----:B------:R-:W2:Y:S01]  /*1f850*/  LDL.64 R16, [R1+0xf0] ;  /* 0x0000f00001107983 */ /* 0x000ea20000100a00 */
[----:B---3--:R-:W-:-:S02]  /*1f860*/  ISETP.NE.U32.AND P0, PT, R5, RZ, PT ;  /* 0x000000ff0500720c */ /* 0x008fc40003f05070 */
[----:B------:R-:W-:Y:S02]  /*1f870*/  R2UR UR6, R6 ;  /* 0x00000000060672ca */ /* 0x000fe400000e0000 */
        /* <DEDUP_REMOVED lines=27> */
[----:B------:R-:W-:Y:S01]  /*1fa30*/  IADD3 R14, R14, 0x6, RZ ;  /* 0x000000060e0e7810 */ /* 0x000fe20007ffe0ff */
        /* <DEDUP_REMOVED lines=10> */
[----:B--2---:R-:W-:Y:S02]  /*1fae0*/  VIADD R16, R16, 0x400 ;  /* 0x0000040010107836 */ /* 0x004fe40000000000 */
        /* <DEDUP_REMOVED lines=87> */
[----:B------:R-:W-:Y:S01]  /*20060*/  IMAD.MOV.U32 R9, RZ, RZ, R7 ;  /* 0x000000ffff097224 */ /* 0x000fe200078e0007 */
[----:B------:R-:W-:Y:S02]  /*20070*/  IADD3 R8, R6, 0x900, RZ ;  /* 0x0000090006087810 */ /* 0x000fe40007ffe0ff */
        /* <DEDUP_REMOVED lines=64> */
.L_x_3993:
[----:B------:R-:W-:Y:S05]  /*20480*/  BSYNC B0 ;  /* 0x0000000000007941 */ /* 0x000fea0003800000 */
.L_x_3992:
[----:B------:R-:W2:Y:S04]  /*20490*/  LD.E.64 R6, desc[UR44][R72.64+0x20] ;  /* 0x0000202c48067980 */ /* 0x000ea8000c101b00 */
[----:B------:R-:W3:Y:S01]  /*204a0*/  LD.E R8, desc[UR44][R72.64+0xc] ;  /* 0x00000c2c48087980 */ /* 0x000ee2000c101900 */
[----:B--2---:R-:W-:-:S05]  /*204b0*/  MOV R6, R6 ;  /* 0x0000000600067202 */ /* 0x004fca0000000f00 */
[----:B-----5:R-:W-:-:S05]  /*204c0*/  IMAD R5, R5, 0x8, R6 ;  /* 0x0000000805057824 */ /* 0x020fca00078e0206 */
[----:B---3--:R-:W-:-:S04]  /*204d0*/  PRMT R5, R8, 0x654, R5 ;  /* 0x0000065408057816 */ /* 0x008fc80000000005 */
[----:B------:R1:W-:Y:S01]  /*204e0*/  SYNCS.ARRIVE.TRANS64.RED.A1T0 RZ, [R5+URZ], RZ ;  /* 0x000000ff05ff79a7 */ /* 0x0003e2000810043f */
[----:B------:R-:W1:Y:S04]  /*204f0*/  LDL R76, [R1+0x11c] ;  /* 0x00011c00014c7983 */ /* 0x000e680000100800 */
[----:B------:R-:W2:Y:S04]  /*20500*/  LDL R74, [R1+0x50] ;  /* 0x00005000014a7983 */ /* 0x000ea80000100800 */
[----:B------:R-:W3:Y:S04]  /*20510*/  LDL.64 R6, [R1+0x140] ;  /* 0x0001400001067983 */ /* 0x000ee80000100a00 */
[----:B------:R-:W4:Y:S04]  /*20520*/  LDL R75, [R1+0x148] ;  /* 0x00014800014b7983 */ /* 0x000f280000100800 */
[----:B------:R-:W4:Y:S04]  /*20530*/  LDL.128 R12, [R1+0x130] ;  /* 0x00013000010c7983 */ /* 0x000f280000100c00 */
[----:B------:R-:W4:Y:S01]  /*20540*/  LDL.128 R8, [R1+0x120] ;  /* 0x0001200001087983 */ /* 0x000f220000100c00 */
[----:B------:R-:W-:Y:S01]  /*20550*/  BSSY B0, `(.L_x_3994) ;  /* 0x0000040000007945 */ /* 0x000fe20003800000 */
[----:B-1----:R-:W-:-:S04]  /*20560*/  SHF.R.S32.HI R5, RZ, 0x1f, R76 ;  /* 0x0000001fff057819 */ /* 0x002fc8000001144c */
[----:B------:R-:W-:-:S04]  /*20570*/  LEA.HI R16, R5, R76, RZ, 0x7 ;  /* 0x0000004c05107211 */ /* 0x000fc800078f38ff */
[----:B------:R-:W-:-:S05]  /*20580*/  LOP3.LUT R17, R16, 0xffffff80, RZ, 0xc0, !PT ;  /* 0xffffff8010117812 */ /* 0x000fca00078ec0ff */
[----:B------:R-:W-:-:S05]  /*20590*/  IMAD.IADD R17, R76, 0x1, -R17 ;  /* 0x000000014c117824 */ /* 0x000fca00078e0a11 */
[----:B------:R-:W-:Y:S02]  /*205a0*/  SHF.R.S32.HI R20, RZ, 0x1f, R17 ;  /* 0x0000001fff147819 */ /* 0x000fe40000011411 */
[----:B------:R-:W-:Y:S02]  /*205b0*/  LEA.HI R5, R5, R76, RZ, 0x2 ;  /* 0x0000004c05057211 */ /* 0x000fe400078f10ff */
[CC--:B------:R-:W-:Y:S02]  /*205c0*/  LEA.HI R21, R20.reuse, R17.reuse, RZ, 0x2 ;  /* 0x0000001114157211 */ /* 0x0c0fe400078f10ff */
[----:B------:R-:W-:Y:S02]  /*205d0*/  LEA.HI R20, R20, R17, RZ, 0x5 ;  /* 0x0000001114147211 */ /* 0x000fe400078f28ff */
[--C-:B------:R-:W-:Y:S02]  /*205e0*/  SHF.R.S32.HI R72, RZ, 0x2, R21.reuse ;  /* 0x00000002ff487819 */ /* 0x100fe40000011415 */
[----:B------:R-:W-:-:S02]  /*205f0*/  SHF.R.S32.HI R73, RZ, 0x1f, R21 ;  /* 0x0000001fff497819 */ /* 0x000fc40000011415 */
[----:B------:R-:W-:Y:S02]  /*20600*/  LOP3.LUT R79, R5, 0xfffffffc, RZ, 0xc0, !PT ;  /* 0xfffffffc054f7812 */ /* 0x000fe400078ec0ff */
[----:B------:R-:W-:Y:S02]  /*20610*/  LEA.HI R73, R73, R72, RZ, 0x3 ;  /* 0x0000004849497211 */ /* 0x000fe400078f18ff */
[----:B------:R-:W-:Y:S01]  /*20620*/  SHF.R.S32.HI R77, RZ, 0x7, R16 ;  /* 0x00000007ff4d7819 */ /* 0x000fe20000011410 */
[----:B------:R-:W-:Y:S01]  /*20630*/  IMAD.IADD R79, R76, 0x1, -R79 ;  /* 0x000000014c4f7824 */ /* 0x000fe200078e0a4f */
[----:B------:R-:W-:Y:S02]  /*20640*/  SHF.R.S32.HI R5, RZ, 0x5, R20 ;  /* 0x00000005ff057819 */ /* 0x000fe40000011414 */
[----:B------:R-:W-:Y:S02]  /*20650*/  LOP3.LUT R73, R73, 0xfffffff8, RZ, 0xc0, !PT ;  /* 0xfffffff849497812 */ /* 0x000fe400078ec0ff */
[----:B------:R-:W-:Y:S01]  /*20660*/  LEA.HI R16, R16, R77, RZ, 0x1 ;  /* 0x0000004d10107211 */ /* 0x000fe200078f08ff */
[----:B--2---:R-:W-:Y:S01]  /*20670*/  IMAD R74, R74, 0x8, R5 ;  /* 0x000000084a4a7824 */ /* 0x004fe200078e0205 */
[----:B------:R-:W-:Y:S01]  /*20680*/  LEA.HI R5, R79, R79, RZ, 0x1 ;  /* 0x0000004f4f057211 */ /* 0x000fe200078f08ff */
[----:B------:R-:W-:Y:S01]  /*20690*/  IMAD.IADD R73, R72, 0x1, -R73 ;  /* 0x0000000148497824 */ /* 0x000fe200078e0a49 */
[----:B------:R-:W-:-:S02]  /*206a0*/  LOP3.LUT R16, R16, 0x3fffffe, RZ, 0xc0, !PT ;  /* 0x03fffffe10107812 */ /* 0x000fc400078ec0ff */
[----:B------:R-:W-:Y:S01]  /*206b0*/  LOP3.LUT R20, R5, 0x1ffffffe, RZ, 0xc0, !PT ;  /* 0x1ffffffe05147812 */ /* 0x000fe200078ec0ff */
[----:B------:R-:W-:Y:S01]  /*206c0*/  IMAD.U32 R73, R74, 0x10, R73 ;  /* 0x000000104a497824 */ /* 0x000fe200078e0049 */
[----:B---3--:R-:W-:Y:S01]  /*206d0*/  ISETP.NE.AND P0, PT, R6, 0x1, PT ;  /* 0x000000010600780c */ /* 0x008fe20003f05270 */
[----:B------:R-:W-:Y:S02]  /*206e0*/  IMAD.IADD R16, R77, 0x1, -R16 ;  /* 0x000000014d107824 */ /* 0x000fe400078e0a10 */
[----:B------:R-:W-:Y:S02]  /*206f0*/  IMAD.IADD R20, R79, 0x1, -R20 ;  /* 0x000000014f147824 */ /* 0x000fe400078e0a14 */
[----:B------:R-:W-:-:S04]  /*20700*/  IMAD R73, R16, 0x40, R73 ;  /* 0x0000004010497824 */ /* 0x000fc800078e0249 */
[----:B------:R-:W-:-:S04]  /*20710*/  IMAD R6, R20, 0x8, R73 ;  /* 0x0000000814067824 */ /* 0x000fc800078e0249 */
[----:B------:R-:W-:-:S05]  /*20720*/  @P0 IMAD.HI.U32 R16, R6, R7, RZ ;  /* 0x0000000706100227 */ /* 0x000fca00078e00ff */
[----:B----4-:R-:W-:Y:S01]  /*20730*/  @P0 SHF.R.U32.HI R6, RZ, R75, R16 ;  /* 0x0000004bff060219 */ /* 0x010fe20000011610 */
[----:B------:R-:W-:Y:S01]  /*20740*/  IMAD.MOV.U32 R5, RZ, RZ, -0x60 ;  /* 0xffffffa0ff057424 */ /* 0x000fe200078e00ff */
[----:B------:R-:W-:-:S03]  /*20750*/  LOP3.LUT R16, R21, 0x7ffffffc, RZ, 0xc0, !PT ;  /* 0x7ffffffc15107812 */ /* 0x000fc600078ec0ff */
[----:B------:R-:W1:Y:S01]  /*20760*/  SHFL.IDX PT, R20, R6, RZ, 0x1c1f ;  /* 0x001c1fff06147589 */ /* 0x000e6200000e0000 */
[----:B------:R-:W-:Y:S02]  /*20770*/  IMAD R5, R0, R5, 0x1 ;  /* 0x0000000100057424 */ /* 0x000fe400078e0205 */
[----:B------:R-:W-:Y:S01]  /*20780*/  IMAD.IADD R16, R17, 0x1, -R16 ;  /* 0x0000000111107824 */ /* 0x000fe200078e0a10 */
[----:B------:R-:W-:-:S03]  /*20790*/  ISETP.GE.AND P1, PT, R13, 0x1, PT ;  /* 0x000000010d00780c */ /* 0x000fc60003f26270 */
[----:B------:R-:W-:Y:S01]  /*207a0*/  IMAD R5, R16, -0x2, R5 ;  /* 0xfffffffe10057824 */ /* 0x000fe200078e0205 */
[----:B------:R-:W-:-:S04]  /*207b0*/  LOP3.LUT R7, RZ, R10, RZ, 0x33, !PT ;  /* 0x0000000aff077212 */ /* 0x000fc800078e33ff */
[----:B------:R-:W-:Y:S01]  /*207c0*/  IADD3 R16, -R8, R5, R9 ;  /* 0x0000000508107210 */ /* 0x000fe20007ffe109 */
[----:B------:R-:W-:-:S04]  /*207d0*/  VIADD R90, R5, 0xffffffff ;  /* 0xffffffff055a7836 */ /* 0x000fc80000000000 */
[C---:B------:R-:W-:Y:S02]  /*207e0*/  IMAD.IADD R11, R16.reuse, 0x1, R11 ;  /* 0x00000001100b7824 */ /* 0x040fe400078e020b */
[----:B------:R-:W-:Y:S02]  /*207f0*/  IMAD.IADD R16, R16, 0x1, R7 ;  /* 0x0000000110107824 */ /* 0x000fe400078e0207 */
[----:B------:R-:W-:Y:S02]  /*20800*/  IMAD R17, R0, -0x60, R12 ;  /* 0xffffffa000117824 */ /* 0x000fe400078e020c */
[--C-:B-1----:R-:W-:Y:S02]  /*20810*/  IMAD.IADD R10, R11, 0x1, R20.reuse ;  /* 0x000000010b0a7824 */ /* 0x102fe400078e0214 */
        /* <DEDUP_REMOVED lines=12> */
.L_x_3997:
[----:B------:R-:W-:-:S13]  /*208e0*/  ISETP.NE.AND P0, PT, R13, 0x1, PT ;  /* 0x000000010d00780c */ /* 0x000fda0003f05270 */
[----:B------:R-:W-:-:S05]  /*208f0*/  @P0 IMAD.HI.U32 R12, R7, R14, RZ ;  /* 0x0000000e070c0227 */ /* 0x000fca00078e00ff */
[----:B------:R-:W-:-:S07]  /*20900*/  @P0 SHF.R.U32.HI R7, RZ, R15, R12 ;  /* 0x0000000fff070219 */ /* 0x000fce000001160c */
.L_x_3998:
[----:B------:R-:W-:Y:S05]  /*20910*/  BSYNC B1 ;  /* 0x0000000000017941 */ /* 0x000fea0003800000 */
.L_x_3996:
[----:B------:R-:W-:-:S05]  /*20920*/  IMAD R12, R7, R13, R90 ;  /* 0x0000000d070c7224 */ /* 0x000fca00078e025a */
[----:B------:R-:W-:Y:S02]  /*20930*/  VIMNMX R5, R5, R12, !PT ;  /* 0x0000000c05057248 */ /* 0x000fe40007fe0100 */
[----:B------:R-:W-:-:S07]  /*20940*/  VIADDMNMX R10, R12, R13, R10, PT ;  /* 0x0000000d0c0a7246 */ /* 0x000fce000380010a */
.L_x_3995:
[----:B------:R-:W-:Y:S05]  /*20950*/  BSYNC B0 ;  /* 0x0000000000007941 */ /* 0x000fea0003800000 */
.L_x_3994:
[C---:B------:R-:W-:Y:S01]  /*20960*/  ISETP.GE.AND P0, PT, R17.reuse, 0x2, PT ;  /* 0x000000021100780c */ /* 0x040fe20003f06270 */
[----:B------:R-:W1:Y:S01]  /*20970*/  SHFL.IDX PT, R6, R6, 0x1, 0x1c1f ;  /* 0x003c1f0006067f89 */ /* 0x000e6200000e0000 */
        /* <DEDUP_REMOVED lines=12> */
[----:B------:R-:W-:Y:S02]  /*20a40*/  ISETP.GE.AND P2, PT, R17, 0x11, PT ;  /* 0x000000111100780c */ /* 0x000fe40003f46270 */
        /* <DEDUP_REMOVED lines=72> */
[----:B------:R-:W-:Y:S02]  /*20ed0*/  ISETP.GE.AND P0, PT, R17, 0x49, PT ;  /* 0x000000491100780c */ /* 0x000fe40003f06270 */
[----:B-1----:R-:W-:Y:S02]  /*20ee0*/  IADD3 R7, R16, R6, RZ ;  /* 0x0000000610077210 */ /* 0x002fe40007ffe0ff */
        /* <DEDUP_REMOVED lines=26> */
[----:B------:R-:W-:Y:S01]  /*21090*/  ISETP.LT.OR P6, PT, R10, 0x5a, P6 ;  /* 0x0000005a0a00780c */ /* 0x000fe200037c1670 */
[----:B------:R-:W-:-:S03]  /*210a0*/  IMAD.IADD R10, R11, 0x1, R6 ;  /* 0x000000010b0a7824 */ /* 0x000fc600078e0206 */
        /* <DEDUP_REMOVED lines=13> */
.L_x_4002:
[----:B------:R-:W-:-:S13]  /*21180*/  ISETP.NE.AND P6, PT, R13, 0x1, PT ;  /* 0x000000010d00780c */ /* 0x000fda0003fc5270 */
[----:B------:R-:W-:-:S05]  /*21190*/  @P6 IMAD.HI.U32 R14, R8, R14, RZ ;  /* 0x0000000e080e6227 */ /* 0x000fca00078e00ff */
[----:B------:R-:W-:-:S07]  /*211a0*/  @P6 SHF.R.U32.HI R8, RZ, R15, R14 ;  /* 0x0000000fff086219 */ /* 0x000fce000001160e */
.L_x_4003:
[----:B------:R-:W-:Y:S05]  /*211b0*/  BSYNC B1 ;  /* 0x0000000000017941 */ /* 0x000fea0003800000 */
.L_x_4001:
[----:B------:R-:W-:-:S05]  /*211c0*/  IMAD R8, R8, R13, R90 ;  /* 0x0000000d08087224 */ /* 0x000fca00078e025a */
[----:B------:R-:W-:Y:S02]  /*211d0*/  VIADDMNMX R10, R8, R13, R10, PT ;  /* 0x0000000d080a7246 */ /* 0x000fe4000380010a */
[----:B------:R-:W-:-:S07]  /*211e0*/  VIMNMX R7, R7, R8, !PT ;  /* 0x0000000807077248 */ /* 0x000fce0007fe0100 */
.L_x_4000:
[----:B------:R-:W-:Y:S05]  /*211f0*/  BSYNC B0 ;  /* 0x0000000000007941 */ /* 0x000fea0003800000 */
.L_x_3999:
[----:B------:R-:W-:Y:S01]  /*21200*/  ISETP.GT.AND P5, PT, R7, RZ, !P5 ;  /* 0x000000ff0700720c */ /* 0x000fe20006fa4270 */
[----:B------:R-:W2:Y:S01]  /*21210*/  LDL R13, [R1+0x430] ;  /* 0x00043000010d7983 */ /* 0x000ea20000100800 */
        /* <DEDUP_REMOVED lines=69> */
[----:B------:R-:W3:Y:S01]  /*21670*/  LDL.64 R16, [R1+0x410] ;  /* 0x0004100001107983 */ /* 0x000ee20000100a00 */
[----:B------:R-:W-:Y:S02]  /*21680*/  ISETP.LT.OR P5, PT, R10, 0x42, P5 ;  /* 0x000000420a00780c */ /* 0x000fe40002fa1670 */
[----:B------:R-:W-:Y:S02]  /*21690*/  ISETP.GT.AND P0, PT, R7, 0x48, !P0 ;  /* 0x000000480700780c */ /* 0x000fe40004704270 */
[----:B------:R-:W-:-:S02]  /*216a0*/  FSEL R59, R59, -INF , !P5 ;  /* 0xff8000003b3b7808 */ /* 0x000fc40006800000 */
[C---:B------:R-:W-:Y:S02]  /*216b0*/  ISETP.GT.AND P1, PT, R7.reuse, 0x49, !P1 ;  /* 0x000000490700780c */ /* 0x040fe40004f24270 */
[C---:B------:R-:W-:Y:S02]  /*216c0*/  ISETP.LT.OR P0, PT, R10.reuse, 0x49, P0 ;  /* 0x000000490a00780c */ /* 0x040fe40000701670 */
[C---:B------:R-:W-:Y:S02]  /*216d0*/  ISETP.GT.AND P2, PT, R7.reuse, 0x50, !P2 ;  /* 0x000000500700780c */ /* 0x040fe40005744270 */
[----:B------:R-:W-:Y:S02]  /*216e0*/  ISETP.LT.OR P1, PT, R10, 0x4a, P1 ;  /* 0x0000004a0a00780c */ /* 0x000fe40000f21670 */
[----:B------:R-:W-:Y:S02]  /*216f0*/  FSEL R62, R62, -INF , !P0 ;  /* 0xff8000003e3e7808 */ /* 0x000fe40004000000 */
[----:B------:R-:W-:-:S02]  /*21700*/  ISETP.GT.AND P3, PT, R7, 0x51, !P3 ;  /* 0x000000510700780c */ /* 0x000fc40005f64270 */
[C---:B------:R-:W-:Y:S02]  /*21710*/  ISETP.LT.OR P2, PT, R10.reuse, 0x51, P2 ;  /* 0x000000510a00780c */ /* 0x040fe40001741670 */
[----:B------:R-:W-:Y:S02]  /*21720*/  FSEL R63, R63, -INF , !P1 ;  /* 0xff8000003f3f7808 */ /* 0x000fe40004800000 */
[C---:B------:R-:W-:Y:S02]  /*21730*/  ISETP.GT.AND P4, PT, R7.reuse, 0x58, !P4 ;  /* 0x000000580700780c */ /* 0x040fe40006784270 */
[----:B------:R-:W-:Y:S02]  /*21740*/  ISETP.LT.OR P3, PT, R10, 0x52, P3 ;  /* 0x000000520a00780c */ /* 0x000fe40001f61670 */
[----:B------:R-:W-:Y:S02]  /*21750*/  FSEL R66, R66, -INF , !P2 ;  /* 0xff80000042427808 */ /* 0x000fe40005000000 */
[----:B------:R-:W-:-:S02]  /*21760*/  ISETP.GT.AND P0, PT, R7, 0x59, !P6 ;  /* 0x000000590700780c */ /* 0x000fc40007704270 */
[C---:B------:R-:W-:Y:S02]  /*21770*/  ISETP.LT.OR P4, PT, R10.reuse, 0x59, P4 ;  /* 0x000000590a00780c */ /* 0x040fe40002781670 */
[----:B------:R-:W-:Y:S02]  /*21780*/  FSEL R67, R67, -INF , !P3 ;  /* 0xff80000043437808 */ /* 0x000fe40005800000 */
[----:B------:R-:W-:Y:S02]  /*21790*/  ISETP.LT.OR P0, PT, R10, 0x5a, P0 ;  /* 0x0000005a0a00780c */ /* 0x000fe40000701670 */
[----:B------:R-:W-:Y:S02]  /*217a0*/  FSEL R70, R70, -INF , !P4 ;  /* 0xff80000046467808 */ /* 0x000fe40006000000 */
[----:B------:R-:W-:Y:S02]  /*217b0*/  FSEL R71, R71, -INF , !P0 ;  /* 0xff80000047477808 */ /* 0x000fe40004000000 */
[----:B---3--:R-:W-:-:S04]  /*217c0*/  FMNMX.FTZ R5, R88, R16, !PT ;  /* 0x0000001058057209 */ /* 0x008fc80007810000 */
        /* <DEDUP_REMOVED lines=52> */
[----:B------:R1:W-:Y:S04]  /*21b10*/  STL.64 [R1+0x410], R8 ;  /* 0x0004100801007387 */ /* 0x0003e80000100a00 */
[----:B------:R-:W-:Y:S04]  /*21b20*/  STL [R1+0x410], R10 ;  /* 0x0004100a01007387 */ /* 0x000fe80000100800 */
[----:B------:R-:W2:Y:S04]  /*21b30*/  LDL R12, [R1+0x410] ;  /* 0x00041000010c7983 */ /* 0x000ea80000100800 */
[----:B------:R-:W4:Y:S01]  /*21b40*/  LDL R11, [R1+0x414] ;  /* 0x00041400010b7983 */ /* 0x000f220000100800 */
[----:B--2---:R-:W-:Y:S01]  /*21b50*/  FMUL.FTZ R5, R13, R12 ;  /* 0x0000000c0d057220 */ /* 0x004fe20000410000 */
[----:B------:R-:W-:-:S04]  /*21b60*/  FSETP.NEU.FTZ.AND P0, PT, R12, -INF , PT ;  /* 0xff8000000c00780b */ /* 0x000fc80003f1d000 */
[----:B------:R-:W-:-:S05]  /*21b70*/  FSEL R5, R5, RZ, P0 ;  /* 0x000000ff05057208 */ /* 0x000fca0000000000 */
[----:B-1----:R-:W-:-:S04]  /*21b80*/  FFMA.FTZ R8, R86, R13, -R5 ;  /* 0x0000000d56087223 */ /* 0x002fc80000010805 */
[----:B------:R4:W-:Y:S02]  /*21b90*/  MUFU.EX2 R29, R8 ;  /* 0x00000008001d7308 */ /* 0x0009e40000000800 */
[----:B----4-:R-:W1:Y:S02]  /*21ba0*/  SHFL.BFLY PT, R8, R11, 0x2, 0x1f ;  /* 0x0c401f000b087f89 */ /* 0x010e6400000e0000 */
[----:B-1----:R-:W-:-:S05]  /*21bb0*/  FMNMX.FTZ R8, R8, R11, !PT ;  /* 0x0000000b08087209 */ /* 0x002fca0007810000 */
[----:B------:R-:W1:Y:S01]  /*21bc0*/  SHFL.BFLY PT, R9, R8, 0x1, 0x1f ;  /* 0x0c201f0008097f89 */ /* 0x000e6200000e0000 */
[----:B------:R-:W-:Y:S01]  /*21bd0*/  FSEL R11, R12, RZ, P0 ;  /* 0x000000ff0c0b7208 */ /* 0x000fe20000000000 */
        /* <DEDUP_REMOVED lines=23> */
[-C--:B------:R-:W-:Y:S01]  /*21d50*/  FFMA.FTZ R21, R24, R13.reuse, -R5 ;  /* 0x0000000d18157223 */ /* 0x080fe20000010805 */
[C---:B------:R-:W-:Y:S01]  /*21d60*/  FSETP.NEU.FTZ.AND P0, PT, R8.reuse, -INF , PT ;  /* 0xff8000000800780b */ /* 0x040fe20003f1d000 */
[----:B------:R-:W-:-:S03]  /*21d70*/  FMUL.FTZ R5, R8, R13 ;  /* 0x0000000d08057220 */ /* 0x000fc60000410000 */
[----:B------:R-:W-:Y:S02]  /*21d80*/  FSEL R10, R8, RZ, P0 ;  /* 0x000000ff080a7208 */ /* 0x000fe40000000000 */
[----:B------:R-:W-:Y:S01]  /*21d90*/  FSEL R12, R5, RZ, P0 ;  /* 0x000000ff050c7208 */ /* 0x000fe20000000000 */
[----:B------:R-:W-:Y:S02]  /*21da0*/  FADD.FTZ R16, R16, -R11 ;  /* 0x8000000b10107221 */ /* 0x000fe40000010000 */
[----:B------:R-:W-:Y:S02]  /*21db0*/  FADD.FTZ R10, R17, -R10 ;  /* 0x8000000a110a7221 */ /* 0x000fe40000010000 */
[-CC-:B------:R-:W-:Y:S01]  /*21dc0*/  FFMA.FTZ R28, R26, R13.reuse, -R12.reuse ;  /* 0x0000000d1a1c7223 */ /* 0x180fe2000001080c */
[-C--:B------:R-:W-:Y:S01]  /*21dd0*/  FMUL.FTZ R16, R16, R13.reuse ;  /* 0x0000000d10107220 */ /* 0x080fe20000410000 */
[----:B------:R-:W-:Y:S01]  /*21de0*/  FMUL.FTZ R10, R13, R10 ;  /* 0x0000000a0d0a7220 */ /* 0x000fe20000410000 */
[-CC-:B------:R-:W-:Y:S01]  /*21df0*/  FFMA.FTZ R169, R27, R13.reuse, -R12.reuse ;  /* 0x0000000d1ba97223 */ /* 0x180fe2000001080c */
[----:B------:R-:W-:Y:S01]  /*21e00*/  MUFU.EX2 R15, R15 ;  /* 0x0000000f000f7308 */ /* 0x000fe20000000800 */
[----:B------:R-:W-:-:S07]  /*21e10*/  FFMA.FTZ R171, R30, R13, -R12 ;  /* 0x0000000d1eab7223 */ /* 0x000fce000001080c */
[----:B------:R-:W3:Y:S01]  /*21e20*/  MUFU.EX2 R24, R16 ;  /* 0x0000001000187308 */ /* 0x000ee20000000800 */
[----:B------:R-:W-:-:S07]  /*21e30*/  FFMA.FTZ R30, R31, R13, -R12 ;  /* 0x0000000d1f1e7223 */ /* 0x000fce000001080c */
[----:B------:R-:W-:Y:S08]  /*21e40*/  MUFU.EX2 R28, R28 ;  /* 0x0000001c001c7308 */ /* 0x000ff00000000800 */
        /* <DEDUP_REMOVED lines=8> */
[----:B-1----:R-:W-:-:S06]  /*21ed0*/  FFMA.FTZ R6, R7, R25, R28 ;  /* 0x0000001907067223 */ /* 0x002fcc000001001c */
[----:B------:R-:W1:Y:S01]  /*21ee0*/  MUFU.EX2 R30, R30 ;  /* 0x0000001e001e7308 */ /* 0x000e620000000800 */
[----:B------:R-:W-:Y:S01]  /*21ef0*/  FFMA.FTZ R175, R38, R13, -R12 ;  /* 0x0000000d26af7223 */ /* 0x000fe2000001080c */
[----:B--2---:R-:W-:-:S06]  /*21f00*/  FADD.FTZ R5, R168, R5 ;  /* 0x00000005a8057221 */ /* 0x004fcc0000010000 */
[----:B------:R-:W2:Y:S01]  /*21f10*/  MUFU.EX2 R172, R172 ;  /* 0x000000ac00ac7308 */ /* 0x000ea20000000800 */
[----:B----4-:R-:W-:Y:S01]  /*21f20*/  FADD.FTZ R6, R169, R6 ;  /* 0x00000006a9067221 */ /* 0x010fe20000010000 */
[----:B------:R-:W-:-:S06]  /*21f30*/  FFMA.FTZ R34, R39, R13, -R12 ;  /* 0x0000000d27227223 */ /* 0x000fcc000001080c */
[----:B------:R-:W3:Y:S01]  /*21f40*/  MUFU.EX2 R173, R173 ;  /* 0x000000ad00ad7308 */ /* 0x000ee20000000800 */
[----:B0-----:R-:W-:Y:S01]  /*21f50*/  FADD.FTZ R10, R170, R5 ;  /* 0x00000005aa0a7221 */ /* 0x001fe20000010000 */
[----:B------:R-:W-:-:S06]  /*21f60*/  FADD.FTZ R5, R171, R6 ;  /* 0x00000006ab057221 */ /* 0x000fcc0000010000 */
[----:B------:R-:W0:Y:S01]  /*21f70*/  MUFU.EX2 R33, R33 ;  /* 0x0000002100217308 */ /* 0x000e220000000800 */
[----:B------:R-:W-:-:S07]  /*21f80*/  FFMA.FTZ R177, R42, R13, -R12 ;  /* 0x0000000d2ab17223 */ /* 0x000fce000001080c */
[----:B------:R-:W4:Y:S01]  /*21f90*/  MUFU.EX2 R32, R32 ;  /* 0x0000002000207308 */ /* 0x000f220000000800 */
[----:B------:R-:W-:Y:S01]  /*21fa0*/  FADD.FTZ R7, R29, R10 ;  /* 0x0000000a1d077221 */ /* 0x000fe20000010000 */
[----:B-1----:R-:W-:-:S06]  /*21fb0*/  FADD.FTZ R6, R30, R5 ;  /* 0x000000051e067221 */ /* 0x002fcc0000010000 */
[----:B------:R-:W1:Y:S01]  /*21fc0*/  MUFU.EX2 R174, R174 ;  /* 0x000000ae00ae7308 */ /* 0x000e620000000800 */
[----:B------:R-:W-:-:S07]  /*21fd0*/  FFMA.FTZ R36, R43, R13, -R12 ;  /* 0x0000000d2b247223 */ /* 0x000fce000001080c */
[----:B------:R-:W1:Y:S01]  /*21fe0*/  MUFU.EX2 R175, R175 ;  /* 0x000000af00af7308 */ /* 0x000e620000000800 */
[----:B--2---:R-:W-:Y:S01]  /*21ff0*/  FADD.FTZ R10, R172, R7 ;  /* 0x00000007ac0a7221 */ /* 0x004fe20000010000 */
[----:B---3--:R-:W-:-:S06]  /*22000*/  FADD.FTZ R5, R173, R6 ;  /* 0x00000006ad057221 */ /* 0x008fcc0000010000 */
[----:B------:R-:W2:Y:S01]  /*22010*/  MUFU.EX2 R37, R37 ;  /* 0x0000002500257308 */ /* 0x000ea20000000800 */
[----:B------:R-:W-:-:S07]  /*22020*/  FFMA.FTZ R179, R46, R13, -R12 ;  /* 0x0000000d2eb37223 */ /* 0x000fce000001080c */
[----:B------:R-:W3:Y:S01]  /*22030*/  MUFU.EX2 R34, R34 ;  /* 0x0000002200227308 */ /* 0x000ee20000000800 */
[----:B0-----:R-:W-:Y:S01]  /*22040*/  FADD.FTZ R7, R33, R10 ;  /* 0x0000000a21077221 */ /* 0x001fe20000010000 */
[----:B----4-:R-:W-:-:S06]  /*22050*/  FADD.FTZ R6, R32, R5 ;  /* 0x0000000520067221 */ /* 0x010fcc0000010000 */
[----:B------:R-:W0:Y:S01]  /*22060*/  MUFU.EX2 R176, R176 ;  /* 0x000000b000b07308 */ /* 0x000e220000000800 */
[----:B------:R-:W-:-:S07]  /*22070*/  FFMA.FTZ R14, R47, R13, -R12 ;  /* 0x0000000d2f0e7223 */ /* 0x000fce000001080c */
[----:B------:R-:W4:Y:S01]  /*22080*/  MUFU.EX2 R177, R177 ;  /* 0x000000b100b17308 */ /* 0x000f220000000800 */
[----:B-1----:R-:W-:Y:S01]  /*22090*/  FADD.FTZ R10, R174, R7 ;  /* 0x00000007ae0a7221 */ /* 0x002fe20000010000 */
[----:B------:R-:W-:-:S06]  /*220a0*/  FADD.FTZ R5, R175, R6 ;  /* 0x00000006af057221 */ /* 0x000fcc0000010000 */
        /* <DEDUP_REMOVED lines=60> */
[----:B------:R-:W1:Y:S08]  /*22470*/  MUFU.EX2 R190, R190 ;  /* 0x000000be00be7308 */ /* 0x000e700000000800 */
[----:B------:R-:W1:Y:S01]  /*22480*/  MUFU.EX2 R20, R20 ;  /* 0x0000001400147308 */ /* 0x000e620000000800 */
[----:B--2---:R-:W-:Y:S01]  /*22490*/  FADD.FTZ R10, R201, R10 ;  /* 0x0000000ac90a7221 */ /* 0x004fe20000010000 */
[----:B---3--:R-:W-:-:S06]  /*224a0*/  FADD.FTZ R6, R192, R7 ;  /* 0x00000007c0067221 */ /* 0x008fcc0000010000 */
[----:B------:R-:W2:Y:S08]  /*224b0*/  MUFU.EX2 R188, R188 ;  /* 0x000000bc00bc7308 */ /* 0x000eb00000000800 */
[----:B------:R-:W3:Y:S01]  /*224c0*/  MUFU.EX2 R5, R5 ;  /* 0x0000000500057308 */ /* 0x000ee20000000800 */
[----:B0-----:R-:W-:Y:S01]  /*224d0*/  FADD.FTZ R7, R189, R10 ;  /* 0x0000000abd077221 */ /* 0x001fe20000010000 */
[----:B----4-:R-:W-:-:S06]  /*224e0*/  FADD.FTZ R9, R17, R6 ;  /* 0x0000000611097221 */ /* 0x010fcc0000010000 */
[----:B------:R-:W0:Y:S08]  /*224f0*/  MUFU.EX2 R21, R21 ;  /* 0x0000001500157308 */ /* 0x000e300000000800 */
[----:B------:R-:W4:Y:S01]  /*22500*/  MUFU.EX2 R16, R16 ;  /* 0x0000001000107308 */ /* 0x000f220000000800 */
[----:B-1----:R-:W-:Y:S01]  /*22510*/  FADD.FTZ R7, R190, R7 ;  /* 0x00000007be077221 */ /* 0x002fe20000010000 */
[----:B------:R-:W-:-:S03]  /*22520*/  FADD.FTZ R6, R20, R9 ;  /* 0x0000000914067221 */ /* 0x000fc60000010000 */
[----:B--2---:R-:W-:Y:S01]  /*22530*/  FADD.FTZ R10, R188, R7 ;  /* 0x00000007bc0a7221 */ /* 0x004fe20000010000 */
[----:B---3--:R-:W-:-:S03]  /*22540*/  FADD.FTZ R11, R5, R6 ;  /* 0x00000006050b7221 */ /* 0x008fc60000010000 */
[----:B0-----:R-:W-:Y:S01]  /*22550*/  FADD.FTZ R10, R21, R10 ;  /* 0x0000000a150a7221 */ /* 0x001fe20000010000 */
[----:B------:R-:W-:Y:S01]  /*22560*/  STL [R1+0x414], R8 ;  /* 0x0004140801007387 */ /* 0x000fe20000100800 */
[----:B----4-:R-:W-:-:S05]  /*22570*/  FADD.FTZ R11, R16, R11 ;  /* 0x0000000b100b7221 */ /* 0x010fca0000010000 */
        /* <DEDUP_REMOVED lines=390> */
[----:B------:R0:W-:Y:S04]  /*23de0*/  ST.E desc[UR44][R18.64+0x3b8], R31 ;  /* 0x0003b81f12007985 */ /* 0x0001e8000c10192c */
[----:B------:R1:W-:Y:S04]  /*23df0*/  ST.E desc[UR44][R18.64+0x3bc], R35 ;  /* 0x0003bc2312007985 */ /* 0x0003e8000c10192c */
[----:B------:R-:W-:Y:S04]  /*23e00*/  ST.E desc[UR44][R18.64+0x3c8], R39 ;  /* 0x0003c82712007985 */ /* 0x000fe8000c10192c */
[----:B------:R-:W-:Y:S04]  /*23e10*/  ST.E desc[UR44][R18.64+0x3cc], R43 ;  /* 0x0003cc2b12007985 */ /* 0x000fe8000c10192c */
[----:B------:R-:W-:Y:S04]  /*23e20*/  ST.E desc[UR44][R18.64+0x3d8], R47 ;  /* 0x0003d82f12007985 */ /* 0x000fe8000c10192c */
[----:B------:R2:W-:Y:S04]  /*23e30*/  ST.E desc[UR44][R18.64+0x3dc], R27 ;  /* 0x0003dc1b12007985 */ /* 0x0005e8000c10192c */
[----:B------:R3:W-:Y:S04]  /*23e40*/  ST.E desc[UR44][R18.64+0x3e8], R49 ;  /* 0x0003e83112007985 */ /* 0x0007e8000c10192c */
[----:B------:R-:W-:Y:S04]  /*23e50*/  ST.E desc[UR44][R18.64+0x3ec], R51 ;  /* 0x0003ec3312007985 */ /* 0x000fe8000c10192c */
[----:B------:R-:W-:Y:S01]  /*23e60*/  ST.E desc[UR44][R18.64+0x3f8], R53 ;  /* 0x0003f83512007985 */ /* 0x000fe2000c10192c */
        /* <DEDUP_REMOVED lines=261> */
[----:B------:R-:W-:Y:S01]  /*24ec0*/  IMAD.MOV.U32 R25, RZ, RZ, R13 ;  /* 0x000000ffff197224 */ /* 0x000fe200078e000d */
[----:B------:R-:W-:Y:S01]  /*24ed0*/  F2FP.F16.F32.PACK_AB R170, R29, R170 ;  /* 0x000000aa1daa723e */ /* 0x000fe200000000ff */
[C---:B-1----:R-:W-:Y:S01]  /*24ee0*/  VIADD R24, R12.reuse, 0x80 ;  /* 0x000000800c187836 */ /* 0x042fe20000000000 */
[----:B------:R-:W-:Y:S01]  /*24ef0*/  F2FP.F16.F32.PACK_AB R172, R33, R172 ;  /* 0x000000ac21ac723e */ /* 0x000fe200000000ff */
[----:B--2---:R-:W-:Y:S01]  /*24f00*/  VIADD R26, R12, 0x100 ;  /* 0x000001000c1a7836 */ /* 0x004fe20000000000 */
        /* <DEDUP_REMOVED lines=422> */
[----:B------:R-:W-:Y:S01]  /*26970*/  IMAD.MOV.U32 R15, RZ, RZ, R13 ;  /* 0x000000ffff0f7224 */ /* 0x000fe200078e000d */
        /* <DEDUP_REMOVED lines=538> */
[----:B------:R-:W-:Y:S04]  /*28b20*/  STL [R1+0x68], R4 ;  /* 0x0000680401007387 */ /* 0x000fe80000100800 */
        /* <DEDUP_REMOVED lines=8> */
[----:B------:R-:W3:Y:S04]  /*28bb0*/  LD.E R21, desc[UR44][R18.64+0x210] ;  /* 0x0002102c12157980 */ /* 0x000ee8000c101900 */
[----:B0-----:R-:W3:Y:S04]  /*28bc0*/  LD.E R25, desc[UR44][R18.64+0x214] ;  /* 0x0002142c12197980 */ /* 0x001ee8000c101900 */
[----:B-1----:R-:W3:Y:S04]  /*28bd0*/  LD.E R27, desc[UR44][R18.64+0x218] ;  /* 0x0002182c121b7980 */ /* 0x002ee8000c101900 */
        /* <DEDUP_REMOVED lines=246> */
[----:B------:R1:W5:Y:S04]  /*29b40*/  LD.E R4, desc[UR44][R2.64] ;  /* 0x0000002c02047980 */ /* 0x000368000c101900 */
[----:B--2---:R-:W2:Y:S01]  /*29b50*/  LD.E R5, desc[UR44][R6.64] ;  /* 0x0000002c06057980 */ /* 0x004ea2000c101900 */
[----:B------:R-:W-:Y:S01]  /*29b60*/  BSSY B0, `(.L_x_4004) ;  /* 0x0000005000007945 */ /* 0x000fe20003800000 */
[----:B--2---:R-:W-:-:S04]  /*29b70*/  LOP3.LUT R5, R5, 0x1, RZ, 0xfc, !PT ;  /* 0x0000000105057812 */ /* 0x004fc800078efcff */
[----:B------:R-:W-:-:S13]  /*29b80*/  ISETP.NE.AND P0, PT, R5, 0x3, PT ;  /* 0x000000030500780c */ /* 0x000fda0003f05270 */
[----:B-1----:R-:W-:Y:S05]  /*29b90*/  @!P0 BRA `(.L_x_4005) ;  /* 0x0000000000048947 */ /* 0x002fea0003800000 */
[----:B------:R-:W-:Y:S01]  /*29ba0*/  BPT.TRAP 0x1 ;  /* 0x000000040000795c */ /* 0x000fe20000300000 */
.L_x_4005:
[----:B------:R-:W-:Y:S05]  /*29bb0*/  BSYNC B0 ;  /* 0x0000000000007941 */ /* 0x000fea0003800000 */
.L_x_4004:
        /* <DEDUP_REMOVED lines=9> */
.L_x_3977:
[----:B-1----:R-:W3:Y:S01]  /*29c50*/  LDL R5, [R1+0x420] ;  /* 0x0004200001057983 */ /* 0x002ee20000100800 */
[----:B------:R-:W-:Y:S05]  /*29c60*/  WARPSYNC.ALL ;  /* 0x0000000000007948 */ /* 0x000fea0003800000 */
[----:B------:R-:W4:Y:S04]  /*29c70*/  LDL R6, [R1+0x424] ;  /* 0x0004240001067983 */ /* 0x000f280000100800 */
[----:B------:R-:W5:Y:S04]  /*29c80*/  LDL R136, [R1+0x1f0] ;  /* 0x0001f00001887983 */ /* 0x000f680000100800 */
[----:B------:R-:W2:Y:S04]  /*29c90*/  LDL.64 R130, [R1+0x200] ;  /* 0x0002000001827983 */ /* 0x000ea80000100a00 */
        /* <DEDUP_REMOVED lines=60> */
[----:B------:R-:W2:Y:S04]  /*2a060*/  LDL R135, [R1+0x1f8] ;  /* 0x0001f80001877983 */ /* 0x000ea80000100800 */
[----:B---3--:R-:W0:Y:S02]  /*2a070*/  SHFL.BFLY PT, R0, R5, 0x2, 0x1f ;  /* 0x0c401f0005007f89 */ /* 0x008e2400000e0000 */
[----:B0-----:R-:W-:-:S05]  /*2a080*/  FADD.FTZ R0, R5, R0 ;  /* 0x0000000005007221 */ /* 0x001fca0000010000 */
[----:B------:R-:W0:Y:S02]  /*2a090*/  SHFL.BFLY PT, R3, R0, 0x1, 0x1f ;  /* 0x0c201f0000037f89 */ /* 0x000e2400000e0000 */
[----:B0-----:R-:W-:Y:S01]  /*2a0a0*/  FADD.FTZ R2, R0, R3 ;  /* 0x0000000300027221 */ /* 0x001fe20000010000 */
[----:B-----5:R-:W-:Y:S01]  /*2a0b0*/  VIADD R136, R136, 0x1 ;  /* 0x0000000188887836 */ /* 0x020fe20000000000 */
[----:B------:R-:W3:Y:S04]  /*2a0c0*/  LDL R0, [R1+0x1fc] ;  /* 0x0001fc0001007983 */ /* 0x000ee80000100800 */
[----:B------:R-:W-:Y:S04]  /*2a0d0*/  STL [R1+0x420], R2 ;  /* 0x0004200201007387 */ /* 0x000fe80000100800 */
[----:B------:R-:W5:Y:S04]  /*2a0e0*/  LDL R147, [R1+0x420] ;  /* 0x0004200001937983 */ /* 0x000f680000100800 */
[----:B----4-:R-:W2:Y:S02]  /*2a0f0*/  SHFL.BFLY PT, R3, R6, 0x2, 0x1f ;  /* 0x0c401f0006037f89 */ /* 0x010ea400000e0000 */
[----:B--2---:R-:W-:Y:S01]  /*2a100*/  FADD.FTZ R4, R3, R6 ;  /* 0x0000000603047221 */ /* 0x004fe20000010000 */
[----:B------:R-:W-:Y:S01]  /*2a110*/  ISETP.NE.AND P2, PT, R136, 0x2, PT ;  /* 0x000000028800780c */ /* 0x000fe20003f45270 */
[----:B------:R-:W2:Y:S04]  /*2a120*/  LDL.64 R6, [R1+0x240] ;  /* 0x0002400001067983 */ /* 0x000ea80000100a00 */
[----:B------:R-:W0:Y:S08]  /*2a130*/  SHFL.BFLY PT, R3, R4, 0x1, 0x1f ;  /* 0x0c201f0004037f89 */ /* 0x000e3000000e0000 */
[----:B------:R-:W4:Y:S01]  /*2a140*/  @!P2 LDL R134, [R1+0x1f4] ;  /* 0x0001f4000186a983 */ /* 0x000f220000100800 */
[----:B0-----:R-:W-:-:S03]  /*2a150*/  FADD.FTZ R140, R4, R3 ;  /* 0x00000003048c7221 */ /* 0x001fc60000010000 */
[----:B------:R-:W2:Y:S02]  /*2a160*/  LDL.64 R2, [R1+0x220] ;  /* 0x0002200001027983 */ /* 0x000ea40000100a00 */
[----:B------:R-:W-:Y:S02]  /*2a170*/  FSETP.NE.FTZ.AND P1, PT, R140, RZ, PT ;  /* 0x000000ff8c00720b */ /* 0x000fe40003f35000 */
[----:B------:R-:W2:Y:S11]  /*2a180*/  LDL.64 R4, [R1+0x230] ;  /* 0x0002300001047983 */ /* 0x000eb60000100a00 */
[----:B------:R-:W2:Y:S04]  /*2a190*/  @P1 LDL R143, [R1+0x430] ;  /* 0x00043000018f1983 */ /* 0x000ea80000100800 */
[----:B------:R-:W2:Y:S01]  /*2a1a0*/  @P1 LDL R145, [R1+0x414] ;  /* 0x0004140001911983 */ /* 0x000ea20000100800 */
[----:B-----5:R-:W-:-:S13]  /*2a1b0*/  FSETP.NE.FTZ.AND P0, PT, R147, RZ, PT ;  /* 0x000000ff9300720b */ /* 0x020fda0003f15000 */
[----:B------:R-:W5:Y:S04]  /*2a1c0*/  @P0 LDL R138, [R1+0x430] ;  /* 0x00043000018a0983 */ /* 0x000f680000100800 */
[----:B------:R-:W5:Y:S01]  /*2a1d0*/  @P0 LDL R139, [R1+0x410] ;  /* 0x00041000018b0983 */ /* 0x000f620000100800 */
[----:B------:R-:W0:Y:S01]  /*2a1e0*/  S2R R137, SR_TID.X ;  /* 0x0000000000897919 */ /* 0x000e220000002100 */
[----:B------:R-:W1:Y:S01]  /*2a1f0*/  @P0 MUFU.LG2 R141, R147 ;  /* 0x00000093008d0308 */ /* 0x000e620000000c00 */
[----:B------:R-:W-:-:S07]  /*2a200*/  IMAD.MOV.U32 R142, RZ, RZ, -0x800000 ;  /* 0xff800000ff8e7424 */ /* 0x000fce00078e00ff */
[----:B------:R-:W-:Y:S01]  /*2a210*/  @P1 MUFU.LG2 R146, R140 ;  /* 0x0000008c00921308 */ /* 0x000fe20000000c00 */
[----:B-1----:R-:W-:Y:S01]  /*2a220*/  @P0 FMUL.FTZ R141, R141, 0.69314718246459960938 ;  /* 0x3f3172188d8d0820 */ /* 0x002fe20000410000 */
[----:B0-----:R-:W-:Y:S01]  /*2a230*/  SHF.R.U32.HI R144, RZ, 0x7, R137 ;  /* 0x00000007ff907819 */ /* 0x001fe20000011689 */
[----:B------:R-:W-:-:S06]  /*2a240*/  IMAD.MOV.U32 R137, RZ, RZ, RZ ;  /* 0x000000ffff897224 */ /* 0x000fcc00078e00ff */
[----:B------:R-:W2:Y:S01]  /*2a250*/  @P0 MUFU.RCP R137, R147 ;  /* 0x0000009300890308 */ /* 0x000ea20000001000 */
[----:B------:R-:W-:Y:S01]  /*2a260*/  IADD3 R148, -R144, 0xb, RZ ;  /* 0x0000000b90947810 */ /* 0x000fe20007ffe1ff */
[----:B------:R-:W-:Y:S01]  /*2a270*/  IMAD.MOV.U32 R144, RZ, RZ, -0x800000 ;  /* 0xff800000ff907424 */ /* 0x000fe200078e00ff */
[----:B----4-:R-:W-:Y:S01]  /*2a280*/  @!P2 LOP3.LUT R134, R134, 0x1, RZ, 0x3c, !PT ;  /* 0x000000018686a812 */ /* 0x010fe200078e3cff */
[----:B---3--:R-:W-:Y:S01]  /*2a290*/  VIADD R0, R0, 0x1 ;  /* 0x0000000100007836 */ /* 0x008fe20000000000 */
[----:B------:R-:W-:Y:S01]  /*2a2a0*/  STL [R1+0x424], R140 ;  /* 0x0004248c01007387 */ /* 0x000fe20000100800 */
[-C--:B--2---:R-:W-:Y:S01]  /*2a2b0*/  FMUL.FTZ R3, R3, R137.reuse ;  /* 0x0000008903037220 */ /* 0x084fe20000410000 */
        /* <DEDUP_REMOVED lines=98> */
[----:B------:R0:W-:Y:S04]  /*2a8e0*/  @!P2 STL [R1+0x1f4], R134 ;  /* 0x0001f4860100a387 */ /* 0x0001e80000100800 */
[----:B------:R0:W-:Y:S01]  /*2a8f0*/  STL [R1+0x1fc], R0 ;  /* 0x0001fc0001007387 */ /* 0x0001e20000100800 */
[----:B-----5:R-:W-:-:S04]  /*2a900*/  @P0 FMUL.FTZ R138, R138, 0.69314718246459960938 ;  /* 0x3f3172188a8a0820 */ /* 0x020fc80000410000 */
[----:B------:R-:W-:Y:S01]  /*2a910*/  @P0 FFMA.FTZ R142, R138, R139, R141 ;  /* 0x0000008b8a8e0223 */ /* 0x000fe2000001008d */
[----:B------:R-:W-:-:S06]  /*2a920*/  IMAD.MOV.U32 R138, RZ, RZ, RZ ;  /* 0x000000ffff8a7224 */ /* 0x000fcc00078e00ff */
[----:B------:R-:W1:Y:S01]  /*2a930*/  @P1 MUFU.RCP R138, R140 ;  /* 0x0000008c008a1308 */ /* 0x000e620000001000 */
[----:B------:R-:W-:Y:S01]  /*2a940*/  @P1 FMUL.FTZ R139, R146, 0.69314718246459960938 ;  /* 0x3f317218928b1820 */ /* 0x000fe20000410000 */
[----:B------:R-:W-:-:S04]  /*2a950*/  @P1 FMUL.FTZ R146, R143, 0.69314718246459960938 ;  /* 0x3f3172188f921820 */ /* 0x000fc80000410000 */
[----:B------:R-:W-:Y:S01]  /*2a960*/  @P1 FFMA.FTZ R144, R146, R145, R139 ;  /* 0x0000009192901223 */ /* 0x000fe2000001008b */
[----:B------:R0:W-:Y:S04]  /*2a970*/  STL [R1+0x420], R142 ;  /* 0x0004208e01007387 */ /* 0x0001e80000100800 */
[----:B------:R0:W-:Y:S01]  /*2a980*/  STL [R1+0x424], R144 ;  /* 0x0004249001007387 */ /* 0x0001e20000100800 */
        /* <DEDUP_REMOVED lines=96> */
[----:B------:R0:W-:Y:S01]  /*2af90*/  @!P2 STL [R1+0x1f0], RZ ;  /* 0x0001f0ff0100a387 */ /* 0x0001e20000100800 */
[----:B------:R0:W-:Y:S08]  /*2afa0*/  BAR.ARV R148, 0x100 ;  /* 0x000400940000751d */ /* 0x0001f00000002000 */
[----:B------:R-:W-:Y:S06]  /*2afb0*/  BAR.ARV 0x8, 0x180 ;  /* 0x0206000000007b1d */ /* 0x000fec0000002000 */
[----:B------:R-:W-:-:S13]  /*2afc0*/  PLOP3.LUT P0, PT, PT, PT, PT, 0x8, 0x0 ;  /* 0x000000000000781c */ /* 0x000fda0003f0e170 */
.L_x_3884:
[----:B------:R-:W-:Y:S05]  /*2afd0*/  WARPSYNC.ALL ;  /* 0x0000000000007948 */ /* 0x000fea0003800000 */
[----:B------:R-:W1:Y:S08]  /*2afe0*/  S2UR UR4, SR_CgaCtaId ;  /* 0x00000000000479c3 */ /* 0x000e700000008800 */
[----:B------:R-:W-:Y:S01]  /*2aff0*/  BAR.SYNC.DEFER_BLOCKING 0x5, 0x180 ;  /* 0x0146000000007b1d */ /* 0x000fe20000010000 */
[----:B0-----:R-:W-:-:S05]  /*2b000*/  MOV R148, 0x400 ;  /* 0x0000040000947802 */ /* 0x001fca0000000f00 */
[----:B------:R-:W-:Y:S01]  /*2b010*/  BSSY B0, `(.L_x_4007) ;  /* 0x00002ea000007945 */ /* 0x000fe20003800000 */
[----:B-1----:R-:W-:-:S05]  /*2b020*/  IMAD.U32 R27, RZ, RZ, UR4 ;  /* 0x00000004ff1b7e24 */ /* 0x002fca000f8e00ff */
[----:B------:R-:W-:-:S05]  /*2b030*/  LEA R148, R27, R148, 0x18 ;  /* 0x000000941b947211 */ /* 0x000fca00078ec0ff */
[----:B------:R0:W1:Y:S01]  /*2b040*/  LDS.128 R124, [R148+0x324d0] ;  /* 0x0324d000947c7984 */ /* 0x0000620000000c00 */
[----:B------:R-:W-:Y:S06]  /*2b050*/  BAR.ARV 0x4, 0x180 ;  /* 0x0106000000007b1d */ /* 0x000fec0000002000 */
[----:B------:R-:W-:Y:S05]  /*2b060*/  @P0 BRA `(.L_x_4008) ;  /* 0x00000020003c0947 */ /* 0x000fea0003800000 */
[----:B------:R-:W3:Y:S04]  /*2b070*/  LDL R0, [R1+0x46c] ;  /* 0x00046c0001007983 */ /* 0x000ee80000100800 */
[----:B------:R-:W3:Y:S04]  /*2b080*/  LDL.128 R144, [R1+0x200] ;  /* 0x0002000001907983 */ /* 0x000ee80000100c00 */
        /* <DEDUP_REMOVED lines=24> */
[----:B----4-:R-:W4:Y:S04]  /*2b210*/  LDL.128 R36, [R1+0x3a0] ;  /* 0x0003a00001247983 */ /* 0x010f280000100c00 */
[----:B--2---:R-:W2:Y:S04]  /*2b220*/  LDL.128 R40, [R1+0x390] ;  /* 0x0003900001287983 */ /* 0x004ea80000100c00 */
[----:B------:R-:W2:Y:S04]  /*2b230*/  LDL.128 R28, [R1+0x3c0] ;  /* 0x0003c000011c7983 */ /* 0x000ea80000100c00 */
[----:B------:R-:W2:Y:S04]  /*2b240*/  LDL.128 R32, [R1+0x3b0] ;  /* 0x0003b00001207983 */ /* 0x000ea80000100c00 */
[----:B------:R-:W2:Y:S04]  /*2b250*/  LDL.128 R8, [R1+0x3e0] ;  /* 0x0003e00001087983 */ /* 0x000ea80000100c00 */
[----:B------:R-:W2:Y:S04]  /*2b260*/  LDL.128 R12, [R1+0x3d0] ;  /* 0x0003d000010c7983 */ /* 0x000ea80000100c00 */
[----:B------:R-:W2:Y:S01]  /*2b270*/  LDL.128 R4, [R1+0x3f0] ;  /* 0x0003f00001047983 */ /* 0x000ea20000100c00 */
[----:B------:R-:W0:Y:S01]  /*2b280*/  S2R R17, SR_SWINHI ;  /* 0x0000000000117919 */ /* 0x000e220000002f00 */
[----:B-----5:R-:W-:-:S02]  /*2b290*/  MOV R2, R148 ;  /* 0x0000009400027202 */ /* 0x020fc40000000f00 */
[----:B0-----:R-:W-:Y:S01]  /*2b2a0*/  MOV R3, R17 ;  /* 0x0000001100037202 */ /* 0x001fe20000000f00 */
[----:B------:R-:W-:Y:S05]  /*2b2b0*/  WARPSYNC.ALL ;  /* 0x0000000000007948 */ /* 0x000fea0003800000 */
[----:B------:R-:W-:Y:S01]  /*2b2c0*/  ULDC.64 UR4, c[0x0][0xd00] ;  /* 0x0003400000047ab9 */ /* 0x000fe20000000a00 */
[----:B---3--:R-:W-:-:S03]  /*2b2d0*/  IMAD.WIDE R16, R0, 0x2, R2 ;  /* 0x0000000200107825 */ /* 0x008fc600078e0202 */
[----:B------:R-:W-:-:S04]  /*2b2e0*/  IADD3 R21, P1, R16, 0x20, RZ ;  /* 0x0000002010157810 */ /* 0x000fc80007f3e0ff */
[----:B------:R-:W-:-:S04]  /*2b2f0*/  LOP3.LUT R20, R21, 0x380, RZ, 0xc0, !PT ;  /* 0x0000038015147812 */ /* 0x000fc800078ec0ff */
[----:B------:R-:W-:-:S04]  /*2b300*/  SHF.R.U64 R20, R20, 0x3, RZ ;  /* 0x0000000314147819 */ /* 0x000fc800000012ff */
[----:B------:R-:W-:Y:S01]  /*2b310*/  LOP3.LUT R20, R20, R21, RZ, 0x3c, !PT ;  /* 0x0000001514147212 */ /* 0x000fe200078e3cff */
        /* <DEDUP_REMOVED lines=8> */
[----:B------:R-:W-:Y:S02]  /*2b3a0*/  SHF.R.U64 R174, R174, 0x3, RZ ;  /* 0x00000003aeae7819 */ /* 0x000fe400000012ff */
[----:B------:R-:W-:Y:S02]  /*2b3b0*/  SHF.R.U64 R25, R25, 0x3, RZ ;  /* 0x0000000319197819 */ /* 0x000fe400000012ff */
[----:B------:R-:W-:Y:S02]  /*2b3c0*/  SHF.R.U64 R151, R151, 0x3, RZ ;  /* 0x0000000397977819 */ /* 0x000fe400000012ff */
[----:B------:R-:W-:-:S02]  /*2b3d0*/  LOP3.LUT R172, R173, 0x380, RZ, 0xc0, !PT ;  /* 0x00000380adac7812 */ /* 0x000fc400078ec0ff */
[----:B------:R-:W-:Y:S01]  /*2b3e0*/  LOP3.LUT R174, R174, R175, RZ, 0x3c, !PT ;  /* 0x000000afaeae7212 */ /* 0x000fe200078e3cff */
[--C-:B------:R-:W-:Y:S01]  /*2b3f0*/  IMAD.X R175, RZ, RZ, R17.reuse, P1 ;  /* 0x000000ffffaf7224 */ /* 0x100fe200008e0611 */
[C---:B------:R-:W-:Y:S02]  /*2b400*/  IADD3 R168, P4, R16.reuse, 0x4000, RZ ;  /* 0x0000400010a87810 */ /* 0x040fe40007f9e0ff */
[C---:B------:R-:W-:Y:S02]  /*2b410*/  IADD3 R201, P1, R16.reuse, 0xc020, RZ ;  /* 0x0000c02010c97810 */ /* 0x040fe40007f3e0ff */
[----:B------:R-:W-:Y:S02]  /*2b420*/  IADD3 R171, P5, R16, 0x4020, RZ ;  /* 0x0000402010ab7810 */ /* 0x000fe40007fbe0ff */
[----:B------:R-:W-:Y:S02]  /*2b430*/  LOP3.LUT R24, R25, R24, RZ, 0x3c, !PT ;  /* 0x0000001819187212 */ /* 0x000fe400078e3cff */
[----:B------:R-:W-:Y:S01]  /*2b440*/  LOP3.LUT R150, R151, R150, RZ, 0x3c, !PT ;  /* 0x0000009697967212 */ /* 0x000fe200078e3cff */
[----:B------:R-:W-:Y:S01]  /*2b450*/  IMAD.X R151, RZ, RZ, R17, P3 ;  /* 0x000000ffff977224 */ /* 0x000fe200018e0611 */
[----:B------:R-:W-:-:S02]  /*2b460*/  SHF.R.U64 R172, R172, 0x3, RZ ;  /* 0x00000003acac7819 */ /* 0x000fc400000012ff */
[----:B------:R-:W-:Y:S02]  /*2b470*/  IADD3.X R25, RZ, R17, RZ, P2, !PT ;  /* 0x00000011ff197210 */ /* 0x000fe400017fe4ff */
[C---:B------:R-:W-:Y:S02]  /*2b480*/  IADD3 R177, P2, R16.reuse, 0x8000, RZ ;  /* 0x0000800010b17810 */ /* 0x040fe40007f5e0ff */
[----:B------:R-:W-:Y:S02]  /*2b490*/  IADD3 R179, P3, R16, 0x8020, RZ ;  /* 0x0000802010b37810 */ /* 0x000fe40007f7e0ff */
[----:B------:R-:W-:Y:S02]  /*2b4a0*/  LOP3.LUT R169, R168, 0x380, RZ, 0xc0, !PT ;  /* 0x00000380a8a97812 */ /* 0x000fe400078ec0ff */
[----:B------:R-:W-:Y:S02]  /*2b4b0*/  LOP3.LUT R200, R201, 0x380, RZ, 0xc0, !PT ;  /* 0x00000380c9c87812 */ /* 0x000fe400078ec0ff */
[----:B------:R-:W-:-:S02]  /*2b4c0*/  LOP3.LUT R170, R171, 0x380, RZ, 0xc0, !PT ;  /* 0x00000380abaa7812 */ /* 0x000fc400078ec0ff */
[----:B------:R-:W-:Y:S01]  /*2b4d0*/  LOP3.LUT R172, R172, R173, RZ, 0x3c, !PT ;  /* 0x000000adacac7212 */ /* 0x000fe200078e3cff */
[----:B------:R-:W-:Y:S01]  /*2b4e0*/  IMAD.X R173, RZ, RZ, R17, P0 ;  /* 0x000000ffffad7224 */ /* 0x000fe200000e0611 */
[----:B------:R-:W-:Y:S02]  /*2b4f0*/  LOP3.LUT R176, R177, 0x380, RZ, 0xc0, !PT ;  /* 0x00000380b1b07812 */ /* 0x000fe400078ec0ff */
[----:B------:R-:W-:Y:S02]  /*2b500*/  LOP3.LUT R178, R179, 0x380, RZ, 0xc0, !PT ;  /* 0x00000380b3b27812 */ /* 0x000fe400078ec0ff */
[----:B------:R-:W-:Y:S02]  /*2b510*/  IADD3 R193, P0, R16, 0xc000, RZ ;  /* 0x0000c00010c17810 */ /* 0x000fe40007f1e0ff */
[----:B------:R-:W-:Y:S02]  /*2b520*/  SHF.R.U64 R169, R169, 0x3, RZ ;  /* 0x00000003a9a97819 */ /* 0x000fe400000012ff */
[----:B------:R-:W-:-:S02]  /*2b530*/  SHF.R.U64 R200, R200, 0x3, RZ ;  /* 0x00000003c8c87819 */ /* 0x000fc400000012ff */
[----:B------:R-:W-:Y:S02]  /*2b540*/  SHF.R.U64 R170, R170, 0x3, RZ ;  /* 0x00000003aaaa7819 */ /* 0x000fe400000012ff */
[----:B------:R-:W-:Y:S02]  /*2b550*/  MOV R20, R20 ;  /* 0x0000001400147202 */ /* 0x000fe40000000f00 */
[----:B------:R-:W-:Y:S02]  /*2b560*/  LOP3.LUT R21, R16, 0x380, RZ, 0xc0, !PT ;  /* 0x0000038010157812 */ /* 0x000fe400078ec0ff */
[----:B------:R-:W-:Y:S02]  /*2b570*/  SHF.R.U64 R176, R176, 0x3, RZ ;  /* 0x00000003b0b07819 */ /* 0x000fe400000012ff */
[----:B------:R-:W-:Y:S02]  /*2b580*/  SHF.R.U64 R178, R178, 0x3, RZ ;  /* 0x00000003b2b27819 */ /* 0x000fe400000012ff */
[----:B------:R-:W-:-:S02]  /*2b590*/  LOP3.LUT R192, R193, 0x380, RZ, 0xc0, !PT ;  /* 0x00000380c1c07812 */ /* 0x000fc400078ec0ff */
[----:B------:R-:W-:Y:S01]  /*2b5a0*/  LOP3.LUT R168, R169, R168, RZ, 0x3c, !PT ;  /* 0x000000a8a9a87212 */ /* 0x000fe200078e3cff */
[--C-:B------:R-:W-:Y:S01]  /*2b5b0*/  IMAD.X R169, RZ, RZ, R17.reuse, P4 ;  /* 0x000000ffffa97224 */ /* 0x100fe200020e0611 */
[----:B------:R-:W-:Y:S01]  /*2b5c0*/  LOP3.LUT R200, R200, R201, RZ, 0x3c, !PT ;  /* 0x000000c9c8c87212 */ /* 0x000fe200078e3cff */
[--C-:B------:R-:W-:Y:S01]  /*2b5d0*/  IMAD.X R201, RZ, RZ, R17.reuse, P1 ;  /* 0x000000ffffc97224 */ /* 0x100fe200008e0611 */
[----:B------:R-:W-:Y:S01]  /*2b5e0*/  LOP3.LUT R170, R170, R171, RZ, 0x3c, !PT ;  /* 0x000000abaaaa7212 */ /* 0x000fe200078e3cff */
[----:B------:R-:W-:Y:S01]  /*2b5f0*/  IMAD.X R171, RZ, RZ, R17, P5 ;  /* 0x000000ffffab7224 */ /* 0x000fe200028e0611 */
[----:B------:R-:W-:Y:S02]  /*2b600*/  IADD3 R189, P4, R16, 0x8040, RZ ;  /* 0x0000804010bd7810 */ /* 0x000fe40007f9e0ff */
[----:B------:R-:W-:Y:S02]  /*2b610*/  SHF.R.U64 R21, R21, 0x3, RZ ;  /* 0x0000000315157819 */ /* 0x000fe400000012ff */
[----:B------:R-:W-:-:S02]  /*2b620*/  ISETP.NE.U32.AND P1, PT, RZ, UR4, PT ;  /* 0x00000004ff007c0c */ /* 0x000fc4000bf25070 */
[----:B------:R-:W-:Y:S01]  /*2b630*/  LOP3.LUT R176, R176, R177, RZ, 0x3c, !PT ;  /* 0x000000b1b0b07212 */ /* 0x000fe200078e3cff */
[--C-:B------:R-:W-:Y:S01]  /*2b640*/  IMAD.X R177, RZ, RZ, R17.reuse, P2 ;  /* 0x000000ffffb17224 */ /* 0x100fe200010e0611 */
[----:B------:R-:W-:Y:S02]  /*2b650*/  IADD3 R191, P5, R16, 0x8060, RZ ;  /* 0x0000806010bf7810 */ /* 0x000fe40007fbe0ff */
[----:B------:R-:W-:Y:S01]  /*2b660*/  LOP3.LUT R178, R178, R179, RZ, 0x3c, !PT ;  /* 0x000000b3b2b27212 */ /* 0x000fe200078e3cff */
[----:B------:R-:W-:Y:S01]  /*2b670*/  IMAD.X R179, RZ, RZ, R17, P3 ;  /* 0x000000ffffb37224 */ /* 0x000fe200018e0611 */
[----:B------:R-:W-:Y:S02]  /*2b680*/  SHF.R.U64 R192, R192, 0x3, RZ ;  /* 0x00000003c0c07819 */ /* 0x000fe400000012ff */
[C---:B------:R-:W-:Y:S02]  /*2b690*/  IADD3 R203, P2, R16.reuse, 0xc040, RZ ;  /* 0x0000c04010cb7810 */ /* 0x040fe40007f5e0ff */
[----:B------:R-:W-:-:S02]  /*2b6a0*/  IADD3 R204, P3, R16, 0xc060, RZ ;  /* 0x0000c06010cc7810 */ /* 0x000fc40007f7e0ff */
[----:B------:R-:W-:Y:S02]  /*2b6b0*/  LOP3.LUT R188, R189, 0x380, RZ, 0xc0, !PT ;  /* 0x00000380bdbc7812 */ /* 0x000fe400078ec0ff */
[----:B------:R-:W-:Y:S02]  /*2b6c0*/  LOP3.LUT R16, R21, R16, RZ, 0x3c, !PT ;  /* 0x0000001015107212 */ /* 0x000fe400078e3cff */
[----:B------:R-:W-:Y:S01]  /*2b6d0*/  ISETP.NE.AND.EX P1, PT, RZ, UR5, PT, P1 ;  /* 0x00000005ff007c0c */ /* 0x000fe2000bf25310 */
[----:B------:R-:W-:Y:S01]  /*2b6e0*/  ULDC.64 UR4, c[0x0][0xd08] ;  /* 0x0003420000047ab9 */ /* 0x000fe20000000a00 */
[----:B------:R-:W-:Y:S02]  /*2b6f0*/  LOP3.LUT R190, R191, 0x380, RZ, 0xc0, !PT ;  /* 0x00000380bfbe7812 */ /* 0x000fe400078ec0ff */
[----:B------:R-:W-:Y:S01]  /*2b700*/  LOP3.LUT R192, R192, R193, RZ, 0x3c, !PT ;  /* 0x000000c1c0c07212 */ /* 0x000fe200078e3cff */
[----:B------:R-:W-:Y:S01]  /*2b710*/  IMAD.X R193, RZ, RZ, R17, P0 ;  /* 0x000000ffffc17224 */ /* 0x000fe200000e0611 */
[----:B------:R-:W-:-:S02]  /*2b720*/  F2FP.F16.F32.PACK_AB R144, R145, R144 ;  /* 0x000000909190723e */ /* 0x000fc400000000ff */
[----:B------:R-:W-:Y:S02]  /*2b730*/  F2FP.F16.F32.PACK_AB R145, R147, R146 ;  /* 0x000000929391723e */ /* 0x000fe400000000ff */
[----:B------:R-:W-:Y:S02]  /*2b740*/  F2FP.F16.F32.PACK_AB R136, R137, R136 ;  /* 0x000000888988723e */ /* 0x000fe400000000ff */
[----:B------:R-:W-:Y:S02]  /*2b750*/  ISETP.NE.U32.AND P0, PT, RZ, UR4, PT ;  /* 0x00000004ff007c0c */ /* 0x000fe4000bf05070 */
[----:B------:R-:W-:Y:S02]  /*2b760*/  SHF.R.U64 R188, R188, 0x3, RZ ;  /* 0x00000003bcbc7819 */ /* 0x000fe400000012ff */
[----:B------:R-:W-:Y:S02]  /*2b770*/  LOP3.LUT R202, R203, 0x380, RZ, 0xc0, !PT ;  /* 0x00000380cbca7812 */ /* 0x000fe400078ec0ff */
[----:B------:R-:W-:-:S02]  /*2b780*/  MOV R16, R16 ;  /* 0x0000001000107202 */ /* 0x000fc40000000f00 */
[----:B------:R-:W-:Y:S02]  /*2b790*/  F2FP.F16.F32.PACK_AB R146, R141, R140 ;  /* 0x0000008c8d92723e */ /* 0x000fe400000000ff */
[----:B------:R-:W-:Y:S01]  /*2b7a0*/  F2FP.F16.F32.PACK_AB R147, R143, R142 ;  /* 0x0000008e8f93723e */ /* 0x000fe200000000ff */
[----:B------:R-:W-:Y:S01]  /*2b7b0*/  BAR.SYNC.DEFER_BLOCKING 0x1, 0x100 ;  /* 0x0044000000007b1d */ /* 0x000fe20000010000 */
[----:B------:R-:W-:Y:S02]  /*2b7c0*/  F2FP.F16.F32.PACK_AB R137, R139, R138 ;  /* 0x0000008a8b89723e */ /* 0x000fe400000000ff */
[----:B------:R-:W-:Y:S02]  /*2b7d0*/  F2FP.F16.F32.PACK_AB R128, R129, R128 ;  /* 0x000000808180723e */ /* 0x000fe400000000ff */
[----:B------:R-:W-:Y:S02]  /*2b7e0*/  SHF.R.U64 R190, R190, 0x3, RZ ;  /* 0x00000003bebe7819 */ /* 0x000fe400000012ff */
[----:B------:R-:W-:-:S02]  /*2b7f0*/  LOP3.LUT R205, R204, 0x380, RZ, 0xc0, !PT ;  /* 0x00000380cccd7812 */ /* 0x000fc400078ec0ff */
[----:B------:R-:W-:Y:S02]  /*2b800*/  F2FP.F16.F32.PACK_AB R138, R133, R132 ;  /* 0x00000084858a723e */ /* 0x000fe400000000ff */
[----:B------:R-:W-:Y:S02]  /*2b810*/  F2FP.F16.F32.PACK_AB R139, R135, R134 ;  /* 0x00000086878b723e */ /* 0x000fe400000000ff */
[----:B------:R-:W-:Y:S02]  /*2b820*/  F2FP.F16.F32.PACK_AB R129, R131, R130 ;  /* 0x000000828381723e */ /* 0x000fe400000000ff */
[----:B------:R-:W-:Y:S02]  /*2b830*/  F2FP.F16.F32.PACK_AB R116, R117, R116 ;  /* 0x000000747574723e */ /* 0x000fe400000000ff */
[----:B------:R-:W-:Y:S02]  /*2b840*/  MOV R24, R24 ;  /* 0x0000001800187202 */ /* 0x000fe40000000f00 */
[----:B------:R-:W-:-:S02]  /*2b850*/  F2FP.F16.F32.PACK_AB R130, R121, R120 ;  /* 0x000000787982723e */ /* 0x000fc400000000ff */
[----:B------:R-:W-:Y:S02]  /*2b860*/  F2FP.F16.F32.PACK_AB R131, R123, R122 ;  /* 0x0000007a7b83723e */ /* 0x000fe400000000ff */
[----:B------:R-:W-:Y:S02]  /*2b870*/  F2FP.F16.F32.PACK_AB R117, R119, R118 ;  /* 0x000000767775723e */ /* 0x000fe400000000ff */
[----:B------:R-:W-:Y:S02]  /*2b880*/  F2FP.F16.F32.PACK_AB R108, R109, R108 ;  /* 0x0000006c6d6c723e */ /* 0x000fe400000000ff */
[----:B------:R-:W-:Y:S02]  /*2b890*/  MOV R150, R150 ;  /* 0x0000009600967202 */ /* 0x000fe40000000f00 */
[----:B------:R-:W-:Y:S02]  /*2b8a0*/  F2FP.F16.F32.PACK_AB R118, R113, R112 ;  /* 0x000000707176723e */ /* 0x000fe400000000ff */
[----:B------:R-:W-:-:S02]  /*2b8b0*/  F2FP.F16.F32.PACK_AB R119, R115, R114 ;  /* 0x000000727377723e */ /* 0x000fc400000000ff */
[----:B------:R-:W-:Y:S02]  /*2b8c0*/  F2FP.F16.F32.PACK_AB R109, R111, R110 ;  /* 0x0000006e6f6d723e */ /* 0x000fe400000000ff */
[----:B------:R-:W-:Y:S02]  /*2b8d0*/  F2FP.F16.F32.PACK_AB R100, R101, R100 ;  /* 0x000000646564723e */ /* 0x000fe400000000ff */
[----:B------:R-:W-:Y:S01]  /*2b8e0*/  ISETP.NE.AND.EX P0, PT, RZ, UR5, PT, P0 ;  /* 0x00000005ff007c0c */ /* 0x000fe2000bf05300 */
[----:B------:R-:W-:Y:S01]  /*2b8f0*/  STSM.16.M88.4 [R16], R144 ;  /* 0x0000009010007844 */ /* 0x000fe20000000200 */
[----:B------:R-:W-:Y:S01]  /*2b900*/  LOP3.LUT R188, R188, R189, RZ, 0x3c, !PT ;  /* 0x000000bdbcbc7212 */ /* 0x000fe200078e3cff */
[----:B------:R-:W-:Y:S01]  /*2b910*/  IMAD.X R189, RZ, RZ, R17, P4 ;  /* 0x000000ffffbd7224 */ /* 0x000fe200020e0611 */
[----:B------:R-:W-:Y:S02]  /*2b920*/  SHF.R.U64 R202, R202, 0x3, RZ ;  /* 0x00000003caca7819 */ /* 0x000fe400000012ff */
[----:B------:R-:W-:-:S02]  /*2b930*/  MOV R168, R168 ;  /* 0x000000a800a87202 */ /* 0x000fc40000000f00 */
[----:B------:R-:W-:Y:S02]  /*2b940*/  F2FP.F16.F32.PACK_AB R110, R105, R104 ;  /* 0x00000068696e723e */ /* 0x000fe400000000ff */
[----:B------:R-:W-:Y:S02]  /*2b950*/  F2FP.F16.F32.PACK_AB R111, R107, R106 ;  /* 0x0000006a6b6f723e */ /* 0x000fe400000000ff */
[----:B------:R-:W-:Y:S02]  /*2b960*/  F2FP.F16.F32.PACK_AB R101, R103, R102 ;  /* 0x000000666765723e */ /* 0x000fe400000000ff */
[----:B------:R-:W-:Y:S01]  /*2b970*/  F2FP.F16.F32.PACK_AB R92, R93, R92 ;  /* 0x0000005c5d5c723e */ /* 0x000fe200000000ff */
[----:B------:R0:W-:Y:S01]  /*2b980*/  STSM.16.M88.4 [R20], R136 ;  /* 0x0000008814007844 */ /* 0x0001e20000000200 */
[----:B------:R-:W-:Y:S01]  /*2b990*/  LOP3.LUT R190, R190, R191, RZ, 0x3c, !PT ;  /* 0x000000bfbebe7212 */ /* 0x000fe200078e3cff */
[----:B------:R-:W-:Y:S01]  /*2b9a0*/  IMAD.X R191, RZ, RZ, R17, P5 ;  /* 0x000000ffffbf7224 */ /* 0x000fe200028e0611 */
[----:B------:R-:W-:-:S02]  /*2b9b0*/  SHF.R.U64 R205, R205, 0x3, RZ ;  /* 0x00000003cdcd7819 */ /* 0x000fc400000012ff */
[----:B------:R-:W-:Y:S02]  /*2b9c0*/  MOV R170, R170 ;  /* 0x000000aa00aa7202 */ /* 0x000fe40000000f00 */
[----:B------:R-:W-:Y:S02]  /*2b9d0*/  F2FP.F16.F32.PACK_AB R102, R97, R96 ;  /* 0x000000606166723e */ /* 0x000fe400000000ff */
[----:B------:R-:W-:Y:S02]  /*2b9e0*/  F2FP.F16.F32.PACK_AB R103, R99, R98 ;  /* 0x000000626367723e */ /* 0x000fe400000000ff */
[----:B------:R-:W-:Y:S02]  /*2b9f0*/  F2FP.F16.F32.PACK_AB R93, R95, R94 ;  /* 0x0000005e5f5d723e */ /* 0x000fe400000000ff */
[----:B------:R-:W-:Y:S01]  /*2ba00*/  F2FP.F16.F32.PACK_AB R84, R85, R84 ;  /* 0x000000545554723e */ /* 0x000fe200000000ff */
[----:B------:R3:W-:Y:S01]  /*2ba10*/  STSM.16.M88.4 [R24], R128 ;  /* 0x0000008018007844 */ /* 0x0007e20000000200 */
[----:B------:R-:W-:Y:S01]  /*2ba20*/  MOV R172, R172 ;  /* 0x000000ac00ac7202 */ /* 0x000fe20000000f00 */
[----:B0-----:R-:W0:Y:S01]  /*2ba30*/  LDC.64 R20, c[0x0][0xd00] ;  /* 0x00034000ff147b82 */ /* 0x001e220000000a00 */
        /* <DEDUP_REMOVED lines=11> */
[----:B------:R-:W-:Y:S01]  /*2baf0*/  LOP3.LUT R202, R202, R203, RZ, 0x3c, !PT ;  /* 0x000000cbcaca7212 */ /* 0x000fe200078e3cff */
[----:B------:R-:W-:Y:S01]  /*2bb00*/  IMAD.X R203, RZ, RZ, R17, P2 ;  /* 0x000000ffffcb7224 */ /* 0x000fe200010e0611 */
        /* <DEDUP_REMOVED lines=14> */
[----:B------:R-:W-:Y:S02]  /*2bbf0*/  MOV R188, R188 ;  /* 0x000000bc00bc7202 */ /* 0x000fe40000000f00 */
[----:B------:R-:W-:Y:S02]  /*2bc00*/  F2FP.F16.F32.PACK_AB R62, R57, R56 ;  /* 0x00000038393e723e */ /* 0x000fe400000000ff */
[----:B------:R-:W-:Y:S02]  /*2bc10*/  F2FP.F16.F32.PACK_AB R63, R59, R58 ;  /* 0x0000003a3b3f723e */ /* 0x000fe400000000ff */
[----:B------:R-:W-:-:S02]  /*2bc20*/  F2FP.F16.F32.PACK_AB R53, R55, R54 ;  /* 0x000000363735723e */ /* 0x000fc400000000ff */
[----:B------:R-:W-:Y:S01]  /*2bc30*/  F2FP.F16.F32.PACK_AB R44, R45, R44 ;  /* 0x0000002c2d2c723e */ /* 0x000fe200000000ff */
[----:B------:R3:W-:Y:S01]  /*2bc40*/  STSM.16.M88.4 [R174], R84 ;  /* 0x00000054ae007844 */ /* 0x0007e20000000200 */
[----:B------:R-:W-:Y:S02]  /*2bc50*/  MOV R190, R190 ;  /* 0x000000be00be7202 */ /* 0x000fe40000000f00 */
[----:B------:R-:W-:Y:S02]  /*2bc60*/  F2FP.F16.F32.PACK_AB R54, R49, R48 ;  /* 0x000000303136723e */ /* 0x000fe400000000ff */
[----:B------:R-:W-:Y:S02]  /*2bc70*/  F2FP.F16.F32.PACK_AB R55, R51, R50 ;  /* 0x000000323337723e */ /* 0x000fe400000000ff */
[----:B------:R-:W-:Y:S02]  /*2bc80*/  F2FP.F16.F32.PACK_AB R45, R47, R46 ;  /* 0x0000002e2f2d723e */ /* 0x000fe400000000ff */
[----:B----4-:R-:W-:Y:S01]  /*2bc90*/  F2FP.F16.F32.PACK_AB R36, R37, R36 ;  /* 0x000000242524723e */ /* 0x010fe200000000ff */
[----:B------:R3:W-:Y:S01]  /*2bca0*/  STSM.16.M88.4 [R176], R76 ;  /* 0x0000004cb0007844 */ /* 0x0007e20000000200 */
[----:B------:R-:W-:-:S02]  /*2bcb0*/  MOV R192, R192 ;  /* 0x000000c000c07202 */ /* 0x000fc40000000f00 */
[----:B--2---:R-:W-:Y:S02]  /*2bcc0*/  F2FP.F16.F32.PACK_AB R46, R41, R40 ;  /* 0x00000028292e723e */ /* 0x004fe400000000ff */
        /* <DEDUP_REMOVED lines=13> */
[----:B------:R-:W-:Y:S01]  /*2bda0*/  F2FP.F16.F32.PACK_AB R9, R11, R10 ;  /* 0x0000000a0b09723e */ /* 0x000fe200000000ff */
[----:B------:R3:W-:Y:S01]  /*2bdb0*/  STSM.16.M88.4 [R190], R52 ;  /* 0x00000034be007844 */ /* 0x0007e20000000200 */
[----:B------:R-:W-:Y:S02]  /*2bdc0*/  MOV R204, R204 ;  /* 0x000000cc00cc7202 */ /* 0x000fe40000000f00 */
[----:B------:R-:W-:Y:S02]  /*2bdd0*/  F2FP.F16.F32.PACK_AB R10, R5, R4 ;  /* 0x00000004050a723e */ /* 0x000fe400000000ff */
[----:B------:R-:W-:Y:S01]  /*2bde0*/  F2FP.F16.F32.PACK_AB R11, R7, R6 ;  /* 0x00000006070b723e */ /* 0x000fe200000000ff */
[----:B------:R-:W2:Y:S01]  /*2bdf0*/  @P0 LDC.64 R4, c[0x0][0xd08] ;  /* 0x00034200ff040b82 */ /* 0x000ea20000000a00 */
[----:B------:R3:W-:Y:S04]  /*2be00*/  STSM.16.M88.4 [R192], R44 ;  /* 0x0000002cc0007844 */ /* 0x0007e80000000200 */
[----:B------:R3:W-:Y:S04]  /*2be10*/  STSM.16.M88.4 [R200], R36 ;  /* 0x00000024c8007844 */ /* 0x0007e80000000200 */
[----:B------:R3:W-:Y:S04]  /*2be20*/  STSM.16.M88.4 [R202], R28 ;  /* 0x0000001cca007844 */ /* 0x0007e80000000200 */
[----:B------:R3:W-:Y:S01]  /*2be30*/  STSM.16.M88.4 [R204], R8 ;  /* 0x00000008cc007844 */ /* 0x0007e20000000200 */
[----:B------:R-:W-:Y:S01]  /*2be40*/  ULDC UR4, c[0x0][0xb88] ;  /* 0x0002e20000047ab9 */ /* 0x000fe20000000800 */
[----:B0-----:R-:W-:-:S02]  /*2be50*/  IMAD.WIDE R6, R218, 0x4, R20 ;  /* 0x00000004da067825 */ /* 0x001fc400078e0214 */
[----:B------:R-:W0:Y:S02]  /*2be60*/  LDC R21, c[0x0][0xce8] ;  /* 0x00033a00ff157b82 */ /* 0x000e240000000800 */
[----:B------:R-:W-:-:S06]  /*2be70*/  IMAD.MOV.U32 R16, RZ, RZ, RZ ;  /* 0x000000ffff107224 */ /* 0x000fcc00078e00ff */
[----:B------:R-:W-:Y:S01]  /*2be80*/  BAR.SYNC.DEFER_BLOCKING 0x1, 0x100 ;  /* 0x0044000000007b1d */ /* 0x000fe20000010000 */
[----:B------:R-:W-:Y:S02]  /*2be90*/  IMAD.U32 R20, RZ, RZ, UR4 ;  /* 0x00000004ff147e24 */ /* 0x000fe4000f8e00ff */
[----:B--2---:R-:W-:-:S03]  /*2bea0*/  @P0 IMAD.WIDE R4, R218, 0x4, R4 ;  /* 0x00000004da040825 */ /* 0x004fc600078e0204 */
[----:B------:R3:W5:Y:S04]  /*2beb0*/  @P1 LDG.E R16, desc[UR44][R6.64] ;  /* 0x0000002c06101981 */ /* 0x000768000c1e1900 */
[----:B------:R3:W5:Y:S01]  /*2bec0*/  @P0 LDG.E R20, desc[UR44][R4.64] ;  /* 0x0000002c04140981 */ /* 0x000762000c1e1900 */
[----:B------:R-:W-:Y:S05]  /*2bed0*/  @P0 BRA `(.L_x_4009) ;  /* 0x0000000000100947 */ /* 0x000fea0003800000 */
[----:B------:R-:W-:Y:S05]  /*2bee0*/  @!P1 BRA `(.L_x_4009) ;  /* 0x00000000000c9947 */ /* 0x000fea0003800000 */
[----:B---3--:R-:W2:Y:S04]  /*2bef0*/  LDG.E R5, desc[UR44][R6.64] ;  /* 0x0000002c06057981 */ /* 0x008ea8000c1e1900 */
[----:B-----5:R-:W2:Y:S02]  /*2bf00*/  LDG.E R20, desc[UR44][R6.64+0x4] ;  /* 0x0000042c06147981 */ /* 0x020ea4000c1e1900 */
[----:B--2---:R-:W-:-:S07]  /*2bf10*/  IMAD.IADD R20, R20, 0x1, -R5 ;  /* 0x0000000114147824 */ /* 0x004fce00078e0a05 */
.L_x_4009:
[----:B---3--:R-:W2:Y:S04]  /*2bf20*/  LDL R4, [R1+0x45c] ;  /* 0x00045c0001047983 */ /* 0x008ea80000100800 */
[----:B------:R-:W3:Y:S01]  /*2bf30*/  LDL R0, [R1+0x468] ;  /* 0x0004680001007983 */ /* 0x000ee20000100800 */
[----:B0----5:R-:W-:Y:S02]  /*2bf40*/  IMAD R20, R20, R21, RZ ;  /* 0x0000001514147224 */ /* 0x021fe400078e02ff */
[----:B------:R-:W-:Y:S01]  /*2bf50*/  IMAD.IADD R15, R224, 0x1, R216 ;  /* 0x00000001e00f7824 */ /* 0x000fe200078e02d8 */
[----:B------:R-:W-:Y:S01]  /*2bf60*/  ISETP.NE.AND P2, PT, R21, 0x1, PT ;  /* 0x000000011500780c */ /* 0x000fe20003f45270 */
[----:B------:R-:W-:Y:S01]  /*2bf70*/  ULDC.64 UR4, c[0x0][0xc90] ;  /* 0x0003240000047ab9 */ /* 0x000fe20000000a00 */
[----:B------:R-:W4:Y:S11]  /*2bf80*/  LDL R26, [R1+0x450] ;  /* 0x00045000011a7983 */ /* 0x000f360000100800 */
[----:B------:R-:W0:Y:S08]  /*2bf90*/  @P2 LDC R5, c[0x0][0xcec] ;  /* 0x00033b00ff052b82 */ /* 0x000e300000000800 */
[----:B------:R-:W1:Y:S01]  /*2bfa0*/  @P2 LDC R8, c[0x0][0xcf0] ;  /* 0x00033c00ff082b82 */ /* 0x000e620000000800 */
[----:B------:R-:W-:-:S02]  /*2bfb0*/  SHF.R.S32.HI R17, RZ, 0x1f, R16 ;  /* 0x0000001fff117819 */ /* 0x000fc40000011410 */
[----:B------:R-:W-:Y:S02]  /*2bfc0*/  SHF.R.S32.HI R24, RZ, 0x1f, R218 ;  /* 0x0000001fff187819 */ /* 0x000fe400000114da */
[----:B------:R-:W-:Y:S02]  /*2bfd0*/  SEL R25, R218, RZ, !P1 ;  /* 0x000000ffda197207 */ /* 0x000fe40004800000 */
[----:B------:R-:W-:Y:S01]  /*2bfe0*/  SEL R24, R24, RZ, !P1 ;  /* 0x000000ff18187207 */ /* 0x000fe20004800000 */
[----:B------:R-:W4:Y:S08]  /*2bff0*/  @P2 LDC R81, c[0x0][0xcec] ;  /* 0x00033b00ff512b82 */ /* 0x000f300000000800 */
[----:B------:R-:W4:Y:S01]  /*2c000*/  @P2 LDC R83, c[0x0][0xcf0] ;  /* 0x00033c00ff532b82 */ /* 0x000f220000000800 */
[----:B--2---:R-:W-:-:S04]  /*2c010*/  LOP3.LUT P0, RZ, R4, 0x3, RZ, 0xc0, !PT ;  /* 0x0000000304ff7812 */ /* 0x004fc8000780c0ff */
[----:B------:R-:W-:-:S13]  /*2c020*/  ISETP.GE.OR P3, PT, R15, R20, P0 ;  /* 0x000000140f00720c */ /* 0x000fda0000766670 */
[----:B------:R-:W2:Y:S01]  /*2c030*/  @!P3 LDL R11, [R1+0x420] ;  /* 0x00042000010bb983 */ /* 0x000ea20000100800 */
[----:B---3--:R-:W-:Y:S01]  /*2c040*/  IMAD.IADD R10, R0, 0x1, R216 ;  /* 0x00000001000a7824 */ /* 0x008fe200078e02d8 */
[----:B------:R-:W-:-:S03]  /*2c050*/  SHF.R.S32.HI R0, RZ, 0x1f, R217 ;  /* 0x0000001fff007819 */ /* 0x000fc600000114d9 */
[----:B0-----:R-:W-:-:S04]  /*2c060*/  @P2 IMAD.HI.U32 R5, R10, R5, RZ ;  /* 0x000000050a052227 */ /* 0x001fc800078e00ff */
[----:B------:R-:W-:Y:S02]  /*2c070*/  IMAD R6, R0, UR4, RZ ;  /* 0x0000000400067c24 */ /* 0x000fe4000f8e02ff */
[----:B------:R-:W-:Y:S01]  /*2c080*/  IMAD.MOV.U32 R4, RZ, RZ, R10 ;  /* 0x000000ffff047224 */ /* 0x000fe200078e000a */
[----:B-1----:R-:W-:Y:S01]  /*2c090*/  @P2 SHF.R.U32.HI R4, RZ, R8, R5 ;  /* 0x00000008ff042219 */ /* 0x002fe20000011605 */
[C---:B------:R-:W-:Y:S02]  /*2c0a0*/  IMAD R5, R217.reuse, UR5, R6 ;  /* 0x00000005d9057c24 */ /* 0x040fe4000f8e0206 */
[----:B------:R-:W-:Y:S01]  /*2c0b0*/  IMAD.WIDE.U32 R6, R217, UR4, R16 ;  /* 0x00000004d9067c25 */ /* 0x000fe2000f8e0010 */
[----:B------:R-:W-:-:S03]  /*2c0c0*/  ULDC.64 UR4, c[0x0][0xc98] ;  /* 0x0003260000047ab9 */ /* 0x000fc60000000a00 */
[----:B------:R-:W-:Y:S02]  /*2c0d0*/  IMAD.MOV R9, RZ, RZ, -R4 ;  /* 0x000000ffff097224 */ /* 0x000fe400078e0a04 */
[----:B------:R-:W-:Y:S02]  /*2c0e0*/  IMAD.IADD R7, R7, 0x1, R5 ;  /* 0x0000000107077824 */ /* 0x000fe400078e0205 */
[----:B------:R-:W-:Y:S02]  /*2c0f0*/  IMAD R9, R21, R9, R10 ;  /* 0x0000000915097224 */ /* 0x000fe400078e020a */
[----:B------:R-:W-:Y:S02]  /*2c100*/  IMAD R8, R24, UR4, RZ ;  /* 0x0000000418087c24 */ /* 0x000fe4000f8e02ff */
[C---:B------:R-:W-:Y:S01]  /*2c110*/  IMAD.WIDE.U32 R6, R25.reuse, UR4, R6 ;  /* 0x0000000419067c25 */ /* 0x040fe2000f8e0006 */
[----:B------:R-:W-:Y:S02]  /*2c120*/  SHF.R.S32.HI R5, RZ, 0x1f, R9 ;  /* 0x0000001fff057819 */ /* 0x000fe40000011409 */
[----:B------:R-:W-:Y:S01]  /*2c130*/  SHF.R.S32.HI R13, RZ, 0x1f, R4 ;  /* 0x0000001fff0d7819 */ /* 0x000fe20000011404 */
[----:B------:R-:W-:Y:S01]  /*2c140*/  IMAD R8, R25, UR5, R8 ;  /* 0x0000000519087c24 */ /* 0x000fe2000f8e0208 */
[----:B------:R-:W-:Y:S01]  /*2c150*/  IADD3 R4, P1, R4, R6, RZ ;  /* 0x0000000604047210 */ /* 0x000fe20007f3e0ff */
[----:B------:R-:W-:-:S02]  /*2c160*/  ULDC.64 UR4, c[0x0][0xc88] ;  /* 0x0003220000047ab9 */ /* 0x000fc40000000a00 */
[----:B------:R-:W-:Y:S01]  /*2c170*/  IMAD R6, R5, UR4, RZ ;  /* 0x0000000405067c24 */ /* 0x000fe2000f8e02ff */
[----:B------:R-:W-:-:S03]  /*2c180*/  IADD3.X R5, R13, R7, R8, P1, !PT ;  /* 0x000000070d057210 */ /* 0x000fc60000ffe408 */
[C---:B------:R-:W-:Y:S02]  /*2c190*/  IMAD R7, R9.reuse, UR5, R6 ;  /* 0x0000000509077c24 */ /* 0x040fe4000f8e0206 */
[----:B------:R-:W-:Y:S01]  /*2c1a0*/  IMAD.WIDE.U32 R4, R9, UR4, R4 ;  /* 0x0000000409047c25 */ /* 0x000fe2000f8e0004 */
[----:B------:R-:W-:-:S03]  /*2c1b0*/  ULDC.64 UR4, c[0x0][0xc50] ;  /* 0x0003140000047ab9 */ /* 0x000fc60000000a00 */
[----:B------:R-:W-:Y:S01]  /*2c1c0*/  IMAD.IADD R5, R5, 0x1, R7 ;  /* 0x0000000105057824 */ /* 0x000fe200078e0207 */
[----:B------:R-:W-:-:S04]  /*2c1d0*/  LEA R10, P1, R4, UR4, 0x2 ;  /* 0x00000004040a7c11 */ /* 0x000fc8000f8210ff */
[----:B------:R-:W-:Y:S01]  /*2c1e0*/  LEA.HI.X R4, R4, UR5, R5, 0x2, P1 ;  /* 0x0000000504047c11 */ /* 0x000fe200088f1405 */
[----:B------:R-:W-:Y:S01]  /*2c1f0*/  SHFL.IDX PT, R6, R10, RZ, 0x1c1f ;  /* 0x001c1fff0a067589 */ /* 0x000fe200000e0000 */
[----:B------:R-:W-:-:S03]  /*2c200*/  ULDC.64 UR4, c[0x0][0xba0] ;  /* 0x0002e80000047ab9 */ /* 0x000fc60000000a00 */
[----:B------:R-:W2:Y:S01]  /*2c210*/  SHFL.IDX PT, R7, R4, RZ, 0x1c1f ;  /* 0x001c1fff04077589 */ /* 0x000ea200000e0000 */
[----:B------:R-:W-:-:S05]  /*2c220*/  VIADD R5, R15, 0x8 ;  /* 0x000000080f057836 */ /* 0x000fca0000000000 */
[----:B------:R-:W-:Y:S01]  /*2c230*/  ISETP.GE.OR P0, PT, R5, R20, P0 ;  /* 0x000000140500720c */ /* 0x000fe20000706670 */
[----:B------:R-:W-:Y:S01]  /*2c240*/  IMAD R5, R223, 0x40, R186 ;  /* 0x00000040df057824 */ /* 0x000fe200078e02ba */
[----:B--2---:R0:W-:Y:S11]  /*2c250*/  @!P3 ST.E desc[UR44][R6.64], R11 ;  /* 0x0000000b0600b985 */ /* 0x0041f6000c10192c */
[----:B------:R-:W2:Y:S01]  /*2c260*/  @!P0 LDL R63, [R1+0x424] ;  /* 0x00042400013f8983 */ /* 0x000ea20000100800 */
[----:B------:R-:W-:-:S03]  /*2c270*/  IMAD.WIDE R2, R5, 0x2, R2 ;  /* 0x0000000205027825 */ /* 0x000fc600078e0202 */
[C---:B------:R-:W-:Y:S02]  /*2c280*/  IADD3 R29, P4, R2.reuse, 0x3000, RZ ;  /* 0x00003000021d7810 */ /* 0x040fe40007f9e0ff */
[C---:B------:R-:W-:Y:S02]  /*2c290*/  IADD3 R9, P1, R2.reuse, 0x1000, RZ ;  /* 0x0000100002097810 */ /* 0x040fe40007f3e0ff */
[----:B------:R-:W-:Y:S02]  /*2c2a0*/  IADD3 R13, P5, R2, 0x2000, RZ ;  /* 0x00002000020d7810 */ /* 0x000fe40007fbe0ff */
[----:B------:R-:W-:Y:S02]  /*2c2b0*/  LOP3.LUT R28, R29, 0x380, RZ, 0xc0, !PT ;  /* 0x000003801d1c7812 */ /* 0x000fe400078ec0ff */
[----:B------:R-:W-:Y:S02]  /*2c2c0*/  LOP3.LUT R8, R9, 0x380, RZ, 0xc0, !PT ;  /* 0x0000038009087812 */ /* 0x000fe400078ec0ff */
[----:B------:R-:W-:-:S02]  /*2c2d0*/  LOP3.LUT R12, R13, 0x380, RZ, 0xc0, !PT ;  /* 0x000003800d0c7812 */ /* 0x000fc400078ec0ff */
        /* <DEDUP_REMOVED lines=9> */
[----:B------:R-:W-:-:S02]  /*2c370*/  IADD3 R45, P4, R2, 0x7000, RZ ;  /* 0x00007000022d7810 */ /* 0x000fc40007f9e0ff */
[C---:B------:R-:W-:Y:S02]  /*2c380*/  IADD3 R33, P3, R2.reuse, 0x4000, RZ ;  /* 0x0000400002217810 */ /* 0x040fe40007f7e0ff */
[C---:B------:R-:W-:Y:S02]  /*2c390*/  IADD3 R37, P1, R2.reuse, 0x5000, RZ ;  /* 0x0000500002257810 */ /* 0x040fe40007f3e0ff */
[----:B------:R-:W-:Y:S02]  /*2c3a0*/  IADD3 R41, P5, R2, 0x6000, RZ ;  /* 0x0000600002297810 */ /* 0x000fe40007fbe0ff */
[----:B------:R-:W-:Y:S02]  /*2c3b0*/  LOP3.LUT R44, R45, 0x380, RZ, 0xc0, !PT ;  /* 0x000003802d2c7812 */ /* 0x000fe400078ec0ff */
[----:B------:R-:W-:Y:S02]  /*2c3c0*/  LOP3.LUT R32, R33, 0x380, RZ, 0xc0, !PT ;  /* 0x0000038021207812 */ /* 0x000fe400078ec0ff */
[----:B------:R-:W-:-:S02]  /*2c3d0*/  LOP3.LUT R36, R37, 0x380, RZ, 0xc0, !PT ;  /* 0x0000038025247812 */ /* 0x000fc400078ec0ff */
[----:B------:R-:W-:Y:S02]  /*2c3e0*/  LOP3.LUT R40, R41, 0x380, RZ, 0xc0, !PT ;  /* 0x0000038029287812 */ /* 0x000fe400078ec0ff */
[----:B------:R-:W-:Y:S02]  /*2c3f0*/  SHF.R.U64 R44, R44, 0x3, RZ ;  /* 0x000000032c2c7819 */ /* 0x000fe400000012ff */
[----:B------:R-:W-:Y:S02]  /*2c400*/  SHF.R.U64 R32, R32, 0x3, RZ ;  /* 0x0000000320207819 */ /* 0x000fe400000012ff */
[----:B------:R-:W-:Y:S02]  /*2c410*/  SHF.R.U64 R36, R36, 0x3, RZ ;  /* 0x0000000324247819 */ /* 0x000fe400000012ff */
[----:B------:R-:W-:Y:S02]  /*2c420*/  SHF.R.U64 R40, R40, 0x3, RZ ;  /* 0x0000000328287819 */ /* 0x000fe400000012ff */
[----:B------:R-:W-:Y:S01]  /*2c430*/  LOP3.LUT R44, R44, R45, RZ, 0x3c, !PT ;  /* 0x0000002d2c2c7212 */ /* 0x000fe200078e3cff */
[----:B------:R-:W-:Y:S01]  /*2c440*/  IMAD.X R45, RZ, RZ, R3, P4 ;  /* 0x000000ffff2d7224 */ /* 0x000fe200020e0603 */
[----:B------:R-:W-:-:S02]  /*2c450*/  LOP3.LUT R32, R32, R33, RZ, 0x3c, !PT ;  /* 0x0000002120207212 */ /* 0x000fc400078e3cff */
[----:B------:R-:W-:Y:S01]  /*2c460*/  LOP3.LUT R36, R36, R37, RZ, 0x3c, !PT ;  /* 0x0000002524247212 */ /* 0x000fe200078e3cff */
[--C-:B------:R-:W-:Y:S01]  /*2c470*/  IMAD.X R37, RZ, RZ, R3.reuse, P1 ;  /* 0x000000ffff257224 */ /* 0x100fe200008e0603 */
[----:B------:R-:W-:Y:S01]  /*2c480*/  LOP3.LUT R40, R40, R41, RZ, 0x3c, !PT ;  /* 0x0000002928287212 */ /* 0x000fe200078e3cff */
[----:B------:R-:W-:Y:S01]  /*2c490*/  IMAD.X R41, RZ, RZ, R3, P5 ;  /* 0x000000ffff297224 */ /* 0x000fe200028e0603 */
[----:B------:R-:W-:Y:S02]  /*2c4a0*/  IADD3.X R33, RZ, R3, RZ, P3, !PT ;  /* 0x00000003ff217210 */ /* 0x000fe40001ffe4ff */
[C---:B------:R-:W-:Y:S02]  /*2c4b0*/  IADD3 R61, P4, R2.reuse, 0xb000, RZ ;  /* 0x0000b000023d7810 */ /* 0x040fe40007f9e0ff */
[C---:B------:R-:W-:Y:S02]  /*2c4c0*/  IADD3 R49, P3, R2.reuse, 0x8000, RZ ;  /* 0x0000800002317810 */ /* 0x040fe40007f7e0ff */
[----:B------:R-:W-:-:S02]  /*2c4d0*/  IADD3 R53, P1, R2, 0x9000, RZ ;  /* 0x0000900002357810 */ /* 0x000fc40007f3e0ff */
[----:B------:R-:W-:Y:S01]  /*2c4e0*/  IADD3 R57, P5, R2, 0xa000, RZ ;  /* 0x0000a00002397810 */ /* 0x000fe20007fbe0ff */
[----:B------:R-:W-:Y:S01]  /*2c4f0*/  SHFL.IDX PT, R58, R10, 0x1, 0x1c1f ;  /* 0x003c1f000a3a7f89 */ /* 0x000fe200000e0000 */
[----:B------:R-:W-:-:S03]  /*2c500*/  LOP3.LUT R60, R61, 0x380, RZ, 0xc0, !PT ;  /* 0x000003803d3c7812 */ /* 0x000fc600078ec0ff */
[----:B------:R1:W2:Y:S01]  /*2c510*/  SHFL.IDX PT, R59, R4, 0x1, 0x1c1f ;  /* 0x003c1f00043b7f89 */ /* 0x0002a200000e0000 */
        /* <DEDUP_REMOVED lines=19> */
[----:B0-----:R-:W-:Y:S02]  /*2c650*/  LOP3.LUT R7, R2, 0x380, RZ, 0xc0, !PT ;  /* 0x0000038002077812 */ /* 0x001fe400078ec0ff */
[----:B-1----:R-:W-:Y:S02]  /*2c660*/  LOP3.LUT R4, R5, 0x380, RZ, 0xc0, !PT ;  /* 0x0000038005047812 */ /* 0x002fe400078ec0ff */
[----:B------:R-:W-:-:S02]  /*2c670*/  LOP3.LUT R64, R65, 0x380, RZ, 0xc0, !PT ;  /* 0x0000038041407812 */ /* 0x000fc400078ec0ff */
[----:B------:R-:W-:Y:S02]  /*2c680*/  LOP3.LUT R68, R69, 0x380, RZ, 0xc0, !PT ;  /* 0x0000038045447812 */ /* 0x000fe400078ec0ff */
[----:B------:R-:W-:Y:S02]  /*2c690*/  LOP3.LUT R72, R73, 0x380, RZ, 0xc0, !PT ;  /* 0x0000038049487812 */ /* 0x000fe400078ec0ff */
[----:B------:R-:W-:Y:S02]  /*2c6a0*/  SHF.R.U64 R7, R7, 0x3, RZ ;  /* 0x0000000307077819 */ /* 0x000fe400000012ff */
        /* <DEDUP_REMOVED lines=13> */
[----:B------:R-:W-:Y:S01]  /*2c780*/  BSSY B1, `(.L_x_4010) ;  /* 0x0000059000017945 */ /* 0x000fe20003800000 */
[----:B--2---:R0:W-:Y:S04]  /*2c790*/  @!P0 ST.E desc[UR44][R58.64], R63 ;  /* 0x0000003f3a008985 */ /* 0x0041e8000c10192c */
[----:B------:R1:W5:Y:S04]  /*2c7a0*/  LD.E.128 R4, desc[UR44][R2.64] ;  /* 0x0000002c02047980 */ /* 0x000368000c101d00 */
[----:B------:R-:W5:Y:S04]  /*2c7b0*/  LD.E.128 R8, desc[UR44][R8.64] ;  /* 0x0000002c08087980 */ /* 0x000f68000c101d00 */
[----:B------:R-:W5:Y:S01]  /*2c7c0*/  LD.E.128 R12, desc[UR44][R12.64] ;  /* 0x0000002c0c0c7980 */ /* 0x000f62000c101d00 */
[----:B-1----:R-:W-:-:S03]  /*2c7d0*/  IMAD R3, R17, UR4, RZ ;  /* 0x0000000411037c24 */ /* 0x002fc6000f8e02ff */
[----:B------:R-:W5:Y:S01]  /*2c7e0*/  LD.E.128 R28, desc[UR44][R28.64] ;  /* 0x0000002c1c1c7980 */ /* 0x000f62000c101d00 */
[C---:B------:R-:W-:Y:S02]  /*2c7f0*/  IMAD R17, R16.reuse, UR5, R3 ;  /* 0x0000000510117c24 */ /* 0x040fe4000f8e0203 */
[----:B------:R-:W-:Y:S01]  /*2c800*/  IMAD.WIDE.U32 R2, R16, UR4, RZ ;  /* 0x0000000410027c25 */ /* 0x000fe2000f8e00ff */
[----:B------:R-:W-:Y:S01]  /*2c810*/  ULDC.64 UR4, c[0x0][0xbe8] ;  /* 0x0002fa0000047ab9 */ /* 0x000fe20000000a00 */
[----:B------:R-:W5:Y:S02]  /*2c820*/  LD.E.128 R32, desc[UR44][R32.64] ;  /* 0x0000002c20207980 */ /* 0x000f64000c101d00 */
[----:B------:R-:W-:Y:S02]  /*2c830*/  IMAD.IADD R3, R3, 0x1, R17 ;  /* 0x0000000103037824 */ /* 0x000fe400078e0211 */
[----:B----4-:R-:W-:Y:S01]  /*2c840*/  IMAD R17, R26, 0x20, R223 ;  /* 0x000000201a117824 */ /* 0x010fe200078e02df */
        /* <DEDUP_REMOVED lines=8> */
[----:B------:R-:W-:Y:S02]  /*2c8d0*/  @P2 IMAD.HI.U32 R0, R26, R81, RZ ;  /* 0x000000511a002227 */ /* 0x000fe400078e00ff */
[----:B------:R-:W5:Y:S02]  /*2c8e0*/  LD.E.128 R48, desc[UR44][R48.64] ;  /* 0x0000002c30307980 */ /* 0x000f64000c101d00 */
[----:B------:R-:W-:-:S02]  /*2c8f0*/  IMAD.IADD R3, R3, 0x1, R17 ;  /* 0x0000000103037824 */ /* 0x000fc400078e0211 */
[----:B------:R-:W-:Y:S01]  /*2c900*/  IMAD.MOV.U32 R17, RZ, RZ, R26 ;  /* 0x000000ffff117224 */ /* 0x000fe200078e001a */
[----:B------:R-:W-:Y:S01]  /*2c910*/  @P2 SHF.R.U32.HI R17, RZ, R83, R0 ;  /* 0x00000053ff112219 */ /* 0x000fe20000011600 */
[----:B------:R-:W-:Y:S01]  /*2c920*/  IMAD R24, R24, UR4, RZ ;  /* 0x0000000418187c24 */ /* 0x000fe2000f8e02ff */
[----:B------:R-:W5:Y:S02]  /*2c930*/  LD.E.128 R52, desc[UR44][R52.64] ;  /* 0x0000002c34347980 */ /* 0x000f64000c101d00 */
[--C-:B------:R-:W-:Y:S01]  /*2c940*/  SHF.R.S32.HI R0, RZ, 0x1f, R17.reuse ;  /* 0x0000001fff007819 */ /* 0x100fe20000011411 */
[----:B------:R-:W-:Y:S01]  /*2c950*/  IMAD.MOV R16, RZ, RZ, -R17 ;  /* 0x000000ffff107224 */ /* 0x000fe200078e0a11 */
[----:B0-----:R-:W5:Y:S01]  /*2c960*/  LD.E.128 R56, desc[UR44][R56.64] ;  /* 0x0000002c38387980 */ /* 0x001f62000c101d00 */
[C---:B------:R-:W-:Y:S02]  /*2c970*/  IMAD R81, R25.reuse, UR5, R24 ;  /* 0x0000000519517c24 */ /* 0x040fe4000f8e0218 */
[----:B------:R-:W-:Y:S01]  /*2c980*/  IMAD.WIDE.U32 R2, R25, UR4, R2 ;  /* 0x0000000419027c25 */ /* 0x000fe2000f8e0002 */
[----:B------:R-:W-:Y:S01]  /*2c990*/  ULDC.64 UR4, c[0x0][0xbe0] ;  /* 0x0002f80000047ab9 */ /* 0x000fe20000000a00 */
[----:B------:R-:W5:Y:S02]  /*2c9a0*/  LD.E.128 R60, desc[UR44][R60.64] ;  /* 0x0000002c3c3c7980 */ /* 0x000f64000c101d00 */
[----:B------:R-:W-:-:S02]  /*2c9b0*/  IMAD R0, R0, UR4, RZ ;  /* 0x0000000400007c24 */ /* 0x000fc4000f8e02ff */
[----:B------:R-:W-:Y:S01]  /*2c9c0*/  IMAD R21, R21, R16, R26 ;  /* 0x0000001015157224 */ /* 0x000fe200078e021a */
[----:B------:R-:W5:Y:S01]  /*2c9d0*/  LD.E.128 R64, desc[UR44][R64.64] ;  /* 0x0000002c40407980 */ /* 0x000f62000c101d00 */
[----:B------:R-:W-:-:S03]  /*2c9e0*/  IMAD.IADD R3, R3, 0x1, R81 ;  /* 0x0000000103037824 */ /* 0x000fc600078e0251 */
[----:B------:R-:W5:Y:S01]  /*2c9f0*/  LD.E.128 R68, desc[UR44][R68.64] ;  /* 0x0000002c44447980 */ /* 0x000f62000c101d00 */
[----:B------:R-:W-:-:S03]  /*2ca00*/  IMAD R25, R17, UR5, R0 ;  /* 0x0000000511197c24 */ /* 0x000fc6000f8e0200 */
        /* <DEDUP_REMOVED lines=13> */
[----:B------:R-:W-:Y:S02]  /*2cae0*/  IMAD.IADD R83, R223, 0x1, R216 ;  /* 0x00000001df537824 */ /* 0x000fe400078e02d8 */
        /* <DEDUP_REMOVED lines=12> */
[----:B0-----:R0:W-:Y:S01]  /*2cbb0*/  SYNCS.ARRIVE.TRANS64.RED.A1T0 RZ, [R0+URZ], RZ ;  /* 0x000000ff00ff79a7 */ /* 0x0011e2000810043f */
[----:B------:R1:W2:Y:S03]  /*2cbc0*/  SHFL.IDX PT, R80, R21, RZ, 0x181f ;  /* 0x00181fff15507589 */ /* 0x0002a600000e0000 */
[----:B------:R-:W-:Y:S01]  /*2cbd0*/  ISETP.GE.AND P0, PT, R17, R20, PT ;  /* 0x000000141100720c */ /* 0x000fe20003f06270 */
[----:B0-----:R1:W0:Y:S01]  /*2cbe0*/  SHFL.IDX PT, R0, R26, RZ, 0x181f ;  /* 0x00181fff1a007589 */ /* 0x00122200000e0000 */
[----:B------:R-:W-:Y:S11]  /*2cbf0*/  @P2 BRA `(.L_x_4011) ;  /* 0x0000000000442947 */ /* 0x000ff60003800000 */
[----:B------:R-:W-:Y:S02]  /*2cc00*/  ULDC UR4, c[0x0][0xbc8] ;  /* 0x0002f20000047ab9 */ /* 0x000fe40000000800 */
[----:B------:R-:W-:Y:S02]  /*2cc10*/  ISETP.GE.AND P2, PT, R186, UR4, PT ;  /* 0x00000004ba007c0c */ /* 0x000fe4000bf46270 */
[----:B------:R-:W-:Y:S02]  /*2cc20*/  ISETP.GE.AND P3, PT, R194, UR4, PT ;  /* 0x00000004c2007c0c */ /* 0x000fe4000bf66270 */
[----:B------:R-:W-:-:S09]  /*2cc30*/  ISETP.GE.AND P4, PT, R187, UR4, PT ;  /* 0x00000004bb007c0c */ /* 0x000fd2000bf86270 */
[----:B--2---:R-:W-:-:S04]  /*2cc40*/  @!P2 LEA R2, P5, R186, R80, 0x1 ;  /* 0x00000050ba02a211 */ /* 0x004fc800078a08ff */
        /* <DEDUP_REMOVED lines=12> */
.L_x_4011:
[----:B------:R-:W-:Y:S05]  /*2cd10*/  BSYNC B1 ;  /* 0x0000000000017941 */ /* 0x000fea0003800000 */
.L_x_4010:
        /* <DEDUP_REMOVED lines=9> */
[----:B---3--:R-:W-:-:S04]  /*2cdb0*/  @!P4 LEA R2, P5, R186, R16, 0x1 ;  /* 0x00000010ba02c211 */ /* 0x008fc800078a08ff */
[----:B----4-:R-:W-:Y:S02]  /*2cdc0*/  @!P4 LEA.HI.X R3, R186, R0, R222, 0x1, P5 ;  /* 0x00000000ba03c211 */ /* 0x010fe400028f0cde */
[----:B-----5:R-:W-:-:S03]  /*2cdd0*/  @!P3 LEA R4, P5, R194, R16, 0x1 ;  /* 0x00000010c204b211 */ /* 0x020fc600078a08ff */
        /* <DEDUP_REMOVED lines=9> */
.L_x_4013:
[----:B------:R-:W-:Y:S05]  /*2ce70*/  BSYNC B1 ;  /* 0x0000000000017941 */ /* 0x000fea0003800000 */
.L_x_4012:
        /* <DEDUP_REMOVED lines=21> */
.L_x_4015:
[----:B------:R-:W-:Y:S05]  /*2cfd0*/  BSYNC B1 ;  /* 0x0000000000017941 */ /* 0x000fea0003800000 */
.L_x_4014:
[----:B0-----:R-:W-:Y:S01]  /*2cfe0*/  VIADD R3, R83, 0x60 ;  /* 0x0000006053037836 */ /* 0x001fe20000000000 */
[----:B-1--4-:R-:W0:Y:S04]  /*2cff0*/  SHFL.IDX PT, R26, R26, 0x3, 0x181f ;  /* 0x00781f001a1a7f89 */ /* 0x012e2800000e0000 */
[----:B------:R-:W-:Y:S01]  /*2d000*/  ISETP.GE.AND P0, PT, R3, R20, PT ;  /* 0x000000140300720c */ /* 0x000fe20003f06270 */
[----:B------:R-:W1:-:S12]  /*2d010*/  SHFL.IDX PT, R21, R21, 0x3, 0x181f ;  /* 0x00781f0015157f89 */ /* 0x000e5800000e0000 */
[----:B------:R-:W-:Y:S05]  /*2d020*/  @P0 BRA `(.L_x_4016) ;  /* 0x0000000c00a00947 */ /* 0x000fea0003800000 */
[----:B------:R-:W-:Y:S02]  /*2d030*/  ULDC UR4, c[0x0][0xbc8] ;  /* 0x0002f20000047ab9 */ /* 0x000fe40000000800 */
[----:B------:R-:W-:Y:S02]  /*2d040*/  ISETP.GE.AND P3, PT, R186, UR4, PT ;  /* 0x00000004ba007c0c */ /* 0x000fe4000bf66270 */
[----:B------:R-:W-:Y:S02]  /*2d050*/  ISETP.GE.AND P4, PT, R194, UR4, PT ;  /* 0x00000004c2007c0c */ /* 0x000fe4000bf86270 */
[----:B------:R-:W-:-:S09]  /*2d060*/  ISETP.GE.AND P5, PT, R187, UR4, PT ;  /* 0x00000004bb007c0c */ /* 0x000fd2000bfa6270 */
[-C--:B-1----:R-:W-:Y:S02]  /*2d070*/  @!P3 LEA R2, P0, R186, R21.reuse, 0x1 ;  /* 0x00000015ba02b211 */ /* 0x082fe400078008ff */
        /* <DEDUP_REMOVED lines=14> */
.L_x_4008:
[----:B------:R-:W-:Y:S01]  /*2d160*/  ULDC.64 UR4, c[0x0][0xd00] ;  /* 0x0003400000047ab9 */ /* 0x000fe20000000a00 */
[----:B-----5:R-:W2:Y:S01]  /*2d170*/  LDC.64 R2, c[0x0][0xd00] ;  /* 0x00034000ff027b82 */ /* 0x020ea20000000a00 */
[----:B------:R-:W-:Y:S01]  /*2d180*/  ISETP.NE.U32.AND P0, PT, RZ, UR4, PT ;  /* 0x00000004ff007c0c */ /* 0x000fe2000bf05070 */
[----:B------:R-:W-:-:S03]  /*2d190*/  IMAD.MOV.U32 R0, RZ, RZ, RZ ;  /* 0x000000ffff007224 */ /* 0x000fc600078e00ff */
[----:B------:R-:W-:Y:S01]  /*2d1a0*/  ISETP.NE.AND.EX P0, PT, RZ, UR5, PT, P0 ;  /* 0x00000005ff007c0c */ /* 0x000fe2000bf05300 */
[----:B------:R-:W-:Y:S02]  /*2d1b0*/  ULDC.64 UR4, c[0x0][0xd08] ;  /* 0x0003420000047ab9 */ /* 0x000fe40000000a00 */
[----:B------:R-:W-:Y:S01]  /*2d1c0*/  ISETP.NE.U32.AND P1, PT, RZ, UR4, PT ;  /* 0x00000004ff007c0c */ /* 0x000fe2000bf25070 */
[----:B------:R-:W3:Y:S03]  /*2d1d0*/  LDC R17, c[0x0][0xce8] ;  /* 0x00033a00ff117b82 */ /* 0x000ee60000000800 */
[----:B------:R-:W-:Y:S01]  /*2d1e0*/  ISETP.NE.AND.EX P1, PT, RZ, UR5, PT, P1 ;  /* 0x00000005ff007c0c */ /* 0x000fe2000bf25310 */
[----:B--2---:R-:W-:-:S12]  /*2d1f0*/  IMAD.WIDE R2, R218, 0x4, R2 ;  /* 0x00000004da027825 */ /* 0x004fd800078e0202 */
[----:B------:R-:W2:Y:S01]  /*2d200*/  @P1 LDC.64 R4, c[0x0][0xd08] ;  /* 0x00034200ff041b82 */ /* 0x000ea20000000a00 */
[----:B------:R-:W-:Y:S02]  /*2d210*/  ULDC UR4, c[0x0][0xb88] ;  /* 0x0002e20000047ab9 */ /* 0x000fe40000000800 */
[----:B------:R-:W-:Y:S01]  /*2d220*/  IMAD.U32 R6, RZ, RZ, UR4 ;  /* 0x00000004ff067e24 */ /* 0x000fe2000f8e00ff */
[----:B------:R0:W5:Y:S01]  /*2d230*/  @P0 LDG.E R0, desc[UR44][R2.64] ;  /* 0x0000002c02000981 */ /* 0x000162000c1e1900 */
[----:B--2---:R-:W-:-:S05]  /*2d240*/  @P1 IMAD.WIDE R4, R218, 0x4, R4 ;  /* 0x00000004da041825 */ /* 0x004fca00078e0204 */
[----:B------:R0:W5:Y:S01]  /*2d250*/  @P1 LDG.E R6, desc[UR44][R4.64] ;  /* 0x0000002c04061981 */ /* 0x000162000c1e1900 */
[----:B---3--:R-:W-:Y:S02]  /*2d260*/  ISETP.NE.AND P2, PT, R17, 0x1, PT ;  /* 0x000000011100780c */ /* 0x008fe40003f45270 */
[----:B------:R-:W-:Y:S02]  /*2d270*/  ISETP.GE.AND P3, PT, R226, 0x80, PT ;  /* 0x00000080e200780c */ /* 0x000fe40003f66270 */
[----:B------:R-:W-:-:S09]  /*2d280*/  SHF.R.S32.HI R7, RZ, 0x1f, R218 ;  /* 0x0000001fff077819 */ /* 0x000fd200000114da */
[----:B------:R-:W2:Y:S08]  /*2d290*/  @P2 LDC R16, c[0x0][0xcec] ;  /* 0x00033b00ff102b82 */ /* 0x000eb00000000800 */
[----:B------:R-:W3:Y:S01]  /*2d2a0*/  @P2 LDC R21, c[0x0][0xcf0] ;  /* 0x00033c00ff152b82 */ /* 0x000ee20000000800 */
[----:B0-----:R-:W-:Y:S05]  /*2d2b0*/  @P1 BRA `(.L_x_4017) ;  /* 0x0000000000101947 */ /* 0x001fea0003800000 */
[----:B------:R-:W-:Y:S05]  /*2d2c0*/  @!P0 BRA `(.L_x_4017) ;  /* 0x00000000000c8947 */ /* 0x000fea0003800000 */
[----:B------:R-:W4:Y:S04]  /*2d2d0*/  LDG.E R5, desc[UR44][R2.64] ;  /* 0x0000002c02057981 */ /* 0x000f28000c1e1900 */
[----:B-----5:R-:W4:Y:S02]  /*2d2e0*/  LDG.E R6, desc[UR44][R2.64+0x4] ;  /* 0x0000042c02067981 */ /* 0x020f24000c1e1900 */
[----:B----4-:R-:W-:-:S07]  /*2d2f0*/  IADD3 R6, -R5, R6, RZ ;  /* 0x0000000605067210 */ /* 0x010fce0007ffe1ff */
.L_x_4017:
[----:B------:R-:W-:Y:S01]  /*2d300*/  BSSY B1, `(.L_x_4018) ;  /* 0x000002d000017945 */ /* 0x000fe20003800000 */
[----:B------:R-:W-:Y:S02]  /*2d310*/  SHF.R.S32.HI R10, RZ, 0x1f, R217 ;  /* 0x0000001fff0a7819 */ /* 0x000fe400000114d9 */
[----:B------:R-:W-:Y:S02]  /*2d320*/  SEL R13, R218, RZ, !P0 ;  /* 0x000000ffda0d7207 */ /* 0x000fe40004000000 */
[----:B------:R-:W-:Y:S02]  /*2d330*/  SEL R12, R7, RZ, !P0 ;  /* 0x000000ff070c7207 */ /* 0x000fe40004000000 */
[----:B-----5:R-:W-:Y:S01]  /*2d340*/  SHF.R.S32.HI R11, RZ, 0x1f, R0 ;  /* 0x0000001fff0b7819 */ /* 0x020fe20000011400 */
[----:B------:R-:W-:Y:S06]  /*2d350*/  @P3 BRA `(.L_x_4019) ;  /* 0x00000000009c3947 */ /* 0x000fec0003800000 */
[----:B------:R-:W0:Y:S01]  /*2d360*/  S2R R3, SR_TID.X ;  /* 0x0000000000037919 */ /* 0x000e220000002100 */
[----:B------:R-:W5:Y:S02]  /*2d370*/  LDC R14, c[0x0][0xce8] ;  /* 0x00033a00ff0e7b82 */ /* 0x000f640000000800 */
[----:B-----5:R-:W-:Y:S01]  /*2d380*/  IMAD R2, R6, R14, RZ ;  /* 0x0000000e06027224 */ /* 0x020fe200078e02ff */
        /* <DEDUP_REMOVED lines=14> */
[----:B------:R-:W5:Y:S01]  /*2d470*/  @P0 LDC R15, c[0x0][0xcf0] ;  /* 0x00033c00ff0f0b82 */ /* 0x000f620000000800 */
[----:B------:R-:W-:-:S04]  /*2d480*/  IMAD.WIDE.U32 R2, R13, UR4, R2 ;  /* 0x000000040d027c25 */ /* 0x000fc8000f8e0002 */
[----:B0-----:R-:W-:-:S05]  /*2d490*/  @P0 IMAD.HI.U32 R4, R9, R4, RZ ;  /* 0x0000000409040227 */ /* 0x001fca00078e00ff */
[----:B-----5:R-:W-:Y:S01]  /*2d4a0*/  @P0 SHF.R.U32.HI R5, RZ, R15, R4 ;  /* 0x0000000fff050219 */ /* 0x020fe20000011604 */
        /* <DEDUP_REMOVED lines=18> */
.L_x_4019:
[----:B------:R-:W-:Y:S05]  /*2d5d0*/  BSYNC B1 ;  /* 0x0000000000017941 */ /* 0x000fea0003800000 */
.L_x_4018:
[----:B0-----:R-:W5:Y:S01]  /*2d5e0*/  LDL R4, [R1+0x450] ;  /* 0x0004500001047983 */ /* 0x001f620000100800 */
[----:B------:R-:W-:Y:S02]  /*2d5f0*/  ULDC.64 UR4, c[0x0][0xba0] ;  /* 0x0002e80000047ab9 */ /* 0x000fe40000000a00 */
[----:B------:R-:W-:-:S04]  /*2d600*/  IMAD R3, R11, UR4, RZ ;  /* 0x000000040b037c24 */ /* 0x000fc8000f8e02ff */
[C---:B------:R-:W-:Y:S02]  /*2d610*/  IMAD R5, R0.reuse, UR5, R3 ;  /* 0x0000000500057c24 */ /* 0x040fe4000f8e0203 */
[----:B------:R-:W-:Y:S01]  /*2d620*/  IMAD.WIDE.U32 R2, R0, UR4, RZ ;  /* 0x0000000400027c25 */ /* 0x000fe2000f8e00ff */
[----:B------:R-:W-:-:S03]  /*2d630*/  ULDC.64 UR4, c[0x0][0xbe8] ;  /* 0x0002fa0000047ab9 */ /* 0x000fc60000000a00 */
[----:B------:R-:W-:Y:S02]  /*2d640*/  IMAD.IADD R3, R3, 0x1, R5 ;  /* 0x0000000103037824 */ /* 0x000fe400078e0205 */
[----:B------:R-:W-:-:S04]  /*2d650*/  IMAD.WIDE.U32 R2, R217, UR4, R2 ;  /* 0x00000004d9027c25 */ /* 0x000fc8000f8e0002 */
[----:B-----5:R-:W-:Y:S02]  /*2d660*/  IMAD R7, R4, 0x20, R223 ;  /* 0x0000002004077824 */ /* 0x020fe400078e02df */
[----:B------:R-:W-:Y:S02]  /*2d670*/  IMAD R4, R10, UR4, RZ ;  /* 0x000000040a047c24 */ /* 0x000fe4000f8e02ff */
[----:B------:R-:W-:Y:S02]  /*2d680*/  IMAD.IADD R9, R216, 0x1, R7 ;  /* 0x00000001d8097824 */ /* 0x000fe400078e0207 */
[----:B------:R-:W-:Y:S01]  /*2d690*/  IMAD R7, R217, UR5, R4 ;  /* 0x00000005d9077c24 */ /* 0x000fe2000f8e0204 */
[----:B------:R-:W-:Y:S01]  /*2d6a0*/  ULDC.64 UR4, c[0x0][0xbf0] ;  /* 0x0002fc0000047ab9 */ /* 0x000fe20000000a00 */
[----:B--2---:R-:W-:-:S04]  /*2d6b0*/  @P2 IMAD.HI.U32 R0, R9, R16, RZ ;  /* 0x0000001009002227 */ /* 0x004fc800078e00ff */
[----:B------:R-:W-:Y:S01]  /*2d6c0*/  IMAD.MOV.U32 R5, RZ, RZ, R9 ;  /* 0x000000ffff057224 */ /* 0x000fe200078e0009 */
[----:B---3--:R-:W-:Y:S01]  /*2d6d0*/  @P2 SHF.R.U32.HI R5, RZ, R21, R0 ;  /* 0x00000015ff052219 */ /* 0x008fe20000011600 */
[----:B------:R-:W-:Y:S02]  /*2d6e0*/  IMAD R4, R12, UR4, RZ ;  /* 0x000000040c047c24 */ /* 0x000fe4000f8e02ff */
[----:B------:R-:W-:Y:S01]  /*2d6f0*/  IMAD.IADD R3, R3, 0x1, R7 ;  /* 0x0000000103037824 */ /* 0x000fe200078e0207 */
[----:B------:R-:W-:Y:S01]  /*2d700*/  SHF.R.S32.HI R0, RZ, 0x1f, R5 ;  /* 0x0000001fff007819 */ /* 0x000fe20000011405 */
[C---:B------:R-:W-:Y:S02]  /*2d710*/  IMAD R7, R13.reuse, UR5, R4 ;  /* 0x000000050d077c24 */ /* 0x040fe4000f8e0204 */
[----:B------:R-:W-:Y:S01]  /*2d720*/  IMAD.WIDE.U32 R2, R13, UR4, R2 ;  /* 0x000000040d027c25 */ /* 0x000fe2000f8e0002 */
[----:B------:R-:W-:-:S03]  /*2d730*/  ULDC.64 UR4, c[0x0][0xbe0] ;  /* 0x0002f80000047ab9 */ /* 0x000fc60000000a00 */
[----:B------:R-:W-:Y:S02]  /*2d740*/  IMAD.MOV R4, RZ, RZ, -R5 ;  /* 0x000000ffff047224 */ /* 0x000fe400078e0a05 */
[----:B------:R-:W-:Y:S02]  /*2d750*/  IMAD.IADD R3, R3, 0x1, R7 ;  /* 0x0000000103037824 */ /* 0x000fe400078e0207 */
        /* <DEDUP_REMOVED lines=18> */
.L_x_4230:
        /* <DEDUP_REMOVED lines=12> */
[----:B--2---:R-:W-:Y:S02]  /*2d940*/  @!P3 LEA.HI.X R5, R186, R0, R222, 0x1, P5 ;  /* 0x00000000ba05b211 */ /* 0x004fe400028f0cde */
        /* <DEDUP_REMOVED lines=9> */
.L_x_4022:
[----:B------:R-:W-:Y:S05]  /*2d9e0*/  BSYNC B1 ;  /* 0x0000000000017941 */ /* 0x000fea0003800000 */
.L_x_4021:
[----:B------:R-:W-:-:S03]  /*2d9f0*/  UMOV UR4, 0xffffffff ;  /* 0xffffffff00047882 */ /* 0x000fc60000000000 */
[----:B------:R-:W-:Y:S05]  /*2da00*/  BRA.DIV UR4, `(.L_x_4023) ;  /* 0x0000009a043c7947 */ /* 0x000fea000b800000 */
[----:B--2---:R2:W0:Y:S04]  /*2da10*/  SHFL.IDX PT, R0, R3, 0x1, 0x181f ;  /* 0x00381f0003007f89 */ /* 0x00442800000e0000 */
[----:B---3--:R2:W3:Y:S02]  /*2da20*/  SHFL.IDX PT, R14, R2, 0x1, 0x181f ;  /* 0x00381f00020e7f89 */ /* 0x0084e400000e0000 */
.L_x_4234:
        /* <DEDUP_REMOVED lines=21> */
.L_x_4025:
[----:B------:R-:W-:Y:S05]  /*2db80*/  BSYNC B1 ;  /* 0x0000000000017941 */ /* 0x000fea0003800000 */
.L_x_4024:
[----:B------:R-:W-:-:S03]  /*2db90*/  UMOV UR4, 0xffffffff ;  /* 0xffffffff00047882 */ /* 0x000fc60000000000 */
[----:B------:R-:W-:Y:S05]  /*2dba0*/  BRA.DIV UR4, `(.L_x_4026) ;  /* 0x0000009a041c7947 */ /* 0x000fea000b800000 */
[----:B0-----:R0:W0:Y:S04]  /*2dbb0*/  SHFL.IDX PT, R0, R3, 0x2, 0x181f ;  /* 0x00581f0003007f89 */ /* 0x00102800000e0000 */
[----:B---3--:R3:W0:Y:S02]  /*2dbc0*/  SHFL.IDX PT, R14, R2, 0x2, 0x181f ;  /* 0x00581f00020e7f89 */ /* 0x00862400000e0000 */
.L_x_4238:
        /* <DEDUP_REMOVED lines=21> */
.L_x_4028:
[----:B------:R-:W-:Y:S05]  /*2dd20*/  BSYNC B1 ;  /* 0x0000000000017941 */ /* 0x000fea0003800000 */
.L_x_4027:
[----:B------:R-:W-:-:S03]  /*2dd30*/  UMOV UR4, 0xffffffff ;  /* 0xffffffff00047882 */ /* 0x000fc60000000000 */
[----:B------:R-:W-:Y:S05]  /*2dd40*/  BRA.DIV UR4, `(.L_x_4029) ;  /* 0x0000009604fc7947 */ /* 0x000fea000b800000 */
[----:B0-----:R0:W0:Y:S04]  /*2dd50*/  SHFL.IDX PT, R0, R3, 0x3, 0x181f ;  /* 0x00781f0003007f89 */ /* 0x00102800000e0000 */
[----:B------:R0:W0:Y:S02]  /*2dd60*/  SHFL.IDX PT, R14, R2, 0x3, 0x181f ;  /* 0x00781f00020e7f89 */ /* 0x00002400000e0000 */
.L_x_4242:
[----:B0-23--:R-:W-:-:S05]  /*2dd70*/  VIADD R2, R216, 0x60 ;  /* 0x00000060d8027836 */ /* 0x00dfca0000000000 */
        /* <DEDUP_REMOVED lines=19> */
.L_x_4016:
[----:B------:R-:W-:Y:S05]  /*2deb0*/  BSYNC B0 ;  /* 0x0000000000007941 */ /* 0x000fea0003800000 */
.L_x_4007:
[----:B------:R-:W-:Y:S02]  /*2dec0*/  ULDC UR4, c[0x0][0xd3c] ;  /* 0x00034f0000047ab9 */ /* 0x000fe40000000800 */
[----:B-1----:R-:W-:-:S13]  /*2ded0*/  ISETP.GE.AND P0, PT, R127, UR4, PT ;  /* 0x000000047f007c0c */ /* 0x002fda000bf06270 */
[----:B------:R-:W-:Y:S05]  /*2dee0*/  @!P0 BRA `(.L_x_4030) ;  /* 0xfffffd3000e08947 */ /* 0x000fea000383ffff */
[----:B------:R-:W-:Y:S05]  /*2def0*/  BRA `(.L_x_3800) ;  /* 0x0000007c00ac7947 */ /* 0x000fea0003800000 */
.L_x_3798:
        /* <DEDUP_REMOVED lines=16> */
.L_x_4031:
        /* <DEDUP_REMOVED lines=34> */
[----:B-1----:R-:W-:Y:S02]  /*2e220*/  ISETP.GT.AND P6, PT, R4, UR6, PT ;  /* 0x0000000604007c0c */ /* 0x002fe4000bfc4270 */
[----:B------:R-:W-:-:S11]  /*2e230*/  MOV R3, R4 ;  /* 0x0000000400037202 */ /* 0x000fd60000000f00 */
[----:B------:R-:W-:Y:S05]  /*2e240*/  @P6 BRA `(.L_x_4033) ;  /* 0x0000000000986947 */ /* 0x000fea0003800000 */
[----:B------:R-:W0:Y:S01]  /*2e250*/  LDC R10, c[0x0][0xd3c] ;  /* 0x00034f00ff0a7b82 */ /* 0x000e220000000800 */
[----:B------:R-:W-:Y:S01]  /*2e260*/  IMAD.MOV.U32 R4, RZ, RZ, R3 ;  /* 0x000000ffff047224 */ /* 0x000fe200078e0003 */
[----:B------:R-:W-:Y:S01]  /*2e270*/  UMOV UR4, URZ ;  /* 0x0000003f00047c82 */ /* 0x000fe20008000000 */
[----:B------:R-:W-:Y:S01]  /*2e280*/  ULDC UR7, c[0x0][0xd3c] ;  /* 0x00034f0000077ab9 */ /* 0x000fe20000000800 */
[----:B------:R-:W-:-:S05]  /*2e290*/  ULDC UR5, c[0x0][0xd38] ;  /* 0x00034e0000057ab9 */ /* 0x000fca0000000800 */
.L_x_4037:
        /* <DEDUP_REMOVED lines=12> */
.L_x_4036:
[----:B------:R-:W-:Y:S05]  /*2e360*/  BSYNC B0 ;  /* 0x0000000000007941 */ /* 0x000fea0003800000 */
.L_x_4035:
        /* <DEDUP_REMOVED lines=20> */
.L_x_4033:
        /* <DEDUP_REMOVED lines=20> */
.L_x_4038:
        /* <DEDUP_REMOVED lines=38> */
[----:B0-----:R-:W-:-:S05]  /*2e850*/  IADD3 R7, RZ, -R3, RZ ;  /* 0x80000003ff077210 */ /* 0x001fca0007ffe0ff */
        /* <DEDUP_REMOVED lines=20> */
.L_x_4034:
[----:B------:R-:W-:Y:S02]  /*2e9a0*/  IMAD.MOV.U32 R17, RZ, RZ, RZ ;  /* 0x000000ffff117224 */ /* 0x000fe400078e00ff */
[----:B------:R-:W-:Y:S02]  /*2e9b0*/  IMAD.U32 R16, RZ, RZ, UR6 ;  /* 0x00000006ff107e24 */ /* 0x000fe4000f8e00ff */
[----:B------:R-:W-:-:S07]  /*2e9c0*/  IMAD.MOV.U32 R18, RZ, RZ, RZ ;  /* 0x000000ffff127224 */ /* 0x000fce00078e00ff */
.L_x_4039:
[----:B------:R-:W-:-:S13]  /*2e9d0*/  ISETP.NE.AND P0, PT, R5, RZ, PT ;  /* 0x000000ff0500720c */ /* 0x000fda0003f05270 */
[----:B------:R-:W0:Y:S01]  /*2e9e0*/  @!P0 S2R R3, SR_CgaCtaId ;  /* 0x0000000000038919 */ /* 0x000e220000008800 */
[----:B------:R-:W-:-:S04]  /*2e9f0*/  @!P0 MOV R0, 0x400 ;  /* 0x0000040000008802 */ /* 0x000fc80000000f00 */
[----:B0-----:R-:W-:-:S05]  /*2ea00*/  @!P0 LEA R0, R3, R0, 0x18 ;  /* 0x0000000003008211 */ /* 0x001fca00078ec0ff */
[----:B------:R0:W-:Y:S01]  /*2ea10*/  @!P0 STS.128 [R0+0x324d0], R16 ;  /* 0x0324d01000008388 */ /* 0x0001e20000000c00 */
[----:B------:R-:W-:Y:S06]  /*2ea20*/  BAR.ARV 0x5, 0x180 ;  /* 0x0146000000007b1d */ /* 0x000fec0000002000 */
.L_x_4032:
        /* <DEDUP_REMOVED lines=12> */
[----:B------:R-:W-:Y:S01]  /*2eaf0*/  CS2R R24, SRZ ;  /* 0x0000000000187805 */ /* 0x000fe2000001ff00 */
[----:B------:R-:W-:Y:S01]  /*2eb00*/  IMAD.MOV.U32 R27, RZ, RZ, 0x1 ;  /* 0x00000001ff1b7424 */ /* 0x000fe200078e00ff */
[----:B------:R-:W-:Y:S01]  /*2eb10*/  ULDC.64 UR42, c[0x0][0x198] ;  /* 0x00006600002a7ab9 */ /* 0x000fe20000000a00 */
[----:B------:R-:W-:Y:S01]  /*2eb20*/  ULOP3.LUT UR40, UR38, 0x2, URZ, 0xfc, !UPT ;  /* 0x0000000226287892 */ /* 0x000fe2000f8efc3f */
[----:B------:R-:W-:Y:S01]  /*2eb30*/  ULDC UR39, c[0x0][0xc] ;  /* 0x0000030000277ab9 */ /* 0x000fe20000000800 */
[----:B--2---:R-:W-:-:S06]  /*2eb40*/  ULEA UR4, UR5, UR4, 0x18 ;  /* 0x0000000405047291 */ /* 0x004fcc000f8ec03f */
[----:B------:R-:W-:Y:S01]  /*2eb50*/  IMAD.U32 R23, RZ, RZ, UR4 ;  /* 0x00000004ff177e24 */ /* 0x000fe2000f8e00ff */
[C---:B-1----:R-:W-:Y:S01]  /*2eb60*/  LOP3.LUT R4, R5.reuse, 0x7f, RZ, 0xc0, !PT ;  /* 0x0000007f05047812 */ /* 0x042fe200078ec0ff */
[----:B0-----:R-:W-:-:S04]  /*2eb70*/  IMAD.SHL.U32 R0, R5, 0x8, RZ ;  /* 0x0000000805007824 */ /* 0x001fc800078e00ff */
[----:B------:R-:W-:Y:S01]  /*2eb80*/  IMAD.SHL.U32 R32, R4, 0x8, RZ ;  /* 0x0000000804207824 */ /* 0x000fe200078e00ff */
[C---:B------:R-:W-:Y:S02]  /*2eb90*/  LOP3.LUT R2, R0.reuse, 0x1f8, RZ, 0xc0, !PT ;  /* 0x000001f800027812 */ /* 0x040fe400078ec0ff */
[----:B------:R-:W-:Y:S02]  /*2eba0*/  LOP3.LUT R0, R0, 0x38, RZ, 0xc0, !PT ;  /* 0x0000003800007812 */ /* 0x000fe400078ec0ff */
[----:B------:R-:W-:Y:S01]  /*2ebb0*/  LOP3.LUT R3, R2, 0x38, R5, 0x78, !PT ;  /* 0x0000003802037812 */ /* 0x000fe200078e7805 */
[----:B------:R-:W-:-:S03]  /*2ebc0*/  IMAD.SHL.U32 R2, R5, 0x10, RZ ;  /* 0x0000001005027824 */ /* 0x000fc600078e00ff */
[----:B------:R-:W-:Y:S02]  /*2ebd0*/  LOP3.LUT R32, R3, 0x200, R32, 0xf8, !PT ;  /* 0x0000020003207812 */ /* 0x000fe400078ef820 */
[----:B------:R-:W-:-:S03]  /*2ebe0*/  SHF.R.U32.HI R3, RZ, 0x3, R4 ;  /* 0x00000003ff037819 */ /* 0x000fc60000011604 */
[----:B------:R-:W-:Y:S01]  /*2ebf0*/  IMAD R26, R32, 0x2, R23 ;  /* 0x00000002201a7824 */ /* 0x000fe200078e0217 */
[----:B------:R-:W-:Y:S02]  /*2ec00*/  LOP3.LUT R2, R3, 0x70, R2, 0xf8, !PT ;  /* 0x0000007003027812 */ /* 0x000fe400078ef802 */
[C---:B------:R-:W-:Y:S02]  /*2ec10*/  LOP3.LUT R3, R0.reuse, 0x40, RZ, 0xfc, !PT ;  /* 0x0000004000037812 */ /* 0x040fe400078efcff */
[C---:B------:R-:W-:Y:S02]  /*2ec20*/  LOP3.LUT R2, R0.reuse, 0x80, RZ, 0xfc, !PT ;  /* 0x0000008000027812 */ /* 0x040fe400078efcff */
[----:B---3--:R-:W-:-:S07]  /*2ec30*/  LOP3.LUT R0, R0, 0xc0, RZ, 0xfc, !PT ;  /* 0x000000c000007812 */ /* 0x008fce00078efcff */
.L_x_4161:
[----:B------:R-:W-:Y:S05]  /*2ec40*/  YIELD ;  /* 0x0000000000007946 */ /* 0x000fea0003800000 */
[----:B------:R-:W-:Y:S01]  /*2ec50*/  ULDC.64 UR4, c[0x0][0xb20] ;  /* 0x0002c80000047ab9 */ /* 0x000fe20000000a00 */
[----:B------:R-:W-:Y:S01]  /*2ec60*/  IMAD.MOV.U32 R33, RZ, RZ, RZ ;  /* 0x000000ffff217224 */ /* 0x000fe200078e00ff */
[----:B------:R-:W-:Y:S01]  /*2ec70*/  ISETP.NE.U32.AND P0, PT, RZ, UR4, PT ;  /* 0x00000004ff007c0c */ /* 0x000fe2000bf05070 */
[----:B--23--:R-:W0:Y:S01]  /*2ec80*/  LDC.64 R4, c[0x0][0xaf8] ;  /* 0x0002be00ff047b82 */ /* 0x00ce220000000a00 */
[----:B------:R-:W-:Y:S01]  /*2ec90*/  IMAD.MOV.U32 R8, RZ, RZ, RZ ;  /* 0x000000ffff087224 */ /* 0x000fe200078e00ff */
[----:B------:R-:W-:Y:S01]  /*2eca0*/  ULDC.64 UR6, c[0x0][0xb08] ;  /* 0x0002c20000067ab9 */ /* 0x000fe20000000a00 */
[----:B------:R-:W-:Y:S01]  /*2ecb0*/  ISETP.NE.AND.EX P0, PT, RZ, UR5, PT, P0 ;  /* 0x00000005ff007c0c */ /* 0x000fe2000bf05300 */
[----:B------:R-:W-:-:S12]  /*2ecc0*/  ULDC.64 UR4, c[0x0][0xb10] ;  /* 0x0002c40000047ab9 */ /* 0x000fd80000000a00 */
[----:B-1----:R-:W1:Y:S02]  /*2ecd0*/  @P0 LDC.64 R2, c[0x0][0xb20] ;  /* 0x0002c800ff020b82 */ /* 0x002e640000000a00 */
[----:B-1----:R-:W-:-:S05]  /*2ece0*/  @P0 IMAD.WIDE R2, R19, 0x4, R2 ;  /* 0x0000000413020825 */ /* 0x002fca00078e0202 */
[----:B------:R1:W5:Y:S01]  /*2ecf0*/  @P0 LDG.E R33, desc[UR44][R2.64] ;  /* 0x0000002c02210981 */ /* 0x000362000c1e1900 */
[----:B------:R-:W-:Y:S01]  /*2ed00*/  ISETP.NE.U32.AND P0, PT, RZ, UR4, PT ;  /* 0x00000004ff007c0c */ /* 0x000fe2000bf05070 */
[----:B0-----:R-:W-:Y:S01]  /*2ed10*/  IMAD.WIDE R4, R19, 0x4, R4 ;  /* 0x0000000413047825 */ /* 0x001fe200078e0204 */
[----:B------:R-:W-:Y:S02]  /*2ed20*/  ISETP.NE.U32.AND P1, PT, RZ, UR6, PT ;  /* 0x00000006ff007c0c */ /* 0x000fe4000bf25070 */
[----:B------:R-:W-:Y:S01]  /*2ed30*/  ISETP.NE.AND.EX P2, PT, RZ, UR5, PT, P0 ;  /* 0x00000005ff007c0c */ /* 0x000fe2000bf45300 */
[----:B------:R-:W-:Y:S01]  /*2ed40*/  ULDC.64 UR4, c[0x0][0xaf8] ;  /* 0x0002be0000047ab9 */ /* 0x000fe20000000a00 */
[----:B------:R-:W-:Y:S01]  /*2ed50*/  ISETP.NE.AND.EX P1, PT, RZ, UR7, PT, P1 ;  /* 0x00000007ff007c0c */ /* 0x000fe2000bf25310 */
[----:B------:R-:W-:Y:S01]  /*2ed60*/  IMAD.MOV.U32 R0, RZ, RZ, RZ ;  /* 0x000000ffff007224 */ /* 0x000fe200078e00ff */
[----:B------:R-:W-:Y:S01]  /*2ed70*/  ISETP.NE.U32.AND P0, PT, RZ, UR4, PT ;  /* 0x00000004ff007c0c */ /* 0x000fe2000bf05070 */
[----:B-1----:R-:W0:Y:S03]  /*2ed80*/  LDC.64 R2, c[0x0][0xb08] ;  /* 0x0002c200ff027b82 */ /* 0x002e260000000a00 */
        /* <DEDUP_REMOVED lines=18> */
[----:B0-----:R-:W-:Y:S01]  /*2eeb0*/  IMAD.U32 R6, RZ, RZ, UR5 ;  /* 0x00000005ff067e24 */ /* 0x001fe2000f8e00ff */
[----:B------:R-:W-:Y:S01]  /*2eec0*/  MOV R10, UR4 ;  /* 0x00000004000a7c02 */ /* 0x000fe20008000f00 */
[----:B--2---:R0:W-:Y:S01]  /*2eed0*/  STL [R1+0x444], R8 ;  /* 0x0004440801007387 */ /* 0x0041e20000100800 */
[----:B------:R-:W-:Y:S01]  /*2eee0*/  IMAD.MOV.U32 R13, RZ, RZ, R8 ;  /* 0x000000ffff0d7224 */ /* 0x000fe200078e0008 */
[----:B----4-:R-:W-:Y:S06]  /*2eef0*/  @P2 BRA `(.L_x_4041) ;  /* 0x0000000000142947 */ /* 0x010fec0003800000 */
[----:B------:R-:W-:Y:S05]  /*2ef00*/  @!P0 BRA `(.L_x_4041) ;  /* 0x0000000000108947 */ /* 0x000fea0003800000 */
[----:B0-----:R-:W2:Y:S04]  /*2ef10*/  LDG.E R8, desc[UR44][R4.64] ;  /* 0x0000002c04087981 */ /* 0x001ea8000c1e1900 */
[----:B------:R-:W2:Y:S02]  /*2ef20*/  LDG.E R7, desc[UR44][R4.64+0x4] ;  /* 0x0000042c04077981 */ /* 0x000ea4000c1e1900 */
[----:B--2---:R-:W-:-:S05]  /*2ef30*/  IMAD.IADD R13, R7, 0x1, -R8 ;  /* 0x00000001070d7824 */ /* 0x004fca00078e0a08 */
[----:B------:R1:W-:Y:S02]  /*2ef40*/  STL [R1+0x444], R13 ;  /* 0x0004440d01007387 */ /* 0x0003e40000100800 */
.L_x_4041:
        /* <DEDUP_REMOVED lines=8> */
.L_x_4042:
        /* <DEDUP_REMOVED lines=9> */
.L_x_4043:
[----:B--2---:R-:W2:Y:S01]  /*2f060*/  @P1 LDG.E R5, desc[UR44][R2.64] ;  /* 0x0000002c02051981 */ /* 0x004ea2000c1e1900 */
[----:B------:R-:W3:Y:S03]  /*2f070*/  LDC R7, c[0x0][0x448] ;  /* 0x00011200ff077b82 */ /* 0x000ee60000000800 */
[----:B------:R4:W2:Y:S01]  /*2f080*/  @P1 LDG.E R4, desc[UR44][R2.64+0x4] ;  /* 0x0000042c02041981 */ /* 0x0008a2000c1e1900 */
[----:B------:R-:W-:Y:S02]  /*2f090*/  IMAD.SHL.U32 R36, R17, 0x80, RZ ;  /* 0x0000008011247824 */ /* 0x000fe400078e00ff */
[----:B-----5:R-:W-:Y:S02]  /*2f0a0*/  IMAD.IADD R10, R10, 0x1, -R33 ;  /* 0x000000010a0a7824 */ /* 0x020fe400078e0a21 */
[----:B----4-:R-:W4:Y:S01]  /*2f0b0*/  LDC.64 R2, c[0x0][0xad8] ;  /* 0x0002b600ff027b82 */ /* 0x010f220000000a00 */
[----:B---3--:R-:W-:Y:S01]  /*2f0c0*/  ISETP.NE.AND P2, PT, R7, 0x1, PT ;  /* 0x000000010700780c */ /* 0x008fe20003f45270 */
[----:B------:R-:W-:-:S12]  /*2f0d0*/  VIADD R7, R36, 0x7f ;  /* 0x0000007f24077836 */ /* 0x000fd80000000000 */
[----:B0-----:R-:W0:Y:S01]  /*2f0e0*/  @P2 LDC R8, c[0x0][0x44c] ;  /* 0x00011300ff082b82 */ /* 0x001e220000000800 */
[----:B----4-:R-:W-:-:S07]  /*2f0f0*/  ISETP.GE.AND P3, PT, R3, 0x1, PT ;  /* 0x000000010300780c */ /* 0x010fce0003f66270 */
[----:B------:R-:W3:Y:S01]  /*2f100*/  @P2 LDC R9, c[0x0][0x450] ;  /* 0x00011400ff092b82 */ /* 0x000ee20000000800 */
[----:B--2---:R-:W-:Y:S02]  /*2f110*/  @P1 IMAD.IADD R6, R4, 0x1, -R5 ;  /* 0x0000000104061824 */ /* 0x004fe400078e0a05 */
[----:B0-----:R-:W-:-:S04]  /*2f120*/  @P2 IMAD.HI.U32 R4, R7, R8, RZ ;  /* 0x0000000807042227 */ /* 0x001fc800078e00ff */
[----:B------:R-:W-:Y:S01]  /*2f130*/  IMAD.IADD R17, R10, 0x1, R6 ;  /* 0x000000010a117824 */ /* 0x000fe200078e0206 */
[----:B---3--:R-:W-:-:S03]  /*2f140*/  @P2 SHF.R.U32.HI R7, RZ, R9, R4 ;  /* 0x00000009ff072219 */ /* 0x008fc60000011604 */
[C---:B------:R-:W-:Y:S01]  /*2f150*/  VIADD R4, R17.reuse, 0x5f ;  /* 0x0000005f11047836 */ /* 0x040fe20000000000 */
[----:B------:R-:W-:-:S03]  /*2f160*/  IADD3 R8, R17, 0x1, -R13 ;  /* 0x0000000111087810 */ /* 0x000fc60007ffe80d */
        /* <DEDUP_REMOVED lines=17> */
.L_x_4046:
[----:B------:R-:W-:-:S13]  /*2f280*/  ISETP.NE.AND P0, PT, R3, 0x1, PT ;  /* 0x000000010300780c */ /* 0x000fda0003f05270 */
[----:B------:R-:W0:Y:S02]  /*2f290*/  @P0 LDC.64 R4, c[0x0][0xae0] ;  /* 0x0002b800ff040b82 */ /* 0x000e240000000a00 */
[----:B0-----:R-:W-:-:S05]  /*2f2a0*/  @P0 IMAD.HI.U32 R4, R11, R4, RZ ;  /* 0x000000040b040227 */ /* 0x001fca00078e00ff */
[----:B------:R-:W-:-:S07]  /*2f2b0*/  @P0 SHF.R.U32.HI R11, RZ, R5, R4 ;  /* 0x00000005ff0b0219 */ /* 0x000fce0000011604 */
.L_x_4047:
[----:B------:R-:W-:Y:S05]  /*2f2c0*/  BSYNC B0 ;  /* 0x0000000000007941 */ /* 0x000fea0003800000 */
.L_x_4045:
[----:B------:R-:W-:-:S05]  /*2f2d0*/  IMAD R11, R11, R3, R3 ;  /* 0x000000030b0b7224 */ /* 0x000fca00078e0203 */
[----:B------:R-:W-:-:S07]  /*2f2e0*/  VIMNMX R2, R2, R11, PT ;  /* 0x0000000b02027248 */ /* 0x000fce0003fe0100 */
.L_x_4044:
[----:B------:R-:W0:Y:S01]  /*2f2f0*/  @P2 LDC R5, c[0x0][0x44c] ;  /* 0x00011300ff052b82 */ /* 0x000e220000000800 */
[----:B------:R-:W-:Y:S01]  /*2f300*/  IMAD.MOV.U32 R4, RZ, RZ, R36 ;  /* 0x000000ffff047224 */ /* 0x000fe200078e0024 */
[----:B------:R-:W-:Y:S01]  /*2f310*/  ULDC UR4, c[0x0][0xad4] ;  /* 0x0002b50000047ab9 */ /* 0x000fe20000000800 */
[----:B------:R-:W-:-:S05]  /*2f320*/  IMAD.IADD R7, R17, 0x1, -R13 ;  /* 0x0000000111077824 */ /* 0x000fca00078e0a0d */
[----:B------:R-:W2:Y:S01]  /*2f330*/  @P2 LDC R12, c[0x0][0x450] ;  /* 0x00011400ff0c2b82 */ /* 0x000ea20000000800 */
[----:B0-----:R-:W-:-:S05]  /*2f340*/  @P2 IMAD.HI.U32 R5, R36, R5, RZ ;  /* 0x0000000524052227 */ /* 0x001fca00078e00ff */
[----:B--2---:R-:W-:-:S05]  /*2f350*/  @P2 SHF.R.U32.HI R4, RZ, R12, R5 ;  /* 0x0000000cff042219 */ /* 0x004fca0000011605 */
        /* <DEDUP_REMOVED lines=13> */
.L_x_4050:
[----:B------:R-:W-:-:S13]  /*2f430*/  ISETP.NE.AND P0, PT, R3, 0x1, PT ;  /* 0x000000010300780c */ /* 0x000fda0003f05270 */
[----:B------:R-:W0:Y:S02]  /*2f440*/  @P0 LDC.64 R4, c[0x0][0xae0] ;  /* 0x0002b800ff040b82 */ /* 0x000e240000000a00 */
[----:B0-----:R-:W-:-:S05]  /*2f450*/  @P0 IMAD.HI.U32 R4, R12, R4, RZ ;  /* 0x000000040c040227 */ /* 0x001fca00078e00ff */
[----:B------:R-:W-:-:S07]  /*2f460*/  @P0 SHF.R.U32.HI R12, RZ, R5, R4 ;  /* 0x00000005ff0c0219 */ /* 0x000fce0000011604 */
.L_x_4051:
[----:B------:R-:W-:Y:S05]  /*2f470*/  BSYNC B0 ;  /* 0x0000000000007941 */ /* 0x000fea0003800000 */
.L_x_4049:
[----:B------:R-:W-:-:S05]  /*2f480*/  IMAD R12, R12, R3, RZ ;  /* 0x000000030c0c7224 */ /* 0x000fca00078e02ff */
[----:B------:R-:W-:-:S07]  /*2f490*/  VIMNMX R11, R11, R12, !PT ;  /* 0x0000000c0b0b7248 */ /* 0x000fce0007fe0100 */
.L_x_4048:
        /* <DEDUP_REMOVED lines=31> */
[----:B------:R0:W2:Y:S02]  /*2f690*/  SHFL.IDX PT, R14, R3, RZ, 0x1f ;  /* 0x00001fff030e7589 */ /* 0x0000a400000e0000 */
.L_x_4245:
[----:B--2---:R-:W-:Y:S02]  /*2f6a0*/  ISETP.NE.AND P0, PT, R14, RZ, PT ;  /* 0x000000ff0e00720c */ /* 0x004fe40003f05270 */
[----:B------:R-:W-:-:S11]  /*2f6b0*/  PLOP3.LUT P6, PT, PT, PT, PT, 0x8, 0x0 ;  /* 0x000000000000781c */ /* 0x000fd60003fce170 */
[----:B------:R-:W-:Y:S05]  /*2f6c0*/  @P0 BRA `(.L_x_4055) ;  /* 0x00000000000c0947 */ /* 0x000fea0003800000 */
[----:B------:R-:W-:-:S03]  /*2f6d0*/  UMOV UR4, 0xffffffff ;  /* 0xffffffff00047882 */ /* 0x000fc60000000000 */
[----:B------:R-:W-:Y:S05]  /*2f6e0*/  BRA.DIV UR4, `(.L_x_4056) ;  /* 0x0000008204107947 */ /* 0x000fea000b800000 */
[----:B------:R-:W-:-:S13]  /*2f6f0*/  ELECT P6, URZ, PT ;  /* 0x00000000003f782f */ /* 0x000fda00038c0000 */
.L_x_4055:
        /* <DEDUP_REMOVED lines=9> */
.L_x_4248:
[----:B------:R-:W-:Y:S05]  /*2f790*/  BSYNC B1 ;  /* 0x0000000000017941 */ /* 0x000fea0003800000 */
.L_x_4057:
[----:B------:R-:W-:Y:S04]  /*2f7a0*/  BSSY B1, `(.L_x_4059) ;  /* 0x000007b000017945 */ /* 0x000fe80003800000 */
[----:B------:R-:W-:Y:S05]  /*2f7b0*/  @!P6 BRA `(.L_x_4060) ;  /* 0x0000000400e4e947 */ /* 0x000fea0003800000 */
[----:B------:R-:W2:Y:S01]  /*2f7c0*/  S2R R3, SR_TID.X ;  /* 0x0000000000037919 */ /* 0x000ea20000002100 */
[----:B0-----:R-:W-:Y:S01]  /*2f7d0*/  SHF.L.U32 R6, R28, 0x1f, RZ ;  /* 0x0000001f1c067819 */ /* 0x001fe200000006ff */
[----:B------:R-:W-:Y:S01]  /*2f7e0*/  BSSY B2, `(.L_x_4061) ;  /* 0x0000006000027945 */ /* 0x000fe20003800000 */
[----:B--2---:R-:W-:Y:S01]  /*2f7f0*/  LOP3.LUT R10, R3, 0x7f, RZ, 0xc0, !PT ;  /* 0x0000007f030a7812 */ /* 0x004fe200078ec0ff */
[----:B------:R-:W-:-:S03]  /*2f800*/  IMAD R3, R24, 0x8, R23 ;  /* 0x0000000818037824 */ /* 0x000fc600078e0217 */
[----:B------:R-:W-:Y:S01]  /*2f810*/  ISETP.NE.AND P1, PT, R10, RZ, PT ;  /* 0x000000ff0a00720c */ /* 0x000fe20003f25270 */
[----:B------:R-:W0:Y:S02]  /*2f820*/  SYNCS.PHASECHK.TRANS64.TRYWAIT P0, [R3+URZ+0x324a0], R6 ;  /* 0x0324a006030075a7 */ /* 0x000e24000800017f */
[----:B0-----:R-:W-:Y:S10]  /*2f830*/  @!P0 BRA `(.L_x_4062) ;  /* 0x0000007c00f08947 */ /* 0x001ff40003800000 */
.L_x_4249:
[----:B------:R-:W-:Y:S05]  /*2f840*/  BSYNC B2 ;  /* 0x0000000000027941 */ /* 0x000fea0003800000 */
.L_x_4061:
[----:B------:R-:W-:Y:S04]  /*2f850*/  BSSY B2, `(.L_x_4063) ;  /* 0x0000009000027945 */ /* 0x000fe80003800000 */
[----:B------:R-:W-:Y:S05]  /*2f860*/  @P1 BRA `(.L_x_4064) ;  /* 0x00000000001c1947 */ /* 0x000fea0003800000 */
[----:B------:R-:W2:Y:S02]  /*2f870*/  S2R R10, SR_TID.X ;  /* 0x00000000000a7919 */ /* 0x000ea40000002100 */
[----:B--2---:R-:W-:Y:S01]  /*2f880*/  LOP3.LUT R11, R10, 0x1f, RZ, 0xc0, !PT ;  /* 0x0000001f0a0b7812 */ /* 0x004fe200078ec0ff */
[----:B------:R-:W-:-:S03]  /*2f890*/  IMAD.MOV.U32 R10, RZ, RZ, 0x3000 ;  /* 0x00003000ff0a7424 */ /* 0x000fc600078e00ff */
[----:B------:R-:W-:Y:S01]  /*2f8a0*/  ISETP.NE.AND P0, PT, R11, RZ, PT ;  /* 0x000000ff0b00720c */ /* 0x000fe20003f05270 */
[----:B------:R2:W-:-:S12]  /*2f8b0*/  SYNCS.ARRIVE.TRANS64 RZ, [R3+URZ+0x32490], R10 ;  /* 0x0324900a03ff79a7 */ /* 0x0005d8000800003f */
[----:B--2---:R-:W-:Y:S05]  /*2f8c0*/  @!P0 BRA `(.L_x_4064) ;  /* 0x0000000000048947 */ /* 0x004fea0003800000 */
[----:B------:R-:W-:Y:S01]  /*2f8d0*/  BPT.TRAP 0x1 ;  /* 0x000000040000795c */ /* 0x000fe20000300000 */
.L_x_4064:
[----:B------:R-:W-:Y:S05]  /*2f8e0*/  BSYNC B2 ;  /* 0x0000000000027941 */ /* 0x000fea0003800000 */
.L_x_4063:
        /* <DEDUP_REMOVED lines=12> */
.L_x_4065:
        /* <DEDUP_REMOVED lines=9> */
[----:B--2---:R-:W-:Y:S05]  /*2fa40*/  @P0 BRA.U.ANY `(.L_x_4065) ;  /* 0xfffffffd00d80947 */ /* 0x004fea000393ffff */
[----:B------:R-:W2:Y:S01]  /*2fa50*/  SYNCS.PHASECHK.TRANS64.TRYWAIT P0, [R3+URZ+0x324c0], R6 ;  /* 0x0324c006030075a7 */ /* 0x000ea2000800017f */
[----:B------:R-:W-:Y:S04]  /*2fa60*/  BSSY B2, `(.L_x_4066) ;  /* 0x0000002000027945 */ /* 0x000fe80003800000 */
[----:B--2---:R-:W-:Y:S05]  /*2fa70*/  @!P0 BRA `(.L_x_4067) ;  /* 0x0000007c00748947 */ /* 0x004fea0003800000 */
.L_x_4250:
[----:B------:R-:W-:Y:S05]  /*2fa80*/  BSYNC B2 ;  /* 0x0000000000027941 */ /* 0x000fea0003800000 */
.L_x_4066:
[----:B------:R-:W-:Y:S01]  /*2fa90*/  BSSY B2, `(.L_x_4068) ;  /* 0x000000b000027945 */ /* 0x000fe20003800000 */
[----:B------:R-:W-:Y:S01]  /*2faa0*/  MOV R12, 0x0 ;  /* 0x00000000000c7802 */ /* 0x000fe20000000f00 */
[----:B-1----:R-:W-:Y:S02]  /*2fab0*/  IMAD.MOV.U32 R13, RZ, RZ, 0x12f00000 ;  /* 0x12f00000ff0d7424 */ /* 0x002fe400078e00ff */
[----:B------:R-:W-:Y:S05]  /*2fac0*/  @P1 BRA `(.L_x_4069) ;  /* 0x00000000001c1947 */ /* 0x000fea0003800000 */
[----:B------:R-:W1:Y:S01]  /*2fad0*/  S2R R11, SR_TID.X ;  /* 0x00000000000b7919 */ /* 0x000e620000002100 */
[----:B0-2---:R-:W-:-:S04]  /*2fae0*/  IMAD.MOV.U32 R6, RZ, RZ, 0xc000 ;  /* 0x0000c000ff067424 */ /* 0x005fc800078e00ff */
[----:B------:R3:W-:Y:S01]  /*2faf0*/  SYNCS.ARRIVE.TRANS64 RZ, [R3+URZ+0x324b0], R6 ;  /* 0x0324b00603ff79a7 */ /* 0x0007e2000800003f */
[----:B-1----:R-:W-:-:S04]  /*2fb00*/  LOP3.LUT R11, R11, 0x1f, RZ, 0xc0, !PT ;  /* 0x0000001f0b0b7812 */ /* 0x002fc800078ec0ff */
[----:B------:R-:W-:-:S13]  /*2fb10*/  ISETP.NE.AND P0, PT, R11, RZ, PT ;  /* 0x000000ff0b00720c */ /* 0x000fda0003f05270 */
[----:B---3--:R-:W-:Y:S05]  /*2fb20*/  @!P0 BRA `(.L_x_4069) ;  /* 0x0000000000048947 */ /* 0x008fea0003800000 */
[----:B------:R-:W-:Y:S01]  /*2fb30*/  BPT.TRAP 0x1 ;  /* 0x000000040000795c */ /* 0x000fe20000300000 */
.L_x_4069:
[----:B------:R-:W-:Y:S05]  /*2fb40*/  BSYNC B2 ;  /* 0x0000000000027941 */ /* 0x000fea0003800000 */
.L_x_4068:
[----:B------:R-:W-:Y:S01]  /*2fb50*/  R2UR UR10, R14 ;  /* 0x000000000e0a72ca */ /* 0x000fe200000e0000 */
[----:B0-2---:R-:W-:Y:S01]  /*2fb60*/  IMAD R6, R24, 0xc000, R23 ;  /* 0x0000c00018067824 */ /* 0x005fe200078e0217 */
[----:B------:R-:W-:Y:S01]  /*2fb70*/  R2UR UR6, R12 ;  /* 0x000000000c0672ca */ /* 0x000fe200000e0000 */
[----:B------:R-:W-:Y:S01]  /*2fb80*/  UIADD3 UR4, UP0, UR42, 0x670, URZ ;  /* 0x000006702a047890 */ /* 0x000fe2000ff1e03f */
[----:B------:R-:W-:Y:S01]  /*2fb90*/  R2UR UR7, R13 ;  /* 0x000000000d0772ca */ /* 0x000fe200000e0000 */
[----:B------:R-:W-:Y:S01]  /*2fba0*/  VIADD R3, R3, 0x324b0 ;  /* 0x000324b003037836 */ /* 0x000fe20000000000 */
[----:B------:R-:W-:Y:S01]  /*2fbb0*/  PLOP3.LUT P0, PT, PT, PT, PT, 0x80, 0x0 ;  /* 0x000000000000781c */ /* 0x000fe20003f0f070 */
[----:B------:R-:W-:Y:S01]  /*2fbc0*/  VIADD R11, R6, 0x400 ;  /* 0x00000400060b7836 */ /* 0x000fe20000000000 */
[----:B------:R-:W-:-:S12]  /*2fbd0*/  UIADD3.X UR5, URZ, UR43, URZ, UP0, !UPT ;  /* 0x0000002b3f057290 */ /* 0x000fd800087fe43f */
.L_x_4070:
        /* <DEDUP_REMOVED lines=15> */
.L_x_4071:
        /* <DEDUP_REMOVED lines=15> */
.L_x_4072:
        /* <DEDUP_REMOVED lines=15> */
.L_x_4073:
        /* <DEDUP_REMOVED lines=10> */
.L_x_4060:
[----:B------:R-:W-:Y:S05]  /*2ff50*/  BSYNC B1 ;  /* 0x0000000000017941 */ /* 0x000fea0003800000 */
.L_x_4059:
        /* <DEDUP_REMOVED lines=9> */
.L_x_4089:
[----:B------:R-:W-:Y:S05]  /*2fff0*/  YIELD ;  /* 0x0000000000007946 */ /* 0x000fea0003800000 */
[----:B------:R-:W-:Y:S04]  /*30000*/  BSSY B1, `(.L_x_4074) ;  /* 0x000007a000017945 */ /* 0x000fe80003800000 */
[----:B------:R-:W-:Y:S05]  /*30010*/  @!P6 BRA `(.L_x_4075) ;  /* 0x0000000400e0e947 */ /* 0x000fea0003800000 */
[----:B------:R-:W2:Y:S01]  /*30020*/  S2R R2, SR_TID.X ;  /* 0x0000000000027919 */ /* 0x000ea20000002100 */
[----:B------:R-:W-:Y:S01]  /*30030*/  IMAD R10, R24, 0x8, R23 ;  /* 0x00000008180a7824 */ /* 0x000fe200078e0217 */
[----:B------:R-:W-:Y:S01]  /*30040*/  BSSY B2, `(.L_x_4076) ;  /* 0x0000006000027945 */ /* 0x000fe20003800000 */
[----:B--2---:R-:W-:Y:S02]  /*30050*/  LOP3.LUT R3, R2, 0x7f, RZ, 0xc0, !PT ;  /* 0x0000007f02037812 */ /* 0x004fe400078ec0ff */
[----:B------:R-:W-:Y:S02]  /*30060*/  SHF.L.U32 R2, R28, 0x1f, RZ ;  /* 0x0000001f1c027819 */ /* 0x000fe400000006ff */
[----:B------:R-:W-:Y:S02]  /*30070*/  ISETP.NE.AND P2, PT, R3, RZ, PT ;  /* 0x000000ff0300720c */ /* 0x000fe40003f45270 */
[----:B------:R-:W2:Y:S02]  /*30080*/  SYNCS.PHASECHK.TRANS64.TRYWAIT P1, [R10+URZ+0x324a0], R2 ;  /* 0x0324a0020a0075a7 */ /* 0x000ea4000802017f */
[----:B--2---:R-:W-:Y:S09]  /*30090*/  @!P1 BRA `(.L_x_4077) ;  /* 0x0000007800009947 */ /* 0x004ff20003800000 */
.L_x_4251:
[----:B------:R-:W-:Y:S05]  /*300a0*/  BSYNC B2 ;  /* 0x0000000000027941 */ /* 0x000fea0003800000 */
.L_x_4076:
[----:B------:R-:W-:Y:S04]  /*300b0*/  BSSY B2, `(.L_x_4078) ;  /* 0x0000009000027945 */ /* 0x000fe80003800000 */
[----:B------:R-:W-:Y:S05]  /*300c0*/  @P2 BRA `(.L_x_4079) ;  /* 0x00000000001c2947 */ /* 0x000fea0003800000 */
[----:B------:R-:W0:Y:S02]  /*300d0*/  S2R R3, SR_TID.X ;  /* 0x0000000000037919 */ /* 0x000e240000002100 */
[----:B0-----:R-:W-:Y:S01]  /*300e0*/  LOP3.LUT R6, R3, 0x1f, RZ, 0xc0, !PT ;  /* 0x0000001f03067812 */ /* 0x001fe200078ec0ff */
[----:B------:R-:W-:-:S03]  /*300f0*/  IMAD.MOV.U32 R3, RZ, RZ, 0x3000 ;  /* 0x00003000ff037424 */ /* 0x000fc600078e00ff */
[----:B------:R-:W-:Y:S01]  /*30100*/  ISETP.NE.AND P1, PT, R6, RZ, PT ;  /* 0x000000ff0600720c */ /* 0x000fe20003f25270 */
[----:B------:R3:W-:-:S12]  /*30110*/  SYNCS.ARRIVE.TRANS64 RZ, [R10+URZ+0x32490], R3 ;  /* 0x032490030aff79a7 */ /* 0x0007d8000800003f */
[----:B---3--:R-:W-:Y:S05]  /*30120*/  @!P1 BRA `(.L_x_4079) ;  /* 0x0000000000049947 */ /* 0x008fea0003800000 */
[----:B------:R-:W-:Y:S01]  /*30130*/  BPT.TRAP 0x1 ;  /* 0x000000040000795c */ /* 0x000fe20000300000 */
.L_x_4079:
[----:B------:R-:W-:Y:S05]  /*30140*/  BSYNC B2 ;  /* 0x0000000000027941 */ /* 0x000fea0003800000 */
.L_x_4078:
[----:B0-----:R-:W-:Y:S01]  /*30150*/  IMAD.MOV.U32 R6, RZ, RZ, RZ ;  /* 0x000000ffff067224 */ /* 0x001fe200078e00ff */
[----:B------:R-:W-:Y:S01]  /*30160*/  UIADD3 UR4, UP0, UR42, 0x570, URZ ;  /* 0x000005702a047890 */ /* 0x000fe2000ff1e03f */
[----:B------:R-:W-:Y:S01]  /*30170*/  IMAD R3, R24, 0x3000, R23 ;  /* 0x0000300018037824 */ /* 0x000fe200078e0217 */
[----:B------:R-:W-:Y:S01]  /*30180*/  PLOP3.LUT P1, PT, PT, PT, PT, 0x80, 0x0 ;  /* 0x000000000000781c */ /* 0x000fe20003f2f070 */
[----:B------:R-:W-:Y:S01]  /*30190*/  IMAD R12, R11, 0x60, R0 ;  /* 0x000000600b0c7824 */ /* 0x000fe200078e0200 */
[----:B------:R-:W-:Y:S01]  /*301a0*/  R2UR UR10, R6 ;  /* 0x00000000060a72ca */ /* 0x000fe200000e0000 */
[----:B------:R-:W-:Y:S01]  /*301b0*/  VIADD R3, R3, 0x1c400 ;  /* 0x0001c40003037836 */ /* 0x000fe20000000000 */
[----:B------:R-:W-:Y:S01]  /*301c0*/  UIADD3.X UR5, URZ, UR43, URZ, UP0, !UPT ;  /* 0x0000002b3f057290 */ /* 0x000fe200087fe43f */
[----:B-1----:R-:W-:Y:S01]  /*301d0*/  VIADD R13, R10, 0x32490 ;  /* 0x000324900a0d7836 */ /* 0x002fe20000000000 */
[----:B------:R-:W-:Y:S01]  /*301e0*/  UMOV UR6, 0x0 ;  /* 0x0000000000067882 */ /* 0x000fe20000000000 */
[----:B------:R-:W-:-:S10]  /*301f0*/  UMOV UR7, 0x12f00000 ;  /* 0x12f0000000077882 */ /* 0x000fd40000000000 */
.L_x_4080:
        /* <DEDUP_REMOVED lines=10> */
[----:B------:R-:W0:Y:S01]  /*302a0*/  SYNCS.PHASECHK.TRANS64.TRYWAIT P1, [R10+URZ+0x324c0], R2 ;  /* 0x0324c0020a0075a7 */ /* 0x000e22000802017f */
[----:B------:R-:W-:Y:S04]  /*302b0*/  BSSY B2, `(.L_x_4081) ;  /* 0x0000002000027945 */ /* 0x000fe80003800000 */
[----:B0-----:R-:W-:Y:S05]  /*302c0*/  @!P1 BRA `(.L_x_4082) ;  /* 0x0000007400889947 */ /* 0x001fea0003800000 */
.L_x_4252:
[----:B------:R-:W-:Y:S05]  /*302d0*/  BSYNC B2 ;  /* 0x0000000000027941 */ /* 0x000fea0003800000 */
.L_x_4081:
[----:B------:R-:W-:Y:S01]  /*302e0*/  BSSY B2, `(.L_x_4083) ;  /* 0x000000b000027945 */ /* 0x000fe20003800000 */
[----:B0-2---:R-:W-:Y:S02]  /*302f0*/  IMAD.MOV.U32 R2, RZ, RZ, 0x0 ;  /* 0x00000000ff027424 */ /* 0x005fe400078e00ff */
        /* <DEDUP_REMOVED lines=9> */
.L_x_4084:
[----:B------:R-:W-:Y:S05]  /*30390*/  BSYNC B2 ;  /* 0x0000000000027941 */ /* 0x000fea0003800000 */
.L_x_4083:
        /* <DEDUP_REMOVED lines=9> */
.L_x_4085:
        /* <DEDUP_REMOVED lines=15> */
.L_x_4086:
        /* <DEDUP_REMOVED lines=15> */
.L_x_4087:
        /* <DEDUP_REMOVED lines=15> */
.L_x_4088:
        /* <DEDUP_REMOVED lines=10> */
.L_x_4075:
[----:B------:R-:W-:Y:S05]  /*307a0*/  BSYNC B1 ;  /* 0x0000000000017941 */ /* 0x000fea0003800000 */
.L_x_4074:
        /* <DEDUP_REMOVED lines=8> */
.L_x_4053:
[----:B------:R-:W-:Y:S05]  /*30830*/  BSYNC B0 ;  /* 0x0000000000007941 */ /* 0x000fea0003800000 */
.L_x_4052:
[----:B------:R-:W2:Y:S01]  /*30840*/  LDC R0, c[0x0][0x448] ;  /* 0x00011200ff007b82 */ /* 0x000ea20000000800 */
[----:B------:R-:W-:Y:S01]  /*30850*/  VIADD R5, R36, 0x7f ;  /* 0x0000007f24057836 */ /* 0x000fe20000000000 */
[----:B------:R-:W-:Y:S06]  /*30860*/  @!P0 WARPSYNC.ALL ;  /* 0x0000000000008948 */ /* 0x000fec0003800000 */
[----:B------:R-:W3:Y:S08]  /*30870*/  LDC.64 R2, c[0x0][0xad8] ;  /* 0x0002b600ff027b82 */ /* 0x000ef00000000a00 */
[----:B------:R-:W-:Y:S01]  /*30880*/  @!P0 BAR.SYNC.DEFER_BLOCKING 0xc, 0x180 ;  /* 0x0306000000008b1d */ /* 0x000fe20000010000 */
[----:B--2---:R-:W-:-:S02]  /*30890*/  ISETP.NE.AND P1, PT, R0, 0x1, PT ;  /* 0x000000010000780c */ /* 0x004fc40003f25270 */
[----:B---3--:R-:W-:-:S11]  /*308a0*/  ISETP.GE.AND P2, PT, R3, 0x1, PT ;  /* 0x000000010300780c */ /* 0x008fd60003f46270 */
[----:B------:R-:W2:Y:S08]  /*308b0*/  @P1 LDC R0, c[0x0][0x44c] ;  /* 0x00011300ff001b82 */ /* 0x000eb00000000800 */
[----:B------:R-:W3:Y:S01]  /*308c0*/  @P1 LDC R11, c[0x0][0x450] ;  /* 0x00011400ff0b1b82 */ /* 0x000ee20000000800 */
[----:B--2---:R-:W-:-:S05]  /*308d0*/  @P1 IMAD.HI.U32 R0, R5, R0, RZ ;  /* 0x0000000005001227 */ /* 0x004fca00078e00ff */
[----:B---3--:R-:W-:-:S05]  /*308e0*/  @P1 SHF.R.U32.HI R5, RZ, R11, R0 ;  /* 0x0000000bff051219 */ /* 0x008fca0000011600 */
[----:B------:R-:W-:-:S04]  /*308f0*/  IMAD.IADD R11, R8, 0x1, R5 ;  /* 0x00000001080b7824 */ /* 0x000fc800078e0205 */
[----:B------:R-:W-:Y:S01]  /*30900*/  IMAD.IADD R2, R11, 0x1, R2 ;  /* 0x000000010b027824 */ /* 0x000fe200078e0202 */
[----:B------:R-:W-:Y:S06]  /*30910*/  @!P2 BRA `(.L_x_4090) ;  /* 0x000000000048a947 */ /* 0x000fec0003800000 */
[C---:B------:R-:W-:Y:S01]  /*30920*/  ISETP.GT.AND P0, PT, R11.reuse, RZ, PT ;  /* 0x000000ff0b00720c */ /* 0x040fe20003f04270 */
[----:B------:R-:W-:Y:S01]  /*30930*/  BSSY B0, `(.L_x_4091) ;  /* 0x000000e000007945 */ /* 0x000fe20003800000 */
[----:B------:R-:W-:-:S11]  /*30940*/  IADD3 R0, R11, -0x1, RZ ;  /* 0xffffffff0b007810 */ /* 0x000fd60007ffe0ff */
[----:B------:R-:W-:Y:S05]  /*30950*/  @P0 BRA `(.L_x_4092) ;  /* 0x00000000001c0947 */ /* 0x000fea0003800000 */
[----:B------:R-:W-:Y:S01]  /*30960*/  ISETP.NE.AND P0, PT, R3, 0x1, PT ;  /* 0x000000010300780c */ /* 0x000fe20003f05270 */
[----:B------:R-:W-:-:S12]  /*30970*/  IMAD.MOV R11, RZ, RZ, -R11 ;  /* 0x000000ffff0b7224 */ /* 0x000fd800078e0a0b */
[----:B------:R-:W2:Y:S02]  /*30980*/  @P0 LDC.64 R4, c[0x0][0xae0] ;  /* 0x0002b800ff040b82 */ /* 0x000ea40000000a00 */
[----:B--2---:R-:W-:-:S05]  /*30990*/  @P0 IMAD.HI.U32 R4, R11, R4, RZ ;  /* 0x000000040b040227 */ /* 0x004fca00078e00ff */
[----:B------:R-:W-:-:S04]  /*309a0*/  @P0 SHF.R.U32.HI R11, RZ, R5, R4 ;  /* 0x00000005ff0b0219 */ /* 0x000fc80000011604 */
[----:B------:R-:W-:Y:S01]  /*309b0*/  LOP3.LUT R0, RZ, R11, RZ, 0x33, !PT ;  /* 0x0000000bff007212 */ /* 0x000fe200078e33ff */
[----:B------:R-:W-:Y:S06]  /*309c0*/  BRA `(.L_x_4093) ;  /* 0x0000000000107947 */ /* 0x000fec0003800000 */
.L_x_4092:
[----:B------:R-:W-:-:S13]  /*309d0*/  ISETP.NE.AND P0, PT, R3, 0x1, PT ;  /* 0x000000010300780c */ /* 0x000fda0003f05270 */
[----:B------:R-:W2:Y:S02]  /*309e0*/  @P0 LDC.64 R4, c[0x0][0xae0] ;  /* 0x0002b800ff040b82 */ /* 0x000ea40000000a00 */
[----:B--2---:R-:W-:-:S05]  /*309f0*/  @P0 IMAD.HI.U32 R4, R0, R4, RZ ;  /* 0x0000000400040227 */ /* 0x004fca00078e00ff */
[----:B------:R-:W-:-:S07]  /*30a00*/  @P0 SHF.R.U32.HI R0, RZ, R5, R4 ;  /* 0x00000005ff000219 */ /* 0x000fce0000011604 */
.L_x_4093:
[----:B------:R-:W-:Y:S05]  /*30a10*/  BSYNC B0 ;  /* 0x0000000000007941 */ /* 0x000fea0003800000 */
.L_x_4091:
[----:B------:R-:W-:-:S05]  /*30a20*/  IMAD R5, R0, R3, R3 ;  /* 0x0000000300057224 */ /* 0x000fca00078e0203 */
[----:B------:R-:W-:-:S07]  /*30a30*/  VIMNMX R2, R2, R5, PT ;  /* 0x0000000502027248 */ /* 0x000fce0003fe0100 */
.L_x_4090:
[----:B------:R-:W2:Y:S01]  /*30a40*/  @P1 LDC R5, c[0x0][0x44c] ;  /* 0x00011300ff051b82 */ /* 0x000ea20000000800 */
[----:B------:R-:W-:Y:S01]  /*30a50*/  VIADD R2, R2, 0x5f ;  /* 0x0000005f02027836 */ /* 0x000fe20000000000 */
[----:B------:R-:W-:Y:S01]  /*30a60*/  ULDC UR4, c[0x0][0xad4] ;  /* 0x0002b50000047ab9 */ /* 0x000fe20000000800 */
[----:B------:R-:W-:Y:S02]  /*30a70*/  IMAD.MOV.U32 R0, RZ, RZ, R36 ;  /* 0x000000ffff007224 */ /* 0x000fe400078e0024 */
[----:B------:R-:W-:-:S03]  /*30a80*/  IMAD.HI R2, R2, 0x2aaaaaab, RZ ;  /* 0x2aaaaaab02027827 */ /* 0x000fc600078e02ff */
[----:B------:R-:W3:Y:S01]  /*30a90*/  @P1 LDC R4, c[0x0][0x450] ;  /* 0x00011400ff041b82 */ /* 0x000ee20000000800 */
[----:B--2---:R-:W-:-:S05]  /*30aa0*/  @P1 IMAD.HI.U32 R5, R36, R5, RZ ;  /* 0x0000000524051227 */ /* 0x004fca00078e00ff */
[----:B---3--:R-:W-:Y:S02]  /*30ab0*/  @P1 SHF.R.U32.HI R0, RZ, R4, R5 ;  /* 0x00000004ff001219 */ /* 0x008fe40000011605 */
        /* <DEDUP_REMOVED lines=12> */
[----:B------:R-:W3:Y:S02]  /*30b80*/  @P0 LDC.64 R4, c[0x0][0xae0] ;  /* 0x0002b800ff040b82 */ /* 0x000ee40000000a00 */
[----:B---3--:R-:W-:-:S05]  /*30b90*/  @P0 IMAD.HI.U32 R4, R7, R4, RZ ;  /* 0x0000000407040227 */ /* 0x008fca00078e00ff */
[----:B------:R-:W-:-:S04]  /*30ba0*/  @P0 SHF.R.U32.HI R7, RZ, R5, R4 ;  /* 0x00000005ff070219 */ /* 0x000fc80000011604 */
[----:B------:R-:W-:Y:S01]  /*30bb0*/  LOP3.LUT R7, RZ, R7, RZ, 0x33, !PT ;  /* 0x00000007ff077212 */ /* 0x000fe200078e33ff */
[----:B------:R-:W-:Y:S06]  /*30bc0*/  BRA `(.L_x_4097) ;  /* 0x0000000000107947 */ /* 0x000fec0003800000 */
.L_x_4096:
[----:B------:R-:W-:-:S13]  /*30bd0*/  ISETP.NE.AND P0, PT, R3, 0x1, PT ;  /* 0x000000010300780c */ /* 0x000fda0003f05270 */
[----:B------:R-:W3:Y:S02]  /*30be0*/  @P0 LDC.64 R4, c[0x0][0xae0] ;  /* 0x0002b800ff040b82 */ /* 0x000ee40000000a00 */
[----:B---3--:R-:W-:-:S05]  /*30bf0*/  @P0 IMAD.HI.U32 R4, R7, R4, RZ ;  /* 0x0000000407040227 */ /* 0x008fca00078e00ff */
[----:B------:R-:W-:-:S07]  /*30c00*/  @P0 SHF.R.U32.HI R7, RZ, R5, R4 ;  /* 0x00000005ff070219 */ /* 0x000fce0000011604 */
.L_x_4097:
[----:B------:R-:W-:Y:S05]  /*30c10*/  BSYNC B0 ;  /* 0x0000000000007941 */ /* 0x000fea0003800000 */
.L_x_4095:
[----:B------:R-:W-:-:S05]  /*30c20*/  IMAD R3, R7, R3, RZ ;  /* 0x0000000307037224 */ /* 0x000fca00078e02ff */
[----:B------:R-:W-:-:S07]  /*30c30*/  VIMNMX R0, R0, R3, !PT ;  /* 0x0000000300007248 */ /* 0x000fce0007fe0100 */
.L_x_4094:
[----:B------:R-:W-:Y:S01]  /*30c40*/  IMAD.HI R0, R0, 0x2aaaaaab, RZ ;  /* 0x2aaaaaab00007827 */ /* 0x000fe200078e02ff */
[----:B------:R-:W-:Y:S04]  /*30c50*/  BSSY B7, `(.L_x_4098) ;  /* 0x000041c000077945 */ /* 0x000fe80003800000 */
[----:B------:R-:W-:-:S04]  /*30c60*/  SHF.R.U32.HI R3, RZ, 0x1f, R0 ;  /* 0x0000001fff037819 */ /* 0x000fc80000011600 */
[----:B------:R-:W-:-:S04]  /*30c70*/  LEA.HI.SX32 R3, R0, R3, 0x1c ;  /* 0x0000000300037211 */ /* 0x000fc800078fe2ff */
[----:B------:R-:W-:-:S04]  /*30c80*/  VIMNMX R34, RZ, R3, !PT ;  /* 0x00000003ff227248 */ /* 0x000fc80007fe0100 */
[----:B------:R-:W-:-:S13]  /*30c90*/  ISETP.GT.AND P0, PT, R31, R34, PT ;  /* 0x000000221f00720c */ /* 0x000fda0003f04270 */
[----:B------:R-:W-:Y:S05]  /*30ca0*/  @P0 BRA `(.L_x_4099) ;  /* 0x0000000000440947 */ /* 0x000fea0003800000 */
[----:B------:R-:W3:Y:S02]  /*30cb0*/  S2R R2, SR_TID.X ;  /* 0x0000000000027919 */ /* 0x000ee40000002100 */
        /* <DEDUP_REMOVED lines=14> */
[----:B----4-:R-:W-:Y:S01]  /*30da0*/  IADD3 R16, R0, UR39, R7 ;  /* 0x0000002700107c10 */ /* 0x010fe2000fffe007 */
[----:B------:R-:W-:Y:S06]  /*30db0*/  BRA `(.L_x_4100) ;  /* 0x0000004000147947 */ /* 0x000fec0003800000 */
.L_x_4099:
        /* <DEDUP_REMOVED lines=9> */
[----:B------:R-:W3:Y:S01]  /*30e50*/  LDC.64 R2, c[0x4][R2] ;  /* 0x0100000002027b82 */ /* 0x000ee20000000a00 */
[----:B------:R-:W-:Y:S02]  /*30e60*/  IMAD.U32 R5, RZ, RZ, UR7 ;  /* 0x00000007ff057e24 */ /* 0x000fe4000f8e00ff */
[----:B0-----:R-:W-:Y:S02]  /*30e70*/  IMAD.U32 R6, RZ, RZ, UR8 ;  /* 0x00000008ff067e24 */ /* 0x001fe4000f8e00ff */
[----:B------:R-:W-:-:S02]  /*30e80*/  IMAD.U32 R7, RZ, RZ, UR9 ;  /* 0x00000009ff077e24 */ /* 0x000fc4000f8e00ff */
[----:B------:R-:W-:Y:S02]  /*30e90*/  IMAD.U32 R10, RZ, RZ, UR4 ;  /* 0x00000004ff0a7e24 */ /* 0x000fe4000f8e00ff */
[----:B------:R-:W-:Y:S02]  /*30ea0*/  IMAD.U32 R11, RZ, RZ, UR5 ;  /* 0x00000005ff0b7e24 */ /* 0x000fe4000f8e00ff */
[----:B------:R-:W-:Y:S02]  /*30eb0*/  IMAD.MOV.U32 R8, RZ, RZ, 0x70 ;  /* 0x00000070ff087424 */ /* 0x000fe400078e00ff */
[----:B------:R-:W-:Y:S02]  /*30ec0*/  IMAD.MOV.U32 R12, RZ, RZ, 0x1 ;  /* 0x00000001ff0c7424 */ /* 0x000fe400078e00ff */
[----:B-1----:R-:W-:-:S07]  /*30ed0*/  IMAD.MOV.U32 R13, RZ, RZ, RZ ;  /* 0x000000ffff0d7224 */ /* 0x002fce00078e00ff */
[----:B------:R-:W-:-:S07]  /*30ee0*/  LEPC R20, `(.L_x_4102) ;  /* 0x000000001014794e */ /* 0x000fce0000000000 */
[----:B--23--:R-:W-:Y:S05]  /*30ef0*/  CALL.ABS.NOINC R2 ;  /* 0x0000000002007343 */ /* 0x00cfea0003c00000 */
.L_x_4102:
[----:B------:R-:W-:Y:S05]  /*30f00*/  BSYNC B6 ;  /* 0x0000000000067941 */ /* 0x000fea0003800000 */
.L_x_4101:
        /* <DEDUP_REMOVED lines=8> */
[----:B------:R3:W4:Y:S01]  /*30f90*/  LDC.64 R2, c[0x4][R29] ;  /* 0x010000001d027b82 */ /* 0x0007220000000a00 */
[----:B------:R-:W-:Y:S02]  /*30fa0*/  IMAD.U32 R4, RZ, RZ, UR6 ;  /* 0x00000006ff047e24 */ /* 0x000fe4000f8e00ff */
[----:B------:R-:W-:Y:S02]  /*30fb0*/  IMAD.U32 R5, RZ, RZ, UR7 ;  /* 0x00000007ff057e24 */ /* 0x000fe4000f8e00ff */
[----:B0-----:R-:W-:Y:S02]  /*30fc0*/  IMAD.U32 R6, RZ, RZ, UR8 ;  /* 0x00000008ff067e24 */ /* 0x001fe4000f8e00ff */
[----:B------:R-:W-:-:S02]  /*30fd0*/  IMAD.U32 R7, RZ, RZ, UR9 ;  /* 0x00000009ff077e24 */ /* 0x000fc4000f8e00ff */
[----:B------:R-:W-:Y:S02]  /*30fe0*/  IMAD.U32 R10, RZ, RZ, UR4 ;  /* 0x00000004ff0a7e24 */ /* 0x000fe4000f8e00ff */
[----:B------:R-:W-:Y:S02]  /*30ff0*/  IMAD.U32 R11, RZ, RZ, UR5 ;  /* 0x00000005ff0b7e24 */ /* 0x000fe4000f8e00ff */
[----:B------:R-:W-:Y:S02]  /*31000*/  IMAD.MOV.U32 R8, RZ, RZ, 0x70 ;  /* 0x00000070ff087424 */ /* 0x000fe400078e00ff */
[----:B------:R-:W-:Y:S02]  /*31010*/  IMAD.MOV.U32 R12, RZ, RZ, 0x1 ;  /* 0x00000001ff0c7424 */ /* 0x000fe400078e00ff */
[----:B-1-3--:R-:W-:-:S07]  /*31020*/  IMAD.MOV.U32 R13, RZ, RZ, RZ ;  /* 0x000000ffff0d7224 */ /* 0x00afce00078e00ff */
[----:B------:R-:W-:-:S07]  /*31030*/  LEPC R20, `(.L_x_4105) ;  /* 0x000000001014794e */ /* 0x000fce0000000000 */
[----:B--2-4-:R-:W-:Y:S05]  /*31040*/  CALL.ABS.NOINC R2 ;  /* 0x0000000002007343 */ /* 0x014fea0003c00000 */
.L_x_4105:
        /* <DEDUP_REMOVED lines=15> */
.L_x_4104:
[----:B------:R-:W-:Y:S05]  /*31140*/  BSYNC B6 ;  /* 0x0000000000067941 */ /* 0x000fea0003800000 */
.L_x_4103:
[----:B------:R-:W-:Y:S01]  /*31150*/  ULDC.64 UR4, c[0x0][0xaf0] ;  /* 0x0002bc0000047ab9 */ /* 0x000fe20000000a00 */
[----:B------:R-:W-:Y:S01]  /*31160*/  IMAD.MOV.U32 R30, RZ, RZ, R19 ;  /* 0x000000ffff1e7224 */ /* 0x000fe200078e0013 */
[----:B------:R-:W-:Y:S01]  /*31170*/  ISETP.NE.U32.AND P0, PT, RZ, UR4, PT ;  /* 0x00000004ff007c0c */ /* 0x000fe2000bf05070 */
[----:B------:R-:W3:Y:S01]  /*31180*/  S2R R20, SR_TID.X ;  /* 0x0000000000147919 */ /* 0x000ee20000002100 */
[----:B------:R-:W4:Y:S01]  /*31190*/  LDC R10, c[0x0][0x430] ;  /* 0x00010c00ff0a7b82 */ /* 0x000f220000000800 */
[----:B------:R-:W-:Y:S01]  /*311a0*/  VIADD R0, R31, 0xffffffff ;  /* 0xffffffff1f007836 */ /* 0x000fe20000000000 */
[----:B------:R-:W-:Y:S01]  /*311b0*/  ISETP.NE.AND.EX P0, PT, RZ, UR5, PT, P0 ;  /* 0x00000005ff007c0c */ /* 0x000fe2000bf05300 */
[----:B------:R-:W-:Y:S01]  /*311c0*/  IMAD.MOV.U32 R11, RZ, RZ, RZ ;  /* 0x000000ffff0b7224 */ /* 0x000fe200078e00ff */
[----:B------:R-:W-:Y:S01]  /*311d0*/  LOP3.LUT R22, R22, 0xffffffdf, RZ, 0xc0, !PT ;  /* 0xffffffdf16167812 */ /* 0x000fe200078ec0ff */
[----:B------:R-:W-:-:S10]  /*311e0*/  ULDC UR4, c[0x0][0x320] ;  /* 0x0000c80000047ab9 */ /* 0x000fd40000000800 */
[----:B------:R-:W5:Y:S01]  /*311f0*/  @P0 LDC.64 R2, c[0x0][0xaf0] ;  /* 0x0002bc00ff020b82 */ /* 0x000f620000000a00 */
[----:B---3--:R-:W-:Y:S01]  /*31200*/  LOP3.LUT R21, R20, 0x7f, RZ, 0xc0, !PT ;  /* 0x0000007f14157812 */ /* 0x008fe200078ec0ff */
[----:B-----5:R-:W-:-:S05]  /*31210*/  @P0 IMAD.WIDE R2, R19, 0x4, R2 ;  /* 0x0000000413020825 */ /* 0x020fca00078e0202 */
[----:B------:R3:W5:Y:S01]  /*31220*/  @P0 LDG.E R30, desc[UR44][R2.64] ;  /* 0x0000002c021e0981 */ /* 0x000762000c1e1900 */
[----:B----4-:R-:W-:Y:S01]  /*31230*/  ISETP.NE.AND P1, PT, R10, 0x1, PT ;  /* 0x000000010a00780c */ /* 0x010fe20003f25270 */
[----:B------:R-:W-:Y:S01]  /*31240*/  IMAD.SHL.U32 R20, R20, 0x10, RZ ;  /* 0x0000001014147824 */ /* 0x000fe200078e00ff */
[----:B------:R-:W-:-:S04]  /*31250*/  SHF.R.U32.HI R21, RZ, 0x3, R21 ;  /* 0x00000003ff157819 */ /* 0x000fc80000011615 */
[----:B------:R-:W-:-:S05]  /*31260*/  LOP3.LUT R20, R21, 0x70, R20, 0xf8, !PT ;  /* 0x0000007015147812 */ /* 0x000fca00078ef814 */
[----:B------:R-:W-:Y:S02]  /*31270*/  IMAD R8, R0, 0x60, R20 ;  /* 0x0000006000087824 */ /* 0x000fe400078e0214 */
[----:B------:R-:W4:Y:S03]  /*31280*/  @P1 LDC R5, c[0x0][0x434] ;  /* 0x00010d00ff051b82 */ /* 0x000f260000000800 */
[C---:B------:R-:W-:Y:S01]  /*31290*/  ISETP.GE.AND P0, PT, R8.reuse, R17, PT ;  /* 0x000000110800720c */ /* 0x040fe20003f06270 */
[----:B------:R-:W-:-:S03]  /*312a0*/  IMAD.IADD R8, R8, 0x1, R33 ;  /* 0x0000000108087824 */ /* 0x000fc600078e0221 */
[----:B------:R-:W-:Y:S01]  /*312b0*/  ISETP.GT.U32.OR P0, PT, R20, 0x5f, P0 ;  /* 0x0000005f1400780c */ /* 0x000fe20000704470 */
[----:B------:R-:W0:Y:S01]  /*312c0*/  @P1 LDC R7, c[0x0][0x438] ;  /* 0x00010e00ff071b82 */ /* 0x000e220000000800 */
[----:B------:R-:W-:-:S11]  /*312d0*/  IMAD.MOV.U32 R9, RZ, RZ, R8 ;  /* 0x000000ffff097224 */ /* 0x000fd600078e0008 */
[----:B---3--:R-:W3:Y:S01]  /*312e0*/  @!P0 LDC.64 R2, c[0x0][0x428] ;  /* 0x00010a00ff028b82 */ /* 0x008ee20000000a00 */
[----:B----4-:R-:W-:-:S05]  /*312f0*/  @P1 IMAD.HI.U32 R4, R8, R5, RZ ;  /* 0x0000000508041227 */ /* 0x010fca00078e00ff */
[----:B0-----:R-:W-:Y:S02]  /*31300*/  @P1 SHF.R.U32.HI R9, RZ, R7, R4 ;  /* 0x00000007ff091219 */ /* 0x001fe40000011604 */
[----:B------:R-:W0:Y:S02]  /*31310*/  @!P0 LDC.64 R4, c[0x0][0x418] ;  /* 0x00010600ff048b82 */ /* 0x000e240000000a00 */
[--C-:B------:R-:W-:Y:S01]  /*31320*/  @!P0 SHF.R.S32.HI R7, RZ, 0x1f, R9.reuse ;  /* 0x0000001fff078819 */ /* 0x100fe20000011409 */
[----:B------:R-:W-:Y:S01]  /*31330*/  @!P0 IMAD.MOV.U32 R6, RZ, RZ, R9 ;  /* 0x000000ffff068224 */ /* 0x000fe200078e0009 */
[----:B-----5:R-:W-:-:S03]  /*31340*/  SHF.R.S32.HI R35, RZ, 0x1f, R30 ;  /* 0x0000001fff237819 */ /* 0x020fc6000001141e */
[----:B---3--:R-:W-:-:S04]  /*31350*/  @!P0 IMAD.WIDE.U32 R6, R30, R2, R6 ;  /* 0x000000021e068225 */ /* 0x008fc800078e0006 */
[----:B------:R-:W-:Y:S01]  /*31360*/  @!P0 IMAD R2, R35, R2, RZ ;  /* 0x0000000223028224 */ /* 0x000fe200078e02ff */
[----:B0-----:R-:W-:-:S03]  /*31370*/  @!P0 LEA R4, P1, R6, R4, 0x2 ;  /* 0x0000000406048211 */ /* 0x001fc600078210ff */
[----:B------:R-:W-:-:S04]  /*31380*/  @!P0 IMAD R3, R30, R3, R2 ;  /* 0x000000031e038224 */ /* 0x000fc800078e0202 */
[----:B------:R-:W-:-:S05]  /*31390*/  @!P0 IMAD.IADD R3, R7, 0x1, R3 ;  /* 0x0000000107038824 */ /* 0x000fca00078e0203 */
[----:B------:R-:W-:-:S05]  /*313a0*/  @!P0 LEA.HI.X R5, R6, R5, R3, 0x2, P1 ;  /* 0x0000000506058211 */ /* 0x000fca00008f1403 */
[----:B------:R-:W3:Y:S01]  /*313b0*/  @!P0 LDG.E R11, desc[UR44][R4.64] ;  /* 0x0000002c040b8981 */ /* 0x000ee2000c1e1900 */
[----:B------:R-:W-:Y:S01]  /*313c0*/  ISETP.GT.U32.AND P0, PT, R20, 0x5f, PT ;  /* 0x0000005f1400780c */ /* 0x000fe20003f04070 */
[----:B------:R-:W-:Y:S01]  /*313d0*/  IMAD.U32 R2, RZ, RZ, UR40 ;  /* 0x00000028ff027e24 */ /* 0x000fe2000f8e00ff */
[----:B------:R-:W-:Y:S01]  /*313e0*/  UMOV UR5, 0xffffffff ;  /* 0xffffffff00057882 */ /* 0x000fe20000000000 */
[----:B------:R-:W0:Y:S01]  /*313f0*/  S2R R20, SR_TID.X ;  /* 0x0000000000147919 */ /* 0x000e220000002100 */
[----:B------:R-:W-:Y:S02]  /*31400*/  IMAD.MOV R3, RZ, RZ, -R9 ;  /* 0x000000ffff037224 */ /* 0x000fe400078e0a09 */
[----:B------:R-:W-:Y:S02]  /*31410*/  ISETP.NE.AND P2, PT, R2, 0x3, PT ;  /* 0x000000030200780c */ /* 0x000fe40003f45270 */
[----:B------:R-:W-:-:S05]  /*31420*/  IMAD R3, R10, R3, R8 ;  /* 0x000000030a037224 */ /* 0x000fca00078e0208 */
[----:B------:R-:W-:Y:S01]  /*31430*/  @P0 LOP3.LUT R22, R22, 0x20, RZ, 0xfc, !PT ;  /* 0x0000002016160812 */ /* 0x000fe200078efcff */
[----:B------:R-:W-:Y:S03]  /*31440*/  STL [R1+0x44c], R3 ;  /* 0x00044c0301007387 */ /* 0x000fe60000100800 */
[----:B------:R-:W-:-:S04]  /*31450*/  LOP3.LUT R22, R22, 0xfffff7ff, RZ, 0xc0, !PT ;  /* 0xfffff7ff16167812 */ /* 0x000fc800078ec0ff */
[----:B------:R-:W-:-:S04]  /*31460*/  @P2 LOP3.LUT R22, R22, 0x800, RZ, 0xfc, !PT ;  /* 0x0000080016162812 */ /* 0x000fc800078efcff */
[----:B------:R-:W-:Y:S01]  /*31470*/  LOP3.LUT R22, R22, 0xffffffef, RZ, 0xc0, !PT ;  /* 0xffffffef16167812 */ /* 0x000fe200078ec0ff */
[----:B0-----:R-:W-:-:S05]  /*31480*/  IMAD.SHL.U32 R20, R20, 0x8, RZ ;  /* 0x0000000814147824 */ /* 0x001fca00078e00ff */
[----:B------:R-:W-:-:S04]  /*31490*/  LOP3.LUT R20, R20, 0x38, RZ, 0xc0, !PT ;  /* 0x0000003814147812 */ /* 0x000fc800078ec0ff */
[C---:B-1----:R-:W-:Y:S02]  /*314a0*/  LOP3.LUT R13, R20.reuse, 0x40, RZ, 0xfc, !PT ;  /* 0x00000040140d7812 */ /* 0x042fe400078efcff */
[----:B------:R-:W-:Y:S02]  /*314b0*/  LOP3.LUT R12, R20, 0x80, RZ, 0xfc, !PT ;  /* 0x00000080140c7812 */ /* 0x000fe400078efcff */
[----:B------:R-:W-:Y:S02]  /*314c0*/  ISETP.GE.AND P4, PT, R13, UR4, PT ;  /* 0x000000040d007c0c */ /* 0x000fe4000bf86270 */
[----:B------:R-:W-:Y:S02]  /*314d0*/  ISETP.GE.AND P3, PT, R12, UR4, PT ;  /* 0x000000040c007c0c */ /* 0x000fe4000bf66270 */
[----:B------:R-:W-:-:S09]  /*314e0*/  ISETP.GE.AND P0, PT, R20, UR4, PT ;  /* 0x0000000414007c0c */ /* 0x000fd2000bf06270 */
[----:B------:R-:W-:-:S04]  /*314f0*/  @P4 LOP3.LUT R22, R22, 0x10, RZ, 0xfc, !PT ;  /* 0x0000001016164812 */ /* 0x000fc800078efcff */
[----:B------:R-:W-:-:S04]  /*31500*/  LOP3.LUT R22, R22, 0xfffffffe, RZ, 0xc0, !PT ;  /* 0xfffffffe16167812 */ /* 0x000fc800078ec0ff */
[----:B------:R-:W-:-:S04]  /*31510*/  LOP3.LUT R22, R22, 0xfffffff7, RZ, 0xc0, !PT ;  /* 0xfffffff716167812 */ /* 0x000fc800078ec0ff */
[----:B------:R-:W-:-:S04]  /*31520*/  @P3 LOP3.LUT R22, R22, 0x8, RZ, 0xfc, !PT ;  /* 0x0000000816163812 */ /* 0x000fc800078efcff */
[----:B------:R-:W-:-:S04]  /*31530*/  @P0 LOP3.LUT R22, R22, 0x1, RZ, 0xfc, !PT ;  /* 0x0000000116160812 */ /* 0x000fc800078efcff */
[----:B------:R-:W-:Y:S01]  /*31540*/  LOP3.LUT R22, R22, 0xfffffffb, RZ, 0xc0, !PT ;  /* 0xfffffffb16167812 */ /* 0x000fe200078ec0ff */
[----:B---3--:R0:W-:Y:S02]  /*31550*/  STL [R1+0x448], R11 ;  /* 0x0004480b01007387 */ /* 0x0081e40000100800 */
[----:B0-----:R-:W-:-:S04]  /*31560*/  LOP3.LUT R11, R20, 0xc0, RZ, 0xfc, !PT ;  /* 0x000000c0140b7812 */ /* 0x001fc800078efcff */
[----:B------:R-:W-:-:S13]  /*31570*/  ISETP.GE.AND P1, PT, R11, UR4, PT ;  /* 0x000000040b007c0c */ /* 0x000fda000bf26270 */
[----:B------:R-:W-:Y:S01]  /*31580*/  @P1 LOP3.LUT R22, R22, 0x4, RZ, 0xfc, !PT ;  /* 0x0000000416161812 */ /* 0x000fe200078efcff */
[----:B------:R-:W-:Y:S06]  /*31590*/  BRA.DIV UR5, `(.L_x_4106) ;  /* 0x0000006205e87947 */ /* 0x000fec000b800000 */
.L_x_4255:
[----:B------:R-:W-:Y:S02]  /*315a0*/  SEL R2, RZ, 0x1, P0 ;  /* 0x00000001ff027807 */ /* 0x000fe40000000000 */
[----:B------:R-:W-:-:S03]  /*315b0*/  SHF.R.S32.HI R29, RZ, 0x1f, R18 ;  /* 0x0000001fff1d7819 */ /* 0x000fc60000011412 */
[----:B------:R0:W-:Y:S01]  /*315c0*/  STL [R1+0x490], R2 ;  /* 0x0004900201007387 */ /* 0x0001e20000100800 */
[----:B------:R-:W-:Y:S05]  /*315d0*/  @!P2 BRA `(.L_x_4107) ;  /* 0x000000000004a947 */ /* 0x000fea0003800000 */
[----:B------:R-:W-:Y:S01]  /*315e0*/  BPT.TRAP 0x1 ;  /* 0x000000040000795c */ /* 0x000fe20000300000 */
.L_x_4107:
[----:B--2---:R-:W-:Y:S01]  /*315f0*/  IMAD R31, R0, -0x60, R17 ;  /* 0xffffffa0001f7824 */ /* 0x004fe200078e0211 */
[----:B------:R-:W-:Y:S01]  /*31600*/  SHF.L.U32 R0, R27, 0x1f, RZ ;  /* 0x0000001f1b007819 */ /* 0x000fe200000006ff */
[----:B------:R-:W-:Y:S01]  /*31610*/  IMAD R17, R25, 0x8, R23 ;  /* 0x0000000819117824 */ /* 0x000fe200078e0217 */
[----:B------:R-:W-:Y:S03]  /*31620*/  BSSY B0, `(.L_x_4108) ;  /* 0x0000003000007945 */ /* 0x000fe60003800000 */
[----:B------:R-:W1:Y:S02]  /*31630*/  SYNCS.PHASECHK.TRANS64.TRYWAIT P0, [R17+URZ+0x32440], R0 ;  /* 0x03244000110075a7 */ /* 0x000e64000800017f */
[----:B-1----:R-:W-:Y:S05]  /*31640*/  @!P0 BRA `(.L_x_4109) ;  /* 0x0000006000f08947 */ /* 0x002fea0003800000 */
.L_x_4256:
[----:B------:R-:W-:Y:S05]  /*31650*/  BSYNC B0 ;  /* 0x0000000000007941 */ /* 0x000fea0003800000 */
.L_x_4108:
[----:B0-----:R-:W1:Y:S01]  /*31660*/  LDL R2, [R1+0x44c] ;  /* 0x00044c0001027983 */ /* 0x001e620000100800 */
[----:B------:R-:W-:-:S03]  /*31670*/  ULDC.64 UR4, c[0x0][0x300] ;  /* 0x0000c00000047ab9 */ /* 0x000fc60000000a00 */
[----:B------:R-:W2:Y:S01]  /*31680*/  LDL R4, [R1+0x448] ;  /* 0x0004480001047983 */ /* 0x000ea20000100800 */
[----:B------:R-:W-:Y:S02]  /*31690*/  LOP3.LUT R22, R22, 0xfffffffd, RZ, 0xc0, !PT ;  /* 0xfffffffd16167812 */ /* 0x000fe400078ec0ff */
[----:B-1----:R-:W-:Y:S02]  /*316a0*/  SHF.R.S32.HI R0, RZ, 0x1f, R2 ;  /* 0x0000001fff007819 */ /* 0x002fe40000011402 */
[----:B--2---:R-:W-:-:S03]  /*316b0*/  SHF.R.S32.HI R5, RZ, 0x1f, R4 ;  /* 0x0000001fff057819 */ /* 0x004fc60000011404 */
        /* <DEDUP_REMOVED lines=85> */
.L_x_4270:
        /* <DEDUP_REMOVED lines=10> */
.L_x_4111:
        /* <DEDUP_REMOVED lines=11> */
.L_x_4112:
[----:B0-----:R0:W5:Y:S01]  /*31d60*/  LDL R2, [R1+0x440] ;  /* 0x0004400001027983 */ /* 0x0011620000100800 */
[----:B------:R0:W-:Y:S02]  /*31d70*/  SYNCS.ARRIVE.TRANS64.A1T0 RZ, [R17+URZ+0x32430], RZ ;  /* 0x032430ff11ff79a7 */ /* 0x0001e4000810003f */
[----:B------:R-:W-:Y:S05]  /*31d80*/  WARPSYNC.ALL ;  /* 0x0000000000007948 */ /* 0x000fea0003800000 */
[----:B------:R-:W-:Y:S01]  /*31d90*/  ULDC.64 UR4, c[0x0][0xaf8] ;  /* 0x0002be0000047ab9 */ /* 0x000fe20000000a00 */
[----:B------:R-:W-:Y:S01]  /*31da0*/  VIADD R0, R23, 0x18400 ;  /* 0x0001840017007836 */ /* 0x000fe20000000000 */
[----:B------:R-:W-:Y:S01]  /*31db0*/  BAR.SYNC.DEFER_BLOCKING 0x8, 0x180 ;  /* 0x0206000000007b1d */ /* 0x000fe20000010000 */
[----:B------:R-:W-:-:S03]  /*31dc0*/  ISETP.NE.U32.AND P0, PT, RZ, UR4, PT ;  /* 0x00000004ff007c0c */ /* 0x000fc6000bf05070 */
[----:B------:R-:W-:Y:S02]  /*31dd0*/  LOP3.LUT P1, RZ, R0, 0x3ff, RZ, 0xc0, !PT ;  /* 0x000003ff00ff7812 */ /* 0x000fe4000782c0ff */
[----:B------:R-:W-:Y:S01]  /*31de0*/  ISETP.NE.AND.EX P0, PT, RZ, UR5, PT, P0 ;  /* 0x00000005ff007c0c */ /* 0x000fe2000bf05300 */
[----:B------:R-:W-:Y:S01]  /*31df0*/  BSSY B6, `(.L_x_4113) ;  /* 0x0000019000067945 */ /* 0x000fe20003800000 */
[----:B------:R-:W-:Y:S02]  /*31e00*/  SHF.R.S32.HI R0, RZ, 0x1f, R19 ;  /* 0x0000001fff007819 */ /* 0x000fe40000011413 */
[----:B------:R-:W-:Y:S02]  /*31e10*/  SEL R3, R19, RZ, !P0 ;  /* 0x000000ff13037207 */ /* 0x000fe40004000000 */
[----:B------:R-:W-:-:S03]  /*31e20*/  SEL R0, R0, RZ, !P0 ;  /* 0x000000ff00007207 */ /* 0x000fc60004000000 */
[----:B------:R-:W-:Y:S04]  /*31e30*/  STL [R1+0x454], R3 ;  /* 0x0004540301007387 */ /* 0x000fe80000100800 */
[----:B------:R1:W-:Y:S02]  /*31e40*/  STL [R1+0x478], R0 ;  /* 0x0004780001007387 */ /* 0x0003e40000100800 */
[----:B-1---5:R-:W-:-:S05]  /*31e50*/  SHF.R.S32.HI R0, RZ, 0x1f, R2 ;  /* 0x0000001fff007819 */ /* 0x022fca0000011402 */
[----:B------:R1:W-:Y:S01]  /*31e60*/  STL [R1+0x46c], R0 ;  /* 0x00046c0001007387 */ /* 0x0003e20000100800 */
[----:B------:R-:W-:Y:S05]  /*31e70*/  @!P1 BRA `(.L_x_4114) ;  /* 0x0000000000409947 */ /* 0x000fea0003800000 */
[----:B------:R-:W-:Y:S01]  /*31e80*/  MOV R2, 0x0 ;  /* 0x0000000000027802 */ /* 0x000fe20000000f00 */
[----:B------:R-:W-:Y:S01]  /*31e90*/  ULDC.64 UR4, c[0x4][0x98] ;  /* 0x0100260000047ab9 */ /* 0x000fe20000000a00 */
[----:B------:R-:W-:Y:S01]  /*31ea0*/  ULDC.64 UR6, c[0x4][0xa0] ;  /* 0x0100280000067ab9 */ /* 0x000fe20000000a00 */
[----:B------:R-:W-:Y:S01]  /*31eb0*/  ULDC.64 UR8, c[0x4][0x20] ;  /* 0x0100080000087ab9 */ /* 0x000fe20000000a00 */
[----:B------:R-:W-:Y:S02]  /*31ec0*/  IMAD.U32 R4, RZ, RZ, UR4 ;  /* 0x00000004ff047e24 */ /* 0x000fe4000f8e00ff */
[----:B------:R-:W2:Y:S01]  /*31ed0*/  LDC.64 R2, c[0x4][R2] ;  /* 0x0100000002027b82 */ /* 0x000ea20000000a00 */
        /* <DEDUP_REMOVED lines=10> */
.L_x_4114:
[----:B------:R-:W-:Y:S05]  /*31f80*/  BSYNC B6 ;  /* 0x0000000000067941 */ /* 0x000fea0003800000 */
.L_x_4113:
[----:B------:R-:W2:Y:S01]  /*31f90*/  LDL R21, [R1+0x440] ;  /* 0x0004400001157983 */ /* 0x000ea20000100800 */
[----:B------:R-:W3:Y:S01]  /*31fa0*/  LDC R6, c[0x0][0x448] ;  /* 0x00011200ff067b82 */ /* 0x000ee20000000800 */
[----:B------:R-:W-:Y:S02]  /*31fb0*/  ULDC.64 UR4, c[0x0][0x298] ;  /* 0x0000a60000047ab9 */ /* 0x000fe40000000a00 */
[----:B------:R-:W4:Y:S04]  /*31fc0*/  LDL R20, [R1+0x478] ;  /* 0x0004780001147983 */ /* 0x000f280000100800 */
[----:B-1----:R-:W4:Y:S04]  /*31fd0*/  LDL R0, [R1+0x46c] ;  /* 0x00046c0001007983 */ /* 0x002f280000100800 */
[----:B------:R1:W5:Y:S01]  /*31fe0*/  LDL R9, [R1+0x444] ;  /* 0x0004440001097983 */ /* 0x0003620000100800 */
[----:B------:R-:W0:Y:S01]  /*31ff0*/  S2R R2, SR_TID.X ;  /* 0x0000000000027919 */ /* 0x000e220000002100 */
[----:B---3--:R-:W-:-:S13]  /*32000*/  ISETP.NE.AND P0, PT, R6, 0x1, PT ;  /* 0x000000010600780c */ /* 0x008fda0003f05270 */
[----:B------:R-:W3:Y:S01]  /*32010*/  @P0 LDC R3, c[0x0][0x450] ;  /* 0x00011400ff030b82 */ /* 0x000ee20000000800 */
[----:B0-----:R-:W-:-:S04]  /*32020*/  LOP3.LUT R2, R2, 0x7f, RZ, 0xc0, !PT ;  /* 0x0000007f02027812 */ /* 0x001fc800078ec0ff */
[----:B------:R-:W-:Y:S01]  /*32030*/  SHF.R.U32.HI R2, RZ, 0x3, R2 ;  /* 0x00000003ff027819 */ /* 0x000fe20000011602 */
[----:B--2---:R-:W-:Y:S02]  /*32040*/  IMAD.MOV.U32 R5, RZ, RZ, R21 ;  /* 0x000000ffff057224 */ /* 0x004fe400078e0015 */
[----:B----4-:R-:W-:Y:S02]  /*32050*/  IMAD.MOV.U32 R21, RZ, RZ, R20 ;  /* 0x000000ffff157224 */ /* 0x010fe400078e0014 */
[----:B------:R-:W2:Y:S01]  /*32060*/  LDL R20, [R1+0x454] ;  /* 0x0004540001147983 */ /* 0x000ea20000100800 */
[----:B------:R-:W-:Y:S02]  /*32070*/  IMAD.MOV.U32 R4, RZ, RZ, R0 ;  /* 0x000000ffff047224 */ /* 0x000fe400078e0000 */
[----:B------:R-:W0:Y:S02]  /*32080*/  S2R R0, SR_TID.X ;  /* 0x0000000000007919 */ /* 0x000e240000002100 */
[----:B0-----:R-:W-:-:S05]  /*32090*/  IMAD.SHL.U32 R0, R0, 0x10, RZ ;  /* 0x0000001000007824 */ /* 0x001fca00078e00ff */
[----:B------:R-:W-:Y:S02]  /*320a0*/  LOP3.LUT R0, R2, 0x70, R0, 0xf8, !PT ;  /* 0x0000007002007812 */ /* 0x000fe400078ef800 */
[----:B------:R-:W0:Y:S03]  /*320b0*/  @P0 LDC R2, c[0x0][0x44c] ;  /* 0x00011300ff020b82 */ /* 0x000e260000000800 */
[----:B------:R-:W-:Y:S02]  /*320c0*/  IMAD.IADD R37, R0, 0x1, R36 ;  /* 0x0000000100257824 */ /* 0x000fe400078e0224 */
[----:B------:R-:W-:Y:S02]  /*320d0*/  IMAD R4, R4, UR4, RZ ;  /* 0x0000000404047c24 */ /* 0x000fe4000f8e02ff */
[----:B------:R-:W-:Y:S02]  /*320e0*/  IMAD.MOV.U32 R0, RZ, RZ, R37 ;  /* 0x000000ffff007224 */ /* 0x000fe400078e0025 */
[----:B------:R-:W-:-:S02]  /*320f0*/  IMAD R4, R5, UR5, R4 ;  /* 0x0000000505047c24 */ /* 0x000fc4000f8e0204 */
[----:B0-----:R-:W-:-:S05]  /*32100*/  @P0 IMAD.HI.U32 R2, R37, R2, RZ ;  /* 0x0000000225020227 */ /* 0x001fca00078e00ff */
[----:B---3--:R-:W-:Y:S01]  /*32110*/  @P0 SHF.R.U32.HI R0, RZ, R3, R2 ;  /* 0x00000003ff000219 */ /* 0x008fe20000011602 */
        /* <DEDUP_REMOVED lines=9> */
[----:B------:R-:W0:Y:S02]  /*321b0*/  S2R R5, SR_TID.X ;  /* 0x0000000000057919 */ /* 0x000e240000002100 */
[----:B0-----:R-:W-:-:S05]  /*321c0*/  IMAD.SHL.U32 R7, R5, 0x8, RZ ;  /* 0x0000000805077824 */ /* 0x001fca00078e00ff */
[----:B------:R-:W-:Y:S01]  /*321d0*/  LOP3.LUT R7, R7, 0x38, RZ, 0xc0, !PT ;  /* 0x0000003807077812 */ /* 0x000fe200078ec0ff */
[C---:B--2---:R-:W-:Y:S02]  /*321e0*/  IMAD R4, R20.reuse, UR5, R4 ;  /* 0x0000000514047c24 */ /* 0x044fe4000f8e0204 */
[----:B------:R-:W-:Y:S01]  /*321f0*/  IMAD.WIDE.U32 R2, R20, UR4, R2 ;  /* 0x0000000414027c25 */ /* 0x000fe2000f8e0002 */
[----:B------:R-:W-:-:S03]  /*32200*/  ULDC.64 UR4, c[0x0][0x2d0] ;  /* 0x0000b40000047ab9 */ /* 0x000fc60000000a00 */
[----:B------:R-:W-:Y:S01]  /*32210*/  IMAD.IADD R3, R3, 0x1, R4 ;  /* 0x0000000103037824 */ /* 0x000fe200078e0204 */
[----:B------:R-:W-:-:S05]  /*32220*/  SHF.R.S32.HI R4, RZ, 0x1f, R0 ;  /* 0x0000001fff047819 */ /* 0x000fca0000011400 */
[----:B------:R-:W-:Y:S02]  /*32230*/  IMAD R4, R4, UR4, RZ ;  /* 0x0000000404047c24 */ /* 0x000fe4000f8e02ff */
[----:B------:R-:W-:-:S04]  /*32240*/  IMAD.WIDE.U32 R2, R0, UR4, R2 ;  /* 0x0000000400027c25 */ /* 0x000fc8000f8e0002 */
[C---:B------:R-:W-:Y:S01]  /*32250*/  IMAD R4, R0.reuse, UR5, R4 ;  /* 0x0000000500047c24 */ /* 0x040fe2000f8e0204 */
[----:B------:R-:W-:Y:S01]  /*32260*/  IADD3 R0, -R0, RZ, RZ ;  /* 0x000000ff00007210 */ /* 0x000fe20007ffe1ff */
[----:B------:R-:W-:-:S04]  /*32270*/  ULDC.64 UR4, c[0x0][0x2c8] ;  /* 0x0000b20000047ab9 */ /* 0x000fc80000000a00 */
        /* <DEDUP_REMOVED lines=15> */
[----:B-1----:R-:W-:Y:S10]  /*32370*/  BRA.DIV UR5, `(.L_x_4115) ;  /* 0x0000005e05b87947 */ /* 0x002ff4000b800000 */
[----:B------:R-:W0:Y:S01]  /*32380*/  SHFL.IDX PT, R5, R0, RZ, 0x181f ;  /* 0x00181fff00057589 */ /* 0x000e2200000e0000 */
[----:B-----5:R-:W-:Y:S02]  /*32390*/  IMAD R2, R9, R6, RZ ;  /* 0x0000000609027224 */ /* 0x020fe400078e02ff */
[----:B------:R-:W-:Y:S01]  /*323a0*/  IMAD.IADD R36, R8, 0x1, R36 ;  /* 0x0000000108247824 */ /* 0x000fe200078e0224 */
[----:B------:R-:W1:Y:S03]  /*323b0*/  SHFL.IDX PT, R4, R3, RZ, 0x181f ;  /* 0x00181fff03047589 */ /* 0x000e6600000e0000 */
[C---:B------:R-:W-:Y:S01]  /*323c0*/  VIADD R6, R36.reuse, 0x10 ;  /* 0x0000001024067836 */ /* 0x040fe20000000000 */
[C---:B------:R-:W-:Y:S01]  /*323d0*/  ISETP.GE.AND P0, PT, R36.reuse, R2, PT ;  /* 0x000000022400720c */ /* 0x040fe20003f06270 */
[----:B------:R-:W-:-:S03]  /*323e0*/  VIADD R8, R36, 0x30 ;  /* 0x0000003024087836 */ /* 0x000fc60000000000 */
[----:B------:R2:W-:Y:S04]  /*323f0*/  STL [R1+0x45c], R6 ;  /* 0x00045c0601007387 */ /* 0x0005e80000100800 */
[----:B------:R-:W-:Y:S05]  /*32400*/  STL [R1+0x464], R8 ;  /* 0x0004640801007387 */ /* 0x000fea0000100800 */
        /* <DEDUP_REMOVED lines=71> */
.L_x_4287:
[----:B0-----:R-:W-:-:S05]  /*32880*/  VIADD R4, R36, 0x70 ;  /* 0x0000007024047836 */ /* 0x001fca0000000000 */
[----:B------:R-:W-:Y:S01]  /*32890*/  ISETP.GE.AND P0, PT, R4, R2, PT ;  /* 0x000000020400720c */ /* 0x000fe20003f06270 */
[----:B------:R0:W-:-:S12]  /*328a0*/  STL [R1+0x47c], R4 ;  /* 0x00047c0401007387 */ /* 0x0001d80000100800 */
[----:B------:R-:W-:-:S05]  /*328b0*/  @!P0 LEA R2, P2, R7, R0, 0x1 ;  /* 0x0000000007028211 */ /* 0x000fca00078408ff */
[----:B------:R-:W-:-:S05]  /*328c0*/  @!P0 IMAD.X R3, RZ, RZ, R3, P2 ;  /* 0x000000ffff038224 */ /* 0x000fca00010e0603 */
[----:B------:R-:W-:Y:S01]  /*328d0*/  @!PT LDS RZ, [RZ] ;  /* 0x00000000fffff984 */ /* 0x000fe20000000800 */
[----:B------:R-:W-:Y:S01]  /*328e0*/  @!PT LDS RZ, [RZ] ;  /* 0x00000000fffff984 */ /* 0x000fe20000000800 */
[----:B------:R-:W-:Y:S01]  /*328f0*/  @!PT LDS RZ, [RZ] ;  /* 0x00000000fffff984 */ /* 0x000fe20000000800 */
[----:B------:R0:W-:Y:S01]  /*32900*/  @!P0 LDGSTS.E.BYPASS.LTC128B.128 [R26+0x1bc00], desc[UR44][R2.64], !P1 ;  /* 0x1bc00000021a8fae */ /* 0x0001e2000c901d6c */
[----:B------:R-:W-:Y:S01]  /*32910*/  PLOP3.LUT P0, PT, PT, PT, PT, 0x80, 0x0 ;  /* 0x000000000000781c */ /* 0x000fe20003f0f070 */
[----:B------:R-:W-:-:S12]  /*32920*/  NOP ;  /* 0x0000000000007918 */ /* 0x000fd80000000000 */
.L_x_4116:
        /* <DEDUP_REMOVED lines=28> */
.L_x_4118:
[----:B------:R-:W-:Y:S05]  /*32af0*/  BSYNC B6 ;  /* 0x0000000000067941 */ /* 0x000fea0003800000 */
.L_x_4117:
[----:B------:R-:W2:Y:S01]  /*32b00*/  LDL.LU R0, [R1+0x46c] ;  /* 0x00046c0001007983 */ /* 0x000ea20000300800 */
[----:B------:R-:W1:Y:S01]  /*32b10*/  LDC R6, c[0x0][0x448] ;  /* 0x00011200ff067b82 */ /* 0x000e620000000800 */
[----:B------:R-:W-:Y:S02]  /*32b20*/  ULDC.64 UR4, c[0x0][0x398] ;  /* 0x0000e60000047ab9 */ /* 0x000fe40000000a00 */
[----:B0-----:R-:W3:Y:S04]  /*32b30*/  LDL.LU R2, [R1+0x440] ;  /* 0x0004400001027983 */ /* 0x001ee80000300800 */
[----:B------:R-:W4:Y:S04]  /*32b40*/  LDL.LU R21, [R1+0x478] ;  /* 0x0004780001157983 */ /* 0x000f280000300800 */
[----:B------:R-:W5:Y:S01]  /*32b50*/  LDL.LU R20, [R1+0x454] ;  /* 0x0004540001147983 */ /* 0x000f620000300800 */
[----:B------:R-:W-:Y:S01]  /*32b60*/  IMAD.MOV.U32 R4, RZ, RZ, R37 ;  /* 0x000000ffff047224 */ /* 0x000fe200078e0025 */
[----:B------:R-:W0:Y:S01]  /*32b70*/  S2R R8, SR_TID.X ;  /* 0x0000000000087919 */ /* 0x000e220000002100 */
[----:B-1----:R-:W-:-:S13]  /*32b80*/  ISETP.NE.AND P0, PT, R6, 0x1, PT ;  /* 0x000000010600780c */ /* 0x002fda0003f05270 */
[----:B------:R-:W1:Y:S01]  /*32b90*/  @P0 LDC R5, c[0x0][0x450] ;  /* 0x00011400ff050b82 */ /* 0x000e620000000800 */
[----:B0-----:R-:W-:-:S05]  /*32ba0*/  IMAD.SHL.U32 R7, R8, 0x8, RZ ;  /* 0x0000000808077824 */ /* 0x001fca00078e00ff */
[----:B------:R-:W-:Y:S01]  /*32bb0*/  LOP3.LUT R7, R7, 0x38, RZ, 0xc0, !PT ;  /* 0x0000003807077812 */ /* 0x000fe200078ec0ff */
[----:B--2---:R-:W-:-:S04]  /*32bc0*/  IMAD R0, R0, UR4, RZ ;  /* 0x0000000400007c24 */ /* 0x004fc8000f8e02ff */
[C---:B---3--:R-:W-:Y:S02]  /*32bd0*/  IMAD R0, R2.reuse, UR5, R0 ;  /* 0x0000000502007c24 */ /* 0x048fe4000f8e0200 */
        /* <DEDUP_REMOVED lines=8> */
[----:B----4-:R-:W-:Y:S02]  /*32c60*/  IMAD R0, R21, UR4, RZ ;  /* 0x0000000415007c24 */ /* 0x010fe4000f8e02ff */
[----:B-----5:R-:W-:-:S04]  /*32c70*/  IMAD.WIDE.U32 R2, R20, UR4, R2 ;  /* 0x0000000414027c25 */ /* 0x020fc8000f8e0002 */
[----:B------:R-:W-:Y:S01]  /*32c80*/  IMAD R0, R20, UR5, R0 ;  /* 0x0000000514007c24 */ /* 0x000fe2000f8e0200 */
[----:B------:R-:W-:Y:S01]  /*32c90*/  ULDC.64 UR4, c[0x0][0x3d0] ;  /* 0x0000f40000047ab9 */ /* 0x000fe20000000a00 */
[----:B------:R-:W-:Y:S02]  /*32ca0*/  IMAD.SHL.U32 R20, R8, 0x8, RZ ;  /* 0x0000000808147824 */ /* 0x000fe400078e00ff */
[----:B------:R-:W-:Y:S02]  /*32cb0*/  IMAD.IADD R3, R3, 0x1, R0 ;  /* 0x0000000103037824 */ /* 0x000fe400078e0200 */
[----:B------:R-:W0:Y:S01]  /*32cc0*/  @P0 LDC R0, c[0x0][0x44c] ;  /* 0x00011300ff000b82 */ /* 0x000e220000000800 */
[----:B------:R-:W-:-:S04]  /*32cd0*/  LOP3.LUT R20, R20, 0x38, RZ, 0xc0, !PT ;  /* 0x0000003814147812 */ /* 0x000fc800078ec0ff */
[C---:B------:R-:W-:Y:S02]  /*32ce0*/  LOP3.LUT R10, R20.reuse, 0x40, RZ, 0xfc, !PT ;  /* 0x00000040140a7812 */ /* 0x040fe400078efcff */
[C---:B------:R-:W-:Y:S02]  /*32cf0*/  LOP3.LUT R9, R20.reuse, 0x80, RZ, 0xfc, !PT ;  /* 0x0000008014097812 */ /* 0x040fe400078efcff */
[----:B------:R-:W-:Y:S01]  /*32d00*/  LOP3.LUT R8, R20, 0xc0, RZ, 0xfc, !PT ;  /* 0x000000c014087812 */ /* 0x000fe200078efcff */
[----:B0-----:R-:W-:-:S05]  /*32d10*/  @P0 IMAD.HI.U32 R0, R37, R0, RZ ;  /* 0x0000000025000227 */ /* 0x001fca00078e00ff */
[----:B-1----:R-:W-:-:S04]  /*32d20*/  @P0 SHF.R.U32.HI R4, RZ, R5, R0 ;  /* 0x00000005ff040219 */ /* 0x002fc80000011600 */
[--C-:B------:R-:W-:Y:S01]  /*32d30*/  SHF.R.S32.HI R5, RZ, 0x1f, R4.reuse ;  /* 0x0000001fff057819 */ /* 0x100fe20000011404 */
[----:B------:R-:W-:Y:S02]  /*32d40*/  IMAD.MOV R0, RZ, RZ, -R4 ;  /* 0x000000ffff007224 */ /* 0x000fe400078e0a04 */
[----:B------:R-:W-:-:S04]  /*32d50*/  IMAD.WIDE.U32 R2, R4, UR4, R2 ;  /* 0x0000000404027c25 */ /* 0x000fc8000f8e0002 */
[----:B------:R-:W-:Y:S02]  /*32d60*/  IMAD R0, R6, R0, R37 ;  /* 0x0000000006007224 */ /* 0x000fe400078e0225 */
        /* <DEDUP_REMOVED lines=23> */
[----:B------:R-:W-:Y:S01]  /*32ee0*/  SHFL.IDX PT, R2, R0, RZ, 0x181f ;  /* 0x00181fff00027589 */ /* 0x000fe200000e0000 */
[----:B--2---:R-:W-:-:S03]  /*32ef0*/  IMAD.MOV.U32 R11, RZ, RZ, R3 ;  /* 0x000000ffff0b7224 */ /* 0x004fc600078e0003 */
[----:B------:R-:W0:Y:S01]  /*32f00*/  SHFL.IDX PT, R3, R4, RZ, 0x181f ;  /* 0x00181fff04037589 */ /* 0x000e2200000e0000 */
[----:B---3--:R-:W-:-:S03]  /*32f10*/  IMAD R5, R10, R6, RZ ;  /* 0x000000060a057224 */ /* 0x008fc600078e02ff */
[----:B------:R-:W2:Y:S02]  /*32f20*/  LDL.LU R10, [R1+0x468] ;  /* 0x00046800010a7983 */ /* 0x000ea40000300800 */
[----:B------:R-:W-:-:S13]  /*32f30*/  ISETP.GE.AND P0, PT, R36, R5, PT ;  /* 0x000000052400720c */ /* 0x000fda0003f06270 */
[----:B0-----:R-:W-:-:S05]  /*32f40*/  @!P0 LEA R3, P6, R7, R3, 0x1 ;  /* 0x0000000307038211 */ /* 0x001fca00078c08ff */
[----:B------:R-:W-:-:S05]  /*32f50*/  @!P0 IMAD.X R2, RZ, RZ, R2, P6 ;  /* 0x000000ffff028224 */ /* 0x000fca00030e0602 */
[----:B------:R-:W-:-:S04]  /*32f60*/  @!P0 LOP3.LUT R3, R3, R2, RZ, 0x3c, !PT ;  /* 0x0000000203038212 */ /* 0x000fc800078e3cff */
[----:B------:R-:W-:-:S04]  /*32f70*/  @!P0 LOP3.LUT R2, R3, R2, RZ, 0x3c, !PT ;  /* 0x0000000203028212 */ /* 0x000fc800078e3cff */
[----:B------:R-:W-:-:S05]  /*32f80*/  @!P0 LOP3.LUT R3, R3, R2, RZ, 0x3c, !PT ;  /* 0x0000000203038212 */ /* 0x000fca00078e3cff */
[----:B------:R-:W-:Y:S01]  /*32f90*/  @!PT LDS RZ, [RZ] ;  /* 0x00000000fffff984 */ /* 0x000fe20000000800 */
[----:B------:R-:W-:Y:S04]  /*32fa0*/  @!P0 LDGSTS.E.BYPASS.LTC128B.128 [R26+0x22400], desc[UR44][R2.64], !P4 ;  /* 0x22400000021a8fae */ /* 0x000fe8000e101d6c */
[----:B------:R-:W-:Y:S04]  /*32fb0*/  @!P0 LDGSTS.E.BYPASS.LTC128B.128 [R26+0x26400], desc[UR44][R2.64+0x80], !P3 ;  /* 0x26400080021a8fae */ /* 0x000fe8000d901d6c */
[----:B------:R-:W-:Y:S04]  /*32fc0*/  @!P0 LDGSTS.E.BYPASS.LTC128B.128 [R26+0x2a400], desc[UR44][R2.64+0x100], !P2 ;  /* 0x2a400100021a8fae */ /* 0x000fe8000d101d6c */
[----:B------:R0:W-:Y:S01]  /*32fd0*/  @!P0 LDGSTS.E.BYPASS.LTC128B.128 [R26+0x2e400], desc[UR44][R2.64+0x180], !P1 ;  /* 0x2e400180021a8fae */ /* 0x0001e2000c901d6c */
[----:B----4-:R-:W-:-:S03]  /*32fe0*/  ISETP.GE.AND P0, PT, R9, R5, PT ;  /* 0x000000050900720c */ /* 0x010fc60003f06270 */
[----:B------:R-:W3:Y:S04]  /*32ff0*/  LDL.LU R9, [R1+0x470] ;  /* 0x0004700001097983 */ /* 0x000ee80000300800 */
[----:B0-----:R-:W0:Y:S04]  /*33000*/  SHFL.IDX PT, R2, R4, 0x1, 0x181f ;  /* 0x00381f0004027f89 */ /* 0x001e2800000e0000 */
[----:B------:R-:W1:Y:S02]  /*33010*/  SHFL.IDX PT, R6, R0, 0x1, 0x181f ;  /* 0x00381f0000067f89 */ /* 0x000e6400000e0000 */
[----:B0-----:R-:W-:-:S05]  /*33020*/  @!P0 LEA R2, P6, R7, R2, 0x1 ;  /* 0x0000000207028211 */ /* 0x001fca00078c08ff */
[----:B-1----:R-:W-:-:S05]  /*33030*/  @!P0 IMAD.X R3, RZ, RZ, R6, P6 ;  /* 0x000000ffff038224 */ /* 0x002fca00030e0606 */
[----:B------:R-:W-:Y:S04]  /*33040*/  @!P0 LDGSTS.E.BYPASS.LTC128B.128 [R26+0x22c00], desc[UR44][R2.64], !P4 ;  /* 0x22c00000021a8fae */ /* 0x000fe8000e101d6c */
[----:B------:R-:W-:Y:S04]  /*33050*/  @!P0 LDGSTS.E.BYPASS.LTC128B.128 [R26+0x26c00], desc[UR44][R2.64+0x80], !P3 ;  /* 0x26c00080021a8fae */ /* 0x000fe8000d901d6c */
[----:B------:R-:W-:Y:S04]  /*33060*/  @!P0 LDGSTS.E.BYPASS.LTC128B.128 [R26+0x2ac00], desc[UR44][R2.64+0x100], !P2 ;  /* 0x2ac00100021a8fae */ /* 0x000fe8000d101d6c */
[----:B------:R0:W-:Y:S01]  /*33070*/  @!P0 LDGSTS.E.BYPASS.LTC128B.128 [R26+0x2ec00], desc[UR44][R2.64+0x180], !P1 ;  /* 0x2ec00180021a8fae */ /* 0x0001e2000c901d6c */
[----:B-----5:R-:W-:-:S03]  /*33080*/  ISETP.GE.AND P0, PT, R8, R5, PT ;  /* 0x000000050800720c */ /* 0x020fc60003f06270 */
[----:B------:R-:W4:Y:S04]  /*33090*/  LDL.LU R8, [R1+0x474] ;  /* 0x0004740001087983 */ /* 0x000f280000300800 */
[----:B0-----:R-:W0:Y:S04]  /*330a0*/  SHFL.IDX PT, R2, R4, 0x2, 0x181f ;  /* 0x00581f0004027f89 */ /* 0x001e2800000e0000 */
[----:B------:R-:W1:Y:S02]  /*330b0*/  SHFL.IDX PT, R6, R0, 0x2, 0x181f ;  /* 0x00581f0000067f89 */ /* 0x000e6400000e0000 */
[----:B0-----:R-:W-:-:S05]  /*330c0*/  @!P0 LEA R2, P6, R7, R2, 0x1 ;  /* 0x0000000207028211 */ /* 0x001fca00078c08ff */
[----:B-1----:R-:W-:-:S05]  /*330d0*/  @!P0 IMAD.X R3, RZ, RZ, R6, P6 ;  /* 0x000000ffff038224 */ /* 0x002fca00030e0606 */
        /* <DEDUP_REMOVED lines=33> */
[----:B----4-:R-:W-:-:S13]  /*332f0*/  ISETP.GE.AND P0, PT, R8, R5, PT ;  /* 0x000000050800720c */ /* 0x010fda0003f06270 */
        /* <DEDUP_REMOVED lines=8> */
.L_x_4305:
        /* <DEDUP_REMOVED lines=13> */
.L_x_4121:
[----:B------:R-:W-:Y:S05]  /*33450*/  BSYNC B0 ;  /* 0x0000000000007941 */ /* 0x000fea0003800000 */
.L_x_4120:
[----:B------:R-:W-:Y:S01]  /*33460*/  NOP ;  /* 0x0000000000007918 */ /* 0x000fe20000000000 */
[----:B------:R-:W-:-:S13]  /*33470*/  PLOP3.LUT P0, PT, PT, PT, PT, 0x80, 0x0 ;  /* 0x000000000000781c */ /* 0x000fda0003f0f070 */
.L_x_4122:
        /* <DEDUP_REMOVED lines=18> */
.L_x_4306:
[----:B------:R-:W-:Y:S05]  /*335a0*/  BSYNC B0 ;  /* 0x0000000000007941 */ /* 0x000fea0003800000 */
.L_x_4123:
[----:B------:R-:W-:-:S05]  /*335b0*/  IMAD.U32 R2, RZ, RZ, UR40 ;  /* 0x00000028ff027e24 */ /* 0x000fca000f8e00ff */
[----:B------:R-:W-:-:S13]  /*335c0*/  ISETP.NE.AND P0, PT, R2, 0x3, PT ;  /* 0x000000030200780c */ /* 0x000fda0003f05270 */
[----:B------:R-:W-:Y:S05]  /*335d0*/  @!P0 BRA `(.L_x_4125) ;  /* 0x0000000000048947 */ /* 0x000fea0003800000 */
[----:B------:R-:W-:Y:S01]  /*335e0*/  BPT.TRAP 0x1 ;  /* 0x000000040000795c */ /* 0x000fe20000300000 */
.L_x_4125:
[----:B0-----:R-:W-:Y:S01]  /*335f0*/  SHF.L.U32 R0, R27, 0x1f, RZ ;  /* 0x0000001f1b007819 */ /* 0x001fe200000006ff */
[----:B------:R-:W-:Y:S03]  /*33600*/  BSSY B0, `(.L_x_4126) ;  /* 0x0000003000007945 */ /* 0x000fe60003800000 */
[----:B------:R-:W0:Y:S02]  /*33610*/  SYNCS.PHASECHK.TRANS64.TRYWAIT P0, [R17+URZ+0x32460], R0 ;  /* 0x03246000110075a7 */ /* 0x000e24000800017f */
[----:B0-----:R-:W-:Y:S05]  /*33620*/  @!P0 BRA `(.L_x_4127) ;  /* 0x0000006400308947 */ /* 0x001fea0003800000 */
.L_x_4307:
[----:B------:R-:W-:Y:S05]  /*33630*/  BSYNC B0 ;  /* 0x0000000000007941 */ /* 0x000fea0003800000 */
.L_x_4126:
[----:B------:R-:W0:Y:S01]  /*33640*/  LDL.LU R3, [R1+0x488] ;  /* 0x0004880001037983 */ /* 0x000e220000300800 */
[----:B------:R-:W-:-:S03]  /*33650*/  ULDC.64 UR4, c[0x0][0x328] ;  /* 0x0000ca0000047ab9 */ /* 0x000fc60000000a00 */
[----:B------:R-:W3:Y:S04]  /*33660*/  LDL.LU R2, [R1+0x44c] ;  /* 0x00044c0001027983 */ /* 0x000ee80000300800 */
[----:B------:R-:W4:Y:S04]  /*33670*/  LDL.LU R7, [R1+0x48c] ;  /* 0x00048c0001077983 */ /* 0x000f280000300800 */
[----:B--2---:R-:W2:Y:S04]  /*33680*/  LDL.LU R6, [R1+0x448] ;  /* 0x0004480001067983 */ /* 0x004ea80000300800 */
[----:B------:R-:W5:Y:S01]  /*33690*/  LDL.LU R4, [R1+0x490] ;  /* 0x0004900001047983 */ /* 0x000f620000300800 */
[----:B------:R-:W-:-:S02]  /*336a0*/  LOP3.LUT P3, RZ, R22, 0x10, RZ, 0xc0, !PT ;  /* 0x0000001016ff7812 */ /* 0x000fc4000786c0ff */
[C---:B------:R-:W-:Y:S02]  /*336b0*/  LOP3.LUT P2, RZ, R22.reuse, 0x8, RZ, 0xc0, !PT ;  /* 0x0000000816ff7812 */ /* 0x040fe4000784c0ff */
[C---:B------:R-:W-:Y:S02]  /*336c0*/  LOP3.LUT P1, RZ, R22.reuse, 0x4, RZ, 0xc0, !PT ;  /* 0x0000000416ff7812 */ /* 0x040fe4000782c0ff */
[----:B------:R-:W-:Y:S01]  /*336d0*/  LOP3.LUT P4, RZ, R22, 0x1, RZ, 0xc0, !PT ;  /* 0x0000000116ff7812 */ /* 0x000fe2000788c0ff */
[----:B0-----:R-:W-:-:S04]  /*336e0*/  IMAD R0, R3, UR4, RZ ;  /* 0x0000000403007c24 */ /* 0x001fc8000f8e02ff */
[C---:B---3--:R-:W-:Y:S02]  /*336f0*/  IMAD R5, R2.reuse, UR5, R0 ;  /* 0x0000000502057c24 */ /* 0x048fe4000f8e0200 */
[----:B------:R-:W-:Y:S01]  /*33700*/  IMAD.WIDE.U32 R2, R2, UR4, RZ ;  /* 0x0000000402027c25 */ /* 0x000fe2000f8e00ff */
[----:B------:R-:W-:-:S03]  /*33710*/  ULDC.64 UR4, c[0x0][0x338] ;  /* 0x0000ce0000047ab9 */ /* 0x000fc60000000a00 */
[----:B------:R-:W-:Y:S02]  /*33720*/  IMAD.IADD R3, R3, 0x1, R5 ;  /* 0x0000000103037824 */ /* 0x000fe400078e0205 */
[----:B----4-:R-:W-:Y:S01]  /*33730*/  IMAD R0, R7, UR4, RZ ;  /* 0x0000000407007c24 */ /* 0x010fe2000f8e02ff */
[----:B------:R-:W-:Y:S01]  /*33740*/  SEL R7, RZ, 0x8, P1 ;  /* 0x00000008ff077807 */ /* 0x000fe20000800000 */
[----:B--2---:R-:W-:-:S04]  /*33750*/  IMAD.WIDE.U32 R2, R6, UR4, R2 ;  /* 0x0000000406027c25 */ /* 0x004fc8000f8e0002 */
[----:B------:R-:W-:Y:S01]  /*33760*/  IMAD R5, R6, UR5, R0 ;  /* 0x0000000506057c24 */ /* 0x000fe2000f8e0200 */
[----:B------:R-:W-:Y:S01]  /*33770*/  ULDC.64 UR4, c[0x0][0x330] ;  /* 0x0000cc0000047ab9 */ /* 0x000fe20000000a00 */
[----:B------:R-:W-:Y:S02]  /*33780*/  SEL R0, RZ, 0x2, P3 ;  /* 0x00000002ff007807 */ /* 0x000fe40001800000 */
        /* <DEDUP_REMOVED lines=20> */
[----:B------:R-:W-:Y:S01]  /*338d0*/  ISETP.LT.OR P3, PT, R31, 0x1, !P1 ;  /* 0x000000011f00780c */ /* 0x000fe20004f61670 */
[----:B0-----:R-:W-:-:S05]  /*338e0*/  IMAD.SHL.U32 R2, R2, 0x8, RZ ;  /* 0x0000000802027824 */ /* 0x001fca00078e00ff */
[----:B------:R-:W-:-:S04]  /*338f0*/  LOP3.LUT R2, R2, 0x38, RZ, 0xc0, !PT ;  /* 0x0000003802027812 */ /* 0x000fc800078ec0ff */
[----:B------:R-:W-:-:S04]  /*33900*/  SHF.L.U32 R0, R2, 0x1, RZ ;  /* 0x0000000102007819 */ /* 0x000fc800000006ff */
        /* <DEDUP_REMOVED lines=60> */
.L_x_4321:
        /* <DEDUP_REMOVED lines=15> */
.L_x_4129:
        /* <DEDUP_REMOVED lines=11> */
.L_x_4130:
[----:B------:R-:W2:Y:S01]  /*33e70*/  LDL.LU R2, [R1+0x484] ;  /* 0x0004840001027983 */ /* 0x000ea20000300800 */
[----:B------:R0:W-:Y:S01]  /*33e80*/  SYNCS.ARRIVE.TRANS64.A1T0 RZ, [R17+URZ+0x32450], RZ ;  /* 0x032450ff11ff79a7 */ /* 0x0001e2000810003f */
[----:B------:R-:W-:Y:S01]  /*33e90*/  BSSY B0, `(.L_x_4131) ;  /* 0x00000e0000007945 */ /* 0x000fe20003800000 */
[----:B--2---:R-:W-:-:S05]  /*33ea0*/  VIADD R10, R2, 0xfffffffe ;  /* 0xfffffffe020a7836 */ /* 0x004fca0000000000 */
[----:B------:R-:W-:-:S13]  /*33eb0*/  ISETP.GE.AND P0, PT, R10, R34, PT ;  /* 0x000000220a00720c */ /* 0x000fda0003f06270 */
[----:B0-----:R-:W-:Y:S05]  /*33ec0*/  @!P0 BRA `(.L_x_4132) ;  /* 0x0000000c00708947 */ /* 0x001fea0003800000 */
.L_x_4145:
[----:B0-----:R-:W0:Y:S01]  /*33ed0*/  S2R R2, SR_TID.X ;  /* 0x0000000000027919 */ /* 0x001e220000002100 */
[----:B------:R-:W1:Y:S01]  /*33ee0*/  LDC R6, c[0x0][0x430] ;  /* 0x00010c00ff067b82 */ /* 0x000e620000000800 */
[----:B------:R-:W-:Y:S01]  /*33ef0*/  IMAD R7, R10, 0x60, R33 ;  /* 0x000000600a077824 */ /* 0x000fe200078e0221 */
[----:B--2---:R-:W2:Y:S01]  /*33f00*/  S2R R3, SR_TID.X ;  /* 0x0000000000037919 */ /* 0x004ea20000002100 */
[----:B------:R-:W-:Y:S02]  /*33f10*/  IMAD.U32 R12, RZ, RZ, UR40 ;  /* 0x00000028ff0c7e24 */ /* 0x000fe4000f8e00ff */
[----:B------:R-:W-:Y:S01]  /*33f20*/  VIADD R25, R25, 0x1 ;  /* 0x0000000119197836 */ /* 0x000fe20000000000 */
[----:B-1----:R-:W-:Y:S02]  /*33f30*/  ISETP.NE.AND P0, PT, R6, 0x1, PT ;  /* 0x000000010600780c */ /* 0x002fe40003f05270 */
[----:B0-----:R-:W-:Y:S01]  /*33f40*/  LOP3.LUT R2, R2, 0x7f, RZ, 0xc0, !PT ;  /* 0x0000007f02027812 */ /* 0x001fe200078ec0ff */
[----:B--23--:R-:W-:-:S03]  /*33f50*/  IMAD.SHL.U32 R4, R3, 0x10, RZ ;  /* 0x0000001003047824 */ /* 0x00cfc600078e00ff */
        /* <DEDUP_REMOVED lines=24> */
[----:B------:R-:W-:Y:S01]  /*340e0*/  IMAD R6, R6, R3, R7 ;  /* 0x0000000306067224 */ /* 0x000fe200078e0207 */
[----:B------:R-:W-:Y:S01]  /*340f0*/  SEL R2, RZ, 0x1, P0 ;  /* 0x00000001ff027807 */ /* 0x000fe20000000000 */
[----:B------:R-:W-:Y:S01]  /*34100*/  IMAD.MOV.U32 R3, RZ, RZ, R10 ;  /* 0x000000ffff037224 */ /* 0x000fe200078e000a */
[----:B------:R-:W-:Y:S05]  /*34110*/  YIELD ;  /* 0x0000000000007946 */ /* 0x000fea0003800000 */
[----:B------:R-:W-:Y:S01]  /*34120*/  SEL R25, R25, RZ, P0 ;  /* 0x000000ff19197207 */ /* 0x000fe20000000000 */
[----:B------:R-:W-:Y:S01]  /*34130*/  VIADD R10, R10, 0xffffffff ;  /* 0xffffffff0a0a7836 */ /* 0x000fe20000000000 */
[----:B------:R-:W-:-:S02]  /*34140*/  LOP3.LUT R27, R27, R2, RZ, 0x3c, !PT ;  /* 0x000000021b1b7212 */ /* 0x000fc400078e3cff */
[----:B------:R-:W-:Y:S01]  /*34150*/  ISETP.GT.AND P2, PT, R3, R34, PT ;  /* 0x000000220300720c */ /* 0x000fe20003f44270 */
[----:B0-----:R-:W-:-:S12]  /*34160*/  @!P1 BRA `(.L_x_4133) ;  /* 0x0000000000049947 */ /* 0x001fd80003800000 */
[----:B------:R-:W-:Y:S01]  /*34170*/  BPT.TRAP 0x1 ;  /* 0x000000040000795c */ /* 0x000fe20000300000 */
.L_x_4133:
[----:B------:R-:W-:Y:S01]  /*34180*/  IMAD R4, R25, 0x8, R23 ;  /* 0x0000000819047824 */ /* 0x000fe200078e0217 */
[----:B------:R-:W-:Y:S01]  /*34190*/  SHF.L.U32 R21, R27, 0x1f, RZ ;  /* 0x0000001f1b157819 */ /* 0x000fe200000006ff */
[----:B------:R-:W-:Y:S01]  /*341a0*/  BSSY B1, `(.L_x_4134) ;  /* 0x0000004000017945 */ /* 0x000fe20003800000 */
[----:B------:R-:W-:Y:S02]  /*341b0*/  SHF.R.S32.HI R17, RZ, 0x1f, R6 ;  /* 0x0000001fff117819 */ /* 0x000fe40000011406 */
[----:B------:R-:W0:Y:S02]  /*341c0*/  SYNCS.PHASECHK.TRANS64.TRYWAIT P0, [R4+URZ+0x32440], R21 ;  /* 0x03244015040075a7 */ /* 0x000e24000800017f */
[----:B0-----:R-:W-:Y:S05]  /*341d0*/  @!P0 BRA `(.L_x_4135) ;  /* 0x0000006000988947 */ /* 0x001fea0003800000 */
.L_x_4322:
[----:B------:R-:W-:Y:S05]  /*341e0*/  BSYNC B1 ;  /* 0x0000000000017941 */ /* 0x000fea0003800000 */
.L_x_4134:
        /* <DEDUP_REMOVED lines=52> */
.L_x_4336:
        /* <DEDUP_REMOVED lines=8> */
.L_x_4137:
        /* <DEDUP_REMOVED lines=11> */
.L_x_4138:
[----:B------:R2:W-:Y:S01]  /*34660*/  SYNCS.ARRIVE.TRANS64.A1T0 RZ, [R4+URZ+0x32430], RZ ;  /* 0x032430ff04ff79a7 */ /* 0x0005e2000810003f */
[----:B------:R-:W-:Y:S05]  /*34670*/  @!P3 BRA `(.L_x_4139) ;  /* 0x000000000004b947 */ /* 0x000fea0003800000 */
[----:B------:R-:W-:Y:S01]  /*34680*/  BPT.TRAP 0x1 ;  /* 0x000000040000795c */ /* 0x000fe20000300000 */
.L_x_4139:
[----:B------:R-:W3:Y:S01]  /*34690*/  SYNCS.PHASECHK.TRANS64.TRYWAIT P0, [R4+URZ+0x32460], R21 ;  /* 0x03246015040075a7 */ /* 0x000ee2000800017f */
[----:B------:R-:W-:Y:S04]  /*346a0*/  BSSY B1, `(.L_x_4140) ;  /* 0x0000002000017945 */ /* 0x000fe80003800000 */
[----:B---3--:R-:W-:Y:S05]  /*346b0*/  @!P0 BRA `(.L_x_4141) ;  /* 0x0000006400188947 */ /* 0x008fea0003800000 */
.L_x_4337:
[----:B------:R-:W-:Y:S05]  /*346c0*/  BSYNC B1 ;  /* 0x0000000000017941 */ /* 0x000fea0003800000 */
.L_x_4140:
        /* <DEDUP_REMOVED lines=68> */
.L_x_4351:
        /* <DEDUP_REMOVED lines=11> */
.L_x_4143:
        /* <DEDUP_REMOVED lines=11> */
.L_x_4144:
[----:B------:R0:W-:Y:S01]  /*34c70*/  SYNCS.ARRIVE.TRANS64.A1T0 RZ, [R4+URZ+0x32450], RZ ;  /* 0x032450ff04ff79a7 */ /* 0x0001e2000810003f */
[----:B------:R-:W-:Y:S05]  /*34c80*/  @P2 BRA `(.L_x_4145) ;  /* 0xfffffff000902947 */ /* 0x000fea000383ffff */
.L_x_4132:
[----:B------:R-:W-:Y:S05]  /*34c90*/  BSYNC B0 ;  /* 0x0000000000007941 */ /* 0x000fea0003800000 */
.L_x_4131:
        /* <DEDUP_REMOVED lines=11> */
[----:B0-23--:R-:W1:Y:S02]  /*34d50*/  FLO.U32 R4, UR4 ;  /* 0x0000000400047d00 */ /* 0x00de6400080e0000 */
[----:B-1----:R-:W-:-:S06]  /*34d60*/  ISETP.EQ.U32.AND P1, PT, R4, R5, PT ;  /* 0x000000050400720c */ /* 0x002fcc0003f22070 */
[----:B------:R-:W4:Y:S07]  /*34d70*/  POPC R5, UR4 ;  /* 0x0000000400057d09 */ /* 0x000f2e0008000000 */
[----:B----4-:R-:W2:Y:S01]  /*34d80*/  @P1 ATOMG.E.ADD.STRONG.GPU PT, R3, desc[UR44][R2.64], R5 ;  /* 0x00000005020319a8 */ /* 0x010ea200081ee1ec */
[----:B------:R-:W0:Y:S02]  /*34d90*/  S2R R6, SR_LTMASK ;  /* 0x0000000000067919 */ /* 0x000e240000003900 */
[----:B0-----:R-:W-:-:S04]  /*34da0*/  LOP3.LUT R6, R6, UR4, RZ, 0xc0, !PT ;  /* 0x0000000406067c12 */ /* 0x001fc8000f8ec0ff */
[----:B------:R-:W0:Y:S01]  /*34db0*/  POPC R7, R6 ;  /* 0x0000000600077309 */ /* 0x000e220000000000 */
[----:B--2---:R-:W0:Y:S02]  /*34dc0*/  SHFL.IDX PT, R4, R3, R4, 0x1f ;  /* 0x00001f0403047589 */ /* 0x004e2400000e0000 */
[----:B0-----:R-:W-:-:S07]  /*34dd0*/  IADD3 R16, R4, UR39, R7 ;  /* 0x0000002704107c10 */ /* 0x001fce000fffe007 */
.L_x_4147:
[----:B------:R-:W-:Y:S05]  /*34de0*/  BSYNC B0 ;  /* 0x0000000000007941 */ /* 0x000fea0003800000 */
.L_x_4146:
[----:B------:R-:W-:Y:S02]  /*34df0*/  LOP3.LUT R27, R27, R0, RZ, 0x3c, !PT ;  /* 0x000000001b1b7212 */ /* 0x000fe400078e3cff */
[----:B------:R-:W-:-:S07]  /*34e00*/  SEL R25, R25, RZ, P0 ;  /* 0x000000ff19197207 */ /* 0x000fce0000000000 */
.L_x_4100:
[----:B------:R-:W-:Y:S05]  /*34e10*/  BSYNC B7 ;  /* 0x0000000000077941 */ /* 0x000fea0003800000 */
.L_x_4098:
[----:B------:R-:W-:-:S13]  /*34e20*/  LOP3.LUT P0, RZ, R22, 0x1000, RZ, 0xc0, !PT ;  /* 0x0000100016ff7812 */ /* 0x000fda000780c0ff */
[----:B------:R-:W-:Y:S05]  /*34e30*/  @!P0 BRA `(.L_x_4148) ;  /* 0x0000000000248947 */ /* 0x000fea0003800000 */
[----:B------:R-:W-:Y:S05]  /*34e40*/  WARPSYNC.ALL ;  /* 0x0000000000007948 */ /* 0x000fea0003800000 */
[----:B------:R-:W4:Y:S08]  /*34e50*/  S2UR UR5, SR_CgaCtaId ;  /* 0x00000000000579c3 */ /* 0x000f300000008800 */
[----:B------:R-:W-:Y:S06]  /*34e60*/  BAR.SYNC.DEFER_BLOCKING 0x5, 0x180 ;  /* 0x0146000000007b1d */ /* 0x000fec0000010000 */
[----:B------:R-:W-:-:S02]  /*34e70*/  UMOV UR4, 0x400 ;  /* 0x0000040000047882 */ /* 0x000fc40000000000 */
[----:B----4-:R-:W-:-:S06]  /*34e80*/  ULEA UR4, UR5, UR4, 0x18 ;  /* 0x0000000405047291 */ /* 0x010fcc000f8ec03f */
[----:B0-----:R-:W-:-:S05]  /*34e90*/  IMAD.U32 R23, RZ, RZ, UR4 ;  /* 0x00000004ff177e24 */ /* 0x001fca000f8e00ff */
[----:B------:R4:W0:Y:S01]  /*34ea0*/  LDS.128 R16, [R23+0x324d0] ;  /* 0x0324d00017107984 */ /* 0x0008220000000c00 */
[----:B------:R-:W-:Y:S06]  /*34eb0*/  BAR.ARV 0x4, 0x180 ;  /* 0x0106000000007b1d */ /* 0x000fec0000002000 */
[----:B------:R-:W-:Y:S05]  /*34ec0*/  BRA `(.L_x_4149) ;  /* 0x0000000800cc7947 */ /* 0x000fea0003800000 */
.L_x_4148:
        /* <DEDUP_REMOVED lines=36> */
.L_x_4361:
[----:B------:R-:W-:Y:S02]  /*35110*/  ULDC UR4, c[0x0][0xd38] ;  /* 0x00034e0000047ab9 */ /* 0x000fe40000000800 */
[----:B------:R-:W-:-:S04]  /*35120*/  IMAD.U32 R7, RZ, RZ, UR4 ;  /* 0x00000004ff077e24 */ /* 0x000fc8000f8e00ff */
[----:B--2---:R-:W-:-:S04]  /*35130*/  IMAD R14, R14, R7, RZ ;  /* 0x000000070e0e7224 */ /* 0x004fc800078e02ff */
[----:B------:R-:W-:-:S05]  /*35140*/  IMAD.IADD R9, R4, 0x1, R14 ;  /* 0x0000000104097824 */ /* 0x000fca00078e020e */
[----:B------:R-:W-:-:S13]  /*35150*/  ISETP.GT.AND P6, PT, R9, R0, PT ;  /* 0x000000000900720c */ /* 0x000fda0003fc4270 */
[----:B------:R-:W-:Y:S05]  /*35160*/  @P6 BRA `(.L_x_4151) ;  /* 0x00000000009c6947 */ /* 0x000fea0003800000 */
.L_x_4156:
        /* <DEDUP_REMOVED lines=14> */
.L_x_4154:
[----:B------:R-:W-:Y:S05]  /*35250*/  BSYNC B0 ;  /* 0x0000000000007941 */ /* 0x000fea0003800000 */
.L_x_4153:
[----:B------:R-:W-:-:S03]  /*35260*/  UMOV UR4, 0xffffffff ;  /* 0xffffffff00047882 */ /* 0x000fc60000000000 */
[----:B------:R-:W-:Y:S05]  /*35270*/  BRA.DIV UR4, `(.L_x_4155) ;  /* 0x0000006604287947 */ /* 0x000fea000b800000 */
[----:B-----5:R-:W2:Y:S02]  /*35280*/  SHFL.UP PT, R14, R5, 0x1, RZ ;  /* 0x04200000050e7989 */ /* 0x020ea400000e00ff */
[----:B--2---:R-:W-:-:S05]  /*35290*/  SEL R14, R14, RZ, P1 ;  /* 0x000000ff0e0e7207 */ /* 0x004fca0000800000 */
[----:B-1----:R-:W-:-:S05]  /*352a0*/  IMAD.IADD R13, R5, 0x1, R14 ;  /* 0x00000001050d7824 */ /* 0x002fca00078e020e */
        /* <DEDUP_REMOVED lines=13> */
.L_x_4369:
[----:B------:R-:W-:Y:S02]  /*35380*/  ULDC UR4, c[0x0][0xd38] ;  /* 0x00034e0000047ab9 */ /* 0x000fe40000000800 */
[----:B------:R-:W-:-:S04]  /*35390*/  IMAD.U32 R7, RZ, RZ, UR4 ;  /* 0x00000004ff077e24 */ /* 0x000fc8000f8e00ff */
[----:B-1----:R-:W-:-:S04]  /*353a0*/  IMAD R14, R14, R7, RZ ;  /* 0x000000070e0e7224 */ /* 0x002fc800078e02ff */
[----:B------:R-:W-:-:S05]  /*353b0*/  IMAD.IADD R9, R14, 0x1, R9 ;  /* 0x000000010e097824 */ /* 0x000fca00078e0209 */
[----:B------:R-:W-:-:S13]  /*353c0*/  ISETP.GT.AND P6, PT, R9, R0, PT ;  /* 0x000000000900720c */ /* 0x000fda0003fc4270 */
[----:B------:R-:W-:Y:S05]  /*353d0*/  @!P6 BRA `(.L_x_4156) ;  /* 0xfffffffc0064e947 */ /* 0x000fea000383ffff */
.L_x_4151:
        /* <DEDUP_REMOVED lines=8> */
.L_x_4373:
[----:B------:R-:W-:Y:S01]  /*35460*/  ISETP.NE.AND P0, PT, R3, RZ, PT ;  /* 0x000000ff0300720c */ /* 0x000fe20003f05270 */
[----:B------:R-:W-:-:S12]  /*35470*/  IMAD.MOV.U32 R14, RZ, RZ, RZ ;  /* 0x000000ffff0e7224 */ /* 0x000fd800078e00ff */
[----:B------:R-:W-:Y:S05]  /*35480*/  @!P0 BRA `(.L_x_4158) ;  /* 0x0000000000108947 */ /* 0x000fea0003800000 */
[----:B------:R-:W-:Y:S01]  /*35490*/  UMOV UR4, 0xffffffff ;  /* 0xffffffff00047882 */ /* 0x000fe20000000000 */
[----:B------:R-:W-:Y:S02]  /*354a0*/  VIADD R12, R4, 0xffffffff ;  /* 0xffffffff040c7836 */ /* 0x000fe40000000000 */
[----:B------:R-:W-:Y:S05]  /*354b0*/  BRA.DIV UR4, `(.L_x_4159) ;  /* 0x00000066049c7947 */ /* 0x000fea000b800000 */
[----:B------:R4:W0:Y:S02]  /*354c0*/  SHFL.IDX PT, R14, R2, R12, 0x1f ;  /* 0x00001f0c020e7589 */ /* 0x00082400000e0000 */
.L_x_4158:
[----:B0---4-:R-:W0:Y:S01]  /*354d0*/  LDC.64 R2, c[0x0][0xd90] ;  /* 0x00036400ff027b82 */ /* 0x011e220000000a00 */
[----:B------:R-:W-:-:S04]  /*354e0*/  IMAD.IADD R19, R4, 0x1, R19 ;  /* 0x0000000104137824 */ /* 0x000fc800078e0213 */
[----:B0-----:R-:W-:-:S05]  /*354f0*/  IMAD.WIDE R2, R19, 0x4, R2 ;  /* 0x0000000413027825 */ /* 0x001fca00078e0202 */
[----:B------:R0:W2:Y:S01]  /*35500*/  LDG.E R6, desc[UR44][R2.64] ;  /* 0x0000002c02067981 */ /* 0x0000a2000c1e1900 */
        /* <DEDUP_REMOVED lines=34> */
[----:B------:R-:W0:Y:S02]  /*35730*/  I2F.RP R8, R7 ;  /* 0x0000000700087306 */ /* 0x000e240000209400 */
[----:B------:R-:W-:-:S06]  /*35740*/  IADD3 R4, RZ, -R4, RZ ;  /* 0x80000004ff047210 */ /* 0x000fcc0007ffe0ff */
        /* <DEDUP_REMOVED lines=26> */
.L_x_4152:
[----:B------:R-:W-:Y:S01]  /*358f0*/  UMOV UR4, URZ ;  /* 0x0000003f00047c82 */ /* 0x000fe20008000000 */
[----:B------:R-:W-:Y:S01]  /*35900*/  UMOV UR5, URZ ;  /* 0x0000003f00057c82 */ /* 0x000fe20008000000 */
[----:B------:R-:W-:Y:S01]  /*35910*/  ULDC UR6, c[0x0][0xd3c] ;  /* 0x00034f0000067ab9 */ /* 0x000fe20000000800 */
[----:B------:R-:W-:Y:S02]  /*35920*/  IMAD.MOV.U32 R16, RZ, RZ, R0 ;  /* 0x000000ffff107224 */ /* 0x000fe400078e0000 */
[----:B------:R-:W-:Y:S02]  /*35930*/  IMAD.U32 R17, RZ, RZ, UR4 ;  /* 0x00000004ff117e24 */ /* 0x000fe4000f8e00ff */
[----:B------:R-:W-:Y:S02]  /*35940*/  IMAD.U32 R18, RZ, RZ, UR5 ;  /* 0x00000005ff127e24 */ /* 0x000fe4000f8e00ff */
[----:B------:R-:W-:-:S07]  /*35950*/  IMAD.U32 R19, RZ, RZ, UR6 ;  /* 0x00000006ff137e24 */ /* 0x000fce000f8e00ff */
.L_x_4160:
        /* <DEDUP_REMOVED lines=10> */
.L_x_4149:
[----:B------:R-:W-:Y:S02]  /*35a00*/  ULDC UR4, c[0x0][0xd3c] ;  /* 0x00034f0000047ab9 */ /* 0x000fe40000000800 */
[----:B0-----:R-:W-:-:S13]  /*35a10*/  ISETP.GE.AND P0, PT, R19, UR4, PT ;  /* 0x0000000413007c0c */ /* 0x001fda000bf06270 */
[----:B------:R-:W-:Y:S05]  /*35a20*/  @!P0 BRA `(.L_x_4161) ;  /* 0xffffff9000848947 */ /* 0x000fea000383ffff */
[----:B------:R-:W-:Y:S05]  /*35a30*/  BSYNC B8 ;  /* 0x0000000000087941 */ /* 0x000fea0003800000 */
.L_x_4040:
[----:B0-----:R-:W5:Y:S01]  /*35a40*/  LDL.LU R0, [R1+0x480] ;  /* 0x0004800001007983 */ /* 0x001f620000300800 */
        /* <DEDUP_REMOVED lines=11> */
.L_x_4376:
[----:B------:R-:W-:Y:S05]  /*35b00*/  BSYNC B0 ;  /* 0x0000000000007941 */ /* 0x000fea0003800000 */
.L_x_4162:
[----:B------:R-:W-:-:S03]  /*35b10*/  UMOV UR4, 0xffffffff ;  /* 0xffffffff00047882 */ /* 0x000fc60000000000 */
[----:B------:R-:W-:Y:S05]  /*35b20*/  BRA.DIV UR4, `(.L_x_4164) ;  /* 0x0000006204387947 */ /* 0x000fea000b800000 */
[----:B------:R-:W0:Y:S02]  /*35b30*/  S2R R0, SR_TID.X ;  /* 0x0000000000007919 */ /* 0x000e240000002100 */
[----:B0-----:R-:W-:-:S04]  /*35b40*/  SHF.R.U32.HI R0, RZ, 0x5, R0 ;  /* 0x00000005ff007819 */ /* 0x001fc80000011600 */
[----:B------:R-:W-:-:S05]  /*35b50*/  LOP3.LUT R0, R0, 0x3, RZ, 0xc0, !PT ;  /* 0x0000000300007812 */ /* 0x000fca00078ec0ff */
[----:B------:R0:W0:Y:S02]  /*35b60*/  SHFL.IDX PT, R14, R0, RZ, 0x1f ;  /* 0x00001fff000e7589 */ /* 0x00002400000e0000 */
.L_x_4379:
[----:B0-----:R-:W-:-:S13]  /*35b70*/  ISETP.NE.AND P0, PT, R14, RZ, PT ;  /* 0x000000ff0e00720c */ /* 0x001fda0003f05270 */
[----:B------:R-:W-:Y:S05]  /*35b80*/  @P0 BRA `(.L_x_3800) ;  /* 0x0000000000880947 */ /* 0x000fea0003800000 */
[----:B------:R-:W-:-:S03]  /*35b90*/  UMOV UR4, 0xffffffff ;  /* 0xffffffff00047882 */ /* 0x000fc60000000000 */
[----:B------:R-:W-:Y:S05]  /*35ba0*/  BRA.DIV UR4, `(.L_x_4165) ;  /* 0x00000062044c7947 */ /* 0x000fea000b800000 */
[----:B------:R-:W-:-:S13]  /*35bb0*/  ELECT P6, URZ, PT ;  /* 0x00000000003f782f */ /* 0x000fda00038c0000 */
.L_x_4382:
[----:B------:R-:W-:Y:S05]  /*35bc0*/  @!P6 BRA `(.L_x_3800) ;  /* 0x000000000078e947 */ /* 0x000fea0003800000 */
[----:B------:R-:W-:-:S06]  /*35bd0*/  ULOP3.LUT UR4, UR38, 0x2, URZ, 0xfc, !UPT ;  /* 0x0000000226047892 */ /* 0x000fcc000f8efc3f */
[----:B------:R-:W-:-:S05]  /*35be0*/  IMAD.U32 R0, RZ, RZ, UR4 ;  /* 0x00000004ff007e24 */ /* 0x000fca000f8e00ff */
[----:B------:R-:W-:-:S13]  /*35bf0*/  ISETP.NE.AND P0, PT, R0, 0x3, PT ;  /* 0x000000030000780c */ /* 0x000fda0003f05270 */
[----:B------:R-:W-:Y:S05]  /*35c00*/  @!P0 BRA `(.L_x_4166) ;  /* 0x0000000000048947 */ /* 0x000fea0003800000 */
[----:B------:R-:W-:Y:S01]  /*35c10*/  BPT.TRAP 0x1 ;  /* 0x000000040000795c */ /* 0x000fe20000300000 */
.L_x_4166:
[----:B------:R-:W-:Y:S01]  /*35c20*/  IMAD R3, R25, 0x8, R5 ;  /* 0x0000000819037824 */ /* 0x000fe200078e0205 */
[----:B------:R-:W-:Y:S01]  /*35c30*/  SHF.L.U32 R2, R27, 0x1f, RZ ;  /* 0x0000001f1b027819 */ /* 0x000fe200000006ff */
[----:B------:R-:W-:-:S03]  /*35c40*/  VIADD R25, R25, 0x1 ;  /* 0x0000000119197836 */ /* 0x000fc60000000000 */
[----:B------:R-:W0:Y:S02]  /*35c50*/  SYNCS.PHASECHK.TRANS64.TRYWAIT P1, [R3+URZ+0x32440], R2 ;  /* 0x03244002030075a7 */ /* 0x000e24000802017f */
[----:B------:R-:W-:-:S04]  /*35c60*/  ISETP.NE.AND P2, PT, R25, 0x2, PT ;  /* 0x000000021900780c */ /* 0x000fc80003f45270 */
[----:B------:R-:W-:Y:S01]  /*35c70*/  SEL R0, RZ, 0x1, P2 ;  /* 0x00000001ff007807 */ /* 0x000fe20001000000 */
[----:B0-----:R-:W-:Y:S08]  /*35c80*/  @!P1 BRA `(.L_x_4167) ;  /* 0x0000006000349947 */ /* 0x001ff00003800000 */
.L_x_4383:
[----:B------:R-:W-:Y:S02]  /*35c90*/  SEL R25, R25, RZ, P2 ;  /* 0x000000ff19197207 */ /* 0x000fe40001000000 */
[----:B------:R-:W-:Y:S01]  /*35ca0*/  LOP3.LUT R0, R27, R0, RZ, 0x3c, !PT ;  /* 0x000000001b007212 */ /* 0x000fe200078e3cff */
[----:B------:R-:W-:Y:S06]  /*35cb0*/  @!P0 BRA `(.L_x_4168) ;  /* 0x0000000000048947 */ /* 0x000fec0003800000 */
[----:B------:R-:W-:Y:S01]  /*35cc0*/  BPT.TRAP 0x1 ;  /* 0x000000040000795c */ /* 0x000fe20000300000 */
.L_x_4168:
[----:B------:R-:W-:Y:S01]  /*35cd0*/  IMAD R25, R25, 0x8, R5 ;  /* 0x0000000819197824 */ /* 0x000fe200078e0205 */
[----:B------:R-:W-:-:S04]  /*35ce0*/  SHF.L.U32 R0, R0, 0x1f, RZ ;  /* 0x0000001f00007819 */ /* 0x000fc800000006ff */
[----:B------:R-:W0:Y:S02]  /*35cf0*/  SYNCS.PHASECHK.TRANS64.TRYWAIT P1, [R25+URZ+0x32440], R0 ;  /* 0x03244000190075a7 */ /* 0x000e24000802017f */
[----:B0-----:R-:W-:Y:S05]  /*35d00*/  @!P1 BRA `(.L_x_4169) ;  /* 0x0000006000289947 */ /* 0x001fea0003800000 */
.L_x_4384:
[----:B------:R-:W-:Y:S05]  /*35d10*/  @!P0 BRA `(.L_x_4170) ;  /* 0x0000000000048947 */ /* 0x000fea0003800000 */
[----:B------:R-:W-:Y:S01]  /*35d20*/  BPT.TRAP 0x1 ;  /* 0x000000040000795c */ /* 0x000fe20000300000 */
.L_x_4170:
[----:B------:R-:W0:Y:S02]  /*35d30*/  SYNCS.PHASECHK.TRANS64.TRYWAIT P1, [R3+URZ+0x32460], R2 ;  /* 0x03246002030075a7 */ /* 0x000e24000802017f */
[----:B0-----:R-:W-:Y:S05]  /*35d40*/  @!P1 BRA `(.L_x_4171) ;  /* 0x00000060002c9947 */ /* 0x001fea0003800000 */
.L_x_4385:
[----:B------:R-:W-:Y:S05]  /*35d50*/  @!P0 BRA `(.L_x_4172) ;  /* 0x0000000000048947 */ /* 0x000fea0003800000 */
[----:B------:R-:W-:Y:S01]  /*35d60*/  BPT.TRAP 0x1 ;  /* 0x000000040000795c */ /* 0x000fe20000300000 */
.L_x_4172:
[----:B------:R0:W0:Y:S02]  /*35d70*/  SYNCS.PHASECHK.TRANS64.TRYWAIT P0, [R25+URZ+0x32460], R0 ;  /* 0x03246000190075a7 */ /* 0x000024000800017f */
[----:B0-----:R-:W-:Y:S05]  /*35d80*/  @!P0 NANOSLEEP.SYNCS 0x989680 ;  /* 0x009896800000895d */ /* 0x001fea0003900000 */
[----:B------:R-:W0:Y:S02]  /*35d90*/  @!P0 SYNCS.PHASECHK.TRANS64 P0, [R25+URZ+0x32460], R0 ;  /* 0x03246000190085a7 */ /* 0x000e24000800007f */
[----:B0-----:R-:W-:Y:S05]  /*35da0*/  @!P0 BRA `(.L_x_4172) ;  /* 0xfffffffc00f08947 */ /* 0x001fea000383ffff */
.L_x_3800:
[----:B------:R-:W-:Y:S05]  /*35db0*/  BSYNC B9 ;  /* 0x0000000000097941 */ /* 0x000fea0003800000 */
.L_x_3797:
[----:B------:R-:W-:Y:S05]  /*35dc0*/  EXIT ;  /* 0x000000000000794d */ /* 0x000fea0003800000 */
.L_x_3826:
[----:B0-----:R0:W1:Y:S02]  /*35dd0*/  SYNCS.PHASECHK.TRANS64.TRYWAIT P5, [R71+URZ+0x32490], R86 ;  /* 0x03249056470075a7 */ /* 0x00106400080a017f */
[----:B-1----:R-:W-:Y:S05]  /*35de0*/  @!P5 NANOSLEEP.SYNCS 0x989680 ;  /* 0x009896800000d95d */ /* 0x002fea0003900000 */
[----:B------:R-:W1:Y:S02]  /*35df0*/  @!P5 SYNCS.PHASECHK.TRANS64 P5, [R71+URZ+0x32490], R86 ;  /* 0x032490564700d5a7 */ /* 0x000e6400080a007f */
[----:B-1----:R-:W-:Y:S05]  /*35e00*/  @!P5 BRA `(.L_x_3826) ;  /* 0xfffffffc00f0d947 */ /* 0x002fea000383ffff */
[----:B------:R-:W-:Y:S05]  /*35e10*/  BRA `(.L_x_4173) ;  /* 0xfffffcd0008c7947 */ /* 0x000fea000383ffff */
.L_x_3827:
        /* <DEDUP_REMOVED lines=8> */
.L_x_4175:
[----:B------:R-:W-:Y:S05]  /*35ea0*/  BSYNC B1 ;  /* 0x0000000000017941 */ /* 0x000fea0003800000 */
.L_x_4174:
        /* <DEDUP_REMOVED lines=8> */
.L_x_4176:
[----:B------:R-:W-:Y:S05]  /*35f30*/  BRA `(.L_x_4177) ;  /* 0xfffffcd000587947 */ /* 0x000fea000383ffff */
.L_x_3836:
[----:B------:R-:W-:Y:S01]  /*35f40*/  BSSY B1, `(.L_x_4178) ;  /* 0x0000008000017945 */ /* 0x000fe20003800000 */
[----:B------:R-:W-:Y:S01]  /*35f50*/  IMAD.MOV.U32 R13, RZ, RZ, R84 ;  /* 0x000000ffff0d7224 */ /* 0x000fe200078e0054 */
[----:B------:R-:W-:Y:S01]  /*35f60*/  MOV R12, 0x1 ;  /* 0x00000001000c7802 */ /* 0x000fe20000000f00 */
[----:B0---4-:R-:W-:Y:S02]  /*35f70*/  IMAD.MOV.U32 R11, RZ, RZ, 0x1c1f ;  /* 0x00001c1fff0b7424 */ /* 0x011fe400078e00ff */
[----:B------:R-:W-:-:S07]  /*35f80*/  IMAD.MOV.U32 R15, RZ, RZ, -0x1 ;  /* 0xffffffffff0f7424 */ /* 0x000fce00078e00ff */
[----:B-123--:R-:W-:Y:S05]  /*35f90*/  WARPSYNC.COLLECTIVE R15, `(.L_x_4179) ;  /* 0x000000000f087348 */ /* 0x00efea0003c00000 */
[----:B---3--:R0:W3:Y:S02]  /*35fa0*/  SHFL.IDX P6, R14, R13, R12, R11 ;  /* 0x0000000c0d0e7389 */ /* 0x0080e400000c000b */
[----:B0123--:R-:W-:Y:S01]  /*35fb0*/  ENDCOLLECTIVE ;  /* 0x000000000000791b */ /* 0x00ffe20003800000 */
.L_x_4179:
[----:B------:R-:W-:Y:S05]  /*35fc0*/  BSYNC B1 ;  /* 0x0000000000017941 */ /* 0x000fea0003800000 */
.L_x_4178:
        /* <DEDUP_REMOVED lines=8> */
.L_x_4180:
[----:B------:R-:W-:Y:S05]  /*36050*/  BRA `(.L_x_4181) ;  /* 0xfffffcd400c87947 */ /* 0x000fea000383ffff */
.L_x_3850:
[----:B-1----:R1:W2:Y:S02]  /*36060*/  SYNCS.PHASECHK.TRANS64.TRYWAIT P4, [R71+URZ+0x32490], R86 ;  /* 0x03249056470075a7 */ /* 0x0022a4000808017f */
[----:B--2---:R-:W-:Y:S05]  /*36070*/  @!P4 NANOSLEEP.SYNCS 0x989680 ;  /* 0x009896800000c95d */ /* 0x004fea0003900000 */
[----:B------:R-:W2:Y:S02]  /*36080*/  @!P4 SYNCS.PHASECHK.TRANS64 P4, [R71+URZ+0x32490], R86 ;  /* 0x032490564700c5a7 */ /* 0x000ea4000808007f */
[----:B--2---:R-:W-:Y:S05]  /*36090*/  @!P4 BRA `(.L_x_3850) ;  /* 0xfffffffc00f0c947 */ /* 0x004fea000383ffff */
[----:B------:R-:W-:Y:S05]  /*360a0*/  BRA `(.L_x_4182) ;  /* 0xfffffce4001c7947 */ /* 0x000fea000383ffff */
.L_x_3851:
        /* <DEDUP_REMOVED lines=8> */
.L_x_4184:
[----:B------:R-:W-:Y:S05]  /*36130*/  BSYNC B1 ;  /* 0x0000000000017941 */ /* 0x000fea0003800000 */
.L_x_4183:
        /* <DEDUP_REMOVED lines=8> */
.L_x_4185:
[----:B------:R-:W-:Y:S01]  /*361c0*/  IMAD.MOV.U32 R76, RZ, RZ, R14 ;  /* 0x000000ffff4c7224 */ /* 0x000fe200078e000e */
[----:B------:R-:W-:Y:S06]  /*361d0*/  BRA `(.L_x_4186) ;  /* 0xfffffce000e87947 */ /* 0x000fec000383ffff */
.L_x_3856:
        /* <DEDUP_REMOVED lines=8> */
.L_x_4188:
[----:B------:R-:W-:Y:S05]  /*36260*/  BSYNC B1 ;  /* 0x0000000000017941 */ /* 0x000fea0003800000 */
.L_x_4187:
        /* <DEDUP_REMOVED lines=8> */
.L_x_4189:
[----:B------:R-:W-:Y:S05]  /*362f0*/  BRA `(.L_x_4190) ;  /* 0xfffffce800647947 */ /* 0x000fea000383ffff */
.L_x_3861:
[----:B0-----:R0:W1:Y:S02]  /*36300*/  SYNCS.PHASECHK.TRANS64.TRYWAIT P2, [R71+URZ+0x32490], R86 ;  /* 0x03249056470075a7 */ /* 0x001064000804017f */
[----:B-1----:R-:W-:Y:S05]  /*36310*/  @!P2 NANOSLEEP.SYNCS 0x989680 ;  /* 0x009896800000a95d */ /* 0x002fea0003900000 */
[----:B------:R-:W1:Y:S02]  /*36320*/  @!P2 SYNCS.PHASECHK.TRANS64 P2, [R71+URZ+0x32490], R86 ;  /* 0x032490564700a5a7 */ /* 0x000e64000804007f */
[----:B-1----:R-:W-:Y:S05]  /*36330*/  @!P2 BRA `(.L_x_3861) ;  /* 0xfffffffc00f0a947 */ /* 0x002fea000383ffff */
[----:B------:R-:W-:Y:S05]  /*36340*/  BRA `(.L_x_4191) ;  /* 0xfffffcf0004c7947 */ /* 0x000fea000383ffff */
.L_x_3862:
        /* <DEDUP_REMOVED lines=8> */
.L_x_4193:
[----:B------:R-:W-:Y:S05]  /*363d0*/  BSYNC B1 ;  /* 0x0000000000017941 */ /* 0x000fea0003800000 */
.L_x_4192:
        /* <DEDUP_REMOVED lines=8> */
.L_x_4194:
[----:B------:R-:W-:Y:S05]  /*36460*/  BRA `(.L_x_4195) ;  /* 0xfffffcf000747947 */ /* 0x000fea000383ffff */
.L_x_3865:
[----:B------:R-:W-:Y:S01]  /*36470*/  BSSY B1, `(.L_x_4196) ;  /* 0x0000008000017945 */ /* 0x000fe20003800000 */
[----:B------:R-:W-:Y:S02]  /*36480*/  IMAD.MOV.U32 R13, RZ, RZ, R9 ;  /* 0x000000ffff0d7224 */ /* 0x000fe400078e0009 */
[----:B------:R-:W-:Y:S02]  /*36490*/  IMAD.MOV.U32 R12, RZ, RZ, 0x1 ;  /* 0x00000001ff0c7424 */ /* 0x000fe400078e00ff */
[----:B------:R-:W-:Y:S02]  /*364a0*/  IMAD.MOV.U32 R11, RZ, RZ, 0x1c1f ;  /* 0x00001c1fff0b7424 */ /* 0x000fe400078e00ff */
[----:B----4-:R-:W-:-:S07]  /*364b0*/  IMAD.MOV.U32 R15, RZ, RZ, -0x1 ;  /* 0xffffffffff0f7424 */ /* 0x010fce00078e00ff */
[----:B0123--:R-:W-:Y:S05]  /*364c0*/  WARPSYNC.COLLECTIVE R15, `(.L_x_4197) ;  /* 0x000000000f087348 */ /* 0x00ffea0003c00000 */
[----:B---3--:R3:W4:Y:S02]  /*364d0*/  SHFL.IDX P6, R14, R13, R12, R11 ;  /* 0x0000000c0d0e7389 */ /* 0x00872400000c000b */
[----:B01234-:R-:W-:Y:S01]  /*364e0*/  ENDCOLLECTIVE ;  /* 0x000000000000791b */ /* 0x01ffe20003800000 */
.L_x_4197:
[----:B------:R-:W-:Y:S05]  /*364f0*/  BSYNC B1 ;  /* 0x0000000000017941 */ /* 0x000fea0003800000 */
.L_x_4196:
        /* <DEDUP_REMOVED lines=8> */
.L_x_4198:
[----:B------:R-:W-:Y:S05]  /*36580*/  BRA `(.L_x_4199) ;  /* 0xfffffcf000747947 */ /* 0x000fea000383ffff */
.L_x_3869:
[----:B-1----:R1:W2:Y:S02]  /*36590*/  SYNCS.PHASECHK.TRANS64.TRYWAIT P3, [R71+URZ+0x324b0], R86 ;  /* 0x0324b056470075a7 */ /* 0x0022a4000806017f */
[----:B--2---:R-:W-:Y:S05]  /*365a0*/  @!P3 NANOSLEEP.SYNCS 0x989680 ;  /* 0x009896800000b95d */ /* 0x004fea0003900000 */
[----:B------:R-:W2:Y:S02]  /*365b0*/  @!P3 SYNCS.PHASECHK.TRANS64 P3, [R71+URZ+0x324b0], R86 ;  /* 0x0324b0564700b5a7 */ /* 0x000ea4000806007f */
[----:B--2---:R-:W-:Y:S05]  /*365c0*/  @!P3 BRA `(.L_x_3869) ;  /* 0xfffffffc00f0b947 */ /* 0x004fea000383ffff */
[----:B------:R-:W-:Y:S05]  /*365d0*/  BRA `(.L_x_4200) ;  /* 0xfffffcf000f07947 */ /* 0x000fea000383ffff */
.L_x_3885:
[----:B------:R0:W5:Y:S01]  /*365e0*/  LDL R13, [R1+0x464] ;  /* 0x00046400010d7983 */ /* 0x0001620000100800 */
[----:B------:R-:W-:Y:S01]  /*365f0*/  BSSY B0, `(.L_x_4201) ;  /* 0x0000007000007945 */ /* 0x000fe20003800000 */
[----:B------:R-:W-:Y:S02]  /*36600*/  IMAD.MOV.U32 R12, RZ, RZ, RZ ;  /* 0x000000ffff0c7224 */ /* 0x000fe400078e00ff */
[----:B------:R-:W-:Y:S02]  /*36610*/  IMAD.MOV.U32 R11, RZ, RZ, 0x1f ;  /* 0x0000001fff0b7424 */ /* 0x000fe400078e00ff */
[----:B------:R-:W-:-:S07]  /*36620*/  IMAD.MOV.U32 R15, RZ, RZ, -0x1 ;  /* 0xffffffffff0f7424 */ /* 0x000fce00078e00ff */
[----:B0--345:R-:W-:Y:S05]  /*36630*/  WARPSYNC.COLLECTIVE R15, `(.L_x_4202) ;  /* 0x000000000f087348 */ /* 0x039fea0003c00000 */
[----:B-----5:R1:W2:Y:S02]  /*36640*/  SHFL.IDX P6, R14, R13, R12, R11 ;  /* 0x0000000c0d0e7389 */ /* 0x0202a400000c000b */
[----:B01234-:R-:W-:Y:S01]  /*36650*/  ENDCOLLECTIVE ;  /* 0x000000000000791b */ /* 0x01ffe20003800000 */
.L_x_4202:
[----:B------:R-:W-:Y:S05]  /*36660*/  BSYNC B0 ;  /* 0x0000000000007941 */ /* 0x000fea0003800000 */
.L_x_4201:
[----:B------:R-:W-:Y:S05]  /*36670*/  BRA `(.L_x_4203) ;  /* 0xfffffd0400747947 */ /* 0x000fea000383ffff */
.L_x_3897:
        /* <DEDUP_REMOVED lines=8> */
.L_x_4205:
[----:B------:R-:W-:Y:S05]  /*36700*/  BSYNC B1 ;  /* 0x0000000000017941 */ /* 0x000fea0003800000 */
.L_x_4204:
        /* <DEDUP_REMOVED lines=8> */
.L_x_4206:
[----:B------:R-:W-:Y:S02]  /*36790*/  IMAD.MOV.U32 R13, RZ, RZ, R7 ;  /* 0x000000ffff0d7224 */ /* 0x000fe400078e0007 */
[----:B------:R-:W-:-:S07]  /*367a0*/  IMAD.MOV.U32 R2, RZ, RZ, R14 ;  /* 0x000000ffff027224 */ /* 0x000fce00078e000e */
[----:B------:R-:W-:Y:S05]  /*367b0*/  WARPSYNC.COLLECTIVE R15, `(.L_x_4207) ;  /* 0x000000000f087348 */ /* 0x000fea0003c00000 */
[----:B------:R0:W1:Y:S02]  /*367c0*/  SHFL.IDX P6, R14, R13, R12, R11 ;  /* 0x0000000c0d0e7389 */ /* 0x00006400000c000b */
[----:B01----:R-:W-:Y:S01]  /*367d0*/  ENDCOLLECTIVE ;  /* 0x000000000000791b */ /* 0x003fe20003800000 */
.L_x_4207:
[----:B------:R-:W-:Y:S02]  /*367e0*/  IMAD.MOV.U32 R13, RZ, RZ, R8 ;  /* 0x000000ffff0d7224 */ /* 0x000fe400078e0008 */
[----:B------:R-:W-:-:S07]  /*367f0*/  IMAD.MOV.U32 R5, RZ, RZ, R14 ;  /* 0x000000ffff057224 */ /* 0x000fce00078e000e */
[----:B------:R-:W-:Y:S05]  /*36800*/  WARPSYNC.COLLECTIVE R15, `(.L_x_4208) ;  /* 0x000000000f087348 */ /* 0x000fea0003c00000 */
[----:B------:R0:W1:Y:S02]  /*36810*/  SHFL.IDX P6, R14, R13, R12, R11 ;  /* 0x0000000c0d0e7389 */ /* 0x00006400000c000b */
[----:B01----:R-:W-:Y:S01]  /*36820*/  ENDCOLLECTIVE ;  /* 0x000000000000791b */ /* 0x003fe20003800000 */
.L_x_4208:
[----:B------:R-:W-:Y:S05]  /*36830*/  BRA `(.L_x_4209) ;  /* 0xfffffd10004c7947 */ /* 0x000fea000383ffff */
.L_x_3900:
[----:B------:R-:W-:Y:S01]  /*36840*/  BSSY B1, `(.L_x_4210) ;  /* 0x0000008000017945 */ /* 0x000fe20003800000 */
[----:B------:R-:W-:Y:S02]  /*36850*/  IMAD.MOV.U32 R13, RZ, RZ, R6 ;  /* 0x000000ffff0d7224 */ /* 0x000fe400078e0006 */
[----:B------:R-:W-:Y:S02]  /*36860*/  IMAD.MOV.U32 R12, RZ, RZ, 0x1 ;  /* 0x00000001ff0c7424 */ /* 0x000fe400078e00ff */
[----:B------:R-:W-:Y:S02]  /*36870*/  IMAD.MOV.U32 R11, RZ, RZ, 0x1c1f ;  /* 0x00001c1fff0b7424 */ /* 0x000fe400078e00ff */
[----:B------:R-:W-:-:S07]  /*36880*/  IMAD.MOV.U32 R15, RZ, RZ, -0x1 ;  /* 0xffffffffff0f7424 */ /* 0x000fce00078e00ff */
[----:B0---4-:R-:W-:Y:S05]  /*36890*/  WARPSYNC.COLLECTIVE R15, `(.L_x_4211) ;  /* 0x000000000f087348 */ /* 0x011fea0003c00000 */
[----:B----4-:R1:W2:Y:S02]  /*368a0*/  SHFL.IDX P6, R14, R13, R12, R11 ;  /* 0x0000000c0d0e7389 */ /* 0x0102a400000c000b */
[----:B012---:R-:W-:Y:S01]  /*368b0*/  ENDCOLLECTIVE ;  /* 0x000000000000791b */ /* 0x007fe20003800000 */
.L_x_4211:
[----:B------:R-:W-:Y:S05]  /*368c0*/  BSYNC B1 ;  /* 0x0000000000017941 */ /* 0x000fea0003800000 */
.L_x_4210:
        /* <DEDUP_REMOVED lines=8> */
.L_x_4212:
[----:B------:R-:W-:Y:S02]  /*36950*/  IMAD.MOV.U32 R13, RZ, RZ, R7 ;  /* 0x000000ffff0d7224 */ /* 0x000fe400078e0007 */
[----:B------:R-:W-:-:S07]  /*36960*/  IMAD.MOV.U32 R4, RZ, RZ, R14 ;  /* 0x000000ffff047224 */ /* 0x000fce00078e000e */
[----:B------:R-:W-:Y:S05]  /*36970*/  WARPSYNC.COLLECTIVE R15, `(.L_x_4213) ;  /* 0x000000000f087348 */ /* 0x000fea0003c00000 */
[----:B------:R0:W1:Y:S02]  /*36980*/  SHFL.IDX P6, R14, R13, R12, R11 ;  /* 0x0000000c0d0e7389 */ /* 0x00006400000c000b */
[----:B01----:R-:W-:Y:S01]  /*36990*/  ENDCOLLECTIVE ;  /* 0x000000000000791b */ /* 0x003fe20003800000 */
.L_x_4213:
[----:B------:R-:W-:Y:S02]  /*369a0*/  IMAD.MOV.U32 R13, RZ, RZ, R8 ;  /* 0x000000ffff0d7224 */ /* 0x000fe400078e0008 */
[----:B------:R-:W-:-:S07]  /*369b0*/  IMAD.MOV.U32 R7, RZ, RZ, R14 ;  /* 0x000000ffff077224 */ /* 0x000fce00078e000e */
[----:B------:R-:W-:Y:S05]  /*369c0*/  WARPSYNC.COLLECTIVE R15, `(.L_x_4214) ;  /* 0x000000000f087348 */ /* 0x000fea0003c00000 */
[----:B------:R0:W1:Y:S02]  /*369d0*/  SHFL.IDX P6, R14, R13, R12, R11 ;  /* 0x0000000c0d0e7389 */ /* 0x00006400000c000b */
[----:B01----:R-:W-:Y:S01]  /*369e0*/  ENDCOLLECTIVE ;  /* 0x000000000000791b */ /* 0x003fe20003800000 */
.L_x_4214:
[----:B------:R-:W-:Y:S05]  /*369f0*/  BRA `(.L_x_4215) ;  /* 0xfffffd1000a87947 */ /* 0x000fea000383ffff */
.L_x_3904:
[----:B------:R0:W0:Y:S02]  /*36a00*/  SYNCS.PHASECHK.TRANS64.TRYWAIT P0, [R148+URZ+0x32400], R13 ;  /* 0x0324000d940075a7 */ /* 0x000024000800017f */
[----:B0-----:R-:W-:Y:S05]  /*36a10*/  @!P0 NANOSLEEP.SYNCS 0x989680 ;  /* 0x009896800000895d */ /* 0x001fea0003900000 */
[----:B------:R-:W0:Y:S02]  /*36a20*/  @!P0 SYNCS.PHASECHK.TRANS64 P0, [R148+URZ+0x32400], R13 ;  /* 0x0324000d940085a7 */ /* 0x000e24000800007f */
[----:B0-----:R-:W-:Y:S05]  /*36a30*/  @!P0 BRA `(.L_x_3904) ;  /* 0xfffffffc00f08947 */ /* 0x001fea000383ffff */
[----:B------:R-:W-:Y:S05]  /*36a40*/  BRA `(.L_x_4216) ;  /* 0xfffffd1400287947 */ /* 0x000fea000383ffff */
.L_x_3912:
[----:B------:R-:W0:Y:S01]  /*36a50*/  LDC R61, c[0x0][0x3f4] ;  /* 0x0000fd00ff3d7b82 */ /* 0x000e220000000800 */
        /* <DEDUP_REMOVED lines=8> */
.L_x_4218:
[----:B------:R-:W-:Y:S05]  /*36ae0*/  BSYNC B1 ;  /* 0x0000000000017941 */ /* 0x000fea0003800000 */
.L_x_4217:
        /* <DEDUP_REMOVED lines=10> */
.L_x_4219:
[----:B------:R-:W-:Y:S02]  /*36b90*/  ISETP.GE.OR P1, PT, R0, R55, P0 ;  /* 0x000000370000720c */ /* 0x000fe40000726670 */
[----:B------:R-:W-:-:S11]  /*36ba0*/  MOV R13, R26 ;  /* 0x0000001a000d7202 */ /* 0x000fd60000000f00 */
[C---:B------:R-:W-:Y:S01]  /*36bb0*/  @!P1 IMAD.SHL.U32 R5, R22.reuse, 0x2, RZ ;  /* 0x0000000216059824 */ /* 0x040fe200078e00ff */
[----:B------:R-:W-:Y:S01]  /*36bc0*/  @!P1 SHF.L.U64.HI R21, R22, 0x1, R23 ;  /* 0x0000000116159819 */ /* 0x000fe20000010217 */
[----:B------:R-:W-:-:S07]  /*36bd0*/  IMAD.MOV.U32 R3, RZ, RZ, R14 ;  /* 0x000000ffff037224 */ /* 0x000fce00078e000e */
[----:B------:R-:W-:Y:S05]  /*36be0*/  WARPSYNC.COLLECTIVE R15, `(.L_x_4220) ;  /* 0x000000000f087348 */ /* 0x000fea0003c00000 */
[----:B------:R0:W1:Y:S02]  /*36bf0*/  SHFL.IDX P6, R14, R13, R12, R11 ;  /* 0x0000000c0d0e7389 */ /* 0x00006400000c000b */
[----:B01----:R-:W-:Y:S01]  /*36c00*/  ENDCOLLECTIVE ;  /* 0x000000000000791b */ /* 0x003fe20003800000 */
.L_x_4220:
[----:B------:R-:W-:-:S05]  /*36c10*/  @!P1 IADD3 R6, P2, R3, R5, RZ ;  /* 0x0000000503069210 */ /* 0x000fca0007f5e0ff */
[----:B------:R-:W-:Y:S02]  /*36c20*/  @!P1 IMAD.X R7, R2, 0x1, R21, P2 ;  /* 0x0000000102079824 */ /* 0x000fe400010e0615 */
[----:B------:R-:W-:Y:S02]  /*36c30*/  IMAD.MOV.U32 R13, RZ, RZ, R27 ;  /* 0x000000ffff0d7224 */ /* 0x000fe400078e001b */
[----:B------:R-:W-:-:S07]  /*36c40*/  IMAD.MOV.U32 R4, RZ, RZ, R14 ;  /* 0x000000ffff047224 */ /* 0x000fce00078e000e */
[----:B------:R-:W-:Y:S05]  /*36c50*/  WARPSYNC.COLLECTIVE R15, `(.L_x_4221) ;  /* 0x000000000f087348 */ /* 0x000fea0003c00000 */
[----:B------:R0:W1:Y:S02]  /*36c60*/  SHFL.IDX P6, R14, R13, R12, R11 ;  /* 0x0000000c0d0e7389 */ /* 0x00006400000c000b */
[----:B01----:R-:W-:Y:S01]  /*36c70*/  ENDCOLLECTIVE ;  /* 0x000000000000791b */ /* 0x003fe20003800000 */
.L_x_4221:
[----:B------:R-:W2:Y:S01]  /*36c80*/  @!P1 LD.E.128 R8, desc[UR44][R6.64] ;  /* 0x0000002c06089980 */ /* 0x000ea2000c101d00 */
[----:B------:R-:W-:-:S05]  /*36c90*/  @!P1 IADD3 R14, P2, R14, R5, RZ ;  /* 0x000000050e0e9210 */ /* 0x000fca0007f5e0ff */
[----:B------:R-:W-:-:S04]  /*36ca0*/  @!P1 IMAD.X R3, R4, 0x1, R21, P2 ;  /* 0x0000000104039824 */ /* 0x000fc800010e0615 */
[----:B------:R-:W-:-:S05]  /*36cb0*/  @!P1 IMAD.MOV.U32 R15, RZ, RZ, R3 ;  /* 0x000000ffff0f9224 */ /* 0x000fca00078e0003 */
[----:B------:R0:W5:Y:S01]  /*36cc0*/  @!P1 LD.E.128 R4, desc[UR44][R14.64] ;  /* 0x0000002c0e049980 */ /* 0x000162000c101d00 */
[----:B------:R-:W-:Y:S01]  /*36cd0*/  CS2R R58, SRZ ;  /* 0x00000000003a7805 */ /* 0x000fe2000001ff00 */
[----:B------:R-:W-:Y:S01]  /*36ce0*/  IMAD.MOV.U32 R13, RZ, RZ, R24 ;  /* 0x000000ffff0d7224 */ /* 0x000fe200078e0018 */
[----:B------:R-:W-:Y:S01]  /*36cf0*/  CS2R R56, SRZ ;  /* 0x0000000000387805 */ /* 0x000fe2000001ff00 */
[----:B------:R-:W-:Y:S01]  /*36d00*/  IMAD.MOV.U32 R12, RZ, RZ, 0x1 ;  /* 0x00000001ff0c7424 */ /* 0x000fe200078e00ff */
[----:B------:R-:W-:Y:S01]  /*36d10*/  CS2R R20, SRZ ;  /* 0x0000000000147805 */ /* 0x000fe2000001ff00 */
[----:B0-----:R-:W-:Y:S02]  /*36d20*/  IMAD.MOV.U32 R15, RZ, RZ, -0x1 ;  /* 0xffffffffff0f7424 */ /* 0x001fe400078e00ff */
[----:B--2---:R-:W-:Y:S02]  /*36d30*/  @!P1 IMAD.MOV.U32 R59, RZ, RZ, R11 ;  /* 0x000000ffff3b9224 */ /* 0x004fe400078e000b */
[----:B------:R-:W-:-:S02]  /*36d40*/  IMAD.MOV.U32 R11, RZ, RZ, 0x1c1f ;  /* 0x00001c1fff0b7424 */ /* 0x000fc400078e00ff */
[----:B------:R-:W-:Y:S02]  /*36d50*/  @!P1 IMAD.MOV.U32 R56, RZ, RZ, R8 ;  /* 0x000000ffff389224 */ /* 0x000fe400078e0008 */
[----:B------:R-:W-:-:S07]  /*36d60*/  @!P1 IMAD.MOV.U32 R57, RZ, RZ, R9 ;  /* 0x000000ffff399224 */ /* 0x000fce00078e0009 */
[----:B-----5:R-:W-:Y:S05]  /*36d70*/  WARPSYNC.COLLECTIVE R15, `(.L_x_4222) ;  /* 0x000000000f087348 */ /* 0x020fea0003c00000 */
[----:B------:R0:W1:Y:S02]  /*36d80*/  SHFL.IDX P6, R14, R13, R12, R11 ;  /* 0x0000000c0d0e7389 */ /* 0x00006400000c000b */
[----:B01---5:R-:W-:Y:S01]  /*36d90*/  ENDCOLLECTIVE ;  /* 0x000000000000791b */ /* 0x023fe20003800000 */
.L_x_4222:
[----:B------:R-:W-:Y:S02]  /*36da0*/  IMAD.MOV.U32 R2, RZ, RZ, R56 ;  /* 0x000000ffff027224 */ /* 0x000fe400078e0038 */
[----:B------:R-:W-:Y:S02]  /*36db0*/  IMAD.MOV.U32 R3, RZ, RZ, R57 ;  /* 0x000000ffff037224 */ /* 0x000fe400078e0039 */
[----:B------:R-:W-:Y:S01]  /*36dc0*/  @!P1 IMAD.MOV.U32 R58, RZ, RZ, R10 ;  /* 0x000000ffff3a9224 */ /* 0x000fe200078e000a */
[----:B------:R-:W-:Y:S01]  /*36dd0*/  PRMT R67, R67, 0x5410, R2 ;  /* 0x0000541043437816 */ /* 0x000fe20000000002 */
[----:B------:R-:W-:Y:S01]  /*36de0*/  IMAD.MOV.U32 R9, RZ, RZ, R59 ;  /* 0x000000ffff097224 */ /* 0x000fe200078e003b */
[----:B------:R-:W-:Y:S02]  /*36df0*/  PRMT R63, R63, 0x5410, R3 ;  /* 0x000054103f3f7816 */ /* 0x000fe40000000003 */
[----:B------:R-:W-:Y:S01]  /*36e00*/  CS2R R2, SRZ ;  /* 0x0000000000027805 */ /* 0x000fe2000001ff00 */
[----:B------:R-:W-:-:S02]  /*36e10*/  IMAD.MOV.U32 R8, RZ, RZ, R58 ;  /* 0x000000ffff087224 */ /* 0x000fc400078e003a */
[----:B------:R-:W-:-:S03]  /*36e20*/  IMAD.MOV.U32 R13, RZ, RZ, R25 ;  /* 0x000000ffff0d7224 */ /* 0x000fc600078e0019 */
[----:B------:R-:W-:Y:S02]  /*36e30*/  PRMT R28, R8, 0x5410, R9 ;  /* 0x00005410081c7816 */ /* 0x000fe40000000009 */
[----:B------:R-:W-:Y:S02]  /*36e40*/  CS2R R8, SRZ ;  /* 0x0000000000087805 */ /* 0x000fe4000001ff00 */
[----:B------:R-:W-:Y:S01]  /*36e50*/  @!P1 MOV R21, R7 ;  /* 0x0000000700159202 */ /* 0x000fe20000000f00 */
[----:B------:R-:W-:Y:S02]  /*36e60*/  @!P1 IMAD.MOV.U32 R2, RZ, RZ, R4 ;  /* 0x000000ffff029224 */ /* 0x000fe400078e0004 */
[----:B------:R-:W-:Y:S02]  /*36e70*/  @!P1 IMAD.MOV.U32 R3, RZ, RZ, R5 ;  /* 0x000000ffff039224 */ /* 0x000fe400078e0005 */
[----:B------:R-:W-:Y:S02]  /*36e80*/  @!P1 IMAD.MOV.U32 R20, RZ, RZ, R6 ;  /* 0x000000ffff149224 */ /* 0x000fe400078e0006 */
[----:B------:R-:W-:-:S07]  /*36e90*/  IMAD.MOV.U32 R24, RZ, RZ, R14 ;  /* 0x000000ffff187224 */ /* 0x000fce00078e000e */
[----:B------:R-:W-:Y:S05]  /*36ea0*/  WARPSYNC.COLLECTIVE R15, `(.L_x_4223) ;  /* 0x000000000f087348 */ /* 0x000fea0003c00000 */
[----:B------:R0:W1:Y:S02]  /*36eb0*/  SHFL.IDX P6, R14, R13, R12, R11 ;  /* 0x0000000c0d0e7389 */ /* 0x00006400000c000b */
[----:B01----:R-:W-:Y:S01]  /*36ec0*/  ENDCOLLECTIVE ;  /* 0x000000000000791b */ /* 0x003fe20003800000 */
.L_x_4223:
[----:B------:R-:W-:Y:S02]  /*36ed0*/  IMAD.MOV.U32 R4, RZ, RZ, R2 ;  /* 0x000000ffff047224 */ /* 0x000fe400078e0002 */
[----:B------:R-:W-:Y:S02]  /*36ee0*/  IMAD.MOV.U32 R5, RZ, RZ, R3 ;  /* 0x000000ffff057224 */ /* 0x000fe400078e0003 */
[----:B------:R-:W-:Y:S01]  /*36ef0*/  IMAD.MOV.U32 R6, RZ, RZ, R20 ;  /* 0x000000ffff067224 */ /* 0x000fe200078e0014 */
[----:B------:R-:W-:Y:S01]  /*36f00*/  PRMT R60, R60, 0x5410, R4 ;  /* 0x000054103c3c7816 */ /* 0x000fe20000000004 */
[----:B------:R-:W-:Y:S01]  /*36f10*/  IMAD.MOV.U32 R7, RZ, RZ, R21 ;  /* 0x000000ffff077224 */ /* 0x000fe200078e0015 */
[----:B------:R-:W-:Y:S02]  /*36f20*/  PRMT R63, R5, 0x7610, R63 ;  /* 0x00007610053f7816 */ /* 0x000fe4000000003f */
[----:B------:R-:W-:Y:S02]  /*36f30*/  PRMT R67, R6, 0x7610, R67 ;  /* 0x0000761006437816 */ /* 0x000fe40000000043 */
[----:B------:R-:W-:Y:S01]  /*36f40*/  PRMT R81, R7, 0x7610, R81 ;  /* 0x0000761007517816 */ /* 0x000fe20000000051 */
[----:B------:R-:W-:-:S02]  /*36f50*/  IMAD.MOV.U32 R13, RZ, RZ, R26 ;  /* 0x000000ffff0d7224 */ /* 0x000fc400078e001a */
[----:B------:R-:W-:-:S07]  /*36f60*/  IMAD.MOV.U32 R25, RZ, RZ, R14 ;  /* 0x000000ffff197224 */ /* 0x000fce00078e000e */
[----:B------:R-:W-:Y:S05]  /*36f70*/  WARPSYNC.COLLECTIVE R15, `(.L_x_4224) ;  /* 0x000000000f087348 */ /* 0x000fea0003c00000 */
[----:B------:R0:W1:Y:S02]  /*36f80*/  SHFL.IDX P6, R14, R13, R12, R11 ;  /* 0x0000000c0d0e7389 */ /* 0x00006400000c000b */
[----:B01----:R-:W-:Y:S01]  /*36f90*/  ENDCOLLECTIVE ;  /* 0x000000000000791b */ /* 0x003fe20003800000 */
.L_x_4224:
[----:B------:R-:W-:Y:S02]  /*36fa0*/  IMAD.MOV.U32 R13, RZ, RZ, R27 ;  /* 0x000000ffff0d7224 */ /* 0x000fe400078e001b */
[----:B------:R-:W-:-:S07]  /*36fb0*/  IMAD.MOV.U32 R26, RZ, RZ, R14 ;  /* 0x000000ffff1a7224 */ /* 0x000fce00078e000e */
[----:B------:R-:W-:Y:S05]  /*36fc0*/  WARPSYNC.COLLECTIVE R15, `(.L_x_4225) ;  /* 0x000000000f087348 */ /* 0x000fea0003c00000 */
[----:B------:R0:W1:Y:S02]  /*36fd0*/  SHFL.IDX P6, R14, R13, R12, R11 ;  /* 0x0000000c0d0e7389 */ /* 0x00006400000c000b */
[----:B01----:R-:W-:Y:S01]  /*36fe0*/  ENDCOLLECTIVE ;  /* 0x000000000000791b */ /* 0x003fe20003800000 */
.L_x_4225:
[----:B------:R-:W-:Y:S05]  /*36ff0*/  BRA `(.L_x_4226) ;  /* 0xfffffd2000547947 */ /* 0x000fea000383ffff */
.L_x_3916:
[----:B0-----:R0:W1:Y:S02]  /*37000*/  SYNCS.PHASECHK.TRANS64.TRYWAIT P1, [R148+URZ+0x32400], R13 ;  /* 0x0324000d940075a7 */ /* 0x001064000802017f */
[----:B-1----:R-:W-:Y:S05]  /*37010*/  @!P1 NANOSLEEP.SYNCS 0x989680 ;  /* 0x009896800000995d */ /* 0x002fea0003900000 */
[----:B------:R-:W1:Y:S02]  /*37020*/  @!P1 SYNCS.PHASECHK.TRANS64 P1, [R148+URZ+0x32400], R13 ;  /* 0x0324000d940095a7 */ /* 0x000e64000802007f */
[----:B-1----:R-:W-:Y:S05]  /*37030*/  @!P1 BRA `(.L_x_3916) ;  /* 0xfffffffc00f09947 */ /* 0x002fea000383ffff */
[----:B------:R-:W-:Y:S05]  /*37040*/  BRA `(.L_x_4227) ;  /* 0xfffffd2000b07947 */ /* 0x000fea000383ffff */
.L_x_3930:
[----:B0-----:R0:W1:Y:S02]  /*37050*/  SYNCS.PHASECHK.TRANS64.TRYWAIT P0, [R2+URZ], R7 ;  /* 0x00000007020075a7 */ /* 0x001064000800017f */
[----:B-1----:R-:W-:Y:S05]  /*37060*/  @!P0 NANOSLEEP.SYNCS 0x989680 ;  /* 0x009896800000895d */ /* 0x002fea0003900000 */
[----:B------:R-:W1:Y:S02]  /*37070*/  @!P0 SYNCS.PHASECHK.TRANS64 P0, [R2+URZ], R7 ;  /* 0x00000007020085a7 */ /* 0x000e64000800007f */
[----:B-1----:R-:W-:Y:S05]  /*37080*/  @!P0 BRA `(.L_x_3930) ;  /* 0xfffffffc00f08947 */ /* 0x002fea000383ffff */
[----:B------:R-:W-:Y:S05]  /*37090*/  BRA `(.L_x_3929) ;  /* 0xfffffd3800447947 */ /* 0x000fea000383ffff */
.L_x_3937:
[----:B0-----:R0:W1:Y:S02]  /*370a0*/  SYNCS.PHASECHK.TRANS64.TRYWAIT P0, [R14+URZ], R15 ;  /* 0x0000000f0e0075a7 */ /* 0x001064000800017f */
[----:B-1----:R-:W-:Y:S05]  /*370b0*/  @!P0 NANOSLEEP.SYNCS 0x989680 ;  /* 0x009896800000895d */ /* 0x002fea0003900000 */
[----:B------:R-:W1:Y:S02]  /*370c0*/  @!P0 SYNCS.PHASECHK.TRANS64 P0, [R14+URZ], R15 ;  /* 0x0000000f0e0085a7 */ /* 0x000e64000800007f */
[----:B-1----:R-:W-:Y:S05]  /*370d0*/  @!P0 BRA `(.L_x_3937) ;  /* 0xfffffffc00f08947 */ /* 0x002fea000383ffff */
[----:B------:R-:W-:Y:S05]  /*370e0*/  BRA `(.L_x_3936) ;  /* 0xfffffd3c00687947 */ /* 0x000fea000383ffff */
.L_x_3964:
[----:B-1----:R1:W2:Y:S02]  /*370f0*/  SYNCS.PHASECHK.TRANS64.TRYWAIT P0, [R10+URZ], R11 ;  /* 0x0000000b0a0075a7 */ /* 0x0022a4000800017f */
[----:B--2---:R-:W-:Y:S05]  /*37100*/  @!P0 NANOSLEEP.SYNCS 0x989680 ;  /* 0x009896800000895d */ /* 0x004fea0003900000 */
[----:B------:R-:W2:Y:S02]  /*37110*/  @!P0 SYNCS.PHASECHK.TRANS64 P0, [R10+URZ], R11 ;  /* 0x0000000b0a0085a7 */ /* 0x000ea4000800007f */
[----:B--2---:R-:W-:Y:S05]  /*37120*/  @!P0 BRA `(.L_x_3964) ;  /* 0xfffffffc00f08947 */ /* 0x004fea000383ffff */
[----:B------:R-:W-:Y:S05]  /*37130*/  BRA `(.L_x_3963) ;  /* 0xfffffde400e07947 */ /* 0x000fea000383ffff */
.L_x_3971:
[----:B-1----:R1:W2:Y:S02]  /*37140*/  SYNCS.PHASECHK.TRANS64.TRYWAIT P0, [R8+URZ], R9 ;  /* 0x00000009080075a7 */ /* 0x0022a4000800017f */
[----:B--2---:R-:W-:Y:S05]  /*37150*/  @!P0 NANOSLEEP.SYNCS 0x989680 ;  /* 0x009896800000895d */ /* 0x004fea0003900000 */
[----:B------:R-:W2:Y:S02]  /*37160*/  @!P0 SYNCS.PHASECHK.TRANS64 P0, [R8+URZ], R9 ;  /* 0x00000009080085a7 */ /* 0x000ea4000800007f */
[----:B--2---:R-:W-:Y:S05]  /*37170*/  @!P0 BRA `(.L_x_3971) ;  /* 0xfffffffc00f08947 */ /* 0x004fea000383ffff */
[----:B------:R-:W-:Y:S05]  /*37180*/  BRA `(.L_x_3970) ;  /* 0xfffffdec001c7947 */ /* 0x000fea000383ffff */
.L_x_3984:
[----:B-1----:R1:W2:Y:S02]  /*37190*/  SYNCS.PHASECHK.TRANS64.TRYWAIT P0, [R8+URZ], R9 ;  /* 0x00000009080075a7 */ /* 0x0022a4000800017f */
[----:B--2---:R-:W-:Y:S05]  /*371a0*/  @!P0 NANOSLEEP.SYNCS 0x989680 ;  /* 0x009896800000895d */ /* 0x004fea0003900000 */
[----:B------:R-:W2:Y:S02]  /*371b0*/  @!P0 SYNCS.PHASECHK.TRANS64 P0, [R8+URZ], R9 ;  /* 0x00000009080085a7 */ /* 0x000ea4000800007f */
[----:B--2---:R-:W-:Y:S05]  /*371c0*/  @!P0 BRA `(.L_x_3984) ;  /* 0xfffffffc00f08947 */ /* 0x004fea000383ffff */
[----:B------:R-:W-:Y:S05]  /*371d0*/  BRA `(.L_x_3983) ;  /* 0xfffffe80001c7947 */ /* 0x000fea000383ffff */
.L_x_3991:
[----:B-1----:R1:W2:Y:S02]  /*371e0*/  SYNCS.PHASECHK.TRANS64.TRYWAIT P0, [R8+URZ], R9 ;  /* 0x00000009080075a7 */ /* 0x0022a4000800017f */
[----:B--2---:R-:W-:Y:S05]  /*371f0*/  @!P0 NANOSLEEP.SYNCS 0x989680 ;  /* 0x009896800000895d */ /* 0x004fea0003900000 */
[----:B------:R-:W2:Y:S02]  /*37200*/  @!P0 SYNCS.PHASECHK.TRANS64 P0, [R8+URZ], R9 ;  /* 0x00000009080085a7 */ /* 0x000ea4000800007f */
[----:B--2---:R-:W-:Y:S05]  /*37210*/  @!P0 BRA `(.L_x_3991) ;  /* 0xfffffffc00f08947 */ /* 0x004fea000383ffff */
[----:B------:R-:W-:Y:S05]  /*37220*/  BRA `(.L_x_3990) ;  /* 0xfffffe8400587947 */ /* 0x000fea000383ffff */
.L_x_4020:
[----:B------:R-:W-:Y:S02]  /*37230*/  IMAD.MOV.U32 R13, RZ, RZ, R3 ;  /* 0x000000ffff0d7224 */ /* 0x000fe400078e0003 */
[----:B------:R-:W-:Y:S02]  /*37240*/  IMAD.MOV.U32 R12, RZ, RZ, RZ ;  /* 0x000000ffff0c7224 */ /* 0x000fe400078e00ff */
[----:B------:R-:W-:Y:S02]  /*37250*/  IMAD.MOV.U32 R11, RZ, RZ, 0x181f ;  /* 0x0000181fff0b7424 */ /* 0x000fe400078e00ff */
[----:B------:R-:W-:-:S07]  /*37260*/  IMAD.MOV.U32 R15, RZ, RZ, -0x1 ;  /* 0xffffffffff0f7424 */ /* 0x000fce00078e00ff */
[----:B-1--4-:R-:W-:Y:S05]  /*37270*/  WARPSYNC.COLLECTIVE R15, `(.L_x_4228) ;  /* 0x000000000f087348 */ /* 0x012fea0003c00000 */
[----:B------:R0:W2:Y:S02]  /*37280*/  SHFL.IDX P6, R14, R13, R12, R11 ;  /* 0x0000000c0d0e7389 */ /* 0x0000a400000c000b */
[----:B012-4-:R-:W-:Y:S01]  /*37290*/  ENDCOLLECTIVE ;  /* 0x000000000000791b */ /* 0x017fe20003800000 */
.L_x_4228:
[----:B------:R-:W-:Y:S02]  /*372a0*/  IMAD.MOV.U32 R13, RZ, RZ, R2 ;  /* 0x000000ffff0d7224 */ /* 0x000fe400078e0002 */
[----:B------:R-:W-:-:S07]  /*372b0*/  IMAD.MOV.U32 R0, RZ, RZ, R14 ;  /* 0x000000ffff007224 */ /* 0x000fce00078e000e */
[----:B------:R-:W-:Y:S05]  /*372c0*/  WARPSYNC.COLLECTIVE R15, `(.L_x_4229) ;  /* 0x000000000f087348 */ /* 0x000fea0003c00000 */
[----:B------:R0:W1:Y:S02]  /*372d0*/  SHFL.IDX P6, R14, R13, R12, R11 ;  /* 0x0000000c0d0e7389 */ /* 0x00006400000c000b */
[----:B01----:R-:W-:Y:S01]  /*372e0*/  ENDCOLLECTIVE ;  /* 0x000000000000791b */ /* 0x003fe20003800000 */
.L_x_4229:
[----:B------:R-:W-:Y:S05]  /*372f0*/  BRA `(.L_x_4230) ;  /* 0xffffff6400607947 */ /* 0x000fea000383ffff */
.L_x_4023:
[----:B------:R-:W-:Y:S01]  /*37300*/  BSSY B1, `(.L_x_4231) ;  /* 0x0000008000017945 */ /* 0x000fe20003800000 */
[----:B------:R-:W-:Y:S02]  /*37310*/  IMAD.MOV.U32 R13, RZ, RZ, R3 ;  /* 0x000000ffff0d7224 */ /* 0x000fe400078e0003 */
[----:B------:R-:W-:Y:S02]  /*37320*/  IMAD.MOV.U32 R12, RZ, RZ, 0x1 ;  /* 0x00000001ff0c7424 */ /* 0x000fe400078e00ff */
[----:B------:R-:W-:Y:S02]  /*37330*/  IMAD.MOV.U32 R11, RZ, RZ, 0x181f ;  /* 0x0000181fff0b7424 */ /* 0x000fe400078e00ff */
[----:B--2---:R-:W-:-:S07]  /*37340*/  IMAD.MOV.U32 R15, RZ, RZ, -0x1 ;  /* 0xffffffffff0f7424 */ /* 0x004fce00078e00ff */
[----:B01-34-:R-:W-:Y:S05]  /*37350*/  WARPSYNC.COLLECTIVE R15, `(.L_x_4232) ;  /* 0x000000000f087348 */ /* 0x01bfea0003c00000 */
[----:B---3--:R2:W3:Y:S02]  /*37360*/  SHFL.IDX P6, R14, R13, R12, R11 ;  /* 0x0000000c0d0e7389 */ /* 0x0084e400000c000b */
[----:B01234-:R-:W-:Y:S01]  /*37370*/  ENDCOLLECTIVE ;  /* 0x000000000000791b */ /* 0x01ffe20003800000 */
.L_x_4232:
[----:B------:R-:W-:Y:S05]  /*37380*/  BSYNC B1 ;  /* 0x0000000000017941 */ /* 0x000fea0003800000 */
.L_x_4231:
        /* <DEDUP_REMOVED lines=8> */
.L_x_4233:
[----:B------:R-:W-:Y:S05]  /*37410*/  BRA `(.L_x_4234) ;  /* 0xffffff6400847947 */ /* 0x000fea000383ffff */
.L_x_4026:
[----:B------:R-:W-:Y:S01]  /*37420*/  BSSY B1, `(.L_x_4235) ;  /* 0x0000008000017945 */ /* 0x000fe20003800000 */
[----:B------:R-:W-:Y:S02]  /*37430*/  IMAD.MOV.U32 R13, RZ, RZ, R3 ;  /* 0x000000ffff0d7224 */ /* 0x000fe400078e0003 */
[----:B------:R-:W-:Y:S02]  /*37440*/  IMAD.MOV.U32 R12, RZ, RZ, 0x2 ;  /* 0x00000002ff0c7424 */ /* 0x000fe400078e00ff */
[----:B------:R-:W-:Y:S02]  /*37450*/  IMAD.MOV.U32 R11, RZ, RZ, 0x181f ;  /* 0x0000181fff0b7424 */ /* 0x000fe400078e00ff */
[----:B0-----:R-:W-:-:S07]  /*37460*/  IMAD.MOV.U32 R15, RZ, RZ, -0x1 ;  /* 0xffffffffff0f7424 */ /* 0x001fce00078e00ff */
[----:B-1234-:R-:W-:Y:S05]  /*37470*/  WARPSYNC.COLLECTIVE R15, `(.L_x_4236) ;  /* 0x000000000f087348 */ /* 0x01efea0003c00000 */
[----:B---3--:R0:W3:Y:S02]  /*37480*/  SHFL.IDX P6, R14, R13, R12, R11 ;  /* 0x0000000c0d0e7389 */ /* 0x0080e400000c000b */
[----:B01234-:R-:W-:Y:S01]  /*37490*/  ENDCOLLECTIVE ;  /* 0x000000000000791b */ /* 0x01ffe20003800000 */
.L_x_4236:
[----:B------:R-:W-:Y:S05]  /*374a0*/  BSYNC B1 ;  /* 0x0000000000017941 */ /* 0x000fea0003800000 */
.L_x_4235:
        /* <DEDUP_REMOVED lines=8> */
.L_x_4237:
[----:B------:R-:W-:Y:S05]  /*37530*/  BRA `(.L_x_4238) ;  /* 0xffffff6400a47947 */ /* 0x000fea000383ffff */
.L_x_4029:
[----:B------:R-:W-:Y:S01]  /*37540*/  BSSY B1, `(.L_x_4239) ;  /* 0x0000008000017945 */ /* 0x000fe20003800000 */
[----:B------:R-:W-:Y:S02]  /*37550*/  IMAD.MOV.U32 R13, RZ, RZ, R3 ;  /* 0x000000ffff0d7224 */ /* 0x000fe400078e0003 */
[----:B------:R-:W-:Y:S02]  /*37560*/  IMAD.MOV.U32 R12, RZ, RZ, 0x3 ;  /* 0x00000003ff0c7424 */ /* 0x000fe400078e00ff */
[----:B------:R-:W-:Y:S02]  /*37570*/  IMAD.MOV.U32 R11, RZ, RZ, 0x181f ;  /* 0x0000181fff0b7424 */ /* 0x000fe400078e00ff */
[----:B0-----:R-:W-:-:S07]  /*37580*/  IMAD.MOV.U32 R15, RZ, RZ, -0x1 ;  /* 0xffffffffff0f7424 */ /* 0x001fce00078e00ff */
[----:B-1234-:R-:W-:Y:S05]  /*37590*/  WARPSYNC.COLLECTIVE R15, `(.L_x_4240) ;  /* 0x000000000f087348 */ /* 0x01efea0003c00000 */
[----:B------:R0:W0:Y:S02]  /*375a0*/  SHFL.IDX P6, R14, R13, R12, R11 ;  /* 0x0000000c0d0e7389 */ /* 0x00002400000c000b */
[----:B01234-:R-:W-:Y:S01]  /*375b0*/  ENDCOLLECTIVE ;  /* 0x000000000000791b */ /* 0x01ffe20003800000 */
.L_x_4240:
[----:B------:R-:W-:Y:S05]  /*375c0*/  BSYNC B1 ;  /* 0x0000000000017941 */ /* 0x000fea0003800000 */
.L_x_4239:
        /* <DEDUP_REMOVED lines=8> */
.L_x_4241:
[----:B------:R-:W-:Y:S05]  /*37650*/  BRA `(.L_x_4242) ;  /* 0xffffff6400c47947 */ /* 0x000fea000383ffff */
.L_x_4054:
[----:B------:R-:W0:Y:S01]  /*37660*/  S2R R12, SR_TID.X ;  /* 0x00000000000c7919 */ /* 0x000e220000002100 */
[----:B------:R-:W-:Y:S01]  /*37670*/  BSSY B1, `(.L_x_4243) ;  /* 0x000000a000017945 */ /* 0x000fe20003800000 */
[----:B------:R-:W-:Y:S02]  /*37680*/  IMAD.MOV.U32 R11, RZ, RZ, 0x1f ;  /* 0x0000001fff0b7424 */ /* 0x000fe400078e00ff */
[----:B------:R-:W-:Y:S01]  /*37690*/  IMAD.MOV.U32 R15, RZ, RZ, -0x1 ;  /* 0xffffffffff0f7424 */ /* 0x000fe200078e00ff */
[----:B0-----:R-:W-:-:S04]  /*376a0*/  SHF.R.U32.HI R12, RZ, 0x5, R12 ;  /* 0x00000005ff0c7819 */ /* 0x001fc8000001160c */
[----:B------:R-:W-:-:S05]  /*376b0*/  LOP3.LUT R12, R12, 0x3, RZ, 0xc0, !PT ;  /* 0x000000030c0c7812 */ /* 0x000fca00078ec0ff */
[----:B-1----:R-:W-:Y:S02]  /*376c0*/  IMAD.MOV.U32 R13, RZ, RZ, R12 ;  /* 0x000000ffff0d7224 */ /* 0x002fe400078e000c */
[----:B------:R-:W-:-:S07]  /*376d0*/  IMAD.MOV.U32 R12, RZ, RZ, RZ ;  /* 0x000000ffff0c7224 */ /* 0x000fce00078e00ff */
[----:B------:R-:W-:Y:S05]  /*376e0*/  WARPSYNC.COLLECTIVE R15, `(.L_x_4244) ;  /* 0x000000000f087348 */ /* 0x000fea0003c00000 */
[----:B------:R0:W1:Y:S02]  /*376f0*/  SHFL.IDX P6, R14, R13, R12, R11 ;  /* 0x0000000c0d0e7389 */ /* 0x00006400000c000b */
[----:B01----:R-:W-:Y:S01]  /*37700*/  ENDCOLLECTIVE ;  /* 0x000000000000791b */ /* 0x003fe20003800000 */
.L_x_4244:
[----:B------:R-:W-:Y:S05]  /*37710*/  BSYNC B1 ;  /* 0x0000000000017941 */ /* 0x000fea0003800000 */
.L_x_4243:
[----:B------:R-:W-:Y:S05]  /*37720*/  BRA `(.L_x_4245) ;  /* 0xffffff7c00dc7947 */ /* 0x000fea000383ffff */
.L_x_4056:
[----:B------:R-:W-:Y:S01]  /*37730*/  BSSY B1, `(.L_x_4246) ;  /* 0x0000006000017945 */ /* 0x000fe20003800000 */
[----:B------:R-:W-:-:S07]  /*37740*/  IMAD.MOV.U32 R15, RZ, RZ, -0x1 ;  /* 0xffffffffff0f7424 */ /* 0x000fce00078e00ff */
[----:B01----:R-:W-:Y:S05]  /*37750*/  WARPSYNC.COLLECTIVE R15, `(.L_x_4247) ;  /* 0x000000000f0c7348 */ /* 0x003fea0003c00000 */
[----:B------:R-:W-:Y:S02]  /*37760*/  ELECT P6, UR62, PT ;  /* 0x00000000003e782f */ /* 0x000fe400038c0000 */
[----:B------:R-:W-:Y:S01]  /*37770*/  MOV R14, UR62 ;  /* 0x0000003e000e7c02 */ /* 0x000fe20008000f00 */
[----:B01----:R-:W-:Y:S10]  /*37780*/  ENDCOLLECTIVE ;  /* 0x000000000000791b */ /* 0x003ff40003800000 */
.L_x_4247:
[----:B------:R-:W-:Y:S05]  /*37790*/  BSYNC B1 ;  /* 0x0000000000017941 */ /* 0x000fea0003800000 */
.L_x_4246:
[----:B------:R-:W-:Y:S05]  /*377a0*/  BRA `(.L_x_4055) ;  /* 0xffffff7c00d47947 */ /* 0x000fea000383ffff */
.L_x_4058:
[----:B0-----:R0:W2:Y:S02]  /*377b0*/  SYNCS.PHASECHK.TRANS64.TRYWAIT P0, [R23+URZ+0x32420], R6 ;  /* 0x03242006170075a7 */ /* 0x0010a4000800017f */
[----:B--2---:R-:W-:Y:S05]  /*377c0*/  @!P0 NANOSLEEP.SYNCS 0x989680 ;  /* 0x009896800000895d */ /* 0x004fea0003900000 */
[----:B------:R-:W2:Y:S02]  /*377d0*/  @!P0 SYNCS.PHASECHK.TRANS64 P0, [R23+URZ+0x32420], R6 ;  /* 0x03242006170085a7 */ /* 0x000ea4000800007f */
[----:B--2---:R-:W-:Y:S05]  /*377e0*/  @!P0 BRA `(.L_x_4058) ;  /* 0xfffffffc00f08947 */ /* 0x004fea000383ffff */
[----:B------:R-:W-:Y:S05]  /*377f0*/  BRA `(.L_x_4248) ;  /* 0xffffff7c00e47947 */ /* 0x000fea000383ffff */
.L_x_4062:
[----:B0-----:R0:W2:Y:S02]  /*37800*/  SYNCS.PHASECHK.TRANS64.TRYWAIT P0, [R3+URZ+0x324a0], R6 ;  /* 0x0324a006030075a7 */ /* 0x0010a4000800017f */
[----:B--2---:R-:W-:Y:S05]  /*37810*/  @!P0 NANOSLEEP.SYNCS 0x989680 ;  /* 0x009896800000895d */ /* 0x004fea0003900000 */
[----:B------:R-:W2:Y:S02]  /*37820*/  @!P0 SYNCS.PHASECHK.TRANS64 P0, [R3+URZ+0x324a0], R6 ;  /* 0x0324a006030085a7 */ /* 0x000ea4000800007f */
[----:B--2---:R-:W-:Y:S05]  /*37830*/  @!P0 BRA `(.L_x_4062) ;  /* 0xfffffffc00f08947 */ /* 0x004fea000383ffff */
[----:B------:R-:W-:Y:S05]  /*37840*/  BRA `(.L_x_4249) ;  /* 0xffffff7c00fc7947 */ /* 0x000fea000383ffff */
.L_x_4067:
[----:B--2---:R2:W3:Y:S02]  /*37850*/  SYNCS.PHASECHK.TRANS64.TRYWAIT P0, [R3+URZ+0x324c0], R6 ;  /* 0x0324c006030075a7 */ /* 0x0044e4000800017f */
[----:B---3--:R-:W-:Y:S05]  /*37860*/  @!P0 NANOSLEEP.SYNCS 0x989680 ;  /* 0x009896800000895d */ /* 0x008fea0003900000 */
[----:B------:R-:W3:Y:S02]  /*37870*/  @!P0 SYNCS.PHASECHK.TRANS64 P0, [R3+URZ+0x324c0], R6 ;  /* 0x0324c006030085a7 */ /* 0x000ee4000800007f */
[----:B---3--:R-:W-:Y:S05]  /*37880*/  @!P0 BRA `(.L_x_4067) ;  /* 0xfffffffc00f08947 */ /* 0x008fea000383ffff */
[----:B------:R-:W-:Y:S05]  /*37890*/  BRA `(.L_x_4250) ;  /* 0xffffff8000787947 */ /* 0x000fea000383ffff */
.L_x_4077:
[----:B--2---:R2:W3:Y:S02]  /*378a0*/  SYNCS.PHASECHK.TRANS64.TRYWAIT P1, [R10+URZ+0x324a0], R2 ;  /* 0x0324a0020a0075a7 */ /* 0x0044e4000802017f */
[----:B---3--:R-:W-:Y:S05]  /*378b0*/  @!P1 NANOSLEEP.SYNCS 0x989680 ;  /* 0x009896800000995d */ /* 0x008fea0003900000 */
[----:B------:R-:W3:Y:S02]  /*378c0*/  @!P1 SYNCS.PHASECHK.TRANS64 P1, [R10+URZ+0x324a0], R2 ;  /* 0x0324a0020a0095a7 */ /* 0x000ee4000802007f */
[----:B---3--:R-:W-:Y:S05]  /*378d0*/  @!P1 BRA `(.L_x_4077) ;  /* 0xfffffffc00f09947 */ /* 0x008fea000383ffff */
[----:B------:R-:W-:Y:S05]  /*378e0*/  BRA `(.L_x_4251) ;  /* 0xffffff8400ec7947 */ /* 0x000fea000383ffff */
.L_x_4082:
[----:B0-----:R0:W1:Y:S02]  /*378f0*/  SYNCS.PHASECHK.TRANS64.TRYWAIT P1, [R10+URZ+0x324c0], R2 ;  /* 0x0324c0020a0075a7 */ /* 0x001064000802017f */
[----:B-1----:R-:W-:Y:S05]  /*37900*/  @!P1 NANOSLEEP.SYNCS 0x989680 ;  /* 0x009896800000995d */ /* 0x002fea0003900000 */
[----:B------:R-:W1:Y:S02]  /*37910*/  @!P1 SYNCS.PHASECHK.TRANS64 P1, [R10+URZ+0x324c0], R2 ;  /* 0x0324c0020a0095a7 */ /* 0x000e64000802007f */
[----:B-1----:R-:W-:Y:S05]  /*37920*/  @!P1 BRA `(.L_x_4082) ;  /* 0xfffffffc00f09947 */ /* 0x002fea000383ffff */
[----:B------:R-:W-:Y:S05]  /*37930*/  BRA `(.L_x_4252) ;  /* 0xffffff8800647947 */ /* 0x000fea000383ffff */
.L_x_4106:
        /* <DEDUP_REMOVED lines=8> */
[----:B--2---:R-:W-:Y:S05]  /*379c0*/  WARPSYNC.COLLECTIVE R15, `(.L_x_4254) ;  /* 0x000000000f087348 */ /* 0x004fea0003c00000 */
[----:B------:R0:W1:Y:S02]  /*379d0*/  SHFL.IDX P6, R14, R13, R12, R11 ;  /* 0x0000000c0d0e7389 */ /* 0x00006400000c000b */
[----:B012---:R-:W-:Y:S01]  /*379e0*/  ENDCOLLECTIVE ;  /* 0x000000000000791b */ /* 0x007fe20003800000 */
.L_x_4254:
[----:B------:R-:W-:Y:S05]  /*379f0*/  BSYNC B0 ;  /* 0x0000000000007941 */ /* 0x000fea0003800000 */
.L_x_4253:
[----:B------:R-:W-:Y:S05]  /*37a00*/  BRA `(.L_x_4255) ;  /* 0xffffff9800e47947 */ /* 0x000fea000383ffff */
.L_x_4109:
[----:B-1----:R1:W2:Y:S02]  /*37a10*/  SYNCS.PHASECHK.TRANS64.TRYWAIT P0, [R17+URZ+0x32440], R0 ;  /* 0x03244000110075a7 */ /* 0x0022a4000800017f */
[----:B--2---:R-:W-:Y:S05]  /*37a20*/  @!P0 NANOSLEEP.SYNCS 0x989680 ;  /* 0x009896800000895d */ /* 0x004fea0003900000 */
[----:B------:R-:W2:Y:S02]  /*37a30*/  @!P0 SYNCS.PHASECHK.TRANS64 P0, [R17+URZ+0x32440], R0 ;  /* 0x03244000110085a7 */ /* 0x000ea4000800007f */
[----:B--2---:R-:W-:Y:S05]  /*37a40*/  @!P0 BRA `(.L_x_4109) ;  /* 0xfffffffc00f08947 */ /* 0x004fea000383ffff */
[----:B------:R-:W-:Y:S05]  /*37a50*/  BRA `(.L_x_4256) ;  /* 0xffffff9800fc7947 */ /* 0x000fea000383ffff */
.L_x_4110:
        /* <DEDUP_REMOVED lines=8> */
.L_x_4258:
[----:B------:R-:W-:Y:S05]  /*37ae0*/  BSYNC B0 ;  /* 0x0000000000007941 */ /* 0x000fea0003800000 */
.L_x_4257:
        /* <DEDUP_REMOVED lines=9> */
.L_x_4259:
[----:B------:R-:W-:Y:S02]  /*37b80*/  IMAD.MOV.U32 R13, RZ, RZ, R4 ;  /* 0x000000ffff0d7224 */ /* 0x000fe400078e0004 */
[----:B------:R-:W-:Y:S01]  /*37b90*/  IMAD.MOV.U32 R12, RZ, RZ, 0x1 ;  /* 0x00000001ff0c7424 */ /* 0x000fe200078e00ff */
[----:B------:R-:W-:-:S07]  /*37ba0*/  MOV R3, R14 ;  /* 0x0000000e00037202 */ /* 0x000fce0000000f00 */
[----:B------:R-:W-:Y:S05]  /*37bb0*/  WARPSYNC.COLLECTIVE R15, `(.L_x_4260) ;  /* 0x000000000f087348 */ /* 0x000fea0003c00000 */
[----:B------:R0:W1:Y:S02]  /*37bc0*/  SHFL.IDX P6, R14, R13, R12, R11 ;  /* 0x0000000c0d0e7389 */ /* 0x00006400000c000b */
[----:B01----:R-:W-:Y:S01]  /*37bd0*/  ENDCOLLECTIVE ;  /* 0x000000000000791b */ /* 0x003fe20003800000 */
.L_x_4260:
        /* <DEDUP_REMOVED lines=15> */
.L_x_4261:
[----:B------:R-:W-:Y:S02]  /*37cd0*/  @P0 IMAD R6, R5, 0x2, R23 ;  /* 0x0000000205060824 */ /* 0x000fe400078e0217 */
[----:B------:R-:W-:Y:S02]  /*37ce0*/  IMAD.MOV.U32 R13, RZ, RZ, R4 ;  /* 0x000000ffff0d7224 */ /* 0x000fe400078e0004 */
[----:B------:R-:W-:Y:S02]  /*37cf0*/  IMAD.MOV.U32 R12, RZ, RZ, 0x2 ;  /* 0x00000002ff0c7424 */ /* 0x000fe400078e00ff */
[----:B------:R-:W-:-:S07]  /*37d00*/  IMAD.MOV.U32 R3, RZ, RZ, R14 ;  /* 0x000000ffff037224 */ /* 0x000fce00078e000e */
[----:B------:R-:W-:Y:S05]  /*37d10*/  WARPSYNC.COLLECTIVE R15, `(.L_x_4262) ;  /* 0x000000000f087348 */ /* 0x000fea0003c00000 */
[----:B------:R0:W1:Y:S02]  /*37d20*/  SHFL.IDX P6, R14, R13, R12, R11 ;  /* 0x0000000c0d0e7389 */ /* 0x00006400000c000b */
[----:B01----:R-:W-:Y:S01]  /*37d30*/  ENDCOLLECTIVE ;  /* 0x000000000000791b */ /* 0x003fe20003800000 */
.L_x_4262:
        /* <DEDUP_REMOVED lines=15> */
.L_x_4263:
[----:B------:R-:W-:Y:S02]  /*37e30*/  @P0 IMAD R6, R5, 0x2, R23 ;  /* 0x0000000205060824 */ /* 0x000fe400078e0217 */
[----:B------:R-:W-:Y:S02]  /*37e40*/  IMAD.MOV.U32 R13, RZ, RZ, R4 ;  /* 0x000000ffff0d7224 */ /* 0x000fe400078e0004 */
[----:B------:R-:W-:Y:S02]  /*37e50*/  IMAD.MOV.U32 R12, RZ, RZ, 0x3 ;  /* 0x00000003ff0c7424 */ /* 0x000fe400078e00ff */
[----:B------:R-:W-:-:S07]  /*37e60*/  IMAD.MOV.U32 R3, RZ, RZ, R14 ;  /* 0x000000ffff037224 */ /* 0x000fce00078e000e */
[----:B------:R-:W-:Y:S05]  /*37e70*/  WARPSYNC.COLLECTIVE R15, `(.L_x_4264) ;  /* 0x000000000f087348 */ /* 0x000fea0003c00000 */
[----:B------:R0:W1:Y:S02]  /*37e80*/  SHFL.IDX P6, R14, R13, R12, R11 ;  /* 0x0000000c0d0e7389 */ /* 0x00006400000c000b */
[----:B01----:R-:W-:Y:S01]  /*37e90*/  ENDCOLLECTIVE ;  /* 0x000000000000791b */ /* 0x003fe20003800000 */
.L_x_4264:
        /* <DEDUP_REMOVED lines=15> */
.L_x_4265:
[----:B------:R-:W-:Y:S02]  /*37f90*/  @P0 IMAD R6, R5, 0x2, R23 ;  /* 0x0000000205060824 */ /* 0x000fe400078e0217 */
[----:B------:R-:W-:Y:S02]  /*37fa0*/  IMAD.MOV.U32 R13, RZ, RZ, R4 ;  /* 0x000000ffff0d7224 */ /* 0x000fe400078e0004 */
[----:B------:R-:W-:Y:S02]  /*37fb0*/  IMAD.MOV.U32 R12, RZ, RZ, 0x4 ;  /* 0x00000004ff0c7424 */ /* 0x000fe400078e00ff */
[----:B------:R-:W-:-:S07]  /*37fc0*/  IMAD.MOV.U32 R3, RZ, RZ, R14 ;  /* 0x000000ffff037224 */ /* 0x000fce00078e000e */
[----:B------:R-:W-:Y:S05]  /*37fd0*/  WARPSYNC.COLLECTIVE R15, `(.L_x_4266) ;  /* 0x000000000f087348 */ /* 0x000fea0003c00000 */
[----:B------:R0:W1:Y:S02]  /*37fe0*/  SHFL.IDX P6, R14, R13, R12, R11 ;  /* 0x0000000c0d0e7389 */ /* 0x00006400000c000b */
[----:B01----:R-:W-:Y:S01]  /*37ff0*/  ENDCOLLECTIVE ;  /* 0x000000000000791b */ /* 0x003fe20003800000 */
.L_x_4266:
        /* <DEDUP_REMOVED lines=15> */
.L_x_4267:
[----:B------:R-:W-:Y:S02]  /*380f0*/  @P0 IMAD R6, R5, 0x2, R23 ;  /* 0x0000000205060824 */ /* 0x000fe400078e0217 */
[----:B------:R-:W-:Y:S02]  /*38100*/  IMAD.MOV.U32 R13, RZ, RZ, R4 ;  /* 0x000000ffff0d7224 */ /* 0x000fe400078e0004 */
[----:B------:R-:W-:Y:S01]  /*38110*/  IMAD.MOV.U32 R12, RZ, RZ, 0x5 ;  /* 0x00000005ff0c7424 */ /* 0x000fe200078e00ff */
[----:B------:R-:W-:-:S07]  /*38120*/  MOV R3, R14 ;  /* 0x0000000e00037202 */ /* 0x000fce0000000f00 */
[----:B------:R-:W-:Y:S05]  /*38130*/  WARPSYNC.COLLECTIVE R15, `(.L_x_4268) ;  /* 0x000000000f087348 */ /* 0x000fea0003c00000 */
[----:B------:R0:W1:Y:S02]  /*38140*/  SHFL.IDX P6, R14, R13, R12, R11 ;  /* 0x0000000c0d0e7389 */ /* 0x00006400000c000b */
[----:B01----:R-:W-:Y:S01]  /*38150*/  ENDCOLLECTIVE ;  /* 0x000000000000791b */ /* 0x003fe20003800000 */
.L_x_4268:
[----:B------:R-:W-:-:S05]  /*38160*/  @P0 LEA R3, P1, R7, R3, 0x1 ;  /* 0x0000000307030211 */ /* 0x000fca00078208ff */
[----:B------:R-:W-:-:S05]  /*38170*/  @P0 IMAD.X R2, RZ, RZ, R2, P1 ;  /* 0x000000ffff020224 */ /* 0x000fca00008e0602 */
        /* <DEDUP_REMOVED lines=12> */
.L_x_4269:
[----:B------:R-:W-:Y:S01]  /*38240*/  IMAD.MOV.U32 R0, RZ, RZ, R14 ;  /* 0x000000ffff007224 */ /* 0x000fe200078e000e */
[----:B------:R-:W-:Y:S06]  /*38250*/  BRA `(.L_x_4270) ;  /* 0xffffff98006c7947 */ /* 0x000fec000383ffff */
.L_x_4115:
[----:B------:R-:W-:Y:S02]  /*38260*/  IMAD.MOV.U32 R13, RZ, RZ, R3 ;  /* 0x000000ffff0d7224 */ /* 0x000fe400078e0003 */
[----:B------:R-:W-:Y:S02]  /*38270*/  IMAD.MOV.U32 R12, RZ, RZ, RZ ;  /* 0x000000ffff0c7224 */ /* 0x000fe400078e00ff */
[----:B------:R-:W-:Y:S02]  /*38280*/  IMAD.MOV.U32 R11, RZ, RZ, 0x181f ;  /* 0x0000181fff0b7424 */ /* 0x000fe400078e00ff */
[----:B------:R-:W-:Y:S02]  /*38290*/  IMAD.MOV.U32 R15, RZ, RZ, -0x1 ;  /* 0xffffffffff0f7424 */ /* 0x000fe400078e00ff */
[----:B-----5:R-:W-:Y:S02]  /*382a0*/  IMAD R2, R9, R6, RZ ;  /* 0x0000000609027224 */ /* 0x020fe400078e02ff */
[----:B------:R-:W-:-:S07]  /*382b0*/  IMAD.IADD R36, R8, 0x1, R36 ;  /* 0x0000000108247824 */ /* 0x000fce00078e0224 */
[----:B------:R-:W-:Y:S05]  /*382c0*/  WARPSYNC.COLLECTIVE R15, `(.L_x_4271) ;  /* 0x000000000f087348 */ /* 0x000fea0003c00000 */
[----:B------:R0:W1:Y:S02]  /*382d0*/  SHFL.IDX P6, R14, R13, R12, R11 ;  /* 0x0000000c0d0e7389 */ /* 0x00006400000c000b */
[----:B01----:R-:W-:Y:S01]  /*382e0*/  ENDCOLLECTIVE ;  /* 0x000000000000791b */ /* 0x003fe20003800000 */
.L_x_4271:
        /* <DEDUP_REMOVED lines=12> */
.L_x_4272:
[----:B------:R-:W-:Y:S02]  /*383b0*/  IMAD.MOV.U32 R13, RZ, RZ, R3 ;  /* 0x000000ffff0d7224 */ /* 0x000fe400078e0003 */
[----:B------:R-:W-:Y:S02]  /*383c0*/  IMAD.MOV.U32 R12, RZ, RZ, 0x1 ;  /* 0x00000001ff0c7424 */ /* 0x000fe400078e00ff */
[----:B------:R-:W-:-:S07]  /*383d0*/  IMAD.MOV.U32 R5, RZ, RZ, R14 ;  /* 0x000000ffff057224 */ /* 0x000fce00078e000e */
[----:B------:R-:W-:Y:S05]  /*383e0*/  WARPSYNC.COLLECTIVE R15, `(.L_x_4273) ;  /* 0x000000000f087348 */ /* 0x000fea0003c00000 */
[----:B------:R0:W1:Y:S02]  /*383f0*/  SHFL.IDX P6, R14, R13, R12, R11 ;  /* 0x0000000c0d0e7389 */ /* 0x00006400000c000b */
[----:B01----:R-:W-:Y:S01]  /*38400*/  ENDCOLLECTIVE ;  /* 0x000000000000791b */ /* 0x003fe20003800000 */
.L_x_4273:
        /* <DEDUP_REMOVED lines=15> */
.L_x_4274:
[----:B------:R-:W-:Y:S02]  /*38500*/  IMAD.MOV.U32 R13, RZ, RZ, R3 ;  /* 0x000000ffff0d7224 */ /* 0x000fe400078e0003 */
[----:B------:R-:W-:Y:S02]  /*38510*/  IMAD.MOV.U32 R12, RZ, RZ, 0x2 ;  /* 0x00000002ff0c7424 */ /* 0x000fe400078e00ff */
[----:B------:R-:W-:-:S07]  /*38520*/  IMAD.MOV.U32 R5, RZ, RZ, R14 ;  /* 0x000000ffff057224 */ /* 0x000fce00078e000e */
[----:B------:R-:W-:Y:S05]  /*38530*/  WARPSYNC.COLLECTIVE R15, `(.L_x_4275) ;  /* 0x000000000f087348 */ /* 0x000fea0003c00000 */
[----:B------:R0:W1:Y:S02]  /*38540*/  SHFL.IDX P6, R14, R13, R12, R11 ;  /* 0x0000000c0d0e7389 */ /* 0x00006400000c000b */
[----:B01----:R-:W-:Y:S01]  /*38550*/  ENDCOLLECTIVE ;  /* 0x000000000000791b */ /* 0x003fe20003800000 */
.L_x_4275:
        /* <DEDUP_REMOVED lines=15> */
.L_x_4276:
[----:B------:R-:W-:Y:S02]  /*38650*/  IMAD.MOV.U32 R13, RZ, RZ, R3 ;  /* 0x000000ffff0d7224 */ /* 0x000fe400078e0003 */
[----:B------:R-:W-:Y:S01]  /*38660*/  IMAD.MOV.U32 R12, RZ, RZ, 0x3 ;  /* 0x00000003ff0c7424 */ /* 0x000fe200078e00ff */
[----:B------:R-:W-:-:S07]  /*38670*/  MOV R5, R14 ;  /* 0x0000000e00057202 */ /* 0x000fce0000000f00 */
[----:B------:R-:W-:Y:S05]  /*38680*/  WARPSYNC.COLLECTIVE R15, `(.L_x_4277) ;  /* 0x000000000f087348 */ /* 0x000fea0003c00000 */
[----:B------:R0:W1:Y:S02]  /*38690*/  SHFL.IDX P6, R14, R13, R12, R11 ;  /* 0x0000000c0d0e7389 */ /* 0x00006400000c000b */
[----:B01----:R-:W-:Y:S01]  /*386a0*/  ENDCOLLECTIVE ;  /* 0x000000000000791b */ /* 0x003fe20003800000 */
.L_x_4277:
[----:B------:R-:W-:-:S05]  /*386b0*/  @!P0 LEA R5, P2, R7, R5, 0x1 ;  /* 0x0000000507058211 */ /* 0x000fca00078408ff */
[----:B------:R-:W-:-:S05]  /*386c0*/  @!P0 IMAD.X R4, RZ, RZ, R4, P2 ;  /* 0x000000ffff048224 */ /* 0x000fca00010e0604 */
[----:B------:R-:W-:Y:S01]  /*386d0*/  @!P0 LOP3.LUT R5, R5, R4, RZ, 0x3c, !PT ;  /* 0x0000000405058212 */ /* 0x000fe200078e3cff */
[----:B------:R-:W-:-:S03]  /*386e0*/  IMAD.MOV.U32 R13, RZ, RZ, R0 ;  /* 0x000000ffff0d7224 */ /* 0x000fc600078e0000 */
[----:B------:R-:W-:-:S04]  /*386f0*/  @!P0 LOP3.LUT R4, R5, R4, RZ, 0x3c, !PT ;  /* 0x0000000405048212 */ /* 0x000fc800078e3cff */
[----:B------:R-:W-:Y:S01]  /*38700*/  @!P0 LOP3.LUT R5, R5, R4, RZ, 0x3c, !PT ;  /* 0x0000000405058212 */ /* 0x000fe200078e3cff */
[----:B------:R-:W-:-:S04]  /*38710*/  IMAD.MOV.U32 R6, RZ, RZ, R14 ;  /* 0x000000ffff067224 */ /* 0x000fc800078e000e */
[----:B------:R-:W-:Y:S01]  /*38720*/  @!PT LDS RZ, [RZ] ;  /* 0x00000000fffff984 */ /* 0x000fe20000000800 */
[----:B------:R-:W-:Y:S01]  /*38730*/  @!PT LDS RZ, [RZ] ;  /* 0x00000000fffff984 */ /* 0x000fe20000000800 */
[----:B------:R-:W-:Y:S01]  /*38740*/  @!PT LDS RZ, [RZ] ;  /* 0x00000000fffff984 */ /* 0x000fe20000000800 */
[----:B------:R0:W-:Y:S01]  /*38750*/  @!P0 LDGSTS.E.BYPASS.LTC128B.128 [R26+0x19400], desc[UR44][R4.64], !P1 ;  /* 0x19400000041a8fae */ /* 0x0001e2000c901d6c */
[----:B------:R-:W-:Y:S01]  /*38760*/  ISETP.GE.AND P0, PT, R8, R2, PT ;  /* 0x000000020800720c */ /* 0x000fe20003f06270 */
[----:B------:R-:W-:-:S12]  /*38770*/  VIADD R8, R36, 0x40 ;  /* 0x0000004024087836 */ /* 0x000fd80000000000 */
[----:B0-----:R-:W-:Y:S05]  /*38780*/  WARPSYNC.COLLECTIVE R15, `(.L_x_4278) ;  /* 0x000000000f087348 */ /* 0x001fea0003c00000 */
[----:B------:R1:W2:Y:S02]  /*38790*/  SHFL.IDX P6, R14, R13, R12, R11 ;  /* 0x0000000c0d0e7389 */ /* 0x0002a400000c000b */
[----:B012---:R-:W-:Y:S01]  /*387a0*/  ENDCOLLECTIVE ;  /* 0x000000000000791b */ /* 0x007fe20003800000 */
.L_x_4278:
[----:B------:R0:W-:Y:S01]  /*387b0*/  STL [R1+0x468], R8 ;  /* 0x0004680801007387 */ /* 0x0001e20000100800 */
[----:B------:R-:W-:Y:S02]  /*387c0*/  IMAD.MOV.U32 R13, RZ, RZ, R3 ;  /* 0x000000ffff0d7224 */ /* 0x000fe400078e0003 */
[----:B------:R-:W-:Y:S02]  /*387d0*/  IMAD.MOV.U32 R12, RZ, RZ, 0x4 ;  /* 0x00000004ff0c7424 */ /* 0x000fe400078e00ff */
[----:B------:R-:W-:-:S07]  /*387e0*/  IMAD.MOV.U32 R4, RZ, RZ, R14 ;  /* 0x000000ffff047224 */ /* 0x000fce00078e000e */
[----:B0-----:R-:W-:Y:S05]  /*387f0*/  WARPSYNC.COLLECTIVE R15, `(.L_x_4279) ;  /* 0x000000000f087348 */ /* 0x001fea0003c00000 */
[----:B------:R1:W2:Y:S02]  /*38800*/  SHFL.IDX P6, R14, R13, R12, R11 ;  /* 0x0000000c0d0e7389 */ /* 0x0002a400000c000b */
[----:B012---:R-:W-:Y:S01]  /*38810*/  ENDCOLLECTIVE ;  /* 0x000000000000791b */ /* 0x007fe20003800000 */
.L_x_4279:
        /* <DEDUP_REMOVED lines=10> */
.L_x_4280:
[----:B------:R-:W-:Y:S01]  /*388c0*/  @!PT LDS RZ, [RZ] ;  /* 0x00000000fffff984 */ /* 0x000fe20000000800 */
[----:B------:R-:W-:Y:S01]  /*388d0*/  @!PT LDS RZ, [RZ] ;  /* 0x00000000fffff984 */ /* 0x000fe20000000800 */
[----:B------:R-:W-:Y:S01]  /*388e0*/  @!PT LDS RZ, [RZ] ;  /* 0x00000000fffff984 */ /* 0x000fe20000000800 */
[----:B------:R0:W-:Y:S01]  /*388f0*/  @!P0 LDGSTS.E.BYPASS.LTC128B.128 [R26+0x19c00], desc[UR44][R4.64], !P1 ;  /* 0x19c00000041a8fae */ /* 0x0001e2000c901d6c */
[----:B------:R-:W-:Y:S01]  /*38900*/  ISETP.GE.AND P0, PT, R8, R2, PT ;  /* 0x000000020800720c */ /* 0x000fe20003f06270 */
[----:B------:R-:W-:-:S05]  /*38910*/  VIADD R8, R36, 0x50 ;  /* 0x0000005024087836 */ /* 0x000fca0000000000 */
[----:B------:R1:W-:Y:S01]  /*38920*/  STL [R1+0x470], R8 ;  /* 0x0004700801007387 */ /* 0x0003e20000100800 */
[----:B------:R-:W-:Y:S02]  /*38930*/  IMAD.MOV.U32 R13, RZ, RZ, R3 ;  /* 0x000000ffff0d7224 */ /* 0x000fe400078e0003 */
[----:B------:R-:W-:Y:S02]  /*38940*/  IMAD.MOV.U32 R12, RZ, RZ, 0x5 ;  /* 0x00000005ff0c7424 */ /* 0x000fe400078e00ff */
[----:B0-----:R-:W-:-:S07]  /*38950*/  IMAD.MOV.U32 R4, RZ, RZ, R14 ;  /* 0x000000ffff047224 */ /* 0x001fce00078e000e */
[----:B-1----:R-:W-:Y:S05]  /*38960*/  WARPSYNC.COLLECTIVE R15, `(.L_x_4281) ;  /* 0x000000000f087348 */ /* 0x002fea0003c00000 */
[----:B------:R0:W2:Y:S02]  /*38970*/  SHFL.IDX P6, R14, R13, R12, R11 ;  /* 0x0000000c0d0e7389 */ /* 0x0000a400000c000b */
[----:B012---:R-:W-:Y:S01]  /*38980*/  ENDCOLLECTIVE ;  /* 0x000000000000791b */ /* 0x007fe20003800000 */
.L_x_4281:
        /* <DEDUP_REMOVED lines=10> */
.L_x_4282:
        /* <DEDUP_REMOVED lines=13> */
.L_x_4283:
        /* <DEDUP_REMOVED lines=10> */
.L_x_4284:
[----:B------:R-:W-:Y:S01]  /*38ba0*/  @!PT LDS RZ, [RZ] ;  /* 0x00000000fffff984 */ /* 0x000fe20000000800 */
[----:B------:R-:W-:Y:S01]  /*38bb0*/  @!PT LDS RZ, [RZ] ;  /* 0x00000000fffff984 */ /* 0x000fe20000000800 */
[----:B------:R-:W-:Y:S01]  /*38bc0*/  @!PT LDS RZ, [RZ] ;  /* 0x00000000fffff984 */ /* 0x000fe20000000800 */
[----:B------:R0:W-:Y:S01]  /*38bd0*/  @!P0 LDGSTS.E.BYPASS.LTC128B.128 [R26+0x1ac00], desc[UR44][R4.64], !P1 ;  /* 0x1ac00000041a8fae */ /* 0x0001e2000c901d6c */
[----:B------:R-:W-:Y:S01]  /*38be0*/  ISETP.GE.AND P0, PT, R8, R2, PT ;  /* 0x000000020800720c */ /* 0x000fe20003f06270 */
[----:B------:R-:W-:Y:S02]  /*38bf0*/  IMAD.MOV.U32 R13, RZ, RZ, R3 ;  /* 0x000000ffff0d7224 */ /* 0x000fe400078e0003 */
[----:B------:R-:W-:Y:S01]  /*38c00*/  IMAD.MOV.U32 R12, RZ, RZ, 0x7 ;  /* 0x00000007ff0c7424 */ /* 0x000fe200078e00ff */
[----:B0-----:R-:W-:-:S09]  /*38c10*/  MOV R4, R14 ;  /* 0x0000000e00047202 */ /* 0x001fd20000000f00 */
[----:B------:R-:W-:Y:S05]  /*38c20*/  WARPSYNC.COLLECTIVE R15, `(.L_x_4285) ;  /* 0x000000000f087348 */ /* 0x000fea0003c00000 */
[----:B------:R0:W1:Y:S02]  /*38c30*/  SHFL.IDX P6, R14, R13, R12, R11 ;  /* 0x0000000c0d0e7389 */ /* 0x00006400000c000b */
[----:B01----:R-:W-:Y:S01]  /*38c40*/  ENDCOLLECTIVE ;  /* 0x000000000000791b */ /* 0x003fe20003800000 */
.L_x_4285:
        /* <DEDUP_REMOVED lines=10> */
[----:B------:R0:W-:Y:S03]  /*38cf0*/  @!P0 LDGSTS.E.BYPASS.LTC128B.128 [R26+0x1b400], desc[UR44][R4.64], !P1 ;  /* 0x1b400000041a8fae */ /* 0x0001e6000c901d6c */
[----:B0-----:R-:W-:Y:S05]  /*38d00*/  WARPSYNC.COLLECTIVE R15, `(.L_x_4286) ;  /* 0x000000000f087348 */ /* 0x001fea0003c00000 */
[----:B------:R1:W2:Y:S02]  /*38d10*/  SHFL.IDX P6, R14, R13, R12, R11 ;  /* 0x0000000c0d0e7389 */ /* 0x0002a400000c000b */
[----:B012---:R-:W-:Y:S01]  /*38d20*/  ENDCOLLECTIVE ;  /* 0x000000000000791b */ /* 0x007fe20003800000 */
.L_x_4286:
[----:B------:R-:W-:Y:S01]  /*38d30*/  IMAD.MOV.U32 R0, RZ, RZ, R14 ;  /* 0x000000ffff007224 */ /* 0x000fe200078e000e */
[----:B------:R-:W-:Y:S06]  /*38d40*/  BRA `(.L_x_4287) ;  /* 0xffffff9800cc7947 */ /* 0x000fec000383ffff */
.L_x_4119:
        /* <DEDUP_REMOVED lines=9> */
[----:B------:R-:W-:-:S02]  /*38de0*/  IMAD.MOV.U32 R15, RZ, RZ, -0x1 ;  /* 0xffffffffff0f7424 */ /* 0x000fc400078e00ff */
        /* <DEDUP_REMOVED lines=23> */
.L_x_4289:
[----:B------:R-:W-:Y:S05]  /*38f60*/  BSYNC B0 ;  /* 0x0000000000007941 */ /* 0x000fea0003800000 */
.L_x_4288:
        /* <DEDUP_REMOVED lines=11> */
.L_x_4290:
[----:B------:R-:W-:-:S04]  /*39020*/  LOP3.LUT R22, R22, 0xffefffff, RZ, 0xc0, !PT ;  /* 0xffefffff16167812 */ /* 0x000fc800078ec0ff */
[----:B------:R-:W-:-:S04]  /*39030*/  @P0 LOP3.LUT R22, R22, 0x100000, RZ, 0xfc, !PT ;  /* 0x0010000016160812 */ /* 0x000fc800078efcff */
[----:B------:R-:W-:Y:S01]  /*39040*/  LOP3.LUT P0, RZ, R22, 0x400, RZ, 0xc0, !PT ;  /* 0x0000040016ff7812 */ /* 0x000fe2000780c0ff */
[----:B------:R-:W-:Y:S02]  /*39050*/  IMAD.MOV.U32 R13, RZ, RZ, R0 ;  /* 0x000000ffff0d7224 */ /* 0x000fe400078e0000 */
[----:B------:R-:W-:Y:S02]  /*39060*/  IMAD.MOV.U32 R12, RZ, RZ, 0x1 ;  /* 0x00000001ff0c7424 */ /* 0x000fe400078e00ff */
[----:B------:R-:W-:-:S08]  /*39070*/  IMAD.MOV.U32 R3, RZ, RZ, R14 ;  /* 0x000000ffff037224 */ /* 0x000fd000078e000e */
[----:B------:R-:W-:-:S05]  /*39080*/  @!P0 LEA R3, P6, R7, R3, 0x1 ;  /* 0x0000000307038211 */ /* 0x000fca00078c08ff */
[----:B------:R-:W-:-:S05]  /*39090*/  @!P0 IMAD.X R2, RZ, RZ, R2, P6 ;  /* 0x000000ffff028224 */ /* 0x000fca00030e0602 */
[----:B------:R-:W-:-:S07]  /*390a0*/  @!P0 LOP3.LUT R3, R3, R2, RZ, 0x3c, !PT ;  /* 0x0000000203038212 */ /* 0x000fce00078e3cff */
[----:B------:R-:W-:Y:S05]  /*390b0*/  WARPSYNC.COLLECTIVE R15, `(.L_x_4291) ;  /* 0x000000000f087348 */ /* 0x000fea0003c00000 */
[----:B------:R0:W1:Y:S02]  /*390c0*/  SHFL.IDX P6, R14, R13, R12, R11 ;  /* 0x0000000c0d0e7389 */ /* 0x00006400000c000b */
[----:B01----:R-:W-:Y:S01]  /*390d0*/  ENDCOLLECTIVE ;  /* 0x000000000000791b */ /* 0x003fe20003800000 */
.L_x_4291:
        /* <DEDUP_REMOVED lines=15> */
.L_x_4292:
        /* <DEDUP_REMOVED lines=12> */
.L_x_4293:
        /* <DEDUP_REMOVED lines=12> */
.L_x_4294:
        /* <DEDUP_REMOVED lines=12> */
.L_x_4295:
        /* <DEDUP_REMOVED lines=12> */
.L_x_4296:
        /* <DEDUP_REMOVED lines=12> */
.L_x_4297:
        /* <DEDUP_REMOVED lines=12> */
.L_x_4298:
        /* <DEDUP_REMOVED lines=12> */
.L_x_4299:
        /* <DEDUP_REMOVED lines=12> */
.L_x_4300:
        /* <DEDUP_REMOVED lines=12> */
.L_x_4301:
        /* <DEDUP_REMOVED lines=11> */
.L_x_4302:
[----:B------:R-:W-:Y:S01]  /*39940*/  IMAD.MOV.U32 R13, RZ, RZ, R0 ;  /* 0x000000ffff0d7224 */ /* 0x000fe200078e0000 */
[----:B------:R-:W-:Y:S01]  /*39950*/  MOV R12, 0x7 ;  /* 0x00000007000c7802 */ /* 0x000fe20000000f00 */
[----:B------:R-:W-:-:S07]  /*39960*/  IMAD.MOV.U32 R2, RZ, RZ, R14 ;  /* 0x000000ffff027224 */ /* 0x000fce00078e000e */
[----:B------:R-:W-:Y:S05]  /*39970*/  WARPSYNC.COLLECTIVE R15, `(.L_x_4303) ;  /* 0x000000000f087348 */ /* 0x000fea0003c00000 */
[----:B------:R0:W1:Y:S02]  /*39980*/  SHFL.IDX P6, R14, R13, R12, R11 ;  /* 0x0000000c0d0e7389 */ /* 0x00006400000c000b */
[----:B01----:R-:W-:Y:S01]  /*39990*/  ENDCOLLECTIVE ;  /* 0x000000000000791b */ /* 0x003fe20003800000 */
.L_x_4303:
        /* <DEDUP_REMOVED lines=14> */
.L_x_4304:
[----:B------:R-:W-:Y:S01]  /*39a80*/  IMAD.MOV.U32 R2, RZ, RZ, R14 ;  /* 0x000000ffff027224 */ /* 0x000fe200078e000e */
[----:B------:R-:W-:Y:S06]  /*39a90*/  BRA `(.L_x_4305) ;  /* 0xffffff9800387947 */ /* 0x000fec000383ffff */
.L_x_4124:
[----:B0-----:R0:W1:Y:S02]  /*39aa0*/  SYNCS.PHASECHK.TRANS64.TRYWAIT P0, [R23+URZ+0x32420], R0 ;  /* 0x03242000170075a7 */ /* 0x001064000800017f */
[----:B-1----:R-:W-:Y:S05]  /*39ab0*/  @!P0 NANOSLEEP.SYNCS 0x989680 ;  /* 0x009896800000895d */ /* 0x002fea0003900000 */
[----:B------:R-:W1:Y:S02]  /*39ac0*/  @!P0 SYNCS.PHASECHK.TRANS64 P0, [R23+URZ+0x32420], R0 ;  /* 0x03242000170085a7 */ /* 0x000e64000800007f */
[----:B-1----:R-:W-:Y:S05]  /*39ad0*/  @!P0 BRA `(.L_x_4124) ;  /* 0xfffffffc00f08947 */ /* 0x002fea000383ffff */
[----:B------:R-:W-:Y:S05]  /*39ae0*/  BRA `(.L_x_4306) ;  /* 0xffffff9800ac7947 */ /* 0x000fea000383ffff */
.L_x_4127:
[----:B0-----:R0:W1:Y:S02]  /*39af0*/  SYNCS.PHASECHK.TRANS64.TRYWAIT P0, [R17+URZ+0x32460], R0 ;  /* 0x03246000110075a7 */ /* 0x001064000800017f */
[----:B-1----:R-:W-:Y:S05]  /*39b00*/  @!P0 NANOSLEEP.SYNCS 0x989680 ;  /* 0x009896800000895d */ /* 0x002fea0003900000 */
[----:B------:R-:W1:Y:S02]  /*39b10*/  @!P0 SYNCS.PHASECHK.TRANS64 P0, [R17+URZ+0x32460], R0 ;  /* 0x03246000110085a7 */ /* 0x000e64000800007f */
[----:B-1----:R-:W-:Y:S05]  /*39b20*/  @!P0 BRA `(.L_x_4127) ;  /* 0xfffffffc00f08947 */ /* 0x002fea000383ffff */
[----:B------:R-:W-:Y:S05]  /*39b30*/  BRA `(.L_x_4307) ;  /* 0xffffff9800bc7947 */ /* 0x000fea000383ffff */
.L_x_4128:
        /* <DEDUP_REMOVED lines=8> */
.L_x_4309:
[----:B------:R-:W-:Y:S05]  /*39bc0*/  BSYNC B0 ;  /* 0x0000000000007941 */ /* 0x000fea0003800000 */
.L_x_4308:
        /* <DEDUP_REMOVED lines=13> */
.L_x_4310:
        /* <DEDUP_REMOVED lines=9> */
.L_x_4311:
        /* <DEDUP_REMOVED lines=17> */
.L_x_4312:
[----:B------:R-:W-:Y:S02]  /*39e40*/  IMAD.MOV.U32 R13, RZ, RZ, R6 ;  /* 0x000000ffff0d7224 */ /* 0x000fe400078e0006 */
[----:B------:R-:W-:Y:S01]  /*39e50*/  IMAD.MOV.U32 R12, RZ, RZ, 0x2 ;  /* 0x00000002ff0c7424 */ /* 0x000fe200078e00ff */
[----:B------:R-:W-:-:S13]  /*39e60*/  IADD3 R2, P3, R14, R0, RZ ;  /* 0x000000000e027210 */ /* 0x000fda0007f7e0ff */
[----:B------:R-:W-:Y:S05]  /*39e70*/  WARPSYNC.COLLECTIVE R15, `(.L_x_4313) ;  /* 0x000000000f087348 */ /* 0x000fea0003c00000 */
[----:B------:R0:W1:Y:S02]  /*39e80*/  SHFL.IDX P6, R14, R13, R12, R11 ;  /* 0x0000000c0d0e7389 */ /* 0x00006400000c000b */
[----:B01----:R-:W-:Y:S01]  /*39e90*/  ENDCOLLECTIVE ;  /* 0x000000000000791b */ /* 0x003fe20003800000 */
.L_x_4313:
        /* <DEDUP_REMOVED lines=17> */
.L_x_4314:
[----:B------:R-:W-:Y:S01]  /*39fb0*/  IMAD.MOV.U32 R13, RZ, RZ, R6 ;  /* 0x000000ffff0d7224 */ /* 0x000fe200078e0006 */
[----:B------:R-:W-:Y:S02]  /*39fc0*/  MOV R12, 0x3 ;  /* 0x00000003000c7802 */ /* 0x000fe40000000f00 */
[----:B------:R-:W-:-:S13]  /*39fd0*/  IADD3 R2, P3, R14, R0, RZ ;  /* 0x000000000e027210 */ /* 0x000fda0007f7e0ff */
[----:B------:R-:W-:Y:S05]  /*39fe0*/  WARPSYNC.COLLECTIVE R15, `(.L_x_4315) ;  /* 0x000000000f087348 */ /* 0x000fea0003c00000 */
[----:B------:R0:W1:Y:S02]  /*39ff0*/  SHFL.IDX P6, R14, R13, R12, R11 ;  /* 0x0000000c0d0e7389 */ /* 0x00006400000c000b */
[----:B01----:R-:W-:Y:S01]  /*3a000*/  ENDCOLLECTIVE ;  /* 0x000000000000791b */ /* 0x003fe20003800000 */
.L_x_4315:
        /* <DEDUP_REMOVED lines=17> */
.L_x_4316:
[----:B------:R-:W-:Y:S02]  /*3a120*/  IMAD.MOV.U32 R13, RZ, RZ, R6 ;  /* 0x000000ffff0d7224 */ /* 0x000fe400078e0006 */
[----:B------:R-:W-:Y:S01]  /*3a130*/  IMAD.MOV.U32 R12, RZ, RZ, 0x4 ;  /* 0x00000004ff0c7424 */ /* 0x000fe200078e00ff */
[----:B------:R-:W-:-:S13]  /*3a140*/  IADD3 R2, P3, R14, R0, RZ ;  /* 0x000000000e027210 */ /* 0x000fda0007f7e0ff */
[----:B------:R-:W-:Y:S05]  /*3a150*/  WARPSYNC.COLLECTIVE R15, `(.L_x_4317) ;  /* 0x000000000f087348 */ /* 0x000fea0003c00000 */
[----:B------:R0:W1:Y:S02]  /*3a160*/  SHFL.IDX P6, R14, R13, R12, R11 ;  /* 0x0000000c0d0e7389 */ /* 0x00006400000c000b */
[----:B01----:R-:W-:Y:S01]  /*3a170*/  ENDCOLLECTIVE ;  /* 0x000000000000791b */ /* 0x003fe20003800000 */
.L_x_4317:
        /* <DEDUP_REMOVED lines=17> */
.L_x_4318:
[----:B------:R-:W-:Y:S02]  /*3a290*/  IMAD.MOV.U32 R13, RZ, RZ, R6 ;  /* 0x000000ffff0d7224 */ /* 0x000fe400078e0006 */
[----:B------:R-:W-:Y:S01]  /*3a2a0*/  IMAD.MOV.U32 R12, RZ, RZ, 0x5 ;  /* 0x00000005ff0c7424 */ /* 0x000fe200078e00ff */
[----:B------:R-:W-:-:S13]  /*3a2b0*/  IADD3 R2, P3, R14, R0, RZ ;  /* 0x000000000e027210 */ /* 0x000fda0007f7e0ff */
[----:B------:R-:W-:Y:S05]  /*3a2c0*/  WARPSYNC.COLLECTIVE R15, `(.L_x_4319) ;  /* 0x000000000f087348 */ /* 0x000fea0003c00000 */
[----:B------:R0:W1:Y:S02]  /*3a2d0*/  SHFL.IDX P6, R14, R13, R12, R11 ;  /* 0x0000000c0d0e7389 */ /* 0x00006400000c000b */
[----:B01----:R-:W-:Y:S01]  /*3a2e0*/  ENDCOLLECTIVE ;  /* 0x000000000000791b */ /* 0x003fe20003800000 */
.L_x_4319:
        /* <DEDUP_REMOVED lines=12> */
.L_x_4320:
        /* <DEDUP_REMOVED lines=9> */
.L_x_4135:
[----:B0-----:R0:W1:Y:S02]  /*3a440*/  SYNCS.PHASECHK.TRANS64.TRYWAIT P0, [R4+URZ+0x32440], R21 ;  /* 0x03244015040075a7 */ /* 0x001064000800017f */
[----:B-1----:R-:W-:Y:S05]  /*3a450*/  @!P0 NANOSLEEP.SYNCS 0x989680 ;  /* 0x009896800000895d */ /* 0x002fea0003900000 */
[----:B------:R-:W1:Y:S02]  /*3a460*/  @!P0 SYNCS.PHASECHK.TRANS64 P0, [R4+URZ+0x32440], R21 ;  /* 0x03244015040085a7 */ /* 0x000e64000800007f */
[----:B-1----:R-:W-:Y:S05]  /*3a470*/  @!P0 BRA `(.L_x_4135) ;  /* 0xfffffffc00f08947 */ /* 0x002fea000383ffff */
[----:B------:R-:W-:Y:S05]  /*3a480*/  BRA `(.L_x_4322) ;  /* 0xffffff9c00547947 */ /* 0x000fea000383ffff */
.L_x_4136:
        /* <DEDUP_REMOVED lines=8> */
.L_x_4324:
[----:B------:R-:W-:Y:S05]  /*3a510*/  BSYNC B1 ;  /* 0x0000000000017941 */ /* 0x000fea0003800000 */
.L_x_4323:
        /* <DEDUP_REMOVED lines=9> */
.L_x_4325:
[----:B------:R-:W-:Y:S02]  /*3a5b0*/  IMAD.MOV.U32 R13, RZ, RZ, R9 ;  /* 0x000000ffff0d7224 */ /* 0x000fe400078e0009 */
[----:B------:R-:W-:Y:S02]  /*3a5c0*/  IMAD.MOV.U32 R12, RZ, RZ, 0x1 ;  /* 0x00000001ff0c7424 */ /* 0x000fe400078e00ff */
[----:B------:R-:W-:-:S07]  /*3a5d0*/  IMAD.MOV.U32 R2, RZ, RZ, R14 ;  /* 0x000000ffff027224 */ /* 0x000fce00078e000e */
[----:B------:R-:W-:Y:S05]  /*3a5e0*/  WARPSYNC.COLLECTIVE R15, `(.L_x_4326) ;  /* 0x000000000f087348 */ /* 0x000fea0003c00000 */
[----:B------:R0:W1:Y:S02]  /*3a5f0*/  SHFL.IDX P6, R14, R13, R12, R11 ;  /* 0x0000000c0d0e7389 */ /* 0x00006400000c000b */
[----:B01----:R-:W-:Y:S01]  /*3a600*/  ENDCOLLECTIVE ;  /* 0x000000000000791b */ /* 0x003fe20003800000 */
.L_x_4326:
        /* <DEDUP_REMOVED lines=11> */
.L_x_4327:
[----:B------:R-:W-:Y:S02]  /*3a6c0*/  IMAD.MOV.U32 R13, RZ, RZ, R9 ;  /* 0x000000ffff0d7224 */ /* 0x000fe400078e0009 */
[----:B------:R-:W-:Y:S02]  /*3a6d0*/  IMAD.MOV.U32 R12, RZ, RZ, 0x2 ;  /* 0x00000002ff0c7424 */ /* 0x000fe400078e00ff */
[----:B------:R-:W-:-:S07]  /*3a6e0*/  IMAD.MOV.U32 R2, RZ, RZ, R14 ;  /* 0x000000ffff027224 */ /* 0x000fce00078e000e */
[----:B------:R-:W-:Y:S05]  /*3a6f0*/  WARPSYNC.COLLECTIVE R15, `(.L_x_4328) ;  /* 0x000000000f087348 */ /* 0x000fea0003c00000 */
[----:B------:R0:W1:Y:S02]  /*3a700*/  SHFL.IDX P6, R14, R13, R12, R11 ;  /* 0x0000000c0d0e7389 */ /* 0x00006400000c000b */
[----:B01----:R-:W-:Y:S01]  /*3a710*/  ENDCOLLECTIVE ;  /* 0x000000000000791b */ /* 0x003fe20003800000 */
.L_x_4328:
        /* <DEDUP_REMOVED lines=11> */
.L_x_4329:
[----:B------:R-:W-:Y:S02]  /*3a7d0*/  IMAD.MOV.U32 R13, RZ, RZ, R9 ;  /* 0x000000ffff0d7224 */ /* 0x000fe400078e0009 */
[----:B------:R-:W-:Y:S02]  /*3a7e0*/  IMAD.MOV.U32 R12, RZ, RZ, 0x3 ;  /* 0x00000003ff0c7424 */ /* 0x000fe400078e00ff */
[----:B------:R-:W-:-:S07]  /*3a7f0*/  IMAD.MOV.U32 R2, RZ, RZ, R14 ;  /* 0x000000ffff027224 */ /* 0x000fce00078e000e */
[----:B------:R-:W-:Y:S05]  /*3a800*/  WARPSYNC.COLLECTIVE R15, `(.L_x_4330) ;  /* 0x000000000f087348 */ /* 0x000fea0003c00000 */
[----:B------:R0:W1:Y:S02]  /*3a810*/  SHFL.IDX P6, R14, R13, R12, R11 ;  /* 0x0000000c0d0e7389 */ /* 0x00006400000c000b */
[----:B01----:R-:W-:Y:S01]  /*3a820*/  ENDCOLLECTIVE ;  /* 0x000000000000791b */ /* 0x003fe20003800000 */
.L_x_4330:
        /* <DEDUP_REMOVED lines=11> */
.L_x_4331:
[----:B------:R-:W-:Y:S02]  /*3a8e0*/  IMAD.MOV.U32 R13, RZ, RZ, R9 ;  /* 0x000000ffff0d7224 */ /* 0x000fe400078e0009 */
[----:B------:R-:W-:Y:S02]  /*3a8f0*/  IMAD.MOV.U32 R12, RZ, RZ, 0x4 ;  /* 0x00000004ff0c7424 */ /* 0x000fe400078e00ff */
[----:B------:R-:W-:-:S07]  /*3a900*/  IMAD.MOV.U32 R2, RZ, RZ, R14 ;  /* 0x000000ffff027224 */ /* 0x000fce00078e000e */
[----:B------:R-:W-:Y:S05]  /*3a910*/  WARPSYNC.COLLECTIVE R15, `(.L_x_4332) ;  /* 0x000000000f087348 */ /* 0x000fea0003c00000 */
[----:B------:R0:W1:Y:S02]  /*3a920*/  SHFL.IDX P6, R14, R13, R12, R11 ;  /* 0x0000000c0d0e7389 */ /* 0x00006400000c000b */
[----:B01----:R-:W-:Y:S01]  /*3a930*/  ENDCOLLECTIVE ;  /* 0x000000000000791b */ /* 0x003fe20003800000 */
.L_x_4332:
        /* <DEDUP_REMOVED lines=11> */
.L_x_4333:
[----:B------:R-:W-:Y:S02]  /*3a9f0*/  IMAD.MOV.U32 R13, RZ, RZ, R9 ;  /* 0x000000ffff0d7224 */ /* 0x000fe400078e0009 */
[----:B------:R-:W-:Y:S02]  /*3aa00*/  IMAD.MOV.U32 R12, RZ, RZ, 0x5 ;  /* 0x00000005ff0c7424 */ /* 0x000fe400078e00ff */
[----:B------:R-:W-:-:S07]  /*3aa10*/  IMAD.MOV.U32 R2, RZ, RZ, R14 ;  /* 0x000000ffff027224 */ /* 0x000fce00078e000e */
[----:B------:R-:W-:Y:S05]  /*3aa20*/  WARPSYNC.COLLECTIVE R15, `(.L_x_4334) ;  /* 0x000000000f087348 */ /* 0x000fea0003c00000 */
[----:B------:R0:W1:Y:S02]  /*3aa30*/  SHFL.IDX P6, R14, R13, R12, R11 ;  /* 0x0000000c0d0e7389 */ /* 0x00006400000c000b */
[----:B01----:R-:W-:Y:S01]  /*3aa40*/  ENDCOLLECTIVE ;  /* 0x000000000000791b */ /* 0x003fe20003800000 */
.L_x_4334:
        /* <DEDUP_REMOVED lines=11> */
.L_x_4335:
[----:B------:R-:W-:Y:S01]  /*3ab00*/  IMAD.MOV.U32 R2, RZ, RZ, R14 ;  /* 0x000000ffff027224 */ /* 0x000fe200078e000e */
[----:B------:R-:W-:Y:S06]  /*3ab10*/  BRA `(.L_x_4336) ;  /* 0xffffff9800847947 */ /* 0x000fec000383ffff */
.L_x_4141:
[----:B---3--:R3:W4:Y:S02]  /*3ab20*/  SYNCS.PHASECHK.TRANS64.TRYWAIT P0, [R4+URZ+0x32460], R21 ;  /* 0x03246015040075a7 */ /* 0x008724000800017f */
[----:B----4-:R-:W-:Y:S05]  /*3ab30*/  @!P0 NANOSLEEP.SYNCS 0x989680 ;  /* 0x009896800000895d */ /* 0x010fea0003900000 */
[----:B------:R-:W4:Y:S02]  /*3ab40*/  @!P0 SYNCS.PHASECHK.TRANS64 P0, [R4+URZ+0x32460], R21 ;  /* 0x03246015040085a7 */ /* 0x000f24000800007f */
[----:B----4-:R-:W-:Y:S05]  /*3ab50*/  @!P0 BRA `(.L_x_4141) ;  /* 0xfffffffc00f08947 */ /* 0x010fea000383ffff */
[----:B------:R-:W-:Y:S05]  /*3ab60*/  BRA `(.L_x_4337) ;  /* 0xffffff9800d47947 */ /* 0x000fea000383ffff */
.L_x_4142:
[----:B------:R-:W-:Y:S01]  /*3ab70*/  BSSY B1, `(.L_x_4338) ;  /* 0x0000008000017945 */ /* 0x000fe20003800000 */
[----:B------:R-:W-:Y:S01]  /*3ab80*/  IMAD.MOV.U32 R13, RZ, RZ, R7 ;  /* 0x000000ffff0d7224 */ /* 0x000fe200078e0007 */
[----:B------:R-:W-:Y:S01]  /*3ab90*/  MOV R11, 0x181f ;  /* 0x0000181f000b7802 */ /* 0x000fe20000000f00 */
[----:B------:R-:W-:Y:S02]  /*3aba0*/  IMAD.MOV.U32 R12, RZ, RZ, RZ ;  /* 0x000000ffff0c7224 */ /* 0x000fe400078e00ff */
[----:B------:R-:W-:-:S07]  /*3abb0*/  IMAD.MOV.U32 R15, RZ, RZ, -0x1 ;  /* 0xffffffffff0f7424 */ /* 0x000fce00078e00ff */
[----:B0123--:R-:W-:Y:S05]  /*3abc0*/  WARPSYNC.COLLECTIVE R15, `(.L_x_4339) ;  /* 0x000000000f087348 */ /* 0x00ffea0003c00000 */
[----:B------:R4:W0:Y:S02]  /*3abd0*/  SHFL.IDX P6, R14, R13, R12, R11 ;  /* 0x0000000c0d0e7389 */ /* 0x00082400000c000b */
[----:B01234-:R-:W-:Y:S01]  /*3abe0*/  ENDCOLLECTIVE ;  /* 0x000000000000791b */ /* 0x01ffe20003800000 */
.L_x_4339:
[----:B------:R-:W-:Y:S05]  /*3abf0*/  BSYNC B1 ;  /* 0x0000000000017941 */ /* 0x000fea0003800000 */
.L_x_4338:
        /* <DEDUP_REMOVED lines=9> */
.L_x_4340:
[----:B------:R-:W-:Y:S02]  /*3ac90*/  IMAD.MOV.U32 R13, RZ, RZ, R7 ;  /* 0x000000ffff0d7224 */ /* 0x000fe400078e0007 */
[----:B------:R-:W-:Y:S01]  /*3aca0*/  IMAD.MOV.U32 R12, RZ, RZ, 0x1 ;  /* 0x00000001ff0c7424 */ /* 0x000fe200078e00ff */
[----:B------:R-:W-:-:S13]  /*3acb0*/  IADD3 R2, P0, R14, R0, RZ ;  /* 0x000000000e027210 */ /* 0x000fda0007f1e0ff */
[----:B------:R-:W-:Y:S05]  /*3acc0*/  WARPSYNC.COLLECTIVE R15, `(.L_x_4341) ;  /* 0x000000000f087348 */ /* 0x000fea0003c00000 */
[----:B------:R0:W1:Y:S02]  /*3acd0*/  SHFL.IDX P6, R14, R13, R12, R11 ;  /* 0x0000000c0d0e7389 */ /* 0x00006400000c000b */
[----:B01----:R-:W-:Y:S01]  /*3ace0*/  ENDCOLLECTIVE ;  /* 0x000000000000791b */ /* 0x003fe20003800000 */
.L_x_4341:
        /* <DEDUP_REMOVED lines=13> */
.L_x_4342:
[----:B------:R-:W-:Y:S02]  /*3adc0*/  IMAD.MOV.U32 R13, RZ, RZ, R7 ;  /* 0x000000ffff0d7224 */ /* 0x000fe400078e0007 */
[----:B------:R-:W-:Y:S01]  /*3add0*/  IMAD.MOV.U32 R12, RZ, RZ, 0x2 ;  /* 0x00000002ff0c7424 */ /* 0x000fe200078e00ff */
[----:B------:R-:W-:-:S13]  /*3ade0*/  IADD3 R2, P0, R14, R0, RZ ;  /* 0x000000000e027210 */ /* 0x000fda0007f1e0ff */
[----:B------:R-:W-:Y:S05]  /*3adf0*/  WARPSYNC.COLLECTIVE R15, `(.L_x_4343) ;  /* 0x000000000f087348 */ /* 0x000fea0003c00000 */
[----:B------:R0:W1:Y:S02]  /*3ae00*/  SHFL.IDX P6, R14, R13, R12, R11 ;  /* 0x0000000c0d0e7389 */ /* 0x00006400000c000b */
[----:B01----:R-:W-:Y:S01]  /*3ae10*/  ENDCOLLECTIVE ;  /* 0x000000000000791b */ /* 0x003fe20003800000 */
.L_x_4343:
        /* <DEDUP_REMOVED lines=13> */
.L_x_4344:
[----:B------:R-:W-:Y:S02]  /*3aef0*/  IMAD.MOV.U32 R13, RZ, RZ, R7 ;  /* 0x000000ffff0d7224 */ /* 0x000fe400078e0007 */
[----:B------:R-:W-:Y:S01]  /*3af00*/  IMAD.MOV.U32 R12, RZ, RZ, 0x3 ;  /* 0x00000003ff0c7424 */ /* 0x000fe200078e00ff */
[----:B------:R-:W-:-:S13]  /*3af10*/  IADD3 R2, P0, R14, R0, RZ ;  /* 0x000000000e027210 */ /* 0x000fda0007f1e0ff */
[----:B------:R-:W-:Y:S05]  /*3af20*/  WARPSYNC.COLLECTIVE R15, `(.L_x_4345) ;  /* 0x000000000f087348 */ /* 0x000fea0003c00000 */
[----:B------:R0:W1:Y:S02]  /*3af30*/  SHFL.IDX P6, R14, R13, R12, R11 ;  /* 0x0000000c0d0e7389 */ /* 0x00006400000c000b */
[----:B01----:R-:W-:Y:S01]  /*3af40*/  ENDCOLLECTIVE ;  /* 0x000000000000791b */ /* 0x003fe20003800000 */
.L_x_4345:
        /* <DEDUP_REMOVED lines=13> */
.L_x_4346:
[----:B------:R-:W-:Y:S02]  /*3b020*/  IMAD.MOV.U32 R13, RZ, RZ, R7 ;  /* 0x000000ffff0d7224 */ /* 0x000fe400078e0007 */
[----:B------:R-:W-:Y:S01]  /*3b030*/  IMAD.MOV.U32 R12, RZ, RZ, 0x4 ;  /* 0x00000004ff0c7424 */ /* 0x000fe200078e00ff */
[----:B------:R-:W-:-:S13]  /*3b040*/  IADD3 R2, P0, R14, R0, RZ ;  /* 0x000000000e027210 */ /* 0x000fda0007f1e0ff */
[----:B------:R-:W-:Y:S05]  /*3b050*/  WARPSYNC.COLLECTIVE R15, `(.L_x_4347) ;  /* 0x000000000f087348 */ /* 0x000fea0003c00000 */
[----:B------:R0:W1:Y:S02]  /*3b060*/  SHFL.IDX P6, R14, R13, R12, R11 ;  /* 0x0000000c0d0e7389 */ /* 0x00006400000c000b */
[----:B01----:R-:W-:Y:S01]  /*3b070*/  ENDCOLLECTIVE ;  /* 0x000000000000791b */ /* 0x003fe20003800000 */
.L_x_4347:
        /* <DEDUP_REMOVED lines=13> */
.L_x_4348:
[----:B------:R-:W-:Y:S02]  /*3b150*/  IMAD.MOV.U32 R13, RZ, RZ, R7 ;  /* 0x000000ffff0d7224 */ /* 0x000fe400078e0007 */
[----:B------:R-:W-:Y:S01]  /*3b160*/  IMAD.MOV.U32 R12, RZ, RZ, 0x5 ;  /* 0x00000005ff0c7424 */ /* 0x000fe200078e00ff */
[----:B------:R-:W-:-:S13]  /*3b170*/  IADD3 R2, P0, R14, R0, RZ ;  /* 0x000000000e027210 */ /* 0x000fda0007f1e0ff */
[----:B------:R-:W-:Y:S05]  /*3b180*/  WARPSYNC.COLLECTIVE R15, `(.L_x_4349) ;  /* 0x000000000f087348 */ /* 0x000fea0003c00000 */
[----:B------:R0:W1:Y:S02]  /*3b190*/  SHFL.IDX P6, R14, R13, R12, R11 ;  /* 0x0000000c0d0e7389 */ /* 0x00006400000c000b */
[----:B01----:R-:W-:Y:S01]  /*3b1a0*/  ENDCOLLECTIVE ;  /* 0x000000000000791b */ /* 0x003fe20003800000 */
.L_x_4349:
[----:B------:R-:W-:-:S05]  /*3b1b0*/  IADD3.X R3, RZ, R8, RZ, P0, !PT ;  /* 0x00000008ff037210 */ /* 0x000fca00007fe4ff */
        /* <DEDUP_REMOVED lines=12> */
.L_x_4350:
[----:B------:R-:W-:Y:S05]  /*3b280*/  BRA `(.L_x_4351) ;  /* 0xffffff9800207947 */ /* 0x000fea000383ffff */
.L_x_4150:
[----:B------:R-:W-:Y:S01]  /*3b290*/  BSSY B0, `(.L_x_4352) ;  /* 0x0000008000007945 */ /* 0x000fe20003800000 */
[----:B-1----:R-:W-:Y:S02]  /*3b2a0*/  IMAD.MOV.U32 R13, RZ, RZ, R16 ;  /* 0x000000ffff0d7224 */ /* 0x002fe400078e0010 */
[----:B------:R-:W-:Y:S02]  /*3b2b0*/  IMAD.MOV.U32 R12, RZ, RZ, RZ ;  /* 0x000000ffff0c7224 */ /* 0x000fe400078e00ff */
[----:B------:R-:W-:Y:S02]  /*3b2c0*/  IMAD.MOV.U32 R11, RZ, RZ, 0x1f ;  /* 0x0000001fff0b7424 */ /* 0x000fe400078e00ff */
[----:B------:R-:W-:-:S07]  /*3b2d0*/  IMAD.MOV.U32 R15, RZ, RZ, -0x1 ;  /* 0xffffffffff0f7424 */ /* 0x000fce00078e00ff */
[----:B0-23--:R-:W-:Y:S05]  /*3b2e0*/  WARPSYNC.COLLECTIVE R15, `(.L_x_4353) ;  /* 0x000000000f087348 */ /* 0x00dfea0003c00000 */
[----:B------:R1:W4:Y:S02]  /*3b2f0*/  SHFL.IDX P6, R14, R13, R12, R11 ;  /* 0x0000000c0d0e7389 */ /* 0x00032400000c000b */
[----:B01234-:R-:W-:Y:S01]  /*3b300*/  ENDCOLLECTIVE ;  /* 0x000000000000791b */ /* 0x01ffe20003800000 */
.L_x_4353:
[----:B------:R-:W-:Y:S05]  /*3b310*/  BSYNC B0 ;  /* 0x0000000000007941 */ /* 0x000fea0003800000 */
.L_x_4352:
        /* <DEDUP_REMOVED lines=9> */
.L_x_4354:
        /* <DEDUP_REMOVED lines=18> */
.L_x_4355:
[----:B------:R-:W-:Y:S01]  /*3b4d0*/  IMAD.MOV.U32 R12, RZ, RZ, 0x2 ;  /* 0x00000002ff0c7424 */ /* 0x000fe200078e00ff */
[----:B------:R-:W-:-:S05]  /*3b4e0*/  SEL R6, R14, RZ, P1 ;  /* 0x000000ff0e067207 */ /* 0x000fca0000800000 */
[----:B------:R-:W-:-:S04]  /*3b4f0*/  IMAD.IADD R6, R5, 0x1, R6 ;  /* 0x0000000105067824 */ /* 0x000fc800078e0206 */
[----:B------:R-:W-:-:S07]  /*3b500*/  IMAD.MOV.U32 R13, RZ, RZ, R6 ;  /* 0x000000ffff0d7224 */ /* 0x000fce00078e0006 */
[----:B------:R-:W-:Y:S05]  /*3b510*/  WARPSYNC.COLLECTIVE R15, `(.L_x_4356) ;  /* 0x000000000f087348 */ /* 0x000fea0003c00000 */
[----:B------:R0:W1:Y:S02]  /*3b520*/  SHFL.UP P6, R14, R13, R12, R11 ;  /* 0x0400000c0d0e7389 */ /* 0x00006400000c000b */
[----:B01----:R-:W-:Y:S01]  /*3b530*/  ENDCOLLECTIVE ;  /* 0x000000000000791b */ /* 0x003fe20003800000 */
.L_x_4356:
[----:B------:R-:W-:Y:S01]  /*3b540*/  IMAD.MOV.U32 R12, RZ, RZ, 0x4 ;  /* 0x00000004ff0c7424 */ /* 0x000fe200078e00ff */
[----:B------:R-:W-:-:S05]  /*3b550*/  SEL R7, R14, RZ, P2 ;  /* 0x000000ff0e077207 */ /* 0x000fca0001000000 */
[----:B------:R-:W-:-:S04]  /*3b560*/  IMAD.IADD R7, R6, 0x1, R7 ;  /* 0x0000000106077824 */ /* 0x000fc800078e0207 */
[----:B------:R-:W-:-:S07]  /*3b570*/  IMAD.MOV.U32 R13, RZ, RZ, R7 ;  /* 0x000000ffff0d7224 */ /* 0x000fce00078e0007 */
[----:B------:R-:W-:Y:S05]  /*3b580*/  WARPSYNC.COLLECTIVE R15, `(.L_x_4357) ;  /* 0x000000000f087348 */ /* 0x000fea0003c00000 */
[----:B------:R0:W1:Y:S02]  /*3b590*/  SHFL.UP P6, R14, R13, R12, R11 ;  /* 0x0400000c0d0e7389 */ /* 0x00006400000c000b */
[----:B01----:R-:W-:Y:S01]  /*3b5a0*/  ENDCOLLECTIVE ;  /* 0x000000000000791b */ /* 0x003fe20003800000 */
.L_x_4357:
[----:B------:R-:W-:Y:S02]  /*3b5b0*/  MOV R12, 0x8 ;  /* 0x00000008000c7802 */ /* 0x000fe40000000f00 */
[----:B------:R-:W-:-:S05]  /*3b5c0*/  SEL R2, R14, RZ, P3 ;  /* 0x000000ff0e027207 */ /* 0x000fca0001800000 */
[----:B------:R-:W-:-:S04]  /*3b5d0*/  IMAD.IADD R2, R7, 0x1, R2 ;  /* 0x0000000107027824 */ /* 0x000fc800078e0202 */
[----:B------:R-:W-:-:S07]  /*3b5e0*/  IMAD.MOV.U32 R13, RZ, RZ, R2 ;  /* 0x000000ffff0d7224 */ /* 0x000fce00078e0002 */
[----:B------:R-:W-:Y:S05]  /*3b5f0*/  WARPSYNC.COLLECTIVE R15, `(.L_x_4358) ;  /* 0x000000000f087348 */ /* 0x000fea0003c00000 */
[----:B------:R0:W1:Y:S02]  /*3b600*/  SHFL.UP P6, R14, R13, R12, R11 ;  /* 0x0400000c0d0e7389 */ /* 0x00006400000c000b */
[----:B01----:R-:W-:Y:S01]  /*3b610*/  ENDCOLLECTIVE ;  /* 0x000000000000791b */ /* 0x003fe20003800000 */
.L_x_4358:
[----:B------:R-:W-:Y:S01]  /*3b620*/  IMAD.MOV.U32 R12, RZ, RZ, 0x10 ;  /* 0x00000010ff0c7424 */ /* 0x000fe200078e00ff */
[----:B------:R-:W-:-:S05]  /*3b630*/  SEL R3, R14, RZ, P4 ;  /* 0x000000ff0e037207 */ /* 0x000fca0002000000 */
[----:B------:R-:W-:-:S04]  /*3b640*/  IMAD.IADD R3, R2, 0x1, R3 ;  /* 0x0000000102037824 */ /* 0x000fc800078e0203 */
[----:B------:R-:W-:-:S07]  /*3b650*/  IMAD.MOV.U32 R13, RZ, RZ, R3 ;  /* 0x000000ffff0d7224 */ /* 0x000fce00078e0003 */
[----:B------:R-:W-:Y:S05]  /*3b660*/  WARPSYNC.COLLECTIVE R15, `(.L_x_4359) ;  /* 0x000000000f087348 */ /* 0x000fea0003c00000 */
[----:B------:R0:W1:Y:S02]  /*3b670*/  SHFL.UP P6, R14, R13, R12, R11 ;  /* 0x0400000c0d0e7389 */ /* 0x00006400000c000b */
[----:B01----:R-:W-:Y:S01]  /*3b680*/  ENDCOLLECTIVE ;  /* 0x000000000000791b */ /* 0x003fe20003800000 */
.L_x_4359:
        /* <DEDUP_REMOVED lines=8> */
.L_x_4360:
[----:B------:R-:W-:Y:S05]  /*3b710*/  BRA `(.L_x_4361) ;  /* 0xffffff98007c7947 */ /* 0x000fea000383ffff */
.L_x_4155:
[----:B------:R-:W-:Y:S01]  /*3b720*/  BSSY B0, `(.L_x_4362) ;  /* 0x0000008000007945 */ /* 0x000fe20003800000 */
[----:B-1---5:R-:W-:Y:S02]  /*3b730*/  IMAD.MOV.U32 R13, RZ, RZ, R5 ;  /* 0x000000ffff0d7224 */ /* 0x022fe400078e0005 */
[----:B------:R-:W-:Y:S02]  /*3b740*/  IMAD.MOV.U32 R12, RZ, RZ, 0x1 ;  /* 0x00000001ff0c7424 */ /* 0x000fe400078e00ff */
[----:B------:R-:W-:Y:S02]  /*3b750*/  IMAD.MOV.U32 R11, RZ, RZ, RZ ;  /* 0x000000ffff0b7224 */ /* 0x000fe400078e00ff */
[----:B------:R-:W-:-:S07]  /*3b760*/  IMAD.MOV.U32 R15, RZ, RZ, -0x1 ;  /* 0xffffffffff0f7424 */ /* 0x000fce00078e00ff */
[----:B0-----:R-:W-:Y:S05]  /*3b770*/  WARPSYNC.COLLECTIVE R15, `(.L_x_4363) ;  /* 0x000000000f087348 */ /* 0x001fea0003c00000 */
[----:B------:R1:W2:Y:S02]  /*3b780*/  SHFL.UP P6, R14, R13, R12, R11 ;  /* 0x0400000c0d0e7389 */ /* 0x0002a400000c000b */
[----:B012---:R-:W-:Y:S01]  /*3b790*/  ENDCOLLECTIVE ;  /* 0x000000000000791b */ /* 0x007fe20003800000 */
.L_x_4363:
[----:B------:R-:W-:Y:S05]  /*3b7a0*/  BSYNC B0 ;  /* 0x0000000000007941 */ /* 0x000fea0003800000 */
.L_x_4362:
        /* <DEDUP_REMOVED lines=8> */
.L_x_4364:
[----:B------:R-:W-:Y:S01]  /*3b830*/  IMAD.MOV.U32 R12, RZ, RZ, 0x4 ;  /* 0x00000004ff0c7424 */ /* 0x000fe200078e00ff */
[----:B------:R-:W-:-:S05]  /*3b840*/  SEL R2, R14, RZ, P2 ;  /* 0x000000ff0e027207 */ /* 0x000fca0001000000 */
[----:B------:R-:W-:-:S04]  /*3b850*/  IMAD.IADD R2, R13, 0x1, R2 ;  /* 0x000000010d027824 */ /* 0x000fc800078e0202 */
[----:B------:R-:W-:-:S07]  /*3b860*/  IMAD.MOV.U32 R13, RZ, RZ, R2 ;  /* 0x000000ffff0d7224 */ /* 0x000fce00078e0002 */
[----:B------:R-:W-:Y:S05]  /*3b870*/  WARPSYNC.COLLECTIVE R15, `(.L_x_4365) ;  /* 0x000000000f087348 */ /* 0x000fea0003c00000 */
[----:B------:R0:W1:Y:S02]  /*3b880*/  SHFL.UP P6, R14, R13, R12, R11 ;  /* 0x0400000c0d0e7389 */ /* 0x00006400000c000b */
[----:B01----:R-:W-:Y:S01]  /*3b890*/  ENDCOLLECTIVE ;  /* 0x000000000000791b */ /* 0x003fe20003800000 */
.L_x_4365:
[----:B------:R-:W-:Y:S01]  /*3b8a0*/  IMAD.MOV.U32 R12, RZ, RZ, 0x8 ;  /* 0x00000008ff0c7424 */ /* 0x000fe200078e00ff */
[----:B------:R-:W-:-:S05]  /*3b8b0*/  SEL R3, R14, RZ, P3 ;  /* 0x000000ff0e037207 */ /* 0x000fca0001800000 */
[----:B------:R-:W-:-:S04]  /*3b8c0*/  IMAD.IADD R3, R2, 0x1, R3 ;  /* 0x0000000102037824 */ /* 0x000fc800078e0203 */
[----:B------:R-:W-:-:S07]  /*3b8d0*/  IMAD.MOV.U32 R13, RZ, RZ, R3 ;  /* 0x000000ffff0d7224 */ /* 0x000fce00078e0003 */
[----:B------:R-:W-:Y:S05]  /*3b8e0*/  WARPSYNC.COLLECTIVE R15, `(.L_x_4366) ;  /* 0x000000000f087348 */ /* 0x000fea0003c00000 */
[----:B------:R0:W1:Y:S02]  /*3b8f0*/  SHFL.UP P6, R14, R13, R12, R11 ;  /* 0x0400000c0d0e7389 */ /* 0x00006400000c000b */
[----:B01----:R-:W-:Y:S01]  /*3b900*/  ENDCOLLECTIVE ;  /* 0x000000000000791b */ /* 0x003fe20003800000 */
.L_x_4366:
[----:B------:R-:W-:Y:S01]  /*3b910*/  IMAD.MOV.U32 R12, RZ, RZ, 0x10 ;  /* 0x00000010ff0c7424 */ /* 0x000fe200078e00ff */
[----:B------:R-:W-:-:S05]  /*3b920*/  SEL R4, R14, RZ, P4 ;  /* 0x000000ff0e047207 */ /* 0x000fca0002000000 */
[----:B------:R-:W-:-:S04]  /*3b930*/  IMAD.IADD R4, R3, 0x1, R4 ;  /* 0x0000000103047824 */ /* 0x000fc800078e0204 */
[----:B------:R-:W-:-:S07]  /*3b940*/  IMAD.MOV.U32 R13, RZ, RZ, R4 ;  /* 0x000000ffff0d7224 */ /* 0x000fce00078e0004 */
[----:B------:R-:W-:Y:S05]  /*3b950*/  WARPSYNC.COLLECTIVE R15, `(.L_x_4367) ;  /* 0x000000000f087348 */ /* 0x000fea0003c00000 */
[----:B------:R0:W1:Y:S02]  /*3b960*/  SHFL.UP P6, R14, R13, R12, R11 ;  /* 0x0400000c0d0e7389 */ /* 0x00006400000c000b */
[----:B01----:R-:W-:Y:S01]  /*3b970*/  ENDCOLLECTIVE ;  /* 0x000000000000791b */ /* 0x003fe20003800000 */
.L_x_4367:
        /* <DEDUP_REMOVED lines=8> */
.L_x_4368:
[----:B------:R-:W-:Y:S05]  /*3ba00*/  BRA `(.L_x_4369) ;  /* 0xffffff98005c7947 */ /* 0x000fea000383ffff */
.L_x_4157:
[----:B------:R-:W-:Y:S01]  /*3ba10*/  BSSY B0, `(.L_x_4370) ;  /* 0x0000006000007945 */ /* 0x000fe20003800000 */
[----:B------:R-:W-:Y:S01]  /*3ba20*/  PLOP3.LUT P6, PT, P6, PT, PT, 0x8, 0x0 ;  /* 0x000000000000781c */ /* 0x000fe200037ce170 */
[----:B------:R-:W-:-:S12]  /*3ba30*/  IMAD.MOV.U32 R15, RZ, RZ, -0x1 ;  /* 0xffffffffff0f7424 */ /* 0x000fd800078e00ff */
[----:B01----:R-:W-:Y:S05]  /*3ba40*/  WARPSYNC.COLLECTIVE R15, `(.L_x_4371) ;  /* 0x000000000f087348 */ /* 0x003fea0003c00000 */
[----:B------:R-:W-:Y:S01]  /*3ba50*/  VOTE.ANY R14, PT, P6 ;  /* 0x00000000000e7806 */ /* 0x000fe200030e0100 */
[----:B01----:R-:W-:Y:S06]  /*3ba60*/  ENDCOLLECTIVE ;  /* 0x000000000000791b */ /* 0x003fec0003800000 */
.L_x_4371:
[----:B------:R-:W-:Y:S05]  /*3ba70*/  BSYNC B0 ;  /* 0x0000000000007941 */ /* 0x000fea0003800000 */
.L_x_4370:
        /* <DEDUP_REMOVED lines=9> */
.L_x_4372:
[----:B------:R-:W-:Y:S01]  /*3bb10*/  IMAD.MOV.U32 R5, RZ, RZ, R14 ;  /* 0x000000ffff057224 */ /* 0x000fe200078e000e */
[----:B------:R-:W-:Y:S06]  /*3bb20*/  BRA `(.L_x_4373) ;  /* 0xffffff98004c7947 */ /* 0x000fec000383ffff */
.L_x_4159:
[----:B------:R-:W-:Y:S01]  /*3bb30*/  BSSY B0, `(.L_x_4374) ;  /* 0x0000007000007945 */ /* 0x000fe20003800000 */
[----:B-1----:R-:W-:Y:S02]  /*3bb40*/  IMAD.MOV.U32 R13, RZ, RZ, R2 ;  /* 0x000000ffff0d7224 */ /* 0x002fe400078e0002 */
[----:B------:R-:W-:Y:S02]  /*3bb50*/  IMAD.MOV.U32 R11, RZ, RZ, 0x1f ;  /* 0x0000001fff0b7424 */ /* 0x000fe400078e00ff */
[----:B------:R-:W-:-:S07]  /*3bb60*/  IMAD.MOV.U32 R15, RZ, RZ, -0x1 ;  /* 0xffffffffff0f7424 */ /* 0x000fce00078e00ff */
[----:B0-23--:R-:W-:Y:S05]  /*3bb70*/  WARPSYNC.COLLECTIVE R15, `(.L_x_4375) ;  /* 0x000000000f087348 */ /* 0x00dfea0003c00000 */
[----:B------:R1:W4:Y:S02]  /*3bb80*/  SHFL.IDX P6, R14, R13, R12, R11 ;  /* 0x0000000c0d0e7389 */ /* 0x00032400000c000b */
[----:B01234-:R-:W-:Y:S01]  /*3bb90*/  ENDCOLLECTIVE ;  /* 0x000000000000791b */ /* 0x01ffe20003800000 */
.L_x_4375:
[----:B------:R-:W-:Y:S05]  /*3bba0*/  BSYNC B0 ;  /* 0x0000000000007941 */ /* 0x000fea0003800000 */
.L_x_4374:
[----:B------:R-:W-:Y:S05]  /*3bbb0*/  BRA `(.L_x_4158) ;  /* 0xffffff9800447947 */ /* 0x000fea000383ffff */
.L_x_4163:
[----:B------:R0:W0:Y:S02]  /*3bbc0*/  SYNCS.PHASECHK.TRANS64.TRYWAIT P0, [R5+URZ+0x32420], R0 ;  /* 0x03242000050075a7 */ /* 0x000024000800017f */
[----:B0-----:R-:W-:Y:S05]  /*3bbd0*/  @!P0 NANOSLEEP.SYNCS 0x989680 ;  /* 0x009896800000895d */ /* 0x001fea0003900000 */
[----:B------:R-:W0:Y:S02]  /*3bbe0*/  @!P0 SYNCS.PHASECHK.TRANS64 P0, [R5+URZ+0x32420], R0 ;  /* 0x03242000050085a7 */ /* 0x000e24000800007f */
[----:B0-----:R-:W-:Y:S05]  /*3bbf0*/  @!P0 BRA `(.L_x_4163) ;  /* 0xfffffffc00f08947 */ /* 0x001fea000383ffff */
[----:B------:R-:W-:Y:S05]  /*3bc00*/  BRA `(.L_x_4376) ;  /* 0xffffff9c00bc7947 */ /* 0x000fea000383ffff */
.L_x_4164:
[----:B------:R-:W0:Y:S01]  /*3bc10*/  S2R R2, SR_TID.X ;  /* 0x0000000000027919 */ /* 0x000e220000002100 */
[----:B------:R-:W-:Y:S01]  /*3bc20*/  BSSY B0, `(.L_x_4377) ;  /* 0x000000a000007945 */ /* 0x000fe20003800000 */
[----:B------:R-:W-:Y:S02]  /*3bc30*/  IMAD.MOV.U32 R12, RZ, RZ, RZ ;  /* 0x000000ffff0c7224 */ /* 0x000fe400078e00ff */
[----:B------:R-:W-:Y:S02]  /*3bc40*/  IMAD.MOV.U32 R11, RZ, RZ, 0x1f ;  /* 0x0000001fff0b7424 */ /* 0x000fe400078e00ff */
[----:B------:R-:W-:Y:S01]  /*3bc50*/  IMAD.MOV.U32 R15, RZ, RZ, -0x1 ;  /* 0xffffffffff0f7424 */ /* 0x000fe200078e00ff */
[----:B0-----:R-:W-:-:S04]  /*3bc60*/  SHF.R.U32.HI R2, RZ, 0x5, R2 ;  /* 0x00000005ff027819 */ /* 0x001fc80000011602 */
[----:B------:R-:W-:-:S05]  /*3bc70*/  LOP3.LUT R2, R2, 0x3, RZ, 0xc0, !PT ;  /* 0x0000000302027812 */ /* 0x000fca00078ec0ff */
[----:B-1----:R-:W-:-:S07]  /*3bc80*/  IMAD.MOV.U32 R13, RZ, RZ, R2 ;  /* 0x000000ffff0d7224 */ /* 0x002fce00078e0002 */
[----:B--234-:R-:W-:Y:S05]  /*3bc90*/  WARPSYNC.COLLECTIVE R15, `(.L_x_4378) ;  /* 0x000000000f087348 */ /* 0x01cfea0003c00000 */
[----:B------:R0:W1:Y:S02]  /*3bca0*/  SHFL.IDX P6, R14, R13, R12, R11 ;  /* 0x0000000c0d0e7389 */ /* 0x00006400000c000b */
[----:B01234-:R-:W-:Y:S01]  /*3bcb0*/  ENDCOLLECTIVE ;  /* 0x000000000000791b */ /* 0x01ffe20003800000 */
.L_x_4378:
[----:B------:R-:W-:Y:S05]  /*3bcc0*/  BSYNC B0 ;  /* 0x0000000000007941 */ /* 0x000fea0003800000 */
.L_x_4377:
[----:B------:R-:W-:Y:S05]  /*3bcd0*/  BRA `(.L_x_4379) ;  /* 0xffffff9c00a47947 */ /* 0x000fea000383ffff */
.L_x_4165:
[----:B------:R-:W-:Y:S01]  /*3bce0*/  BSSY B0, `(.L_x_4380) ;  /* 0x0000006000007945 */ /* 0x000fe20003800000 */
[----:B------:R-:W-:-:S07]  /*3bcf0*/  IMAD.MOV.U32 R15, RZ, RZ, -0x1 ;  /* 0xffffffffff0f7424 */ /* 0x000fce00078e00ff */
[----:B-1234-:R-:W-:Y:S05]  /*3bd00*/  WARPSYNC.COLLECTIVE R15, `(.L_x_4381) ;  /* 0x000000000f0c7348 */ /* 0x01efea0003c00000 */
[----:B------:R-:W-:Y:S02]  /*3bd10*/  ELECT P6, UR62, PT ;  /* 0x00000000003e782f */ /* 0x000fe400038c0000 */
[----:B------:R-:W-:Y:S01]  /*3bd20*/  MOV R14, UR62 ;  /* 0x0000003e000e7c02 */ /* 0x000fe20008000f00 */
[----:B-1234-:R-:W-:Y:S10]  /*3bd30*/  ENDCOLLECTIVE ;  /* 0x000000000000791b */ /* 0x01eff40003800000 */
.L_x_4381:
[----:B------:R-:W-:Y:S05]  /*3bd40*/  BSYNC B0 ;  /* 0x0000000000007941 */ /* 0x000fea0003800000 */
.L_x_4380:
[----:B------:R-:W-:Y:S05]  /*3bd50*/  BRA `(.L_x_4382) ;  /* 0xffffff9c00987947 */ /* 0x000fea000383ffff */
.L_x_4167:
[----:B------:R0:W0:Y:S02]  /*3bd60*/  SYNCS.PHASECHK.TRANS64.TRYWAIT P1, [R3+URZ+0x32440], R2 ;  /* 0x03244002030075a7 */ /* 0x000024000802017f */
[----:B0-----:R-:W-:Y:S05]  /*3bd70*/  @!P1 NANOSLEEP.SYNCS 0x989680 ;  /* 0x009896800000995d */ /* 0x001fea0003900000 */
[----:B------:R-:W0:Y:S02]  /*3bd80*/  @!P1 SYNCS.PHASECHK.TRANS64 P1, [R3+URZ+0x32440], R2 ;  /* 0x03244002030095a7 */ /* 0x000e24000802007f */
[----:B0-----:R-:W-:Y:S05]  /*3bd90*/  @!P1 BRA `(.L_x_4167) ;  /* 0xfffffffc00f09947 */ /* 0x001fea000383ffff */
[----:B------:R-:W-:Y:S05]  /*3bda0*/  BRA `(.L_x_4383) ;  /* 0xffffff9c00b87947 */ /* 0x000fea000383ffff */
.L_x_4169:
[----:B------:R0:W0:Y:S02]  /*3bdb0*/  SYNCS.PHASECHK.TRANS64.TRYWAIT P1, [R25+URZ+0x32440], R0 ;  /* 0x03244000190075a7 */ /* 0x000024000802017f */
[----:B0-----:R-:W-:Y:S05]  /*3bdc0*/  @!P1 NANOSLEEP.SYNCS 0x989680 ;  /* 0x009896800000995d */ /* 0x001fea0003900000 */
[----:B------:R-:W0:Y:S02]  /*3bdd0*/  @!P1 SYNCS.PHASECHK.TRANS64 P1, [R25+URZ+0x32440], R0 ;  /* 0x03244000190095a7 */ /* 0x000e24000802007f */
[----:B0-----:R-:W-:Y:S05]  /*3bde0*/  @!P1 BRA `(.L_x_4169) ;  /* 0xfffffffc00f09947 */ /* 0x001fea000383ffff */
[----:B------:R-:W-:Y:S05]  /*3bdf0*/  BRA `(.L_x_4384) ;  /* 0xffffff9c00c47947 */ /* 0x000fea000383ffff */
.L_x_4171:
[----:B------:R0:W0:Y:S02]  /*3be00*/  SYNCS.PHASECHK.TRANS64.TRYWAIT P1, [R3+URZ+0x32460], R2 ;  /* 0x03246002030075a7 */ /* 0x000024000802017f */
[----:B0-----:R-:W-:Y:S05]  /*3be10*/  @!P1 NANOSLEEP.SYNCS 0x989680 ;  /* 0x009896800000995d */ /* 0x001fea0003900000 */
[----:B------:R-:W0:Y:S02]  /*3be20*/  @!P1 SYNCS.PHASECHK.TRANS64 P1, [R3+URZ+0x32460], R2 ;  /* 0x03246002030095a7 */ /* 0x000e24000802007f */
[----:B0-----:R-:W-:Y:S05]  /*3be30*/  @!P1 BRA `(.L_x_4171) ;  /* 0xfffffffc00f09947 */ /* 0x001fea000383ffff */
[----:B------:R-:W-:Y:S05]  /*3be40*/  BRA `(.L_x_4385) ;  /* 0xffffff9c00c07947 */ /* 0x000fea000383ffff */
        .type           $_ZN7cutlass13device_kernelIN5flash11enable_sm90INS1_16FlashAttnFwdSm90INS1_25CollectiveMainloopFwdSm90ILi2EN4cute5tupleIJNS5_1CILi1EEES8_S8_EEENS6_IJNS7_ILi128EEENS7_ILi96EEENS7_ILi64EEEEEELi256ENS_6half_tEfNS_4arch4Sm90ELb0ELb1ELb0ELb1ELb1ELb1ELb1ELb1ELb0ELb1ELb0ELb0EEENS1_21CollectiveEpilogueFwdINS6_IJSA_NS7_ILi256EEESB_EEES9_SE_SG_Li256ELb1ELb1ELb0ELb0EEENS1_36VarlenDynamicPersistentTileSchedulerILi128ELi96ELi256ELi128ELb0ELb1ELb1ELb1ELb0ELb1EEEEEEEEEvNT_6ParamsE$_ZZN5flash25CollectiveMainloopFwdSm90ILi2EN4cute5tupleIJNS1_1CILi1EEES4_S4_EEENS2_IJNS3_ILi128EEENS3_ILi96EEENS3_ILi64EEEEEELi256EN7cutlass6half_tEfNSA_4arch4Sm90ELb0ELb1ELb0ELb1ELb1ELb1ELb1ELb1ELb0ELb1ELb0ELb0EE3mmaINS_16FlashAttnFwdSm90ISE_NS_21CollectiveEpilogueFwdINS2_IJS6_NS3_ILi256EEES7_EEES5_SB_SD_Li256ELb1ELb1ELb0ELb0EEENS_36VarlenDynamicPersistentTileSchedulerILi128ELi96ELi256ELi128ELb0ELb1ELb1ELb1ELb0ELb1EEEE13SharedStorageENS1_6TensorINS1_11ArrayEngineIfLm128EEENS1_6LayoutINS2_IJNS2_IJNS3_ILi2EEEST_NS3_ILi32EEEEEES4_S4_EEENS2_IJNS2_IJS4_ST_NS3_ILi4EEEEEENS3_ILi0EEESZ_EEEEEEENS_7SoftmaxILi2ELi0EEEEEbRKNSE_6ParamsENSA_13PipelineAsyncILi2EEES19_RNSA_13PipelineStateILj2EEERT0_RT1_iRiRKNS_16SeqlenInfoQKNewKILb1ELb1EEENS2_IJiiiiEEERT_ENKUliT_T0_T1_E_clIZSF_ISO_S12_S14_EbS17_S19_S19_S1C_S1E_S1G_iS1H_S1L_S1M_S1O_EUlRS1P_iE0_NS3_ILb1EEES1W_EEDaiS1P_S1Q_S1R_,@function
        .size           $_ZN7cutlass13device_kernelIN5flash11enable_sm90INS1_16FlashAttnFwdSm90INS1_25CollectiveMainloopFwdSm90ILi2EN4cute5tupleIJNS5_1CILi1EEES8_S8_EEENS6_IJNS7_ILi128EEENS7_ILi96EEENS7_ILi64EEEEEELi256ENS_6half_tEfNS_4arch4Sm90ELb0ELb1ELb0ELb1ELb1ELb1ELb1ELb1ELb0ELb1ELb0ELb0EEENS1_21CollectiveEpilogueFwdINS6_IJSA_NS7_ILi256EEESB_EEES9_SE_SG_Li256ELb1ELb1ELb0ELb0EEENS1_36VarlenDynamicPersistentTileSchedulerILi128ELi96ELi256ELi128ELb0ELb1ELb1ELb1ELb0ELb1EEEEEEEEEvNT_6ParamsE$_ZZN5flash25CollectiveMainloopFwdSm90ILi2EN4cute5tupleIJNS1_1CILi1EEES4_S4_EEENS2_IJNS3_ILi128EEENS3_ILi96EEENS3_ILi64EEEEEELi256EN7cutlass6half_tEfNSA_4arch4Sm90ELb0ELb1ELb0ELb1ELb1ELb1ELb1ELb1ELb0ELb1ELb0ELb0EE3mmaINS_16FlashAttnFwdSm90ISE_NS_21CollectiveEpilogueFwdINS2_IJS6_NS3_ILi256EEES7_EEES5_SB_SD_Li256ELb1ELb1ELb0ELb0EEENS_36VarlenDynamicPersistentTileSchedulerILi128ELi96ELi256ELi128ELb0ELb1ELb1ELb1ELb0ELb1EEEE13SharedStorageENS1_6TensorINS1_11ArrayEngineIfLm128EEENS1_6LayoutINS2_IJNS2_IJNS3_ILi2EEEST_NS3_ILi32EEEEEES4_S4_EEENS2_IJNS2_IJS4_ST_NS3_ILi4EEEEEENS3_ILi0EEESZ_EEEEEEENS_7SoftmaxILi2ELi0EEEEEbRKNSE_6ParamsENSA_13PipelineAsyncILi2EEES19_RNSA_13PipelineStateILj2EEERT0_RT1_iRiRKNS_16SeqlenInfoQKNewKILb1ELb1EEENS2_IJiiiiEEERT_ENKUliT_T0_T1_E_clIZSF_ISO_S12_S14_EbS17_S19_S19_S1C_S1E_S1G_iS1H_S1L_S1M_S1O_EUlRS1P_iE0_NS3_ILb1EEES1W_EEDaiS1P_S1Q_S1R_,(.L_x_6461 - $_ZN7cutlass13device_kernelIN5flash11enable_sm90INS1_16FlashAttnFwdSm90INS1_25CollectiveMainloopFwdSm90ILi2EN4cute5tupleIJNS5_1CILi1EEES8_S8_EEENS6_IJNS7_ILi128EEENS7_ILi96EEENS7_ILi64EEEEEELi256ENS_6half_tEfNS_4arch4Sm90ELb0ELb1ELb0ELb1ELb1ELb1ELb1ELb1ELb0ELb1ELb0ELb0EEENS1_21CollectiveEpilogueFwdINS6_IJSA_NS7_ILi256EEESB_EEES9_SE_SG_Li256ELb1ELb1ELb0ELb0EEENS1_36VarlenDynamicPersistentTileSchedulerILi128ELi96ELi256ELi128ELb0ELb1ELb1ELb1ELb0ELb1EEEEEEEEEvNT_6ParamsE$_ZZN5flash25CollectiveMainloopFwdSm90ILi2EN4cute5tupleIJNS1_1CILi1EEES4_S4_EEENS2_IJNS3_ILi128EEENS3_ILi96EEENS3_ILi64EEEEEELi256EN7cutlass6half_tEfNSA_4arch4Sm90ELb0ELb1ELb0ELb1ELb1ELb1ELb1ELb1ELb0ELb1ELb0ELb0EE3mmaINS_16FlashAttnFwdSm90ISE_NS_21CollectiveEpilogueFwdINS2_IJS6_NS3_ILi256EEES7_EEES5_SB_SD_Li256ELb1ELb1ELb0ELb0EEENS_36VarlenDynamicPersistentTileSchedulerILi128ELi96ELi256ELi128ELb0ELb1ELb1ELb1ELb0ELb1EEEE13SharedStorageENS1_6TensorINS1_11ArrayEngineIfLm128EEENS1_6LayoutINS2_IJNS2_IJNS3_ILi2EEEST_NS3_ILi32EEEEEES4_S4_EEENS2_IJNS2_IJS4_ST_NS3_ILi4EEEEEENS3_ILi0EEESZ_EEEEEEENS_7SoftmaxILi2ELi0EEEEEbRKNSE_6ParamsENSA_13PipelineAsyncILi2EEES19_RNSA_13PipelineStateILj2EEERT0_RT1_iRiRKNS_16SeqlenInfoQKNewKILb1ELb1EEENS2_IJiiiiEEERT_ENKUliT_T0_T1_E_clIZSF_ISO_S12_S14_EbS17_S19_S19_S1C_S1E_S1G_iS1H_S1L_S1M_S1O_EUlRS1P_iE0_NS3_ILb1EEES1W_EEDaiS1P_S1Q_S1R_)
$_ZN7cutlass13device_kernelIN5flash11enable_sm90INS1_16FlashAttnFwdSm90INS1_25CollectiveMainloopFwdSm90ILi2EN4cute5tupleIJNS5_1CILi1EEES8_S8_EEENS6_IJNS7_ILi128EEENS7_ILi96EEENS7_ILi64EEEEEELi256ENS_6half_tEfNS_4arch4Sm90ELb0ELb1ELb0ELb1ELb1ELb1ELb1ELb1ELb0ELb1ELb0ELb0EEENS1_21CollectiveEpilogueFwdINS6_IJSA_NS7_ILi256EEESB_EEES9_SE_SG_Li256ELb1ELb1ELb0ELb0EEENS1_36VarlenDynamicPersistentTileSchedulerILi128ELi96ELi256ELi128ELb0ELb1ELb1ELb1ELb0ELb1EEEEEEEEEvNT_6ParamsE$_ZZN5flash25CollectiveMainloopFwdSm90ILi2EN4cute5tupleIJNS1_1CILi1EEES4_S4_EEENS2_IJNS3_ILi128EEENS3_ILi96EEENS3_ILi64EEEEEELi256EN7cutlass6half_tEfNSA_4arch4Sm90ELb0ELb1ELb0ELb1ELb1ELb1ELb1ELb1ELb0ELb1ELb0ELb0EE3mmaINS_16FlashAttnFwdSm90ISE_NS_21CollectiveEpilogueFwdINS2_IJS6_NS3_ILi256EEES7_EEES5_SB_SD_Li256ELb1ELb1ELb0ELb0EEENS_36VarlenDynamicPersistentTileSchedulerILi128ELi96ELi256ELi128ELb0ELb1ELb1ELb1ELb0ELb1EEEE13SharedStorageENS1_6TensorINS1_11ArrayEngineIfLm128EEENS1_6LayoutINS2_IJNS2_IJNS3_ILi2EEEST_NS3_ILi32EEEEEES4_S4_EEENS2_IJNS2_IJS4_ST_NS3_ILi4EEEEEENS3_ILi0EEESZ_EEEEEEENS_7SoftmaxILi2ELi0EEEEEbRKNSE_6ParamsENSA_13PipelineAsyncILi2EEES19_RNSA_13PipelineStateILj2EEERT0_RT1_iRiRKNS_16SeqlenInfoQKNewKILb1ELb1EEENS2_IJiiiiEEERT_ENKUliT_T0_T1_E_clIZSF_ISO_S12_S14_EbS17_S19_S19_S1C_S1E_S1G_iS1H_S1L_S1M_S1O_EUlRS1P_iE0_NS3_ILb1EEES1W_EEDaiS1P_S1Q_S1R_:
[----:B------:R-:W-:Y:S02]  /*3be50*/  ULDC UR4, c[0x0][0x20] ;  /* 0x0000080000047ab9 */ /* 0x000fe40000000800 */
[----:B------:R-:W-:-:S09]  /*3be60*/  UIADD3 UR4, -UR4, UR5, URZ ;  /* 0x0000000504047290 */ /* 0x000fd2000fffe13f */
[----:B------:R-:W2:Y:S04]  /*3be70*/  LDL.64 R6, [UR4+0x18] ;  /* 0x00001804ff067983 */ /* 0x000ea80008100a00 */
[----:B------:R-:W3:Y:S01]  /*3be80*/  LDL.64 R4, [UR4] ;  /* 0x00000004ff047983 */ /* 0x000ee20008100a00 */
[----:B------:R-:W-:-:S03]  /*3be90*/  ULDC.64 UR6, c[0x0][0x208] ;  /* 0x0000820000067ab9 */ /* 0x000fc60000000a00 */
[----:B--2---:R-:W2:Y:S04]  /*3bea0*/  LD.E R2, desc[UR6][R6.64] ;  /* 0x0000000606027980 */ /* 0x004ea8000c101900 */
[----:B---3--:R0:W5:Y:S04]  /*3beb0*/  LD.E R10, desc[UR6][R4.64] ;  /* 0x00000006040a7980 */ /* 0x008168000c101900 */
[----:B------:R0:W5:Y:S01]  /*3bec0*/  LD.E R11, desc[UR6][R4.64+0x4] ;  /* 0x00000406040b7980 */ /* 0x000162000c101900 */
[----:B------:R-:W-:Y:S01]  /*3bed0*/  BSSY B0, `(.L_x_4386) ;  /* 0x0000007000007945 */ /* 0x000fe20003800000 */
[----:B------:R-:W-:Y:S01]  /*3bee0*/  IMAD.MOV.U32 R3, RZ, RZ, R43 ;  /* 0x000000ffff037224 */ /* 0x000fe200078e002b */
[----:B--2---:R-:W-:-:S04]  /*3bef0*/  LOP3.LUT R2, R2, 0x1, RZ, 0xfc, !PT ;  /* 0x0000000102027812 */ /* 0x004fc800078efcff */
[----:B------:R-:W-:Y:S01]  /*3bf00*/  ISETP.NE.AND P0, PT, R2, 0x3, PT ;  /* 0x000000030200780c */ /* 0x000fe20003f05270 */
[----:B------:R-:W-:-:S12]  /*3bf10*/  IMAD.MOV.U32 R2, RZ, RZ, R30 ;  /* 0x000000ffff027224 */ /* 0x000fd800078e001e */
[----:B0-----:R-:W-:Y:S05]  /*3bf20*/  @!P0 BRA `(.L_x_4387) ;  /* 0x0000000000048947 */ /* 0x001fea0003800000 */
[----:B------:R-:W-:Y:S01]  /*3bf30*/  BPT.TRAP 0x1 ;  /* 0x000000040000795c */ /* 0x000fe20000300000 */
.L_x_4387:
[----:B------:R-:W-:Y:S05]  /*3bf40*/  BSYNC B0 ;  /* 0x0000000000007941 */ /* 0x000fea0003800000 */
.L_x_4386:
[----:B------:R-:W2:Y:S01]  /*3bf50*/  LD.E.64 R8, desc[UR6][R6.64+0x18] ;  /* 0x0000180606087980 */ /* 0x000ea2000c101b00 */
[----:B-----5:R-:W-:Y:S02]  /*3bf60*/  SHF.L.U32 R13, R11, 0x1f, RZ ;  /* 0x0000001f0b0d7819 */ /* 0x020fe400000006ff */
[----:B--2---:R-:W-:-:S05]  /*3bf70*/  MOV R9, R8 ;  /* 0x0000000800097202 */ /* 0x004fca0000000f00 */
[----:B------:R-:W-:-:S04]  /*3bf80*/  IMAD R10, R10, 0x8, R9 ;  /* 0x000000080a0a7824 */ /* 0x000fc800078e0209 */
[----:B------:R0:W1:Y:S01]  /*3bf90*/  SYNCS.PHASECHK.TRANS64.TRYWAIT P0, [R10+URZ], R13 ;  /* 0x0000000d0a0075a7 */ /* 0x000062000800017f */
[----:B------:R-:W2:Y:S04]  /*3bfa0*/  LD.E R11, desc[UR6][R6.64] ;  /* 0x00000006060b7980 */ /* 0x000ea8000c101900 */
[----:B------:R0:W5:Y:S04]  /*3bfb0*/  LD.E R8, desc[UR6][R4.64] ;  /* 0x0000000604087980 */ /* 0x000168000c101900 */
[----:B------:R0:W5:Y:S01]  /*3bfc0*/  LD.E R9, desc[UR6][R4.64+0x4] ;  /* 0x0000040604097980 */ /* 0x000162000c101900 */
[----:B------:R-:W-:Y:S01]  /*3bfd0*/  BSSY B0, `(.L_x_4388) ;  /* 0x0000005000007945 */ /* 0x000fe20003800000 */
[----:B--2---:R-:W-:-:S04]  /*3bfe0*/  LOP3.LUT R11, R11, 0x1, RZ, 0xfc, !PT ;  /* 0x000000010b0b7812 */ /* 0x004fc800078efcff */
[----:B------:R-:W-:-:S13]  /*3bff0*/  ISETP.NE.AND P1, PT, R11, 0x3, PT ;  /* 0x000000030b00780c */ /* 0x000fda0003f25270 */
[----:B01----:R-:W-:Y:S05]  /*3c000*/  @!P1 BRA `(.L_x_4389) ;  /* 0x0000000000049947 */ /* 0x003fea0003800000 */
[----:B------:R-:W-:Y:S01]  /*3c010*/  BPT.TRAP 0x1 ;  /* 0x000000040000795c */ /* 0x000fe20000300000 */
.L_x_4389:
[----:B------:R-:W-:Y:S05]  /*3c020*/  BSYNC B0 ;  /* 0x0000000000007941 */ /* 0x000fea0003800000 */
.L_x_4388:
        /* <DEDUP_REMOVED lines=8> */
.L_x_4391:
[----:B------:R-:W-:Y:S05]  /*3c0b0*/  BSYNC B0 ;  /* 0x0000000000007941 */ /* 0x000fea0003800000 */
.L_x_4390:
[----:B0----5:R-:W2:Y:S04]  /*3c0c0*/  LDL.64 R8, [UR4] ;  /* 0x00000004ff087983 */ /* 0x021ea80008100a00 */
[----:B------:R-:W3:Y:S04]  /*3c0d0*/  LDL.64 R6, [UR4+0x28] ;  /* 0x00002804ff067983 */ /* 0x000ee80008100a00 */
[----:B------:R-:W4:Y:S04]  /*3c0e0*/  LDL.64 R4, [UR4+0x20] ;  /* 0x00002004ff047983 */ /* 0x000f280008100a00 */
[----:B------:R-:W4:Y:S04]  /*3c0f0*/  LDL.64 R10, [UR4+0x8] ;  /* 0x00000804ff0a7983 */ /* 0x000f280008100a00 */
[----:B--2---:R-:W2:Y:S04]  /*3c100*/  LD.E R9, desc[UR6][R8.64] ;  /* 0x0000000608097980 */ /* 0x004ea8000c101900 */
[----:B---3--:R-:W2:Y:S01]  /*3c110*/  LD.E.64 R12, desc[UR6][R6.64] ;  /* 0x00000006060c7980 */ /* 0x008ea2000c101b00 */
[----:B------:R-:W-:Y:S05]  /*3c120*/  WARPSYNC.ALL ;  /* 0x0000000000007948 */ /* 0x000fea0003800000 */
[----:B----4-:R0:W-:Y:S04]  /*3c130*/  ST.E desc[UR6][R10.64], RZ ;  /* 0x000000ff0a007985 */ /* 0x0101e8000c101906 */
[----:B------:R-:W3:Y:S01]  /*3c140*/  LD.E.64 R6, desc[UR6][R4.64] ;  /* 0x0000000604067980 */ /* 0x000ee2000c101b00 */
[----:B--2---:R-:W-:Y:S01]  /*3c150*/  IMAD R8, R9, 0x300, R12 ;  /* 0x0000030009087824 */ /* 0x004fe200078e020c */
[----:B------:R-:W-:Y:S01]  /*3c160*/  WARPGROUP.ARRIVE ;  /* 0x00000000000079c5 */ /* 0x000fe20000000000 */
[----:B------:R-:W-:-:S02]  /*3c170*/  IMAD.MOV.U32 R9, RZ, RZ, R13 ;  /* 0x000000ffff097224 */ /* 0x000fc400078e000d */
[----:B------:R-:W-:Y:S01]  /*3c180*/  IMAD.MOV.U32 R14, RZ, RZ, 0x1 ;  /* 0x00000001ff0e7424 */ /* 0x000fe200078e00ff */
        /* <DEDUP_REMOVED lines=10> */
[----:B------:R-:W-:-:S03]  /*3c230*/  WARPGROUP.ARRIVE ;  /* 0x00000000000079c5 */ /* 0x000fc60000000000 */
        /* <DEDUP_REMOVED lines=20> */
[----:B------:R-:W-:Y:S01]  /*3c380*/  MOV R9, R13 ;  /* 0x0000000d00097202 */ /* 0x000fe20000000f00 */
[----:B------:R-:W-:-:S03]  /*3c390*/  WARPGROUP.ARRIVE ;  /* 0x00000000000079c5 */ /* 0x000fc60000000000 */
        /* <DEDUP_REMOVED lines=8> */
[----:B------:R-:W2:Y:S04]  /*3c420*/  LDL.64 R6, [UR4+0x38] ;  /* 0x00003804ff067983 */ /* 0x000ea80008100a00 */
[----:B------:R-:W3:Y:S04]  /*3c430*/  LDL.64 R4, [UR4+0x30] ;  /* 0x00003004ff047983 */ /* 0x000ee80008100a00 */
[----:B--2---:R-:W2:Y:S01]  /*3c440*/  LD.E R6, desc[UR6][R6.64] ;  /* 0x0000000606067980 */ /* 0x004ea2000c101900 */
[----:B---3--:R-:W-:Y:S01]  /*3c450*/  MOV R4, R4 ;  /* 0x0000000400047202 */ /* 0x008fe20000000f00 */
[----:B------:R-:W-:Y:S01]  /*3c460*/  BSSY B0, `(.L_x_4393) ;  /* 0x0000007000007945 */ /* 0x000fe20003800000 */
[----:B--2---:R-:W-:-:S04]  /*3c470*/  LEA.HI R8, R6, R6, RZ, 0x1 ;  /* 0x0000000606087211 */ /* 0x004fc800078f08ff */
[----:B------:R-:W-:-:S05]  /*3c480*/  LOP3.LUT R9, R8, 0xfffffffe, RZ, 0xc0, !PT ;  /* 0xfffffffe08097812 */ /* 0x000fca00078ec0ff */
[----:B------:R-:W-:-:S05]  /*3c490*/  IMAD.IADD R9, R6, 0x1, -R9 ;  /* 0x0000000106097824 */ /* 0x000fca00078e0a09 */
[----:B------:R-:W-:-:S04]  /*3c4a0*/  SHF.L.U32 R9, R9, 0x1f, RZ ;  /* 0x0000001f09097819 */ /* 0x000fc800000006ff */
[----:B------:R-:W1:Y:S02]  /*3c4b0*/  SYNCS.PHASECHK.TRANS64.TRYWAIT P0, [R4+URZ+0x32410], R9 ;  /* 0x03241009040075a7 */ /* 0x000e64000800017f */
[----:B01----:R-:W-:Y:S05]  /*3c4c0*/  @!P0 BRA `(.L_x_4394) ;  /* 0x000000b000188947 */ /* 0x003fea0003800000 */
.L_x_4420:
[----:B------:R-:W-:Y:S05]  /*3c4d0*/  BSYNC B0 ;  /* 0x0000000000007941 */ /* 0x000fea0003800000 */
.L_x_4393:
[----:B------:R-:W2:Y:S04]  /*3c4e0*/  LDL.64 R6, [UR4+0x40] ;  /* 0x00004004ff067983 */ /* 0x000ea80008100a00 */
[----:B0-----:R-:W3:Y:S04]  /*3c4f0*/  LDL.64 R4, [UR4] ;  /* 0x00000004ff047983 */ /* 0x001ee80008100a00 */
[----:B--2---:R-:W2:Y:S04]  /*3c500*/  LD.E R8, desc[UR6][R6.64] ;  /* 0x0000000606087980 */ /* 0x004ea8000c101900 */
[----:B---3--:R0:W5:Y:S04]  /*3c510*/  LD.E R10, desc[UR6][R4.64] ;  /* 0x00000006040a7980 */ /* 0x008168000c101900 */
[----:B------:R0:W5:Y:S01]  /*3c520*/  LD.E R11, desc[UR6][R4.64+0x4] ;  /* 0x00000406040b7980 */ /* 0x000162000c101900 */
[----:B------:R-:W-:Y:S01]  /*3c530*/  BSSY B0, `(.L_x_4395) ;  /* 0x0000005000007945 */ /* 0x000fe20003800000 */
[----:B--2---:R-:W-:-:S04]  /*3c540*/  LOP3.LUT R8, R8, 0x1, RZ, 0xfc, !PT ;  /* 0x0000000108087812 */ /* 0x004fc800078efcff */
[----:B------:R-:W-:-:S13]  /*3c550*/  ISETP.NE.AND P0, PT, R8, 0x3, PT ;  /* 0x000000030800780c */ /* 0x000fda0003f05270 */
[----:B0-----:R-:W-:Y:S05]  /*3c560*/  @!P0 BRA `(.L_x_4396) ;  /* 0x0000000000048947 */ /* 0x001fea0003800000 */
[----:B------:R-:W-:Y:S01]  /*3c570*/  BPT.TRAP 0x1 ;  /* 0x000000040000795c */ /* 0x000fe20000300000 */
.L_x_4396:
[----:B------:R-:W-:Y:S05]  /*3c580*/  BSYNC B0 ;  /* 0x0000000000007941 */ /* 0x000fea0003800000 */
.L_x_4395:
        /* <DEDUP_REMOVED lines=13> */
.L_x_4398:
[----:B------:R-:W-:Y:S05]  /*3c660*/  BSYNC B0 ;  /* 0x0000000000007941 */ /* 0x000fea0003800000 */
.L_x_4397:
        /* <DEDUP_REMOVED lines=8> */
.L_x_4400:
[----:B------:R-:W-:Y:S05]  /*3c6f0*/  BSYNC B0 ;  /* 0x0000000000007941 */ /* 0x000fea0003800000 */
.L_x_4399:
[----:B------:R-:W2:Y:S04]  /*3c700*/  LDL.64 R12, [UR4] ;  /* 0x00000004ff0c7983 */ /* 0x000ea80008100a00 */
[----:B------:R-:W0:Y:S04]  /*3c710*/  LDL.64 R10, [UR4+0x58] ;  /* 0x00005804ff0a7983 */ /* 0x000e280008100a00 */
[----:B------:R-:W3:Y:S04]  /*3c720*/  LDL.64 R4, [UR4+0x48] ;  /* 0x00004804ff047983 */ /* 0x000ee80008100a00 */
[----:B------:R-:W4:Y:S04]  /*3c730*/  LDL.64 R6, [UR4+0x50] ;  /* 0x00005004ff067983 */ /* 0x000f280008100a00 */
[----:B--2---:R-:W2:Y:S04]  /*3c740*/  LD.E R13, desc[UR6][R12.64] ;  /* 0x000000060c0d7980 */ /* 0x004ea8000c101900 */
[----:B0----5:R-:W2:Y:S04]  /*3c750*/  LD.E.64 R8, desc[UR6][R10.64] ;  /* 0x000000060a087980 */ /* 0x021ea8000c101b00 */
[----:B---3--:R-:W3:Y:S04]  /*3c760*/  LD.E R16, desc[UR6][R4.64] ;  /* 0x0000000604107980 */ /* 0x008ee8000c101900 */
[----:B----4-:R-:W4:Y:S01]  /*3c770*/  LD.E.64 R14, desc[UR6][R6.64] ;  /* 0x00000006060e7980 */ /* 0x010f22000c101b00 */
[----:B------:R-:W-:Y:S05]  /*3c780*/  WARPSYNC.ALL ;  /* 0x0000000000007948 */ /* 0x000fea0003800000 */
[----:B------:R-:W-:Y:S01]  /*3c790*/  WARPGROUP.ARRIVE ;  /* 0x00000000000079c5 */ /* 0x000fe20000000000 */
[----:B------:R-:W-:-:S02]  /*3c7a0*/  IMAD.MOV.U32 R17, RZ, RZ, 0x1 ;  /* 0x00000001ff117424 */ /* 0x000fc400078e00ff */
[----:B--2---:R-:W-:Y:S01]  /*3c7b0*/  IMAD R8, R13, 0xc00, R8 ;  /* 0x00000c000d087824 */ /* 0x004fe200078e0208 */
[----:B------:R-:W-:Y:S02]  /*3c7c0*/  R2UR UR11, R9 ;  /* 0x00000000090b72ca */ /* 0x000fe400000e0000 */
[----:B---3--:R-:W-:Y:S02]  /*3c7d0*/  ISETP.NE.U32.AND P0, PT, R16, RZ, PT ;  /* 0x000000ff1000720c */ /* 0x008fe40003f05070 */
[----:B------:R-:W-:Y:S02]  /*3c7e0*/  R2UR UR10, R8 ;  /* 0x00000000080a72ca */ /* 0x000fe400000e0000 */
[----:B----4-:R-:W-:Y:S02]  /*3c7f0*/  R2UR UR8, R14 ;  /* 0x000000000e0872ca */ /* 0x010fe400000e0000 */
[----:B------:R-:W-:-:S07]  /*3c800*/  R2UR UR9, R15 ;  /* 0x000000000f0972ca */ /* 0x000fce00000e0000 */
[----:B------:R-:W-:-:S06]  /*3c810*/  VOTEU.ANY UP0, P0 ;  /* 0x00000000003f7886 */ /* 0x000fcc0000000100 */
[----:B------:R-:W-:Y:S03]  /*3c820*/  HGMMA.64x96x16.F32 R24, gdesc[UR8], R24, UP0, gsb0 ;  /* 0x01600000081879f0 */ /* 0x000fe6000b800818 */
[----:B------:R-:W-:Y:S02]  /*3c830*/  WARPGROUP.DEPBAR.LE gsb0, 0x0 ;  /* 0x00008000000079c5 */ /* 0x000fe40000010000 */
[----:B------:R0:W-:Y:S04]  /*3c840*/  ST.E desc[UR6][R4.64], R17 ;  /* 0x0000001104007985 */ /* 0x0001e8000c101906 */
[----:B------:R-:W2:Y:S01]  /*3c850*/  LD.E.64 R10, desc[UR6][R6.64] ;  /* 0x00000006060a7980 */ /* 0x000ea2000c101b00 */
[----:B------:R-:W-:Y:S01]  /*3c860*/  VIADD R12, R8, 0x2 ;  /* 0x00000002080c7836 */ /* 0x000fe20000000000 */
[----:B------:R-:W-:Y:S01]  /*3c870*/  WARPGROUP.ARRIVE ;  /* 0x00000000000079c5 */ /* 0x000fe20000000000 */
[----:B------:R-:W-:-:S03]  /*3c880*/  IMAD.MOV.U32 R13, RZ, RZ, R9 ;  /* 0x000000ffff0d7224 */ /* 0x000fc600078e0009 */
        /* <DEDUP_REMOVED lines=177> */
[----:B------:R-:W2:Y:S04]  /*3d3a0*/  LDL.64 R10, [UR4+0x18] ;  /* 0x00001804ff0a7983 */ /* 0x000ea80008100a00 */
[----:B------:R-:W3:Y:S01]  /*3d3b0*/  LDL.64 R8, [UR4] ;  /* 0x00000004ff087983 */ /* 0x000ee20008100a00 */
[----:B------:R-:W1:Y:S02]  /*3d3c0*/  S2R R74, SR_TID.X ;  /* 0x00000000004a7919 */ /* 0x000e640000002100 */
[----:B-1----:R-:W-:-:S04]  /*3d3d0*/  SHF.R.U32.HI R6, RZ, 0x7, R74 ;  /* 0x00000007ff067819 */ /* 0x002fc8000001164a */
[----:B------:R-:W-:-:S05]  /*3d3e0*/  IADD3 R6, -R6, 0xb, RZ ;  /* 0x0000000b06067810 */ /* 0x000fca0007ffe1ff */
[----:B------:R0:W-:Y:S06]  /*3d3f0*/  BAR.ARV R6, 0x100 ;  /* 0x000400060000751d */ /* 0x0001ec0000002000 */
[----:B--2---:R-:W2:Y:S04]  /*3d400*/  LD.E R7, desc[UR6][R10.64] ;  /* 0x000000060a077980 */ /* 0x004ea8000c101900 */
[----:B---3--:R0:W5:Y:S01]  /*3d410*/  LD.E R8, desc[UR6][R8.64] ;  /* 0x0000000608087980 */ /* 0x008162000c101900 */
[----:B------:R-:W-:Y:S01]  /*3d420*/  BSSY B0, `(.L_x_4402) ;  /* 0x0000005000007945 */ /* 0x000fe20003800000 */
[----:B--2---:R-:W-:-:S04]  /*3d430*/  LOP3.LUT R7, R7, 0x1, RZ, 0xfc, !PT ;  /* 0x0000000107077812 */ /* 0x004fc800078efcff */
[----:B------:R-:W-:-:S13]  /*3d440*/  ISETP.NE.AND P0, PT, R7, 0x3, PT ;  /* 0x000000030700780c */ /* 0x000fda0003f05270 */
[----:B0-----:R-:W-:Y:S05]  /*3d450*/  @!P0 BRA `(.L_x_4403) ;  /* 0x0000000000048947 */ /* 0x001fea0003800000 */
[----:B------:R-:W-:Y:S01]  /*3d460*/  BPT.TRAP 0x1 ;  /* 0x000000040000795c */ /* 0x000fe20000300000 */
.L_x_4403:
[----:B------:R-:W-:Y:S05]  /*3d470*/  BSYNC B0 ;  /* 0x0000000000007941 */ /* 0x000fea0003800000 */
.L_x_4402:
[----:B------:R-:W2:Y:S04]  /*3d480*/  LD.E.64 R4, desc[UR6][R10.64+0x20] ;  /* 0x000020060a047980 */ /* 0x000ea8000c101b00 */
[----:B------:R-:W3:Y:S01]  /*3d490*/  LD.E R6, desc[UR6][R10.64+0xc] ;  /* 0x00000c060a067980 */ /* 0x000ee2000c101900 */
[----:B--2---:R-:W-:-:S05]  /*3d4a0*/  MOV R5, R4 ;  /* 0x0000000400057202 */ /* 0x004fca0000000f00 */
[----:B-----5:R-:W-:-:S05]  /*3d4b0*/  IMAD R5, R8, 0x8, R5 ;  /* 0x0000000808057824 */ /* 0x020fca00078e0205 */
[----:B---3--:R-:W-:-:S04]  /*3d4c0*/  PRMT R5, R6, 0x654, R5 ;  /* 0x0000065406057816 */ /* 0x008fc80000000005 */
[----:B------:R0:W-:Y:S01]  /*3d4d0*/  SYNCS.ARRIVE.TRANS64.RED.A1T0 RZ, [R5+URZ], RZ ;  /* 0x000000ff05ff79a7 */ /* 0x0001e2000810043f */
[----:B------:R-:W2:Y:S04]  /*3d4e0*/  LD.E R4, desc[UR6][R2.64+0x24] ;  /* 0x0000240602047980 */ /* 0x000ea8000c101900 */
[----:B------:R-:W3:Y:S04]  /*3d4f0*/  LD.E R72, desc[UR6][R72.64] ;  /* 0x0000000648487980 */ /* 0x000ee8000c101900 */
[----:B0-----:R-:W4:Y:S04]  /*3d500*/  LD.E R5, desc[UR6][R2.64] ;  /* 0x0000000602057980 */ /* 0x001f28000c101900 */
[----:B------:R-:W3:Y:S04]  /*3d510*/  LD.E R13, desc[UR6][R2.64+0x8] ;  /* 0x00000806020d7980 */ /* 0x000ee8000c101900 */
[----:B------:R-:W3:Y:S04]  /*3d520*/  LD.E R20, desc[UR6][R2.64+0x4] ;  /* 0x0000040602147980 */ /* 0x000ee8000c101900 */
[----:B------:R-:W3:Y:S04]  /*3d530*/  LD.E R17, desc[UR6][R2.64+0xc] ;  /* 0x00000c0602117980 */ /* 0x000ee8000c101900 */
[----:B------:R-:W3:Y:S04]  /*3d540*/  LD.E R76, desc[UR6][R2.64+0x10] ;  /* 0x00001006024c7980 */ /* 0x000ee8000c101900 */
[----:B------:R-:W3:Y:S01]  /*3d550*/  LD.E R21, desc[UR6][R2.64+0x14] ;  /* 0x0000140602157980 */ /* 0x000ee2000c101900 */
[----:B--2---:R-:W-:-:S03]  /*3d560*/  ISETP.NE.AND P0, PT, R4, 0x1, PT ;  /* 0x000000010400780c */ /* 0x004fc60003f05270 */
[----:B------:R-:W2:Y:S10]  /*3d570*/  LD.E R4, desc[UR6][R2.64+0x18] ;  /* 0x0000180602047980 */ /* 0x000eb4000c101900 */
[----:B------:R-:W2:Y:S04]  /*3d580*/  @P0 LD.E R15, desc[UR6][R2.64+0x28] ;  /* 0x00002806020f0980 */ /* 0x000ea8000c101900 */
[----:B------:R-:W2:Y:S01]  /*3d590*/  @P0 LD.E R16, desc[UR6][R2.64+0x2c] ;  /* 0x00002c0602100980 */ /* 0x000ea2000c101900 */
[----:B----4-:R-:W-:-:S04]  /*3d5a0*/  SHF.R.S32.HI R6, RZ, 0x1f, R5 ;  /* 0x0000001fff067819 */ /* 0x010fc80000011405 */
        /* <DEDUP_REMOVED lines=16> */
[----:B---3--:R-:W-:Y:S01]  /*3d6b0*/  IMAD R9, R72, 0x8, R9 ;  /* 0x0000000848097824 */ /* 0x008fe200078e0209 */
[----:B------:R-:W-:-:S02]  /*3d6c0*/  LOP3.LUT R7, R7, 0x3fffffe, RZ, 0xc0, !PT ;  /* 0x03fffffe07077812 */ /* 0x000fc400078ec0ff */
[----:B------:R-:W-:Y:S01]  /*3d6d0*/  LEA.HI R5, R14, R14, RZ, 0x1 ;  /* 0x0000000e0e057211 */ /* 0x000fe200078f08ff */
[----:B------:R-:W-:Y:S01]  /*3d6e0*/  IMAD.IADD R12, R11, 0x1, -R12 ;  /* 0x000000010b0c7824 */ /* 0x000fe200078e0a0c */
[----:B------:R-:W-:Y:S02]  /*3d6f0*/  IADD3 R7, R6, -R7, RZ ;  /* 0x8000000706077210 */ /* 0x000fe40007ffe0ff */
[----:B------:R-:W-:Y:S01]  /*3d700*/  LOP3.LUT R5, R5, 0x1ffffffe, RZ, 0xc0, !PT ;  /* 0x1ffffffe05057812 */ /* 0x000fe200078ec0ff */
[----:B------:R-:W-:-:S04]  /*3d710*/  IMAD.U32 R12, R9, 0x10, R12 ;  /* 0x00000010090c7824 */ /* 0x000fc800078e000c */
[----:B------:R-:W-:Y:S02]  /*3d720*/  IMAD.IADD R5, R14, 0x1, -R5 ;  /* 0x000000010e057824 */ /* 0x000fe400078e0a05 */
[----:B------:R-:W-:-:S04]  /*3d730*/  IMAD R12, R7, 0x40, R12 ;  /* 0x00000040070c7824 */ /* 0x000fc800078e020c */
[----:B------:R-:W-:Y:S01]  /*3d740*/  IMAD R12, R5, 0x8, R12 ;  /* 0x00000008050c7824 */ /* 0x000fe200078e020c */
[----:B------:R-:W-:Y:S01]  /*3d750*/  LOP3.LUT R5, R10, 0x7ffffffc, RZ, 0xc0, !PT ;  /* 0x7ffffffc0a057812 */ /* 0x000fe200078ec0ff */
[----:B------:R-:W-:-:S04]  /*3d760*/  IMAD R6, R0, -0x60, RZ ;  /* 0xffffffa000067824 */ /* 0x000fc800078e02ff */
[----:B------:R-:W-:Y:S02]  /*3d770*/  IMAD.IADD R5, R8, 0x1, -R5 ;  /* 0x0000000108057824 */ /* 0x000fe400078e0a05 */
[----:B------:R-:W-:-:S04]  /*3d780*/  VIADD R6, R6, 0x1 ;  /* 0x0000000106067836 */ /* 0x000fc80000000000 */
[----:B------:R-:W-:Y:S01]  /*3d790*/  IMAD R8, R5, -0x2, R6 ;  /* 0xfffffffe05087824 */ /* 0x000fe200078e0206 */
[----:B------:R-:W-:Y:S01]  /*3d7a0*/  LOP3.LUT R10, RZ, R17, RZ, 0x33, !PT ;  /* 0x00000011ff0a7212 */ /* 0x000fe200078e33ff */
[----:B------:R-:W-:-:S03]  /*3d7b0*/  IMAD R6, R0, -0x60, R13 ;  /* 0xffffffa000067824 */ /* 0x000fc600078e020d */
[----:B------:R-:W-:Y:S01]  /*3d7c0*/  IADD3 R7, -R20, R8, R13 ;  /* 0x0000000814077210 */ /* 0x000fe20007ffe10d */
[----:B------:R-:W-:Y:S01]  /*3d7d0*/  IMAD R11, R5, -0x2, R6 ;  /* 0xfffffffe050b7824 */ /* 0x000fe200078e0206 */
[----:B------:R-:W-:Y:S03]  /*3d7e0*/  BSSY B0, `(.L_x_4404) ;  /* 0x0000025000007945 */ /* 0x000fe60003800000 */
[C---:B------:R-:W-:Y:S02]  /*3d7f0*/  IMAD.IADD R76, R7.reuse, 0x1, R76 ;  /* 0x00000001074c7824 */ /* 0x040fe400078e024c */
[----:B------:R-:W-:Y:S02]  /*3d800*/  IMAD.IADD R10, R7, 0x1, R10 ;  /* 0x00000001070a7824 */ /* 0x000fe400078e020a */
[----:B------:R-:W-:Y:S02]  /*3d810*/  IMAD R21, R0, -0x60, R21 ;  /* 0xffffffa000157824 */ /* 0x000fe400078e0215 */
[----:B------:R-:W-:-:S02]  /*3d820*/  VIADD R8, R8, 0xffffffff ;  /* 0xffffffff08087836 */ /* 0x000fc40000000000 */
[----:B--2---:R-:W-:-:S05]  /*3d830*/  @P0 IMAD.HI.U32 R15, R12, R15, RZ ;  /* 0x0000000f0c0f0227 */ /* 0x004fca00078e00ff */
[----:B------:R-:W-:-:S05]  /*3d840*/  @P0 SHF.R.U32.HI R12, RZ, R16, R15 ;  /* 0x00000010ff0c0219 */ /* 0x000fca000001160f */
[----:B------:R-:W0:Y:S01]  /*3d850*/  SHFL.IDX PT, R9, R12, RZ, 0x1c1f ;  /* 0x001c1fff0c097589 */ /* 0x000e2200000e0000 */
[----:B------:R-:W-:Y:S02]  /*3d860*/  ISETP.GE.AND P1, PT, R4, 0x1, PT ;  /* 0x000000010400780c */ /* 0x000fe40003f26270 */
[----:B0-----:R-:W-:Y:S01]  /*3d870*/  VIADDMNMX R5, R9, R76, R11, PT ;  /* 0x0000004c09057246 */ /* 0x001fe2000380010b */
        /* <DEDUP_REMOVED lines=10> */
[----:B------:R-:W2:Y:S04]  /*3d920*/  LD.E R6, desc[UR6][R2.64+0x1c] ;  /* 0x00001c0602067980 */ /* 0x000ea8000c101900 */
[----:B------:R-:W3:Y:S01]  /*3d930*/  LD.E R9, desc[UR6][R2.64+0x20] ;  /* 0x0000200602097980 */ /* 0x000ee2000c101900 */
[----:B--2---:R-:W-:-:S05]  /*3d940*/  IMAD.HI.U32 R6, R7, R6, RZ ;  /* 0x0000000607067227 */ /* 0x004fca00078e00ff */
[----:B---3--:R-:W-:-:S07]  /*3d950*/  SHF.R.U32.HI R7, RZ, R9, R6 ;  /* 0x00000009ff077219 */ /* 0x008fce0000011606 */
.L_x_4409:
[----:B------:R-:W-:Y:S05]  /*3d960*/  BSYNC B2 ;  /* 0x0000000000027941 */ /* 0x000fea0003800000 */
.L_x_4408:
[----:B------:R-:W-:Y:S01]  /*3d970*/  LOP3.LUT R7, RZ, R7, RZ, 0x33, !PT ;  /* 0x00000007ff077212 */ /* 0x000fe200078e33ff */
[----:B------:R-:W-:Y:S06]  /*3d980*/  BRA `(.L_x_4410) ;  /* 0x0000000000187947 */ /* 0x000fec0003800000 */
.L_x_4407:
[----:B------:R-:W-:-:S13]  /*3d990*/  ISETP.NE.AND P0, PT, R4, 0x1, PT ;  /* 0x000000010400780c */ /* 0x000fda0003f05270 */
[----:B------:R-:W-:Y:S05]  /*3d9a0*/  @!P0 BRA `(.L_x_4410) ;  /* 0x0000000000108947 */ /* 0x000fea0003800000 */
[----:B------:R-:W2:Y:S04]  /*3d9b0*/  LD.E R6, desc[UR6][R2.64+0x1c] ;  /* 0x00001c0602067980 */ /* 0x000ea8000c101900 */
[----:B------:R-:W3:Y:S01]  /*3d9c0*/  LD.E R14, desc[UR6][R2.64+0x20] ;  /* 0x00002006020e7980 */ /* 0x000ee2000c101900 */
[----:B--2---:R-:W-:-:S05]  /*3d9d0*/  IMAD.HI.U32 R7, R7, R6, RZ ;  /* 0x0000000607077227 */ /* 0x004fca00078e00ff */
[----:B---3--:R-:W-:-:S07]  /*3d9e0*/  SHF.R.U32.HI R7, RZ, R14, R7 ;  /* 0x0000000eff077219 */ /* 0x008fce0000011607 */
.L_x_4410:
[----:B------:R-:W-:Y:S05]  /*3d9f0*/  BSYNC B1 ;  /* 0x0000000000017941 */ /* 0x000fea0003800000 */
.L_x_4406:
[----:B------:R-:W-:-:S05]  /*3da00*/  IMAD R7, R4, R7, R8 ;  /* 0x0000000704077224 */ /* 0x000fca00078e0208 */
[----:B------:R-:W-:Y:S02]  /*3da10*/  VIMNMX R0, R0, R7, !PT ;  /* 0x0000000700007248 */ /* 0x000fe40007fe0100 */
[----:B------:R-:W-:-:S07]  /*3da20*/  VIADDMNMX R5, R7, R4, R5, PT ;  /* 0x0000000407057246 */ /* 0x000fce0003800105 */
.L_x_4405:
[----:B------:R-:W-:Y:S05]  /*3da30*/  BSYNC B0 ;  /* 0x0000000000007941 */ /* 0x000fea0003800000 */
.L_x_4404:
[C---:B------:R-:W-:Y:S01]  /*3da40*/  ISETP.GE.AND P0, PT, R21.reuse, 0x2, PT ;  /* 0x000000021500780c */ /* 0x040fe20003f06270 */
[----:B------:R-:W-:Y:S01]  /*3da50*/  BSSY B0, `(.L_x_4411) ;  /* 0x0000090000007945 */ /* 0x000fe20003800000 */
[C---:B------:R-:W-:Y:S02]  /*3da60*/  ISETP.GE.AND P4, PT, R21.reuse, 0xa, PT ;  /* 0x0000000a1500780c */ /* 0x040fe40003f86270 */
[----:B------:R-:W-:Y:S02]  /*3da70*/  ISETP.GT.AND P2, PT, R0, 0x1, !P0 ;  /* 0x000000010000780c */ /* 0x000fe40004744270 */
[----:B------:R-:W-:Y:S02]  /*3da80*/  ISETP.GE.AND P1, PT, R21, 0x9, PT ;  /* 0x000000091500780c */ /* 0x000fe40003f26270 */
[----:B------:R-:W-:Y:S02]  /*3da90*/  ISETP.LT.OR P2, PT, R5, 0x2, P2 ;  /* 0x000000020500780c */ /* 0x000fe40001741670 */
[----:B------:R-:W-:-:S02]  /*3daa0*/  P2R R14, PR, RZ, 0x10 ;  /* 0x00000010ff0e7803 */ /* 0x000fc40000000000 */
[----:B------:R-:W-:Y:S02]  /*3dab0*/  FSEL R25, R25, -INF , !P2 ;  /* 0xff80000019197808 */ /* 0x000fe40005000000 */
[C---:B------:R-:W-:Y:S02]  /*3dac0*/  ISETP.GT.AND P2, PT, R0.reuse, 0x9, !P4 ;  /* 0x000000090000780c */ /* 0x040fe40006744270 */
[----:B------:R-:W-:Y:S02]  /*3dad0*/  ISETP.GT.AND P3, PT, R0, 0x8, !P1 ;  /* 0x000000080000780c */ /* 0x000fe40004f64270 */
[----:B------:R-:W-:Y:S02]  /*3dae0*/  ISETP.LT.OR P2, PT, R5, 0xa, P2 ;  /* 0x0000000a0500780c */ /* 0x000fe40001741670 */
[----:B------:R-:W-:Y:S02]  /*3daf0*/  ISETP.GE.AND P4, PT, R21, 0x11, PT ;  /* 0x000000111500780c */ /* 0x000fe40003f86270 */
[----:B------:R-:W-:-:S02]  /*3db00*/  FSEL R29, R29, -INF , !P2 ;  /* 0xff8000001d1d7808 */ /* 0x000fc40005000000 */
[C---:B------:R-:W-:Y:S02]  /*3db10*/  ISETP.LT.OR P3, PT, R5.reuse, 0x9, P3 ;  /* 0x000000090500780c */ /* 0x040fe40001f61670 */
[----:B------:R-:W-:Y:S02]  /*3db20*/  ISETP.GT.AND P2, PT, R0, 0x10, !P4 ;  /* 0x000000100000780c */ /* 0x000fe40006744270 */
[----:B------:R-:W-:Y:S02]  /*3db30*/  FSEL R28, R28, -INF , !P3 ;  /* 0xff8000001c1c7808 */ /* 0x000fe40005800000 */
        /* <DEDUP_REMOVED lines=97> */
[----:B------:R-:W-:Y:S02]  /*3e150*/  ISETP.LT.OR P6, PT, R5, 0x5a, P6 ;  /* 0x0000005a0500780c */ /* 0x000fe400037c1670 */
[----:B------:R-:W0:Y:S02]  /*3e160*/  SHFL.IDX PT, R5, R12, 0x1, 0x1c1f ;  /* 0x003c1f000c057f89 */ /* 0x000e2400000e0000 */
[----:B------:R-:W-:Y:S02]  /*3e170*/  FSEL R69, R69, -INF , !P6 ;  /* 0xff80000045457808 */ /* 0x000fe40007000000 */
        /* <DEDUP_REMOVED lines=16> */
.L_x_4416:
[----:B------:R-:W-:Y:S05]  /*3e280*/  BSYNC B2 ;  /* 0x0000000000027941 */ /* 0x000fea0003800000 */
.L_x_4415:
[----:B------:R-:W-:Y:S01]  /*3e290*/  LOP3.LUT R13, RZ, R13, RZ, 0x33, !PT ;  /* 0x0000000dff0d7212 */ /* 0x000fe200078e33ff */
[----:B------:R-:W-:Y:S06]  /*3e2a0*/  BRA `(.L_x_4417) ;  /* 0x0000000000187947 */ /* 0x000fec0003800000 */
.L_x_4414:
[----:B------:R-:W-:-:S13]  /*3e2b0*/  ISETP.NE.AND P6, PT, R4, 0x1, PT ;  /* 0x000000010400780c */ /* 0x000fda0003fc5270 */
[----:B------:R-:W-:Y:S05]  /*3e2c0*/  @!P6 BRA `(.L_x_4417) ;  /* 0x000000000010e947 */ /* 0x000fea0003800000 */
[----:B------:R-:W2:Y:S04]  /*3e2d0*/  LD.E R0, desc[UR6][R2.64+0x1c] ;  /* 0x00001c0602007980 */ /* 0x000ea8000c101900 */
[----:B------:R-:W3:Y:S01]  /*3e2e0*/  LD.E R10, desc[UR6][R2.64+0x20] ;  /* 0x00002006020a7980 */ /* 0x000ee2000c101900 */
[----:B--2---:R-:W-:-:S05]  /*3e2f0*/  IMAD.HI.U32 R13, R13, R0, RZ ;  /* 0x000000000d0d7227 */ /* 0x004fca00078e00ff */
[----:B---3--:R-:W-:-:S07]  /*3e300*/  SHF.R.U32.HI R13, RZ, R10, R13 ;  /* 0x0000000aff0d7219 */ /* 0x008fce000001160d */
.L_x_4417:
[----:B------:R-:W-:Y:S05]  /*3e310*/  BSYNC B1 ;  /* 0x0000000000017941 */ /* 0x000fea0003800000 */
.L_x_4413:
[----:B------:R-:W-:-:S05]  /*3e320*/  IMAD R13, R4, R13, R8 ;  /* 0x0000000d040d7224 */ /* 0x000fca00078e0208 */
[----:B------:R-:W-:Y:S02]  /*3e330*/  VIADDMNMX R7, R13, R4, R7, PT ;  /* 0x000000040d077246 */ /* 0x000fe40003800107 */
[----:B------:R-:W-:-:S07]  /*3e340*/  VIMNMX R6, R6, R13, !PT ;  /* 0x0000000d06067248 */ /* 0x000fce0007fe0100 */
.L_x_4412:
[----:B------:R-:W-:Y:S05]  /*3e350*/  BSYNC B0 ;  /* 0x0000000000007941 */ /* 0x000fea0003800000 */
.L_x_4411:
[----:B------:R-:W2:Y:S01]  /*3e360*/  LDL.64 R2, [UR4+0x70] ;  /* 0x00007004ff027983 */ /* 0x000ea20008100a00 */
[C---:B------:R-:W-:Y:S02]  /*3e370*/  ISETP.GT.AND P0, PT, R6.reuse, 0x1, !P0 ;  /* 0x000000010600780c */ /* 0x040fe40004704270 */
[----:B------:R-:W-:Y:S01]  /*3e380*/  ISETP.GT.AND P1, PT, R6, 0x8, !P1 ;  /* 0x000000080600780c */ /* 0x000fe20004f24270 */
[----:B------:R-:W-:Y:S01]  /*3e390*/  STL [R1+0x494], R18 ;  /* 0x0004941201007387 */ /* 0x000fe20000100800 */
        /* <DEDUP_REMOVED lines=66> */
[C---:B------:R-:W-:Y:S02]  /*3e7c0*/  ISETP.GT.AND P0, PT, R6.reuse, RZ, !P6 ;  /* 0x000000ff0600720c */ /* 0x040fe40007704270 */
[C---:B------:R-:W-:Y:S02]  /*3e7d0*/  ISETP.GT.AND P2, PT, R6.reuse, 0x49, !P2 ;  /* 0x000000490600780c */ /* 0x040fe40005744270 */
[----:B------:R-:W-:Y:S02]  /*3e7e0*/  ISETP.LT.OR P0, PT, R7, 0x1, P0 ;  /* 0x000000010700780c */ /* 0x000fe40000701670 */
[----:B------:R-:W-:Y:S02]  /*3e7f0*/  ISETP.GT.AND P3, PT, R6, 0x50, !P3 ;  /* 0x000000500600780c */ /* 0x000fe40005f64270 */
[----:B------:R-:W-:-:S02]  /*3e800*/  FSEL R5, R26, -INF , !P0 ;  /* 0xff8000001a057808 */ /* 0x000fc40004000000 */
        /* <DEDUP_REMOVED lines=16> */
[----:B------:R-:W-:Y:S02]  /*3e910*/  ISETP.GT.AND P0, PT, R6, 0x48, !P1 ;  /* 0x000000480600780c */ /* 0x000fe40004f04270 */
[----:B------:R-:W-:Y:S02]  /*3e920*/  FMNMX.FTZ R9, R55, R4, !PT ;  /* 0x0000000437097209 */ /* 0x000fe40007810000 */
[C---:B------:R-:W-:Y:S02]  /*3e930*/  ISETP.LT.OR P0, PT, R7.reuse, 0x49, P0 ;  /* 0x000000490700780c */ /* 0x040fe40000701670 */
[----:B------:R-:W-:Y:S02]  /*3e940*/  FMNMX.FTZ R4, R58, R9, !PT ;  /* 0x000000093a047209 */ /* 0x000fe40007810000 */
[----:B------:R-:W-:-:S02]  /*3e950*/  ISETP.LT.OR P2, PT, R7, 0x4a, P2 ;  /* 0x0000004a0700780c */ /* 0x000fc40001741670 */
[----:B------:R-:W-:Y:S02]  /*3e960*/  FSEL R62, R62, -INF , !P0 ;  /* 0xff8000003e3e7808 */ /* 0x000fe40004000000 */
[----:B------:R-:W-:Y:S02]  /*3e970*/  FMNMX.FTZ R9, R59, R4, !PT ;  /* 0x000000043b097209 */ /* 0x000fe40007810000 */
[----:B------:R-:W-:Y:S02]  /*3e980*/  ISETP.LT.OR P3, PT, R7, 0x51, P3 ;  /* 0x000000510700780c */ /* 0x000fe40001f61670 */
[----:B------:R-:W-:Y:S02]  /*3e990*/  FSEL R63, R63, -INF , !P2 ;  /* 0xff8000003f3f7808 */ /* 0x000fe40005000000 */
[----:B------:R-:W-:Y:S02]  /*3e9a0*/  FMNMX.FTZ R4, R62, R9, !PT ;  /* 0x000000093e047209 */ /* 0x000fe40007810000 */
[----:B------:R-:W-:-:S02]  /*3e9b0*/  ISETP.GT.AND P5, PT, R6, 0x58, !P5 ;  /* 0x000000580600780c */ /* 0x000fc40006fa4270 */
[----:B------:R-:W-:Y:S02]  /*3e9c0*/  ISETP.LT.OR P4, PT, R7, 0x52, P4 ;  /* 0x000000520700780c */ /* 0x000fe40002781670 */
[----:B------:R-:W-:Y:S02]  /*3e9d0*/  FSEL R66, R66, -INF , !P3 ;  /* 0xff80000042427808 */ /* 0x000fe40005800000 */
[----:B------:R-:W-:Y:S02]  /*3e9e0*/  FMNMX.FTZ R9, R63, R4, !PT ;  /* 0x000000043f097209 */ /* 0x000fe40007810000 */
[----:B------:R-:W-:Y:S02]  /*3e9f0*/  ISETP.GT.AND P0, PT, R6, 0x59, !P6 ;  /* 0x000000590600780c */ /* 0x000fe40007704270 */
[----:B------:R-:W-:Y:S02]  /*3ea00*/  ISETP.LT.OR P5, PT, R7, 0x59, P5 ;  /* 0x000000590700780c */ /* 0x000fe40002fa1670 */
[----:B------:R-:W-:-:S02]  /*3ea10*/  FSEL R67, R67, -INF , !P4 ;  /* 0xff80000043437808 */ /* 0x000fc40006000000 */
[----:B------:R-:W-:Y:S02]  /*3ea20*/  FMNMX.FTZ R4, R66, R9, !PT ;  /* 0x0000000942047209 */ /* 0x000fe40007810000 */
[----:B------:R-:W-:Y:S02]  /*3ea30*/  ISETP.LT.OR P0, PT, R7, 0x5a, P0 ;  /* 0x0000005a0700780c */ /* 0x000fe40000701670 */
[----:B------:R-:W-:Y:S02]  /*3ea40*/  FSEL R70, R70, -INF , !P5 ;  /* 0xff80000046467808 */ /* 0x000fe40006800000 */
[----:B------:R-:W-:Y:S02]  /*3ea50*/  FMNMX.FTZ R7, R67, R4, !PT ;  /* 0x0000000443077209 */ /* 0x000fe40007810000 */
[----:B------:R-:W-:Y:S02]  /*3ea60*/  FSEL R71, R71, -INF , !P0 ;  /* 0xff80000047477808 */ /* 0x000fe40004000000 */
[----:B------:R-:W-:-:S04]  /*3ea70*/  FMNMX.FTZ R4, R70, R7, !PT ;  /* 0x0000000746047209 */ /* 0x000fc80007810000 */
[----:B------:R-:W-:-:S05]  /*3ea80*/  FMNMX.FTZ R9, R71, R4, !PT ;  /* 0x0000000447097209 */ /* 0x000fca0007810000 */
[----:B--2---:R0:W-:Y:S04]  /*3ea90*/  ST.E desc[UR6][R2.64+0x4], R9 ;  /* 0x0000040902007985 */ /* 0x0041e8000c101906 */
[----:B------:R-:W2:Y:S01]  /*3eaa0*/  LD.E R10, desc[UR6][R2.64+0x4] ;  /* 0x00000406020a7980 */ /* 0x000ea2000c101900 */
        /* <DEDUP_REMOVED lines=22> */
[----:B0-----:R-:W-:-:S05]  /*3ec10*/  FMNMX.FTZ R9, R69, R4, !PT ;  /* 0x0000000445097209 */ /* 0x001fca0007810000 */
[----:B------:R-:W0:Y:S02]  /*3ec20*/  SHFL.BFLY PT, R4, R9, 0x2, 0x1f ;  /* 0x0c401f0009047f89 */ /* 0x000e2400000e0000 */
[----:B0-----:R-:W-:Y:S02]  /*3ec30*/  FMNMX.FTZ R8, R9, R4, !PT ;  /* 0x0000000409087209 */ /* 0x001fe40007810000 */
[----:B------:R-:W-:Y:S04]  /*3ec40*/  ST.E desc[UR6][R2.64], R9 ;  /* 0x0000000902007985 */ /* 0x000fe8000c101906 */
[----:B--2---:R-:W0:Y:S02]  /*3ec50*/  SHFL.BFLY PT, R7, R10, 0x2, 0x1f ;  /* 0x0c401f000a077f89 */ /* 0x004e2400000e0000 */
[----:B0-----:R-:W-:-:S02]  /*3ec60*/  FMNMX.FTZ R12, R10, R7, !PT ;  /* 0x000000070a0c7209 */ /* 0x001fc40007810000 */
[----:B------:R-:W0:Y:S04]  /*3ec70*/  SHFL.BFLY PT, R7, R8, 0x1, 0x1f ;  /* 0x0c201f0008077f89 */ /* 0x000e2800000e0000 */
[----:B------:R-:W1:Y:S01]  /*3ec80*/  SHFL.BFLY PT, R13, R12, 0x1, 0x1f ;  /* 0x0c201f000c0d7f89 */ /* 0x000e6200000e0000 */
[----:B0-----:R-:W-:Y:S02]  /*3ec90*/  FMNMX.FTZ R11, R8, R7, !PT ;  /* 0x00000007080b7209 */ /* 0x001fe40007810000 */
[----:B-1----:R-:W-:-:S03]  /*3eca0*/  FMNMX.FTZ R13, R12, R13, !PT ;  /* 0x0000000d0c0d7209 */ /* 0x002fc60007810000 */
[----:B------:R-:W-:Y:S04]  /*3ecb0*/  ST.E desc[UR6][R2.64], R11 ;  /* 0x0000000b02007985 */ /* 0x000fe8000c101906 */
[----:B------:R0:W-:Y:S04]  /*3ecc0*/  ST.E desc[UR6][R2.64+0x4], R13 ;  /* 0x0000040d02007985 */ /* 0x0001e8000c101906 */
[----:B------:R-:W2:Y:S04]  /*3ecd0*/  LDL.64 R6, [UR4+0x70] ;  /* 0x00007004ff067983 */ /* 0x000ea80008100a00 */
[----:B--2---:R-:W2:Y:S04]  /*3ece0*/  LD.E R4, desc[UR6][R6.64+0x20] ;  /* 0x0000200606047980 */ /* 0x004ea8000c101900 */
[----:B------:R-:W2:Y:S04]  /*3ecf0*/  LD.E R15, desc[UR6][R6.64] ;  /* 0x00000006060f7980 */ /* 0x000ea8000c101900 */
[----:B------:R-:W0:Y:S01]  /*3ed00*/  LD.E R21, desc[UR6][R6.64+0x4] ;  /* 0x0000040606157980 */ /* 0x000e22000c101900 */
[C---:B--2---:R-:W-:Y:S01]  /*3ed10*/  FMUL.FTZ R8, R15.reuse, R4 ;  /* 0x000000040f087220 */ /* 0x044fe20000410000 */
[----:B------:R-:W-:Y:S01]  /*3ed20*/  FSETP.NEU.FTZ.AND P0, PT, R15, -INF , PT ;  /* 0xff8000000f00780b */ /* 0x000fe20003f1d000 */
[----:B0-----:R-:W-:-:S03]  /*3ed30*/  FMUL.FTZ R2, R4, R21 ;  /* 0x0000001504027220 */ /* 0x001fc60000410000 */
[----:B------:R-:W-:Y:S02]  /*3ed40*/  FSEL R17, R8, RZ, P0 ;  /* 0x000000ff08117208 */ /* 0x000fe40000000000 */
[----:B------:R-:W-:-:S04]  /*3ed50*/  FSETP.NEU.FTZ.AND P0, PT, R21, -INF , PT ;  /* 0xff8000001500780b */ /* 0x000fc80003f1d000 */
[----:B------:R-:W-:Y:S01]  /*3ed60*/  FSEL R3, R2, RZ, P0 ;  /* 0x000000ff02037208 */ /* 0x000fe20000000000 */
[-CC-:B------:R-:W-:Y:S01]  /*3ed70*/  FFMA.FTZ R168, R24, R4.reuse, -R17.reuse ;  /* 0x0000000418a87223 */ /* 0x180fe20000010811 */
[----:B------:R-:W-:-:S03]  /*3ed80*/  FFMA.FTZ R27, R25, R4, -R17 ;  /* 0x00000004191b7223 */ /* 0x000fc60000010811 */
[-CC-:B------:R-:W-:Y:S01]  /*3ed90*/  FFMA.FTZ R25, R5, R4.reuse, -R3.reuse ;  /* 0x0000000405197223 */ /* 0x180fe20000010803 */
[-C--:B------:R-:W-:Y:S01]  /*3eda0*/  FFMA.FTZ R169, R0, R4.reuse, -R3 ;  /* 0x0000000400a97223 */ /* 0x080fe20000010803 */
[-C--:B------:R-:W-:Y:S01]  /*3edb0*/  FFMA.FTZ R26, R28, R4.reuse, -R17 ;  /* 0x000000041c1a7223 */ /* 0x080fe20000010811 */
[-C--:B------:R-:W-:Y:S01]  /*3edc0*/  FFMA.FTZ R24, R30, R4.reuse, -R3 ;  /* 0x000000041e187223 */ /* 0x080fe20000010803 */
[----:B------:R-:W-:Y:S01]  /*3edd0*/  MUFU.EX2 R168, R168 ;  /* 0x000000a800a87308 */ /* 0x000fe20000000800 */
[-C--:B------:R-:W-:Y:S01]  /*3ede0*/  FFMA.FTZ R170, R29, R4.reuse, -R17 ;  /* 0x000000041daa7223 */ /* 0x080fe20000010811 */
[----:B------:R-:W-:-:S06]  /*3edf0*/  FFMA.FTZ R171, R31, R4, -R3 ;  /* 0x000000041fab7223 */ /* 0x000fcc0000010803 */
[----:B------:R-:W0:Y:S01]  /*3ee00*/  MUFU.EX2 R27, R27 ;  /* 0x0000001b001b7308 */ /* 0x000e220000000800 */
[-C--:B------:R-:W-:Y:S01]  /*3ee10*/  FFMA.FTZ R213, R32, R4.reuse, -R17 ;  /* 0x0000000420d57223 */ /* 0x080fe20000010811 */
[----:B------:R-:W-:-:S06]  /*3ee20*/  FFMA.FTZ R209, R34, R4, -R3 ;  /* 0x0000000422d17223 */ /* 0x000fcc0000010803 */
[----:B------:R-:W-:Y:S08]  /*3ee30*/  MUFU.EX2 R25, R25 ;  /* 0x0000001900197308 */ /* 0x000ff00000000800 */
[----:B------:R-:W1:Y:S01]  /*3ee40*/  MUFU.EX2 R169, R169 ;  /* 0x000000a900a97308 */ /* 0x000e620000000800 */
[----:B------:R-:W-:-:S07]  /*3ee50*/  FFMA.FTZ R214, R33, R4, -R17 ;  /* 0x0000000421d67223 */ /* 0x000fce0000010811 */
[----:B------:R-:W2:Y:S01]  /*3ee60*/  MUFU.EX2 R26, R26 ;  /* 0x0000001a001a7308 */ /* 0x000ea20000000800 */
[----:B------:R-:W-:-:S07]  /*3ee70*/  FFMA.FTZ R210, R35, R4, -R3 ;  /* 0x0000000423d27223 */ /* 0x000fce0000010803 */
[----:B------:R-:W3:Y:S01]  /*3ee80*/  MUFU.EX2 R24, R24 ;  /* 0x0000001800187308 */ /* 0x000ee20000000800 */
[----:B------:R-:W-:-:S07]  /*3ee90*/  FFMA.FTZ R211, R36, R4, -R17 ;  /* 0x0000000424d37223 */ /* 0x000fce0000010811 */
[----:B------:R-:W4:Y:S01]  /*3eea0*/  MUFU.EX2 R170, R170 ;  /* 0x000000aa00aa7308 */ /* 0x000f220000000800 */
[----:B------:R-:W-:-:S07]  /*3eeb0*/  FFMA.FTZ R204, R38, R4, -R3 ;  /* 0x0000000426cc7223 */ /* 0x000fce0000010803 */
[----:B------:R-:W4:Y:S01]  /*3eec0*/  MUFU.EX2 R171, R171 ;  /* 0x000000ab00ab7308 */ /* 0x000f220000000800 */
[----:B0-----:R-:W-:Y:S01]  /*3eed0*/  FADD.FTZ R5, R168, R27 ;  /* 0x0000001ba8057221 */ /* 0x001fe20000010000 */
[----:B------:R-:W-:-:S06]  /*3eee0*/  FFMA.FTZ R212, R37, R4, -R17 ;  /* 0x0000000425d47223 */ /* 0x000fcc0000010811 */
[----:B------:R-:W0:Y:S01]  /*3eef0*/  MUFU.EX2 R213, R213 ;  /* 0x000000d500d57308 */ /* 0x000e220000000800 */
[----:B-1----:R-:W-:Y:S01]  /*3ef00*/  FADD.FTZ R9, R25, R169 ;  /* 0x000000a919097221 */ /* 0x002fe20000010000 */
[----:B------:R-:W-:-:S06]  /*3ef10*/  FFMA.FTZ R205, R39, R4, -R3 ;  /* 0x0000000427cd7223 */ /* 0x000fcc0000010803 */
[----:B------:R-:W1:Y:S01]  /*3ef20*/  MUFU.EX2 R209, R209 ;  /* 0x000000d100d17308 */ /* 0x000e620000000800 */
[----:B--2---:R-:W-:Y:S01]  /*3ef30*/  FADD.FTZ R5, R26, R5 ;  /* 0x000000051a057221 */ /* 0x004fe20000010000 */
[----:B------:R-:W-:-:S06]  /*3ef40*/  FFMA.FTZ R11, R40, R4, -R17 ;  /* 0x00000004280b7223 */ /* 0x000fcc0000010811 */
[----:B------:R-:W2:Y:S01]  /*3ef50*/  MUFU.EX2 R214, R214 ;  /* 0x000000d600d67308 */ /* 0x000ea20000000800 */
        /* <DEDUP_REMOVED lines=16> */
[----:B---3--:R-:W-:-:S06]  /*3f060*/  FADD.FTZ R5, R210, R9 ;  /* 0x00000009d2057221 */ /* 0x008fcc0000010000 */
[----:B------:R-:W2:Y:S01]  /*3f070*/  MUFU.EX2 R11, R11 ;  /* 0x0000000b000b7308 */ /* 0x000ea20000000800 */
        /* <DEDUP_REMOVED lines=10> */
[----:B-1----:R-:W-:-:S06]  /*3f120*/  FADD.FTZ R5, R205, R2 ;  /* 0x00000002cd057221 */ /* 0x002fcc0000010000 */
[----:B------:R-:W0:Y:S01]  /*3f130*/  MUFU.EX2 R15, R15 ;  /* 0x0000000f000f7308 */ /* 0x000e220000000800 */
[-C--:B------:R-:W-:Y:S01]  /*3f140*/  FFMA.FTZ R177, R49, R4.reuse, -R17 ;  /* 0x0000000431b17223 */ /* 0x080fe20000010811 */
[----:B------:R-:W-:-:S06]  /*3f150*/  FFMA.FTZ R190, R51, R4, -R3 ;  /* 0x0000000433be7223 */ /* 0x000fcc0000010803 */
[----:B------:R-:W1:Y:S01]  /*3f160*/  MUFU.EX2 R176, R176 ;  /* 0x000000b000b07308 */ /* 0x000e620000000800 */
[-CC-:B------:R-:W-:Y:S01]  /*3f170*/  FFMA.FTZ R189, R52, R4.reuse, -R17.reuse ;  /* 0x0000000434bd7223 */ /* 0x180fe20000010811 */
[-CC-:B------:R-:W-:Y:S01]  /*3f180*/  FFMA.FTZ R179, R53, R4.reuse, -R17.reuse ;  /* 0x0000000435b37223 */ /* 0x180fe20000010811 */
[-CC-:B------:R-:W-:Y:S01]  /*3f190*/  FFMA.FTZ R200, R56, R4.reuse, -R17.reuse ;  /* 0x0000000438c87223 */ /* 0x180fe20000010811 */
[-CC-:B------:R-:W-:Y:S01]  /*3f1a0*/  FFMA.FTZ R193, R57, R4.reuse, -R17.reuse ;  /* 0x0000000439c17223 */ /* 0x180fe20000010811 */
[----:B------:R-:W-:-:S03]  /*3f1b0*/  FFMA.FTZ R202, R60, R4, -R17 ;  /* 0x000000043cca7223 */ /* 0x000fc60000010811 */
[----:B------:R-:W1:Y:S01]  /*3f1c0*/  MUFU.EX2 R14, R14 ;  /* 0x0000000e000e7308 */ /* 0x000e620000000800 */
[-CC-:B------:R-:W-:Y:S01]  /*3f1d0*/  FFMA.FTZ R201, R61, R4.reuse, -R17.reuse ;  /* 0x000000043dc97223 */ /* 0x180fe20000010811 */
[-CC-:B------:R-:W-:Y:S01]  /*3f1e0*/  FFMA.FTZ R228, R64, R4.reuse, -R17.reuse ;  /* 0x0000000440e47223 */ /* 0x180fe20000010811 */
[-CC-:B------:R-:W-:Y:S01]  /*3f1f0*/  FFMA.FTZ R215, R65, R4.reuse, -R17.reuse ;  /* 0x0000000441d77223 */ /* 0x180fe20000010811 */
[-CC-:B------:R-:W-:Y:S01]  /*3f200*/  FFMA.FTZ R68, R68, R4.reuse, -R17.reuse ;  /* 0x0000000444447223 */ /* 0x180fe20000010811 */
[----:B------:R-:W-:-:S03]  /*3f210*/  FFMA.FTZ R229, R69, R4, -R17 ;  /* 0x0000000445e57223 */ /* 0x000fc60000010811 */
[----:B------:R-:W1:Y:S01]  /*3f220*/  MUFU.EX2 R175, R175 ;  /* 0x000000af00af7308 */ /* 0x000e620000000800 */
[----:B--2---:R-:W-:Y:S01]  /*3f230*/  FADD.FTZ R17, R11, R12 ;  /* 0x0000000c0b117221 */ /* 0x004fe20000010000 */
[----:B---3--:R-:W-:Y:S01]  /*3f240*/  FADD.FTZ R5, R0, R5 ;  /* 0x0000000500057221 */ /* 0x008fe20000010000 */
[----:B------:R-:W-:-:S05]  /*3f250*/  FFMA.FTZ R8, R54, R4, -R3 ;  /* 0x0000000436087223 */ /* 0x000fca0000010803 */
[----:B------:R-:W2:Y:S01]  /*3f260*/  MUFU.EX2 R178, R178 ;  /* 0x000000b200b27308 */ /* 0x000ea20000000800 */
[----:B----4-:R-:W-:Y:S01]  /*3f270*/  FADD.FTZ R2, R10, R17 ;  /* 0x000000110a027221 */ /* 0x010fe20000010000 */
[----:B------:R-:W-:-:S06]  /*3f280*/  FADD.FTZ R5, R16, R5 ;  /* 0x0000000510057221 */ /* 0x000fcc0000010000 */
[----:B------:R-:W3:Y:S01]  /*3f290*/  MUFU.EX2 R191, R191 ;  /* 0x000000bf00bf7308 */ /* 0x000ee20000000800 */
[----:B------:R-:W-:Y:S01]  /*3f2a0*/  FFMA.FTZ R192, R55, R4, -R3 ;  /* 0x0000000437c07223 */ /* 0x000fe20000010803 */
[----:B0-----:R-:W-:Y:S01]  /*3f2b0*/  FADD.FTZ R17, R15, R2 ;  /* 0x000000020f117221 */ /* 0x001fe20000010000 */
[----:B-1----:R-:W-:-:S05]  /*3f2c0*/  FADD.FTZ R2, R176, R5 ;  /* 0x00000005b0027221 */ /* 0x002fca0000010000 */
[----:B------:R-:W0:Y:S01]  /*3f2d0*/  MUFU.EX2 R177, R177 ;  /* 0x000000b100b17308 */ /* 0x000e220000000800 */
[----:B------:R-:W-:-:S07]  /*3f2e0*/  FFMA.FTZ R203, R58, R4, -R3 ;  /* 0x000000043acb7223 */ /* 0x000fce0000010803 */
[----:B------:R-:W1:Y:S01]  /*3f2f0*/  MUFU.EX2 R190, R190 ;  /* 0x000000be00be7308 */ /* 0x000e620000000800 */
[----:B------:R-:W-:Y:S01]  /*3f300*/  FADD.FTZ R17, R14, R17 ;  /* 0x000000110e117221 */ /* 0x000fe20000010000 */
[----:B------:R-:W-:-:S06]  /*3f310*/  FADD.FTZ R2, R175, R2 ;  /* 0x00000002af027221 */ /* 0x000fcc0000010000 */
[----:B------:R-:W4:Y:S01]  /*3f320*/  MUFU.EX2 R189, R189 ;  /* 0x000000bd00bd7308 */ /* 0x000f220000000800 */
[----:B------:R-:W-:-:S07]  /*3f330*/  FFMA.FTZ R9, R59, R4, -R3 ;  /* 0x000000043b097223 */ /* 0x000fce0000010803 */
[----:B------:R-:W4:Y:S01]  /*3f340*/  MUFU.EX2 R8, R8 ;  /* 0x0000000800087308 */ /* 0x000f220000000800 */
[----:B--2---:R-:W-:Y:S01]  /*3f350*/  FADD.FTZ R28, R178, R17 ;  /* 0x00000011b21c7221 */ /* 0x004fe20000010000 */
[----:B---3--:R-:W-:-:S06]  /*3f360*/  FADD.FTZ R5, R191, R2 ;  /* 0x00000002bf057221 */ /* 0x008fcc0000010000 */
[----:B------:R-:W2:Y:S01]  /*3f370*/  MUFU.EX2 R179, R179 ;  /* 0x000000b300b37308 */ /* 0x000ea20000000800 */
[----:B------:R-:W-:-:S07]  /*3f380*/  FFMA.FTZ R13, R62, R4, -R3 ;  /* 0x000000043e0d7223 */ /* 0x000fce0000010803 */
[----:B------:R-:W3:Y:S01]  /*3f390*/  MUFU.EX2 R192, R192 ;  /* 0x000000c000c07308 */ /* 0x000ee20000000800 */
[----:B0-----:R-:W-:Y:S01]  /*3f3a0*/  FADD.FTZ R28, R177, R28 ;  /* 0x0000001cb11c7221 */ /* 0x001fe20000010000 */
[----:B-1----:R-:W-:-:S06]  /*3f3b0*/  FADD.FTZ R5, R190, R5 ;  /* 0x00000005be057221 */ /* 0x002fcc0000010000 */
[----:B------:R-:W0:Y:S01]  /*3f3c0*/  MUFU.EX2 R200, R200 ;  /* 0x000000c800c87308 */ /* 0x000e220000000800 */
[----:B------:R-:W-:-:S07]  /*3f3d0*/  FFMA.FTZ R12, R63, R4, -R3 ;  /* 0x000000043f0c7223 */ /* 0x000fce0000010803 */
[----:B------:R-:W1:Y:S01]  /*3f3e0*/  MUFU.EX2 R203, R203 ;  /* 0x000000cb00cb7308 */ /* 0x000e620000000800 */
[----:B----4-:R-:W-:Y:S01]  /*3f3f0*/  FADD.FTZ R28, R189, R28 ;  /* 0x0000001cbd1c7221 */ /* 0x010fe20000010000 */
        /* <DEDUP_REMOVED lines=21> */
[----:B------:R-:W2:Y:S08]  /*3f550*/  MUFU.EX2 R215, R215 ;  /* 0x000000d700d77308 */ /* 0x000eb00000000800 */
[----:B------:R-:W3:Y:S01]  /*3f560*/  MUFU.EX2 R17, R17 ;  /* 0x0000001100117308 */ /* 0x000ee20000000800 */
[----:B0-----:R-:W-:Y:S01]  /*3f570*/  FADD.FTZ R5, R201, R4 ;  /* 0x00000004c9057221 */ /* 0x001fe20000010000 */
[----:B-1----:R-:W-:-:S06]  /*3f580*/  FADD.FTZ R3, R12, R3 ;  /* 0x000000030c037221 */ /* 0x002fcc0000010000 */
[----:B------:R-:W0:Y:S08]  /*3f590*/  MUFU.EX2 R18, R68 ;  /* 0x0000004400127308 */ /* 0x000e300000000800 */
[----:B------:R-:W1:Y:S01]  /*3f5a0*/  MUFU.EX2 R174, R174 ;  /* 0x000000ae00ae7308 */ /* 0x000e620000000800 */
[----:B----4-:R-:W-:Y:S01]  /*3f5b0*/  FADD.FTZ R2, R228, R5 ;  /* 0x00000005e4027221 */ /* 0x010fe20000010000 */
[----:B------:R-:W-:-:S06]  /*3f5c0*/  FADD.FTZ R4, R20, R3 ;  /* 0x0000000314047221 */ /* 0x000fcc0000010000 */
[----:B------:R-:W4:Y:S08]  /*3f5d0*/  MUFU.EX2 R229, R229 ;  /* 0x000000e500e57308 */ /* 0x000f300000000800 */
[----:B------:R-:W4:Y:S01]  /*3f5e0*/  MUFU.EX2 R21, R21 ;  /* 0x0000001500157308 */ /* 0x000f220000000800 */
[----:B--2---:R-:W-:Y:S01]  /*3f5f0*/  FADD.FTZ R2, R215, R2 ;  /* 0x00000002d7027221 */ /* 0x004fe20000010000 */
[----:B---3--:R-:W-:-:S03]  /*3f600*/  FADD.FTZ R3, R17, R4 ;  /* 0x0000000411037221 */ /* 0x008fc60000010000 */
[----:B0-----:R-:W-:Y:S01]  /*3f610*/  FADD.FTZ R2, R18, R2 ;  /* 0x0000000212027221 */ /* 0x001fe20000010000 */
[----:B-1----:R-:W-:-:S03]  /*3f620*/  FADD.FTZ R4, R174, R3 ;  /* 0x00000003ae047221 */ /* 0x002fc60000010000 */
[----:B----4-:R-:W-:Y:S01]  /*3f630*/  FADD.FTZ R31, R229, R2 ;  /* 0x00000002e51f7221 */ /* 0x010fe20000010000 */
[----:B------:R-:W-:-:S04]  /*3f640*/  FADD.FTZ R33, R21, R4 ;  /* 0x0000000415217221 */ /* 0x000fc80000010000 */
[----:B------:R-:W-:Y:S04]  /*3f650*/  ST.E desc[UR6][R6.64+0x10], R31 ;  /* 0x0000101f06007985 */ /* 0x000fe8000c101906 */
[----:B------:R0:W-:Y:S04]  /*3f660*/  ST.E desc[UR6][R6.64+0x14], R33 ;  /* 0x0000142106007985 */ /* 0x0001e8000c101906 */
[----:B------:R-:W2:Y:S04]  /*3f670*/  LDL.64 R28, [UR4] ;  /* 0x00000004ff1c7983 */ /* 0x000ea80008100a00 */
[----:B------:R-:W3:Y:S04]  /*3f680*/  LDL.64 R4, [UR4+0x98] ;  /* 0x00009804ff047983 */ /* 0x000ee80008100a00 */
[----:B------:R-:W4:Y:S01]  /*3f690*/  LDL.64 R2, [UR4+0x80] ;  /* 0x00008004ff027983 */ /* 0x000f220008100a00 */
[----:B------:R-:W-:-:S03]  /*3f6a0*/  LEA.HI R74, R74, 0x8, RZ, 0x19 ;  /* 0x000000084a4a7811 */ /* 0x000fc600078fc8ff */
[----:B0-----:R-:W4:Y:S02]  /*3f6b0*/  LDL.64 R6, [UR4+0x88] ;  /* 0x00008804ff067983 */ /* 0x001f240008100a00 */
[----:B------:R0:W-:Y:S06]  /*3f6c0*/  BAR.SYNC.DEFER_BLOCKING R74, 0x100 ;  /* 0x0004004a0000751d */ /* 0x0001ec0000010000 */
[----:B--2---:R-:W2:Y:S04]  /*3f6d0*/  LD.E R29, desc[UR6][R28.64] ;  /* 0x000000061c1d7980 */ /* 0x004ea8000c101900 */
[----:B---3--:R-:W2:Y:S04]  /*3f6e0*/  LD.E.64 R4, desc[UR6][R4.64] ;  /* 0x0000000604047980 */ /* 0x008ea8000c101b00 */
[----:B----4-:R-:W3:Y:S04]  /*3f6f0*/  LD.E R35, desc[UR6][R2.64] ;  /* 0x0000000602237980 */ /* 0x010ee8000c101900 */
        /* <DEDUP_REMOVED lines=73> */
[----:B--2---:R-:W-:-:S03]  /*3fb90*/  IMAD R4, R29, 0xc00, R4 ;  /* 0x00000c001d047824 */ /* 0x004fc600078e0204 */
[----:B------:R-:W2:Y:S04]  /*3fba0*/  LD.E R103, desc[UR6][R2.64+0x16c] ;  /* 0x00016c0602677980 */ /* 0x000ea8000c101900 */
[----:B---3--:R-:W-:Y:S04]  /*3fbb0*/  ST.E desc[UR6][R2.64], R35 ;  /* 0x0000002302007985 */ /* 0x008fe8000c101906 */
[----:B----4-:R-:W-:Y:S04]  /*3fbc0*/  ST.E desc[UR6][R2.64+0x4], R37 ;  /* 0x0000042502007985 */ /* 0x010fe8000c101906 */
        /* <DEDUP_REMOVED lines=14> */
[----:B------:R-:W2:Y:S04]  /*3fcb0*/  LD.E R29, desc[UR6][R2.64+0x44] ;  /* 0x00004406021d7980 */ /* 0x000ea8000c101900 */
[----:B0-----:R-:W2:Y:S04]  /*3fcc0*/  LD.E R31, desc[UR6][R2.64+0x4c] ;  /* 0x00004c06021f7980 */ /* 0x001ea8000c101900 */
[----:B-1----:R-:W2:Y:S04]  /*3fcd0*/  LD.E R33, desc[UR6][R2.64+0x54] ;  /* 0x0000540602217980 */ /* 0x002ea8000c101900 */
[----:B------:R-:W2:Y:S04]  /*3fce0*/  LD.E R35, desc[UR6][R2.64+0x5c] ;  /* 0x00005c0602237980 */ /* 0x000ea8000c101900 */
[----:B------:R-:W2:Y:S04]  /*3fcf0*/  LD.E R37, desc[UR6][R2.64+0x64] ;  /* 0x0000640602257980 */ /* 0x000ea8000c101900 */
        /* <DEDUP_REMOVED lines=76> */
[----:B------:R-:W-:Y:S04]  /*401c0*/  ST.E desc[UR6][R2.64+0x54], R33 ;  /* 0x0000542102007985 */ /* 0x000fe8000c101906 */
[----:B------:R-:W-:Y:S04]  /*401d0*/  ST.E desc[UR6][R2.64+0x5c], R35 ;  /* 0x00005c2302007985 */ /* 0x000fe8000c101906 */
[----:B------:R-:W-:Y:S04]  /*401e0*/  ST.E desc[UR6][R2.64+0x64], R37 ;  /* 0x0000642502007985 */ /* 0x000fe8000c101906 */
        /* <DEDUP_REMOVED lines=87> */
[----:B------:R-:W-:Y:S01]  /*40760*/  ST.E desc[UR6][R6.64], RZ ;  /* 0x000000ff06007985 */ /* 0x000fe2000c101906 */
[----:B0-----:R-:W-:-:S06]  /*40770*/  WARPGROUP.ARRIVE ;  /* 0x00000000000079c5 */ /* 0x001fcc0000000000 */
[----:B------:R-:W-:Y:S03]  /*40780*/  HGMMA.64x256x16.F32 R24, R168, gdesc[UR8].tnspB, RZ, !UPT, gsb0 ;  /* 0x43e00008a8187df0 */ /* 0x000fe6000c0008ff */
[----:B------:R-:W-:Y:S02]  /*40790*/  WARPGROUP.DEPBAR.LE gsb0, 0x0 ;  /* 0x00008000000079c5 */ /* 0x000fe40000010000 */
[----:B------:R0:W-:Y:S01]  /*407a0*/  ST.E desc[UR6][R2.64], R24 ;  /* 0x0000001802007985 */ /* 0x0001e2000c101906 */
[----:B------:R-:W-:Y:S01]  /*407b0*/  F2FP.F16.F32.PACK_AB R168, R214, R213 ;  /* 0x000000d5d6a8723e */ /* 0x000fe200000000ff */
[----:B------:R-:W-:Y:S02]  /*407c0*/  IMAD.MOV.U32 R214, RZ, RZ, 0x1 ;  /* 0x00000001ffd67424 */ /* 0x000fe400078e00ff */
[----:B------:R1:W-:Y:S04]  /*407d0*/  ST.E desc[UR6][R2.64+0x4], R25 ;  /* 0x0000041902007985 */ /* 0x0003e8000c101906 */
[----:B------:R2:W-:Y:S01]  /*407e0*/  ST.E desc[UR6][R2.64+0x8], R26 ;  /* 0x0000081a02007985 */ /* 0x0005e2000c101906 */
[----:B0-----:R-:W-:-:S02]  /*407f0*/  VIADD R24, R4, 0x80 ;  /* 0x0000008004187836 */ /* 0x001fc40000000000 */
[----:B-1----:R-:W-:Y:S01]  /*40800*/  IMAD.MOV.U32 R25, RZ, RZ, R5 ;  /* 0x000000ffff197224 */ /* 0x002fe200078e0005 */
[----:B------:R0:W-:Y:S02]  /*40810*/  ST.E desc[UR6][R2.64+0xc], R27 ;  /* 0x00000c1b02007985 */ /* 0x0001e4000c101906 */
[----:B------:R-:W-:Y:S02]  /*40820*/  R2UR UR10, R24 ;  /* 0x00000000180a72ca */ /* 0x000fe400000e0000 */
[----:B------:R1:W-:Y:S01]  /*40830*/  ST.E desc[UR6][R2.64+0x10], R28 ;  /* 0x0000101c02007985 */ /* 0x0003e2000c101906 */
[----:B------:R-:W-:-:S03]  /*40840*/  R2UR UR11, R25 ;  /* 0x00000000190b72ca */ /* 0x000fc600000e0000 */
        /* <DEDUP_REMOVED lines=124> */
[----:B------:R-:W4:Y:S04]  /*41010*/  LD.E R24, desc[UR6][R2.64] ;  /* 0x0000000602187980 */ /* 0x000f28000c101900 */
[----:B------:R-:W4:Y:S04]  /*41020*/  LD.E R25, desc[UR6][R2.64+0x4] ;  /* 0x0000040602197980 */ /* 0x000f28000c101900 */
[----:B--2---:R-:W2:Y:S04]  /*41030*/  LD.E R26, desc[UR6][R2.64+0x8] ;  /* 0x00000806021a7980 */ /* 0x004ea8000c101900 */
[----:B0-----:R-:W2:Y:S04]  /*41040*/  LD.E R27, desc[UR6][R2.64+0xc] ;  /* 0x00000c06021b7980 */ /* 0x001ea8000c101900 */
[----:B-1----:R-:W2:Y:S04]  /*41050*/  LD.E R28, desc[UR6][R2.64+0x10] ;  /* 0x00001006021c7980 */ /* 0x002ea8000c101900 */
[----:B---3--:R-:W2:Y:S04]  /*41060*/  LD.E R29, desc[UR6][R2.64+0x14] ;  /* 0x00001406021d7980 */ /* 0x008ea8000c101900 */
        /* <DEDUP_REMOVED lines=122> */
[----:B------:R-:W-:Y:S01]  /*41810*/  IMAD.MOV.U32 R171, RZ, RZ, R18 ;  /* 0x000000ffffab7224 */ /* 0x000fe200078e0012 */
[----:B------:R-:W-:-:S02]  /*41820*/  F2FP.F16.F32.PACK_AB R170, R212, R211 ;  /* 0x000000d3d4aa723e */ /* 0x000fc400000000ff */
[----:B------:R-:W-:Y:S01]  /*41830*/  F2FP.F16.F32.PACK_AB R169, R210, R209 ;  /* 0x000000d1d2a9723e */ /* 0x000fe200000000ff */
[----:B------:R-:W-:Y:S01]  /*41840*/  IMAD.MOV.U32 R213, RZ, RZ, R171 ;  /* 0x000000ffffd57224 */ /* 0x000fe200078e00ab */
[----:B------:R-:W-:Y:S01]  /*41850*/  F2FP.F16.F32.PACK_AB R171, R205, R204 ;  /* 0x000000cccdab723e */ /* 0x000fe200000000ff */
[----:B------:R0:W5:Y:S03]  /*41860*/  LDL.LU R18, [R1+0x494] ;  /* 0x0004940001127983 */ /* 0x0001660000300800 */
[----:B--2---:R-:W-:-:S06]  /*41870*/  WARPGROUP.ARRIVE ;  /* 0x00000000000079c5 */ /* 0x004fcc0000000000 */
[----:B------:R-:W-:Y:S03]  /*41880*/  HGMMA.64x256x16.F32 R24, R168, gdesc[UR8].tnspB, R24, gsb0 ;  /* 0x43e00008a8187df0 */ /* 0x000fe60008000818 */
[----:B------:R-:W-:Y:S02]  /*41890*/  WARPGROUP.DEPBAR.LE gsb0, 0x0 ;  /* 0x00008000000079c5 */ /* 0x000fe40000010000 */
[----:B------:R1:W-:Y:S04]  /*418a0*/  ST.E desc[UR6][R2.64], R24 ;  /* 0x0000001802007985 */ /* 0x0003e8000c101906 */
[----:B------:R2:W-:Y:S04]  /*418b0*/  ST.E desc[UR6][R2.64+0x4], R25 ;  /* 0x0000041902007985 */ /* 0x0005e8000c101906 */
[----:B------:R3:W-:Y:S01]  /*418c0*/  ST.E desc[UR6][R2.64+0x8], R26 ;  /* 0x0000081a02007985 */ /* 0x0007e2000c101906 */
[----:B-1----:R-:W-:-:S02]  /*418d0*/  VIADD R24, R4, 0x100 ;  /* 0x0000010004187836 */ /* 0x002fc40000000000 */
[----:B--2---:R-:W-:Y:S01]  /*418e0*/  IMAD.MOV.U32 R25, RZ, RZ, R5 ;  /* 0x000000ffff197224 */ /* 0x004fe200078e0005 */
        /* <DEDUP_REMOVED lines=130> */
[----:B---3--:R-:W3:Y:S04]  /*42110*/  LD.E R26, desc[UR6][R2.64+0x8] ;  /* 0x00000806021a7980 */ /* 0x008ee8000c101900 */
[----:B-1----:R-:W3:Y:S04]  /*42120*/  LD.E R27, desc[UR6][R2.64+0xc] ;  /* 0x00000c06021b7980 */ /* 0x002ee8000c101900 */
[----:B--2---:R-:W3:Y:S04]  /*42130*/  LD.E R28, desc[UR6][R2.64+0x10] ;  /* 0x00001006021c7980 */ /* 0x004ee8000c101900 */
[----:B----4-:R-:W3:Y:S04]  /*42140*/  LD.E R29, desc[UR6][R2.64+0x14] ;  /* 0x00001406021d7980 */ /* 0x010ee8000c101900 */
[----:B0-----:R-:W3:Y:S04]  /*42150*/  LD.E R30, desc[UR6][R2.64+0x18] ;  /* 0x00001806021e7980 */ /* 0x001ee8000c101900 */
        /* <DEDUP_REMOVED lines=121> */
[----:B------:R-:W-:-:S02]  /*428f0*/  F2FP.F16.F32.PACK_AB R168, R10, R11 ;  /* 0x0000000b0aa8723e */ /* 0x000fc400000000ff */
[----:B------:R-:W-:Y:S02]  /*42900*/  F2FP.F16.F32.PACK_AB R170, R14, R15 ;  /* 0x0000000f0eaa723e */ /* 0x000fe400000000ff */
[----:B------:R-:W-:Y:S02]  /*42910*/  F2FP.F16.F32.PACK_AB R169, R16, R0 ;  /* 0x0000000010a9723e */ /* 0x000fe400000000ff */
[----:B------:R-:W-:-:S04]  /*42920*/  F2FP.F16.F32.PACK_AB R171, R175, R176 ;  /* 0x000000b0afab723e */ /* 0x000fc800000000ff */
[----:B---3--:R-:W-:-:S06]  /*42930*/  WARPGROUP.ARRIVE ;  /* 0x00000000000079c5 */ /* 0x008fcc0000000000 */
[----:B------:R-:W-:Y:S03]  /*42940*/  HGMMA.64x256x16.F32 R24, R168, gdesc[UR8].tnspB, R24, gsb0 ;  /* 0x43e00008a8187df0 */ /* 0x000fe60008000818 */
[----:B------:R-:W-:Y:S02]  /*42950*/  WARPGROUP.DEPBAR.LE gsb0, 0x0 ;  /* 0x00008000000079c5 */ /* 0x000fe40000010000 */
        /* <DEDUP_REMOVED lines=129> */
[----:B0-----:R-:W4:Y:S04]  /*43170*/  LD.E R24, desc[UR6][R2.64] ;  /* 0x0000000602187980 */ /* 0x001f28000c101900 */
[----:B-1----:R-:W4:Y:S04]  /*43180*/  LD.E R25, desc[UR6][R2.64+0x4] ;  /* 0x0000040602197980 */ /* 0x002f28000c101900 */
[----:B--2---:R-:W2:Y:S04]  /*43190*/  LD.E R26, desc[UR6][R2.64+0x8] ;  /* 0x00000806021a7980 */ /* 0x004ea8000c101900 */
        /* <DEDUP_REMOVED lines=132> */
[----:B------:R-:W-:-:S04]  /*439e0*/  F2FP.F16.F32.PACK_AB R171, R192, R8 ;  /* 0x00000008c0ab723e */ /* 0x000fc800000000ff */
[----:B--2---:R-:W-:-:S06]  /*439f0*/  WARPGROUP.ARRIVE ;  /* 0x00000000000079c5 */ /* 0x004fcc0000000000 */
        /* <DEDUP_REMOVED lines=666> */
[----:B0-----:R-:W2:Y:S04]  /*463a0*/  LD.E R84, desc[UR6][R2.64+0x1fc] ;  /* 0x0001fc0602547980 */ /* 0x001ea8000c101900 */
        /* <DEDUP_REMOVED lines=255> */
[----:B0-----:R-:W2:Y:S04]  /*473a0*/  LDL.64 R6, [UR4+0x40] ;  /* 0x00004004ff067983 */ /* 0x001ea80008100a00 */
[----:B------:R-:W3:Y:S04]  /*473b0*/  LDL.64 R4, [UR4] ;  /* 0x00000004ff047983 */ /* 0x000ee80008100a00 */
[----:B--2---:R-:W2:Y:S04]  /*473c0*/  LD.E R0, desc[UR6][R6.64] ;  /* 0x0000000606007980 */ /* 0x004ea8000c101900 */
[----:B---3--:R1:W5:Y:S01]  /*473d0*/  LD.E R4, desc[UR6][R4.64] ;  /* 0x0000000604047980 */ /* 0x008362000c101900 */
[----:B------:R-:W-:Y:S01]  /*473e0*/  BSSY B0, `(.L_x_4418) ;  /* 0x0000005000007945 */ /* 0x000fe20003800000 */
[----:B--2---:R-:W-:-:S04]  /*473f0*/  LOP3.LUT R0, R0, 0x1, RZ, 0xfc, !PT ;  /* 0x0000000100007812 */ /* 0x004fc800078efcff */
[----:B------:R-:W-:-:S13]  /*47400*/  ISETP.NE.AND P0, PT, R0, 0x3, PT ;  /* 0x000000030000780c */ /* 0x000fda0003f05270 */
[----:B-1----:R-:W-:Y:S05]  /*47410*/  @!P0 BRA `(.L_x_4419) ;  /* 0x0000000000048947 */ /* 0x002fea0003800000 */
[----:B------:R-:W-:Y:S01]  /*47420*/  BPT.TRAP 0x1 ;  /* 0x000000040000795c */ /* 0x000fe20000300000 */
.L_x_4419:
[----:B------:R-:W-:Y:S05]  /*47430*/  BSYNC B0 ;  /* 0x0000000000007941 */ /* 0x000fea0003800000 */
.L_x_4418:
[----:B------:R-:W2:Y:S04]  /*47440*/  LD.E.64 R2, desc[UR6][R6.64+0x20] ;  /* 0x0000200606027980 */ /* 0x000ea8000c101b00 */
[----:B------:R-:W3:Y:S01]  /*47450*/  LD.E R0, desc[UR6][R6.64+0xc] ;  /* 0x00000c0606007980 */ /* 0x000ee2000c101900 */
[----:B------:R-:W-:Y:S02]  /*47460*/  MOV R5, 0xa4a0 ;  /* 0x0000a4a000057802 */ /* 0x000fe40000000f00 */
[----:B--2---:R-:W-:-:S03]  /*47470*/  MOV R3, R2 ;  /* 0x0000000200037202 */ /* 0x004fc60000000f00 */
[----:B------:R-:W-:Y:S02]  /*47480*/  IMAD.MOV.U32 R2, RZ, RZ, R5 ;  /* 0x000000ffff027224 */ /* 0x000fe400078e0005 */
[----:B-----5:R-:W-:-:S05]  /*47490*/  IMAD R3, R4, 0x8, R3 ;  /* 0x0000000804037824 */ /* 0x020fca00078e0203 */
[----:B---3--:R-:W-:Y:S01]  /*474a0*/  PRMT R0, R0, 0x654, R3 ;  /* 0x0000065400007816 */ /* 0x008fe20000000003 */
[----:B------:R-:W-:-:S03]  /*474b0*/  IMAD.MOV.U32 R3, RZ, RZ, 0x0 ;  /* 0x00000000ff037424 */ /* 0x000fc600078e00ff */
[----:B------:R0:W-:Y:S02]  /*474c0*/  SYNCS.ARRIVE.TRANS64.RED.A1T0 RZ, [R0+URZ], RZ ;  /* 0x000000ff00ff79a7 */ /* 0x0001e4000810043f */
[----:B0-----:R-:W-:Y:S05]  /*474d0*/  RET.REL.NODEC R2 `(_ZN7cutlass13device_kernelIN5flash11enable_sm90INS1_16FlashAttnFwdSm90INS1_25CollectiveMainloopFwdSm90ILi2EN4cute5tupleIJNS5_1CILi1EEES8_S8_EEENS6_IJNS7_ILi128EEENS7_ILi96EEENS7_ILi64EEEEEELi256ENS_6half_tEfNS_4arch4Sm90ELb0ELb1ELb0ELb1ELb1ELb1ELb1ELb1ELb0ELb1ELb0ELb0EEENS1_21CollectiveEpilogueFwdINS6_IJSA_NS7_ILi256EEESB_EEES9_SE_SG_Li256ELb1ELb1ELb0ELb0EEENS1_36VarlenDynamicPersistentTileSchedulerILi128ELi96ELi256ELi128ELb0ELb1ELb1ELb1ELb0ELb1EEEEEEEEEvNT_6ParamsE) ;  /* 0xfffffb8802c87950 */ /* 0x001fea0003c3ffff */
.L_x_4392:
[----:B0-----:R0:W1:Y:S02]  /*474e0*/  SYNCS.PHASECHK.TRANS64.TRYWAIT P0, [R8+URZ], R9 ;  /* 0x00000009080075a7 */ /* 0x001064000800017f */
[----:B-1----:R-:W-:Y:S05]  /*474f0*/  @!P0 NANOSLEEP.SYNCS 0x989680 ;  /* 0x009896800000895d */ /* 0x002fea0003900000 */
[----:B------:R-:W1:Y:S02]  /*47500*/  @!P0 SYNCS.PHASECHK.TRANS64 P0, [R8+URZ], R9 ;  /* 0x00000009080085a7 */ /* 0x000e64000800007f */
[----:B-1----:R-:W-:Y:S05]  /*47510*/  @!P0 BRA `(.L_x_4392) ;  /* 0xfffffffc00f08947 */ /* 0x002fea000383ffff */
[----:B------:R-:W-:Y:S05]  /*47520*/  BRA `(.L_x_4391) ;  /* 0xffffff4800e07947 */ /* 0x000fea000383ffff */
.L_x_4394:
[----:B0-----:R0:W1:Y:S02]  /*47530*/  SYNCS.PHASECHK.TRANS64.TRYWAIT P0, [R4+URZ+0x32410], R9 ;  /* 0x03241009040075a7 */ /* 0x001064000800017f */
[----:B-1----:R-:W-:Y:S05]  /*47540*/  @!P0 NANOSLEEP.SYNCS 0x989680 ;  /* 0x009896800000895d */ /* 0x002fea0003900000 */
[----:B------:R-:W1:Y:S02]  /*47550*/  @!P0 SYNCS.PHASECHK.TRANS64 P0, [R4+URZ+0x32410], R9 ;  /* 0x03241009040085a7 */ /* 0x000e64000800007f */
[----:B-1----:R-:W-:Y:S05]  /*47560*/  @!P0 BRA `(.L_x_4394) ;  /* 0xfffffffc00f08947 */ /* 0x002fea000383ffff */
[----:B------:R-:W-:Y:S05]  /*47570*/  BRA `(.L_x_4420) ;  /* 0xffffff4c00d47947 */ /* 0x000fea000383ffff */
.L_x_4401:
[----:B0-----:R0:W1:Y:S02]  /*47580*/  SYNCS.PHASECHK.TRANS64.TRYWAIT P0, [R8+URZ], R9 ;  /* 0x00000009080075a7 */ /* 0x001064000800017f */
[----:B-1----:R-:W-:Y:S05]  /*47590*/  @!P0 NANOSLEEP.SYNCS 0x989680 ;  /* 0x009896800000895d */ /* 0x002fea0003900000 */
[----:B------:R-:W1:Y:S02]  /*475a0*/  @!P0 SYNCS.PHASECHK.TRANS64 P0, [R8+URZ], R9 ;  /* 0x00000009080085a7 */ /* 0x000e64000800007f */
[----:B-1----:R-:W-:Y:S05]  /*475b0*/  @!P0 BRA `(.L_x_4401) ;  /* 0xfffffffc00f08947 */ /* 0x002fea000383ffff */
[----:B------:R-:W-:Y:S05]  /*475c0*/  BRA `(.L_x_4400) ;  /* 0xffffff5000487947 */ /* 0x000fea000383ffff */
.L_x_4421:
        /* <DEDUP_REMOVED lines=11> */
.L_x_6461:


//--------------------- .text._ZN7cutlass13device_kernelIN5flash11enable_sm90INS1_16FlashAttnFwdSm90INS1_25CollectiveMainloopFwdSm90ILi2EN4cute5tupleIJNS5_1CILi1EEES8_S8_EEENS6_IJNS7_ILi128EEENS7_ILi96EEENS7_ILi64EEEEEELi256ENS_6half_tEfNS_4arch4Sm90ELb1ELb0ELb0ELb0ELb1ELb0ELb0ELb1ELb0ELb1ELb0ELb0EEENS1_21CollectiveEpilogueFwdINS6_IJSA_NS7_ILi256EEESB_EEES9_SE_SG_Li256ELb0ELb1ELb0ELb0EEENS1_30DynamicPersistentTileSchedulerILi256ELi128ELb0ELb1ELb1EEEEEEEEEvNT_6ParamsE --------------------------
	.section	.text._ZN7cutlass13device_kernelIN5flash11enable_sm90INS1_16FlashAttnFwdSm90INS1_25CollectiveMainloopFwdSm90ILi2EN4cute5tupleIJNS5_1CILi1EEES8_S8_EEENS6_IJNS7_ILi128EEENS7_ILi96EEENS7_ILi64EEEEEELi256ENS_6half_tEfNS_4arch4Sm90ELb1ELb0ELb0ELb0ELb1ELb0ELb0ELb1ELb0ELb1ELb0ELb0EEENS1_21CollectiveEpilogueFwdINS6_IJSA_NS7_ILi256EEESB_EEES9_SE_SG_Li256ELb0ELb1ELb0ELb0EEENS1_30DynamicPersistentTileSchedulerILi256ELi128ELb0ELb1ELb1EEEEEEEEEvNT_6ParamsE,"ax",@progbits
	.align	128
.text._ZN7cutlass13device_kernelIN5flash11enable_sm90INS1_16FlashAttnFwdSm90INS1_25CollectiveMainloopFwdSm90ILi2EN4cute5tupleIJNS5_1CILi1EEES8_S8_EEENS6_IJNS7_ILi128EEENS7_ILi96EEENS7_ILi64EEEEEELi256ENS_6half_tEfNS_4arch4Sm90ELb1ELb0ELb0ELb0ELb1ELb0ELb0ELb1ELb0ELb1ELb0ELb0EEENS1_21CollectiveEpilogueFwdINS6_IJSA_NS7_ILi256EEESB_EEES9_SE_SG_Li256ELb0ELb1ELb0ELb0EEENS1_30DynamicPersistentTileSchedulerILi256ELi128ELb0ELb1ELb1EEEEEEEEEvNT_6ParamsE:
        .type           _ZN7cutlass13device_kernelIN5flash11enable_sm90INS1_16FlashAttnFwdSm90INS1_25CollectiveMainloopFwdSm90ILi2EN4cute5tupleIJNS5_1CILi1EEES8_S8_EEENS6_IJNS7_ILi128EEENS7_ILi96EEENS7_ILi64EEEEEELi256ENS_6half_tEfNS_4arch4Sm90ELb1ELb0ELb0ELb0ELb1ELb0ELb0ELb1ELb0ELb1ELb0ELb0EEENS1_21CollectiveEpilogueFwdINS6_IJSA_NS7_ILi256EEESB_EEES9_SE_SG_Li256ELb0ELb1ELb0ELb0EEENS1_30DynamicPersistentTileSchedulerILi256ELi128ELb0ELb1ELb1EEEEEEEEEvNT_6ParamsE,@function
        .size           _ZN7cutlass13device_kernelIN5flash11enable_sm90INS1_16FlashAttnFwdSm90INS1_25CollectiveMainloopFwdSm90ILi2EN4cute5tupleIJNS5_1CILi1EEES8_S8_EEENS6_IJNS7_ILi128EEENS7_ILi96EEENS7_ILi64EEEEEELi256ENS_6half_tEfNS_4arch4Sm90ELb1ELb0ELb0ELb0ELb1ELb0ELb0ELb1ELb0ELb1ELb0ELb0EEENS1_21CollectiveEpilogueFwdINS6_IJSA_NS7_ILi256EEESB_EEES9_SE_SG_Li256ELb0ELb1ELb0ELb0EEENS1_30DynamicPersistentTileSchedulerILi256ELi128ELb0ELb1ELb1EEEEEEEEEvNT_6ParamsE,(.L_x_6463 - _ZN7cutlass13device_kernelIN5flash11enable_sm90INS1_16FlashAttnFwdSm90INS1_25CollectiveMainloopFwdSm90ILi2EN4cute5tupleIJNS5_1CILi1EEES8_S8_EEENS6_IJNS7_ILi128EEENS7_ILi96EEENS7_ILi64EEEEEELi256ENS_6half_tEfNS_4arch4Sm90ELb1ELb0ELb0ELb0ELb1ELb0ELb0ELb1ELb0ELb1ELb0ELb0EEENS1_21CollectiveEpilogueFwdINS6_IJSA_NS7_ILi256EEESB_EEES9_SE_SG_Li256ELb0ELb1ELb0ELb0EEENS1_30DynamicPersistentTileSchedulerILi256ELi128ELb0ELb1ELb1EEEEEEEEEvNT_6ParamsE)
        .other          _ZN7cutlass13device_kernelIN5flash11enable_sm90INS1_16FlashAttnFwdSm90INS1_25CollectiveMainloopFwdSm90ILi2EN4cute5tupleIJNS5_1CILi1EEES8_S8_EEENS6_IJNS7_ILi128EEENS7_ILi96EEENS7_ILi64EEEEEELi256ENS_6half_tEfNS_4arch4Sm90ELb1ELb0ELb0ELb0ELb1ELb0ELb0ELb1ELb0ELb1ELb0ELb0EEENS1_21CollectiveEpilogueFwdINS6_IJSA_NS7_ILi256EEESB_EEES9_SE_SG_Li256ELb0ELb1ELb0ELb0EEENS1_30DynamicPersistentTileSchedulerILi256ELi128ELb0ELb1ELb1EEEEEEEEEvNT_6ParamsE,@"STO_CUDA_ENTRY STV_DEFAULT"
_ZN7cutlass13device_kernelIN5flash11enable_sm90INS1_16FlashAttnFwdSm90INS1_25CollectiveMainloopFwdSm90ILi2EN4cute5tupleIJNS5_1CILi1EEES8_S8_EEENS6_IJNS7_ILi128EEENS7_ILi96EEENS7_ILi64EEEEEELi256ENS_6half_tEfNS_4arch4Sm90ELb1ELb0ELb0ELb0ELb1ELb0ELb0ELb1ELb0ELb1ELb0ELb0EEENS1_21CollectiveEpilogueFwdINS6_IJSA_NS7_ILi256EEESB_EEES9_SE_SG_Li256ELb0ELb1ELb0ELb0EEENS1_30DynamicPersistentTileSchedulerILi256ELi128ELb0ELb1ELb1EEEEEEEEEvNT_6ParamsE:
        /* <DEDUP_REMOVED lines=45> */
.L_x_4422:
        /* <DEDUP_REMOVED lines=22> */
.L_x_4423:
        /* <DEDUP_REMOVED lines=18> */
.L_x_4424:
        /* <DEDUP_REMOVED lines=22> */
.L_x_4425:
        /* <DEDUP_REMOVED lines=23> */
.L_x_4426:
        /* <DEDUP_REMOVED lines=8> */
.L_x_4428:
[----:B------:R-:W-:-:S08]  /*08a0*/  NOP ;  /* 0x0000000000007918 */ /* 0x000fd00000000000 */
[----:B------:R-:W0:Y:S02]  /*08b0*/  USETMAXREG.TRY_ALLOC.CTAPOOL UP0, 0xe8 ;  /* 0x000000e8000079c8 */ /* 0x000e240008000600 */
[----:B0-----:R-:W-:-:S13]  /*08c0*/  PLOP3.LUT P0, PT, PT, PT, UP0, 0x80, 0x0 ;  /* 0x000000000000781c */ /* 0x001fda0003f0f008 */
[----:B------:R-:W-:Y:S05]  /*08d0*/  @!P0 BRA `(.L_x_4428) ;  /* 0xfffffffc00f08947 */ /* 0x000fea000383ffff */
[----:B------:R-:W0:Y:S01]  /*08e0*/  S2R R0, SR_TID.X ;  /* 0x0000000000007919 */ /* 0x000e220000002100 */
[----:B------:R-:W1:Y:S08]  /*08f0*/  S2UR UR4, SR_CTAID.X ;  /* 0x00000000000479c3 */ /* 0x000e700000002500 */
[----:B------:R-:W-:Y:S08]  /*0900*/  BAR.ARV 0x4, 0x180 ;  /* 0x0106000000007b1d */ /* 0x000ff00000002000 */
[----:B------:R-:W-:Y:S06]  /*0910*/  BAR.ARV 0x8, 0x180 ;  /* 0x0206000000007b1d */ /* 0x000fec0000002000 */
[----:B0-----:R-:W-:-:S04]  /*0920*/  SHF.R.U32.HI R0, RZ, 0x7, R0 ;  /* 0x00000007ff007819 */ /* 0x001fc80000011600 */
[----:B------:R-:W-:Y:S02]  /*0930*/  ISETP.NE.AND P0, PT, R0, 0x1, PT ;  /* 0x000000010000780c */ /* 0x000fe40003f05270 */
[----:B------:R-:W1:Y:S11]  /*0940*/  LDC R0, c[0x0][0xc38] ;  /* 0x00030e00ff007b82 */ /* 0x000e760000000800 */
[----:B------:R-:W-:Y:S06]  /*0950*/  @!P0 BAR.ARV 0x9, 0x100 ;  /* 0x0244000000008b1d */ /* 0x000fec0000002000 */
[----:B-1----:R-:W-:-:S13]  /*0960*/  ISETP.LE.AND P0, PT, R0, UR4, PT ;  /* 0x0000000400007c0c */ /* 0x002fda000bf03270 */
[----:B------:R-:W-:Y:S05]  /*0970*/  @P0 EXIT ;  /* 0x000000000000094d */ /* 0x000fea0003800000 */
[----:B------:R-:W0:Y:S01]  /*0980*/  S2R R2, SR_TID.X ;  /* 0x0000000000027919 */ /* 0x000e220000002100 */
[----:B------:R-:W-:Y:S01]  /*0990*/  ULOP3.LUT UR44, UR45, 0x1, URZ, 0xfc, !UPT ;  /* 0x000000012d2c7892 */ /* 0x000fe2000f8efc3f */
[----:B------:R-:W-:Y:S01]  /*09a0*/  UMOV UR38, URZ ;  /* 0x0000003f00267c82 */ /* 0x000fe20008000000 */
[----:B------:R-:W-:Y:S01]  /*09b0*/  UMOV UR37, URZ ;  /* 0x0000003f00257c82 */ /* 0x000fe20008000000 */
[----:B------:R-:W-:Y:S01]  /*09c0*/  UMOV UR36, URZ ;  /* 0x0000003f00247c82 */ /* 0x000fe20008000000 */
        /* <DEDUP_REMOVED lines=8> */
[----:B------:R-:W-:-:S02]  /*0a50*/  LOP3.LUT R5, R2, 0x3fffff0, RZ, 0xc0, !PT ;  /* 0x03fffff002057812 */ /* 0x000fc400078ec0ff */
[----:B------:R-:W-:Y:S01]  /*0a60*/  LEA.HI R2, R2, R7, RZ, 0x1 ;  /* 0x0000000702027211 */ /* 0x000fe200078f08ff */
[----:B------:R-:W-:Y:S01]  /*0a70*/  IMAD.SHL.U32 R4, R4, 0x20, RZ ;  /* 0x0000002004047824 */ /* 0x000fe200078e00ff */
[----:B------:R-:W-:Y:S01]  /*0a80*/  SHF.R.S32.HI R9, RZ, 0x1f, R206 ;  /* 0x0000001fff097819 */ /* 0x000fe200000114ce */
[----:B------:R-:W-:Y:S01]  /*0a90*/  IMAD.IADD R5, R214, 0x1, -R5 ;  /* 0x00000001d6057824 */ /* 0x000fe200078e0a05 */
[----:B------:R-:W-:Y:S02]  /*0aa0*/  LOP3.LUT R2, R2, 0x1ffffffe, RZ, 0xc0, !PT ;  /* 0x1ffffffe02027812 */ /* 0x000fe400078ec0ff */
[----:B------:R-:W-:Y:S02]  /*0ab0*/  LEA.HI R6, R9, R206, RZ, 0x2 ;  /* 0x000000ce09067211 */ /* 0x000fe400078f10ff */
[----:B------:R-:W-:Y:S01]  /*0ac0*/  LEA.HI R10, R3, R214, RZ, 0x2 ;  /* 0x000000d6030a7211 */ /* 0x000fe200078f10ff */
[----:B------:R-:W-:Y:S01]  /*0ad0*/  IMAD.IADD R2, R7, 0x1, -R2 ;  /* 0x0000000107027824 */ /* 0x000fe200078e0a02 */
[----:B------:R-:W-:-:S02]  /*0ae0*/  SHF.R.S32.HI R8, RZ, 0x2, R6 ;  /* 0x00000002ff087819 */ /* 0x000fc40000011406 */
[----:B------:R-:W-:Y:S02]  /*0af0*/  SHF.R.S32.HI R11, RZ, 0x1f, R6 ;  /* 0x0000001fff0b7819 */ /* 0x000fe40000011406 */
[----:B------:R-:W-:Y:S02]  /*0b00*/  LOP3.LUT R7, R10, 0xfffffffc, RZ, 0xc0, !PT ;  /* 0xfffffffc0a077812 */ /* 0x000fe400078ec0ff */
[----:B------:R-:W-:Y:S02]  /*0b10*/  LEA.HI R3, R3, R214, RZ, 0x3 ;  /* 0x000000d603037211 */ /* 0x000fe400078f18ff */
[----:B------:R-:W-:Y:S01]  /*0b20*/  LEA.HI R11, R11, R8, RZ, 0x3 ;  /* 0x000000080b0b7211 */ /* 0x000fe200078f18ff */
[----:B------:R-:W-:Y:S01]  /*0b30*/  IMAD.IADD R7, R214, 0x1, -R7 ;  /* 0x00000001d6077824 */ /* 0x000fe200078e0a07 */
[----:B------:R-:W-:Y:S02]  /*0b40*/  SHF.R.S32.HI R207, RZ, 0x7, R0 ;  /* 0x00000007ffcf7819 */ /* 0x000fe40000011400 */
[----:B------:R-:W-:-:S02]  /*0b50*/  LOP3.LUT R4, R4, 0xfffffc00, RZ, 0xc0, !PT ;  /* 0xfffffc0004047812 */ /* 0x000fc400078ec0ff */
[----:B------:R-:W-:Y:S02]  /*0b60*/  LOP3.LUT R23, R3, 0xfffffff8, RZ, 0xc0, !PT ;  /* 0xfffffff803177812 */ /* 0x000fe400078ec0ff */
[----:B------:R-:W-:Y:S01]  /*0b70*/  LOP3.LUT R11, R11, 0xfffffff8, RZ, 0xc0, !PT ;  /* 0xfffffff80b0b7812 */ /* 0x000fe200078ec0ff */
[----:B------:R-:W-:Y:S01]  /*0b80*/  IMAD R5, R5, 0x40, R4 ;  /* 0x0000004005057824 */ /* 0x000fe200078e0204 */
        /* <DEDUP_REMOVED lines=14> */
[----:B------:R-:W-:Y:S01]  /*0c70*/  IADD3 R7, R7, -R4, RZ ;  /* 0x8000000407077210 */ /* 0x000fe20007ffe0ff */
[C---:B------:R-:W-:Y:S01]  /*0c80*/  VIADD R18, R2.reuse, 0x80 ;  /* 0x0000008002127836 */ /* 0x040fe20000000000 */
[----:B------:R-:W-:Y:S01]  /*0c90*/  SHF.R.S32.HI R205, RZ, 0x3, R3 ;  /* 0x00000003ffcd7819 */ /* 0x000fe20000011403 */
[----:B------:R-:W-:Y:S01]  /*0ca0*/  VIADD R22, R2, 0xc0 ;  /* 0x000000c002167836 */ /* 0x000fe20000000000 */
[----:B------:R-:W-:Y:S01]  /*0cb0*/  SHF.R.S32.HI R213, RZ, 0x1f, R2 ;  /* 0x0000001fffd57819 */ /* 0x000fe20000011402 */
[----:B------:R-:W-:Y:S01]  /*0cc0*/  IMAD R208, R0, 0x40, R9 ;  /* 0x0000004000d07824 */ /* 0x000fe200078e0209 */
[----:B------:R-:W-:Y:S01]  /*0cd0*/  SHF.R.S32.HI R212, RZ, 0x1f, R19 ;  /* 0x0000001fffd47819 */ /* 0x000fe20000011413 */
[----:B------:R-:W-:Y:S01]  /*0ce0*/  IMAD.IADD R17, R206, 0x1, -R17 ;  /* 0x00000001ce117824 */ /* 0x000fe200078e0a11 */
[----:B------:R-:W-:Y:S01]  /*0cf0*/  SHF.R.S32.HI R211, RZ, 0x1f, R18 ;  /* 0x0000001fffd37819 */ /* 0x000fe20000011412 */
[----:B------:R-:W-:Y:S01]  /*0d00*/  IMAD R16, R7, 0x8, R208 ;  /* 0x0000000807107824 */ /* 0x000fe200078e02d0 */
[----:B------:R-:W-:-:S07]  /*0d10*/  SHF.R.S32.HI R210, RZ, 0x1f, R22 ;  /* 0x0000001fffd27819 */ /* 0x000fce0000011416 */
.L_x_4485:
        /* <DEDUP_REMOVED lines=21> */
.L_x_4429:
[----:B------:R-:W-:Y:S01]  /*0e70*/  ULDC UR8, c[0x0][0xc54] ;  /* 0x0003150000087ab9 */ /* 0x000fe20000000800 */
[----:B------:R-:W-:Y:S01]  /*0e80*/  UMOV UR4, UR9 ;  /* 0x0000000900047c82 */ /* 0x000fe20008000000 */
[----:B------:R-:W-:-:S11]  /*0e90*/  UISETP.NE.AND UP0, UPT, UR8, 0x1, UPT ;  /* 0x000000010800788c */ /* 0x000fd6000bf05270 */
[----:B------:R-:W-:Y:S02]  /*0ea0*/  @UP0 ULDC.64 UR10, c[0x0][0xc58] ;  /* 0x00031600000a0ab9 */ /* 0x000fe40000000a00 */
[----:B------:R-:W-:-:S04]  /*0eb0*/  UIMAD.WIDE.U32 UR6, UR9, UR10, URZ ;  /* 0x0000000a090672a5 */ /* 0x000fc8000f8e003f */
[----:B------:R-:W-:-:S04]  /*0ec0*/  @UP0 USHF.R.U32.HI UR4, URZ, UR11, UR7 ;  /* 0x0000000b3f040299 */ /* 0x000fc80008011607 */
[----:B------:R-:W-:-:S12]  /*0ed0*/  UIMAD UR6, UR4, UR8, URZ ;  /* 0x00000008040672a4 */ /* 0x000fd8000f8e023f */
.L_x_4430:
[----:B------:R-:W-:Y:S01]  /*0ee0*/  ULOP3.LUT UR4, URZ, UR4, URZ, 0x33, !UPT ;  /* 0x000000043f047292 */ /* 0x000fe2000f8e333f */
[----:B------:R-:W-:Y:S01]  /*0ef0*/  PLOP3.LUT P0, PT, PT, PT, PT, 0x80, 0x0 ;  /* 0x000000000000781c */ /* 0x000fe20003f0f070 */
[----:B------:R-:W-:Y:S01]  /*0f00*/  UIADD3 UR10, UR9, -UR6, URZ ;  /* 0x80000006090a7290 */ /* 0x000fe2000fffe03f */
[----:B------:R-:W-:Y:S01]  /*0f10*/  IMAD.MOV.U32 R3, RZ, RZ, RZ ;  /* 0x000000ffff037224 */ /* 0x000fe200078e00ff */
[----:B------:R-:W-:Y:S01]  /*0f20*/  ULDC UR7, c[0x0][0x448] ;  /* 0x0001120000077ab9 */ /* 0x000fe20000000800 */
[----:B------:R-:W-:Y:S01]  /*0f30*/  ULDC UR6, c[0x0][0xc3c] ;  /* 0x00030f0000067ab9 */ /* 0x000fe20000000800 */
[----:B------:R-:W-:Y:S01]  /*0f40*/  UISETP.NE.AND UP2, UPT, UR7, 0x1, UPT ;  /* 0x000000010700788c */ /* 0x000fe2000bf45270 */
[----:B------:R-:W-:Y:S01]  /*0f50*/  IMAD.MOV.U32 R4, RZ, RZ, RZ ;  /* 0x000000ffff047224 */ /* 0x000fe200078e00ff */
[----:B------:R-:W-:Y:S01]  /*0f60*/  UIADD3 UR4, UR4, UR6, URZ ;  /* 0x0000000604047290 */ /* 0x000fe2000fffe03f */
[----:B------:R-:W-:Y:S01]  /*0f70*/  IMAD.MOV.U32 R0, RZ, RZ, RZ ;  /* 0x000000ffff007224 */ /* 0x000fe200078e00ff */
[----:B------:R-:W-:Y:S01]  /*0f80*/  ULDC.64 UR12, c[0x0][0x418] ;  /* 0x00010600000c7ab9 */ /* 0x000fe20000000a00 */
[----:B------:R-:W-:Y:S01]  /*0f90*/  ULDC UR42, c[0x0][0x424] ;  /* 0x00010900002a7ab9 */ /* 0x000fe20000000800 */
[----:B------:R-:W-:Y:S01]  /*0fa0*/  UISETP.NE.U32.AND UP0, UPT, UR12, URZ, UPT ;  /* 0x0000003f0c00728c */ /* 0x000fe2000bf05070 */
[----:B------:R-:W-:Y:S01]  /*0fb0*/  CS2R R174, SRZ ;  /* 0x0000000000ae7805 */ /* 0x000fe2000001ff00 */
[----:B------:R-:W-:Y:S01]  /*0fc0*/  USHF.L.U32 UR43, UR4, 0x7, URZ ;  /* 0x00000007042b7899 */ /* 0x000fe2000800063f */
[----:B------:R-:W-:Y:S01]  /*0fd0*/  CS2R R148, SRZ ;  /* 0x0000000000947805 */ /* 0x000fe2000001ff00 */
[----:B------:R-:W-:Y:S01]  /*0fe0*/  UISETP.NE.AND.EX UP0, UPT, UR13, URZ, UPT, UP0 ;  /* 0x0000003f0d00728c */ /* 0x000fe2000bf05300 */
[----:B------:R-:W-:Y:S01]  /*0ff0*/  CS2R R172, SRZ ;  /* 0x0000000000ac7805 */ /* 0x000fe2000001ff00 */
[----:B------:R-:W-:Y:S01]  /*1000*/  UIADD3 UR4, UR43, 0x7f, URZ ;  /* 0x0000007f2b047890 */ /* 0x000fe2000fffe03f */
[----:B------:R-:W-:Y:S01]  /*1010*/  CS2R R144, SRZ ;  /* 0x0000000000907805 */ /* 0x000fe2000001ff00 */
[----:B------:R-:W-:Y:S01]  /*1020*/  ULDC UR8, c[0x0][0x288] ;  /* 0x0000a20000087ab9 */ /* 0x000fe20000000800 */
[----:B------:R-:W-:Y:S01]  /*1030*/  @UP2 ULDC UR6, c[0x0][0x44c] ;  /* 0x0001130000062ab9 */ /* 0x000fe20000000800 */
[----:B------:R-:W-:Y:S01]  /*1040*/  UIADD3 UR8, -UR8, 0x60, URZ ;  /* 0x0000006008087890 */ /* 0x000fe2000fffe13f */
[----:B------:R-:W-:Y:S01]  /*1050*/  CS2R R170, SRZ ;  /* 0x0000000000aa7805 */ /* 0x000fe2000001ff00 */
[----:B------:R-:W-:Y:S01]  /*1060*/  UIMAD.WIDE.U32 UR6, UR4, UR6, URZ ;  /* 0x00000006040672a5 */ /* 0x000fe2000f8e003f */
[----:B------:R-:W-:Y:S01]  /*1070*/  CS2R R140, SRZ ;  /* 0x00000000008c7805 */ /* 0x000fe2000001ff00 */
[----:B------:R-:W-:Y:S01]  /*1080*/  USEL UR42, UR42, 0x1, UP0 ;  /* 0x000000012a2a7887 */ /* 0x000fe20008000000 */
[----:B------:R-:W-:Y:S01]  /*1090*/  CS2R R128, SRZ ;  /* 0x0000000000807805 */ /* 0x000fe2000001ff00 */
[----:B------:R-:W-:Y:S01]  /*10a0*/  ULDC UR9, c[0x0][0x2f0] ;  /* 0x0000bc0000097ab9 */ /* 0x000fe20000000800 */
[----:B------:R-:W-:Y:S01]  /*10b0*/  @UP2 ULDC UR12, c[0x0][0x450] ;  /* 0x00011400000c2ab9 */ /* 0x000fe20000000800 */
[----:B------:R-:W-:Y:S01]  /*10c0*/  UIMAD UR8, UR42, UR9, UR8 ;  /* 0x000000092a0872a4 */ /* 0x000fe2000f8e0208 */
[----:B------:R-:W-:Y:S01]  /*10d0*/  CS2R R108, SRZ ;  /* 0x00000000006c7805 */ /* 0x000fe2000001ff00 */
[----:B------:R-:W-:Y:S01]  /*10e0*/  @UP2 USHF.R.U32.HI UR4, URZ, UR12, UR7 ;  /* 0x0000000c3f042299 */ /* 0x000fe20008011607 */
[----:B------:R-:W-:Y:S01]  /*10f0*/  CS2R R136, SRZ ;  /* 0x0000000000887805 */ /* 0x000fe2000001ff00 */
[----:B------:R-:W-:Y:S01]  /*1100*/  UIMAD UR6, UR42, UR9, 0x5f ;  /* 0x0000005f2a0674a4 */ /* 0x000fe2000f8e0209 */
[----:B------:R-:W-:Y:S01]  /*1110*/  CS2R R104, SRZ ;  /* 0x0000000000687805 */ /* 0x000fe2000001ff00 */
[----:B------:R-:W-:Y:S01]  /*1120*/  UIADD3 UR8, UR8, UR4, URZ ;  /* 0x0000000408087290 */ /* 0x000fe2000fffe03f */
[----:B------:R-:W-:Y:S01]  /*1130*/  CS2R R100, SRZ ;  /* 0x0000000000647805 */ /* 0x000fe2000001ff00 */
[----:B------:R-:W-:Y:S01]  /*1140*/  UIMAD.WIDE UR6, UR6, 0x2aaaaaab, URZ ;  /* 0x2aaaaaab060678a5 */ /* 0x000fe2000f8e023f */
[----:B------:R-:W-:Y:S01]  /*1150*/  CS2R R132, SRZ ;  /* 0x0000000000847805 */ /* 0x000fe2000001ff00 */
[----:B------:R-:W-:Y:S01]  /*1160*/  UIMAD.WIDE UR8, UR8, 0x2aaaaaab, URZ ;  /* 0x2aaaaaab080878a5 */ /* 0x000fe2000f8e023f */
[----:B------:R-:W-:Y:S01]  /*1170*/  CS2R R96, SRZ ;  /* 0x0000000000607805 */ /* 0x000fe2000001ff00 */
[----:B------:R-:W-:Y:S01]  /*1180*/  ULDC UR11, c[0x0][0xc54] ;  /* 0x00031500000b7ab9 */ /* 0x000fe20000000800 */
[----:B------:R-:W-:Y:S01]  /*1190*/  USHF.R.U32.HI UR4, URZ, 0x1f, UR7 ;  /* 0x0000001f3f047899 */ /* 0x000fe20008011607 */
[----:B------:R-:W-:Y:S01]  /*11a0*/  CS2R R92, SRZ ;  /* 0x00000000005c7805 */ /* 0x000fe2000001ff00 */
[----:B------:R-:W-:Y:S01]  /*11b0*/  UIMAD UR11, UR5, UR11, UR10 ;  /* 0x0000000b050b72a4 */ /* 0x000fe2000f8e020a */
[----:B------:R-:W-:Y:S01]  /*11c0*/  IMAD.MOV.U32 R204, RZ, RZ, RZ ;  /* 0x000000ffffcc7224 */ /* 0x000fe200078e00ff */
[----:B------:R-:W-:Y:S01]  /*11d0*/  USHF.R.U32.HI UR5, URZ, 0x1f, UR9 ;  /* 0x0000001f3f057899 */ /* 0x000fe20008011609 */
[----:B------:R-:W-:Y:S01]  /*11e0*/  CS2R R88, SRZ ;  /* 0x0000000000587805 */ /* 0x000fe2000001ff00 */
[----:B------:R-:W-:Y:S01]  /*11f0*/  ULEA.HI.SX32 UR7, UR7, UR4, 0x1c ;  /* 0x0000000407077291 */ /* 0x000fe2000f8fe23f */
[----:B------:R-:W-:Y:S01]  /*1200*/  CS2R R84, SRZ ;  /* 0x0000000000547805 */ /* 0x000fe2000001ff00 */
[----:B------:R-:W-:Y:S01]  /*1210*/  ULEA.HI.SX32 UR9, UR9, UR5, 0x1c ;  /* 0x0000000509097291 */ /* 0x000fe2000f8fe23f */
[----:B------:R-:W-:Y:S01]  /*1220*/  CS2R R124, SRZ ;  /* 0x00000000007c7805 */ /* 0x000fe2000001ff00 */
[----:B------:R-:W-:Y:S01]  /*1230*/  ULDC UR39, c[0x0][0xc48] ;  /* 0x0003120000277ab9 */ /* 0x000fe20000000800 */
[----:B------:R-:W-:Y:S01]  /*1240*/  UMOV UR41, UR11 ;  /* 0x0000000b00297c82 */ /* 0x000fe20008000000 */
[----:B------:R-:W-:Y:S01]  /*1250*/  UISETP.LT.AND UP0, UPT, UR7, UR9, UPT ;  /* 0x000000090700728c */ /* 0x000fe2000bf01270 */
[----:B------:R-:W-:Y:S01]  /*1260*/  CS2R R80, SRZ ;  /* 0x0000000000507805 */ /* 0x000fe2000001ff00 */
[----:B------:R-:W-:Y:S01]  /*1270*/  UISETP.NE.AND UP1, UPT, UR39, 0x1, UPT ;  /* 0x000000012700788c */ /* 0x000fe2000bf25270 */
[----:B------:R-:W-:Y:S01]  /*1280*/  CS2R R76, SRZ ;  /* 0x00000000004c7805 */ /* 0x000fe2000001ff00 */
[----:B------:R-:W-:Y:S01]  /*1290*/  USEL UR40, UR7, UR9, UP0 ;  /* 0x0000000907287287 */ /* 0x000fe20008000000 */
[----:B------:R-:W-:Y:S01]  /*12a0*/  CS2R R176, SRZ ;  /* 0x0000000000b07805 */ /* 0x000fe2000001ff00 */
[----:B------:R-:W-:Y:S01]  /*12b0*/  UP2UR UR46, UPR, URZ, 0x4 ;  /* 0x000000043f2e7883 */ /* 0x000fe20008000000 */
[----:B------:R-:W-:Y:S01]  /*12c0*/  IMAD.MOV.U32 R200, RZ, RZ, RZ ;  /* 0x000000ffffc87224 */ /* 0x000fe200078e00ff */
[----:B------:R-:W-:Y:S01]  /*12d0*/  UISETP.GE.AND UP0, UPT, UR40, 0x1, UPT ;  /* 0x000000012800788c */ /* 0x000fe2000bf06270 */
[----:B------:R-:W-:-:S02]  /*12e0*/  CS2R R72, SRZ ;  /* 0x0000000000487805 */ /* 0x000fc4000001ff00 */
[----:B------:R-:W-:Y:S02]  /*12f0*/  CS2R R68, SRZ ;  /* 0x0000000000447805 */ /* 0x000fe4000001ff00 */
[----:B------:R-:W-:Y:S02]  /*1300*/  CS2R R198, SRZ ;  /* 0x0000000000c67805 */ /* 0x000fe4000001ff00 */
[----:B------:R-:W-:Y:S01]  /*1310*/  CS2R R64, SRZ ;  /* 0x0000000000407805 */ /* 0x000fe2000001ff00 */
[----:B------:R-:W-:Y:S01]  /*1320*/  @UP1 ULDC UR10, c[0x0][0xc4c] ;  /* 0x00031300000a1ab9 */ /* 0x000fe20000000800 */
[----:B------:R-:W-:Y:S01]  /*1330*/  PLOP3.LUT P1, PT, PT, PT, UP0, 0x80, 0x0 ;  /* 0x000000000000781c */ /* 0x000fe20003f2f008 */
[----:B------:R-:W-:Y:S01]  /*1340*/  UIMAD.WIDE.U32 UR4, UR11, UR10, URZ ;  /* 0x0000000a0b0472a5 */ /* 0x000fe2000f8e003f */
[----:B------:R-:W-:Y:S01]  /*1350*/  CS2R R60, SRZ ;  /* 0x00000000003c7805 */ /* 0x000fe2000001ff00 */
[----:B------:R-:W-:Y:S01]  /*1360*/  @UP1 ULDC UR6, c[0x0][0xc50] ;  /* 0x0003140000061ab9 */ /* 0x000fe20000000800 */
[----:B------:R-:W-:Y:S01]  /*1370*/  CS2R R56, SRZ ;  /* 0x0000000000387805 */ /* 0x000fe2000001ff00 */
[----:B------:R-:W-:Y:S01]  /*1380*/  @UP1 USHF.R.U32.HI UR41, URZ, UR6, UR5 ;  /* 0x000000063f291299 */ /* 0x000fe20008011605 */
[----:B------:R-:W-:-:S02]  /*1390*/  CS2R R52, SRZ ;  /* 0x0000000000347805 */ /* 0x000fc4000001ff00 */
[----:B------:R-:W-:Y:S02]  /*13a0*/  CS2R R196, SRZ ;  /* 0x0000000000c47805 */ /* 0x000fe4000001ff00 */
[----:B------:R-:W-:Y:S01]  /*13b0*/  CS2R R48, SRZ ;  /* 0x0000000000307805 */ /* 0x000fe2000001ff00 */
[----:B------:R-:W-:Y:S01]  /*13c0*/  UIADD3 UR4, -UR41, URZ, URZ ;  /* 0x0000003f29047290 */ /* 0x000fe2000fffe13f */
[----:B------:R-:W-:Y:S02]  /*13d0*/  CS2R R44, SRZ ;  /* 0x00000000002c7805 */ /* 0x000fe4000001ff00 */
[----:B------:R-:W-:Y:S02]  /*13e0*/  CS2R R40, SRZ ;  /* 0x0000000000287805 */ /* 0x000fe4000001ff00 */
[----:B------:R-:W-:Y:S01]  /*13f0*/  CS2R R36, SRZ ;  /* 0x0000000000247805 */ /* 0x000fe2000001ff00 */
[----:B------:R-:W-:Y:S01]  /*1400*/  UIMAD UR39, UR39, UR4, UR11 ;  /* 0x00000004272772a4 */ /* 0x000fe2000f8e020b */
        /* <DEDUP_REMOVED lines=63> */
.L_x_4432:
        /* <DEDUP_REMOVED lines=10> */
.L_x_4549:
[----:B0-----:R-:W-:Y:S01]  /*18a0*/  IMAD.U32 R0, RZ, RZ, UR44 ;  /* 0x0000002cff007e24 */ /* 0x001fe2000f8e00ff */
[----:B------:R-:W-:Y:S05]  /*18b0*/  WARPSYNC.ALL ;  /* 0x0000000000007948 */ /* 0x000fea0003800000 */
[----:B------:R0:W-:Y:S01]  /*18c0*/  BAR.SYNC.DEFER_BLOCKING R7, 0x100 ;  /* 0x000400070000751d */ /* 0x0001e20000010000 */
[----:B------:R-:W-:-:S13]  /*18d0*/  ISETP.NE.AND P0, PT, R0, 0x3, PT ;  /* 0x000000030000780c */ /* 0x000fda0003f05270 */
[----:B0-----:R-:W-:Y:S05]  /*18e0*/  @!P0 BRA `(.L_x_4434) ;  /* 0x0000000000048947 */ /* 0x001fea0003800000 */
[----:B------:R-:W-:Y:S01]  /*18f0*/  BPT.TRAP 0x1 ;  /* 0x000000040000795c */ /* 0x000fe20000300000 */
.L_x_4434:
[----:B------:R-:W-:Y:S01]  /*1900*/  ULEA UR22, UR36, UR47, 0x3 ;  /* 0x0000002f24167291 */ /* 0x000fe2000f8e183f */
[----:B------:R-:W-:-:S05]  /*1910*/  IMAD.U32 R8, RZ, RZ, UR37 ;  /* 0x00000025ff087e24 */ /* 0x000fca000f8e00ff */
[----:B------:R-:W-:-:S04]  /*1920*/  SHF.L.U32 R8, R8, 0x1f, RZ ;  /* 0x0000001f08087819 */ /* 0x000fc800000006ff */
[----:B------:R0:W1:Y:S01]  /*1930*/  SYNCS.PHASECHK.TRANS64.TRYWAIT P1, [UR22+0x22830], R8 ;  /* 0x02283008ff0075a7 */ /* 0x0000620008020156 */
[----:B------:R-:W-:Y:S05]  /*1940*/  @!P0 BRA `(.L_x_4435) ;  /* 0x0000000000048947 */ /* 0x000fea0003800000 */
[----:B------:R-:W-:Y:S01]  /*1950*/  BPT.TRAP 0x1 ;  /* 0x000000040000795c */ /* 0x000fe20000300000 */
.L_x_4435:
[----:B-1----:R-:W-:Y:S05]  /*1960*/  @P1 BRA `(.L_x_4436) ;  /* 0x0000000000081947 */ /* 0x002fea0003800000 */
[----:B------:R-:W1:Y:S02]  /*1970*/  SYNCS.PHASECHK.TRANS64.TRYWAIT P1, [UR22+0x22830], R8 ;  /* 0x02283008ff0075a7 */ /* 0x000e640008020156 */
[----:B-1----:R-:W-:Y:S05]  /*1980*/  @!P1 BRA `(.L_x_4437) ;  /* 0x000000d000589947 */ /* 0x002fea0003800000 */
.L_x_4436:
        /* <DEDUP_REMOVED lines=38> */
.L_x_4438:
[----:B------:R-:W-:Y:S01]  /*1bf0*/  UISETP.NE.AND UP0, UPT, UR46, URZ, UPT ;  /* 0x0000003f2e00728c */ /* 0x000fe2000bf05270 */
[----:B-1----:R-:W-:Y:S01]  /*1c00*/  VIADD R3, R16, UR43 ;  /* 0x0000002b10037c36 */ /* 0x002fe20008000000 */
[----:B------:R-:W-:Y:S01]  /*1c10*/  ULDC UR11, c[0x0][0x2f0] ;  /* 0x0000bc00000b7ab9 */ /* 0x000fe20000000800 */
[----:B------:R-:W-:Y:S01]  /*1c20*/  ULDC UR15, c[0x0][0x288] ;  /* 0x0000a200000f7ab9 */ /* 0x000fe20000000800 */
[----:B------:R-:W-:Y:S01]  /*1c30*/  ULDC UR10, c[0x0][0x988] ;  /* 0x00026200000a7ab9 */ /* 0x000fe20000000800 */
[----:B------:R-:W-:Y:S01]  /*1c40*/  IMAD.U32 R5, RZ, RZ, UR15 ;  /* 0x0000000fff057e24 */ /* 0x000fe2000f8e00ff */
[----:B------:R-:W-:Y:S02]  /*1c50*/  PLOP3.LUT P1, PT, PT, PT, UP0, 0x80, 0x0 ;  /* 0x000000000000781c */ /* 0x000fe40003f2f008 */
[----:B------:R-:W-:-:S03]  /*1c60*/  PLOP3.LUT P2, PT, PT, PT, UP0, 0x80, 0x0 ;  /* 0x000000000000781c */ /* 0x000fc60003f4f008 */
[----:B------:R-:W-:-:S08]  /*1c70*/  @UP0 ULDC UR6, c[0x0][0x44c] ;  /* 0x0001130000060ab9 */ /* 0x000fd00000000800 */
[----:B------:R-:W-:Y:S01]  /*1c80*/  @P1 IMAD.HI.U32 R4, R3, UR6, RZ ;  /* 0x0000000603041c27 */ /* 0x000fe2000f8e00ff */
[----:B------:R-:W-:-:S04]  /*1c90*/  @UP0 ULDC UR6, c[0x0][0x450] ;  /* 0x0001140000060ab9 */ /* 0x000fc80000000800 */
[----:B------:R-:W-:Y:S01]  /*1ca0*/  @P2 SHF.R.U32.HI R3, RZ, UR6, R4 ;  /* 0x00000006ff032c19 */ /* 0x000fe20008011604 */
[----:B------:R-:W-:Y:S02]  /*1cb0*/  UMOV UR6, 0xffffffa0 ;  /* 0xffffffa000067882 */ /* 0x000fe40000000000 */
[----:B------:R-:W-:Y:S02]  /*1cc0*/  UIMAD UR6, UR40, UR6, 0x60 ;  /* 0x00000060280674a4 */ /* 0x000fe4000f8e0206 */
[----:B------:R-:W1:Y:S02]  /*1cd0*/  SHFL.IDX PT, R6, R3, 0x1, 0x1c1f ;  /* 0x003c1f0003067f89 */ /* 0x000e6400000e0000 */
[----:B------:R-:W-:Y:S02]  /*1ce0*/  UIMAD UR6, UR42, UR11, UR6 ;  /* 0x0000000b2a0672a4 */ /* 0x000fe4000f8e0206 */
[----:B------:R-:W3:Y:S04]  /*1cf0*/  SHFL.IDX PT, R3, R3, RZ, 0x1c1f ;  /* 0x001c1fff03037589 */ /* 0x000ee800000e0000 */
[----:B------:R-:W-:Y:S01]  /*1d00*/  MOV R4, UR6 ;  /* 0x0000000600047c02 */ /* 0x000fe20008000f00 */
[----:B------:R-:W-:-:S04]  /*1d10*/  UIADD3 UR6, UR22, 0x22840, URZ ;  /* 0x0002284016067890 */ /* 0x000fc8000fffe03f */
[----:B------:R-:W-:Y:S01]  /*1d20*/  IMAD R4, R17, -0x2, R4 ;  /* 0xfffffffe11047824 */ /* 0x000fe200078e0204 */
[----:B------:R-:W-:-:S04]  /*1d30*/  UPRMT UR6, UR50, 0x654, UR6 ;  /* 0x0000065432067896 */ /* 0x000fc80008000006 */
[----:B------:R-:W-:-:S05]  /*1d40*/  IADD3 R5, R4, 0x1, -R5 ;  /* 0x0000000104057810 */ /* 0x000fca0007ffe805 */
[----:B------:R-:W-:Y:S01]  /*1d50*/  SYNCS.ARRIVE.TRANS64.RED.A1T0 RZ, [UR6], RZ ;  /* 0x000000ffffff79a7 */ /* 0x000fe20008100406 */
[----:B-1----:R-:W-:-:S04]  /*1d60*/  VIADDMNMX R6, R6, R5, R4, PT ;  /* 0x0000000506067246 */ /* 0x002fc80003800104 */
        /* <DEDUP_REMOVED lines=69> */
[----:B------:R-:W-:Y:S02]  /*21c0*/  FMNMX.FTZ R6, R70, R9, !PT ;  /* 0x0000000946067209 */ /* 0x000fe40007810000 */
[----:B---3--:R-:W-:Y:S02]  /*21d0*/  VIADDMNMX R4, R3, R5, R4, PT ;  /* 0x0000000503047246 */ /* 0x008fe40003800104 */
[----:B------:R-:W-:-:S02]  /*21e0*/  FMNMX.FTZ R6, R71, R6, !PT ;  /* 0x0000000647067209 */ /* 0x000fc40007810000 */
[C---:B------:R-:W-:Y:S02]  /*21f0*/  ISETP.GT.AND P1, PT, R4.reuse, RZ, PT ;  /* 0x000000ff0400720c */ /* 0x040fe40003f24270 */
[C---:B------:R-:W-:Y:S01]  /*2200*/  ISETP.GT.AND P2, PT, R4.reuse, 0x1, PT ;  /* 0x000000010400780c */ /* 0x040fe20003f44270 */
[----:B------:R-:W1:Y:S01]  /*2210*/  SHFL.BFLY PT, R9, R6, 0x2, 0x1f ;  /* 0x0c401f0006097f89 */ /* 0x000e6200000e0000 */
        /* <DEDUP_REMOVED lines=8> */
[----:B------:R-:W-:Y:S02]  /*22a0*/  ISETP.GT.AND P1, PT, R4, 0x11, PT ;  /* 0x000000110400780c */ /* 0x000fe40003f24270 */
[----:B------:R-:W-:-:S02]  /*22b0*/  FSEL R32, R32, -INF , P2 ;  /* 0xff80000020207808 */ /* 0x000fc40001000000 */
[----:B------:R-:W-:Y:S02]  /*22c0*/  ISETP.GT.AND P3, PT, R4, 0x18, PT ;  /* 0x000000180400780c */ /* 0x000fe40003f64270 */
[----:B------:R-:W-:Y:S02]  /*22d0*/  FSEL R33, R33, -INF , P1 ;  /* 0xff80000021217808 */ /* 0x000fe40000800000 */
[----:B-1----:R-:W-:Y:S02]  /*22e0*/  FMNMX.FTZ R9, R6, R9, !PT ;  /* 0x0000000906097209 */ /* 0x002fe40007810000 */
[----:B------:R-:W-:Y:S02]  /*22f0*/  FMNMX.FTZ R6, R28, R3, !PT ;  /* 0x000000031c067209 */ /* 0x000fe40007810000 */
[----:B------:R-:W-:Y:S01]  /*2300*/  ISETP.GT.AND P1, PT, R4, 0x19, PT ;  /* 0x000000190400780c */ /* 0x000fe20003f24270 */
[----:B------:R-:W1:Y:S01]  /*2310*/  SHFL.BFLY PT, R10, R9, 0x1, 0x1f ;  /* 0x0c201f00090a7f89 */ /* 0x000e6200000e0000 */
[----:B------:R-:W-:-:S02]  /*2320*/  FMNMX.FTZ R3, R29, R6, !PT ;  /* 0x000000061d037209 */ /* 0x000fc40007810000 */
[----:B------:R-:W-:Y:S02]  /*2330*/  FSEL R36, R36, -INF , P3 ;  /* 0xff80000024247808 */ /* 0x000fe40001800000 */
[----:B------:R-:W-:Y:S02]  /*2340*/  FMNMX.FTZ R6, R32, R3, !PT ;  /* 0x0000000320067209 */ /* 0x000fe40007810000 */
[----:B------:R-:W-:Y:S02]  /*2350*/  FSEL R37, R37, -INF , P1 ;  /* 0xff80000025257808 */ /* 0x000fe40000800000 */
[----:B------:R-:W-:Y:S02]  /*2360*/  FMNMX.FTZ R3, R33, R6, !PT ;  /* 0x0000000621037209 */ /* 0x000fe40007810000 */
[----:B------:R-:W-:Y:S02]  /*2370*/  ISETP.GT.AND P1, PT, R4, 0x21, PT ;  /* 0x000000210400780c */ /* 0x000fe40003f24270 */
[----:B------:R-:W-:-:S02]  /*2380*/  FMNMX.FTZ R6, R36, R3, !PT ;  /* 0x0000000324067209 */ /* 0x000fc40007810000 */
[----:B------:R-:W-:Y:S02]  /*2390*/  FSEL R41, R41, -INF , P1 ;  /* 0xff80000029297808 */ /* 0x000fe40000800000 */
[----:B------:R-:W-:Y:S02]  /*23a0*/  FMNMX.FTZ R3, R37, R6, !PT ;  /* 0x0000000625037209 */ /* 0x000fe40007810000 */
[----:B------:R-:W-:-:S04]  /*23b0*/  ISETP.GT.AND P1, PT, R4, 0x29, PT ;  /* 0x000000290400780c */ /* 0x000fc80003f24270 */
[----:B------:R-:W-:Y:S02]  /*23c0*/  FSEL R45, R45, -INF , P1 ;  /* 0xff8000002d2d7808 */ /* 0x000fe40000800000 */
[----:B-1----:R-:W-:Y:S02]  /*23d0*/  FMNMX.FTZ R5, R9, R10, !PT ;  /* 0x0000000a09057209 */ /* 0x002fe40007810000 */
[C---:B------:R-:W-:Y:S02]  /*23e0*/  ISETP.GT.AND P1, PT, R4.reuse, 0x31, PT ;  /* 0x000000310400780c */ /* 0x040fe40003f24270 */
[C---:B------:R-:W-:Y:S01]  /*23f0*/  FSETP.NEU.FTZ.AND P2, PT, R5.reuse, -INF , PT ;  /* 0xff8000000500780b */ /* 0x040fe20003f5d000 */
[----:B------:R-:W-:Y:S01]  /*2400*/  FMUL.FTZ R9, R5, UR10 ;  /* 0x0000000a05097c20 */ /* 0x000fe20008410000 */
[----:B------:R-:W-:Y:S02]  /*2410*/  FSEL R49, R49, -INF , P1 ;  /* 0xff80000031317808 */ /* 0x000fe40000800000 */
[----:B------:R-:W-:-:S02]  /*2420*/  ISETP.GT.AND P1, PT, R4, 0x39, PT ;  /* 0x000000390400780c */ /* 0x000fc40003f24270 */
[----:B------:R-:W-:Y:S02]  /*2430*/  FSEL R9, R9, RZ, P2 ;  /* 0x000000ff09097208 */ /* 0x000fe40001000000 */
[----:B------:R-:W-:Y:S02]  /*2440*/  ISETP.GT.AND P2, PT, R4, 0x20, PT ;  /* 0x000000200400780c */ /* 0x000fe40003f44270 */
[----:B------:R-:W-:Y:S01]  /*2450*/  FSEL R53, R53, -INF , P1 ;  /* 0xff80000035357808 */ /* 0x000fe20000800000 */
[--C-:B------:R-:W-:Y:S01]  /*2460*/  FFMA.FTZ R26, R26, UR10, -R9.reuse ;  /* 0x0000000a1a1a7c23 */ /* 0x100fe20008010809 */
[----:B------:R-:W-:Y:S01]  /*2470*/  FSEL R40, R40, -INF , P2 ;  /* 0xff80000028287808 */ /* 0x000fe20001000000 */
[--C-:B------:R-:W-:Y:S01]  /*2480*/  FFMA.FTZ R27, R27, UR10, -R9.reuse ;  /* 0x0000000a1b1b7c23 */ /* 0x100fe20008010809 */
[----:B------:R-:W-:Y:S01]  /*2490*/  ISETP.GT.AND P2, PT, R4, 0x28, PT ;  /* 0x000000280400780c */ /* 0x000fe20003f44270 */
[--C-:B------:R-:W-:Y:S01]  /*24a0*/  FFMA.FTZ R30, R30, UR10, -R9.reuse ;  /* 0x0000000a1e1e7c23 */ /* 0x100fe20008010809 */
[----:B------:R-:W-:Y:S01]  /*24b0*/  FMNMX.FTZ R6, R40, R3, !PT ;  /* 0x0000000328067209 */ /* 0x000fe20007810000 */
[----:B------:R-:W-:Y:S01]  /*24c0*/  MUFU.EX2 R26, R26 ;  /* 0x0000001a001a7308 */ /* 0x000fe20000000800 */
[----:B------:R-:W-:Y:S01]  /*24d0*/  FSEL R44, R44, -INF , P2 ;  /* 0xff8000002c2c7808 */ /* 0x000fe20001000000 */
[--C-:B------:R-:W-:Y:S01]  /*24e0*/  FFMA.FTZ R31, R31, UR10, -R9.reuse ;  /* 0x0000000a1f1f7c23 */ /* 0x100fe20008010809 */
[----:B------:R-:W-:Y:S01]  /*24f0*/  FMNMX.FTZ R3, R41, R6, !PT ;  /* 0x0000000629037209 */ /* 0x000fe20007810000 */
[--C-:B------:R-:W-:Y:S01]  /*2500*/  FFMA.FTZ R34, R34, UR10, -R9.reuse ;  /* 0x0000000a22227c23 */ /* 0x100fe20008010809 */
[----:B------:R-:W-:Y:S01]  /*2510*/  ISETP.GT.AND P2, PT, R4, 0x30, PT ;  /* 0x000000300400780c */ /* 0x000fe20003f44270 */
[--C-:B------:R-:W-:Y:S01]  /*2520*/  FFMA.FTZ R35, R35, UR10, -R9.reuse ;  /* 0x0000000a23237c23 */ /* 0x100fe20008010809 */
[----:B------:R-:W-:Y:S01]  /*2530*/  FMNMX.FTZ R6, R44, R3, !PT ;  /* 0x000000032c067209 */ /* 0x000fe20007810000 */
[----:B------:R-:W1:Y:S01]  /*2540*/  MUFU.EX2 R27, R27 ;  /* 0x0000001b001b7308 */ /* 0x000e620000000800 */
[----:B------:R-:W-:Y:S01]  /*2550*/  FSEL R48, R48, -INF , P2 ;  /* 0xff80000030307808 */ /* 0x000fe20001000000 */
[--C-:B------:R-:W-:Y:S01]  /*2560*/  FFMA.FTZ R38, R38, UR10, -R9.reuse ;  /* 0x0000000a26267c23 */ /* 0x100fe20008010809 */
[----:B------:R-:W-:Y:S01]  /*2570*/  FMNMX.FTZ R3, R45, R6, !PT ;  /* 0x000000062d037209 */ /* 0x000fe20007810000 */
[--C-:B------:R-:W-:Y:S01]  /*2580*/  FFMA.FTZ R39, R39, UR10, -R9.reuse ;  /* 0x0000000a27277c23 */ /* 0x100fe20008010809 */
[----:B------:R-:W-:Y:S01]  /*2590*/  ISETP.GT.AND P2, PT, R4, 0x38, PT ;  /* 0x000000380400780c */ /* 0x000fe20003f44270 */
[--C-:B------:R-:W-:Y:S01]  /*25a0*/  FFMA.FTZ R42, R42, UR10, -R9.reuse ;  /* 0x0000000a2a2a7c23 */ /* 0x100fe20008010809 */
[----:B------:R-:W-:Y:S01]  /*25b0*/  FMNMX.FTZ R6, R48, R3, !PT ;  /* 0x0000000330067209 */ /* 0x000fe20007810000 */
[----:B------:R-:W3:Y:S01]  /*25c0*/  MUFU.EX2 R30, R30 ;  /* 0x0000001e001e7308 */ /* 0x000ee20000000800 */
[----:B------:R-:W-:Y:S01]  /*25d0*/  FSEL R52, R52, -INF , P2 ;  /* 0xff80000034347808 */ /* 0x000fe20001000000 */
[--C-:B------:R-:W-:Y:S01]  /*25e0*/  FFMA.FTZ R43, R43, UR10, -R9.reuse ;  /* 0x0000000a2b2b7c23 */ /* 0x100fe20008010809 */
[----:B------:R-:W-:Y:S01]  /*25f0*/  FMNMX.FTZ R3, R49, R6, !PT ;  /* 0x0000000631037209 */ /* 0x000fe20007810000 */
[--C-:B------:R-:W-:Y:S01]  /*2600*/  FFMA.FTZ R46, R46, UR10, -R9.reuse ;  /* 0x0000000a2e2e7c23 */ /* 0x100fe20008010809 */
[----:B------:R-:W-:Y:S01]  /*2610*/  ISETP.GT.AND P2, PT, R4, 0x40, PT ;  /* 0x000000400400780c */ /* 0x000fe20003f44270 */
[----:B------:R-:W-:Y:S01]  /*2620*/  FFMA.FTZ R47, R47, UR10, -R9 ;  /* 0x0000000a2f2f7c23 */ /* 0x000fe20008010809 */
[----:B------:R-:W-:Y:S01]  /*2630*/  FMNMX.FTZ R6, R52, R3, !PT ;  /* 0x0000000334067209 */ /* 0x000fe20007810000 */
[----:B------:R-:W4:Y:S01]  /*2640*/  MUFU.EX2 R31, R31 ;  /* 0x0000001f001f7308 */ /* 0x000f220000000800 */
[----:B------:R-:W-:Y:S01]  /*2650*/  ISETP.GT.AND P1, PT, R4, 0x41, PT ;  /* 0x000000410400780c */ /* 0x000fe20003f24270 */
[----:B-1----:R-:W-:Y:S01]  /*2660*/  FADD.FTZ R13, R26, R27 ;  /* 0x0000001b1a0d7221 */ /* 0x002fe20000010000 */
[----:B------:R-:W-:Y:S01]  /*2670*/  FSEL R56, R56, -INF , P2 ;  /* 0xff80000038387808 */ /* 0x000fe20001000000 */
[--C-:B------:R-:W-:Y:S01]  /*2680*/  FFMA.FTZ R50, R50, UR10, -R9.reuse ;  /* 0x0000000a32327c23 */ /* 0x100fe20008010809 */
[----:B------:R-:W-:Y:S01]  /*2690*/  FMNMX.FTZ R3, R53, R6, !PT ;  /* 0x0000000635037209 */ /* 0x000fe20007810000 */
[----:B------:R-:W-:Y:S01]  /*26a0*/  FFMA.FTZ R51, R51, UR10, -R9 ;  /* 0x0000000a33337c23 */ /* 0x000fe20008010809 */
[----:B------:R-:W-:Y:S01]  /*26b0*/  ISETP.GT.AND P2, PT, R4, 0x48, PT ;  /* 0x000000480400780c */ /* 0x000fe20003f44270 */
[----:B------:R-:W-:Y:S01]  /*26c0*/  MUFU.EX2 R34, R34 ;  /* 0x0000002200227308 */ /* 0x000fe20000000800 */
[----:B------:R-:W-:Y:S01]  /*26d0*/  FSEL R57, R57, -INF , P1 ;  /* 0xff80000039397808 */ /* 0x000fe20000800000 */
[----:B---3--:R-:W-:Y:S01]  /*26e0*/  FADD.FTZ R10, R30, R13 ;  /* 0x0000000d1e0a7221 */ /* 0x008fe20000010000 */
[----:B------:R-:W-:Y:S01]  /*26f0*/  FMNMX.FTZ R6, R56, R3, !PT ;  /* 0x0000000338067209 */ /* 0x000fe20007810000 */
[--C-:B------:R-:W-:Y:S01]  /*2700*/  FFMA.FTZ R54, R54, UR10, -R9.reuse ;  /* 0x0000000a36367c23 */ /* 0x100fe20008010809 */
[----:B------:R-:W-:Y:S01]  /*2710*/  ISETP.GT.AND P1, PT, R4, 0x49, PT ;  /* 0x000000490400780c */ /* 0x000fe20003f24270 */
[--C-:B------:R-:W-:Y:S01]  /*2720*/  FFMA.FTZ R55, R55, UR10, -R9.reuse ;  /* 0x0000000a37377c23 */ /* 0x100fe20008010809 */
[----:B------:R-:W-:Y:S01]  /*2730*/  FSEL R60, R60, -INF , P2 ;  /* 0xff8000003c3c7808 */ /* 0x000fe20001000000 */
[----:B------:R-:W1:Y:S01]  /*2740*/  MUFU.EX2 R35, R35 ;  /* 0x0000002300237308 */ /* 0x000e620000000800 */
[----:B------:R-:W-:Y:S01]  /*2750*/  FMNMX.FTZ R3, R57, R6, !PT ;  /* 0x0000000639037209 */ /* 0x000fe20007810000 */
[--C-:B------:R-:W-:Y:S01]  /*2760*/  FFMA.FTZ R58, R58, UR10, -R9.reuse ;  /* 0x0000000a3a3a7c23 */ /* 0x100fe20008010809 */
[----:B------:R-:W-:Y:S01]  /*2770*/  ISETP.GT.AND P2, PT, R4, 0x50, PT ;  /* 0x000000500400780c */ /* 0x000fe20003f44270 */
[--C-:B------:R-:W-:Y:S01]  /*2780*/  FFMA.FTZ R59, R59, UR10, -R9.reuse ;  /* 0x0000000a3b3b7c23 */ /* 0x100fe20008010809 */
[----:B------:R-:W-:Y:S01]  /*2790*/  FSEL R61, R61, -INF , P1 ;  /* 0xff8000003d3d7808 */ /* 0x000fe20000800000 */
[--C-:B------:R-:W-:Y:S01]  /*27a0*/  FFMA.FTZ R62, R62, UR10, -R9.reuse ;  /* 0x0000000a3e3e7c23 */ /* 0x100fe20008010809 */
[----:B------:R-:W-:Y:S01]  /*27b0*/  FMNMX.FTZ R6, R60, R3, !PT ;  /* 0x000000033c067209 */ /* 0x000fe20007810000 */
[----:B------:R-:W-:Y:S01]  /*27c0*/  MUFU.EX2 R38, R38 ;  /* 0x0000002600267308 */ /* 0x000fe20000000800 */
[----:B------:R-:W-:Y:S01]  /*27d0*/  ISETP.GT.AND P1, PT, R4, 0x51, PT ;  /* 0x000000510400780c */ /* 0x000fe20003f24270 */
[--C-:B------:R-:W-:Y:S01]  /*27e0*/  FFMA.FTZ R63, R63, UR10, -R9.reuse ;  /* 0x0000000a3f3f7c23 */ /* 0x100fe20008010809 */
[----:B------:R-:W-:Y:S01]  /*27f0*/  FSEL R64, R64, -INF , P2 ;  /* 0xff80000040407808 */ /* 0x000fe20001000000 */
[--C-:B------:R-:W-:Y:S01]  /*2800*/  FFMA.FTZ R66, R66, UR10, -R9.reuse ;  /* 0x0000000a42427c23 */ /* 0x100fe20008010809 */
[----:B------:R-:W-:Y:S01]  /*2810*/  FMNMX.FTZ R3, R61, R6, !PT ;  /* 0x000000063d037209 */ /* 0x000fe20007810000 */
[--C-:B------:R-:W-:Y:S01]  /*2820*/  FFMA.FTZ R67, R67, UR10, -R9.reuse ;  /* 0x0000000a43437c23 */ /* 0x100fe20008010809 */
[----:B------:R-:W-:Y:S01]  /*2830*/  ISETP.GT.AND P2, PT, R4, 0x58, PT ;  /* 0x000000580400780c */ /* 0x000fe20003f44270 */
[--C-:B------:R-:W-:Y:S01]  /*2840*/  FFMA.FTZ R70, R70, UR10, -R9.reuse ;  /* 0x0000000a46467c23 */ /* 0x100fe20008010809 */
[----:B------:R-:W-:Y:S01]  /*2850*/  FSEL R65, R65, -INF , P1 ;  /* 0xff80000041417808 */ /* 0x000fe20000800000 */
[----:B------:R-:W-:Y:S01]  /*2860*/  FFMA.FTZ R71, R71, UR10, -R9 ;  /* 0x0000000a47477c23 */ /* 0x000fe20008010809 */
[----:B------:R-:W-:Y:S01]  /*2870*/  FMNMX.FTZ R6, R64, R3, !PT ;  /* 0x0000000340067209 */ /* 0x000fe20007810000 */
[----:B------:R-:W3:Y:S01]  /*2880*/  MUFU.EX2 R39, R39 ;  /* 0x0000002700277308 */ /* 0x000ee20000000800 */
[----:B------:R-:W-:-:S02]  /*2890*/  ISETP.GT.AND P1, PT, R4, 0x59, PT ;  /* 0x000000590400780c */ /* 0x000fc40003f24270 */
[----:B------:R-:W-:Y:S02]  /*28a0*/  FSEL R68, R68, -INF , P2 ;  /* 0xff80000044447808 */ /* 0x000fe40001000000 */
[----:B------:R-:W-:Y:S02]  /*28b0*/  FMNMX.FTZ R3, R65, R6, !PT ;  /* 0x0000000641037209 */ /* 0x000fe40007810000 */
[----:B------:R-:W-:Y:S01]  /*28c0*/  FSEL R69, R69, -INF , P1 ;  /* 0xff80000045457808 */ /* 0x000fe20000800000 */
[----:B------:R-:W-:Y:S01]  /*28d0*/  MUFU.EX2 R42, R42 ;  /* 0x0000002a002a7308 */ /* 0x000fe20000000800 */
[----:B------:R-:W-:Y:S02]  /*28e0*/  FMNMX.FTZ R4, R68, R3, !PT ;  /* 0x0000000344047209 */ /* 0x000fe40007810000 */
[----:B------:R-:W-:Y:S02]  /*28f0*/  F2FP.F16.F32.PACK_AB R153, R27, R26 ;  /* 0x0000001a1b99723e */ /* 0x000fe400000000ff */
[----:B------:R-:W-:-:S02]  /*2900*/  FMNMX.FTZ R4, R69, R4, !PT ;  /* 0x0000000445047209 */ /* 0x000fc40007810000 */
[----:B----4-:R-:W-:Y:S01]  /*2910*/  F2FP.F16.F32.PACK_AB R155, R31, R30 ;  /* 0x0000001e1f9b723e */ /* 0x010fe200000000ff */
[----:B------:R-:W4:Y:S01]  /*2920*/  MUFU.EX2 R43, R43 ;  /* 0x0000002b002b7308 */ /* 0x000f220000000800 */
[----:B-1----:R-:W-:Y:S01]  /*2930*/  F2FP.F16.F32.PACK_AB R157, R35, R34 ;  /* 0x00000022239d723e */ /* 0x002fe200000000ff */
[----:B------:R-:W1:Y:S01]  /*2940*/  SHFL.BFLY PT, R3, R4, 0x2, 0x1f ;  /* 0x0c401f0004037f89 */ /* 0x000e6200000e0000 */
[----:B---3--:R-:W-:-:S05]  /*2950*/  F2FP.F16.F32.PACK_AB R159, R39, R38 ;  /* 0x00000026279f723e */ /* 0x008fca00000000ff */
[----:B------:R-:W-:Y:S08]  /*2960*/  MUFU.EX2 R46, R46 ;  /* 0x0000002e002e7308 */ /* 0x000ff00000000800 */
[----:B------:R-:W3:Y:S01]  /*2970*/  MUFU.EX2 R47, R47 ;  /* 0x0000002f002f7308 */ /* 0x000ee20000000800 */
[----:B----4-:R-:W-:-:S07]  /*2980*/  F2FP.F16.F32.PACK_AB R161, R43, R42 ;  /* 0x0000002a2ba1723e */ /* 0x010fce00000000ff */
[----:B------:R-:W-:Y:S01]  /*2990*/  MUFU.EX2 R50, R50 ;  /* 0x0000003200327308 */ /* 0x000fe20000000800 */
[----:B-1----:R-:W-:-:S05]  /*29a0*/  FMNMX.FTZ R3, R4, R3, !PT ;  /* 0x0000000304037209 */ /* 0x002fca0007810000 */
[----:B------:R-:W1:Y:S02]  /*29b0*/  SHFL.BFLY PT, R6, R3, 0x1, 0x1f ;  /* 0x0c201f0003067f89 */ /* 0x000e6400000e0000 */
[----:B------:R-:W4:Y:S01]  /*29c0*/  MUFU.EX2 R51, R51 ;  /* 0x0000003300337308 */ /* 0x000f220000000800 */
[----:B---3--:R-:W-:-:S07]  /*29d0*/  F2FP.F16.F32.PACK_AB R163, R47, R46 ;  /* 0x0000002e2fa3723e */ /* 0x008fce00000000ff */
[----:B------:R-:W-:Y:S08]  /*29e0*/  MUFU.EX2 R54, R54 ;  /* 0x0000003600367308 */ /* 0x000ff00000000800 */
[----:B------:R-:W3:Y:S01]  /*29f0*/  MUFU.EX2 R55, R55 ;  /* 0x0000003700377308 */ /* 0x000ee20000000800 */
[----:B----4-:R-:W-:Y:S02]  /*2a00*/  F2FP.F16.F32.PACK_AB R165, R51, R50 ;  /* 0x0000003233a5723e */ /* 0x010fe400000000ff */
[----:B-1----:R-:W-:-:S05]  /*2a10*/  FMNMX.FTZ R6, R3, R6, !PT ;  /* 0x0000000603067209 */ /* 0x002fca0007810000 */
[----:B------:R-:W-:Y:S01]  /*2a20*/  MUFU.EX2 R58, R58 ;  /* 0x0000003a003a7308 */ /* 0x000fe20000000800 */
[C---:B------:R-:W-:Y:S01]  /*2a30*/  FSETP.NEU.FTZ.AND P1, PT, R6.reuse, -INF , PT ;  /* 0xff8000000600780b */ /* 0x040fe20003f3d000 */
[----:B------:R-:W-:-:S06]  /*2a40*/  FMUL.FTZ R3, R6, UR10 ;  /* 0x0000000a06037c20 */ /* 0x000fcc0008410000 */
[----:B------:R-:W1:Y:S01]  /*2a50*/  MUFU.EX2 R59, R59 ;  /* 0x0000003b003b7308 */ /* 0x000e620000000800 */
[----:B------:R-:W-:Y:S02]  /*2a60*/  FSEL R3, R3, RZ, P1 ;  /* 0x000000ff03037208 */ /* 0x000fe40000800000 */
[----:B---3--:R-:W-:-:S03]  /*2a70*/  F2FP.F16.F32.PACK_AB R167, R55, R54 ;  /* 0x0000003637a7723e */ /* 0x008fc600000000ff */
        /* <DEDUP_REMOVED lines=26> */
[----:B------:R-:W-:Y:S01]  /*2c20*/  FFMA.FTZ R3, R69, UR10, -R3 ;  /* 0x0000000a45037c23 */ /* 0x000fe20008010803 */
[----:B-1----:R-:W-:-:S03]  /*2c30*/  F2FP.F16.F32.PACK_AB R169, R59, R58 ;  /* 0x0000003a3ba9723e */ /* 0x002fc600000000ff */
[----:B------:R-:W1:Y:S01]  /*2c40*/  MUFU.EX2 R29, R29 ;  /* 0x0000001d001d7308 */ /* 0x000e620000000800 */
[----:B---3--:R-:W-:Y:S01]  /*2c50*/  FADD.FTZ R11, R24, R25 ;  /* 0x00000019180b7221 */ /* 0x008fe20000010000 */
[----:B------:R-:W-:-:S06]  /*2c60*/  F2FP.F16.F32.PACK_AB R152, R25, R24 ;  /* 0x000000181998723e */ /* 0x000fcc00000000ff */
[----:B------:R-:W3:Y:S01]  /*2c70*/  MUFU.EX2 R32, R32 ;  /* 0x0000002000207308 */ /* 0x000ee20000000800 */
[----:B----4-:R-:W-:Y:S01]  /*2c80*/  FADD.FTZ R4, R28, R11 ;  /* 0x0000000b1c047221 */ /* 0x010fe20000010000 */
[----:B------:R-:W-:-:S04]  /*2c90*/  FADD.FTZ R11, R31, R10 ;  /* 0x0000000a1f0b7221 */ /* 0x000fc80000010000 */
[----:B------:R-:W-:Y:S02]  /*2ca0*/  FADD.FTZ R10, R34, R11 ;  /* 0x0000000b220a7221 */ /* 0x000fe40000010000 */
[----:B------:R-:W4:Y:S01]  /*2cb0*/  MUFU.EX2 R33, R33 ;  /* 0x0000002100217308 */ /* 0x000f220000000800 */
[----:B-1----:R-:W-:Y:S01]  /*2cc0*/  FADD.FTZ R9, R29, R4 ;  /* 0x000000041d097221 */ /* 0x002fe20000010000 */
[----:B------:R-:W-:Y:S01]  /*2cd0*/  FADD.FTZ R11, R35, R10 ;  /* 0x0000000a230b7221 */ /* 0x000fe20000010000 */
[----:B------:R-:W-:-:S03]  /*2ce0*/  F2FP.F16.F32.PACK_AB R154, R29, R28 ;  /* 0x0000001c1d9a723e */ /* 0x000fc600000000ff */
[----:B------:R-:W-:Y:S02]  /*2cf0*/  FADD.FTZ R10, R38, R11 ;  /* 0x0000000b260a7221 */ /* 0x000fe40000010000 */
[----:B------:R-:W1:Y:S01]  /*2d00*/  MUFU.EX2 R36, R36 ;  /* 0x0000002400247308 */ /* 0x000e620000000800 */
[----:B---3--:R-:W-:Y:S01]  /*2d10*/  FADD.FTZ R4, R32, R9 ;  /* 0x0000000920047221 */ /* 0x008fe20000010000 */
[----:B------:R-:W-:-:S04]  /*2d20*/  FADD.FTZ R11, R39, R10 ;  /* 0x0000000a270b7221 */ /* 0x000fc80000010000 */
[----:B------:R-:W-:Y:S02]  /*2d30*/  FADD.FTZ R10, R42, R11 ;  /* 0x0000000b2a0a7221 */ /* 0x000fe40000010000 */
[----:B------:R-:W3:Y:S01]  /*2d40*/  MUFU.EX2 R37, R37 ;  /* 0x0000002500257308 */ /* 0x000ee20000000800 */
[----:B----4-:R-:W-:Y:S01]  /*2d50*/  FADD.FTZ R9, R33, R4 ;  /* 0x0000000421097221 */ /* 0x010fe20000010000 */
        /* <DEDUP_REMOVED lines=8> */
[----:B---3--:R-:W-:Y:S01]  /*2de0*/  FADD.FTZ R9, R37, R4 ;  /* 0x0000000425097221 */ /* 0x008fe20000010000 */
[----:B------:R-:W-:Y:S01]  /*2df0*/  FADD.FTZ R11, R51, R10 ;  /* 0x0000000a330b7221 */ /* 0x000fe20000010000 */
[----:B------:R-:W-:-:S03]  /*2e00*/  F2FP.F16.F32.PACK_AB R158, R37, R36 ;  /* 0x00000024259e723e */ /* 0x000fc600000000ff */
[----:B------:R-:W-:Y:S02]  /*2e10*/  FADD.FTZ R10, R54, R11 ;  /* 0x0000000b360a7221 */ /* 0x000fe40000010000 */
[----:B------:R-:W3:Y:S01]  /*2e20*/  MUFU.EX2 R44, R44 ;  /* 0x0000002c002c7308 */ /* 0x000ee20000000800 */
[----:B----4-:R-:W-:Y:S01]  /*2e30*/  FADD.FTZ R4, R40, R9 ;  /* 0x0000000928047221 */ /* 0x010fe20000010000 */
[----:B------:R-:W-:-:S04]  /*2e40*/  FADD.FTZ R11, R55, R10 ;  /* 0x0000000a370b7221 */ /* 0x000fc80000010000 */
[----:B------:R-:W-:Y:S02]  /*2e50*/  FADD.FTZ R10, R58, R11 ;  /* 0x0000000b3a0a7221 */ /* 0x000fe40000010000 */
[----:B------:R-:W4:Y:S01]  /*2e60*/  MUFU.EX2 R45, R45 ;  /* 0x0000002d002d7308 */ /* 0x000f220000000800 */
[----:B-1----:R-:W-:Y:S01]  /*2e70*/  FADD.FTZ R9, R41, R4 ;  /* 0x0000000429097221 */ /* 0x002fe20000010000 */
[----:B------:R-:W-:Y:S01]  /*2e80*/  FADD.FTZ R13, R59, R10 ;  /* 0x0000000a3b0d7221 */ /* 0x000fe20000010000 */
[----:B------:R-:W-:-:S05]  /*2e90*/  F2FP.F16.F32.PACK_AB R160, R41, R40 ;  /* 0x0000002829a0723e */ /* 0x000fca00000000ff */
[----:B------:R-:W1:Y:S01]  /*2ea0*/  MUFU.EX2 R48, R48 ;  /* 0x0000003000307308 */ /* 0x000e620000000800 */
[----:B---3--:R-:W-:-:S07]  /*2eb0*/  FADD.FTZ R4, R44, R9 ;  /* 0x000000092c047221 */ /* 0x008fce0000010000 */
[----:B------:R-:W3:Y:S01]  /*2ec0*/  MUFU.EX2 R49, R49 ;  /* 0x0000003100317308 */ /* 0x000ee20000000800 */
[C---:B----4-:R-:W-:Y:S01]  /*2ed0*/  FADD.FTZ R9, R45.reuse, R4 ;  /* 0x000000042d097221 */ /* 0x050fe20000010000 */
[----:B------:R-:W-:-:S06]  /*2ee0*/  F2FP.F16.F32.PACK_AB R162, R45, R44 ;  /* 0x0000002c2da2723e */ /* 0x000fcc00000000ff */
        /* <DEDUP_REMOVED lines=18> */
[----:B---3--:R-:W-:-:S07]  /*3010*/  FADD.FTZ R10, R62, R13 ;  /* 0x0000000d3e0a7221 */ /* 0x008fce0000010000 */
[----:B------:R-:W3:Y:S01]  /*3020*/  MUFU.EX2 R64, R64 ;  /* 0x0000004000407308 */ /* 0x000ee20000000800 */
[C---:B----4-:R-:W-:Y:S01]  /*3030*/  FADD.FTZ R11, R61.reuse, R4 ;  /* 0x000000043d0b7221 */ /* 0x050fe20000010000 */
[----:B------:R-:W-:-:S06]  /*3040*/  F2FP.F16.F32.PACK_AB R170, R61, R60 ;  /* 0x0000003c3daa723e */ /* 0x000fcc00000000ff */
[----:B------:R-:W4:Y:S01]  /*3050*/  MUFU.EX2 R66, R66 ;  /* 0x0000004200427308 */ /* 0x000f220000000800 */
[C---:B-1----:R-:W-:Y:S01]  /*3060*/  FADD.FTZ R13, R63.reuse, R10 ;  /* 0x0000000a3f0d7221 */ /* 0x042fe20000010000 */
[----:B------:R-:W-:-:S06]  /*3070*/  F2FP.F16.F32.PACK_AB R171, R63, R62 ;  /* 0x0000003e3fab723e */ /* 0x000fcc00000000ff */
[----:B------:R-:W1:Y:S01]  /*3080*/  MUFU.EX2 R65, R65 ;  /* 0x0000004100417308 */ /* 0x000e620000000800 */
[----:B---3--:R-:W-:-:S07]  /*3090*/  FADD.FTZ R4, R64, R11 ;  /* 0x0000000b40047221 */ /* 0x008fce0000010000 */
[----:B------:R-:W3:Y:S01]  /*30a0*/  MUFU.EX2 R67, R67 ;  /* 0x0000004300437308 */ /* 0x000ee20000000800 */
[----:B----4-:R-:W-:-:S07]  /*30b0*/  FADD.FTZ R10, R66, R13 ;  /* 0x0000000d420a7221 */ /* 0x010fce0000010000 */
[----:B------:R-:W-:Y:S01]  /*30c0*/  MUFU.EX2 R68, R68 ;  /* 0x0000004400447308 */ /* 0x000fe20000000800 */
[----:B-1----:R-:W-:-:S07]  /*30d0*/  F2FP.F16.F32.PACK_AB R172, R65, R64 ;  /* 0x0000004041ac723e */ /* 0x002fce00000000ff */
[----:B------:R-:W1:Y:S01]  /*30e0*/  MUFU.EX2 R70, R70 ;  /* 0x0000004600467308 */ /* 0x000e620000000800 */
[C---:B---3--:R-:W-:Y:S01]  /*30f0*/  FADD.FTZ R11, R67.reuse, R10 ;  /* 0x0000000a430b7221 */ /* 0x048fe20000010000 */
[----:B------:R-:W-:-:S06]  /*3100*/  F2FP.F16.F32.PACK_AB R173, R67, R66 ;  /* 0x0000004243ad723e */ /* 0x000fcc00000000ff */
[----:B------:R3:W4:Y:S08]  /*3110*/  MUFU.EX2 R9, R3 ;  /* 0x0000000300097308 */ /* 0x0007300000000800 */
[----:B------:R-:W5:Y:S01]  /*3120*/  MUFU.EX2 R71, R71 ;  /* 0x0000004700477308 */ /* 0x000f620000000800 */
[----:B---3--:R-:W-:Y:S01]  /*3130*/  FADD.FTZ R3, R65, R4 ;  /* 0x0000000441037221 */ /* 0x008fe20000010000 */
[----:B-1----:R-:W-:-:S03]  /*3140*/  FADD.FTZ R10, R70, R11 ;  /* 0x0000000b460a7221 */ /* 0x002fc60000010000 */
[----:B------:R-:W-:-:S04]  /*3150*/  FADD.FTZ R4, R68, R3 ;  /* 0x0000000344047221 */ /* 0x000fc80000010000 */
[C---:B----4-:R-:W-:Y:S01]  /*3160*/  FADD.FTZ R3, R9.reuse, R4 ;  /* 0x0000000409037221 */ /* 0x050fe20000010000 */
[----:B------:R-:W-:Y:S01]  /*3170*/  F2FP.F16.F32.PACK_AB R174, R9, R68 ;  /* 0x0000004409ae723e */ /* 0x000fe200000000ff */
[C---:B-----5:R-:W-:Y:S01]  /*3180*/  FADD.FTZ R4, R71.reuse, R10 ;  /* 0x0000000a47047221 */ /* 0x060fe20000010000 */
[----:B------:R-:W-:Y:S01]  /*3190*/  F2FP.F16.F32.PACK_AB R175, R71, R70 ;  /* 0x0000004647af723e */ /* 0x000fe200000000ff */
[----:B------:R-:W-:Y:S06]  /*31a0*/  @!P0 BRA `(.L_x_4439) ;  /* 0x0000000000048947 */ /* 0x000fec0003800000 */
[----:B------:R-:W-:Y:S01]  /*31b0*/  BPT.TRAP 0x1 ;  /* 0x000000040000795c */ /* 0x000fe20000300000 */
.L_x_4439:
[----:B------:R1:W3:Y:S01]  /*31c0*/  SYNCS.PHASECHK.TRANS64.TRYWAIT P1, [UR22+0x22850], R8 ;  /* 0x02285008ff0075a7 */ /* 0x0002e20008020156 */
[----:B------:R-:W-:Y:S05]  /*31d0*/  @!P0 BRA `(.L_x_4440) ;  /* 0x0000000000048947 */ /* 0x000fea0003800000 */
[----:B------:R-:W-:Y:S01]  /*31e0*/  BPT.TRAP 0x1 ;  /* 0x000000040000795c */ /* 0x000fe20000300000 */
.L_x_4440:
[----:B---3--:R-:W-:Y:S05]  /*31f0*/  @P1 BRA `(.L_x_4441) ;  /* 0x0000000000081947 */ /* 0x008fea0003800000 */
[----:B------:R-:W3:Y:S02]  /*3200*/  SYNCS.PHASECHK.TRANS64.TRYWAIT P1, [UR22+0x22850], R8 ;  /* 0x02285008ff0075a7 */ /* 0x000ee40008020156 */
[----:B---3--:R-:W-:Y:S05]  /*3210*/  @!P1 BRA `(.L_x_4442) ;  /* 0x000000b8004c9947 */ /* 0x008fea0003800000 */
.L_x_4441:
        /* <DEDUP_REMOVED lines=43> */
.L_x_4443:
[----:B------:R-:W-:Y:S01]  /*34d0*/  UISETP.NE.AND UP0, UPT, UR46, URZ, UPT ;  /* 0x0000003f2e00728c */ /* 0x000fe2000bf05270 */
[----:B------:R-:W4:Y:S01]  /*34e0*/  S2UR UR18, SR_CgaCtaId ;  /* 0x00000000001279c3 */ /* 0x000f220000008800 */
[----:B------:R-:W-:Y:S01]  /*34f0*/  UMOV UR14, UR43 ;  /* 0x0000002b000e7c82 */ /* 0x000fe20008000000 */
[----:B------:R-:W-:Y:S02]  /*3500*/  UIMAD UR11, UR42, UR11, -UR15 ;  /* 0x0000000b2a0b72a4 */ /* 0x000fe4000f8e0a0f */
[----:B------:R-:W-:Y:S02]  /*3510*/  UIADD3 UR22, UR22, 0x22860, URZ ;  /* 0x0002286016167890 */ /* 0x000fe4000fffe03f */
[----:B------:R-:W-:-:S04]  /*3520*/  UIADD3 UR23, UR40, -0x2, URZ ;  /* 0xfffffffe28177890 */ /* 0x000fc8000fffe03f */
[----:B------:R-:W-:Y:S01]  /*3530*/  @UP0 ULDC UR6, c[0x0][0x44c] ;  /* 0x0001130000060ab9 */ /* 0x000fe20000000800 */
[----:B------:R-:W-:Y:S01]  /*3540*/  @UP0 ULDC UR19, c[0x0][0x450] ;  /* 0x0001140000130ab9 */ /* 0x000fe20000000800 */
[----:B------:R-:W-:-:S04]  /*3550*/  UIMAD.WIDE.U32 UR6, UR43, UR6, URZ ;  /* 0x000000062b0672a5 */ /* 0x000fc8000f8e003f */
[----:B------:R-:W-:-:S04]  /*3560*/  @UP0 USHF.R.U32.HI UR14, URZ, UR19, UR7 ;  /* 0x000000133f0e0299 */ /* 0x000fc80008011607 */
[----:B------:R-:W-:-:S04]  /*3570*/  UIADD3 UR6, UR11, UR14, URZ ;  /* 0x0000000e0b067290 */ /* 0x000fc8000fffe03f */
[----:B------:R-:W-:Y:S02]  /*3580*/  UIMAD.WIDE UR6, UR6, 0x2aaaaaab, URZ ;  /* 0x2aaaaaab060678a5 */ /* 0x000fe4000f8e023f */
[----:B----4-:R-:W-:Y:S02]  /*3590*/  UPRMT UR22, UR18, 0x654, UR22 ;  /* 0x0000065412167896 */ /* 0x010fe40008000016 */
[----:B------:R-:W-:-:S04]  /*35a0*/  USHF.R.U32.HI UR6, URZ, 0x1f, UR7 ;  /* 0x0000001f3f067899 */ /* 0x000fc80008011607 */
[----:B------:R-:W-:-:S03]  /*35b0*/  ULEA.HI.SX32 UR6, UR7, UR6, 0x1c ;  /* 0x0000000607067291 */ /* 0x000fc6000f8fe23f */
[----:B------:R-:W-:Y:S01]  /*35c0*/  SYNCS.ARRIVE.TRANS64.RED.A1T0 RZ, [UR22], RZ ;  /* 0x000000ffffff79a7 */ /* 0x000fe20008100416 */
[----:B------:R-:W-:-:S04]  /*35d0*/  UISETP.LT.AND UP0, UPT, URZ, UR6, UPT ;  /* 0x000000063f00728c */ /* 0x000fc8000bf01270 */
[----:B------:R-:W-:-:S04]  /*35e0*/  USEL UR22, URZ, UR6, !UP0 ;  /* 0x000000063f167287 */ /* 0x000fc8000c000000 */
[----:B------:R-:W-:-:S06]  /*35f0*/  UISETP.GE.AND UP0, UPT, UR23, UR22, UPT ;  /* 0x000000161700728c */ /* 0x000fcc000bf06270 */
[----:B------:R-:W-:-:S13]  /*3600*/  PLOP3.LUT P1, PT, PT, PT, UP0, 0x80, 0x0 ;  /* 0x000000000000781c */ /* 0x000fda0003f2f008 */
[----:B------:R-:W-:Y:S05]  /*3610*/  @!P1 BRA `(.L_x_4444) ;  /* 0x0000002400389947 */ /* 0x000fea0003800000 */
[----:B---3--:R-:W-:Y:S01]  /*3620*/  IMAD.MOV.U32 R9, RZ, RZ, R5 ;  /* 0x000000ffff097224 */ /* 0x008fe200078e0005 */
[----:B------:R-:W-:Y:S01]  /*3630*/  ULDC UR27, c[0x0][0x288] ;  /* 0x0000a200001b7ab9 */ /* 0x000fe20000000800 */
[----:B01----:R-:W-:Y:S01]  /*3640*/  IMAD.MOV.U32 R8, RZ, RZ, R6 ;  /* 0x000000ffff087224 */ /* 0x003fe200078e0006 */
[----:B------:R-:W-:-:S06]  /*3650*/  ULDC UR24, c[0x0][0x988] ;  /* 0x0002620000187ab9 */ /* 0x000fcc0000000800 */
.L_x_4455:
[----:B------:R-:W-:-:S04]  /*3660*/  UIADD3 UR36, UR36, 0x1, URZ ;  /* 0x0000000124247890 */ /* 0x000fc8000fffe03f */
[----:B------:R-:W-:-:S04]  /*3670*/  UISETP.NE.AND UP0, UPT, UR36, 0x2, UPT ;  /* 0x000000022400788c */ /* 0x000fc8000bf05270 */
[----:B------:R-:W-:Y:S02]  /*3680*/  USEL UR6, URZ, 0x1, UP0 ;  /* 0x000000013f067887 */ /* 0x000fe40008000000 */
[----:B------:R-:W-:Y:S02]  /*3690*/  USEL UR36, UR36, URZ, UP0 ;  /* 0x0000003f24247287 */ /* 0x000fe40008000000 */
[----:B------:R-:W-:Y:S01]  /*36a0*/  ULOP3.LUT UR37, UR37, UR6, URZ, 0x3c, !UPT ;  /* 0x0000000625257292 */ /* 0x000fe2000f8e3c3f */
[----:B012---:R-:W-:Y:S11]  /*36b0*/  @!P0 BRA `(.L_x_4445) ;  /* 0x0000000000048947 */ /* 0x007ff60003800000 */
[----:B------:R-:W-:Y:S01]  /*36c0*/  BPT.TRAP 0x1 ;  /* 0x000000040000795c */ /* 0x000fe20000300000 */
.L_x_4445:
        /* <DEDUP_REMOVED lines=9> */
.L_x_4446:
[----:B-1----:R-:W-:Y:S05]  /*3760*/  @P1 BRA `(.L_x_4447) ;  /* 0x0000000000081947 */ /* 0x002fea0003800000 */
[----:B------:R-:W1:Y:S02]  /*3770*/  SYNCS.PHASECHK.TRANS64.TRYWAIT P1, [UR26+0x22830], R7 ;  /* 0x02283007ff0075a7 */ /* 0x000e64000802015a */
[----:B-1----:R-:W-:Y:S05]  /*3780*/  @!P1 BRA `(.L_x_4448) ;  /* 0x000000b400089947 */ /* 0x002fea0003800000 */
.L_x_4447:
[----:B------:R-:W-:Y:S01]  /*3790*/  UIMAD UR6, UR36, 0x300, UR20 ;  /* 0x00000300240678a4 */ /* 0x000fe2000f8e0214 */
[----:B------:R-:W-:Y:S01]  /*37a0*/  WARPGROUP.ARRIVE ;  /* 0x00000000000079c5 */ /* 0x000fe20000000000 */
[----:B------:R-:W-:Y:S01]  /*37b0*/  UMOV UR7, 0x40000040 ;  /* 0x4000004000077882 */ /* 0x000fe20000000000 */
[----:B------:R-:W-:Y:S01]  /*37c0*/  UMOV UR11, 0x40000040 ;  /* 0x40000040000b7882 */ /* 0x000fe20000000000 */
[----:B------:R-:W-:-:S03]  /*37d0*/  UIADD3 UR10, UR6, 0x2, URZ ;  /* 0x00000002060a7890 */ /* 0x000fc6000fffe03f */
[----:B-12---:R-:W1:Y:S01]  /*37e0*/  S2R R0, SR_TID.X ;  /* 0x0000000000007919 */ /* 0x006e620000002100 */
[----:B------:R-:W-:Y:S01]  /*37f0*/  UIADD3 UR14, UR6, 0x4, URZ ;  /* 0x00000004060e7890 */ /* 0x000fe2000fffe03f */
[----:B------:R-:W-:Y:S01]  /*3800*/  UMOV UR15, 0x40000040 ;  /* 0x40000040000f7882 */ /* 0x000fe20000000000 */
[----:B------:R-:W-:Y:S01]  /*3810*/  HGMMA.64x96x16.F32 R152, gdesc[UR4], RZ, !UPT, gsb0 ;  /* 0x01600000049879f0 */ /* 0x000fe2000c0008ff */
[----:B------:R-:W-:Y:S01]  /*3820*/  UIADD3 UR18, UR6, 0x6, URZ ;  /* 0x0000000606127890 */ /* 0x000fe2000fffe03f */
[----:B------:R-:W-:Y:S01]  /*3830*/  UMOV UR19, 0x40000040 ;  /* 0x4000004000137882 */ /* 0x000fe20000000000 */
        /* <DEDUP_REMOVED lines=15> */
.L_x_4449:
[----:B------:R-:W-:Y:S01]  /*3930*/  UISETP.NE.AND UP0, UPT, UR46, URZ, UPT ;  /* 0x0000003f2e00728c */ /* 0x000fe2000bf05270 */
[----:B------:R-:W-:Y:S01]  /*3940*/  VIADD R10, R16, UR43 ;  /* 0x0000002b100a7c36 */ /* 0x000fe20008000000 */
[----:B------:R-:W2:Y:S01]  /*3950*/  LDC R11, c[0x0][0x2f0] ;  /* 0x0000bc00ff0b7b82 */ /* 0x000ea20000000800 */
[----:B------:R-:W-:Y:S01]  /*3960*/  IMAD.MOV.U32 R6, RZ, RZ, -0x2 ;  /* 0xfffffffeff067424 */ /* 0x000fe200078e00ff */
[----:B------:R-:W-:Y:S02]  /*3970*/  UMOV UR10, UR24 ;  /* 0x00000018000a7c82 */ /* 0x000fe40008000000 */
[----:B------:R-:W-:Y:S02]  /*3980*/  PLOP3.LUT P1, PT, PT, PT, UP0, 0x80, 0x0 ;  /* 0x000000000000781c */ /* 0x000fe40003f2f008 */
[----:B------:R-:W-:-:S03]  /*3990*/  PLOP3.LUT P2, PT, PT, PT, UP0, 0x80, 0x0 ;  /* 0x000000000000781c */ /* 0x000fc60003f4f008 */
[----:B------:R-:W-:-:S08]  /*39a0*/  @UP0 ULDC UR6, c[0x0][0x44c] ;  /* 0x0001130000060ab9 */ /* 0x000fd00000000800 */
[----:B------:R-:W-:Y:S01]  /*39b0*/  @P1 IMAD.HI.U32 R5, R10, UR6, RZ ;  /* 0x000000060a051c27 */ /* 0x000fe2000f8e00ff */
[----:B------:R-:W-:-:S04]  /*39c0*/  @UP0 ULDC UR6, c[0x0][0x450] ;  /* 0x0001140000060ab9 */ /* 0x000fc80000000800 */
[----:B------:R-:W-:Y:S01]  /*39d0*/  @P2 SHF.R.U32.HI R10, RZ, UR6, R5 ;  /* 0x00000006ff0a2c19 */ /* 0x000fe20008011605 */
[----:B------:R-:W-:Y:S02]  /*39e0*/  UMOV UR6, 0x1 ;  /* 0x0000000100067882 */ /* 0x000fe40000000000 */
[----:B------:R-:W-:Y:S02]  /*39f0*/  UIMAD UR6, UR23, -0x60, UR6 ;  /* 0xffffffa0170678a4 */ /* 0x000fe4000f8e0206 */
[----:B------:R-:W3:Y:S04]  /*3a00*/  SHFL.IDX PT, R5, R10, 0x1, 0x1c1f ;  /* 0x003c1f000a057f89 */ /* 0x000ee800000e0000 */
[----:B------:R-:W-:Y:S01]  /*3a10*/  IMAD R6, R17, R6, UR6 ;  /* 0x0000000611067e24 */ /* 0x000fe2000f8e0206 */
[----:B------:R-:W-:-:S03]  /*3a20*/  UIADD3 UR6, UR26, 0x22840, URZ ;  /* 0x000228401a067890 */ /* 0x000fc6000fffe03f */
[----:B--2---:R-:W-:Y:S01]  /*3a30*/  IMAD R6, R11, UR42, R6 ;  /* 0x0000002a0b067c24 */ /* 0x004fe2000f8e0206 */
[----:B------:R-:W-:-:S09]  /*3a40*/  UPRMT UR6, UR25, 0x654, UR6 ;  /* 0x0000065419067896 */ /* 0x000fd20008000006 */
[----:B------:R-:W-:Y:S01]  /*3a50*/  SYNCS.ARRIVE.TRANS64.RED.A1T0 RZ, [UR6], RZ ;  /* 0x000000ffffff79a7 */ /* 0x000fe20008100406 */
[----:B---3--:R-:W-:-:S04]  /*3a60*/  IADD3 R5, R5, -UR27, R6 ;  /* 0x8000001b05057c10 */ /* 0x008fc8000fffe006 */
[C---:B------:R-:W-:Y:S02]  /*3a70*/  ISETP.GT.AND P1, PT, R5.reuse, RZ, PT ;  /* 0x000000ff0500720c */ /* 0x040fe40003f24270 */
[C---:B------:R-:W-:Y:S02]  /*3a80*/  ISETP.GT.AND P2, PT, R5.reuse, 0x1, PT ;  /* 0x000000010500780c */ /* 0x040fe40003f44270 */
[----:B------:R-:W-:Y:S02]  /*3a90*/  FSEL R154, R154, -INF , P1 ;  /* 0xff8000009a9a7808 */ /* 0x000fe40000800000 */
[----:B------:R-:W-:Y:S02]  /*3aa0*/  ISETP.GT.AND P1, PT, R5, 0x8, PT ;  /* 0x000000080500780c */ /* 0x000fe40003f24270 */
[----:B------:R-:W-:Y:S02]  /*3ab0*/  FSEL R155, R155, -INF , P2 ;  /* 0xff8000009b9b7808 */ /* 0x000fe40001000000 */
[----:B------:R-:W-:-:S02]  /*3ac0*/  FMNMX.FTZ R12, R154, R9, !PT ;  /* 0x000000099a0c7209 */ /* 0x000fc40007810000 */
[----:B------:R-:W-:Y:S02]  /*3ad0*/  ISETP.GT.AND P2, PT, R5, 0x9, PT ;  /* 0x000000090500780c */ /* 0x000fe40003f44270 */
[----:B------:R-:W-:Y:S02]  /*3ae0*/  FSEL R158, R158, -INF , P1 ;  /* 0xff8000009e9e7808 */ /* 0x000fe40000800000 */
[----:B------:R-:W-:Y:S02]  /*3af0*/  FMNMX.FTZ R11, R155, R12, !PT ;  /* 0x0000000c9b0b7209 */ /* 0x000fe40007810000 */
        /* <DEDUP_REMOVED lines=58> */
[----:B------:R-:W-:Y:S02]  /*3ea0*/  FMNMX.FTZ R5, R195, R12, !PT ;  /* 0x0000000cc3057209 */ /* 0x000fe40007810000 */
[----:B------:R-:W-:Y:S02]  /*3eb0*/  FSEL R198, R198, -INF , P1 ;  /* 0xff800000c6c67808 */ /* 0x000fe40000800000 */
[----:B------:R-:W-:Y:S02]  /*3ec0*/  FSEL R199, R199, -INF , P2 ;  /* 0xff800000c7c77808 */ /* 0x000fe40001000000 */
[----:B------:R-:W-:Y:S02]  /*3ed0*/  FMNMX.FTZ R12, R198, R5, !PT ;  /* 0x00000005c60c7209 */ /* 0x000fe40007810000 */
[----:B------:R-:W2:Y:S02]  /*3ee0*/  SHFL.IDX PT, R5, R10, RZ, 0x1c1f ;  /* 0x001c1fff0a057589 */ /* 0x000ea400000e0000 */
[----:B------:R-:W-:-:S05]  /*3ef0*/  FMNMX.FTZ R13, R199, R12, !PT ;  /* 0x0000000cc70d7209 */ /* 0x000fca0007810000 */
[----:B------:R-:W3:Y:S01]  /*3f00*/  SHFL.BFLY PT, R12, R13, 0x2, 0x1f ;  /* 0x0c401f000d0c7f89 */ /* 0x000ee200000e0000 */
[----:B--2---:R-:W-:-:S04]  /*3f10*/  IADD3 R6, R5, -UR27, R6 ;  /* 0x8000001b05067c10 */ /* 0x004fc8000fffe006 */
[C---:B------:R-:W-:Y:S02]  /*3f20*/  ISETP.GT.AND P1, PT, R6.reuse, RZ, PT ;  /* 0x000000ff0600720c */ /* 0x040fe40003f24270 */
[----:B------:R-:W-:Y:S02]  /*3f30*/  ISETP.GT.AND P2, PT, R6, 0x1, PT ;  /* 0x000000010600780c */ /* 0x000fe40003f44270 */
[----:B------:R-:W-:Y:S02]  /*3f40*/  FSEL R11, R152, -INF , P1 ;  /* 0xff800000980b7808 */ /* 0x000fe40000800000 */
[----:B---3--:R-:W-:Y:S02]  /*3f50*/  FMNMX.FTZ R14, R13, R12, !PT ;  /* 0x0000000c0d0e7209 */ /* 0x008fe40007810000 */
[----:B------:R-:W-:Y:S02]  /*3f60*/  ISETP.GT.AND P1, PT, R6, 0x8, PT ;  /* 0x000000080600780c */ /* 0x000fe40003f24270 */
[----:B------:R-:W-:Y:S01]  /*3f70*/  FSEL R153, R153, -INF , P2 ;  /* 0xff80000099997808 */ /* 0x000fe20001000000 */
[----:B------:R-:W2:Y:S01]  /*3f80*/  SHFL.BFLY PT, R15, R14, 0x1, 0x1f ;  /* 0x0c201f000e0f7f89 */ /* 0x000ea200000e0000 */
        /* <DEDUP_REMOVED lines=19> */
[----:B--2---:R-:W-:Y:S02]  /*40c0*/  FMNMX.FTZ R5, R14, R15, !PT ;  /* 0x0000000f0e057209 */ /* 0x004fe40007810000 */
[----:B------:R-:W-:Y:S02]  /*40d0*/  ISETP.GT.AND P2, PT, R6, 0x21, PT ;  /* 0x000000210600780c */ /* 0x000fe40003f44270 */
[----:B------:R-:W-:Y:S01]  /*40e0*/  FSEL R168, R168, -INF , P3 ;  /* 0xff800000a8a87808 */ /* 0x000fe20001800000 */
[----:B------:R-:W-:Y:S01]  /*40f0*/  FMUL.FTZ R10, R5, UR10 ;  /* 0x0000000a050a7c20 */ /* 0x000fe20008410000 */
[----:B------:R-:W-:Y:S02]  /*4100*/  FMNMX.FTZ R15, R165, R12, !PT ;  /* 0x0000000ca50f7209 */ /* 0x000fe40007810000 */
[----:B------:R-:W-:Y:S02]  /*4110*/  ISETP.GT.AND P3, PT, R6, 0x28, PT ;  /* 0x000000280600780c */ /* 0x000fe40003f64270 */
[----:B------:R-:W-:-:S02]  /*4120*/  FSEL R169, R169, -INF , P2 ;  /* 0xff800000a9a97808 */ /* 0x000fc40001000000 */
[----:B------:R-:W-:Y:S02]  /*4130*/  FMNMX.FTZ R14, R168, R15, !PT ;  /* 0x0000000fa80e7209 */ /* 0x000fe40007810000 */
[----:B------:R-:W-:Y:S02]  /*4140*/  ISETP.GT.AND P2, PT, R6, 0x29, PT ;  /* 0x000000290600780c */ /* 0x000fe40003f44270 */
[----:B------:R-:W-:Y:S02]  /*4150*/  FSEL R172, R172, -INF , P3 ;  /* 0xff800000acac7808 */ /* 0x000fe40001800000 */
        /* <DEDUP_REMOVED lines=19> */
[----:B------:R-:W-:Y:S02]  /*4290*/  FSETP.NEU.FTZ.AND P1, PT, R5, -INF , PT ;  /* 0xff8000000500780b */ /* 0x000fe40003f3d000 */
[----:B------:R-:W-:-:S02]  /*42a0*/  ISETP.GT.AND P3, PT, R6, 0x48, PT ;  /* 0x000000480600780c */ /* 0x000fc40003f64270 */
[----:B------:R-:W-:Y:S02]  /*42b0*/  FSEL R185, R185, -INF , P2 ;  /* 0xff800000b9b97808 */ /* 0x000fe40001000000 */
[----:B------:R-:W-:Y:S02]  /*42c0*/  FMNMX.FTZ R152, R184, R21, !PT ;  /* 0x00000015b8987209 */ /* 0x000fe40007810000 */
[----:B------:R-:W-:Y:S02]  /*42d0*/  FSEL R10, R10, RZ, P1 ;  /* 0x000000ff0a0a7208 */ /* 0x000fe40000800000 */
[----:B------:R-:W-:Y:S02]  /*42e0*/  ISETP.GT.AND P2, PT, R6, 0x49, PT ;  /* 0x000000490600780c */ /* 0x000fe40003f44270 */
[----:B------:R-:W-:Y:S01]  /*42f0*/  FSEL R188, R188, -INF , P3 ;  /* 0xff800000bcbc7808 */ /* 0x000fe20001800000 */
[--C-:B------:R-:W-:Y:S01]  /*4300*/  FFMA.FTZ R154, R154, UR10, -R10.reuse ;  /* 0x0000000a9a9a7c23 */ /* 0x100fe2000801080a */
[----:B------:R-:W-:Y:S01]  /*4310*/  FMNMX.FTZ R21, R185, R152, !PT ;  /* 0x00000098b9157209 */ /* 0x000fe20007810000 */
[--C-:B------:R-:W-:Y:S01]  /*4320*/  FFMA.FTZ R14, R159, UR10, -R10.reuse ;  /* 0x0000000a9f0e7c23 */ /* 0x100fe2000801080a */
[----:B------:R-:W-:Y:S01]  /*4330*/  ISETP.GT.AND P3, PT, R6, 0x50, PT ;  /* 0x000000500600780c */ /* 0x000fe20003f64270 */
[----:B------:R2:W-:Y:S01]  /*4340*/  MUFU.EX2 R13, R154 ;  /* 0x0000009a000d7308 */ /* 0x0005e20000000800 */
[----:B------:R-:W-:Y:S01]  /*4350*/  FSEL R152, R189, -INF , P2 ;  /* 0xff800000bd987808 */ /* 0x000fe20001000000 */
[--C-:B------:R-:W-:Y:S01]  /*4360*/  FFMA.FTZ R159, R166, UR10, -R10.reuse ;  /* 0x0000000aa69f7c23 */ /* 0x100fe2000801080a */
[----:B------:R-:W-:Y:S01]  /*4370*/  FMNMX.FTZ R21, R188, R21, !PT ;  /* 0x00000015bc157209 */ /* 0x000fe20007810000 */
[--C-:B------:R-:W-:Y:S01]  /*4380*/  FFMA.FTZ R12, R155, UR10, -R10.reuse ;  /* 0x0000000a9b0c7c23 */ /* 0x100fe2000801080a */
[----:B------:R-:W-:Y:S01]  /*4390*/  ISETP.GT.AND P2, PT, R6, 0x51, PT ;  /* 0x000000510600780c */ /* 0x000fe20003f44270 */
[--C-:B------:R-:W-:Y:S01]  /*43a0*/  FFMA.FTZ R155, R158, UR10, -R10.reuse ;  /* 0x0000000a9e9b7c23 */ /* 0x100fe2000801080a */
[----:B------:R-:W-:Y:S01]  /*43b0*/  FMNMX.FTZ R21, R152, R21, !PT ;  /* 0x0000001598157209 */ /* 0x000fe20007810000 */
[--C-:B------:R-:W-:Y:S01]  /*43c0*/  FFMA.FTZ R189, R170, UR10, -R10.reuse ;  /* 0x0000000aaabd7c23 */ /* 0x100fe2000801080a */
[----:B--2---:R-:W-:Y:S01]  /*43d0*/  FSEL R154, R192, -INF , P3 ;  /* 0xff800000c09a7808 */ /* 0x004fe20001800000 */
[--C-:B------:R-:W-:Y:S01]  /*43e0*/  FFMA.FTZ R170, R186, UR10, -R10.reuse ;  /* 0x0000000abaaa7c23 */ /* 0x100fe2000801080a */
[----:B------:R-:W-:Y:S01]  /*43f0*/  ISETP.GT.AND P3, PT, R6, 0x58, PT ;  /* 0x000000580600780c */ /* 0x000fe20003f64270 */
[--C-:B------:R-:W-:Y:S01]  /*4400*/  FFMA.FTZ R20, R163, UR10, -R10.reuse ;  /* 0x0000000aa3147c23 */ /* 0x100fe2000801080a */
[----:B------:R-:W-:Y:S01]  /*4410*/  FSEL R193, R193, -INF , P2 ;  /* 0xff800000c1c17808 */ /* 0x000fe20001000000 */
[--C-:B------:R-:W-:Y:S01]  /*4420*/  FFMA.FTZ R163, R174, UR10, -R10.reuse ;  /* 0x0000000aaea37c23 */ /* 0x100fe2000801080a */
[----:B------:R-:W-:Y:S01]  /*4430*/  FMNMX.FTZ R166, R154, R21, !PT ;  /* 0x000000159aa67209 */ /* 0x000fe20007810000 */
[--C-:B------:R-:W-:Y:S01]  /*4440*/  FFMA.FTZ R174, R183, UR10, -R10.reuse ;  /* 0x0000000ab7ae7c23 */ /* 0x100fe2000801080a */
[----:B------:R-:W-:Y:S01]  /*4450*/  ISETP.GT.AND P2, PT, R6, 0x59, PT ;  /* 0x000000590600780c */ /* 0x000fe20003f44270 */
[----:B------:R-:W-:Y:S01]  /*4460*/  MUFU.EX2 R12, R12 ;  /* 0x0000000c000c7308 */ /* 0x000fe20000000800 */
[----:B------:R-:W-:Y:S01]  /*4470*/  FSEL R158, R196, -INF , P3 ;  /* 0xff800000c49e7808 */ /* 0x000fe20001800000 */
[--C-:B------:R-:W-:Y:S01]  /*4480*/  FFMA.FTZ R196, R171, UR10, -R10.reuse ;  /* 0x0000000aabc47c23 */ /* 0x100fe2000801080a */
[----:B------:R-:W-:Y:S01]  /*4490*/  FMNMX.FTZ R21, R193, R166, !PT ;  /* 0x000000a6c1157209 */ /* 0x000fe20007810000 */
[--C-:B------:R-:W-:Y:S01]  /*44a0*/  FFMA.FTZ R171, R190, UR10, -R10.reuse ;  /* 0x0000000abeab7c23 */ /* 0x100fe2000801080a */
[----:B------:R-:W-:Y:S01]  /*44b0*/  FSEL R197, R197, -INF , P2 ;  /* 0xff800000c5c57808 */ /* 0x000fe20001000000 */
[--C-:B------:R-:W-:Y:S01]  /*44c0*/  FFMA.FTZ R183, R187, UR10, -R10.reuse ;  /* 0x0000000abbb77c23 */ /* 0x100fe2000801080a */
[----:B------:R-:W-:Y:S01]  /*44d0*/  FMNMX.FTZ R6, R158, R21, !PT ;  /* 0x000000159e067209 */ /* 0x000fe20007810000 */
[----:B------:R-:W-:Y:S01]  /*44e0*/  MUFU.EX2 R155, R155 ;  /* 0x0000009b009b7308 */ /* 0x000fe20000000800 */
[----:B------:R-:W-:Y:S01]  /*44f0*/  FSEL R186, R5, RZ, P1 ;  /* 0x000000ff05ba7208 */ /* 0x000fe20000800000 */
[--C-:B------:R-:W-:Y:S01]  /*4500*/  FFMA.FTZ R162, R162, UR10, -R10.reuse ;  /* 0x0000000aa2a27c23 */ /* 0x100fe2000801080a */
[----:B------:R-:W-:Y:S01]  /*4510*/  FMNMX.FTZ R6, R197, R6, !PT ;  /* 0x00000006c5067209 */ /* 0x000fe20007810000 */
[--C-:B------:R-:W-:Y:S01]  /*4520*/  FFMA.FTZ R192, R175, UR10, -R10.reuse ;  /* 0x0000000aafc07c23 */ /* 0x100fe2000801080a */
[--C-:B------:R-:W-:Y:S01]  /*4530*/  FFMA.FTZ R166, R178, UR10, -R10.reuse ;  /* 0x0000000ab2a67c23 */ /* 0x100fe2000801080a */
[----:B------:R-:W-:Y:S01]  /*4540*/  FADD.FTZ R186, -R186, R9 ;  /* 0x00000009baba7221 */ /* 0x000fe20000010100 */
[--C-:B------:R-:W-:Y:S01]  /*4550*/  FFMA.FTZ R178, R191, UR10, -R10.reuse ;  /* 0x0000000abfb27c23 */ /* 0x100fe2000801080a */
[----:B------:R-:W2:Y:S01]  /*4560*/  SHFL.BFLY PT, R21, R6, 0x2, 0x1f ;  /* 0x0c401f0006157f89 */ /* 0x000ea200000e0000 */
[----:B------:R-:W-:Y:S01]  /*4570*/  MUFU.EX2 R14, R14 ;  /* 0x0000000e000e7308 */ /* 0x000fe20000000800 */
[----:B------:R-:W-:Y:S01]  /*4580*/  FMUL.FTZ R186, R186, UR10 ;  /* 0x0000000ababa7c20 */ /* 0x000fe20008410000 */
[--C-:B------:R-:W-:Y:S01]  /*4590*/  FFMA.FTZ R175, R198, UR10, -R10.reuse ;  /* 0x0000000ac6af7c23 */ /* 0x100fe2000801080a */
[----:B------:R-:W-:-:S05]  /*45a0*/  FFMA.FTZ R179, R179, UR10, -R10 ;  /* 0x0000000ab3b37c23 */ /* 0x000fca000801080a */
[----:B------:R-:W3:Y:S08]  /*45b0*/  MUFU.EX2 R186, R186 ;  /* 0x000000ba00ba7308 */ /* 0x000ef00000000800 */
[----:B------:R4:W-:Y:S01]  /*45c0*/  MUFU.EX2 R15, R162 ;  /* 0x000000a2000f7308 */ /* 0x0009e20000000800 */
[----:B--2---:R-:W-:-:S07]  /*45d0*/  FMNMX.FTZ R21, R6, R21, !PT ;  /* 0x0000001506157209 */ /* 0x004fce0007810000 */
[----:B------:R-:W-:Y:S01]  /*45e0*/  MUFU.EX2 R20, R20 ;  /* 0x0000001400147308 */ /* 0x000fe20000000800 */
[--C-:B----4-:R-:W-:Y:S01]  /*45f0*/  FFMA.FTZ R162, R167, UR10, -R10.reuse ;  /* 0x0000000aa7a27c23 */ /* 0x110fe2000801080a */
[--C-:B------:R-:W-:Y:S01]  /*4600*/  FFMA.FTZ R167, R182, UR10, -R10.reuse ;  /* 0x0000000ab6a77c23 */ /* 0x100fe2000801080a */
[--C-:B------:R-:W-:Y:S01]  /*4610*/  FFMA.FTZ R182, R195, UR10, -R10.reuse ;  /* 0x0000000ac3b67c23 */ /* 0x100fe2000801080a */
[----:B------:R-:W2:Y:S01]  /*4620*/  SHFL.BFLY PT, R6, R21, 0x1, 0x1f ;  /* 0x0c201f0015067f89 */ /* 0x000ea200000e0000 */
[-C--:B---3--:R-:W-:Y:S01]  /*4630*/  FMUL.FTZ R26, R26, R186.reuse ;  /* 0x000000ba1a1a7220 */ /* 0x088fe20000410000 */
        /* <DEDUP_REMOVED lines=21> */
[----:B------:R-:W-:Y:S01]  /*4790*/  FMUL.FTZ R63, R63, R186 ;  /* 0x000000ba3f3f7220 */ /* 0x000fe20000410000 */
[----:B--2---:R-:W-:Y:S01]  /*47a0*/  FMNMX.FTZ R6, R21, R6, !PT ;  /* 0x0000000615067209 */ /* 0x004fe20007810000 */
[--C-:B------:R-:W-:Y:S01]  /*47b0*/  FFMA.FTZ R21, R194, UR10, -R10.reuse ;  /* 0x0000000ac2157c23 */ /* 0x100fe2000801080a */
[----:B------:R-:W-:Y:S01]  /*47c0*/  FFMA.FTZ R10, R199, UR10, -R10 ;  /* 0x0000000ac70a7c23 */ /* 0x000fe2000801080a */
[-C--:B------:R-:W-:Y:S01]  /*47d0*/  FMUL.FTZ R66, R66, R186.reuse ;  /* 0x000000ba42427220 */ /* 0x080fe20000410000 */
[C---:B------:R-:W-:Y:S01]  /*47e0*/  FSETP.NEU.FTZ.AND P2, PT, R6.reuse, -INF , PT ;  /* 0xff8000000600780b */ /* 0x040fe20003f5d000 */
[----:B------:R-:W-:Y:S01]  /*47f0*/  FMUL.FTZ R194, R6, UR10 ;  /* 0x0000000a06c27c20 */ /* 0x000fe20008410000 */
[----:B------:R-:W-:Y:S01]  /*4800*/  MUFU.EX2 R196, R196 ;  /* 0x000000c400c47308 */ /* 0x000fe20000000800 */
[-C--:B------:R-:W-:Y:S01]  /*4810*/  FMUL.FTZ R67, R67, R186.reuse ;  /* 0x000000ba43437220 */ /* 0x080fe20000410000 */
[-C--:B------:R-:W-:Y:S01]  /*4820*/  FMUL.FTZ R70, R70, R186.reuse ;  /* 0x000000ba46467220 */ /* 0x080fe20000410000 */
[-C--:B------:R-:W-:Y:S01]  /*4830*/  FMUL.FTZ R71, R71, R186.reuse ;  /* 0x000000ba47477220 */ /* 0x080fe20000410000 */
[----:B------:R-:W-:Y:S01]  /*4840*/  FSEL R194, R194, RZ, P2 ;  /* 0x000000ffc2c27208 */ /* 0x000fe20001000000 */
[-C--:B------:R-:W-:Y:S01]  /*4850*/  FMUL.FTZ R74, R74, R186.reuse ;  /* 0x000000ba4a4a7220 */ /* 0x080fe20000410000 */
[-C--:B------:R-:W-:Y:S01]  /*4860*/  FMUL.FTZ R75, R75, R186.reuse ;  /* 0x000000ba4b4b7220 */ /* 0x080fe20000410000 */
[----:B------:R-:W-:Y:S01]  /*4870*/  FMUL.FTZ R78, R78, R186 ;  /* 0x000000ba4e4e7220 */ /* 0x000fe20000410000 */
[----:B------:R-:W-:Y:S01]  /*4880*/  MUFU.EX2 R163, R163 ;  /* 0x000000a300a37308 */ /* 0x000fe20000000800 */
        /* <DEDUP_REMOVED lines=9> */
[--C-:B------:R-:W-:Y:S01]  /*4920*/  FFMA.FTZ R191, R164, UR10, -R194.reuse ;  /* 0x0000000aa4bf7c23 */ /* 0x100fe200080108c2 */
[----:B------:R-:W-:Y:S01]  /*4930*/  FMUL.FTZ R8, R153, UR10 ;  /* 0x0000000a99087c20 */ /* 0x000fe20008410000 */
[--C-:B------:R-:W-:Y:S01]  /*4940*/  FFMA.FTZ R198, R165, UR10, -R194.reuse ;  /* 0x0000000aa5c67c23 */ /* 0x100fe200080108c2 */
[----:B------:R-:W-:Y:S01]  /*4950*/  FFMA.FTZ R153, R186, R4, R13 ;  /* 0x00000004ba997223 */ /* 0x000fe2000001000d */
[--C-:B------:R-:W-:Y:S01]  /*4960*/  FFMA.FTZ R165, R168, UR10, -R194.reuse ;  /* 0x0000000aa8a57c23 */ /* 0x100fe200080108c2 */
[--C-:B------:R-:W-:Y:S01]  /*4970*/  FFMA.FTZ R168, R169, UR10, -R194.reuse ;  /* 0x0000000aa9a87c23 */ /* 0x100fe200080108c2 */
[----:B------:R-:W-:Y:S01]  /*4980*/  MUFU.EX2 R11, R11 ;  /* 0x0000000b000b7308 */ /* 0x000fe20000000800 */
[--C-:B------:R-:W-:Y:S01]  /*4990*/  FFMA.FTZ R169, R176, UR10, -R194.reuse ;  /* 0x0000000ab0a97c23 */ /* 0x100fe200080108c2 */
[----:B------:R-:W-:Y:S01]  /*49a0*/  FADD.FTZ R176, R12, R153 ;  /* 0x000000990cb07221 */ /* 0x000fe20000010000 */
[--C-:B------:R-:W-:Y:S01]  /*49b0*/  FFMA.FTZ R9, R173, UR10, -R194.reuse ;  /* 0x0000000aad097c23 */ /* 0x100fe200080108c2 */
[--C-:B------:R-:W-:Y:S01]  /*49c0*/  FFMA.FTZ R173, R180, UR10, -R194.reuse ;  /* 0x0000000ab4ad7c23 */ /* 0x100fe200080108c2 */
[----:B------:R-:W-:Y:S01]  /*49d0*/  FFMA.FTZ R164, R172, UR10, -R194 ;  /* 0x0000000aaca47c23 */ /* 0x000fe200080108c2 */
[----:B------:R-:W-:Y:S01]  /*49e0*/  FADD.FTZ R153, R155, R176 ;  /* 0x000000b09b997221 */ /* 0x000fe20000010000 */
[--C-:B------:R-:W-:Y:S01]  /*49f0*/  FFMA.FTZ R181, R181, UR10, -R194.reuse ;  /* 0x0000000ab5b57c23 */ /* 0x100fe200080108c2 */
[----:B------:R-:W2:Y:S01]  /*4a00*/  MUFU.EX2 R8, R8 ;  /* 0x0000000800087308 */ /* 0x000ea20000000800 */
[--C-:B------:R-:W-:Y:S01]  /*4a10*/  FFMA.FTZ R172, R177, UR10, -R194.reuse ;  /* 0x0000000ab1ac7c23 */ /* 0x100fe200080108c2 */
[--C-:B------:R-:W-:Y:S01]  /*4a20*/  FFMA.FTZ R176, R185, UR10, -R194.reuse ;  /* 0x0000000ab9b07c23 */ /* 0x100fe200080108c2 */
[----:B------:R-:W-:Y:S01]  /*4a30*/  F2FP.F16.F32.PACK_AB R155, R14, R155 ;  /* 0x0000009b0e9b723e */ /* 0x000fe200000000ff */
[--C-:B------:R-:W-:Y:S01]  /*4a40*/  FFMA.FTZ R177, R188, UR10, -R194.reuse ;  /* 0x0000000abcb17c23 */ /* 0x100fe200080108c2 */
[--C-:B------:R-:W-:Y:S01]  /*4a50*/  FFMA.FTZ R193, R193, UR10, -R194.reuse ;  /* 0x0000000ac1c17c23 */ /* 0x100fe200080108c2 */
        /* <DEDUP_REMOVED lines=11> */
[----:B--2---:R-:W-:Y:S01]  /*4b10*/  FFMA.FTZ R3, R8, R3, R11 ;  /* 0x0000000308037223 */ /* 0x004fe2000001000b */
[-C--:B------:R-:W-:Y:S01]  /*4b20*/  FMUL.FTZ R24, R24, R8.reuse ;  /* 0x0000000818187220 */ /* 0x080fe20000410000 */
[-C--:B------:R-:W-:Y:S01]  /*4b30*/  FMUL.FTZ R25, R25, R8.reuse ;  /* 0x0000000819197220 */ /* 0x080fe20000410000 */
[-C--:B------:R-:W-:Y:S01]  /*4b40*/  FMUL.FTZ R28, R28, R8.reuse ;  /* 0x000000081c1c7220 */ /* 0x080fe20000410000 */
[----:B------:R-:W-:Y:S01]  /*4b50*/  FADD.FTZ R3, R190, R3 ;  /* 0x00000003be037221 */ /* 0x000fe20000010000 */
[-C--:B------:R-:W-:Y:S01]  /*4b60*/  FMUL.FTZ R29, R29, R8.reuse ;  /* 0x000000081d1d7220 */ /* 0x080fe20000410000 */
[-C--:B------:R-:W-:Y:S01]  /*4b70*/  FMUL.FTZ R32, R32, R8.reuse ;  /* 0x0000000820207220 */ /* 0x080fe20000410000 */
[----:B------:R-:W2:Y:S01]  /*4b80*/  MUFU.EX2 R160, R160 ;  /* 0x000000a000a07308 */ /* 0x000ea20000000800 */
[----:B---3--:R-:W-:Y:S01]  /*4b90*/  FADD.FTZ R180, R156, R3 ;  /* 0x000000039cb47221 */ /* 0x008fe20000010000 */
[----:B------:R-:W-:Y:S01]  /*4ba0*/  FFMA.FTZ R3, R184, UR10, -R194 ;  /* 0x0000000ab8037c23 */ /* 0x000fe200080108c2 */
        /* <DEDUP_REMOVED lines=11> */
[----:B------:R-:W-:Y:S01]  /*4c60*/  FADD.FTZ R153, R15, R180 ;  /* 0x000000b40f997221 */ /* 0x000fe20000010000 */
[-C--:B------:R-:W-:Y:S01]  /*4c70*/  FMUL.FTZ R49, R49, R8.reuse ;  /* 0x0000000831317220 */ /* 0x080fe20000410000 */
[----:B------:R-:W4:Y:S01]  /*4c80*/  MUFU.EX2 R191, R191 ;  /* 0x000000bf00bf7308 */ /* 0x000f220000000800 */
[----:B--2---:R-:W-:Y:S01]  /*4c90*/  FADD.FTZ R184, R160, R157 ;  /* 0x0000009da0b87221 */ /* 0x004fe20000010000 */
[----:B------:R-:W-:Y:S01]  /*4ca0*/  FADD.FTZ R180, R20, R153 ;  /* 0x0000009914b47221 */ /* 0x000fe20000010000 */
[-C--:B------:R-:W-:Y:S01]  /*4cb0*/  FMUL.FTZ R52, R52, R8.reuse ;  /* 0x0000000834347220 */ /* 0x080fe20000410000 */
[-C--:B------:R-:W-:Y:S01]  /*4cc0*/  FMUL.FTZ R53, R53, R8.reuse ;  /* 0x0000000835357220 */ /* 0x080fe20000410000 */
[-C--:B------:R-:W-:Y:S01]  /*4cd0*/  FMUL.FTZ R56, R56, R8.reuse ;  /* 0x0000000838387220 */ /* 0x080fe20000410000 */
[----:B------:R-:W-:Y:S01]  /*4ce0*/  FADD.FTZ R157, R159, R180 ;  /* 0x000000b49f9d7221 */ /* 0x000fe20000010000 */
[----:B------:R-:W-:Y:S01]  /*4cf0*/  F2FP.F16.F32.PACK_AB R159, R162, R159 ;  /* 0x0000009fa29f723e */ /* 0x000fe200000000ff */
        /* <DEDUP_REMOVED lines=10> */
[----:B------:R-:W-:Y:S01]  /*4da0*/  FFMA.FTZ R184, R154, UR10, -R194 ;  /* 0x0000000a9ab87c23 */ /* 0x000fe200080108c2 */
[----:B------:R-:W-:Y:S01]  /*4db0*/  FADD.FTZ R154, R162, R157 ;  /* 0x0000009da29a7221 */ /* 0x000fe20000010000 */
[-C--:B------:R-:W-:Y:S01]  /*4dc0*/  FMUL.FTZ R68, R68, R8.reuse ;  /* 0x0000000844447220 */ /* 0x080fe20000410000 */
[-C--:B------:R-:W-:Y:S01]  /*4dd0*/  FMUL.FTZ R69, R69, R8.reuse ;  /* 0x0000000845457220 */ /* 0x080fe20000410000 */
[----:B------:R-:W-:Y:S01]  /*4de0*/  FMUL.FTZ R72, R72, R8 ;  /* 0x0000000848487220 */ /* 0x000fe20000410000 */
[----:B------:R-:W-:Y:S01]  /*4df0*/  FADD.FTZ R185, R189, R154 ;  /* 0x0000009abdb97221 */ /* 0x000fe20000010000 */
[----:B------:R-:W4:Y:S01]  /*4e00*/  MUFU.EX2 R168, R168 ;  /* 0x000000a800a87308 */ /* 0x000f220000000800 */
[----:B------:R-:W-:Y:S01]  /*4e10*/  F2FP.F16.F32.PACK_AB R154, R187, R156 ;  /* 0x0000009cbb9a723e */ /* 0x000fe200000000ff */
[----:B------:R-:W-:Y:S01]  /*4e20*/  FMUL.FTZ R73, R73, R8 ;  /* 0x0000000849497220 */ /* 0x000fe20000410000 */
[----:B------:R-:W-:Y:S01]  /*4e30*/  F2FP.F16.F32.PACK_AB R156, R161, R160 ;  /* 0x000000a0a19c723e */ /* 0x000fe200000000ff */
[-C--:B------:R-:W-:Y:S01]  /*4e40*/  FMUL.FTZ R76, R76, R8.reuse ;  /* 0x000000084c4c7220 */ /* 0x080fe20000410000 */
[----:B--2---:R-:W-:Y:S01]  /*4e50*/  F2FP.F16.F32.PACK_AB R158, R198, R191 ;  /* 0x000000bfc69e723e */ /* 0x004fe200000000ff */
[-C--:B------:R-:W-:Y:S01]  /*4e60*/  FMUL.FTZ R77, R77, R8.reuse ;  /* 0x000000084d4d7220 */ /* 0x080fe20000410000 */
[----:B------:R-:W-:Y:S01]  /*4e70*/  F2FP.F16.F32.PACK_AB R161, R196, R189 ;  /* 0x000000bdc4a1723e */ /* 0x000fe200000000ff */
        /* <DEDUP_REMOVED lines=17> */
[--C-:B-----5:R-:W-:Y:S01]  /*4f90*/  FFMA.FTZ R181, R152, UR10, -R194.reuse ;  /* 0x0000000a98b57c23 */ /* 0x120fe200080108c2 */
[----:B------:R-:W-:Y:S01]  /*4fa0*/  FADD.FTZ R152, R198, R153 ;  /* 0x00000099c6987221 */ /* 0x000fe20000010000 */
[----:B------:R-:W-:Y:S01]  /*4fb0*/  F2FP.F16.F32.PACK_AB R153, R12, R13 ;  /* 0x0000000d0c99723e */ /* 0x000fe200000000ff */
[----:B------:R-:W-:Y:S01]  /*4fc0*/  FFMA.FTZ R194, R197, UR10, -R194 ;  /* 0x0000000ac5c27c23 */ /* 0x000fe200080108c2 */
[-C--:B------:R-:W-:Y:S01]  /*4fd0*/  FMUL.FTZ R108, R108, R8.reuse ;  /* 0x000000086c6c7220 */ /* 0x080fe20000410000 */
[----:B---3--:R-:W-:Y:S01]  /*4fe0*/  FADD.FTZ R157, R165, R152 ;  /* 0x00000098a59d7221 */ /* 0x008fe20000010000 */
[----:B------:R-:W-:Y:S01]  /*4ff0*/  FADD.FTZ R152, R196, R185 ;  /* 0x000000b9c4987221 */ /* 0x000fe20000010000 */
[----:B------:R-:W3:Y:S01]  /*5000*/  MUFU.EX2 R192, R192 ;  /* 0x000000c000c07308 */ /* 0x000ee20000000800 */
[-C--:B------:R-:W-:Y:S01]  /*5010*/  FMUL.FTZ R109, R109, R8.reuse ;  /* 0x000000086d6d7220 */ /* 0x080fe20000410000 */
[----:B----4-:R-:W-:Y:S01]  /*5020*/  FADD.FTZ R157, R168, R157 ;  /* 0x0000009da89d7221 */ /* 0x010fe20000010000 */
[----:B------:R-:W-:Y:S01]  /*5030*/  FADD.FTZ R13, R163, R152 ;  /* 0x00000098a30d7221 */ /* 0x000fe20000010000 */
[----:B------:R-:W-:Y:S01]  /*5040*/  F2FP.F16.F32.PACK_AB R152, R190, R11 ;  /* 0x0000000bbe98723e */ /* 0x000fe200000000ff */
[----:B------:R-:W-:Y:S01]  /*5050*/  FMUL.FTZ R112, R112, R8 ;  /* 0x0000000870707220 */ /* 0x000fe20000410000 */
[----:B--2---:R-:W-:Y:S01]  /*5060*/  FADD.FTZ R14, R164, R157 ;  /* 0x0000009da40e7221 */ /* 0x004fe20000010000 */
[----:B------:R-:W-:Y:S01]  /*5070*/  F2FP.F16.F32.PACK_AB R157, R20, R15 ;  /* 0x0000000f149d723e */ /* 0x000fe200000000ff */
[----:B------:R-:W2:Y:S01]  /*5080*/  MUFU.EX2 R169, R169 ;  /* 0x000000a900a97308 */ /* 0x000ea20000000800 */
[C---:B0-----:R-:W-:Y:S01]  /*5090*/  F2FP.F16.F32.PACK_AB R162, R9.reuse, R164 ;  /* 0x000000a409a2723e */ /* 0x041fe200000000ff */
[----:B------:R-:W-:Y:S01]  /*50a0*/  FADD.FTZ R14, R9, R14 ;  /* 0x0000000e090e7221 */ /* 0x000fe20000010000 */
        /* <DEDUP_REMOVED lines=25> */
[----:B------:R-:W-:Y:S01]  /*5240*/  FMUL.FTZ R149, R149, R8 ;  /* 0x0000000895957220 */ /* 0x000fe20000410000 */
        /* <DEDUP_REMOVED lines=21> */
[----:B------:R-:W-:Y:S01]  /*53a0*/  F2FP.F16.F32.PACK_AB R160, R168, R165 ;  /* 0x000000a5a8a0723e */ /* 0x000fe200000000ff */
[----:B------:R-:W-:Y:S01]  /*53b0*/  FMUL.FTZ R126, R126, R186 ;  /* 0x000000ba7e7e7220 */ /* 0x000fe20000410000 */
[----:B------:R-:W-:Y:S01]  /*53c0*/  F2FP.F16.F32.PACK_AB R165, R179, R166 ;  /* 0x000000a6b3a5723e */ /* 0x000fe200000000ff */
[-C--:B------:R-:W-:Y:S01]  /*53d0*/  FMUL.FTZ R127, R127, R186.reuse ;  /* 0x000000ba7f7f7220 */ /* 0x080fe20000410000 */
[----:B------:R-:W-:Y:S01]  /*53e0*/  F2FP.F16.F32.PACK_AB R166, R4, R173 ;  /* 0x000000ad04a6723e */ /* 0x000fe200000000ff */
[-C--:B------:R-:W-:Y:S01]  /*53f0*/  FMUL.FTZ R130, R130, R186.reuse ;  /* 0x000000ba82827220 */ /* 0x080fe20000410000 */
[----:B------:R-:W0:Y:S01]  /*5400*/  MUFU.EX2 R3, R3 ;  /* 0x0000000300037308 */ /* 0x000e220000000800 */
[----:B---3--:R-:W-:Y:S01]  /*5410*/  FADD.FTZ R15, R167, R20 ;  /* 0x00000014a70f7221 */ /* 0x008fe20000010000 */
[----:B------:R-:W-:Y:S01]  /*5420*/  FADD.FTZ R20, R4, R13 ;  /* 0x0000000d04147221 */ /* 0x000fe20000010000 */
        /* <DEDUP_REMOVED lines=15> */
[----:B------:R-:W-:-:S06]  /*5520*/  FMUL.FTZ R151, R151, R186 ;  /* 0x000000ba97977220 */ /* 0x000fcc0000410000 */
[----:B------:R-:W0:Y:S01]  /*5530*/  MUFU.EX2 R176, R176 ;  /* 0x000000b000b07308 */ /* 0x000e220000000800 */
[----:B---3--:R-:W-:-:S07]  /*5540*/  FADD.FTZ R20, R170, R15 ;  /* 0x0000000faa147221 */ /* 0x008fce0000010000 */
[----:B------:R-:W3:Y:S01]  /*5550*/  MUFU.EX2 R171, R171 ;  /* 0x000000ab00ab7308 */ /* 0x000ee20000000800 */
[C---:B--2---:R-:W-:Y:S01]  /*5560*/  FADD.FTZ R20, R183.reuse, R20 ;  /* 0x00000014b7147221 */ /* 0x044fe20000010000 */
[----:B------:R-:W-:-:S06]  /*5570*/  F2FP.F16.F32.PACK_AB R169, R183, R170 ;  /* 0x000000aab7a9723e */ /* 0x000fcc00000000ff */
[----:B------:R-:W2:Y:S01]  /*5580*/  MUFU.EX2 R177, R177 ;  /* 0x000000b100b17308 */ /* 0x000ea20000000800 */
[----:B0-----:R-:W-:-:S07]  /*5590*/  FADD.FTZ R168, R176, R9 ;  /* 0x00000009b0a87221 */ /* 0x001fce0000010000 */
[----:B------:R-:W0:Y:S01]  /*55a0*/  MUFU.EX2 R178, R178 ;  /* 0x000000b200b27308 */ /* 0x000e220000000800 */
[----:B---3--:R-:W-:-:S07]  /*55b0*/  FADD.FTZ R15, R171, R20 ;  /* 0x00000014ab0f7221 */ /* 0x008fce0000010000 */
[----:B------:R-:W3:Y:S01]  /*55c0*/  MUFU.EX2 R12, R181 ;  /* 0x000000b5000c7308 */ /* 0x000ee20000000800 */
[----:B--2---:R-:W-:Y:S01]  /*55d0*/  FADD.FTZ R13, R177, R168 ;  /* 0x000000a8b10d7221 */ /* 0x004fe20000010000 */
[----:B------:R-:W-:-:S06]  /*55e0*/  F2FP.F16.F32.PACK_AB R168, R176, R3 ;  /* 0x00000003b0a8723e */ /* 0x000fcc00000000ff */
[----:B------:R-:W2:Y:S01]  /*55f0*/  MUFU.EX2 R21, R21 ;  /* 0x0000001500157308 */ /* 0x000ea20000000800 */
[C---:B0-----:R-:W-:Y:S01]  /*5600*/  FADD.FTZ R20, R178.reuse, R15 ;  /* 0x0000000fb2147221 */ /* 0x041fe20000010000 */
[----:B------:R-:W-:-:S06]  /*5610*/  F2FP.F16.F32.PACK_AB R171, R178, R171 ;  /* 0x000000abb2ab723e */ /* 0x000fcc00000000ff */
[----:B------:R-:W0:Y:S01]  /*5620*/  MUFU.EX2 R11, R184 ;  /* 0x000000b8000b7308 */ /* 0x000e220000000800 */
[C---:B---3--:R-:W-:Y:S01]  /*5630*/  FADD.FTZ R4, R12.reuse, R13 ;  /* 0x0000000d0c047221 */ /* 0x048fe20000010000 */
[----:B------:R-:W-:-:S06]  /*5640*/  F2FP.F16.F32.PACK_AB R170, R12, R177 ;  /* 0x000000b10caa723e */ /* 0x000fcc00000000ff */
[----:B------:R-:W3:Y:S01]  /*5650*/  MUFU.EX2 R182, R182 ;  /* 0x000000b600b67308 */ /* 0x000ee20000000800 */
[----:B--2---:R-:W-:-:S07]  /*5660*/  FADD.FTZ R13, R21, R20 ;  /* 0x00000014150d7221 */ /* 0x004fce0000010000 */
[----:B------:R-:W2:Y:S01]  /*5670*/  MUFU.EX2 R14, R193 ;  /* 0x000000c1000e7308 */ /* 0x000ea20000000800 */
[----:B0-----:R-:W-:-:S07]  /*5680*/  FADD.FTZ R3, R11, R4 ;  /* 0x000000040b037221 */ /* 0x001fce0000010000 */
[----:B------:R-:W0:Y:S01]  /*5690*/  MUFU.EX2 R175, R175 ;  /* 0x000000af00af7308 */ /* 0x000e220000000800 */
[C---:B---3--:R-:W-:Y:S01]  /*56a0*/  FADD.FTZ R4, R182.reuse, R13 ;  /* 0x0000000db6047221 */ /* 0x048fe20000010000 */
[----:B------:R-:W-:-:S06]  /*56b0*/  F2FP.F16.F32.PACK_AB R173, R182, R21 ;  /* 0x00000015b6ad723e */ /* 0x000fcc00000000ff */
[----:B------:R-:W3:Y:S01]  /*56c0*/  MUFU.EX2 R180, R180 ;  /* 0x000000b400b47308 */ /* 0x000ee20000000800 */
[C---:B--2---:R-:W-:Y:S01]  /*56d0*/  FADD.FTZ R3, R14.reuse, R3 ;  /* 0x000000030e037221 */ /* 0x044fe20000010000 */
[----:B------:R-:W-:-:S06]  /*56e0*/  F2FP.F16.F32.PACK_AB R172, R14, R11 ;  /* 0x0000000b0eac723e */ /* 0x000fcc00000000ff */
[----:B------:R-:W2:Y:S01]  /*56f0*/  MUFU.EX2 R9, R194 ;  /* 0x000000c200097308 */ /* 0x000ea20000000800 */
[----:B0-----:R-:W-:-:S07]  /*5700*/  FADD.FTZ R11, R175, R4 ;  /* 0x00000004af0b7221 */ /* 0x001fce0000010000 */
[----:B------:R-:W0:Y:S01]  /*5710*/  MUFU.EX2 R10, R10 ;  /* 0x0000000a000a7308 */ /* 0x000e220000000800 */
[----:B---3--:R-:W-:-:S04]  /*5720*/  FADD.FTZ R12, R180, R3 ;  /* 0x00000003b40c7221 */ /* 0x008fc80000010000 */
[C---:B--2---:R-:W-:Y:S01]  /*5730*/  FADD.FTZ R3, R9.reuse, R12 ;  /* 0x0000000c09037221 */ /* 0x044fe20000010000 */
[----:B------:R-:W-:Y:S01]  /*5740*/  F2FP.F16.F32.PACK_AB R174, R9, R180 ;  /* 0x000000b409ae723e */ /* 0x000fe200000000ff */
[C---:B0-----:R-:W-:Y:S01]  /*5750*/  FADD.FTZ R4, R10.reuse, R11 ;  /* 0x0000000b0a047221 */ /* 0x041fe20000010000 */
[----:B------:R-:W-:Y:S01]  /*5760*/  F2FP.F16.F32.PACK_AB R175, R10, R175 ;  /* 0x000000af0aaf723e */ /* 0x000fe200000000ff */
[----:B------:R-:W-:Y:S06]  /*5770*/  @!P0 BRA `(.L_x_4450) ;  /* 0x0000000000048947 */ /* 0x000fec0003800000 */
[----:B------:R-:W-:Y:S01]  /*5780*/  BPT.TRAP 0x1 ;  /* 0x000000040000795c */ /* 0x000fe20000300000 */
.L_x_4450:
[----:B------:R0:W2:Y:S01]  /*5790*/  SYNCS.PHASECHK.TRANS64.TRYWAIT P1, [UR26+0x22850], R7 ;  /* 0x02285007ff0075a7 */ /* 0x0000a2000802015a */
[----:B------:R-:W-:Y:S05]  /*57a0*/  @!P0 BRA `(.L_x_4451) ;  /* 0x0000000000048947 */ /* 0x000fea0003800000 */
[----:B------:R-:W-:Y:S01]  /*57b0*/  BPT.TRAP 0x1 ;  /* 0x000000040000795c */ /* 0x000fe20000300000 */
.L_x_4451:
[----:B------:R-:W-:Y:S01]  /*57c0*/  VIADD R8, R200, 0x8 ;  /* 0x00000008c8087836 */ /* 0x000fe20000000000 */
[----:B--2---:R-:W-:Y:S06]  /*57d0*/  @P1 BRA `(.L_x_4452) ;  /* 0x0000000000081947 */ /* 0x004fec0003800000 */
[----:B------:R-:W2:Y:S02]  /*57e0*/  SYNCS.PHASECHK.TRANS64.TRYWAIT P1, [UR26+0x22850], R7 ;  /* 0x02285007ff0075a7 */ /* 0x000ea4000802015a */
[----:B--2---:R-:W-:Y:S05]  /*57f0*/  @!P1 BRA `(.L_x_4453) ;  /* 0x0000009400049947 */ /* 0x004fea0003800000 */
.L_x_4452:
        /* <DEDUP_REMOVED lines=39> */
.L_x_4454:
[----:B------:R-:W-:Y:S01]  /*5a70*/  UISETP.GT.AND UP0, UPT, UR23, UR22, UPT ;  /* 0x000000161700728c */ /* 0x000fe2000bf04270 */
[----:B------:R-:W-:Y:S01]  /*5a80*/  IMAD.MOV.U32 R9, RZ, RZ, R5 ;  /* 0x000000ffff097224 */ /* 0x000fe200078e0005 */
[----:B------:R-:W-:Y:S01]  /*5a90*/  UIADD3 UR26, UR26, 0x22860, URZ ;  /* 0x000228601a1a7890 */ /* 0x000fe2000fffe03f */
[----:B------:R-:W-:Y:S01]  /*5aa0*/  IMAD.MOV.U32 R8, RZ, RZ, R6 ;  /* 0x000000ffff087224 */ /* 0x000fe200078e0006 */
[----:B------:R-:W-:Y:S02]  /*5ab0*/  UIADD3 UR23, UR23, -0x1, URZ ;  /* 0xffffffff17177890 */ /* 0x000fe4000fffe03f */
[----:B------:R-:W-:Y:S01]  /*5ac0*/  PLOP3.LUT P1, PT, PT, PT, UP0, 0x80, 0x0 ;  /* 0x000000000000781c */ /* 0x000fe20003f2f008 */
[----:B------:R-:W-:-:S09]  /*5ad0*/  UPRMT UR26, UR25, 0x654, UR26 ;  /* 0x00000654191a7896 */ /* 0x000fd2000800001a */
[----:B------:R-:W-:Y:S03]  /*5ae0*/  SYNCS.ARRIVE.TRANS64.RED.A1T0 RZ, [UR26], RZ ;  /* 0x000000ffffff79a7 */ /* 0x000fe6000810041a */
[----:B------:R-:W-:Y:S05]  /*5af0*/  @P1 BRA `(.L_x_4455) ;  /* 0xffffffd800d81947 */ /* 0x000fea000383ffff */
.L_x_4444:
[----:B------:R-:W-:-:S13]  /*5b00*/  ISETP.LE.AND P1, PT, RZ, UR23, PT ;  /* 0x00000017ff007c0c */ /* 0x000fda000bf23270 */
[----:B------:R-:W-:Y:S05]  /*5b10*/  @!P1 BRA `(.L_x_4456) ;  /* 0x0000001c00509947 */ /* 0x000fea0003800000 */
[----:B------:R-:W-:Y:S01]  /*5b20*/  IMAD.MOV.U32 R202, RZ, RZ, R5 ;  /* 0x000000ffffca7224 */ /* 0x000fe200078e0005 */
[----:B------:R-:W-:Y:S01]  /*5b30*/  ULDC UR22, c[0x0][0x988] ;  /* 0x0002620000167ab9 */ /* 0x000fe20000000800 */
[----:B---3--:R-:W-:-:S07]  /*5b40*/  IMAD.MOV.U32 R9, RZ, RZ, R6 ;  /* 0x000000ffff097224 */ /* 0x008fce00078e0006 */
.L_x_4467:
[----:B------:R-:W-:-:S04]  /*5b50*/  UIADD3 UR36, UR36, 0x1, URZ ;  /* 0x0000000124247890 */ /* 0x000fc8000fffe03f */
[----:B------:R-:W-:-:S04]  /*5b60*/  UISETP.NE.AND UP0, UPT, UR36, 0x2, UPT ;  /* 0x000000022400788c */ /* 0x000fc8000bf05270 */
[----:B------:R-:W-:Y:S02]  /*5b70*/  USEL UR6, URZ, 0x1, UP0 ;  /* 0x000000013f067887 */ /* 0x000fe40008000000 */
[----:B------:R-:W-:Y:S02]  /*5b80*/  USEL UR36, UR36, URZ, UP0 ;  /* 0x0000003f24247287 */ /* 0x000fe40008000000 */
[----:B------:R-:W-:Y:S01]  /*5b90*/  ULOP3.LUT UR37, UR37, UR6, URZ, 0x3c, !UPT ;  /* 0x0000000625257292 */ /* 0x000fe2000f8e3c3f */
[----:B-1----:R-:W-:Y:S11]  /*5ba0*/  @!P0 BRA `(.L_x_4457) ;  /* 0x0000000000048947 */ /* 0x002ff60003800000 */
[----:B------:R-:W-:Y:S01]  /*5bb0*/  BPT.TRAP 0x1 ;  /* 0x000000040000795c */ /* 0x000fe20000300000 */
.L_x_4457:
        /* <DEDUP_REMOVED lines=9> */
.L_x_4458:
[----:B--2---:R-:W-:Y:S05]  /*5c50*/  @P1 BRA `(.L_x_4459) ;  /* 0x0000000000081947 */ /* 0x004fea0003800000 */
[----:B------:R-:W2:Y:S02]  /*5c60*/  SYNCS.PHASECHK.TRANS64.TRYWAIT P1, [UR25+0x22830], R7 ;  /* 0x02283007ff0075a7 */ /* 0x000ea40008020159 */
[----:B--2---:R-:W-:Y:S05]  /*5c70*/  @!P1 BRA `(.L_x_4460) ;  /* 0x0000008c00fc9947 */ /* 0x004fea0003800000 */
.L_x_4459:
[----:B------:R-:W-:Y:S01]  /*5c80*/  UIMAD UR6, UR36, 0x300, UR20 ;  /* 0x00000300240678a4 */ /* 0x000fe2000f8e0214 */
[----:B------:R-:W-:Y:S01]  /*5c90*/  WARPGROUP.ARRIVE ;  /* 0x00000000000079c5 */ /* 0x000fe20000000000 */
[----:B------:R-:W-:Y:S01]  /*5ca0*/  UMOV UR7, 0x40000040 ;  /* 0x4000004000077882 */ /* 0x000fe20000000000 */
[----:B------:R-:W-:Y:S01]  /*5cb0*/  UMOV UR11, 0x40000040 ;  /* 0x40000040000b7882 */ /* 0x000fe20000000000 */
[----:B------:R-:W-:-:S03]  /*5cc0*/  UIADD3 UR10, UR6, 0x2, URZ ;  /* 0x00000002060a7890 */ /* 0x000fc6000fffe03f */
[----:B-1----:R-:W1:Y:S01]  /*5cd0*/  S2R R0, SR_TID.X ;  /* 0x0000000000007919 */ /* 0x002e620000002100 */
        /* <DEDUP_REMOVED lines=20> */
.L_x_4461:
[----:B------:R-:W-:Y:S01]  /*5e20*/  FMNMX.FTZ R6, R152, R9, !PT ;  /* 0x0000000998067209 */ /* 0x000fe20007810000 */
[----:B------:R-:W-:Y:S01]  /*5e30*/  UMOV UR10, UR22 ;  /* 0x00000016000a7c82 */ /* 0x000fe20008000000 */
[----:B------:R-:W-:Y:S01]  /*5e40*/  FMNMX.FTZ R10, R154, R202, !PT ;  /* 0x000000ca9a0a7209 */ /* 0x000fe20007810000 */
[----:B------:R-:W-:Y:S01]  /*5e50*/  UIADD3 UR6, UR25, 0x22840, URZ ;  /* 0x0002284019067890 */ /* 0x000fe2000fffe03f */
[----:B------:R-:W-:-:S03]  /*5e60*/  FMNMX.FTZ R5, R153, R6, !PT ;  /* 0x0000000699057209 */ /* 0x000fc60007810000 */
[----:B------:R-:W-:Y:S01]  /*5e70*/  UPRMT UR6, UR24, 0x654, UR6 ;  /* 0x0000065418067896 */ /* 0x000fe20008000006 */
[----:B------:R-:W-:-:S04]  /*5e80*/  FMNMX.FTZ R6, R156, R5, !PT ;  /* 0x000000059c067209 */ /* 0x000fc80007810000 */
[----:B------:R-:W-:-:S04]  /*5e90*/  FMNMX.FTZ R5, R157, R6, !PT ;  /* 0x000000069d057209 */ /* 0x000fc80007810000 */
[----:B------:R-:W-:Y:S01]  /*5ea0*/  FMNMX.FTZ R6, R160, R5, !PT ;  /* 0x00000005a0067209 */ /* 0x000fe20007810000 */
[----:B------:R-:W-:Y:S03]  /*5eb0*/  SYNCS.ARRIVE.TRANS64.RED.A1T0 RZ, [UR6], RZ ;  /* 0x000000ffffff79a7 */ /* 0x000fe60008100406 */
        /* <DEDUP_REMOVED lines=45> */
[----:B------:R-:W2:Y:S01]  /*6190*/  MUFU.EX2 R8, R8 ;  /* 0x0000000800087308 */ /* 0x000ea20000000800 */
[--C-:B------:R-:W-:Y:S01]  /*61a0*/  FFMA.FTZ R153, R156, UR10, -R203.reuse ;  /* 0x0000000a9c997c23 */ /* 0x100fe200080108cb */
[----:B------:R-:W-:Y:S01]  /*61b0*/  FMNMX.FTZ R5, R179, R10, !PT ;  /* 0x0000000ab3057209 */ /* 0x000fe20007810000 */
[--C-:B------:R-:W-:Y:S01]  /*61c0*/  FFMA.FTZ R21, R161, UR10, -R203.reuse ;  /* 0x0000000aa1157c23 */ /* 0x100fe200080108cb */
[--C-:B------:R-:W-:Y:S01]  /*61d0*/  FFMA.FTZ R161, R169, UR10, -R203.reuse ;  /* 0x0000000aa9a17c23 */ /* 0x100fe200080108cb */
[--C-:B------:R-:W-:Y:S01]  /*61e0*/  FFMA.FTZ R169, R185, UR10, -R203.reuse ;  /* 0x0000000ab9a97c23 */ /* 0x100fe200080108cb */
[----:B------:R-:W-:Y:S01]  /*61f0*/  FMNMX.FTZ R10, R182, R5, !PT ;  /* 0x00000005b60a7209 */ /* 0x000fe20007810000 */
[--C-:B------:R-:W-:Y:S01]  /*6200*/  FFMA.FTZ R156, R160, UR10, -R203.reuse ;  /* 0x0000000aa09c7c23 */ /* 0x100fe200080108cb */
[----:B------:R-:W3:Y:S01]  /*6210*/  MUFU.EX2 R15, R15 ;  /* 0x0000000f000f7308 */ /* 0x000ee20000000800 */
[--C-:B------:R-:W-:Y:S01]  /*6220*/  FFMA.FTZ R160, R168, UR10, -R203.reuse ;  /* 0x0000000aa8a07c23 */ /* 0x100fe200080108cb */
[----:B------:R-:W-:Y:S01]  /*6230*/  FMNMX.FTZ R5, R183, R10, !PT ;  /* 0x0000000ab7057209 */ /* 0x000fe20007810000 */
[--C-:B------:R-:W-:Y:S01]  /*6240*/  FFMA.FTZ R168, R184, UR10, -R203.reuse ;  /* 0x0000000ab8a87c23 */ /* 0x100fe200080108cb */
[--C-:B------:R-:W-:Y:S01]  /*6250*/  FFMA.FTZ R20, R165, UR10, -R203.reuse ;  /* 0x0000000aa5147c23 */ /* 0x100fe200080108cb */
[--C-:B------:R-:W-:Y:S01]  /*6260*/  FFMA.FTZ R165, R173, UR10, -R203.reuse ;  /* 0x0000000aada57c23 */ /* 0x100fe200080108cb */
[----:B------:R-:W-:Y:S01]  /*6270*/  FMNMX.FTZ R10, R186, R5, !PT ;  /* 0x00000005ba0a7209 */ /* 0x000fe20007810000 */
[--C-:B------:R-:W-:Y:S01]  /*6280*/  FFMA.FTZ R173, R189, UR10, -R203.reuse ;  /* 0x0000000abdad7c23 */ /* 0x100fe200080108cb */
[----:B------:R-:W4:Y:S01]  /*6290*/  MUFU.EX2 R152, R152 ;  /* 0x0000009800987308 */ /* 0x000f220000000800 */
[--C-:B------:R-:W-:Y:S01]  /*62a0*/  FFMA.FTZ R12, R172, UR10, -R203.reuse ;  /* 0x0000000aac0c7c23 */ /* 0x100fe200080108cb */
[----:B------:R-:W-:Y:S01]  /*62b0*/  FMNMX.FTZ R5, R187, R10, !PT ;  /* 0x0000000abb057209 */ /* 0x000fe20007810000 */
[--C-:B------:R-:W-:Y:S01]  /*62c0*/  FFMA.FTZ R201, R177, UR10, -R203.reuse ;  /* 0x0000000ab1c97c23 */ /* 0x100fe200080108cb */
[--C-:B------:R-:W-:Y:S01]  /*62d0*/  FFMA.FTZ R172, R192, UR10, -R203.reuse ;  /* 0x0000000ac0ac7c23 */ /* 0x100fe200080108cb */
[--C-:B------:R-:W-:Y:S01]  /*62e0*/  FFMA.FTZ R177, R193, UR10, -R203.reuse ;  /* 0x0000000ac1b17c23 */ /* 0x100fe200080108cb */
[----:B------:R-:W-:Y:S01]  /*62f0*/  FMNMX.FTZ R10, R190, R5, !PT ;  /* 0x00000005be0a7209 */ /* 0x000fe20007810000 */
[--C-:B------:R-:W-:Y:S01]  /*6300*/  FFMA.FTZ R196, R196, UR10, -R203.reuse ;  /* 0x0000000ac4c47c23 */ /* 0x100fe200080108cb */
[----:B------:R-:W5:Y:S01]  /*6310*/  MUFU.EX2 R153, R153 ;  /* 0x0000009900997308 */ /* 0x000f620000000800 */
[----:B--2---:R-:W-:Y:S01]  /*6320*/  FMUL.FTZ R24, R24, R8 ;  /* 0x0000000818187220 */ /* 0x004fe20000410000 */
[----:B------:R-:W-:Y:S01]  /*6330*/  FMNMX.FTZ R5, R191, R10, !PT ;  /* 0x0000000abf057209 */ /* 0x000fe20007810000 */
[-C--:B------:R-:W-:Y:S01]  /*6340*/  FMUL.FTZ R25, R25, R8.reuse ;  /* 0x0000000819197220 */ /* 0x080fe20000410000 */
[-C--:B------:R-:W-:Y:S01]  /*6350*/  FMUL.FTZ R28, R28, R8.reuse ;  /* 0x000000081c1c7220 */ /* 0x080fe20000410000 */
[-C--:B------:R-:W-:Y:S01]  /*6360*/  FMUL.FTZ R29, R29, R8.reuse ;  /* 0x000000081d1d7220 */ /* 0x080fe20000410000 */
[----:B------:R-:W-:Y:S01]  /*6370*/  FMNMX.FTZ R10, R194, R5, !PT ;  /* 0x00000005c20a7209 */ /* 0x000fe20007810000 */
[-C--:B------:R-:W-:Y:S01]  /*6380*/  FMUL.FTZ R32, R32, R8.reuse ;  /* 0x0000000820207220 */ /* 0x080fe20000410000 */
[----:B------:R-:W2:Y:S01]  /*6390*/  MUFU.EX2 R200, R200 ;  /* 0x000000c800c87308 */ /* 0x000ea20000000800 */
[----:B------:R-:W-:Y:S01]  /*63a0*/  FMUL.FTZ R33, R33, R8 ;  /* 0x0000000821217220 */ /* 0x000fe20000410000 */
[----:B------:R-:W-:Y:S01]  /*63b0*/  FMNMX.FTZ R5, R195, R10, !PT ;  /* 0x0000000ac3057209 */ /* 0x000fe20007810000 */
[-C--:B------:R-:W-:Y:S01]  /*63c0*/  FMUL.FTZ R36, R36, R8.reuse ;  /* 0x0000000824247220 */ /* 0x080fe20000410000 */
[-C--:B------:R-:W-:Y:S01]  /*63d0*/  FMUL.FTZ R37, R37, R8.reuse ;  /* 0x0000000825257220 */ /* 0x080fe20000410000 */
[-C--:B------:R-:W-:Y:S01]  /*63e0*/  FMUL.FTZ R40, R40, R8.reuse ;  /* 0x0000000828287220 */ /* 0x080fe20000410000 */
[----:B------:R-:W-:Y:S01]  /*63f0*/  FMNMX.FTZ R10, R198, R5, !PT ;  /* 0x00000005c60a7209 */ /* 0x000fe20007810000 */
[-C--:B------:R-:W-:Y:S01]  /*6400*/  FMUL.FTZ R41, R41, R8.reuse ;  /* 0x0000000829297220 */ /* 0x080fe20000410000 */
[----:B------:R-:W0:Y:S01]  /*6410*/  MUFU.EX2 R156, R156 ;  /* 0x0000009c009c7308 */ /* 0x000e220000000800 */
[----:B------:R-:W-:Y:S01]  /*6420*/  FMUL.FTZ R44, R44, R8 ;  /* 0x000000082c2c7220 */ /* 0x000fe20000410000 */
[----:B------:R-:W-:Y:S01]  /*6430*/  FMNMX.FTZ R10, R199, R10, !PT ;  /* 0x0000000ac70a7209 */ /* 0x000fe20007810000 */
[-C--:B------:R-:W-:Y:S01]  /*6440*/  FMUL.FTZ R45, R45, R8.reuse ;  /* 0x000000082d2d7220 */ /* 0x080fe20000410000 */
[-C--:B------:R-:W-:Y:S01]  /*6450*/  FMUL.FTZ R48, R48, R8.reuse ;  /* 0x0000000830307220 */ /* 0x080fe20000410000 */
        /* <DEDUP_REMOVED lines=28> */
[--C-:B------:R-:W-:Y:S01]  /*6620*/  FFMA.FTZ R10, R188, UR10, -R203.reuse ;  /* 0x0000000abc0a7c23 */ /* 0x100fe200080108cb */
[-C--:B------:R-:W-:Y:S01]  /*6630*/  FMUL.FTZ R93, R93, R8.reuse ;  /* 0x000000085d5d7220 */ /* 0x080fe20000410000 */
[-C--:B------:R-:W-:Y:S01]  /*6640*/  FMUL.FTZ R96, R96, R8.reuse ;  /* 0x0000000860607220 */ /* 0x080fe20000410000 */
[----:B------:R-:W1:Y:S01]  /*6650*/  SHFL.BFLY PT, R176, R9, 0x1, 0x1f ;  /* 0x0c201f0009b07f89 */ /* 0x000e6200000e0000 */
        /* <DEDUP_REMOVED lines=23> */
[----:B-1----:R-:W-:Y:S01]  /*67d0*/  FMNMX.FTZ R5, R9, R176, !PT ;  /* 0x000000b009057209 */ /* 0x002fe20007810000 */
[----:B------:R-:W-:Y:S01]  /*67e0*/  FFMA.FTZ R176, R197, UR10, -R203 ;  /* 0x0000000ac5b07c23 */ /* 0x000fe200080108cb */
[-C--:B------:R-:W-:Y:S01]  /*67f0*/  FMUL.FTZ R137, R137, R8.reuse ;  /* 0x0000000889897220 */ /* 0x080fe20000410000 */
[-C--:B------:R-:W-:Y:S01]  /*6800*/  FMUL.FTZ R140, R140, R8.reuse ;  /* 0x000000088c8c7220 */ /* 0x080fe20000410000 */
[----:B------:R-:W-:Y:S01]  /*6810*/  MUFU.EX2 R164, R164 ;  /* 0x000000a400a47308 */ /* 0x000fe20000000800 */
[----:B------:R-:W-:Y:S01]  /*6820*/  FADD.FTZ R157, -R5, R202 ;  /* 0x000000ca059d7221 */ /* 0x000fe20000010100 */
[-C--:B------:R-:W-:Y:S01]  /*6830*/  FMUL.FTZ R141, R141, R8.reuse ;  /* 0x000000088d8d7220 */ /* 0x080fe20000410000 */
[-C--:B------:R-:W-:Y:S01]  /*6840*/  FMUL.FTZ R144, R144, R8.reuse ;  /* 0x0000000890907220 */ /* 0x080fe20000410000 */
[-C--:B------:R-:W-:Y:S01]  /*6850*/  FMUL.FTZ R145, R145, R8.reuse ;  /* 0x0000000891917220 */ /* 0x080fe20000410000 */
[----:B------:R-:W-:Y:S01]  /*6860*/  FMUL.FTZ R181, R157, UR10 ;  /* 0x0000000a9db57c20 */ /* 0x000fe20008410000 */
[----:B------:R-:W-:Y:S01]  /*6870*/  FMUL.FTZ R157, R5, UR10 ;  /* 0x0000000a059d7c20 */ /* 0x000fe20008410000 */
[-C--:B------:R-:W-:Y:S01]  /*6880*/  FMUL.FTZ R148, R148, R8.reuse ;  /* 0x0000000894947220 */ /* 0x080fe20000410000 */
[----:B------:R-:W-:Y:S01]  /*6890*/  MUFU.EX2 R201, R201 ;  /* 0x000000c900c97308 */ /* 0x000fe20000000800 */
[----:B------:R-:W-:Y:S01]  /*68a0*/  FMUL.FTZ R149, R149, R8 ;  /* 0x0000000895957220 */ /* 0x000fe20000410000 */
        /* <DEDUP_REMOVED lines=10> */
[----:B------:R-:W-:Y:S01]  /*6950*/  FFMA.FTZ R175, R179, UR10, -R157 ;  /* 0x0000000ab3af7c23 */ /* 0x000fe2000801089d */
[----:B---3--:R-:W-:Y:S01]  /*6960*/  FFMA.FTZ R179, R8, R3, R15 ;  /* 0x0000000308b37223 */ /* 0x008fe2000001000f */
[--C-:B------:R-:W-:Y:S01]  /*6970*/  FFMA.FTZ R162, R166, UR10, -R157.reuse ;  /* 0x0000000aa6a27c23 */ /* 0x100fe2000801089d */
[----:B------:R-:W-:Y:S01]  /*6980*/  FFMA.FTZ R166, R170, UR10, -R157 ;  /* 0x0000000aaaa67c23 */ /* 0x000fe2000801089d */
[----:B------:R-:W1:Y:S01]  /*6990*/  MUFU.EX2 R180, R180 ;  /* 0x000000b400b47308 */ /* 0x000e620000000800 */
[----:B----4-:R-:W-:Y:S01]  /*69a0*/  FADD.FTZ R154, R152, R179 ;  /* 0x000000b3989a7221 */ /* 0x010fe20000010000 */
[--C-:B------:R-:W-:Y:S01]  /*69b0*/  FFMA.FTZ R3, R182, UR10, -R157.reuse ;  /* 0x0000000ab6037c23 */ /* 0x100fe2000801089d */
[--C-:B------:R-:W-:Y:S01]  /*69c0*/  FFMA.FTZ R170, R174, UR10, -R157.reuse ;  /* 0x0000000aaeaa7c23 */ /* 0x100fe2000801089d */
[--C-:B------:R-:W-:Y:S01]  /*69d0*/  FFMA.FTZ R174, R178, UR10, -R157.reuse ;  /* 0x0000000ab2ae7c23 */ /* 0x100fe2000801089d */
[----:B-----5:R-:W-:Y:S01]  /*69e0*/  FADD.FTZ R189, R153, R154 ;  /* 0x0000009a99bd7221 */ /* 0x020fe20000010000 */
[--C-:B------:R-:W-:Y:S01]  /*69f0*/  FFMA.FTZ R178, R186, UR10, -R157.reuse ;  /* 0x0000000abab27c23 */ /* 0x100fe2000801089d */
[----:B------:R-:W-:Y:S01]  /*6a00*/  FFMA.FTZ R190, R190, UR10, -R157 ;  /* 0x0000000abebe7c23 */ /* 0x000fe2000801089d */
[----:B------:R-:W3:Y:S01]  /*6a10*/  MUFU.EX2 R155, R155 ;  /* 0x0000009b009b7308 */ /* 0x000ee20000000800 */
[----:B--2---:R-:W-:Y:S01]  /*6a20*/  FADD.FTZ R189, R200, R189 ;  /* 0x000000bdc8bd7221 */ /* 0x004fe20000010000 */
[--C-:B------:R-:W-:Y:S01]  /*6a30*/  FFMA.FTZ R191, R191, UR10, -R157.reuse ;  /* 0x0000000abfbf7c23 */ /* 0x100fe2000801089d */
[--C-:B------:R-:W-:Y:S01]  /*6a40*/  FFMA.FTZ R194, R194, UR10, -R157.reuse ;  /* 0x0000000ac2c27c23 */ /* 0x100fe2000801089d */
[----:B------:R-:W-:Y:S01]  /*6a50*/  FFMA.FTZ R195, R195, UR10, -R157 ;  /* 0x0000000ac3c37c23 */ /* 0x000fe2000801089d */
[----:B0-----:R-:W-:Y:S01]  /*6a60*/  FADD.FTZ R182, R156, R189 ;  /* 0x000000bd9cb67221 */ /* 0x001fe20000010000 */
[--C-:B------:R-:W-:Y:S01]  /*6a70*/  FFMA.FTZ R198, R198, UR10, -R157.reuse ;  /* 0x0000000ac6c67c23 */ /* 0x100fe2000801089d */
[--C-:B------:R-:W-:Y:S01]  /*6a80*/  FFMA.FTZ R199, R199, UR10, -R157.reuse ;  /* 0x0000000ac7c77c23 */ /* 0x100fe2000801089d */
[----:B------:R-:W0:Y:S01]  /*6a90*/  MUFU.EX2 R158, R158 ;  /* 0x0000009e009e7308 */ /* 0x000e220000000800 */
[----:B-1----:R-:W-:Y:S01]  /*6aa0*/  FFMA.FTZ R4, R181, R4, R180 ;  /* 0x00000004b5047223 */ /* 0x002fe200000100b4 */
[C---:B------:R-:W-:Y:S01]  /*6ab0*/  FADD.FTZ R182, R21.reuse, R182 ;  /* 0x000000b615b67221 */ /* 0x040fe20000010000 */
[----:B------:R-:W-:Y:S01]  /*6ac0*/  F2FP.F16.F32.PACK_AB R152, R152, R15 ;  /* 0x0000000f9898723e */ /* 0x000fe200000000ff */
[-C--:B------:R-:W-:Y:S01]  /*6ad0*/  FMUL.FTZ R26, R26, R181.reuse ;  /* 0x000000b51a1a7220 */ /* 0x080fe20000410000 */
[----:B------:R-:W-:Y:S01]  /*6ae0*/  F2FP.F16.F32.PACK_AB R156, R21, R156 ;  /* 0x0000009c159c723e */ /* 0x000fe200000000ff */
[-C--:B------:R-:W-:Y:S01]  /*6af0*/  FMUL.FTZ R27, R27, R181.reuse ;  /* 0x000000b51b1b7220 */ /* 0x080fe20000410000 */
[-C--:B------:R-:W-:Y:S01]  /*6b00*/  FMUL.FTZ R30, R30, R181.reuse ;  /* 0x000000b51e1e7220 */ /* 0x080fe20000410000 */
[----:B------:R-:W1:Y:S01]  /*6b10*/  MUFU.EX2 R185, R185 ;  /* 0x000000b900b97308 */ /* 0x000e620000000800 */
[----:B---3--:R-:W-:Y:S01]  /*6b20*/  FADD.FTZ R179, R155, R4 ;  /* 0x000000049bb37221 */ /* 0x008fe20000010000 */
[----:B------:R-:W-:Y:S01]  /*6b30*/  FFMA.FTZ R4, R183, UR10, -R157 ;  /* 0x0000000ab7047c23 */ /* 0x000fe2000801089d */
[-C--:B------:R-:W-:Y:S01]  /*6b40*/  FMUL.FTZ R31, R31, R181.reuse ;  /* 0x000000b51f1f7220 */ /* 0x080fe20000410000 */
[-C--:B------:R-:W-:Y:S01]  /*6b50*/  FMUL.FTZ R34, R34, R181.reuse ;  /* 0x000000b522227220 */ /* 0x080fe20000410000 */
[-C--:B------:R-:W-:Y:S01]  /*6b60*/  FMUL.FTZ R35, R35, R181.reuse ;  /* 0x000000b523237220 */ /* 0x080fe20000410000 */
[-C--:B------:R-:W-:Y:S01]  /*6b70*/  FMUL.FTZ R38, R38, R181.reuse ;  /* 0x000000b526267220 */ /* 0x080fe20000410000 */
[-C--:B------:R-:W-:Y:S01]  /*6b80*/  FMUL.FTZ R39, R39, R181.reuse ;  /* 0x000000b527277220 */ /* 0x080fe20000410000 */
[----:B------:R-:W2:Y:S01]  /*6b90*/  MUFU.EX2 R159, R159 ;  /* 0x0000009f009f7308 */ /* 0x000ea20000000800 */
[----:B0-----:R-:W-:Y:S01]  /*6ba0*/  FADD.FTZ R154, R158, R179 ;  /* 0x000000b39e9a7221 */ /* 0x001fe20000010000 */
[----:B------:R-:W-:Y:S01]  /*6bb0*/  FFMA.FTZ R179, R187, UR10, -R157 ;  /* 0x0000000abbb37c23 */ /* 0x000fe2000801089d */
[----:B------:R-:W-:Y:S01]  /*6bc0*/  FADD.FTZ R187, R13, R182 ;  /* 0x000000b60dbb7221 */ /* 0x000fe20000010000 */
[-C--:B------:R-:W-:Y:S01]  /*6bd0*/  FMUL.FTZ R42, R42, R181.reuse ;  /* 0x000000b52a2a7220 */ /* 0x080fe20000410000 */
[-C--:B------:R-:W-:Y:S01]  /*6be0*/  FMUL.FTZ R43, R43, R181.reuse ;  /* 0x000000b52b2b7220 */ /* 0x080fe20000410000 */
[-C--:B------:R-:W-:Y:S01]  /*6bf0*/  FMUL.FTZ R46, R46, R181.reuse ;  /* 0x000000b52e2e7220 */ /* 0x080fe20000410000 */
[----:B------:R-:W-:Y:S01]  /*6c00*/  FADD.FTZ R187, R20, R187 ;  /* 0x000000bb14bb7221 */ /* 0x000fe20000010000 */
        /* <DEDUP_REMOVED lines=34> */
[----:B------:R-:W-:Y:S01]  /*6e30*/  FADD.FTZ R154, R160, R187 ;  /* 0x000000bba09a7221 */ /* 0x000fe20000010000 */
[----:B------:R-:W-:Y:S01]  /*6e40*/  F2FP.F16.F32.PACK_AB R160, R161, R160 ;  /* 0x000000a0a1a0723e */ /* 0x000fe200000000ff */
[-C--:B------:R-:W-:Y:S01]  /*6e50*/  FMUL.FTZ R95, R95, R181.reuse ;  /* 0x000000b55f5f7220 */ /* 0x080fe20000410000 */
[----:B------:R-:W-:Y:S01]  /*6e60*/  FMUL.FTZ R98, R98, R181 ;  /* 0x000000b562627220 */ /* 0x000fe20000410000 */
[----:B------:R-:W-:Y:S01]  /*6e70*/  FADD.FTZ R157, R161, R154 ;  /* 0x0000009aa19d7221 */ /* 0x000fe20000010000 */
[----:B------:R-:W-:Y:S01]  /*6e80*/  F2FP.F16.F32.PACK_AB R154, R200, R153 ;  /* 0x00000099c89a723e */ /* 0x000fe200000000ff */
[----:B------:R-:W2:Y:S01]  /*6e90*/  MUFU.EX2 R170, R170 ;  /* 0x000000aa00aa7308 */ /* 0x000ea20000000800 */
[----:B0-----:R-:W-:Y:S01]  /*6ea0*/  FADD.FTZ R182, R166, R183 ;  /* 0x000000b7a6b67221 */ /* 0x001fe20000010000 */
[----:B------:R-:W-:Y:S01]  /*6eb0*/  F2FP.F16.F32.PACK_AB R153, R155, R180 ;  /* 0x000000b49b99723e */ /* 0x000fe200000000ff */
[-C--:B------:R-:W-:Y:S01]  /*6ec0*/  FMUL.FTZ R99, R99, R181.reuse ;  /* 0x000000b563637220 */ /* 0x080fe20000410000 */
[----:B------:R-:W-:Y:S01]  /*6ed0*/  F2FP.F16.F32.PACK_AB R155, R185, R158 ;  /* 0x0000009eb99b723e */ /* 0x000fe200000000ff */
[----:B------:R-:W-:Y:S01]  /*6ee0*/  FMUL.FTZ R102, R102, R181 ;  /* 0x000000b566667220 */ /* 0x000fe20000410000 */
[----:B------:R-:W-:Y:S01]  /*6ef0*/  F2FP.F16.F32.PACK_AB R158, R20, R13 ;  /* 0x0000000d149e723e */ /* 0x000fe200000000ff */
[-C--:B------:R-:W-:Y:S01]  /*6f00*/  FMUL.FTZ R103, R103, R181.reuse ;  /* 0x000000b567677220 */ /* 0x080fe20000410000 */
[----:B------:R-:W0:Y:S01]  /*6f10*/  MUFU.EX2 R171, R171 ;  /* 0x000000ab00ab7308 */ /* 0x000e220000000800 */
[C---:B-1----:R-:W-:Y:S01]  /*6f20*/  FADD.FTZ R183, R167.reuse, R182 ;  /* 0x000000b6a7b77221 */ /* 0x042fe20000010000 */
[----:B------:R-:W-:Y:S01]  /*6f30*/  FADD.FTZ R182, R12, R157 ;  /* 0x0000009d0cb67221 */ /* 0x000fe20000010000 */
[----:B------:R-:W-:Y:S01]  /*6f40*/  F2FP.F16.F32.PACK_AB R161, R167, R166 ;  /* 0x000000a6a7a1723e */ /* 0x000fe200000000ff */
[-C--:B------:R-:W-:Y:S01]  /*6f50*/  FMUL.FTZ R106, R106, R181.reuse ;  /* 0x000000b56a6a7220 */ /* 0x080fe20000410000 */
[-C--:B------:R-:W-:Y:S01]  /*6f60*/  FMUL.FTZ R107, R107, R181.reuse ;  /* 0x000000b56b6b7220 */ /* 0x080fe20000410000 */
[----:B------:R-:W-:Y:S01]  /*6f70*/  FADD.FTZ R157, R165, R182 ;  /* 0x000000b6a59d7221 */ /* 0x000fe20000010000 */
[----:B------:R-:W-:Y:S01]  /*6f80*/  FMUL.FTZ R110, R110, R181 ;  /* 0x000000b56e6e7220 */ /* 0x000fe20000410000 */
[----:B------:R-:W1:Y:S01]  /*6f90*/  MUFU.EX2 R174, R174 ;  /* 0x000000ae00ae7308 */ /* 0x000e620000000800 */
[----:B--2---:R-:W-:Y:S01]  /*6fa0*/  FADD.FTZ R186, R170, R183 ;  /* 0x000000b7aaba7221 */ /* 0x004fe20000010000 */
[----:B------:R-:W-:Y:S01]  /*6fb0*/  FADD.FTZ R182, R164, R157 ;  /* 0x0000009da4b67221 */ /* 0x000fe20000010000 */
[----:B------:R-:W-:Y:S01]  /*6fc0*/  F2FP.F16.F32.PACK_AB R157, R184, R159 ;  /* 0x0000009fb89d723e */ /* 0x000fe200000000ff */
[-C--:B------:R-:W-:Y:S01]  /*6fd0*/  FMUL.FTZ R111, R111, R181.reuse ;  /* 0x000000b56f6f7220 */ /* 0x080fe20000410000 */
[----:B------:R-:W-:Y:S01]  /*6fe0*/  F2FP.F16.F32.PACK_AB R159, R163, R162 ;  /* 0x000000a2a39f723e */ /* 0x000fe200000000ff */
[----:B------:R-:W-:Y:S01]  /*6ff0*/  FADD.FTZ R182, R201, R182 ;  /* 0x000000b6c9b67221 */ /* 0x000fe20000010000 */
[----:B------:R-:W-:Y:S01]  /*7000*/  F2FP.F16.F32.PACK_AB R162, R165, R12 ;  /* 0x0000000ca5a2723e */ /* 0x000fe200000000ff */
[----:B------:R-:W2:Y:S01]  /*7010*/  MUFU.EX2 R175, R175 ;  /* 0x000000af00af7308 */ /* 0x000ea20000000800 */
[C---:B0-----:R-:W-:Y:S01]  /*7020*/  FADD.FTZ R183, R171.reuse, R186 ;  /* 0x000000baabb77221 */ /* 0x041fe20000010000 */
[----:B------:R-:W-:Y:S01]  /*7030*/  F2FP.F16.F32.PACK_AB R163, R171, R170 ;  /* 0x000000aaaba3723e */ /* 0x000fe200000000ff */
[-C--:B------:R-:W-:Y:S01]  /*7040*/  FMUL.FTZ R114, R114, R181.reuse ;  /* 0x000000b572727220 */ /* 0x080fe20000410000 */
[----:B------:R-:W-:Y:S01]  /*7050*/  F2FP.F16.F32.PACK_AB R164, R201, R164 ;  /* 0x000000a4c9a4723e */ /* 0x000fe200000000ff */
        /* <DEDUP_REMOVED lines=25> */
[----:B------:R-:W-:-:S02]  /*71f0*/  FMUL.FTZ R151, R151, R181 ;  /* 0x000000b597977220 */ /* 0x000fc40000410000 */
        /* <DEDUP_REMOVED lines=41> */
[----:B--2---:R-:W-:-:S04]  /*7490*/  FADD.FTZ R4, R198, R3 ;  /* 0x00000003c6047221 */ /* 0x004fc80000010000 */
[C---:B0-----:R-:W-:Y:S01]  /*74a0*/  FADD.FTZ R4, R175.reuse, R4 ;  /* 0x00000004af047221 */ /* 0x041fe20000010000 */
[----:B------:R-:W-:Y:S01]  /*74b0*/  F2FP.F16.F32.PACK_AB R175, R175, R198 ;  /* 0x000000c6afaf723e */ /* 0x000fe200000000ff */
[C---:B-1----:R-:W-:Y:S01]  /*74c0*/  FADD.FTZ R3, R176.reuse, R11 ;  /* 0x0000000bb0037221 */ /* 0x042fe20000010000 */
[----:B------:R-:W-:Y:S01]  /*74d0*/  F2FP.F16.F32.PACK_AB R174, R176, R9 ;  /* 0x00000009b0ae723e */ /* 0x000fe200000000ff */
[----:B------:R-:W-:Y:S06]  /*74e0*/  @!P0 BRA `(.L_x_4462) ;  /* 0x0000000000048947 */ /* 0x000fec0003800000 */
[----:B------:R-:W-:Y:S01]  /*74f0*/  BPT.TRAP 0x1 ;  /* 0x000000040000795c */ /* 0x000fe20000300000 */
.L_x_4462:
[----:B------:R0:W1:Y:S01]  /*7500*/  SYNCS.PHASECHK.TRANS64.TRYWAIT P1, [UR25+0x22850], R7 ;  /* 0x02285007ff0075a7 */ /* 0x0000620008020159 */
[----:B------:R-:W-:Y:S05]  /*7510*/  @!P0 BRA `(.L_x_4463) ;  /* 0x0000000000048947 */ /* 0x000fea0003800000 */
[----:B------:R-:W-:Y:S01]  /*7520*/  BPT.TRAP 0x1 ;  /* 0x000000040000795c */ /* 0x000fe20000300000 */
.L_x_4463:
[----:B------:R-:W-:Y:S01]  /*7530*/  VIADD R8, R204, 0x8 ;  /* 0x00000008cc087836 */ /* 0x000fe20000000000 */
[----:B-1----:R-:W-:Y:S06]  /*7540*/  @P1 BRA `(.L_x_4464) ;  /* 0x0000000000081947 */ /* 0x002fec0003800000 */
[----:B------:R-:W1:Y:S02]  /*7550*/  SYNCS.PHASECHK.TRANS64.TRYWAIT P1, [UR25+0x22850], R7 ;  /* 0x02285007ff0075a7 */ /* 0x000e640008020159 */
[----:B-1----:R-:W-:Y:S05]  /*7560*/  @!P1 BRA `(.L_x_4465) ;  /* 0x0000007400d89947 */ /* 0x002fea0003800000 */
.L_x_4464:
        /* <DEDUP_REMOVED lines=39> */
.L_x_4466:
[----:B------:R-:W-:Y:S01]  /*77e0*/  UIADD3 UR25, UR25, 0x22860, URZ ;  /* 0x0002286019197890 */ /* 0x000fe2000fffe03f */
[----:B------:R-:W-:Y:S01]  /*77f0*/  ISETP.LT.AND P1, PT, RZ, UR23, PT ;  /* 0x00000017ff007c0c */ /* 0x000fe2000bf21270 */
[----:B------:R-:W-:Y:S01]  /*7800*/  UIADD3 UR23, UR23, -0x1, URZ ;  /* 0xffffffff17177890 */ /* 0x000fe2000fffe03f */
[----:B------:R-:W-:Y:S01]  /*7810*/  MOV R202, R5 ;  /* 0x0000000500ca7202 */ /* 0x000fe20000000f00 */
[----:B------:R-:W-:Y:S01]  /*7820*/  UPRMT UR25, UR24, 0x654, UR25 ;  /* 0x0000065418197896 */ /* 0x000fe20008000019 */
[----:B------:R-:W-:-:S08]  /*7830*/  IMAD.MOV.U32 R9, RZ, RZ, R6 ;  /* 0x000000ffff097224 */ /* 0x000fd000078e0006 */
[----:B------:R-:W-:Y:S01]  /*7840*/  SYNCS.ARRIVE.TRANS64.RED.A1T0 RZ, [UR25], RZ ;  /* 0x000000ffffff79a7 */ /* 0x000fe20008100419 */
[----:B------:R-:W-:Y:S05]  /*7850*/  @P1 BRA `(.L_x_4467) ;  /* 0xffffffe000bc1947 */ /* 0x000fea000383ffff */
.L_x_4456:
[----:B01-3--:R-:W0:Y:S01]  /*7860*/  SHFL.BFLY PT, R8, R3, 0x2, 0x1f ;  /* 0x0c401f0003087f89 */ /* 0x00be2200000e0000 */
[----:B------:R-:W-:Y:S01]  /*7870*/  UIADD3 UR36, UR36, 0x1, URZ ;  /* 0x0000000124247890 */ /* 0x000fe2000fffe03f */
[----:B------:R-:W-:Y:S01]  /*7880*/  IMAD.U32 R13, RZ, RZ, UR10 ;  /* 0x0000000aff0d7e24 */ /* 0x000fe2000f8e00ff */
[----:B------:R2:W-:Y:S06]  /*7890*/  BAR.ARV R0, 0x100 ;  /* 0x000400000000751d */ /* 0x0005ec0000002000 */
[----:B------:R-:W-:Y:S02]  /*78a0*/  UISETP.NE.AND UP0, UPT, UR36, 0x2, UPT ;  /* 0x000000022400788c */ /* 0x000fe4000bf05270 */
[----:B------:R-:W-:Y:S06]  /*78b0*/  BAR.ARV 0x8, 0x180 ;  /* 0x0206000000007b1d */ /* 0x000fec0000002000 */
[----:B--2---:R-:W-:Y:S01]  /*78c0*/  IMAD.MOV.U32 R0, RZ, RZ, RZ ;  /* 0x000000ffff007224 */ /* 0x004fe200078e00ff */
[----:B------:R-:W-:Y:S01]  /*78d0*/  USEL UR4, URZ, 0x1, UP0 ;  /* 0x000000013f047887 */ /* 0x000fe20008000000 */
[----:B------:R-:W1:Y:S01]  /*78e0*/  SHFL.BFLY PT, R9, R4, 0x2, 0x1f ;  /* 0x0c401f0004097f89 */ /* 0x000e6200000e0000 */
[----:B------:R-:W-:Y:S01]  /*78f0*/  PLOP3.LUT P0, PT, PT, PT, PT, 0x8, 0x0 ;  /* 0x000000000000781c */ /* 0x000fe20003f0e170 */
[----:B------:R-:W-:Y:S01]  /*7900*/  UIADD3 UR38, UR38, 0x1, URZ ;  /* 0x0000000126267890 */ /* 0x000fe2000fffe03f */
[----:B0-----:R-:W-:Y:S01]  /*7910*/  FADD.FTZ R8, R8, R3 ;  /* 0x0000000308087221 */ /* 0x001fe20000010000 */
[----:B------:R-:W-:Y:S01]  /*7920*/  IMAD.MOV.U32 R3, RZ, RZ, -0x800000 ;  /* 0xff800000ff037424 */ /* 0x000fe200078e00ff */
[----:B------:R-:W-:-:S02]  /*7930*/  USEL UR36, UR36, URZ, UP0 ;  /* 0x0000003f24247287 */ /* 0x000fc40008000000 */
[----:B------:R-:W-:Y:S01]  /*7940*/  ULOP3.LUT UR37, UR37, UR4, URZ, 0x3c, !UPT ;  /* 0x0000000425257292 */ /* 0x000fe2000f8e3c3f */
[----:B------:R-:W0:Y:S01]  /*7950*/  SHFL.BFLY PT, R7, R8, 0x1, 0x1f ;  /* 0x0c201f0008077f89 */ /* 0x000e2200000e0000 */
[----:B-1----:R-:W-:Y:S01]  /*7960*/  FADD.FTZ R9, R9, R4 ;  /* 0x0000000409097221 */ /* 0x002fe20000010000 */
[----:B------:R-:W-:-:S04]  /*7970*/  IMAD.MOV.U32 R4, RZ, RZ, -0x800000 ;  /* 0xff800000ff047424 */ /* 0x000fc800078e00ff */
[----:B------:R-:W1:Y:S01]  /*7980*/  SHFL.BFLY PT, R10, R9, 0x1, 0x1f ;  /* 0x0c201f00090a7f89 */ /* 0x000e6200000e0000 */
[----:B0-----:R-:W-:Y:S01]  /*7990*/  FADD.FTZ R11, R8, R7 ;  /* 0x00000007080b7221 */ /* 0x001fe20000010000 */
[----:B------:R-:W-:-:S04]  /*79a0*/  IMAD.MOV.U32 R7, RZ, RZ, RZ ;  /* 0x000000ffff077224 */ /* 0x000fc800078e00ff */
[----:B------:R-:W-:-:S13]  /*79b0*/  FSETP.NE.FTZ.AND P1, PT, R11, RZ, PT ;  /* 0x000000ff0b00720b */ /* 0x000fda0003f35000 */
[----:B------:R-:W0:Y:S01]  /*79c0*/  @P1 MUFU.RCP R7, R11 ;  /* 0x0000000b00071308 */ /* 0x000e220000001000 */
[----:B-1----:R-:W-:-:S05]  /*79d0*/  FADD.FTZ R10, R9, R10 ;  /* 0x0000000a090a7221 */ /* 0x002fca0000010000 */
[----:B------:R-:W-:Y:S02]  /*79e0*/  FSETP.NE.FTZ.AND P2, PT, R10, RZ, PT ;  /* 0x000000ff0a00720b */ /* 0x000fe40003f55000 */
[----:B------:R-:W1:Y:S01]  /*79f0*/  @P1 MUFU.LG2 R8, R11 ;  /* 0x0000000b00081308 */ /* 0x000e620000000c00 */
[-C--:B0-----:R-:W-:Y:S01]  /*7a00*/  FMUL.FTZ R24, R24, R7.reuse ;  /* 0x0000000718187220 */ /* 0x081fe20000410000 */
[-C--:B------:R-:W-:Y:S01]  /*7a10*/  FMUL.FTZ R25, R25, R7.reuse ;  /* 0x0000000719197220 */ /* 0x080fe20000410000 */
[----:B------:R-:W-:-:S08]  /*7a20*/  FMUL.FTZ R28, R28, R7 ;  /* 0x000000071c1c7220 */ /* 0x000fd00000410000 */
        /* <DEDUP_REMOVED lines=8> */
[----:B------:R0:W2:Y:S01]  /*7ab0*/  @P2 MUFU.RCP R0, R10 ;  /* 0x0000000a00002308 */ /* 0x0000a20000001000 */
        /* <DEDUP_REMOVED lines=54> */
[----:B------:R-:W-:-:S02]  /*7e20*/  IMAD.U32 R7, RZ, RZ, UR10 ;  /* 0x0000000aff077e24 */ /* 0x000fc4000f8e00ff */
[----:B------:R-:W-:Y:S01]  /*7e30*/  @P2 FMUL.FTZ R13, R13, 0.69314718246459960938 ;  /* 0x3f3172180d0d2820 */ /* 0x000fe20000410000 */
[----:B-1----:R-:W-:Y:S01]  /*7e40*/  @P1 FMUL.FTZ R8, R8, 0.69314718246459960938 ;  /* 0x3f31721808081820 */ /* 0x002fe20000410000 */
[----:B0-----:R-:W-:Y:S01]  /*7e50*/  @P2 FMUL.FTZ R10, R9, 0.69314718246459960938 ;  /* 0x3f317218090a2820 */ /* 0x001fe20000410000 */
[----:B------:R-:W-:Y:S01]  /*7e60*/  @P1 FMUL.FTZ R7, R7, 0.69314718246459960938 ;  /* 0x3f31721807071820 */ /* 0x000fe20000410000 */
        /* <DEDUP_REMOVED lines=66> */
.L_x_4431:
[----:B------:R-:W0:Y:S08]  /*8290*/  S2UR UR5, SR_CgaCtaId ;  /* 0x00000000000579c3 */ /* 0x000e300000008800 */
[----:B------:R-:W-:Y:S06]  /*82a0*/  BAR.SYNC.DEFER_BLOCKING 0x5, 0x180 ;  /* 0x0146000000007b1d */ /* 0x000fec0000010000 */
[----:B------:R-:W-:Y:S01]  /*82b0*/  UMOV UR4, 0x400 ;  /* 0x0000040000047882 */ /* 0x000fe20000000000 */
[----:B------:R-:W-:Y:S01]  /*82c0*/  BSSY B0, `(.L_x_4468) ;  /* 0x000028f000007945 */ /* 0x000fe20003800000 */
[----:B0-----:R-:W-:-:S09]  /*82d0*/  ULEA UR13, UR5, UR4, 0x18 ;  /* 0x00000004050d7291 */ /* 0x001fd2000f8ec03f */
[----:B------:R-:W0:Y:S02]  /*82e0*/  LDS R5, [UR13+0x228d0] ;  /* 0x0228d00dff057984 */ /* 0x000e240008000800 */
[----:B0-----:R-:W-:Y:S01]  /*82f0*/  R2UR UR4, R5 ;  /* 0x00000000050472ca */ /* 0x001fe200000e0000 */
[----:B------:R-:W-:Y:S06]  /*8300*/  BAR.ARV 0x4, 0x180 ;  /* 0x0106000000007b1d */ /* 0x000fec0000002000 */
[----:B------:R-:W-:Y:S08]  /*8310*/  @P0 BRA `(.L_x_4469) ;  /* 0x0000001c00500947 */ /* 0x000ff00003800000 */
[----:B------:R-:W0:Y:S01]  /*8320*/  S2UR UR5, SR_SWINHI ;  /* 0x00000000000579c3 */ /* 0x000e220000002f00 */
[----:B------:R-:W-:-:S07]  /*8330*/  IMAD.MOV.U32 R6, RZ, RZ, 0x2 ;  /* 0x00000002ff067424 */ /* 0x000fce00078e00ff */
[----:B------:R-:W-:Y:S01]  /*8340*/  BAR.SYNC.DEFER_BLOCKING 0x1, 0x100 ;  /* 0x0044000000007b1d */ /* 0x000fe20000010000 */
[----:B------:R-:W-:Y:S01]  /*8350*/  IMAD R138, R205, 0x40, R2 ;  /* 0x00000040cd8a7824 */ /* 0x000fe200078e0202 */
[----:B------:R-:W-:Y:S01]  /*8360*/  F2FP.F16.F32.PACK_AB R24, R25, R24 ;  /* 0x000000181918723e */ /* 0x000fe200000000ff */
[----:B------:R-:W-:Y:S01]  /*8370*/  IMAD.MOV.U32 R139, RZ, RZ, 0x2 ;  /* 0x00000002ff8b7424 */ /* 0x000fe200078e00ff */
[----:B------:R-:W-:Y:S01]  /*8380*/  F2FP.F16.F32.PACK_AB R25, R32, R26 ;  /* 0x0000001a2019723e */ /* 0x000fe200000000ff */
[----:B------:R-:W-:Y:S01]  /*8390*/  USHF.R.S32.HI UR10, URZ, 0x1f, UR39 ;  /* 0x0000001f3f0a7899 */ /* 0x000fe20008011427 */
[----:B------:R-:W-:Y:S01]  /*83a0*/  F2FP.F16.F32.PACK_AB R26, R29, R28 ;  /* 0x0000001c1d1a723e */ /* 0x000fe200000000ff */
[----:B------:R-:W-:Y:S01]  /*83b0*/  ULDC.64 UR8, c[0x0][0xb90] ;  /* 0x0002e40000087ab9 */ /* 0x000fe20000000a00 */
[----:B------:R-:W-:Y:S01]  /*83c0*/  F2FP.F16.F32.PACK_AB R27, R27, R30 ;  /* 0x0000001e1b1b723e */ /* 0x000fe200000000ff */
[----:B------:R-:W-:Y:S01]  /*83d0*/  USHF.R.S32.HI UR12, URZ, 0x1f, UR41 ;  /* 0x0000001f3f0c7899 */ /* 0x000fe20008011429 */
[----:B------:R-:W-:-:S02]  /*83e0*/  F2FP.F16.F32.PACK_AB R30, R61, R185 ;  /* 0x000000b93d1e723e */ /* 0x000fc400000000ff */
[----:B------:R-:W-:Y:S02]  /*83f0*/  F2FP.F16.F32.PACK_AB R200, R177, R200 ;  /* 0x000000c8b1c8723e */ /* 0x000fe400000000ff */
[----:B------:R-:W-:Y:S02]  /*8400*/  F2FP.F16.F32.PACK_AB R201, R80, R76 ;  /* 0x0000004c50c9723e */ /* 0x000fe400000000ff */
[----:B------:R-:W-:Y:S02]  /*8410*/  F2FP.F16.F32.PACK_AB R202, R125, R124 ;  /* 0x0000007c7dca723e */ /* 0x000fe400000000ff */
[----:B------:R-:W-:Y:S02]  /*8420*/  F2FP.F16.F32.PACK_AB R203, R88, R84 ;  /* 0x0000005458cb723e */ /* 0x000fe400000000ff */
[----:B------:R-:W-:Y:S01]  /*8430*/  F2FP.F16.F32.PACK_AB R144, R145, R144 ;  /* 0x000000909190723e */ /* 0x000fe200000000ff */
[----:B------:R-:W-:Y:S01]  /*8440*/  UMOV UR6, UR13 ;  /* 0x0000000d00067c82 */ /* 0x000fe20008000000 */
[----:B0-----:R-:W-:Y:S01]  /*8450*/  UMOV UR7, UR5 ;  /* 0x0000000500077c82 */ /* 0x001fe20008000000 */
[----:B------:R-:W-:Y:S01]  /*8460*/  UIMAD UR5, UR10, UR8, URZ ;  /* 0x000000080a0572a4 */ /* 0x000fe2000f8e023f */
[----:B------:R-:W-:Y:S01]  /*8470*/  IMAD.WIDE R6, R209, R6, UR6 ;  /* 0x00000006d1067e25 */ /* 0x000fe2000f8e0206 */
[----:B------:R-:W-:-:S02]  /*8480*/  F2FP.F16.F32.PACK_AB R145, R173, R172 ;  /* 0x000000acad91723e */ /* 0x000fc400000000ff */
[----:B------:R-:W-:Y:S01]  /*8490*/  UIMAD UR5, UR39, UR9, UR5 ;  /* 0x00000009270572a4 */ /* 0x000fe2000f8e0205 */
[----:B------:R-:W-:Y:S01]  /*84a0*/  IMAD.WIDE R138, R138, R139, UR6 ;  /* 0x000000068a8a7e25 */ /* 0x000fe2000f8e028b */
[C---:B------:R-:W-:Y:S01]  /*84b0*/  IADD3 R153, P3, R6.reuse, 0xc060, RZ ;  /* 0x0000c06006997810 */ /* 0x040fe20007f7e0ff */
[----:B------:R-:W-:Y:S01]  /*84c0*/  UIMAD.WIDE.U32 UR6, UR39, UR8, URZ ;  /* 0x00000008270672a5 */ /* 0x000fe2000f8e003f */
[C---:B------:R-:W-:Y:S02]  /*84d0*/  IADD3 R157, P4, R6.reuse, 0xc040, RZ ;  /* 0x0000c040069d7810 */ /* 0x040fe40007f9e0ff */
[----:B------:R-:W-:Y:S01]  /*84e0*/  LOP3.LUT R152, R153, 0x380, RZ, 0xc0, !PT ;  /* 0x0000038099987812 */ /* 0x000fe200078ec0ff */
[----:B------:R-:W-:Y:S01]  /*84f0*/  ULDC.64 UR8, c[0x0][0xb98] ;  /* 0x0002e60000087ab9 */ /* 0x000fe20000000a00 */
[----:B------:R-:W-:Y:S01]  /*8500*/  IADD3 R159, P5, R6, 0xc020, RZ ;  /* 0x0000c020069f7810 */ /* 0x000fe20007fbe0ff */
[----:B------:R-:W-:Y:S01]  /*8510*/  UIADD3 UR7, UR7, UR5, URZ ;  /* 0x0000000507077290 */ /* 0x000fe2000fffe03f */
[----:B------:R-:W-:Y:S01]  /*8520*/  SHF.R.U64 R152, R152, 0x3, RZ ;  /* 0x0000000398987819 */ /* 0x000fe200000012ff */
[----:B------:R-:W-:Y:S01]  /*8530*/  UIMAD UR5, UR12, UR8, URZ ;  /* 0x000000080c0572a4 */ /* 0x000fe2000f8e023f */
[----:B------:R-:W-:Y:S01]  /*8540*/  LOP3.LUT R156, R157, 0x380, RZ, 0xc0, !PT ;  /* 0x000003809d9c7812 */ /* 0x000fe200078ec0ff */
[----:B------:R-:W-:Y:S01]  /*8550*/  UIMAD.WIDE.U32 UR6, UR41, UR8, UR6 ;  /* 0x00000008290672a5 */ /* 0x000fe2000f8e0006 */
[----:B------:R-:W-:Y:S01]  /*8560*/  LOP3.LUT R158, R159, 0x380, RZ, 0xc0, !PT ;  /* 0x000003809f9e7812 */ /* 0x000fe200078ec0ff */
[----:B------:R-:W-:Y:S01]  /*8570*/  UIMAD UR5, UR41, UR9, UR5 ;  /* 0x00000009290572a4 */ /* 0x000fe2000f8e0205 */
[----:B------:R-:W-:-:S02]  /*8580*/  IADD3 R111, P2, R6, 0x8020, RZ ;  /* 0x00008020066f7810 */ /* 0x000fc40007f5e0ff */
[----:B------:R-:W-:Y:S01]  /*8590*/  LOP3.LUT R152, R152, R153, RZ, 0x3c, !PT ;  /* 0x0000009998987212 */ /* 0x000fe200078e3cff */
[--C-:B------:R-:W-:Y:S01]  /*85a0*/  IMAD.X R153, RZ, RZ, R7.reuse, P3 ;  /* 0x000000ffff997224 */ /* 0x100fe200018e0607 */
[C---:B------:R-:W-:Y:S01]  /*85b0*/  LOP3.LUT R143, R6.reuse, 0x380, RZ, 0xc0, !PT ;  /* 0x00000380068f7812 */ /* 0x040fe200078ec0ff */
[--C-:B------:R-:W-:Y:S01]  /*85c0*/  IMAD.X R163, RZ, RZ, R7.reuse, P2 ;  /* 0x000000ffffa37224 */ /* 0x100fe200010e0607 */
[----:B------:R-:W-:Y:S01]  /*85d0*/  IADD3 R115, P0, R6, 0x8060, RZ ;  /* 0x0000806006737810 */ /* 0x000fe20007f1e0ff */
[----:B------:R-:W-:Y:S01]  /*85e0*/  ULDC.64 UR8, c[0x0][0xae8] ;  /* 0x0002ba0000087ab9 */ /* 0x000fe20000000a00 */
[----:B------:R-:W-:Y:S02]  /*85f0*/  SHF.R.U64 R156, R156, 0x3, RZ ;  /* 0x000000039c9c7819 */ /* 0x000fe400000012ff */
[----:B------:R-:W-:Y:S01]  /*8600*/  SHF.R.U64 R158, R158, 0x3, RZ ;  /* 0x000000039e9e7819 */ /* 0x000fe200000012ff */
[----:B------:R-:W-:Y:S01]  /*8610*/  IMAD.X R165, RZ, RZ, R7, P0 ;  /* 0x000000ffffa57224 */ /* 0x000fe200000e0607 */
[----:B------:R-:W-:-:S02]  /*8620*/  IADD3 R117, P6, R6, 0xc000, RZ ;  /* 0x0000c00006757810 */ /* 0x000fc40007fde0ff */
[C---:B------:R-:W-:Y:S02]  /*8630*/  IADD3 R21, P3, R6.reuse, 0x20, RZ ;  /* 0x0000002006157810 */ /* 0x040fe40007f7e0ff */
[C---:B------:R-:W-:Y:S01]  /*8640*/  IADD3 R113, P1, R6.reuse, 0x8040, RZ ;  /* 0x0000804006717810 */ /* 0x040fe20007f3e0ff */
[--C-:B------:R-:W-:Y:S01]  /*8650*/  IMAD.X R161, RZ, RZ, R7.reuse, P6 ;  /* 0x000000ffffa17224 */ /* 0x100fe200030e0607 */
[----:B------:R-:W-:Y:S01]  /*8660*/  SHF.R.U64 R143, R143, 0x3, RZ ;  /* 0x000000038f8f7819 */ /* 0x000fe200000012ff */
[--C-:B------:R-:W-:Y:S01]  /*8670*/  IMAD.X R167, RZ, RZ, R7.reuse, P3 ;  /* 0x000000ffffa77224 */ /* 0x100fe200018e0607 */
[----:B------:R-:W-:Y:S02]  /*8680*/  IADD3 R5, P2, R6, 0x4000, RZ ;  /* 0x0000400006057810 */ /* 0x000fe40007f5e0ff */
[----:B------:R-:W-:Y:S02]  /*8690*/  LOP3.LUT R9, R115, 0x380, RZ, 0xc0, !PT ;  /* 0x0000038073097812 */ /* 0x000fe400078ec0ff */
[----:B------:R-:W-:Y:S01]  /*86a0*/  LOP3.LUT R156, R156, R157, RZ, 0x3c, !PT ;  /* 0x0000009d9c9c7212 */ /* 0x000fe200078e3cff */
[--C-:B------:R-:W-:Y:S01]  /*86b0*/  IMAD.X R157, RZ, RZ, R7.reuse, P4 ;  /* 0x000000ffff9d7224 */ /* 0x100fe200020e0607 */
[----:B------:R-:W-:Y:S01]  /*86c0*/  LOP3.LUT R158, R158, R159, RZ, 0x3c, !PT ;  /* 0x0000009f9e9e7212 */ /* 0x000fe200078e3cff */
[--C-:B------:R-:W-:Y:S01]  /*86d0*/  IMAD.X R159, RZ, RZ, R7.reuse, P5 ;  /* 0x000000ffff9f7224 */ /* 0x100fe200028e0607 */
[----:B------:R-:W-:Y:S01]  /*86e0*/  IADD3.X R155, RZ, R7, RZ, P1, !PT ;  /* 0x00000007ff9b7210 */ /* 0x000fe20000ffe4ff */
        /* <DEDUP_REMOVED lines=13> */
[----:B------:R-:W-:Y:S01]  /*87c0*/  SHF.R.U64 R6, R9, 0x3, RZ ;  /* 0x0000000309067819 */ /* 0x000fe200000012ff */
[--C-:B------:R-:W-:Y:S01]  /*87d0*/  IMAD.X R9, RZ, RZ, R7.reuse, P3 ;  /* 0x000000ffff097224 */ /* 0x100fe200018e0607 */
[----:B------:R-:W-:Y:S01]  /*87e0*/  LOP3.LUT R102, R5, 0x380, RZ, 0xc0, !PT ;  /* 0x0000038005667812 */ /* 0x000fe200078ec0ff */
[----:B------:R-:W-:Y:S01]  /*87f0*/  IMAD.MOV.U32 R143, RZ, RZ, R7 ;  /* 0x000000ffff8f7224 */ /* 0x000fe200078e0007 */
[----:B------:R-:W-:-:S02]  /*8800*/  LOP3.LUT R14, R117, 0x380, RZ, 0xc0, !PT ;  /* 0x00000380750e7812 */ /* 0x000fc400078ec0ff */
[----:B------:R-:W-:Y:S02]  /*8810*/  LOP3.LUT R164, R6, R115, RZ, 0x3c, !PT ;  /* 0x0000007306a47212 */ /* 0x000fe400078e3cff */
[----:B------:R-:W-:Y:S02]  /*8820*/  SHF.R.U64 R102, R102, 0x3, RZ ;  /* 0x0000000366667819 */ /* 0x000fe400000012ff */
[----:B------:R-:W-:Y:S02]  /*8830*/  IADD3 R115, P2, R138, 0x7000, RZ ;  /* 0x000070008a737810 */ /* 0x000fe40007f5e0ff */
[----:B------:R-:W-:Y:S02]  /*8840*/  SHF.R.U64 R14, R14, 0x3, RZ ;  /* 0x000000030e0e7819 */ /* 0x000fe400000012ff */
[----:B------:R-:W-:Y:S02]  /*8850*/  LOP3.LUT R146, R102, R5, RZ, 0x3c, !PT ;  /* 0x0000000566927212 */ /* 0x000fe400078e3cff */
[----:B------:R-:W-:Y:S01]  /*8860*/  LOP3.LUT R114, R115, 0x380, RZ, 0xc0, !PT ;  /* 0x0000038073727812 */ /* 0x000fe200078ec0ff */
[----:B------:R-:W0:Y:S01]  /*8870*/  LDC R5, c[0x0][0xbe8] ;  /* 0x0002fa00ff057b82 */ /* 0x000e220000000800 */
[----:B------:R-:W-:-:S02]  /*8880*/  LOP3.LUT R160, R14, R117, RZ, 0x3c, !PT ;  /* 0x000000750ea07212 */ /* 0x000fc400078e3cff */
[----:B------:R-:W-:Y:S02]  /*8890*/  LOP3.LUT R14, R111, 0x380, RZ, 0xc0, !PT ;  /* 0x000003806f0e7812 */ /* 0x000fe400078ec0ff */
[----:B------:R-:W-:Y:S02]  /*88a0*/  LOP3.LUT R7, R12, 0x380, RZ, 0xc0, !PT ;  /* 0x000003800c077812 */ /* 0x000fe400078ec0ff */
[----:B------:R-:W-:Y:S02]  /*88b0*/  SHF.R.U64 R114, R114, 0x3, RZ ;  /* 0x0000000372727819 */ /* 0x000fe400000012ff */
[----:B------:R-:W-:Y:S02]  /*88c0*/  LOP3.LUT R6, R21, 0x380, RZ, 0xc0, !PT ;  /* 0x0000038015067812 */ /* 0x000fe400078ec0ff */
[----:B------:R-:W-:Y:S02]  /*88d0*/  SHF.R.U64 R14, R14, 0x3, RZ ;  /* 0x000000030e0e7819 */ /* 0x000fe400000012ff */
[----:B------:R-:W-:-:S02]  /*88e0*/  SHF.R.U64 R7, R7, 0x3, RZ ;  /* 0x0000000307077819 */ /* 0x000fc400000012ff */
[----:B------:R-:W-:Y:S01]  /*88f0*/  LOP3.LUT R114, R114, R115, RZ, 0x3c, !PT ;  /* 0x0000007372727212 */ /* 0x000fe200078e3cff */
[----:B------:R-:W-:Y:S01]  /*8900*/  IMAD.X R115, RZ, RZ, R139, P2 ;  /* 0x000000ffff737224 */ /* 0x000fe200010e068b */
[----:B------:R-:W-:Y:S02]  /*8910*/  SHF.R.U64 R6, R6, 0x3, RZ ;  /* 0x0000000306067819 */ /* 0x000fe400000012ff */
[----:B------:R-:W-:Y:S02]  /*8920*/  LOP3.LUT R162, R14, R111, RZ, 0x3c, !PT ;  /* 0x0000006f0ea27212 */ /* 0x000fe400078e3cff */
[----:B------:R-:W-:Y:S02]  /*8930*/  IADD3 R135, P2, R138, 0xe000, RZ ;  /* 0x0000e0008a877810 */ /* 0x000fe40007f5e0ff */
[----:B------:R-:W-:Y:S02]  /*8940*/  LOP3.LUT R168, R7, R12, RZ, 0x3c, !PT ;  /* 0x0000000c07a87212 */ /* 0x000fe400078e3cff */
[----:B------:R-:W-:-:S02]  /*8950*/  LOP3.LUT R14, R107, 0x380, RZ, 0xc0, !PT ;  /* 0x000003806b0e7812 */ /* 0x000fc400078ec0ff */
[----:B------:R-:W-:Y:S02]  /*8960*/  LOP3.LUT R12, R103, 0x380, RZ, 0xc0, !PT ;  /* 0x00000380670c7812 */ /* 0x000fe400078ec0ff */
[----:B------:R-:W-:Y:S02]  /*8970*/  LOP3.LUT R166, R6, R21, RZ, 0x3c, !PT ;  /* 0x0000001506a67212 */ /* 0x000fe400078e3cff */
[----:B------:R-:W-:Y:S02]  /*8980*/  LOP3.LUT R7, R10, 0x380, RZ, 0xc0, !PT ;  /* 0x000003800a077812 */ /* 0x000fe400078ec0ff */
[----:B------:R-:W-:Y:S02]  /*8990*/  LOP3.LUT R6, R31, 0x380, RZ, 0xc0, !PT ;  /* 0x000003801f067812 */ /* 0x000fe400078ec0ff */
[----:B------:R-:W-:Y:S02]  /*89a0*/  LOP3.LUT R134, R135, 0x380, RZ, 0xc0, !PT ;  /* 0x0000038087867812 */ /* 0x000fe400078ec0ff */
[----:B------:R-:W-:-:S02]  /*89b0*/  SHF.R.U64 R14, R14, 0x3, RZ ;  /* 0x000000030e0e7819 */ /* 0x000fc400000012ff */
[----:B------:R-:W-:Y:S02]  /*89c0*/  SHF.R.U64 R12, R12, 0x3, RZ ;  /* 0x000000030c0c7819 */ /* 0x000fe400000012ff */
[----:B------:R-:W-:Y:S02]  /*89d0*/  SHF.R.U64 R7, R7, 0x3, RZ ;  /* 0x0000000307077819 */ /* 0x000fe400000012ff */
[----:B------:R-:W-:Y:S02]  /*89e0*/  SHF.R.U64 R6, R6, 0x3, RZ ;  /* 0x0000000306067819 */ /* 0x000fe400000012ff */
[----:B------:R-:W-:Y:S02]  /*89f0*/  SHF.R.U64 R134, R134, 0x3, RZ ;  /* 0x0000000386867819 */ /* 0x000fe400000012ff */
[----:B------:R-:W-:Y:S02]  /*8a00*/  LOP3.LUT R150, R14, R107, RZ, 0x3c, !PT ;  /* 0x0000006b0e967212 */ /* 0x000fe400078e3cff */
[----:B------:R-:W-:-:S02]  /*8a10*/  LOP3.LUT R14, R12, R103, RZ, 0x3c, !PT ;  /* 0x000000670c0e7212 */ /* 0x000fc400078e3cff */
[----:B------:R-:W-:Y:S02]  /*8a20*/  LOP3.LUT R12, R7, R10, RZ, 0x3c, !PT ;  /* 0x0000000a070c7212 */ /* 0x000fe400078e3cff */
[----:B------:R-:W-:Y:S02]  /*8a30*/  LOP3.LUT R10, R6, R31, RZ, 0x3c, !PT ;  /* 0x0000001f060a7212 */ /* 0x000fe400078e3cff */
[----:B------:R-:W-:Y:S01]  /*8a40*/  LOP3.LUT R134, R134, R135, RZ, 0x3c, !PT ;  /* 0x0000008786867212 */ /* 0x000fe200078e3cff */
[----:B------:R-:W-:Y:S01]  /*8a50*/  IMAD.X R135, RZ, RZ, R139, P2 ;  /* 0x000000ffff877224 */ /* 0x000fe200010e068b */
[----:B------:R-:W-:Y:S02]  /*8a60*/  LOP3.LUT R31, R8, 0x380, RZ, 0xc0, !PT ;  /* 0x00000380081f7812 */ /* 0x000fe400078ec0ff */
[----:B------:R-:W-:Y:S02]  /*8a70*/  IADD3 R7, P3, R138, 0x1000, RZ ;  /* 0x000010008a077810 */ /* 0x000fe40007f7e0ff */
[----:B0-----:R-:W-:-:S02]  /*8a80*/  ISETP.NE.AND P2, PT, R5, 0x1, PT ;  /* 0x000000010500780c */ /* 0x001fc40003f45270 */
[----:B------:R-:W-:Y:S02]  /*8a90*/  SHF.R.U64 R31, R31, 0x3, RZ ;  /* 0x000000031f1f7819 */ /* 0x000fe400000012ff */
[----:B------:R-:W-:Y:S02]  /*8aa0*/  LOP3.LUT R6, R7, 0x380, RZ, 0xc0, !PT ;  /* 0x0000038007067812 */ /* 0x000fe400078ec0ff */
[----:B------:R-:W-:Y:S02]  /*8ab0*/  LOP3.LUT R8, R31, R8, RZ, 0x3c, !PT ;  /* 0x000000081f087212 */ /* 0x000fe400078e3cff */
[----:B------:R-:W-:Y:S02]  /*8ac0*/  SHF.R.U64 R6, R6, 0x3, RZ ;  /* 0x0000000306067819 */ /* 0x000fe400000012ff */
[----:B------:R-:W-:Y:S02]  /*8ad0*/  MOV R152, R152 ;  /* 0x0000009800987202 */ /* 0x000fe40000000f00 */
[----:B------:R-:W-:-:S02]  /*8ae0*/  MOV R153, R8 ;  /* 0x0000000800997202 */ /* 0x000fc40000000f00 */
[----:B------:R-:W-:Y:S01]  /*8af0*/  LOP3.LUT R6, R6, R7, RZ, 0x3c, !PT ;  /* 0x0000000706067212 */ /* 0x000fe200078e3cff */
[----:B------:R-:W-:Y:S01]  /*8b00*/  IMAD.X R7, RZ, RZ, R139, P3 ;  /* 0x000000ffff077224 */ /* 0x000fe200018e068b */
[----:B------:R-:W-:Y:S02]  /*8b10*/  F2FP.F16.F32.PACK_AB R9, R35, R34 ;  /* 0x000000222309723e */ /* 0x000fe400000000ff */
[----:B------:R-:W0:Y:S01]  /*8b20*/  @P2 LDC R34, c[0x0][0xbec] ;  /* 0x0002fb00ff222b82 */ /* 0x000e220000000800 */
[----:B------:R-:W-:Y:S02]  /*8b30*/  IADD3 R117, P3, R138, 0x8000, RZ ;  /* 0x000080008a757810 */ /* 0x000fe40007f7e0ff */
[----:B------:R-:W-:Y:S02]  /*8b40*/  LOP3.LUT R20, R113, 0x380, RZ, 0xc0, !PT ;  /* 0x0000038071147812 */ /* 0x000fe400078ec0ff */
[----:B------:R-:W-:Y:S02]  /*8b50*/  LOP3.LUT R116, R117, 0x380, RZ, 0xc0, !PT ;  /* 0x0000038075747812 */ /* 0x000fe400078ec0ff */
[----:B------:R-:W-:Y:S01]  /*8b60*/  SHF.R.U64 R20, R20, 0x3, RZ ;  /* 0x0000000314147819 */ /* 0x000fe200000012ff */
[----:B------:R-:W1:Y:S01]  /*8b70*/  @P2 LDC R35, c[0x0][0xbf0] ;  /* 0x0002fc00ff232b82 */ /* 0x000e620000000800 */
[----:B------:R-:W-:-:S02]  /*8b80*/  SHF.R.U64 R116, R116, 0x3, RZ ;  /* 0x0000000374747819 */ /* 0x000fc400000012ff */
[----:B------:R-:W-:Y:S02]  /*8b90*/  LOP3.LUT R154, R20, R113, RZ, 0x3c, !PT ;  /* 0x00000071149a7212 */ /* 0x000fe400078e3cff */
[----:B------:R-:W-:Y:S02]  /*8ba0*/  IADD3 R111, P0, R138, 0x5000, RZ ;  /* 0x000050008a6f7810 */ /* 0x000fe40007f1e0ff */
[----:B------:R-:W-:Y:S01]  /*8bb0*/  LOP3.LUT R116, R116, R117, RZ, 0x3c, !PT ;  /* 0x0000007574747212 */ /* 0x000fe200078e3cff */
[----:B------:R-:W-:Y:S01]  /*8bc0*/  IMAD.X R117, RZ, RZ, R139, P3 ;  /* 0x000000ffff757224 */ /* 0x000fe200018e068b */
[----:B------:R-:W-:Y:S02]  /*8bd0*/  IADD3 R29, P3, R138, 0xf000, RZ ;  /* 0x0000f0008a1d7810 */ /* 0x000fe40007f7e0ff */
[----:B------:R-:W-:Y:S02]  /*8be0*/  MOV R154, R154 ;  /* 0x0000009a009a7202 */ /* 0x000fe40000000f00 */
[----:B------:R-:W-:-:S02]  /*8bf0*/  LOP3.LUT R110, R111, 0x380, RZ, 0xc0, !PT ;  /* 0x000003806f6e7812 */ /* 0x000fc400078ec0ff */
[----:B------:R-:W-:Y:S02]  /*8c00*/  MOV R155, R10 ;  /* 0x0000000a009b7202 */ /* 0x000fe40000000f00 */
[----:B------:R-:W-:Y:S02]  /*8c10*/  F2FP.F16.F32.PACK_AB R10, R37, R179 ;  /* 0x000000b3250a723e */ /* 0x000fe400000000ff */
[----:B------:R-:W-:Y:S02]  /*8c20*/  LOP3.LUT R28, R29, 0x380, RZ, 0xc0, !PT ;  /* 0x000003801d1c7812 */ /* 0x000fe400078ec0ff */
[----:B------:R-:W-:Y:S02]  /*8c30*/  IADD3 R37, R16, UR43, RZ ;  /* 0x0000002b10257c10 */ /* 0x000fe4000fffe0ff */
[----:B------:R-:W-:Y:S02]  /*8c40*/  SHF.R.U64 R110, R110, 0x3, RZ ;  /* 0x000000036e6e7819 */ /* 0x000fe400000012ff */
[----:B------:R-:W-:Y:S01]  /*8c50*/  MOV R31, R142 ;  /* 0x0000008e001f7202 */ /* 0x000fe20000000f00 */
[----:B0-----:R-:W-:Y:S01]  /*8c60*/  @P2 IMAD.HI.U32 R34, R37, R34, RZ ;  /* 0x0000002225222227 */ /* 0x001fe200078e00ff */
[----:B------:R-:W-:-:S02]  /*8c70*/  IADD3 R113, P1, R138, 0x6000, RZ ;  /* 0x000060008a717810 */ /* 0x000fc40007f3e0ff */
[----:B------:R-:W-:Y:S01]  /*8c80*/  SHF.R.U64 R28, R28, 0x3, RZ ;  /* 0x000000031c1c7819 */ /* 0x000fe200000012ff */
[----:B------:R0:W-:Y:S01]  /*8c90*/  STSM.16.M88.4 [R31], R24 ;  /* 0x000000181f007844 */ /* 0x0001e20000000200 */
[----:B------:R-:W-:Y:S01]  /*8ca0*/  MOV R150, R150 ;  /* 0x0000009600967202 */ /* 0x000fe20000000f00 */
[--C-:B------:R-:W-:Y:S01]  /*8cb0*/  IMAD.X R143, RZ, RZ, R139.reuse, P3 ;  /* 0x000000ffff8f7224 */ /* 0x100fe200018e068b */
[----:B------:R-:W-:Y:S01]  /*8cc0*/  LOP3.LUT R110, R110, R111, RZ, 0x3c, !PT ;  /* 0x0000006f6e6e7212 */ /* 0x000fe200078e3cff */
[----:B------:R-:W-:Y:S01]  /*8cd0*/  IMAD.X R111, RZ, RZ, R139, P0 ;  /* 0x000000ffff6f7224 */ /* 0x000fe200000e068b */
[----:B------:R-:W-:Y:S02]  /*8ce0*/  MOV R166, R166 ;  /* 0x000000a600a67202 */ /* 0x000fe40000000f00 */
[----:B------:R-:W-:Y:S02]  /*8cf0*/  MOV R32, R14 ;  /* 0x0000000e00207202 */ /* 0x000fe40000000f00 */
[----:B------:R-:W-:-:S02]  /*8d00*/  MOV R151, R12 ;  /* 0x0000000c00977202 */ /* 0x000fc40000000f00 */
[----:B------:R-:W-:Y:S01]  /*8d10*/  F2FP.F16.F32.PACK_AB R8, R33, R178 ;  /* 0x000000b22108723e */ /* 0x000fe200000000ff */
[----:B------:R-:W-:Y:S01]  /*8d20*/  IMAD.MOV.U32 R33, RZ, RZ, R37 ;  /* 0x000000ffff217224 */ /* 0x000fe200078e0025 */
[----:B------:R-:W-:Y:S02]  /*8d30*/  F2FP.F16.F32.PACK_AB R11, R39, R38 ;  /* 0x00000026270b723e */ /* 0x000fe400000000ff */
[----:B------:R-:W-:Y:S02]  /*8d40*/  F2FP.F16.F32.PACK_AB R12, R41, R180 ;  /* 0x000000b4290c723e */ /* 0x000fe400000000ff */
[----:B------:R-:W-:Y:S01]  /*8d50*/  F2FP.F16.F32.PACK_AB R13, R43, R42 ;  /* 0x0000002a2b0d723e */ /* 0x000fe200000000ff */
[----:B------:R2:W-:Y:S01]  /*8d60*/  STSM.16.M88.4 [R166], R8 ;  /* 0x00000008a6007844 */ /* 0x0005e20000000200 */
[----:B------:R-:W-:Y:S02]  /*8d70*/  F2FP.F16.F32.PACK_AB R14, R45, R181 ;  /* 0x000000b52d0e723e */ /* 0x000fe400000000ff */
[----:B------:R-:W-:-:S02]  /*8d80*/  F2FP.F16.F32.PACK_AB R15, R47, R46 ;  /* 0x0000002e2f0f723e */ /* 0x000fc400000000ff */
[----:B------:R-:W-:Y:S02]  /*8d90*/  LOP3.LUT R112, R113, 0x380, RZ, 0xc0, !PT ;  /* 0x0000038071707812 */ /* 0x000fe400078ec0ff */
[----:B------:R-:W-:Y:S01]  /*8da0*/  IADD3 R127, P0, R138, 0xc000, RZ ;  /* 0x0000c0008a7f7810 */ /* 0x000fe20007f1e0ff */
[----:B------:R3:W-:Y:S01]  /*8db0*/  STSM.16.M88.4 [R155], R12 ;  /* 0x0000000c9b007844 */ /* 0x0007e20000000200 */
[----:B------:R-:W-:Y:S02]  /*8dc0*/  LOP3.LUT R142, R28, R29, RZ, 0x3c, !PT ;  /* 0x0000001d1c8e7212 */ /* 0x000fe400078e3cff */
[----:B0-----:R-:W-:Y:S02]  /*8dd0*/  F2FP.F16.F32.PACK_AB R24, R49, R182 ;  /* 0x000000b63118723e */ /* 0x001fe400000000ff */
[----:B------:R-:W-:Y:S02]  /*8de0*/  F2FP.F16.F32.PACK_AB R25, R51, R50 ;  /* 0x000000323319723e */ /* 0x000fe400000000ff */
[----:B------:R-:W-:-:S02]  /*8df0*/  F2FP.F16.F32.PACK_AB R26, R53, R183 ;  /* 0x000000b7351a723e */ /* 0x000fc400000000ff */
[----:B------:R-:W-:Y:S02]  /*8e00*/  F2FP.F16.F32.PACK_AB R27, R55, R54 ;  /* 0x00000036371b723e */ /* 0x000fe400000000ff */
[----:B------:R-:W-:Y:S02]  /*8e10*/  MOV R146, R146 ;  /* 0x0000009200927202 */ /* 0x000fe40000000f00 */
[----:B------:R-:W-:Y:S01]  /*8e20*/  F2FP.F16.F32.PACK_AB R28, R57, R184 ;  /* 0x000000b8391c723e */ /* 0x000fe200000000ff */
[----:B------:R-:W-:Y:S01]  /*8e30*/  STSM.16.M88.4 [R153], R24 ;  /* 0x0000001899007844 */ /* 0x000fe20000000200 */
[----:B------:R-:W-:Y:S02]  /*8e40*/  F2FP.F16.F32.PACK_AB R29, R59, R58 ;  /* 0x0000003a3b1d723e */ /* 0x000fe400000000ff */
[----:B------:R-:W-:Y:S02]  /*8e50*/  F2FP.F16.F32.PACK_AB R31, R63, R62 ;  /* 0x0000003e3f1f723e */ /* 0x000fe400000000ff */
[----:B-1----:R-:W-:-:S02]  /*8e60*/  @P2 SHF.R.U32.HI R33, RZ, R35, R34 ;  /* 0x00000023ff212219 */ /* 0x002fc40000011622 */
[----:B------:R-:W-:Y:S01]  /*8e70*/  SHF.R.U64 R112, R112, 0x3, RZ ;  /* 0x0000000370707819 */ /* 0x000fe200000012ff */
[----:B------:R0:W-:Y:S01]  /*8e80*/  STSM.16.M88.4 [R146], R28 ;  /* 0x0000001c92007844 */ /* 0x0001e20000000200 */
[----:B------:R-:W-:Y:S02]  /*8e90*/  LOP3.LUT R126, R127, 0x380, RZ, 0xc0, !PT ;  /* 0x000003807f7e7812 */ /* 0x000fe400078ec0ff */
[----:B--2---:R-:W-:Y:S02]  /*8ea0*/  F2FP.F16.F32.PACK_AB R8, R65, R186 ;  /* 0x000000ba4108723e */ /* 0x004fe400000000ff */
[----:B------:R-:W-:Y:S02]  /*8eb0*/  F2FP.F16.F32.PACK_AB R9, R67, R66 ;  /* 0x000000424309723e */ /* 0x000fe400000000ff */
[----:B------:R-:W-:Y:S02]  /*8ec0*/  F2FP.F16.F32.PACK_AB R10, R69, R187 ;  /* 0x000000bb450a723e */ /* 0x000fe400000000ff */
[----:B------:R-:W-:-:S02]  /*8ed0*/  F2FP.F16.F32.PACK_AB R11, R71, R70 ;  /* 0x00000046470b723e */ /* 0x000fc400000000ff */
[----:B---3--:R-:W-:Y:S02]  /*8ee0*/  F2FP.F16.F32.PACK_AB R12, R73, R188 ;  /* 0x000000bc490c723e */ /* 0x008fe400000000ff */
[----:B------:R-:W-:Y:S01]  /*8ef0*/  F2FP.F16.F32.PACK_AB R13, R75, R74 ;  /* 0x0000004a4b0d723e */ /* 0x000fe200000000ff */
[----:B------:R-:W-:Y:S01]  /*8f00*/  STSM.16.M88.4 [R151], R8 ;  /* 0x0000000897007844 */ /* 0x000fe20000000200 */
[----:B------:R-:W-:Y:S01]  /*8f10*/  F2FP.F16.F32.PACK_AB R14, R77, R189 ;  /* 0x000000bd4d0e723e */ /* 0x000fe200000000ff */
[----:B0-----:R-:W-:Y:S01]  /*8f20*/  IMAD.MOV R28, RZ, RZ, -R33 ;  /* 0x000000ffff1c7224 */ /* 0x001fe200078e0a21 */
[----:B------:R-:W-:Y:S02]  /*8f30*/  F2FP.F16.F32.PACK_AB R15, R79, R78 ;  /* 0x0000004e4f0f723e */ /* 0x000fe400000000ff */
[----:B------:R-:W-:Y:S01]  /*8f40*/  LOP3.LUT R112, R112, R113, RZ, 0x3c, !PT ;  /* 0x0000007170707212 */ /* 0x000fe200078e3cff */
[----:B------:R-:W-:Y:S01]  /*8f50*/  IMAD.X R113, RZ, RZ, R139, P1 ;  /* 0x000000ffff717224 */ /* 0x000fe200008e068b */
[----:B------:R-:W-:Y:S01]  /*8f60*/  SHF.R.U64 R126, R126, 0x3, RZ ;  /* 0x000000037e7e7819 */ /* 0x000fe200000012ff */
[----:B------:R-:W-:Y:S01]  /*8f70*/  IMAD R35, R5, R28, R37 ;  /* 0x0000001c05237224 */ /* 0x000fe200078e0225 */
[----:B------:R-:W-:Y:S01]  /*8f80*/  F2FP.F16.F32.PACK_AB R24, R81, R190 ;  /* 0x000000be5118723e */ /* 0x000fe200000000ff */
[----:B------:R0:W-:Y:S01]  /*8f90*/  STSM.16.M88.4 [R32], R12 ;  /* 0x0000000c20007844 */ /* 0x0001e20000000200 */
[----:B------:R-:W-:-:S02]  /*8fa0*/  F2FP.F16.F32.PACK_AB R25, R83, R82 ;  /* 0x000000525319723e */ /* 0x000fc400000000ff */
[----:B------:R-:W-:Y:S02]  /*8fb0*/  F2FP.F16.F32.PACK_AB R26, R85, R191 ;  /* 0x000000bf551a723e */ /* 0x000fe400000000ff */
[----:B------:R-:W-:Y:S02]  /*8fc0*/  F2FP.F16.F32.PACK_AB R27, R87, R86 ;  /* 0x00000056571b723e */ /* 0x000fe400000000ff */
[----:B------:R-:W-:Y:S02]  /*8fd0*/  IADD3 R131, P1, R138, 0xd000, RZ ;  /* 0x0000d0008a837810 */ /* 0x000fe40007f3e0ff */
[----:B------:R-:W-:Y:S01]  /*8fe0*/  LOP3.LUT R126, R126, R127, RZ, 0x3c, !PT ;  /* 0x0000007f7e7e7212 */ /* 0x000fe200078e3cff */
[----:B------:R-:W-:Y:S01]  /*8ff0*/  IMAD.X R127, RZ, RZ, R139, P0 ;  /* 0x000000ffff7f7224 */ /* 0x000fe200000e068b */
[----:B------:R1:W-:Y:S01]  /*9000*/  STSM.16.M88.4 [R150], R24 ;  /* 0x0000001896007844 */ /* 0x0003e20000000200 */
[----:B------:R-:W-:Y:S02]  /*9010*/  LOP3.LUT R130, R131, 0x380, RZ, 0xc0, !PT ;  /* 0x0000038083827812 */ /* 0x000fe400078ec0ff */
[C---:B------:R-:W-:Y:S01]  /*9020*/  IADD3 R21, P4, R138.reuse, 0x2000, RZ ;  /* 0x000020008a157810 */ /* 0x040fe20007f9e0ff */
[----:B0-----:R-:W-:Y:S01]  /*9030*/  IMAD.U32 R14, RZ, RZ, UR5 ;  /* 0x00000005ff0e7e24 */ /* 0x001fe2000f8e00ff */
[----:B------:R-:W-:Y:S01]  /*9040*/  SHF.R.S32.HI R13, RZ, 0x1f, R33 ;  /* 0x0000001fff0d7819 */ /* 0x000fe20000011421 */
[----:B------:R-:W-:Y:S01]  /*9050*/  ULDC UR5, c[0x0][0xa88] ;  /* 0x0002a20000057ab9 */ /* 0x000fe20000000800 */
[----:B------:R-:W-:-:S02]  /*9060*/  IADD3 R103, P5, R138, 0x3000, RZ ;  /* 0x000030008a677810 */ /* 0x000fc40007fbe0ff */
[----:B------:R-:W-:Y:S02]  /*9070*/  IADD3 R107, P6, R138, 0x4000, RZ ;  /* 0x000040008a6b7810 */ /* 0x000fe40007fde0ff */
[----:B------:R-:W-:Y:S02]  /*9080*/  SHF.R.S32.HI R12, RZ, 0x1f, R35 ;  /* 0x0000001fff0c7819 */ /* 0x000fe40000011423 */
[----:B------:R-:W-:Y:S02]  /*9090*/  SHF.R.U64 R130, R130, 0x3, RZ ;  /* 0x0000000382827819 */ /* 0x000fe400000012ff */
[----:B-1----:R-:W-:Y:S01]  /*90a0*/  IADD3 R24, P0, R33, UR6, RZ ;  /* 0x0000000621187c10 */ /* 0x002fe2000ff1e0ff */
[----:B------:R-:W-:Y:S01]  /*90b0*/  VIADD R27, R208, UR43 ;  /* 0x0000002bd01b7c36 */ /* 0x000fe20008000000 */
[----:B------:R-:W-:Y:S02]  /*90c0*/  LOP3.LUT R20, R21, 0x380, RZ, 0xc0, !PT ;  /* 0x0000038015147812 */ /* 0x000fe400078ec0ff */
[----:B------:R-:W-:Y:S01]  /*90d0*/  IADD3.X R25, R13, UR7, R14, P0, !PT ;  /* 0x000000070d197c10 */ /* 0x000fe200087fe40e */
[----:B------:R-:W-:Y:S01]  /*90e0*/  ULDC.64 UR6, c[0x0][0xb88] ;  /* 0x0002e20000067ab9 */ /* 0x000fe20000000a00 */
[----:B------:R-:W-:Y:S01]  /*90f0*/  LOP3.LUT R102, R103, 0x380, RZ, 0xc0, !PT ;  /* 0x0000038067667812 */ /* 0x000fe200078ec0ff */
[----:B------:R-:W-:Y:S01]  /*9100*/  IMAD R12, R12, UR6, RZ ;  /* 0x000000060c0c7c24 */ /* 0x000fe2000f8e02ff */
[----:B------:R-:W-:Y:S01]  /*9110*/  LOP3.LUT R106, R107, 0x380, RZ, 0xc0, !PT ;  /* 0x000003806b6a7812 */ /* 0x000fe200078ec0ff */
[----:B------:R-:W-:Y:S01]  /*9120*/  IMAD.WIDE.U32 R24, R35, UR6, R24 ;  /* 0x0000000623187c25 */ /* 0x000fe2000f8e0018 */
[----:B------:R-:W-:-:S02]  /*9130*/  LOP3.LUT R130, R130, R131, RZ, 0x3c, !PT ;  /* 0x0000008382827212 */ /* 0x000fc400078e3cff */
[----:B------:R-:W-:Y:S01]  /*9140*/  MOV R168, R168 ;  /* 0x000000a800a87202 */ /* 0x000fe20000000f00 */
[----:B------:R-:W-:Y:S01]  /*9150*/  IMAD R35, R35, UR7, R12 ;  /* 0x0000000723237c24 */ /* 0x000fe2000f8e020c */
[----:B------:R-:W-:Y:S01]  /*9160*/  F2FP.F16.F32.PACK_AB R28, R89, R192 ;  /* 0x000000c0591c723e */ /* 0x000fe200000000ff */
[----:B------:R-:W-:Y:S01]  /*9170*/  ULDC.64 UR6, c[0x0][0xb50] ;  /* 0x0002d40000067ab9 */ /* 0x000fe20000000a00 */
[----:B------:R-:W-:Y:S02]  /*9180*/  F2FP.F16.F32.PACK_AB R29, R91, R90 ;  /* 0x0000005a5b1d723e */ /* 0x000fe400000000ff */
[----:B------:R-:W-:Y:S02]  /*9190*/  F2FP.F16.F32.PACK_AB R30, R93, R193 ;  /* 0x000000c15d1e723e */ /* 0x000fe400000000ff */
[----:B------:R-:W-:Y:S02]  /*91a0*/  F2FP.F16.F32.PACK_AB R31, R95, R94 ;  /* 0x0000005e5f1f723e */ /* 0x000fe400000000ff */
[----:B------:R-:W-:-:S02]  /*91b0*/  LOP3.LUT R131, R138, 0x380, RZ, 0xc0, !PT ;  /* 0x000003808a837812 */ /* 0x000fc400078ec0ff */
[----:B------:R-:W-:Y:S01]  /*91c0*/  MOV R162, R162 ;  /* 0x000000a200a27202 */ /* 0x000fe20000000f00 */
[----:B------:R-:W-:Y:S01]  /*91d0*/  STSM.16.M88.4 [R168], R28 ;  /* 0x0000001ca8007844 */ /* 0x000fe20000000200 */
[----:B------:R-:W-:Y:S02]  /*91e0*/  F2FP.F16.F32.PACK_AB R8, R97, R194 ;  /* 0x000000c26108723e */ /* 0x000fe400000000ff */
[----:B------:R-:W-:Y:S02]  /*91f0*/  F2FP.F16.F32.PACK_AB R9, R99, R98 ;  /* 0x000000626309723e */ /* 0x000fe400000000ff */
[----:B------:R-:W-:Y:S02]  /*9200*/  F2FP.F16.F32.PACK_AB R10, R101, R195 ;  /* 0x000000c3650a723e */ /* 0x000fe400000000ff */
[----:B------:R-:W-:Y:S01]  /*9210*/  F2FP.F16.F32.PACK_AB R11, R40, R36 ;  /* 0x00000024280b723e */ /* 0x000fe200000000ff */
[----:B------:R-:W-:Y:S01]  /*9220*/  IMAD R40, R5, UR5, RZ ;  /* 0x0000000505287c24 */ /* 0x000fe2000f8e02ff */
[----:B------:R-:W-:-:S02]  /*9230*/  SHF.R.U64 R20, R20, 0x3, RZ ;  /* 0x0000000314147819 */ /* 0x000fc400000012ff */
[----:B------:R-:W-:Y:S01]  /*9240*/  SHF.R.U64 R102, R102, 0x3, RZ ;  /* 0x0000000366667819 */ /* 0x000fe200000012ff */
[----:B------:R0:W-:Y:S01]  /*9250*/  STSM.16.M88.4 [R162], R8 ;  /* 0x00000008a2007844 */ /* 0x0001e20000000200 */
[----:B------:R-:W-:Y:S02]  /*9260*/  SHF.R.U64 R106, R106, 0x3, RZ ;  /* 0x000000036a6a7819 */ /* 0x000fe400000012ff */
[----:B------:R-:W-:Y:S02]  /*9270*/  SHF.R.U64 R131, R131, 0x3, RZ ;  /* 0x0000000383837819 */ /* 0x000fe400000012ff */
[----:B------:R-:W-:Y:S02]  /*9280*/  LOP3.LUT R20, R20, R21, RZ, 0x3c, !PT ;  /* 0x0000001514147212 */ /* 0x000fe400078e3cff */
[----:B------:R-:W-:Y:S01]  /*9290*/  LOP3.LUT R102, R102, R103, RZ, 0x3c, !PT ;  /* 0x0000006766667212 */ /* 0x000fe200078e3cff */
[--C-:B------:R-:W-:Y:S01]  /*92a0*/  IMAD.X R103, RZ, RZ, R139.reuse, P5 ;  /* 0x000000ffff677224 */ /* 0x100fe200028e068b */
[----:B------:R-:W-:Y:S01]  /*92b0*/  LOP3.LUT R106, R106, R107, RZ, 0x3c, !PT ;  /* 0x0000006b6a6a7212 */ /* 0x000fe200078e3cff */
[----:B------:R-:W-:Y:S01]  /*92c0*/  IMAD.X R107, RZ, RZ, R139, P6 ;  /* 0x000000ffff6b7224 */ /* 0x000fe200030e068b */
[----:B------:R-:W-:-:S02]  /*92d0*/  IADD3.X R21, RZ, R139, RZ, P4, !PT ;  /* 0x0000008bff157210 */ /* 0x000fc400027fe4ff */
[----:B------:R-:W-:Y:S02]  /*92e0*/  LOP3.LUT P0, RZ, R206, 0x3, RZ, 0xc0, !PT ;  /* 0x00000003ceff7812 */ /* 0x000fe4000780c0ff */
[C---:B------:R-:W-:Y:S01]  /*92f0*/  IADD3 R119, P4, R138.reuse, 0x9000, RZ ;  /* 0x000090008a777810 */ /* 0x040fe20007f9e0ff */
[----:B0-----:R-:W-:Y:S01]  /*9300*/  IMAD.IADD R11, R25, 0x1, R35 ;  /* 0x00000001190b7824 */ /* 0x001fe200078e0223 */
[C---:B------:R-:W-:Y:S01]  /*9310*/  IADD3 R121, P5, R138.reuse, 0xa000, RZ ;  /* 0x0000a0008a797810 */ /* 0x040fe20007fbe0ff */
[----:B------:R-:W-:Y:S01]  /*9320*/  VIADD R9, R27, 0x8 ;  /* 0x000000081b097836 */ /* 0x000fe20000000000 */
[----:B------:R-:W-:Y:S02]  /*9330*/  IADD3 R123, P6, R138, 0xb000, RZ ;  /* 0x0000b0008a7b7810 */ /* 0x000fe40007fde0ff */
[----:B------:R-:W-:Y:S02]  /*9340*/  LEA R26, P3, R24, UR6, 0x2 ;  /* 0x00000006181a7c11 */ /* 0x000fe4000f8610ff */
[----:B------:R-:W-:Y:S01]  /*9350*/  LOP3.LUT R138, R131, R138, RZ, 0x3c, !PT ;  /* 0x0000008a838a7212 */ /* 0x000fe200078e3cff */
[----:B------:R-:W-:Y:S01]  /*9360*/  IMAD.X R131, RZ, RZ, R139, P1 ;  /* 0x000000ffff837224 */ /* 0x000fe200008e068b */
[----:B------:R-:W-:Y:S01]  /*9370*/  F2FP.F16.F32.PACK_AB R12, R105, R196 ;  /* 0x000000c4690c723e */ /* 0x000fe200000000ff */
[----:B------:R-:W-:Y:S01]  /*9380*/  SHFL.IDX PT, R36, R26, RZ, 0x1c1f ;  /* 0x001c1fff1a247589 */ /* 0x000fe200000e0000 */
[----:B------:R-:W-:-:S02]  /*9390*/  F2FP.F16.F32.PACK_AB R13, R48, R44 ;  /* 0x0000002c300d723e */ /* 0x000fc400000000ff */
[----:B------:R-:W-:Y:S01]  /*93a0*/  F2FP.F16.F32.PACK_AB R14, R109, R197 ;  /* 0x000000c56d0e723e */ /* 0x000fe200000000ff */
[----:B------:R-:W-:Y:S01]  /*93b0*/  SHFL.IDX PT, R38, R26, 0x1, 0x1c1f ;  /* 0x003c1f001a267f89 */ /* 0x000fe200000e0000 */
[----:B------:R-:W-:Y:S02]  /*93c0*/  F2FP.F16.F32.PACK_AB R15, R56, R52 ;  /* 0x00000034380f723e */ /* 0x000fe400000000ff */
[-C--:B------:R-:W-:Y:S02]  /*93d0*/  ISETP.GE.OR P1, PT, R27, R40.reuse, P0 ;  /* 0x000000281b00720c */ /* 0x080fe40000726670 */
[----:B------:R-:W-:Y:S01]  /*93e0*/  LEA.HI.X R27, R24, UR7, R11, 0x2, P3 ;  /* 0x00000007181b7c11 */ /* 0x000fe200098f140b */
[----:B------:R0:W-:Y:S01]  /*93f0*/  STSM.16.M88.4 [R154], R12 ;  /* 0x0000000c9a007844 */ /* 0x0001e20000000200 */
[----:B------:R-:W-:Y:S02]  /*9400*/  ISETP.GE.OR P0, PT, R9, R40, P0 ;  /* 0x000000280900720c */ /* 0x000fe40000706670 */
[----:B------:R-:W-:Y:S01]  /*9410*/  MOV R164, R164 ;  /* 0x000000a400a47202 */ /* 0x000fe20000000f00 */
[----:B------:R-:W1:Y:S01]  /*9420*/  SHFL.IDX PT, R37, R27, RZ, 0x1c1f ;  /* 0x001c1fff1b257589 */ /* 0x000e6200000e0000 */
[----:B------:R-:W-:-:S02]  /*9430*/  F2FP.F16.F32.PACK_AB R8, R175, R198 ;  /* 0x000000c6af08723e */ /* 0x000fc400000000ff */
[----:B------:R-:W-:Y:S01]  /*9440*/  F2FP.F16.F32.PACK_AB R9, R64, R60 ;  /* 0x0000003c4009723e */ /* 0x000fe200000000ff */
[----:B------:R2:W3:Y:S01]  /*9450*/  SHFL.IDX PT, R39, R27, 0x1, 0x1c1f ;  /* 0x003c1f001b277f89 */ /* 0x0004e200000e0000 */
[----:B------:R-:W-:Y:S02]  /*9460*/  F2FP.F16.F32.PACK_AB R10, R176, R199 ;  /* 0x000000c7b00a723e */ /* 0x000fe400000000ff */
[----:B------:R-:W-:Y:S02]  /*9470*/  F2FP.F16.F32.PACK_AB R11, R72, R68 ;  /* 0x00000044480b723e */ /* 0x000fe400000000ff */
[----:B------:R-:W-:Y:S02]  /*9480*/  MOV R160, R160 ;  /* 0x000000a000a07202 */ /* 0x000fe40000000f00 */
[----:B------:R-:W-:Y:S01]  /*9490*/  MOV R158, R158 ;  /* 0x0000009e009e7202 */ /* 0x000fe20000000f00 */
[----:B------:R-:W-:Y:S01]  /*94a0*/  STSM.16.M88.4 [R164], R8 ;  /* 0x00000008a4007844 */ /* 0x000fe20000000200 */
[----:B0-----:R-:W-:-:S02]  /*94b0*/  F2FP.F16.F32.PACK_AB R12, R129, R204 ;  /* 0x000000cc810c723e */ /* 0x001fc400000000ff */
[----:B------:R-:W-:Y:S01]  /*94c0*/  F2FP.F16.F32.PACK_AB R13, R96, R92 ;  /* 0x0000005c600d723e */ /* 0x000fe200000000ff */
[----:B------:R-:W-:Y:S01]  /*94d0*/  STSM.16.M88.4 [R160], R200 ;  /* 0x000000c8a0007844 */ /* 0x000fe20000000200 */
[----:B------:R-:W-:Y:S02]  /*94e0*/  F2FP.F16.F32.PACK_AB R14, R133, R132 ;  /* 0x00000084850e723e */ /* 0x000fe400000000ff */
[----:B------:R-:W-:Y:S02]  /*94f0*/  F2FP.F16.F32.PACK_AB R15, R104, R100 ;  /* 0x00000064680f723e */ /* 0x000fe400000000ff */
[----:B------:R-:W-:Y:S02]  /*9500*/  MOV R156, R156 ;  /* 0x0000009c009c7202 */ /* 0x000fe40000000f00 */
[----:B------:R-:W-:Y:S01]  /*9510*/  F2FP.F16.F32.PACK_AB R24, R137, R136 ;  /* 0x000000888918723e */ /* 0x000fe200000000ff */
[----:B------:R-:W-:Y:S01]  /*9520*/  STSM.16.M88.4 [R158], R12 ;  /* 0x0000000c9e007844 */ /* 0x000fe20000000200 */
[----:B------:R-:W-:-:S02]  /*9530*/  F2FP.F16.F32.PACK_AB R25, R128, R108 ;  /* 0x0000006c8019723e */ /* 0x000fc400000000ff */
[----:B------:R-:W-:Y:S02]  /*9540*/  F2FP.F16.F32.PACK_AB R26, R141, R140 ;  /* 0x0000008c8d1a723e */ /* 0x000fe400000000ff */
[----:B--2---:R-:W-:Y:S02]  /*9550*/  F2FP.F16.F32.PACK_AB R27, R171, R170 ;  /* 0x000000aaab1b723e */ /* 0x004fe400000000ff */
[----:B------:R-:W-:Y:S02]  /*9560*/  F2FP.F16.F32.PACK_AB R146, R149, R148 ;  /* 0x000000949592723e */ /* 0x000fe400000000ff */
[----:B------:R-:W-:Y:S01]  /*9570*/  F2FP.F16.F32.PACK_AB R147, R0, R174 ;  /* 0x000000ae0093723e */ /* 0x000fe200000000ff */
[----:B------:R-:W-:Y:S01]  /*9580*/  STSM.16.M88.4 [R156], R24 ;  /* 0x000000189c007844 */ /* 0x000fe20000000200 */
[----:B------:R-:W-:Y:S01]  /*9590*/  UIMAD UR5, UR10, UR8, URZ ;  /* 0x000000080a0572a4 */ /* 0x000fe2000f8e023f */
[----:B------:R-:W-:Y:S02]  /*95a0*/  LOP3.LUT R118, R119, 0x380, RZ, 0xc0, !PT ;  /* 0x0000038077767812 */ /* 0x000fe400078ec0ff */
[----:B------:R-:W-:Y:S01]  /*95b0*/  STSM.16.M88.4 [R152], R144 ;  /* 0x0000009098007844 */ /* 0x000fe20000000200 */
[----:B------:R-:W-:Y:S01]  /*95c0*/  IMAD R0, R23, 0x20, R205 ;  /* 0x0000002017007824 */ /* 0x000fe200078e02cd */
[----:B------:R-:W-:Y:S01]  /*95d0*/  UIMAD.WIDE.U32 UR6, UR39, UR8, URZ ;  /* 0x00000008270672a5 */ /* 0x000fe2000f8e003f */
[----:B------:R-:W-:Y:S01]  /*95e0*/  LOP3.LUT R120, R121, 0x380, RZ, 0xc0, !PT ;  /* 0x0000038079787812 */ /* 0x000fe200078ec0ff */
[----:B------:R-:W-:Y:S01]  /*95f0*/  BAR.SYNC.DEFER_BLOCKING 0x1, 0x100 ;  /* 0x0044000000007b1d */ /* 0x000fe20000010000 */
[----:B------:R-:W-:Y:S01]  /*9600*/  UIMAD UR5, UR39, UR9, UR5 ;  /* 0x00000009270572a4 */ /* 0x000fe2000f8e0205 */
[----:B------:R-:W-:-:S02]  /*9610*/  LOP3.LUT R122, R123, 0x380, RZ, 0xc0, !PT ;  /* 0x000003807b7a7812 */ /* 0x000fc400078ec0ff */
[----:B------:R-:W-:Y:S02]  /*9620*/  SHF.R.U64 R118, R118, 0x3, RZ ;  /* 0x0000000376767819 */ /* 0x000fe400000012ff */
[----:B------:R-:W-:Y:S01]  /*9630*/  ULDC.64 UR10, c[0x0][0xaf0] ;  /* 0x0002bc00000a7ab9 */ /* 0x000fe20000000a00 */
[----:B------:R-:W-:Y:S01]  /*9640*/  SHF.R.U64 R120, R120, 0x3, RZ ;  /* 0x0000000378787819 */ /* 0x000fe200000012ff */
[----:B-1----:R-:W-:Y:S01]  /*9650*/  @!P1 ST.E desc[UR48][R36.64], R4 ;  /* 0x0000000424009985 */ /* 0x002fe2000c101930 */
[----:B------:R-:W-:Y:S01]  /*9660*/  UIMAD UR8, UR12, UR10, URZ ;  /* 0x0000000a0c0872a4 */ /* 0x000fe2000f8e023f */
[----:B------:R-:W-:Y:S02]  /*9670*/  SHF.R.U64 R122, R122, 0x3, RZ ;  /* 0x000000037a7a7819 */ /* 0x000fe400000012ff */
[----:B---3--:R0:W-:Y:S01]  /*9680*/  @!P0 ST.E desc[UR48][R38.64], R3 ;  /* 0x0000000326008985 */ /* 0x0081e2000c101930 */
[----:B------:R-:W-:Y:S01]  /*9690*/  UIADD3 UR7, UR7, UR5, URZ ;  /* 0x0000000507077290 */ /* 0x000fe2000fffe03f */
[----:B------:R-:W-:-:S02]  /*96a0*/  LOP3.LUT R118, R118, R119, RZ, 0x3c, !PT ;  /* 0x0000007776767212 */ /* 0x000fc400078e3cff */
[----:B------:R1:W5:Y:S01]  /*96b0*/  LD.E.128 R28, desc[UR48][R6.64] ;  /* 0x00000030061c7980 */ /* 0x000362000c101d00 */
[----:B------:R-:W-:Y:S02]  /*96c0*/  LOP3.LUT R120, R120, R121, RZ, 0x3c, !PT ;  /* 0x0000007978787212 */ /* 0x000fe400078e3cff */
[----:B------:R-:W-:Y:S01]  /*96d0*/  LOP3.LUT R122, R122, R123, RZ, 0x3c, !PT ;  /* 0x0000007b7a7a7212 */ /* 0x000fe200078e3cff */
[----:B------:R2:W5:Y:S01]  /*96e0*/  LD.E.128 R32, desc[UR48][R20.64] ;  /* 0x0000003014207980 */ /* 0x000562000c101d00 */
[----:B------:R-:W-:Y:S01]  /*96f0*/  UIMAD UR5, UR41, UR11, UR8 ;  /* 0x0000000b290572a4 */ /* 0x000fe2000f8e0208 */
[--C-:B------:R-:W-:Y:S01]  /*9700*/  IMAD.X R119, RZ, RZ, R139.reuse, P4 ;  /* 0x000000ffff777224 */ /* 0x100fe200020e068b */
[----:B------:R-:W-:Y:S01]  /*9710*/  UIMAD.WIDE.U32 UR6, UR41, UR10, UR6 ;  /* 0x0000000a290672a5 */ /* 0x000fe2000f8e0006 */
[--C-:B------:R-:W-:Y:S01]  /*9720*/  IMAD.X R121, RZ, RZ, R139.reuse, P5 ;  /* 0x000000ffff797224 */ /* 0x100fe200028e068b */
[----:B------:R-:W-:Y:S01]  /*9730*/  ULDC.64 UR8, c[0x0][0xae0] ;  /* 0x0002b80000087ab9 */ /* 0x000fe20000000a00 */
[----:B-1----:R-:W1:Y:S01]  /*9740*/  @P2 LDC R7, c[0x0][0xbec] ;  /* 0x0002fb00ff072b82 */ /* 0x002e620000000800 */
[----:B------:R-:W-:Y:S01]  /*9750*/  IMAD.X R123, RZ, RZ, R139, P6 ;  /* 0x000000ffff7b7224 */ /* 0x000fe200030e068b */
[----:B------:R-:W5:Y:S04]  /*9760*/  LD.E.128 R100, desc[UR48][R102.64] ;  /* 0x0000003066647980 */ /* 0x000f68000c101d00 */
[----:B------:R-:W5:Y:S02]  /*9770*/  LD.E.128 R104, desc[UR48][R106.64] ;  /* 0x000000306a687980 */ /* 0x000f64000c101d00 */
[----:B--2---:R-:W2:Y:S01]  /*9780*/  @P2 LDC R21, c[0x0][0xbf0] ;  /* 0x0002fc00ff152b82 */ /* 0x004ea20000000800 */
[----:B------:R-:W-:Y:S01]  /*9790*/  VIADD R20, R0, UR43 ;  /* 0x0000002b00147c36 */ /* 0x000fe20008000000 */
[----:B------:R-:W-:Y:S01]  /*97a0*/  UIADD3 UR5, UR7, UR5, URZ ;  /* 0x0000000507057290 */ /* 0x000fe2000fffe03f */
[----:B------:R-:W-:Y:S01]  /*97b0*/  IMAD.U32 R6, RZ, RZ, UR6 ;  /* 0x00000006ff067e24 */ /* 0x000fe2000f8e00ff */
[----:B------:R-:W5:Y:S01]  /*97c0*/  LD.E.128 R136, desc[UR48][R138.64] ;  /* 0x000000308a887980 */ /* 0x000f62000c101d00 */
[----:B0-----:R-:W-:-:S03]  /*97d0*/  IMAD.MOV.U32 R3, RZ, RZ, R20 ;  /* 0x000000ffff037224 */ /* 0x001fc600078e0014 */
[----:B------:R-:W5:Y:S04]  /*97e0*/  LD.E.128 R108, desc[UR48][R110.64] ;  /* 0x000000306e6c7980 */ /* 0x000f68000c101d00 */
[----:B------:R0:W5:Y:S01]  /*97f0*/  LD.E.128 R8, desc[UR48][R112.64] ;  /* 0x0000003070087980 */ /* 0x000162000c101d00 */
[----:B-1----:R-:W-:-:S03]  /*9800*/  @P2 IMAD.HI.U32 R0, R20, R7, RZ ;  /* 0x0000000714002227 */ /* 0x002fc600078e00ff */
[----:B------:R0:W5:Y:S04]  /*9810*/  LD.E.128 R12, desc[UR48][R114.64] ;  /* 0x00000030720c7980 */ /* 0x000168000c101d00 */
[----:B------:R0:W5:Y:S01]  /*9820*/  LD.E.128 R48, desc[UR48][R116.64] ;  /* 0x0000003074307980 */ /* 0x000162000c101d00 */
[----:B--2---:R-:W-:-:S03]  /*9830*/  @P2 SHF.R.U32.HI R3, RZ, R21, R0 ;  /* 0x00000015ff032219 */ /* 0x004fc60000011600 */
[----:B------:R0:W5:Y:S01]  /*9840*/  LD.E.128 R44, desc[UR48][R118.64] ;  /* 0x00000030762c7980 */ /* 0x000162000c101d00 */
[--C-:B------:R-:W-:Y:S01]  /*9850*/  SHF.R.S32.HI R0, RZ, 0x1f, R3.reuse ;  /* 0x0000001fff007819 */ /* 0x100fe20000011403 */
[----:B------:R-:W-:Y:S02]  /*9860*/  IMAD.MOV R4, RZ, RZ, -R3 ;  /* 0x000000ffff047224 */ /* 0x000fe400078e0a03 */
[----:B------:R0:W5:Y:S01]  /*9870*/  LD.E.128 R24, desc[UR48][R120.64] ;  /* 0x0000003078187980 */ /* 0x000162000c101d00 */
[----:B------:R-:W-:Y:S01]  /*9880*/  IMAD.U32 R7, RZ, RZ, UR7 ;  /* 0x00000007ff077e24 */ /* 0x000fe2000f8e00ff */
[----:B------:R-:W-:Y:S01]  /*9890*/  ULDC.64 UR6, c[0x0][0xad8] ;  /* 0x0002b60000067ab9 */ /* 0x000fe20000000a00 */
[----:B------:R-:W-:Y:S01]  /*98a0*/  IMAD R0, R0, UR8, RZ ;  /* 0x0000000800007c24 */ /* 0x000fe2000f8e02ff */
[----:B------:R0:W5:Y:S01]  /*98b0*/  LD.E.128 R36, desc[UR48][R122.64] ;  /* 0x000000307a247980 */ /* 0x000162000c101d00 */
[----:B------:R-:W-:Y:S02]  /*98c0*/  IMAD R21, R5, R4, R20 ;  /* 0x0000000405157224 */ /* 0x000fe400078e0214 */
[----:B------:R-:W-:Y:S01]  /*98d0*/  IMAD.U32 R7, RZ, RZ, UR5 ;  /* 0x00000005ff077e24 */ /* 0x000fe2000f8e00ff */
[----:B------:R-:W5:Y:S01]  /*98e0*/  LD.E.128 R124, desc[UR48][R126.64] ;  /* 0x000000307e7c7980 */ /* 0x000f62000c101d00 */
[----:B------:R-:W-:Y:S01]  /*98f0*/  IMAD R41, R3, UR9, R0 ;  /* 0x0000000903297c24 */ /* 0x000fe2000f8e0200 */
[----:B------:R-:W-:-:S02]  /*9900*/  SHF.R.S32.HI R0, RZ, 0x1f, R21 ;  /* 0x0000001fff007819 */ /* 0x000fc40000011415 */
[----:B------:R-:W5:Y:S01]  /*9910*/  LD.E.128 R128, desc[UR48][R130.64] ;  /* 0x0000003082807980 */ /* 0x000f62000c101d00 */
[----:B------:R-:W-:-:S03]  /*9920*/  IMAD.WIDE.U32 R4, R3, UR8, R6 ;  /* 0x0000000803047c25 */ /* 0x000fc6000f8e0006 */
        /* <DEDUP_REMOVED lines=8> */
[----:B------:R-:W-:Y:S01]  /*99b0*/  IMAD.IADD R5, R5, 0x1, R41 ;  /* 0x0000000105057824 */ /* 0x000fe200078e0229 */
[----:B------:R-:W-:Y:S01]  /*99c0*/  IADD3 R53, R205, UR43, RZ ;  /* 0x0000002bcd357c10 */ /* 0x000fe2000fffe0ff */
[----:B------:R-:W-:Y:S01]  /*99d0*/  IMAD R0, R0, UR6, RZ ;  /* 0x0000000600007c24 */ /* 0x000fe2000f8e02ff */
[----:B------:R-:W-:Y:S01]  /*99e0*/  UIADD3 UR5, UR13, 0x22820, URZ ;  /* 0x000228200d057890 */ /* 0x000fe2000fffe03f */
[----:B------:R-:W-:Y:S01]  /*99f0*/  IMAD.WIDE.U32 R4, R21, UR6, R4 ;  /* 0x0000000615047c25 */ /* 0x000fe2000f8e0004 */
[----:B------:R-:W-:-:S03]  /*9a00*/  ISETP.GE.AND P2, PT, R53, R40, PT ;  /* 0x000000283500720c */ /* 0x000fc60003f46270 */
[----:B------:R-:W-:Y:S01]  /*9a10*/  IMAD R7, R21, UR7, R0 ;  /* 0x0000000715077c24 */ /* 0x000fe2000f8e0200 */
[----:B------:R-:W-:Y:S01]  /*9a20*/  ULDC.64 UR6, c[0x0][0xa80] ;  /* 0x0002a00000067ab9 */ /* 0x000fe20000000a00 */
[----:B------:R-:W-:Y:S01]  /*9a30*/  VIADD R3, R53, 0x20 ;  /* 0x0000002035037836 */ /* 0x000fe20000000000 */
[C---:B------:R-:W-:Y:S01]  /*9a40*/  LEA R0, P3, R4.reuse, UR6, 0x1 ;  /* 0x0000000604007c11 */ /* 0x040fe2000f8608ff */
[----:B------:R-:W-:Y:S01]  /*9a50*/  IMAD.IADD R5, R5, 0x1, R7 ;  /* 0x0000000105057824 */ /* 0x000fe200078e0207 */
[----:B------:R-:W-:Y:S02]  /*9a60*/  UPRMT UR5, URZ, 0x654, UR5 ;  /* 0x000006543f057896 */ /* 0x000fe40008000005 */
[-C--:B------:R-:W-:Y:S01]  /*9a70*/  ISETP.GE.AND P1, PT, R3, R40.reuse, PT ;  /* 0x000000280300720c */ /* 0x080fe20003f26270 */
[----:B------:R-:W-:Y:S01]  /*9a80*/  VIADD R3, R53, 0x40 ;  /* 0x0000004035037836 */ /* 0x000fe20000000000 */
[----:B------:R-:W-:Y:S01]  /*9a90*/  LEA.HI.X R41, R4, UR7, R5, 0x1, P3 ;  /* 0x0000000704297c11 */ /* 0x000fe200098f0c05 */
[----:B-1----:R0:W1:Y:S01]  /*9aa0*/  SHFL.IDX PT, R43, R0, RZ, 0x181f ;  /* 0x00181fff002b7589 */ /* 0x00206200000e0000 */
[----:B------:R-:W-:Y:S02]  /*9ab0*/  BSSY B1, `(.L_x_4470) ;  /* 0x0000016000017945 */ /* 0x000fe40003800000 */
[----:B------:R-:W-:-:S02]  /*9ac0*/  ISETP.GE.AND P0, PT, R3, R40, PT ;  /* 0x000000280300720c */ /* 0x000fc40003f06270 */
        /* <DEDUP_REMOVED lines=20> */
.L_x_4471:
[----:B------:R-:W-:Y:S05]  /*9c10*/  BSYNC B1 ;  /* 0x0000000000017941 */ /* 0x000fea0003800000 */
.L_x_4470:
        /* <DEDUP_REMOVED lines=14> */
[----:B-----5:R3:W-:Y:S01]  /*9d00*/  @!P4 ST.E.128 desc[UR48][R4.64], R28 ;  /* 0x0000001c0400c985 */ /* 0x0207e2000c101d30 */
[----:B------:R-:W-:-:S02]  /*9d10*/  @!P1 LEA R42, P5, R22, R43, 0x1 ;  /* 0x0000002b162a9211 */ /* 0x000fc400078a08ff */
[-C--:B------:R-:W-:Y:S01]  /*9d20*/  @!P2 LEA.HI.X R21, R18, R3.reuse, R211, 0x1, P6 ;  /* 0x000000031215a211 */ /* 0x080fe200030f0cd3 */
[----:B------:R3:W-:Y:S01]  /*9d30*/  @!P3 ST.E.128 desc[UR48][R6.64], R108 ;  /* 0x0000006c0600b985 */ /* 0x0007e2000c101d30 */
[----:B------:R-:W-:-:S03]  /*9d40*/  @!P1 LEA.HI.X R43, R22, R3, R210, 0x1, P5 ;  /* 0x00000003162b9211 */ /* 0x000fc600028f0cd2 */
[----:B------:R3:W-:Y:S04]  /*9d50*/  @!P2 ST.E.128 desc[UR48][R20.64], R44 ;  /* 0x0000002c1400a985 */ /* 0x0007e8000c101d30 */
[----:B------:R3:W-:Y:S02]  /*9d60*/  @!P1 ST.E.128 desc[UR48][R42.64], R128 ;  /* 0x000000802a009985 */ /* 0x0007e4000c101d30 */
.L_x_4473:
[----:B------:R-:W-:Y:S05]  /*9d70*/  BSYNC B1 ;  /* 0x0000000000017941 */ /* 0x000fea0003800000 */
.L_x_4472:
        /* <DEDUP_REMOVED lines=10> */
[CC--:B------:R-:W-:Y:S02]  /*9e20*/  @!P2 LEA R6, P5, R19.reuse, R29.reuse, 0x1 ;  /* 0x0000001d1306a211 */ /* 0x0c0fe400078a08ff */
        /* <DEDUP_REMOVED lines=10> */
.L_x_4475:
[----:B------:R-:W-:Y:S05]  /*9ed0*/  BSYNC B1 ;  /* 0x0000000000017941 */ /* 0x000fea0003800000 */
.L_x_4474:
[----:B0-----:R-:W-:Y:S01]  /*9ee0*/  VIADD R3, R53, 0x60 ;  /* 0x0000006035037836 */ /* 0x001fe20000000000 */
[----:B--2-4-:R-:W0:Y:S04]  /*9ef0*/  SHFL.IDX PT, R41, R41, 0x3, 0x181f ;  /* 0x00781f0029297f89 */ /* 0x014e2800000e0000 */
[----:B------:R-:W-:Y:S01]  /*9f00*/  ISETP.GE.AND P0, PT, R3, R40, PT ;  /* 0x000000280300720c */ /* 0x000fe20003f06270 */
[----:B------:R2:W4:-:S12]  /*9f10*/  SHFL.IDX PT, R11, R0, 0x3, 0x181f ;  /* 0x00781f00000b7f89 */ /* 0x00051800000e0000 */
[----:B--2---:R-:W-:Y:S05]  /*9f20*/  @P0 BRA `(.L_x_4476) ;  /* 0x0000000c00200947 */ /* 0x004fea0003800000 */
[----:B------:R-:W-:Y:S02]  /*9f30*/  ULDC UR5, c[0x0][0xac8] ;  /* 0x0002b20000057ab9 */ /* 0x000fe40000000800 */
[----:B------:R-:W-:Y:S02]  /*9f40*/  ISETP.GE.AND P3, PT, R2, UR5, PT ;  /* 0x0000000502007c0c */ /* 0x000fe4000bf66270 */
[----:B------:R-:W-:Y:S02]  /*9f50*/  ISETP.GE.AND P4, PT, R19, UR5, PT ;  /* 0x0000000513007c0c */ /* 0x000fe4000bf86270 */
[----:B------:R-:W-:-:S09]  /*9f60*/  ISETP.GE.AND P5, PT, R18, UR5, PT ;  /* 0x0000000512007c0c */ /* 0x000fd2000bfa6270 */
[-C--:B----4-:R-:W-:Y:S02]  /*9f70*/  @!P3 LEA R4, P0, R2, R11.reuse, 0x1 ;  /* 0x0000000b0204b211 */ /* 0x090fe400078008ff */
        /* <DEDUP_REMOVED lines=14> */
.L_x_4469:
        /* <DEDUP_REMOVED lines=50> */
.L_x_4478:
[----:B------:R-:W-:Y:S05]  /*a380*/  BSYNC B1 ;  /* 0x0000000000017941 */ /* 0x000fea0003800000 */
.L_x_4477:
[----:B------:R-:W-:Y:S01]  /*a390*/  ULDC.64 UR10, c[0x0][0xae8] ;  /* 0x0002ba00000a7ab9 */ /* 0x000fe20000000a00 */
[----:B------:R-:W-:Y:S01]  /*a3a0*/  VIADD R8, R8, UR43 ;  /* 0x0000002b08087c36 */ /* 0x000fe20008000000 */
[----:B------:R-:W-:Y:S01]  /*a3b0*/  UIMAD UR5, UR8, UR10, URZ ;  /* 0x0000000a080572a4 */ /* 0x000fe2000f8e023f */
[----:B------:R-:W-:Y:S01]  /*a3c0*/  BSSY B1, `(.L_x_4479) ;  /* 0x000003c000017945 */ /* 0x000fe20003800000 */
[----:B------:R-:W-:Y:S01]  /*a3d0*/  UIMAD.WIDE.U32 UR6, UR39, UR10, URZ ;  /* 0x0000000a270672a5 */ /* 0x000fe2000f8e003f */
[----:B0-----:R-:W-:Y:S01]  /*a3e0*/  @P1 IMAD.HI.U32 R0, R8, R9, RZ ;  /* 0x0000000908001227 */ /* 0x001fe200078e00ff */
[----:B------:R-:W-:Y:S01]  /*a3f0*/  UIMAD UR5, UR39, UR11, UR5 ;  /* 0x0000000b270572a4 */ /* 0x000fe2000f8e0205 */
[----:B--2---:R-:W-:Y:S02]  /*a400*/  MOV R3, R8 ;  /* 0x0000000800037202 */ /* 0x004fe40000000f00 */
[----:B------:R-:W-:Y:S01]  /*a410*/  ULDC.64 UR10, c[0x0][0xaf0] ;  /* 0x0002bc00000a7ab9 */ /* 0x000fe20000000a00 */
[----:B------:R-:W-:Y:S01]  /*a420*/  UIADD3 UR7, UR7, UR5, URZ ;  /* 0x0000000507077290 */ /* 0x000fe2000fffe03f */
[----:B-1----:R-:W-:Y:S01]  /*a430*/  @P1 SHF.R.U32.HI R3, RZ, R11, R0 ;  /* 0x0000000bff031219 */ /* 0x002fe20000011600 */
[----:B------:R-:W-:-:S02]  /*a440*/  UIMAD UR5, UR9, UR10, URZ ;  /* 0x0000000a090572a4 */ /* 0x000fc4000f8e023f */
[----:B------:R-:W-:Y:S01]  /*a450*/  UIMAD.WIDE.U32 UR6, UR41, UR10, UR6 ;  /* 0x0000000a290672a5 */ /* 0x000fe2000f8e0006 */
[--C-:B------:R-:W-:Y:S01]  /*a460*/  SHF.R.S32.HI R0, RZ, 0x1f, R3.reuse ;  /* 0x0000001fff007819 */ /* 0x100fe20000011403 */
[----:B------:R-:W-:Y:S01]  /*a470*/  UIMAD UR5, UR41, UR11, UR5 ;  /* 0x0000000b290572a4 */ /* 0x000fe2000f8e0205 */
[----:B------:R-:W-:Y:S01]  /*a480*/  IMAD.MOV R7, RZ, RZ, -R3 ;  /* 0x000000ffff077224 */ /* 0x000fe200078e0a03 */
[----:B------:R-:W-:Y:S02]  /*a490*/  ULDC.64 UR8, c[0x0][0xae0] ;  /* 0x0002b80000087ab9 */ /* 0x000fe40000000a00 */
[----:B------:R-:W-:Y:S01]  /*a4a0*/  UIADD3 UR5, UR7, UR5, URZ ;  /* 0x0000000507057290 */ /* 0x000fe2000fffe03f */
[----:B------:R-:W-:Y:S02]  /*a4b0*/  IMAD R0, R0, UR8, RZ ;  /* 0x0000000800007c24 */ /* 0x000fe4000f8e02ff */
[----:B------:R-:W-:Y:S02]  /*a4c0*/  IMAD R7, R10, R7, R8 ;  /* 0x000000070a077224 */ /* 0x000fe400078e0208 */
[----:B------:R-:W-:-:S02]  /*a4d0*/  IMAD.U32 R5, RZ, RZ, UR7 ;  /* 0x00000007ff057e24 */ /* 0x000fc4000f8e00ff */
        /* <DEDUP_REMOVED lines=42> */
.L_x_4480:
[----:B------:R-:W-:Y:S05]  /*a780*/  BSYNC B1 ;  /* 0x0000000000017941 */ /* 0x000fea0003800000 */
.L_x_4479:
        /* <DEDUP_REMOVED lines=21> */
.L_x_4482:
[----:B------:R-:W-:Y:S05]  /*a8e0*/  BSYNC B1 ;  /* 0x0000000000017941 */ /* 0x000fea0003800000 */
.L_x_4481:
        /* <DEDUP_REMOVED lines=21> */
.L_x_4484:
[----:B------:R-:W-:Y:S05]  /*aa40*/  BSYNC B1 ;  /* 0x0000000000017941 */ /* 0x000fea0003800000 */
.L_x_4483:
[----:B------:R-:W-:Y:S01]  /*aa50*/  VIADD R0, R8, 0x60 ;  /* 0x0000006008007836 */ /* 0x000fe20000000000 */
[----:B0-----:R0:W0:Y:S04]  /*aa60*/  SHFL.IDX PT, R3, R7, 0x3, 0x181f ;  /* 0x00781f0007037f89 */ /* 0x00102800000e0000 */
[----:B------:R-:W-:Y:S01]  /*aa70*/  ISETP.GE.AND P0, PT, R0, R9, PT ;  /* 0x000000090000720c */ /* 0x000fe20003f06270 */
[----:B-1-3--:R1:W3:-:S12]  /*aa80*/  SHFL.IDX PT, R5, R6, 0x3, 0x181f ;  /* 0x00781f0006057f89 */ /* 0x00a2d800000e0000 */
[----:B-1----:R-:W-:Y:S05]  /*aa90*/  @P0 BRA `(.L_x_4476) ;  /* 0x0000000000440947 */ /* 0x002fea0003800000 */
[----:B------:R-:W-:Y:S02]  /*aaa0*/  ULDC UR5, c[0x0][0xac8] ;  /* 0x0002b20000057ab9 */ /* 0x000fe40000000800 */
[----:B------:R-:W-:Y:S02]  /*aab0*/  ISETP.GE.AND P3, PT, R2, UR5, PT ;  /* 0x0000000502007c0c */ /* 0x000fe4000bf66270 */
[----:B------:R-:W-:Y:S02]  /*aac0*/  ISETP.GE.AND P2, PT, R19, UR5, PT ;  /* 0x0000000513007c0c */ /* 0x000fe4000bf46270 */
[----:B------:R-:W-:Y:S02]  /*aad0*/  ISETP.GE.AND P1, PT, R18, UR5, PT ;  /* 0x0000000512007c0c */ /* 0x000fe4000bf26270 */
[----:B------:R-:W-:-:S07]  /*aae0*/  ISETP.GE.AND P0, PT, R22, UR5, PT ;  /* 0x0000000516007c0c */ /* 0x000fce000bf06270 */
[-C--:B--234-:R-:W-:Y:S02]  /*aaf0*/  @!P3 LEA R6, P6, R2, R5.reuse, 0x1 ;  /* 0x000000050206b211 */ /* 0x09cfe400078c08ff */
        /* <DEDUP_REMOVED lines=11> */
.L_x_4476:
[----:B------:R-:W-:Y:S05]  /*abb0*/  BSYNC B0 ;  /* 0x0000000000007941 */ /* 0x000fea0003800000 */
.L_x_4468:
[----:B------:R-:W-:Y:S02]  /*abc0*/  ULDC UR5, c[0x0][0xc38] ;  /* 0x00030e0000057ab9 */ /* 0x000fe40000000800 */
[----:B------:R-:W-:-:S06]  /*abd0*/  UISETP.GE.AND UP0, UPT, UR4, UR5, UPT ;  /* 0x000000050400728c */ /* 0x000fcc000bf06270 */
[----:B------:R-:W-:-:S13]  /*abe0*/  PLOP3.LUT P0, PT, PT, PT, UP0, 0x80, 0x0 ;  /* 0x000000000000781c */ /* 0x000fda0003f0f008 */
[----:B------:R-:W-:Y:S05]  /*abf0*/  @!P0 BRA `(.L_x_4485) ;  /* 0xffffff6000488947 */ /* 0x000fea000383ffff */
[----:B------:R-:W-:Y:S05]  /*ac00*/  EXIT ;  /* 0x000000000000794d */ /* 0x000fea0003800000 */
.L_x_4427:
[----:B------:R-:W-:-:S08]  /*ac10*/  NOP ;  /* 0x0000000000007918 */ /* 0x000fd00000000000 */
[----:B------:R-:W0:-:S00]  /*ac20*/  USETMAXREG.DEALLOC.CTAPOOL 0x28 ;  /* 0x00000028000079c8 */ /* 0x000e0000080e0500 */
[----:B0-----:R-:W-:-:S06]  /*ac30*/  LOP3.LUT R0, R0, 0x3, RZ, 0xc0, !PT ;  /* 0x0000000300007812 */ /* 0x001fcc00078ec0ff */
[----:B------:R-:W0:Y:S01]  /*ac40*/  S2UR UR5, SR_CTAID.X ;  /* 0x00000000000579c3 */ /* 0x000e220000002500 */
[----:B------:R-:W-:Y:S01]  /*ac50*/  LOP3.LUT R17, R17, 0xfffffdff, RZ, 0xc0, !PT ;  /* 0xfffffdff11117812 */ /* 0x000fe200078ec0ff */
[----:B------:R-:W-:Y:S01]  /*ac60*/  STL [R1], RZ ;  /* 0x000000ff01007387 */ /* 0x000fe20000100800 */
[----:B------:R-:W-:Y:S02]  /*ac70*/  IMAD.MOV.U32 R25, RZ, RZ, 0x1 ;  /* 0x00000001ff197424 */ /* 0x000fe400078e00ff */
[----:B------:R-:W-:Y:S01]  /*ac80*/  IMAD.MOV.U32 R18, RZ, RZ, RZ ;  /* 0x000000ffff127224 */ /* 0x000fe200078e00ff */
[----:B------:R1:W2:Y:S02]  /*ac90*/  SHFL.IDX PT, R2, R0, RZ, 0x1f ;  /* 0x00001fff00027589 */ /* 0x0002a400000e0000 */
[----:B-1----:R-:W0:Y:S01]  /*aca0*/  LDC R0, c[0x0][0xc38] ;  /* 0x00030e00ff007b82 */ /* 0x002e220000000800 */
[----:B--2---:R-:W-:-:S13]  /*acb0*/  ISETP.NE.AND P0, PT, R2, RZ, PT ;  /* 0x000000ff0200720c */ /* 0x004fda0003f05270 */
[----:B------:R-:W-:Y:S01]  /*acc0*/  @P0 LOP3.LUT R17, R17, 0x200, RZ, 0xfc, !PT ;  /* 0x0000020011110812 */ /* 0x000fe200078efcff */
[----:B------:R-:W-:Y:S06]  /*acd0*/  @P0 BAR.ARV 0x4, 0x180 ;  /* 0x0106000000000b1d */ /* 0x000fec0000002000 */
[----:B0-----:R-:W-:-:S13]  /*ace0*/  ISETP.LE.AND P0, PT, R0, UR5, PT ;  /* 0x0000000500007c0c */ /* 0x001fda000bf03270 */
[----:B------:R-:W-:Y:S05]  /*acf0*/  @P0 BRA `(.L_x_4486) ;  /* 0x00000038007c0947 */ /* 0x000fea0003800000 */
[----:B------:R-:W0:Y:S01]  /*ad00*/  S2R R8, SR_TID.X ;  /* 0x0000000000087919 */ /* 0x000e220000002100 */
[----:B------:R-:W-:Y:S01]  /*ad10*/  ULDC UR4, c[0x0][0x320] ;  /* 0x0000c80000047ab9 */ /* 0x000fe20000000800 */
[----:B------:R-:W-:Y:S01]  /*ad20*/  LOP3.LUT R17, R17, 0xffffffef, RZ, 0xc0, !PT ;  /* 0xffffffef11117812 */ /* 0x000fe200078ec0ff */
[----:B------:R-:W1:Y:S01]  /*ad30*/  S2UR UR8, SR_CgaCtaId ;  /* 0x00000000000879c3 */ /* 0x000e620000008800 */
[----:B------:R-:W-:Y:S01]  /*ad40*/  ULDC.64 UR36, c[0x0][0x2f0] ;  /* 0x0000bc0000247ab9 */ /* 0x000fe20000000a00 */
[----:B------:R-:W-:Y:S01]  /*ad50*/  ULDC.64 UR6, c[0x0][0x418] ;  /* 0x0001060000067ab9 */ /* 0x000fe20000000a00 */
[----:B------:R-:W-:Y:S01]  /*ad60*/  ULDC UR9, c[0x0][0x2b8] ;  /* 0x0000ae0000097ab9 */ /* 0x000fe20000000800 */
[----:B------:R-:W-:Y:S01]  /*ad70*/  UISETP.NE.U32.AND UP0, UPT, UR6, URZ, UPT ;  /* 0x0000003f0600728c */ /* 0x000fe2000bf05070 */
[----:B------:R-:W-:Y:S01]  /*ad80*/  IMAD.U32 R31, RZ, RZ, UR5 ;  /* 0x00000005ff1f7e24 */ /* 0x000fe2000f8e00ff */
[----:B------:R-:W-:Y:S01]  /*ad90*/  ULDC UR38, c[0x0][0x288] ;  /* 0x0000a20000267ab9 */ /* 0x000fe20000000800 */
[----:B------:R-:W-:Y:S01]  /*ada0*/  ULDC UR6, c[0x0][0x448] ;  /* 0x0001120000067ab9 */ /* 0x000fe20000000800 */
[----:B------:R-:W-:Y:S01]  /*adb0*/  UISETP.NE.AND.EX UP0, UPT, UR7, URZ, UPT, UP0 ;  /* 0x0000003f0700728c */ /* 0x000fe2000bf05300 */
[----:B------:R-:W-:Y:S01]  /*adc0*/  IMAD.MOV.U32 R25, RZ, RZ, 0x1 ;  /* 0x00000001ff197424 */ /* 0x000fe200078e00ff */
[----:B------:R-:W-:Y:S01]  /*add0*/  ULOP3.LUT UR44, UR45, 0x2, URZ, 0xfc, !UPT ;  /* 0x000000022d2c7892 */ /* 0x000fe2000f8efc3f */
[----:B------:R-:W-:Y:S01]  /*ade0*/  IMAD.MOV.U32 R18, RZ, RZ, RZ ;  /* 0x000000ffff127224 */ /* 0x000fe200078e00ff */
[----:B------:R-:W-:Y:S01]  /*adf0*/  UMOV UR7, 0x400 ;  /* 0x0000040000077882 */ /* 0x000fe20000000000 */
[----:B------:R-:W-:Y:S01]  /*ae00*/  ULDC UR46, c[0x0][0xc] ;  /* 0x00000300002e7ab9 */ /* 0x000fe20000000800 */
[----:B-1----:R-:W-:Y:S01]  /*ae10*/  ULEA UR7, UR8, UR7, 0x18 ;  /* 0x0000000708077291 */ /* 0x002fe2000f8ec03f */
[C---:B0-----:R-:W-:Y:S01]  /*ae20*/  IMAD.SHL.U32 R28, R8.reuse, 0x8, RZ ;  /* 0x00000008081c7824 */ /* 0x041fe200078e00ff */
[----:B------:R-:W-:-:S04]  /*ae30*/  LOP3.LUT R7, R8, 0x7f, RZ, 0xc0, !PT ;  /* 0x0000007f08077812 */ /* 0x000fc800078ec0ff */
[----:B------:R-:W-:Y:S01]  /*ae40*/  IMAD.U32 R16, RZ, RZ, UR7 ;  /* 0x00000007ff107e24 */ /* 0x000fe2000f8e00ff */
[C---:B------:R-:W-:Y:S02]  /*ae50*/  LOP3.LUT R0, R28.reuse, 0x1f8, RZ, 0xc0, !PT ;  /* 0x000001f81c007812 */ /* 0x040fe400078ec0ff */
[----:B------:R-:W-:Y:S02]  /*ae60*/  LOP3.LUT R6, R28, 0x38, RZ, 0xc0, !PT ;  /* 0x000000381c067812 */ /* 0x000fe400078ec0ff */
[----:B------:R-:W-:Y:S02]  /*ae70*/  LOP3.LUT R3, R0, 0x38, R8, 0x78, !PT ;  /* 0x0000003800037812 */ /* 0x000fe400078e7808 */
[C---:B------:R-:W-:Y:S02]  /*ae80*/  LOP3.LUT R0, R6.reuse, 0x40, RZ, 0xfc, !PT ;  /* 0x0000004006007812 */ /* 0x040fe400078efcff */
[----:B------:R-:W-:Y:S02]  /*ae90*/  LOP3.LUT R2, R6, 0x80, RZ, 0xfc, !PT ;  /* 0x0000008006027812 */ /* 0x000fe400078efcff */
[----:B------:R-:W-:-:S02]  /*aea0*/  ISETP.GE.AND P2, PT, R0, UR4, PT ;  /* 0x0000000400007c0c */ /* 0x000fc4000bf46270 */
[----:B------:R-:W-:Y:S02]  /*aeb0*/  ISETP.GE.AND P1, PT, R2, UR4, PT ;  /* 0x0000000402007c0c */ /* 0x000fe4000bf26270 */
[C---:B------:R-:W-:Y:S02]  /*aec0*/  ISETP.GE.AND P0, PT, R6.reuse, UR4, PT ;  /* 0x0000000406007c0c */ /* 0x040fe4000bf06270 */
[----:B------:R-:W-:Y:S02]  /*aed0*/  SEL R2, RZ, 0xffffffff, P2 ;  /* 0xffffffffff027807 */ /* 0x000fe40001000000 */
[----:B------:R-:W-:Y:S02]  /*aee0*/  LOP3.LUT R4, R6, 0xc0, RZ, 0xfc, !PT ;  /* 0x000000c006047812 */ /* 0x000fe400078efcff */
[----:B------:R-:W-:Y:S02]  /*aef0*/  LOP3.LUT R28, R3, 0x200, R28, 0xf8, !PT ;  /* 0x00000200031c7812 */ /* 0x000fe400078ef81c */
[----:B------:R-:W-:-:S02]  /*af00*/  SEL R0, RZ, 0x1, P0 ;  /* 0x00000001ff007807 */ /* 0x000fc40000000000 */
[----:B------:R-:W-:Y:S01]  /*af10*/  @P2 LOP3.LUT R17, R17, 0x10, RZ, 0xfc, !PT ;  /* 0x0000001011112812 */ /* 0x000fe200078efcff */
[----:B------:R-:W-:Y:S01]  /*af20*/  IMAD R32, R28, 0x2, R16 ;  /* 0x000000021c207824 */ /* 0x000fe200078e0210 */
[----:B------:R-:W-:Y:S02]  /*af30*/  SHF.L.U32 R3, R2, 0x1, RZ ;  /* 0x0000000102037819 */ /* 0x000fe400000006ff */
[----:B------:R-:W-:Y:S02]  /*af40*/  LOP3.LUT R17, R17, 0xfffffff7, RZ, 0xc0, !PT ;  /* 0xfffffff711117812 */ /* 0x000fe400078ec0ff */
[----:B------:R-:W-:Y:S02]  /*af50*/  LOP3.LUT R0, R3, 0x2, R0, 0xe2, !PT ;  /* 0x0000000203007812 */ /* 0x000fe400078ee200 */
[----:B------:R-:W-:Y:S02]  /*af60*/  @P1 LOP3.LUT R17, R17, 0x8, RZ, 0xfc, !PT ;  /* 0x0000000811111812 */ /* 0x000fe400078efcff */
[----:B------:R-:W-:-:S02]  /*af70*/  SEL R3, RZ, 0x4, P1 ;  /* 0x00000004ff037807 */ /* 0x000fc40000800000 */
[----:B------:R-:W-:Y:S02]  /*af80*/  LOP3.LUT R17, R17, 0xffffffdf, RZ, 0xc0, !PT ;  /* 0xffffffdf11117812 */ /* 0x000fe400078ec0ff */
[----:B------:R-:W-:Y:S01]  /*af90*/  ISETP.GE.AND P1, PT, R6, UR37, PT ;  /* 0x0000002506007c0c */ /* 0x000fe2000bf26270 */
[----:B------:R-:W-:Y:S01]  /*afa0*/  UIMAD UR37, UR6, UR38, URZ ;  /* 0x00000026062572a4 */ /* 0x000fe2000f8e023f */
[----:B------:R-:W-:Y:S02]  /*afb0*/  @P0 LOP3.LUT R17, R17, 0x20, RZ, 0xfc, !PT ;  /* 0x0000002011110812 */ /* 0x000fe400078efcff */
[----:B------:R-:W-:Y:S01]  /*afc0*/  ISETP.GE.AND P0, PT, R4, UR4, PT ;  /* 0x0000000404007c0c */ /* 0x000fe2000bf06270 */
[----:B------:R-:W-:Y:S01]  /*afd0*/  ULDC UR4, c[0x0][0x424] ;  /* 0x0001090000047ab9 */ /* 0x000fe20000000800 */
[----:B------:R-:W-:Y:S01]  /*afe0*/  LOP3.LUT R17, R17, 0xfffffffb, RZ, 0xc0, !PT ;  /* 0xfffffffb11117812 */ /* 0x000fe200078ec0ff */
[----:B------:R-:W-:Y:S01]  /*aff0*/  USEL UR4, UR4, 0x1, UP0 ;  /* 0x0000000104047887 */ /* 0x000fe20008000000 */
[----:B------:R-:W-:Y:S01]  /*b000*/  LOP3.LUT R5, R0, R3, RZ, 0xfc, !PT ;  /* 0x0000000300057212 */ /* 0x000fe200078efcff */
[----:B------:R-:W-:Y:S01]  /*b010*/  IMAD.SHL.U32 R0, R8, 0x10, RZ ;  /* 0x0000001008007824 */ /* 0x000fe200078e00ff */
[----:B------:R-:W-:Y:S01]  /*b020*/  SHF.R.U32.HI R33, RZ, 0x3, R7 ;  /* 0x00000003ff217819 */ /* 0x000fe20000011607 */
[----:B------:R-:W-:Y:S01]  /*b030*/  UIMAD UR36, UR4, UR36, URZ ;  /* 0x00000024042472a4 */ /* 0x000fe2000f8e023f */
[----:B------:R-:W-:Y:S01]  /*b040*/  SEL R35, RZ, 0x8, P0 ;  /* 0x00000008ff237807 */ /* 0x000fe20000000000 */
[----:B------:R0:W-:Y:S01]  /*b050*/  STL [R1+0x4], R5 ;  /* 0x0000040501007387 */ /* 0x0001e20000100800 */
[----:B------:R-:W-:Y:S01]  /*b060*/  LOP3.LUT R0, R33, 0x70, R0, 0xf8, !PT ;  /* 0x0000007021007812 */ /* 0x000fe200078ef800 */
[----:B------:R-:W-:Y:S01]  /*b070*/  UIADD3 UR4, UR36, 0x5f, URZ ;  /* 0x0000005f24047890 */ /* 0x000fe2000fffe03f */
[----:B------:R-:W-:Y:S01]  /*b080*/  LOP3.LUT R35, R5, R35, RZ, 0xfc, !PT ;  /* 0x0000002305237212 */ /* 0x000fe200078efcff */
[----:B------:R0:W-:Y:S01]  /*b090*/  STL [R1], RZ ;  /* 0x000000ff01007387 */ /* 0x0001e20000100800 */
[----:B------:R-:W-:Y:S01]  /*b0a0*/  @P0 LOP3.LUT R17, R17, 0x4, RZ, 0xfc, !PT ;  /* 0x0000000411110812 */ /* 0x000fe200078efcff */
[----:B------:R-:W-:-:S02]  /*b0b0*/  UIMAD.WIDE UR4, UR4, 0x2aaaaaab, URZ ;  /* 0x2aaaaaab040478a5 */ /* 0x000fc4000f8e023f */
[----:B------:R-:W-:Y:S01]  /*b0c0*/  UIADD3 UR38, UR36, 0x60, -UR38 ;  /* 0x0000006024267890 */ /* 0x000fe2000fffe826 */
[----:B------:R-:W-:Y:S01]  /*b0d0*/  LOP3.LUT R17, R17, 0xfffffffe, RZ, 0xc0, !PT ;  /* 0xfffffffe11117812 */ /* 0x000fe200078ec0ff */
[----:B------:R-:W-:-:S03]  /*b0e0*/  USHF.R.U32.HI UR39, URZ, 0x1f, UR5 ;  /* 0x0000001f3f277899 */ /* 0x000fc60008011605 */
[----:B------:R-:W-:Y:S01]  /*b0f0*/  @P1 LOP3.LUT R17, R17, 0x1, RZ, 0xfc, !PT ;  /* 0x0000000111111812 */ /* 0x000fe200078efcff */
[----:B------:R-:W-:Y:S01]  /*b100*/  ULEA.HI.SX32 UR39, UR5, UR39, 0x1c ;  /* 0x0000002705277291 */ /* 0x000fe2000f8fe23f */
[----:B------:R-:W-:Y:S02]  /*b110*/  ISETP.GE.AND P1, PT, R6, UR9, PT ;  /* 0x0000000906007c0c */ /* 0x000fe4000bf26270 */
[----:B------:R-:W-:-:S11]  /*b120*/  LOP3.LUT R17, R17, 0xfffffeff, RZ, 0xc0, !PT ;  /* 0xfffffeff11117812 */ /* 0x000fd600078ec0ff */
[----:B0-----:R-:W-:-:S07]  /*b130*/  @P1 LOP3.LUT R17, R17, 0x100, RZ, 0xfc, !PT ;  /* 0x0000010011111812 */ /* 0x001fce00078efcff */
.L_x_4535:
        /* <DEDUP_REMOVED lines=22> */
.L_x_4487:
[----:B------:R-:W-:Y:S01]  /*b2a0*/  ULDC UR8, c[0x0][0xc54] ;  /* 0x0003150000087ab9 */ /* 0x000fe20000000800 */
[----:B------:R-:W-:Y:S01]  /*b2b0*/  UMOV UR6, UR7 ;  /* 0x0000000700067c82 */ /* 0x000fe20008000000 */
[----:B------:R-:W-:-:S11]  /*b2c0*/  UISETP.NE.AND UP0, UPT, UR8, 0x1, UPT ;  /* 0x000000010800788c */ /* 0x000fd6000bf05270 */
[----:B------:R-:W-:Y:S02]  /*b2d0*/  @UP0 ULDC.64 UR10, c[0x0][0xc58] ;  /* 0x00031600000a0ab9 */ /* 0x000fe40000000a00 */
[----:B------:R-:W-:-:S04]  /*b2e0*/  UIMAD.WIDE.U32 UR4, UR7, UR10, URZ ;  /* 0x0000000a070472a5 */ /* 0x000fc8000f8e003f */
[----:B------:R-:W-:-:S04]  /*b2f0*/  @UP0 USHF.R.U32.HI UR6, URZ, UR11, UR5 ;  /* 0x0000000b3f060299 */ /* 0x000fc80008011605 */
[----:B------:R-:W-:-:S12]  /*b300*/  UIMAD UR4, UR6, UR8, URZ ;  /* 0x00000008060472a4 */ /* 0x000fd8000f8e023f */
.L_x_4488:
        /* <DEDUP_REMOVED lines=25> */
[----:B------:R-:W-:Y:S01]  /*b4a0*/  UP2UR UR47, UPR, URZ, 0x4 ;  /* 0x000000043f2f7883 */ /* 0x000fe20008000000 */
[----:B------:R-:W-:Y:S01]  /*b4b0*/  BSSY B7, `(.L_x_4489) ;  /* 0x000030a000077945 */ /* 0x000fe20003800000 */
[----:B------:R-:W-:-:S04]  /*b4c0*/  USHF.L.U32 UR6, UR42, 0x7, URZ ;  /* 0x000000072a067899 */ /* 0x000fc8000800063f */
[----:B------:R-:W-:Y:S01]  /*b4d0*/  UIADD3 UR6, UR6, 0x7f, URZ ;  /* 0x0000007f06067890 */ /* 0x000fe2000fffe03f */
[----:B------:R-:W-:Y:S01]  /*b4e0*/  @UP2 ULDC UR4, c[0x0][0x44c] ;  /* 0x0001130000042ab9 */ /* 0x000fe20000000800 */
[----:B------:R-:W-:Y:S02]  /*b4f0*/  @UP2 ULDC UR7, c[0x0][0x450] ;  /* 0x0001140000072ab9 */ /* 0x000fe40000000800 */
[----:B------:R-:W-:-:S04]  /*b500*/  UIMAD.WIDE.U32 UR4, UR6, UR4, URZ ;  /* 0x00000004060472a5 */ /* 0x000fc8000f8e003f */
[----:B------:R-:W-:-:S04]  /*b510*/  @UP2 USHF.R.U32.HI UR6, URZ, UR7, UR5 ;  /* 0x000000073f062299 */ /* 0x000fc80008011605 */
[----:B------:R-:W-:-:S04]  /*b520*/  UIADD3 UR4, UR38, UR6, URZ ;  /* 0x0000000626047290 */ /* 0x000fc8000fffe03f */
[----:B------:R-:W-:-:S04]  /*b530*/  UIMAD.WIDE UR4, UR4, 0x2aaaaaab, URZ ;  /* 0x2aaaaaab040478a5 */ /* 0x000fc8000f8e023f */
[----:B------:R-:W-:-:S04]  /*b540*/  USHF.R.U32.HI UR4, URZ, 0x1f, UR5 ;  /* 0x0000001f3f047899 */ /* 0x000fc80008011605 */
[----:B------:R-:W-:-:S04]  /*b550*/  ULEA.HI.SX32 UR4, UR5, UR4, 0x1c ;  /* 0x0000000405047291 */ /* 0x000fc8000f8fe23f */
[----:B------:R-:W-:-:S04]  /*b560*/  UISETP.LT.AND UP0, UPT, UR39, UR4, UPT ;  /* 0x000000042700728c */ /* 0x000fc8000bf01270 */
[----:B------:R-:W-:-:S06]  /*b570*/  USEL UR43, UR39, UR4, UP0 ;  /* 0x00000004272b7287 */ /* 0x000fcc0008000000 */
[----:B------:R-:W-:-:S13]  /*b580*/  ISETP.LT.AND P0, PT, RZ, UR43, PT ;  /* 0x0000002bff007c0c */ /* 0x000fda000bf01270 */
[----:B0-----:R-:W-:Y:S05]  /*b590*/  @P0 BRA `(.L_x_4490) ;  /* 0x0000000000440947 */ /* 0x001fea0003800000 */
        /* <DEDUP_REMOVED lines=17> */
.L_x_4490:
        /* <DEDUP_REMOVED lines=8> */
[----:B------:R-:W-:Y:S01]  /*b730*/  MOV R7, UR7 ;  /* 0x0000000700077c02 */ /* 0x000fe20008000f00 */
[----:B------:R-:W-:Y:S01]  /*b740*/  IMAD.U32 R5, RZ, RZ, UR5 ;  /* 0x00000005ff057e24 */ /* 0x000fe2000f8e00ff */
[----:B------:R-:W0:Y:S01]  /*b750*/  LDC.64 R2, c[0x4][R2] ;  /* 0x0100000002027b82 */ /* 0x000e220000000a00 */
[----:B------:R-:W-:Y:S01]  /*b760*/  ULDC.64 UR4, c[0x4][0x8] ;  /* 0x0100020000047ab9 */ /* 0x000fe20000000a00 */
[----:B------:R-:W-:Y:S02]  /*b770*/  IMAD.U32 R6, RZ, RZ, UR6 ;  /* 0x00000006ff067e24 */ /* 0x000fe4000f8e00ff */
[----:B------:R-:W-:-:S02]  /*b780*/  IMAD.U32 R10, RZ, RZ, UR4 ;  /* 0x00000004ff0a7e24 */ /* 0x000fc4000f8e00ff */
[----:B------:R-:W-:Y:S02]  /*b790*/  IMAD.U32 R11, RZ, RZ, UR5 ;  /* 0x00000005ff0b7e24 */ /* 0x000fe4000f8e00ff */
[----:B------:R-:W-:Y:S02]  /*b7a0*/  IMAD.MOV.U32 R8, RZ, RZ, 0x70 ;  /* 0x00000070ff087424 */ /* 0x000fe400078e00ff */
[----:B------:R-:W-:Y:S02]  /*b7b0*/  IMAD.MOV.U32 R12, RZ, RZ, 0x1 ;  /* 0x00000001ff0c7424 */ /* 0x000fe400078e00ff */
[----:B------:R-:W-:-:S07]  /*b7c0*/  IMAD.MOV.U32 R13, RZ, RZ, RZ ;  /* 0x000000ffff0d7224 */ /* 0x000fce00078e00ff */
[----:B------:R-:W-:-:S07]  /*b7d0*/  LEPC R20, `(.L_x_4493) ;  /* 0x000000001014794e */ /* 0x000fce0000000000 */
[----:B0----5:R-:W-:Y:S05]  /*b7e0*/  CALL.ABS.NOINC R2 ;  /* 0x0000000002007343 */ /* 0x021fea0003c00000 */
.L_x_4493:
[----:B------:R-:W-:Y:S05]  /*b7f0*/  BSYNC B6 ;  /* 0x0000000000067941 */ /* 0x000fea0003800000 */
.L_x_4492:
        /* <DEDUP_REMOVED lines=19> */
[----:B-1---5:R-:W-:Y:S05]  /*b930*/  CALL.ABS.NOINC R2 ;  /* 0x0000000002007343 */ /* 0x022fea0003c00000 */
.L_x_4496:
        /* <DEDUP_REMOVED lines=15> */
.L_x_4495:
[----:B------:R-:W-:Y:S05]  /*ba30*/  BSYNC B6 ;  /* 0x0000000000067941 */ /* 0x000fea0003800000 */
.L_x_4494:
        /* <DEDUP_REMOVED lines=9> */
[----:B------:R-:W-:Y:S01]  /*bad0*/  MOV R3, UR5 ;  /* 0x0000000500037c02 */ /* 0x000fe20008000f00 */
[----:B------:R-:W-:-:S04]  /*bae0*/  ULDC UR4, c[0x0][0xc48] ;  /* 0x0003120000047ab9 */ /* 0x000fc80000000800 */
[----:B------:R1:W5:Y:S01]  /*baf0*/  @P0 LDG.E R27, desc[UR48][R2.64] ;  /* 0x00000030021b0981 */ /* 0x000362000c1e1900 */
[----:B------:R-:W-:Y:S01]  /*bb00*/  UMOV UR5, 0xffffffff ;  /* 0xffffffff00057882 */ /* 0x000fe20000000000 */
[----:B------:R-:W-:Y:S02]  /*bb10*/  IMAD.U32 R0, RZ, RZ, UR43 ;  /* 0x0000002bff007e24 */ /* 0x000fe4000f8e00ff */
[----:B------:R-:W-:Y:S02]  /*bb20*/  IMAD.U32 R19, RZ, RZ, UR4 ;  /* 0x00000004ff137e24 */ /* 0x000fe4000f8e00ff */
[----:B------:R-:W-:Y:S01]  /*bb30*/  VIADD R0, R0, 0xffffffff ;  /* 0xffffffff00007836 */ /* 0x000fe20000000000 */
[----:B------:R-:W-:Y:S06]  /*bb40*/  BRA.DIV UR5, `(.L_x_4497) ;  /* 0x0000003205787947 */ /* 0x000fec000b800000 */
.L_x_4551:
[----:B-1----:R-:W1:Y:S01]  /*bb50*/  S2R R2, SR_TID.X ;  /* 0x0000000000027919 */ /* 0x002e620000002100 */
[----:B0-----:R-:W-:Y:S01]  /*bb60*/  ISETP.NE.AND P1, PT, R10, 0x1, PT ;  /* 0x000000010a00780c */ /* 0x001fe20003f25270 */
[----:B------:R-:W-:Y:S01]  /*bb70*/  IMAD.MOV.U32 R24, RZ, RZ, RZ ;  /* 0x000000ffff187224 */ /* 0x000fe200078e00ff */
[----:B-----5:R-:W-:Y:S02]  /*bb80*/  SHF.R.S32.HI R29, RZ, 0x1f, R27 ;  /* 0x0000001fff1d7819 */ /* 0x020fe4000001141b */
[----:B------:R-:W-:-:S09]  /*bb90*/  LOP3.LUT R17, R17, 0xffffff7f, RZ, 0xc0, !PT ;  /* 0xffffff7f11117812 */ /* 0x000fd200078ec0ff */
[----:B------:R-:W0:Y:S01]  /*bba0*/  @P1 LDC R3, c[0x0][0x434] ;  /* 0x00010d00ff031b82 */ /* 0x000e220000000800 */
[----:B------:R-:W-:-:S07]  /*bbb0*/  @P1 LOP3.LUT R17, R17, 0x80, RZ, 0xfc, !PT ;  /* 0x0000008011111812 */ /* 0x000fce00078efcff */
[----:B------:R-:W2:Y:S01]  /*bbc0*/  @P1 LDC R5, c[0x0][0x438] ;  /* 0x00010e00ff051b82 */ /* 0x000ea20000000800 */
[----:B-1----:R-:W-:-:S05]  /*bbd0*/  IMAD.SHL.U32 R8, R2, 0x10, RZ ;  /* 0x0000001002087824 */ /* 0x002fca00078e00ff */
[----:B------:R-:W-:-:S05]  /*bbe0*/  LOP3.LUT R8, R33, 0x70, R8, 0xf8, !PT ;  /* 0x0000007021087812 */ /* 0x000fca00078ef808 */
[----:B------:R-:W-:-:S04]  /*bbf0*/  IMAD R7, R0, 0x60, R8 ;  /* 0x0000006000077824 */ /* 0x000fc800078e0208 */
[C---:B------:R-:W-:Y:S01]  /*bc00*/  IMAD.IADD R34, R7.reuse, 0x1, R30 ;  /* 0x0000000107227824 */ /* 0x040fe200078e021e */
[----:B------:R-:W-:-:S03]  /*bc10*/  ISETP.GE.AND P0, PT, R7, UR36, PT ;  /* 0x0000002407007c0c */ /* 0x000fc6000bf06270 */
[----:B0-----:R-:W-:Y:S01]  /*bc20*/  @P1 IMAD.HI.U32 R2, R34, R3, RZ ;  /* 0x0000000322021227 */ /* 0x001fe200078e00ff */
[----:B------:R-:W-:-:S03]  /*bc30*/  ISETP.GT.U32.OR P0, PT, R8, 0x5f, P0 ;  /* 0x0000005f0800780c */ /* 0x000fc60000704470 */
[----:B------:R-:W-:Y:S01]  /*bc40*/  IMAD.MOV.U32 R9, RZ, RZ, R34 ;  /* 0x000000ffff097224 */ /* 0x000fe200078e0022 */
[----:B--2---:R-:W-:-:S09]  /*bc50*/  @P1 SHF.R.U32.HI R9, RZ, R5, R2 ;  /* 0x00000005ff091219 */ /* 0x004fd20000011602 */
        /* <DEDUP_REMOVED lines=25> */
.L_x_4498:
[----:B------:R-:W-:Y:S01]  /*bdf0*/  LEA R22, R18, R16, 0x3 ;  /* 0x0000001012167211 */ /* 0x000fe200078e18ff */
[----:B------:R-:W-:Y:S01]  /*be00*/  BSSY B0, `(.L_x_4499) ;  /* 0x0000004000007945 */ /* 0x000fe20003800000 */
[----:B------:R-:W-:-:S04]  /*be10*/  SHF.L.U32 R3, R25, 0x1f, RZ ;  /* 0x0000001f19037819 */ /* 0x000fc800000006ff */
[----:B------:R-:W0:Y:S02]  /*be20*/  SYNCS.PHASECHK.TRANS64.TRYWAIT P0, [R22+URZ+0x22840], R3 ;  /* 0x02284003160075a7 */ /* 0x000e24000800017f */
[----:B0-----:R-:W-:Y:S05]  /*be30*/  @!P0 BRA `(.L_x_4500) ;  /* 0x0000002c00e88947 */ /* 0x001fea0003800000 */
.L_x_4552:
[----:B------:R-:W-:Y:S05]  /*be40*/  BSYNC B0 ;  /* 0x0000000000007941 */ /* 0x000fea0003800000 */
.L_x_4499:
        /* <DEDUP_REMOVED lines=48> */
[----:B------:R-:W-:Y:S02]  /*c150*/  @P0 LEA R7, R0, R16, 0x1 ;  /* 0x0000001000070211 */ /* 0x000fe400078e08ff */
        /* <DEDUP_REMOVED lines=19> */
.L_x_4566:
        /* <DEDUP_REMOVED lines=10> */
.L_x_4502:
        /* <DEDUP_REMOVED lines=11> */
.L_x_4503:
        /* <DEDUP_REMOVED lines=23> */
.L_x_4505:
[----:B------:R-:W-:Y:S05]  /*c550*/  BSYNC B6 ;  /* 0x0000000000067941 */ /* 0x000fea0003800000 */
.L_x_4504:
[----:B0-----:R-:W0:Y:S01]  /*c560*/  S2R R2, SR_TID.X ;  /* 0x0000000000027919 */ /* 0x001e220000002100 */
[----:B------:R-:W-:Y:S01]  /*c570*/  UISETP.NE.AND UP0, UPT, UR47, URZ, UPT ;  /* 0x0000003f2f00728c */ /* 0x000fe2000bf05270 */
[----:B------:R-:W-:Y:S01]  /*c580*/  IMAD.U32 R0, RZ, RZ, UR42 ;  /* 0x0000002aff007e24 */ /* 0x000fe2000f8e00ff */
[----:B------:R-:W-:Y:S01]  /*c590*/  R2UR UR6, R26 ;  /* 0x000000001a0672ca */ /* 0x000fe200000e0000 */
[----:B------:R-:W-:Y:S01]  /*c5a0*/  ULDC.64 UR8, c[0x0][0x2d8] ;  /* 0x0000b60000087ab9 */ /* 0x000fe20000000a00 */
[----:B------:R-:W-:Y:S01]  /*c5b0*/  R2UR UR7, R19 ;  /* 0x00000000130772ca */ /* 0x000fe200000e0000 */
[----:B------:R-:W2:Y:S01]  /*c5c0*/  S2R R20, SR_TID.X ;  /* 0x0000000000147919 */ /* 0x000ea20000002100 */
[----:B------:R-:W-:Y:S02]  /*c5d0*/  PLOP3.LUT P0, PT, PT, PT, UP0, 0x80, 0x0 ;  /* 0x000000000000781c */ /* 0x000fe40003f0f008 */
[----:B------:R-:W-:-:S03]  /*c5e0*/  LOP3.LUT P5, RZ, R17, 0x100, RZ, 0xc0, !PT ;  /* 0x0000010011ff7812 */ /* 0x000fc600078ac0ff */
[----:B------:R-:W-:-:S04]  /*c5f0*/  @UP0 ULDC UR4, c[0x0][0x44c] ;  /* 0x0001130000040ab9 */ /* 0x000fc80000000800 */
[----:B------:R-:W-:-:S04]  /*c600*/  UIMAD UR6, UR6, UR8, URZ ;  /* 0x00000008060672a4 */ /* 0x000fc8000f8e023f */
[----:B------:R-:W-:Y:S02]  /*c610*/  UIMAD UR7, UR7, UR9, UR6 ;  /* 0x00000009070772a4 */ /* 0x000fe4000f8e0206 */
[----:B------:R-:W-:Y:S01]  /*c620*/  USHF.R.S32.HI UR6, URZ, 0x1f, UR41 ;  /* 0x0000001f3f067899 */ /* 0x000fe20008011429 */
[----:B0-----:R-:W-:-:S05]  /*c630*/  IMAD.SHL.U32 R2, R2, 0x10, RZ ;  /* 0x0000001002027824 */ /* 0x001fca00078e00ff */
[----:B------:R-:W-:Y:S02]  /*c640*/  LOP3.LUT R2, R33, 0x70, R2, 0xf8, !PT ;  /* 0x0000007021027812 */ /* 0x000fe400078ef802 */
[----:B--2---:R-:W-:-:S03]  /*c650*/  SHF.L.U32 R8, R20, 0x3, RZ ;  /* 0x0000000314087819 */ /* 0x004fc600000006ff */
[----:B------:R-:W-:Y:S01]  /*c660*/  IMAD R0, R0, 0x80, R2 ;  /* 0x0000008000007824 */ /* 0x000fe200078e0202 */
        /* <DEDUP_REMOVED lines=36> */
[----:B------:R-:W-:-:S03]  /*c8b0*/  IMAD.U32 R4, RZ, RZ, UR42 ;  /* 0x0000002aff047e24 */ /* 0x000fc6000f8e00ff */
[----:B------:R-:W2:Y:S01]  /*c8c0*/  SHFL.IDX PT, R2, R5, RZ, 0x181f ;  /* 0x00181fff05027589 */ /* 0x000ea200000e0000 */
[----:B------:R-:W-:-:S03]  /*c8d0*/  IMAD R4, R4, 0x80, R33 ;  /* 0x0000008004047824 */ /* 0x000fc600078e0221 */
[----:B------:R-:W-:Y:S01]  /*c8e0*/  SHFL.IDX PT, R6, R5, 0x1, 0x181f ;  /* 0x00381f0005067f89 */ /* 0x000fe200000e0000 */
[C---:B------:R-:W-:Y:S01]  /*c8f0*/  VIADD R7, R4.reuse, 0x10 ;  /* 0x0000001004077836 */ /* 0x040fe20000000000 */
[----:B------:R-:W-:-:S13]  /*c900*/  ISETP.GE.AND P0, PT, R4, UR37, PT ;  /* 0x0000002504007c0c */ /* 0x000fda000bf06270 */
        /* <DEDUP_REMOVED lines=26> */
[----:B------:R-:W-:-:S02]  /*cab0*/  ISETP.GE.AND P0, PT, R7, UR37, PT ;  /* 0x0000002507007c0c */ /* 0x000fc4000bf06270 */
[----:B------:R-:W-:-:S11]  /*cac0*/  IADD3 R7, R4, 0x50, RZ ;  /* 0x0000005004077810 */ /* 0x000fd60007ffe0ff */
        /* <DEDUP_REMOVED lines=18> */
.L_x_4583:
        /* <DEDUP_REMOVED lines=10> */
.L_x_4507:
        /* <DEDUP_REMOVED lines=18> */
.L_x_4584:
[----:B------:R-:W-:Y:S05]  /*cdb0*/  BSYNC B0 ;  /* 0x0000000000007941 */ /* 0x000fea0003800000 */
.L_x_4508:
[----:B------:R-:W-:-:S05]  /*cdc0*/  IMAD.U32 R0, RZ, RZ, UR44 ;  /* 0x0000002cff007e24 */ /* 0x000fca000f8e00ff */
[----:B------:R-:W-:-:S13]  /*cdd0*/  ISETP.NE.AND P0, PT, R0, 0x3, PT ;  /* 0x000000030000780c */ /* 0x000fda0003f05270 */
[----:B------:R-:W-:Y:S05]  /*cde0*/  @!P0 BRA `(.L_x_4510) ;  /* 0x0000000000048947 */ /* 0x000fea0003800000 */
[----:B------:R-:W-:Y:S01]  /*cdf0*/  BPT.TRAP 0x1 ;  /* 0x000000040000795c */ /* 0x000fe20000300000 */
.L_x_4510:
[----:B0-----:R-:W-:Y:S01]  /*ce00*/  SHF.L.U32 R3, R25, 0x1f, RZ ;  /* 0x0000001f19037819 */ /* 0x001fe200000006ff */
[----:B------:R-:W-:Y:S03]  /*ce10*/  BSSY B0, `(.L_x_4511) ;  /* 0x0000003000007945 */ /* 0x000fe60003800000 */
[----:B------:R-:W0:Y:S02]  /*ce20*/  SYNCS.PHASECHK.TRANS64.TRYWAIT P0, [R22+URZ+0x22860], R3 ;  /* 0x02286003160075a7 */ /* 0x000e24000800017f */
[----:B0-----:R-:W-:Y:S05]  /*ce30*/  @!P0 BRA `(.L_x_4512) ;  /* 0x0000002c00f48947 */ /* 0x001fea0003800000 */
.L_x_4585:
[----:B------:R-:W-:Y:S05]  /*ce40*/  BSYNC B0 ;  /* 0x0000000000007941 */ /* 0x000fea0003800000 */
.L_x_4511:
[----:B------:R-:W-:Y:S01]  /*ce50*/  ULDC.64 UR4, c[0x0][0x328] ;  /* 0x0000ca0000047ab9 */ /* 0x000fe20000000a00 */
[----:B------:R-:W-:Y:S01]  /*ce60*/  IMAD R4, R18, 0x6000, R28 ;  /* 0x0000600012047824 */ /* 0x000fe200078e021c */
[----:B------:R-:W-:Y:S01]  /*ce70*/  LOP3.LUT P4, RZ, R35, 0x8, RZ, 0xc0, !PT ;  /* 0x0000000823ff7812 */ /* 0x000fe2000788c0ff */
        /* <DEDUP_REMOVED lines=29> */
[----:B--2---:R-:W-:-:S03]  /*d050*/  MOV R7, R3 ;  /* 0x0000000300077202 */ /* 0x004fc60000000f00 */
[----:B------:R-:W0:Y:S01]  /*d060*/  SHFL.IDX PT, R3, R6, RZ, 0x181f ;  /* 0x00181fff06037589 */ /* 0x000e2200000e0000 */
        /* <DEDUP_REMOVED lines=60> */
.L_x_4599:
        /* <DEDUP_REMOVED lines=15> */
.L_x_4514:
        /* <DEDUP_REMOVED lines=11> */
.L_x_4515:
[----:B------:R-:W-:Y:S01]  /*d5d0*/  UISETP.GE.AND UP0, UPT, UR43, 0x2, UPT ;  /* 0x000000022b00788c */ /* 0x000fe2000bf06270 */
[----:B------:R0:W-:Y:S05]  /*d5e0*/  SYNCS.ARRIVE.TRANS64.A1T0 RZ, [R22+URZ+0x22850], RZ ;  /* 0x022850ff16ff79a7 */ /* 0x0001ea000810003f */
[----:B------:R-:W-:-:S13]  /*d5f0*/  PLOP3.LUT P0, PT, PT, PT, UP0, 0x40, 0x0 ;  /* 0x000000000000781c */ /* 0x000fda0003f0e808 */
[----:B0-----:R-:W-:Y:S05]  /*d600*/  @P0 BRA `(.L_x_4516) ;  /* 0x0000000c00740947 */ /* 0x001fea0003800000 */
[----:B------:R-:W-:Y:S01]  /*d610*/  UIADD3 UR4, UR43, -0x2, URZ ;  /* 0xfffffffe2b047890 */ /* 0x000fe2000fffe03f */
[----:B------:R-:W-:Y:S05]  /*d620*/  BSSY B0, `(.L_x_4516) ;  /* 0x00000db000007945 */ /* 0x000fea0003800000 */
[----:B------:R-:W-:-:S07]  /*d630*/  IMAD.U32 R20, RZ, RZ, UR4 ;  /* 0x00000004ff147e24 */ /* 0x000fce000f8e00ff */
.L_x_4529:
        /* <DEDUP_REMOVED lines=11> */
[----:B------:R-:W-:-:S07]  /*d6f0*/  MOV R9, R8 ;  /* 0x0000000800097202 */ /* 0x000fce0000000f00 */
        /* <DEDUP_REMOVED lines=26> */
[----:B------:R-:W-:Y:S01]  /*d8a0*/  ISETP.GT.AND P2, PT, R2, RZ, PT ;  /* 0x000000ff0200720c */ /* 0x000fe20003f44270 */
[----:B0-----:R-:W-:-:S12]  /*d8b0*/  @!P1 BRA `(.L_x_4517) ;  /* 0x0000000000049947 */ /* 0x001fd80003800000 */
[----:B------:R-:W-:Y:S01]  /*d8c0*/  BPT.TRAP 0x1 ;  /* 0x000000040000795c */ /* 0x000fe20000300000 */
.L_x_4517:
[----:B------:R-:W-:Y:S01]  /*d8d0*/  IMAD R10, R18, 0x8, R16 ;  /* 0x00000008120a7824 */ /* 0x000fe200078e0210 */
[----:B------:R-:W-:Y:S01]  /*d8e0*/  SHF.L.U32 R24, R25, 0x1f, RZ ;  /* 0x0000001f19187819 */ /* 0x000fe200000006ff */
[----:B------:R-:W-:Y:S01]  /*d8f0*/  BSSY B1, `(.L_x_4518) ;  /* 0x0000004000017945 */ /* 0x000fe20003800000 */
[----:B-1----:R-:W-:Y:S02]  /*d900*/  SHF.R.S32.HI R22, RZ, 0x1f, R5 ;  /* 0x0000001fff167819 */ /* 0x002fe40000011405 */
[----:B------:R-:W0:Y:S02]  /*d910*/  SYNCS.PHASECHK.TRANS64.TRYWAIT P0, [R10+URZ+0x22840], R24 ;  /* 0x022840180a0075a7 */ /* 0x000e24000800017f */
[----:B0-----:R-:W-:Y:S05]  /*d920*/  @!P0 BRA `(.L_x_4519) ;  /* 0x0000002c00908947 */ /* 0x001fea0003800000 */
.L_x_4600:
[----:B------:R-:W-:Y:S05]  /*d930*/  BSYNC B1 ;  /* 0x0000000000017941 */ /* 0x000fea0003800000 */
.L_x_4518:
        /* <DEDUP_REMOVED lines=29> */
[----:B------:R-:W1:Y:S01]  /*db10*/  SHFL.IDX PT, R14, R9, 0x2, 0x181f ;  /* 0x00581f00090e7f89 */ /* 0x000e6200000e0000 */
[----:B--2---:R-:W-:Y:S02]  /*db20*/  IADD3.X R3, RZ, R3, RZ, P0, !PT ;  /* 0x00000003ff037210 */ /* 0x004fe400007fe4ff */
[----:B---3--:R-:W-:-:S03]  /*db30*/  IADD3 R6, P0, R6, R0, RZ ;  /* 0x0000000006067210 */ /* 0x008fc60007f1e0ff */
[----:B------:R2:W-:Y:S02]  /*db40*/  LDGSTS.E.BYPASS.LTC128B.128 [R8+0x1c400], desc[UR48][R2.64], !P1 ;  /* 0x1c40000002087fae */ /* 0x0005e4000c901d70 */
        /* <DEDUP_REMOVED lines=18> */
.L_x_4614:
        /* <DEDUP_REMOVED lines=8> */
.L_x_4521:
        /* <DEDUP_REMOVED lines=11> */
.L_x_4522:
[----:B------:R1:W-:Y:S01]  /*dda0*/  SYNCS.ARRIVE.TRANS64.A1T0 RZ, [R10+URZ+0x22830], RZ ;  /* 0x022830ff0aff79a7 */ /* 0x0003e2000810003f */
[----:B------:R-:W-:Y:S05]  /*ddb0*/  @!P3 BRA `(.L_x_4523) ;  /* 0x000000000004b947 */ /* 0x000fea0003800000 */
[----:B------:R-:W-:Y:S01]  /*ddc0*/  BPT.TRAP 0x1 ;  /* 0x000000040000795c */ /* 0x000fe20000300000 */
.L_x_4523:
[----:B------:R-:W2:Y:S01]  /*ddd0*/  SYNCS.PHASECHK.TRANS64.TRYWAIT P0, [R10+URZ+0x22860], R24 ;  /* 0x022860180a0075a7 */ /* 0x000ea2000800017f */
[----:B------:R-:W-:Y:S04]  /*dde0*/  BSSY B1, `(.L_x_4524) ;  /* 0x0000002000017945 */ /* 0x000fe80003800000 */
[----:B--2---:R-:W-:Y:S05]  /*ddf0*/  @!P0 BRA `(.L_x_4525) ;  /* 0x0000003000008947 */ /* 0x004fea0003800000 */
.L_x_4615:
[----:B------:R-:W-:Y:S05]  /*de00*/  BSYNC B1 ;  /* 0x0000000000017941 */ /* 0x000fea0003800000 */
.L_x_4524:
        /* <DEDUP_REMOVED lines=49> */
[----:B---3--:R-:W-:-:S05]  /*e120*/  IADD3.X R7, RZ, R4, RZ, P0, !PT ;  /* 0x00000004ff077210 */ /* 0x008fca00007fe4ff */
        /* <DEDUP_REMOVED lines=18> */
.L_x_4629:
        /* <DEDUP_REMOVED lines=11> */
.L_x_4527:
        /* <DEDUP_REMOVED lines=11> */
.L_x_4528:
[----:B------:R0:W-:Y:S01]  /*e3b0*/  SYNCS.ARRIVE.TRANS64.A1T0 RZ, [R10+URZ+0x22850], RZ ;  /* 0x022850ff0aff79a7 */ /* 0x0001e2000810003f */
[----:B------:R-:W-:Y:S05]  /*e3c0*/  @P2 BRA `(.L_x_4529) ;  /* 0xfffffff0009c2947 */ /* 0x000fea000383ffff */
[----:B------:R-:W-:Y:S05]  /*e3d0*/  BSYNC B0 ;  /* 0x0000000000007941 */ /* 0x000fea0003800000 */
.L_x_4516:
[----:B------:R-:W2:Y:S01]  /*e3e0*/  S2R R0, SR_TID.X ;  /* 0x0000000000007919 */ /* 0x000ea20000002100 */
[----:B------:R-:W-:Y:S01]  /*e3f0*/  VIADD R18, R18, 0x1 ;  /* 0x0000000112127836 */ /* 0x000fe20000000000 */
[----:B------:R-:W-:Y:S04]  /*e400*/  BSSY B0, `(.L_x_4530) ;  /* 0x0000013000007945 */ /* 0x000fe80003800000 */
[----:B------:R-:W-:-:S04]  /*e410*/  ISETP.NE.AND P0, PT, R18, 0x2, PT ;  /* 0x000000021200780c */ /* 0x000fc80003f05270 */
[----:B------:R-:W-:Y:S02]  /*e420*/  SEL R18, R18, RZ, P0 ;  /* 0x000000ff12127207 */ /* 0x000fe40000000000 */
[----:B--2---:R-:W-:Y:S02]  /*e430*/  LOP3.LUT R2, R0, 0x7f, RZ, 0xc0, !PT ;  /* 0x0000007f00027812 */ /* 0x004fe400078ec0ff */
[----:B------:R-:W-:Y:S02]  /*e440*/  SEL R0, RZ, 0x1, P0 ;  /* 0x00000001ff007807 */ /* 0x000fe40000000000 */
        /* <DEDUP_REMOVED lines=14> */
.L_x_4531:
[----:B------:R-:W-:Y:S05]  /*e530*/  BSYNC B0 ;  /* 0x0000000000007941 */ /* 0x000fea0003800000 */
.L_x_4530:
[----:B------:R-:W-:-:S07]  /*e540*/  LOP3.LUT R25, R25, R0, RZ, 0x3c, !PT ;  /* 0x0000000019197212 */ /* 0x000fce00078e3cff */
.L_x_4491:
[----:B------:R-:W-:Y:S05]  /*e550*/  BSYNC B7 ;  /* 0x0000000000077941 */ /* 0x000fea0003800000 */
.L_x_4489:
        /* <DEDUP_REMOVED lines=11> */
.L_x_4532:
[----:B------:R-:W-:-:S03]  /*e610*/  UMOV UR4, 0xffffffff ;  /* 0xffffffff00047882 */ /* 0x000fc60000000000 */
[----:B------:R-:W-:Y:S05]  /*e620*/  BRA.DIV UR4, `(.L_x_4534) ;  /* 0x0000002e04d07947 */ /* 0x000fea000b800000 */
[----:B------:R2:W3:Y:S02]  /*e630*/  SHFL.IDX PT, R14, R31, RZ, 0x1f ;  /* 0x00001fff1f0e7589 */ /* 0x0004e400000e0000 */
.L_x_4632:
        /* <DEDUP_REMOVED lines=8> */
.L_x_4533:
[----:B------:R-:W-:Y:S02]  /*e6c0*/  ULDC UR4, c[0x0][0xc38] ;  /* 0x00030e0000047ab9 */ /* 0x000fe40000000800 */
[----:B---3--:R-:W-:-:S13]  /*e6d0*/  ISETP.GE.AND P0, PT, R31, UR4, PT ;  /* 0x000000041f007c0c */ /* 0x008fda000bf06270 */
[----:B------:R-:W-:Y:S05]  /*e6e0*/  @!P0 BRA `(.L_x_4535) ;  /* 0xffffffc800948947 */ /* 0x000fea000383ffff */
.L_x_4486:
        /* <DEDUP_REMOVED lines=12> */
.L_x_4633:
[----:B------:R-:W-:Y:S05]  /*e7b0*/  BSYNC B0 ;  /* 0x0000000000007941 */ /* 0x000fea0003800000 */
.L_x_4536:
[----:B------:R-:W-:-:S03]  /*e7c0*/  UMOV UR4, 0xffffffff ;  /* 0xffffffff00047882 */ /* 0x000fc60000000000 */
[----:B------:R-:W-:Y:S05]  /*e7d0*/  BRA.DIV UR4, `(.L_x_4538) ;  /* 0x0000002e04a07947 */ /* 0x000fea000b800000 */
[----:B---3--:R-:W3:Y:S02]  /*e7e0*/  S2R R0, SR_TID.X ;  /* 0x0000000000007919 */ /* 0x008ee40000002100 */
[----:B---3--:R-:W-:-:S04]  /*e7f0*/  SHF.R.U32.HI R0, RZ, 0x5, R0 ;  /* 0x00000005ff007819 */ /* 0x008fc80000011600 */
[----:B------:R-:W-:-:S05]  /*e800*/  LOP3.LUT R0, R0, 0x3, RZ, 0xc0, !PT ;  /* 0x0000000300007812 */ /* 0x000fca00078ec0ff */
[----:B------:R3:W4:Y:S02]  /*e810*/  SHFL.IDX PT, R14, R0, RZ, 0x1f ;  /* 0x00001fff000e7589 */ /* 0x00072400000e0000 */
.L_x_4636:
[----:B----4-:R-:W-:Y:S01]  /*e820*/  ISETP.NE.AND P0, PT, R14, RZ, PT ;  /* 0x000000ff0e00720c */ /* 0x010fe20003f05270 */
[----:B------:R-:W-:-:S12]  /*e830*/  BSSY B0, `(.L_x_4539) ;  /* 0x0000024000007945 */ /* 0x000fd80003800000 */
[----:B------:R-:W-:Y:S05]  /*e840*/  @P0 BRA `(.L_x_4540) ;  /* 0x0000000000880947 */ /* 0x000fea0003800000 */
[----:B------:R-:W-:-:S03]  /*e850*/  UMOV UR4, 0xffffffff ;  /* 0xffffffff00047882 */ /* 0x000fc60000000000 */
[----:B------:R-:W-:Y:S05]  /*e860*/  BRA.DIV UR4, `(.L_x_4541) ;  /* 0x0000002e04b07947 */ /* 0x000fea000b800000 */
[----:B------:R-:W-:-:S13]  /*e870*/  ELECT P6, URZ, PT ;  /* 0x00000000003f782f */ /* 0x000fda00038c0000 */
.L_x_4639:
[----:B------:R-:W-:Y:S05]  /*e880*/  @!P6 BRA `(.L_x_4540) ;  /* 0x000000000078e947 */ /* 0x000fea0003800000 */
[----:B------:R-:W-:-:S06]  /*e890*/  ULOP3.LUT UR4, UR45, 0x2, URZ, 0xfc, !UPT ;  /* 0x000000022d047892 */ /* 0x000fcc000f8efc3f */
[----:B---3--:R-:W-:-:S05]  /*e8a0*/  IMAD.U32 R0, RZ, RZ, UR4 ;  /* 0x00000004ff007e24 */ /* 0x008fca000f8e00ff */
[----:B------:R-:W-:-:S13]  /*e8b0*/  ISETP.NE.AND P0, PT, R0, 0x3, PT ;  /* 0x000000030000780c */ /* 0x000fda0003f05270 */
[----:B------:R-:W-:Y:S05]  /*e8c0*/  @!P0 BRA `(.L_x_4542) ;  /* 0x0000000000048947 */ /* 0x000fea0003800000 */
[----:B------:R-:W-:Y:S01]  /*e8d0*/  BPT.TRAP 0x1 ;  /* 0x000000040000795c */ /* 0x000fe20000300000 */
.L_x_4542:
[C---:B------:R-:W-:Y:S01]  /*e8e0*/  IMAD R3, R18.reuse, 0x8, R5 ;  /* 0x0000000812037824 */ /* 0x040fe200078e0205 */
[----:B------:R-:W-:Y:S02]  /*e8f0*/  SHF.L.U32 R2, R25, 0x1f, RZ ;  /* 0x0000001f19027819 */ /* 0x000fe400000006ff */
[----:B------:R-:W-:Y:S02]  /*e900*/  IADD3 R18, R18, 0x1, RZ ;  /* 0x0000000112127810 */ /* 0x000fe40007ffe0ff */
[----:B------:R-:W3:Y:S02]  /*e910*/  SYNCS.PHASECHK.TRANS64.TRYWAIT P1, [R3+URZ+0x22840], R2 ;  /* 0x02284002030075a7 */ /* 0x000ee4000802017f */
[----:B------:R-:W-:-:S04]  /*e920*/  ISETP.NE.AND P2, PT, R18, 0x2, PT ;  /* 0x000000021200780c */ /* 0x000fc80003f45270 */
[----:B------:R-:W-:Y:S01]  /*e930*/  SEL R0, RZ, 0x1, P2 ;  /* 0x00000001ff007807 */ /* 0x000fe20001000000 */
[----:B---3--:R-:W-:Y:S08]  /*e940*/  @!P1 BRA `(.L_x_4543) ;  /* 0x0000002c00989947 */ /* 0x008ff00003800000 */
.L_x_4640:
[----:B------:R-:W-:Y:S02]  /*e950*/  SEL R18, R18, RZ, P2 ;  /* 0x000000ff12127207 */ /* 0x000fe40001000000 */
[----:B------:R-:W-:Y:S01]  /*e960*/  LOP3.LUT R0, R25, R0, RZ, 0x3c, !PT ;  /* 0x0000000019007212 */ /* 0x000fe200078e3cff */
[----:B------:R-:W-:Y:S06]  /*e970*/  @!P0 BRA `(.L_x_4544) ;  /* 0x0000000000048947 */ /* 0x000fec0003800000 */
[----:B------:R-:W-:Y:S01]  /*e980*/  BPT.TRAP 0x1 ;  /* 0x000000040000795c */ /* 0x000fe20000300000 */
.L_x_4544:
[----:B------:R-:W-:Y:S01]  /*e990*/  IMAD R5, R18, 0x8, R5 ;  /* 0x0000000812057824 */ /* 0x000fe200078e0205 */
[----:B------:R-:W-:-:S04]  /*e9a0*/  SHF.L.U32 R0, R0, 0x1f, RZ ;  /* 0x0000001f00007819 */ /* 0x000fc800000006ff */
[----:B------:R-:W4:Y:S02]  /*e9b0*/  SYNCS.PHASECHK.TRANS64.TRYWAIT P1, [R5+URZ+0x22840], R0 ;  /* 0x02284000050075a7 */ /* 0x000f24000802017f */
[----:B----4-:R-:W-:Y:S05]  /*e9c0*/  @!P1 BRA `(.L_x_4545) ;  /* 0x0000002c008c9947 */ /* 0x010fea0003800000 */
.L_x_4641:
[----:B------:R-:W-:Y:S05]  /*e9d0*/  @!P0 BRA `(.L_x_4546) ;  /* 0x0000000000048947 */ /* 0x000fea0003800000 */
[----:B------:R-:W-:Y:S01]  /*e9e0*/  BPT.TRAP 0x1 ;  /* 0x000000040000795c */ /* 0x000fe20000300000 */
.L_x_4546:
[----:B------:R-:W0:Y:S02]  /*e9f0*/  SYNCS.PHASECHK.TRANS64.TRYWAIT P1, [R3+URZ+0x22860], R2 ;  /* 0x02286002030075a7 */ /* 0x000e24000802017f */
[----:B0-----:R-:W-:Y:S05]  /*ea00*/  @!P1 BRA `(.L_x_4547) ;  /* 0x0000002c00909947 */ /* 0x001fea0003800000 */
.L_x_4642:
[----:B------:R-:W-:Y:S05]  /*ea10*/  @!P0 BRA `(.L_x_4548) ;  /* 0x0000000000048947 */ /* 0x000fea0003800000 */
[----:B------:R-:W-:Y:S01]  /*ea20*/  BPT.TRAP 0x1 ;  /* 0x000000040000795c */ /* 0x000fe20000300000 */
.L_x_4548:
[----:B------:R0:W0:Y:S02]  /*ea30*/  SYNCS.PHASECHK.TRANS64.TRYWAIT P0, [R5+URZ+0x22860], R0 ;  /* 0x02286000050075a7 */ /* 0x000024000800017f */
[----:B0-----:R-:W-:Y:S05]  /*ea40*/  @!P0 NANOSLEEP.SYNCS 0x989680 ;  /* 0x009896800000895d */ /* 0x001fea0003900000 */
[----:B------:R-:W0:Y:S02]  /*ea50*/  @!P0 SYNCS.PHASECHK.TRANS64 P0, [R5+URZ+0x22860], R0 ;  /* 0x02286000050085a7 */ /* 0x000e24000800007f */
[----:B0-----:R-:W-:Y:S05]  /*ea60*/  @!P0 BRA `(.L_x_4548) ;  /* 0xfffffffc00f08947 */ /* 0x001fea000383ffff */
.L_x_4540:
[----:B------:R-:W-:Y:S05]  /*ea70*/  BSYNC B0 ;  /* 0x0000000000007941 */ /* 0x000fea0003800000 */
.L_x_4539:
[----:B------:R-:W-:Y:S05]  /*ea80*/  EXIT ;  /* 0x000000000000794d */ /* 0x000fea0003800000 */
.L_x_4433:
[----:B0-----:R-:W-:-:S04]  /*ea90*/  IMAD.U32 R3, RZ, RZ, UR47 ;  /* 0x0000002fff037e24 */ /* 0x001fc8000f8e00ff */
[----:B------:R0:W1:Y:S03]  /*eaa0*/  SYNCS.PHASECHK.TRANS64.TRYWAIT P0, [R3+URZ+0x22800], R0 ;  /* 0x02280000030075a7 */ /* 0x000066000800017f */
[----:B-1----:R-:W-:Y:S05]  /*eab0*/  @!P0 NANOSLEEP.SYNCS 0x989680 ;  /* 0x009896800000895d */ /* 0x002fea0003900000 */
[----:B------:R-:W1:Y:S02]  /*eac0*/  @!P0 SYNCS.PHASECHK.TRANS64 P0, [R3+URZ+0x22800], R0 ;  /* 0x02280000030085a7 */ /* 0x000e64000800007f */
[----:B-1----:R-:W-:Y:S05]  /*ead0*/  @!P0 BRA `(.L_x_4433) ;  /* 0xfffffffc00ec8947 */ /* 0x002fea000383ffff */
[----:B------:R-:W-:Y:S05]  /*eae0*/  BRA `(.L_x_4549) ;  /* 0xffffff2c006c7947 */ /* 0x000fea000383ffff */
.L_x_4437:
[----:B-1----:R-:W-:-:S04]  /*eaf0*/  IMAD.U32 R3, RZ, RZ, UR22 ;  /* 0x00000016ff037e24 */ /* 0x002fc8000f8e00ff */
[----:B------:R1:W2:Y:S03]  /*eb00*/  SYNCS.PHASECHK.TRANS64.TRYWAIT P1, [R3+URZ+0x22830], R8 ;  /* 0x02283008030075a7 */ /* 0x0002a6000802017f */
[----:B--2---:R-:W-:Y:S05]  /*eb10*/  @!P1 NANOSLEEP.SYNCS 0x989680 ;  /* 0x009896800000995d */ /* 0x004fea0003900000 */
[----:B------:R-:W2:Y:S02]  /*eb20*/  @!P1 SYNCS.PHASECHK.TRANS64 P1, [R3+URZ+0x22830], R8 ;  /* 0x02283008030095a7 */ /* 0x000ea4000802007f */
[----:B--2---:R-:W-:Y:S05]  /*eb30*/  @!P1 BRA `(.L_x_4437) ;  /* 0xfffffffc00ec9947 */ /* 0x004fea000383ffff */
[----:B------:R-:W-:Y:S05]  /*eb40*/  BRA `(.L_x_4436) ;  /* 0xffffff2c00907947 */ /* 0x000fea000383ffff */
.L_x_4442:
[----:B---3--:R-:W-:-:S04]  /*eb50*/  IMAD.U32 R9, RZ, RZ, UR22 ;  /* 0x00000016ff097e24 */ /* 0x008fc8000f8e00ff */
[----:B------:R3:W4:Y:S03]  /*eb60*/  SYNCS.PHASECHK.TRANS64.TRYWAIT P1, [R9+URZ+0x22850], R8 ;  /* 0x02285008090075a7 */ /* 0x000726000802017f */
[----:B----4-:R-:W-:Y:S05]  /*eb70*/  @!P1 NANOSLEEP.SYNCS 0x989680 ;  /* 0x009896800000995d */ /* 0x010fea0003900000 */
[----:B------:R-:W4:Y:S02]  /*eb80*/  @!P1 SYNCS.PHASECHK.TRANS64 P1, [R9+URZ+0x22850], R8 ;  /* 0x02285008090095a7 */ /* 0x000f24000802007f */
[----:B----4-:R-:W-:Y:S05]  /*eb90*/  @!P1 BRA `(.L_x_4442) ;  /* 0xfffffffc00ec9947 */ /* 0x010fea000383ffff */
[----:B------:R-:W-:Y:S05]  /*eba0*/  BRA `(.L_x_4441) ;  /* 0xffffff44009c7947 */ /* 0x000fea000383ffff */
.L_x_4448:
[----:B-12---:R-:W-:-:S04]  /*ebb0*/  IMAD.U32 R0, RZ, RZ, UR26 ;  /* 0x0000001aff007e24 */ /* 0x006fc8000f8e00ff */
[----:B------:R1:W2:Y:S03]  /*ebc0*/  SYNCS.PHASECHK.TRANS64.TRYWAIT P1, [R0+URZ+0x22830], R7 ;  /* 0x02283007000075a7 */ /* 0x0002a6000802017f */
[----:B--2---:R-:W-:Y:S05]  /*ebd0*/  @!P1 NANOSLEEP.SYNCS 0x989680 ;  /* 0x009896800000995d */ /* 0x004fea0003900000 */
[----:B------:R-:W2:Y:S02]  /*ebe0*/  @!P1 SYNCS.PHASECHK.TRANS64 P1, [R0+URZ+0x22830], R7 ;  /* 0x02283007000095a7 */ /* 0x000ea4000802007f */
[----:B--2---:R-:W-:Y:S05]  /*ebf0*/  @!P1 BRA `(.L_x_4448) ;  /* 0xfffffffc00ec9947 */ /* 0x004fea000383ffff */
[----:B------:R-:W-:Y:S05]  /*ec00*/  BRA `(.L_x_4447) ;  /* 0xffffff4800e07947 */ /* 0x000fea000383ffff */
.L_x_4453:
[----:B--2---:R-:W-:-:S04]  /*ec10*/  IMAD.U32 R10, RZ, RZ, UR26 ;  /* 0x0000001aff0a7e24 */ /* 0x004fc8000f8e00ff */
[----:B------:R2:W3:Y:S03]  /*ec20*/  SYNCS.PHASECHK.TRANS64.TRYWAIT P1, [R10+URZ+0x22850], R7 ;  /* 0x022850070a0075a7 */ /* 0x0004e6000802017f */
[----:B---3--:R-:W-:Y:S05]  /*ec30*/  @!P1 NANOSLEEP.SYNCS 0x989680 ;  /* 0x009896800000995d */ /* 0x008fea0003900000 */
[----:B------:R-:W3:Y:S02]  /*ec40*/  @!P1 SYNCS.PHASECHK.TRANS64 P1, [R10+URZ+0x22850], R7 ;  /* 0x022850070a0095a7 */ /* 0x000ee4000802007f */
[----:B---3--:R-:W-:Y:S05]  /*ec50*/  @!P1 BRA `(.L_x_4453) ;  /* 0xfffffffc00ec9947 */ /* 0x008fea000383ffff */
[----:B------:R-:W-:Y:S05]  /*ec60*/  BRA `(.L_x_4452) ;  /* 0xffffff6800e47947 */ /* 0x000fea000383ffff */
.L_x_4460:
[----:B-1----:R-:W-:-:S04]  /*ec70*/  IMAD.U32 R0, RZ, RZ, UR25 ;  /* 0x00000019ff007e24 */ /* 0x002fc8000f8e00ff */
[----:B------:R1:W2:Y:S03]  /*ec80*/  SYNCS.PHASECHK.TRANS64.TRYWAIT P1, [R0+URZ+0x22830], R7 ;  /* 0x02283007000075a7 */ /* 0x0002a6000802017f */
[----:B--2---:R-:W-:Y:S05]  /*ec90*/  @!P1 NANOSLEEP.SYNCS 0x989680 ;  /* 0x009896800000995d */ /* 0x004fea0003900000 */
[----:B------:R-:W2:Y:S02]  /*eca0*/  @!P1 SYNCS.PHASECHK.TRANS64 P1, [R0+URZ+0x22830], R7 ;  /* 0x02283007000095a7 */ /* 0x000ea4000802007f */
[----:B--2---:R-:W-:Y:S05]  /*ecb0*/  @!P1 BRA `(.L_x_4460) ;  /* 0xfffffffc00ec9947 */ /* 0x004fea000383ffff */
[----:B------:R-:W-:Y:S05]  /*ecc0*/  BRA `(.L_x_4459) ;  /* 0xffffff6c00ec7947 */ /* 0x000fea000383ffff */
.L_x_4465:
[----:B-1----:R-:W-:-:S04]  /*ecd0*/  IMAD.U32 R10, RZ, RZ, UR25 ;  /* 0x00000019ff0a7e24 */ /* 0x002fc8000f8e00ff */
[----:B------:R1:W2:Y:S03]  /*ece0*/  SYNCS.PHASECHK.TRANS64.TRYWAIT P1, [R10+URZ+0x22850], R7 ;  /* 0x022850070a0075a7 */ /* 0x0002a6000802017f */
[----:B--2---:R-:W-:Y:S05]  /*ecf0*/  @!P1 NANOSLEEP.SYNCS 0x989680 ;  /* 0x009896800000995d */ /* 0x004fea0003900000 */
[----:B------:R-:W2:Y:S02]  /*ed00*/  @!P1 SYNCS.PHASECHK.TRANS64 P1, [R10+URZ+0x22850], R7 ;  /* 0x022850070a0095a7 */ /* 0x000ea4000802007f */
[----:B--2---:R-:W-:Y:S05]  /*ed10*/  @!P1 BRA `(.L_x_4465) ;  /* 0xfffffffc00ec9947 */ /* 0x004fea000383ffff */
[----:B------:R-:W-:Y:S05]  /*ed20*/  BRA `(.L_x_4464) ;  /* 0xffffff8800107947 */ /* 0x000fea000383ffff */
.L_x_4497:
        /* <DEDUP_REMOVED lines=10> */
.L_x_4550:
[----:B------:R-:W-:Y:S05]  /*edd0*/  BRA `(.L_x_4551) ;  /* 0xffffffcc005c7947 */ /* 0x000fea000383ffff */
.L_x_4500:
[----:B0-----:R0:W1:Y:S02]  /*ede0*/  SYNCS.PHASECHK.TRANS64.TRYWAIT P0, [R22+URZ+0x22840], R3 ;  /* 0x02284003160075a7 */ /* 0x001064000800017f */
[----:B-1----:R-:W-:Y:S05]  /*edf0*/  @!P0 NANOSLEEP.SYNCS 0x989680 ;  /* 0x009896800000895d */ /* 0x002fea0003900000 */
[----:B------:R-:W1:Y:S02]  /*ee00*/  @!P0 SYNCS.PHASECHK.TRANS64 P0, [R22+URZ+0x22840], R3 ;  /* 0x02284003160085a7 */ /* 0x000e64000800007f */
[----:B-1----:R-:W-:Y:S05]  /*ee10*/  @!P0 BRA `(.L_x_4500) ;  /* 0xfffffffc00f08947 */ /* 0x002fea000383ffff */
[----:B------:R-:W-:Y:S05]  /*ee20*/  BRA `(.L_x_4552) ;  /* 0xffffffd000047947 */ /* 0x000fea000383ffff */
.L_x_4501:
        /* <DEDUP_REMOVED lines=8> */
.L_x_4554:
[----:B------:R-:W-:Y:S05]  /*eeb0*/  BSYNC B0 ;  /* 0x0000000000007941 */ /* 0x000fea0003800000 */
.L_x_4553:
        /* <DEDUP_REMOVED lines=9> */
.L_x_4555:
[----:B------:R-:W-:Y:S01]  /*ef50*/  IMAD.MOV.U32 R13, RZ, RZ, R5 ;  /* 0x000000ffff0d7224 */ /* 0x000fe200078e0005 */
[----:B------:R-:W-:Y:S02]  /*ef60*/  MOV R12, 0x1 ;  /* 0x00000001000c7802 */ /* 0x000fe40000000f00 */
[----:B------:R-:W-:-:S05]  /*ef70*/  @P0 LEA R14, P1, R8, R14, 0x1 ;  /* 0x0000000e080e0211 */ /* 0x000fca00078208ff */
[----:B------:R-:W-:Y:S02]  /*ef80*/  @P0 IMAD.X R3, RZ, RZ, R2, P1 ;  /* 0x000000ffff030224 */ /* 0x000fe400008e0602 */
[----:B------:R-:W-:-:S07]  /*ef90*/  @P0 IMAD.MOV.U32 R2, RZ, RZ, R14 ;  /* 0x000000ffff020224 */ /* 0x000fce00078e000e */
[----:B------:R-:W-:Y:S05]  /*efa0*/  WARPSYNC.COLLECTIVE R15, `(.L_x_4556) ;  /* 0x000000000f087348 */ /* 0x000fea0003c00000 */
[----:B------:R0:W1:Y:S02]  /*efb0*/  SHFL.IDX P6, R14, R13, R12, R11 ;  /* 0x0000000c0d0e7389 */ /* 0x00006400000c000b */
[----:B01----:R-:W-:Y:S01]  /*efc0*/  ENDCOLLECTIVE ;  /* 0x000000000000791b */ /* 0x003fe20003800000 */
.L_x_4556:
        /* <DEDUP_REMOVED lines=11> */
.L_x_4557:
[----:B------:R-:W-:Y:S02]  /*f080*/  IMAD.MOV.U32 R13, RZ, RZ, R5 ;  /* 0x000000ffff0d7224 */ /* 0x000fe400078e0005 */
[----:B------:R-:W-:Y:S01]  /*f090*/  IMAD.MOV.U32 R12, RZ, RZ, 0x2 ;  /* 0x00000002ff0c7424 */ /* 0x000fe200078e00ff */
[----:B------:R-:W-:-:S13]  /*f0a0*/  @P0 LEA R2, P1, R8, R14, 0x1 ;  /* 0x0000000e08020211 */ /* 0x000fda00078208ff */
[----:B------:R-:W-:Y:S05]  /*f0b0*/  WARPSYNC.COLLECTIVE R15, `(.L_x_4558) ;  /* 0x000000000f087348 */ /* 0x000fea0003c00000 */
[----:B------:R0:W1:Y:S02]  /*f0c0*/  SHFL.IDX P6, R14, R13, R12, R11 ;  /* 0x0000000c0d0e7389 */ /* 0x00006400000c000b */
[----:B01----:R-:W-:Y:S01]  /*f0d0*/  ENDCOLLECTIVE ;  /* 0x000000000000791b */ /* 0x003fe20003800000 */
.L_x_4558:
        /* <DEDUP_REMOVED lines=12> */
.L_x_4559:
[----:B------:R-:W-:Y:S02]  /*f1a0*/  IMAD.MOV.U32 R13, RZ, RZ, R5 ;  /* 0x000000ffff0d7224 */ /* 0x000fe400078e0005 */
[----:B------:R-:W-:Y:S01]  /*f1b0*/  IMAD.MOV.U32 R12, RZ, RZ, 0x3 ;  /* 0x00000003ff0c7424 */ /* 0x000fe200078e00ff */
[----:B------:R-:W-:-:S13]  /*f1c0*/  @P0 LEA R2, P1, R8, R14, 0x1 ;  /* 0x0000000e08020211 */ /* 0x000fda00078208ff */
[----:B------:R-:W-:Y:S05]  /*f1d0*/  WARPSYNC.COLLECTIVE R15, `(.L_x_4560) ;  /* 0x000000000f087348 */ /* 0x000fea0003c00000 */
[----:B------:R0:W1:Y:S02]  /*f1e0*/  SHFL.IDX P6, R14, R13, R12, R11 ;  /* 0x0000000c0d0e7389 */ /* 0x00006400000c000b */
[----:B01----:R-:W-:Y:S01]  /*f1f0*/  ENDCOLLECTIVE ;  /* 0x000000000000791b */ /* 0x003fe20003800000 */
.L_x_4560:
[----:B------:R-:W-:-:S05]  /*f200*/  @P0 IMAD.X R3, RZ, RZ, R6, P1 ;  /* 0x000000ffff030224 */ /* 0x000fca00008e0606 */
[----:B------:R-:W-:Y:S01]  /*f210*/  @!PT LDS RZ, [RZ] ;  /* 0x00000000fffff984 */ /* 0x000fe20000000800 */
[----:B------:R-:W-:Y:S01]  /*f220*/  @!PT LDS RZ, [RZ] ;  /* 0x00000000fffff984 */ /* 0x000fe20000000800 */
[----:B------:R-:W-:Y:S01]  /*f230*/  @!PT LDS RZ, [RZ] ;  /* 0x00000000fffff984 */ /* 0x000fe20000000800 */
[----:B------:R0:W-:Y:S01]  /*f240*/  @P0 LDGSTS.E.BYPASS.LTC128B.128 [R7+0x1d400], desc[UR48][R2.64], !P2 ;  /* 0x1d40000002070fae */ /* 0x0001e2000d101d70 */
[----:B------:R-:W-:Y:S01]  /*f250*/  ISETP.GE.AND P0, PT, R23, 0x31, PT ;  /* 0x000000311700780c */ /* 0x000fe20003f06270 */
[----:B------:R-:W-:-:S12]  /*f260*/  IMAD.MOV.U32 R13, RZ, RZ, R4 ;  /* 0x000000ffff0d7224 */ /* 0x000fd800078e0004 */
[----:B------:R-:W-:Y:S01]  /*f270*/  @P0 IMAD R9, R0, 0x2, R16 ;  /* 0x0000000200090824 */ /* 0x000fe200078e0210 */
[----:B0-----:R-:W-:-:S07]  /*f280*/  MOV R6, R14 ;  /* 0x0000000e00067202 */ /* 0x001fce0000000f00 */
[----:B------:R-:W-:Y:S05]  /*f290*/  WARPSYNC.COLLECTIVE R15, `(.L_x_4561) ;  /* 0x000000000f087348 */ /* 0x000fea0003c00000 */
[----:B------:R0:W1:Y:S02]  /*f2a0*/  SHFL.IDX P6, R14, R13, R12, R11 ;  /* 0x0000000c0d0e7389 */ /* 0x00006400000c000b */
[----:B01----:R-:W-:Y:S01]  /*f2b0*/  ENDCOLLECTIVE ;  /* 0x000000000000791b */ /* 0x003fe20003800000 */
.L_x_4561:
[----:B------:R-:W-:Y:S02]  /*f2c0*/  IMAD.MOV.U32 R13, RZ, RZ, R5 ;  /* 0x000000ffff0d7224 */ /* 0x000fe400078e0005 */
[----:B------:R-:W-:Y:S01]  /*f2d0*/  IMAD.MOV.U32 R12, RZ, RZ, 0x4 ;  /* 0x00000004ff0c7424 */ /* 0x000fe200078e00ff */
[----:B------:R-:W-:-:S13]  /*f2e0*/  @P0 LEA R2, P1, R8, R14, 0x1 ;  /* 0x0000000e08020211 */ /* 0x000fda00078208ff */
[----:B------:R-:W-:Y:S05]  /*f2f0*/  WARPSYNC.COLLECTIVE R15, `(.L_x_4562) ;  /* 0x000000000f087348 */ /* 0x000fea0003c00000 */
[----:B------:R0:W1:Y:S02]  /*f300*/  SHFL.IDX P6, R14, R13, R12, R11 ;  /* 0x0000000c0d0e7389 */ /* 0x00006400000c000b */
[----:B01----:R-:W-:Y:S01]  /*f310*/  ENDCOLLECTIVE ;  /* 0x000000000000791b */ /* 0x003fe20003800000 */
.L_x_4562:
        /* <DEDUP_REMOVED lines=12> */
.L_x_4563:
[----:B------:R-:W-:Y:S02]  /*f3e0*/  IMAD.MOV.U32 R13, RZ, RZ, R5 ;  /* 0x000000ffff0d7224 */ /* 0x000fe400078e0005 */
[----:B------:R-:W-:Y:S01]  /*f3f0*/  IMAD.MOV.U32 R12, RZ, RZ, 0x5 ;  /* 0x00000005ff0c7424 */ /* 0x000fe200078e00ff */
[----:B------:R-:W-:-:S13]  /*f400*/  @P0 LEA R2, P1, R8, R14, 0x1 ;  /* 0x0000000e08020211 */ /* 0x000fda00078208ff */
[----:B------:R-:W-:Y:S05]  /*f410*/  WARPSYNC.COLLECTIVE R15, `(.L_x_4564) ;  /* 0x000000000f087348 */ /* 0x000fea0003c00000 */
[----:B------:R0:W1:Y:S02]  /*f420*/  SHFL.IDX P6, R14, R13, R12, R11 ;  /* 0x0000000c0d0e7389 */ /* 0x00006400000c000b */
[----:B01----:R-:W-:Y:S01]  /*f430*/  ENDCOLLECTIVE ;  /* 0x000000000000791b */ /* 0x003fe20003800000 */
.L_x_4564:
[----:B------:R-:W-:-:S05]  /*f440*/  @P0 IMAD.X R3, RZ, RZ, R6, P1 ;  /* 0x000000ffff030224 */ /* 0x000fca00008e0606 */
[----:B------:R-:W-:Y:S01]  /*f450*/  @!PT LDS RZ, [RZ] ;  /* 0x00000000fffff984 */ /* 0x000fe20000000800 */
[----:B------:R-:W-:Y:S01]  /*f460*/  @!PT LDS RZ, [RZ] ;  /* 0x00000000fffff984 */ /* 0x000fe20000000800 */
[----:B------:R-:W-:Y:S01]  /*f470*/  @!PT LDS RZ, [RZ] ;  /* 0x00000000fffff984 */ /* 0x000fe20000000800 */
[----:B------:R0:W-:Y:S01]  /*f480*/  @P0 LDGSTS.E.BYPASS.LTC128B.128 [R7+0x1e400], desc[UR48][R2.64], !P2 ;  /* 0x1e40000002070fae */ /* 0x0001e2000d101d70 */
[----:B------:R-:W-:Y:S01]  /*f490*/  MOV R13, R4 ;  /* 0x00000004000d7202 */ /* 0x000fe20000000f00 */
[----:B------:R-:W-:-:S07]  /*f4a0*/  IMAD.MOV.U32 R5, RZ, RZ, R14 ;  /* 0x000000ffff057224 */ /* 0x000fce00078e000e */
[----:B0-----:R-:W-:Y:S05]  /*f4b0*/  WARPSYNC.COLLECTIVE R15, `(.L_x_4565) ;  /* 0x000000000f087348 */ /* 0x001fea0003c00000 */
[----:B------:R1:W2:Y:S02]  /*f4c0*/  SHFL.IDX P6, R14, R13, R12, R11 ;  /* 0x0000000c0d0e7389 */ /* 0x0002a400000c000b */
[----:B012---:R-:W-:Y:S01]  /*f4d0*/  ENDCOLLECTIVE ;  /* 0x000000000000791b */ /* 0x007fe20003800000 */
.L_x_4565:
[----:B------:R-:W-:Y:S05]  /*f4e0*/  BRA `(.L_x_4566) ;  /* 0xffffffcc00687947 */ /* 0x000fea000383ffff */
.L_x_4506:
[----:B------:R-:W-:Y:S02]  /*f4f0*/  IMAD.MOV.U32 R13, RZ, RZ, R5 ;  /* 0x000000ffff0d7224 */ /* 0x000fe400078e0005 */
[----:B------:R-:W-:Y:S02]  /*f500*/  IMAD.MOV.U32 R12, RZ, RZ, RZ ;  /* 0x000000ffff0c7224 */ /* 0x000fe400078e00ff */
[----:B------:R-:W-:Y:S02]  /*f510*/  IMAD.MOV.U32 R11, RZ, RZ, 0x181f ;  /* 0x0000181fff0b7424 */ /* 0x000fe400078e00ff */
[----:B------:R-:W-:Y:S02]  /*f520*/  IMAD.MOV.U32 R15, RZ, RZ, -0x1 ;  /* 0xffffffffff0f7424 */ /* 0x000fe400078e00ff */
[----:B------:R-:W-:-:S07]  /*f530*/  IMAD.U32 R4, RZ, RZ, UR42 ;  /* 0x0000002aff047e24 */ /* 0x000fce000f8e00ff */
[----:B-1----:R-:W-:Y:S05]  /*f540*/  WARPSYNC.COLLECTIVE R15, `(.L_x_4567) ;  /* 0x000000000f087348 */ /* 0x002fea0003c00000 */
[----:B------:R0:W2:Y:S02]  /*f550*/  SHFL.IDX P6, R14, R13, R12, R11 ;  /* 0x0000000c0d0e7389 */ /* 0x0000a400000c000b */
[----:B012---:R-:W-:Y:S01]  /*f560*/  ENDCOLLECTIVE ;  /* 0x000000000000791b */ /* 0x007fe20003800000 */
.L_x_4567:
[----:B------:R-:W-:-:S04]  /*f570*/  IMAD R4, R4, 0x80, R33 ;  /* 0x0000008004047824 */ /* 0x000fc800078e0221 */
[C---:B------:R-:W-:Y:S01]  /*f580*/  VIADD R6, R4.reuse, 0x10 ;  /* 0x0000001004067836 */ /* 0x040fe20000000000 */
[----:B------:R-:W-:Y:S01]  /*f590*/  ISETP.GE.AND P0, PT, R4, UR37, PT ;  /* 0x0000002504007c0c */ /* 0x000fe2000bf06270 */
[----:B------:R-:W-:Y:S02]  /*f5a0*/  IMAD.MOV.U32 R13, RZ, RZ, R0 ;  /* 0x000000ffff0d7224 */ /* 0x000fe400078e0000 */
[----:B------:R-:W-:-:S10]  /*f5b0*/  IMAD.MOV.U32 R2, RZ, RZ, R14 ;  /* 0x000000ffff027224 */ /* 0x000fd400078e000e */
[----:B------:R-:W-:Y:S05]  /*f5c0*/  WARPSYNC.COLLECTIVE R15, `(.L_x_4568) ;  /* 0x000000000f087348 */ /* 0x000fea0003c00000 */
[----:B------:R0:W1:Y:S02]  /*f5d0*/  SHFL.IDX P6, R14, R13, R12, R11 ;  /* 0x0000000c0d0e7389 */ /* 0x00006400000c000b */
[----:B01----:R-:W-:Y:S01]  /*f5e0*/  ENDCOLLECTIVE ;  /* 0x000000000000791b */ /* 0x003fe20003800000 */
.L_x_4568:
[----:B------:R-:W-:Y:S01]  /*f5f0*/  IMAD.MOV.U32 R13, RZ, RZ, R5 ;  /* 0x000000ffff0d7224 */ /* 0x000fe200078e0005 */
[----:B------:R-:W-:Y:S02]  /*f600*/  MOV R12, 0x1 ;  /* 0x00000001000c7802 */ /* 0x000fe40000000f00 */
[----:B------:R-:W-:-:S05]  /*f610*/  @!P0 LEA R14, P1, R8, R14, 0x1 ;  /* 0x0000000e080e8211 */ /* 0x000fca00078208ff */
[----:B------:R-:W-:Y:S02]  /*f620*/  @!P0 IMAD.X R3, RZ, RZ, R2, P1 ;  /* 0x000000ffff038224 */ /* 0x000fe400008e0602 */
[----:B------:R-:W-:-:S07]  /*f630*/  @!P0 IMAD.MOV.U32 R2, RZ, RZ, R14 ;  /* 0x000000ffff028224 */ /* 0x000fce00078e000e */
[----:B------:R-:W-:Y:S05]  /*f640*/  WARPSYNC.COLLECTIVE R15, `(.L_x_4569) ;  /* 0x000000000f087348 */ /* 0x000fea0003c00000 */
[----:B------:R0:W1:Y:S02]  /*f650*/  SHFL.IDX P6, R14, R13, R12, R11 ;  /* 0x0000000c0d0e7389 */ /* 0x00006400000c000b */
[----:B01----:R-:W-:Y:S01]  /*f660*/  ENDCOLLECTIVE ;  /* 0x000000000000791b */ /* 0x003fe20003800000 */
.L_x_4569:
        /* <DEDUP_REMOVED lines=10> */
.L_x_4570:
[----:B------:R-:W-:Y:S02]  /*f710*/  IMAD.MOV.U32 R13, RZ, RZ, R5 ;  /* 0x000000ffff0d7224 */ /* 0x000fe400078e0005 */
[----:B------:R-:W-:Y:S01]  /*f720*/  IMAD.MOV.U32 R12, RZ, RZ, 0x2 ;  /* 0x00000002ff0c7424 */ /* 0x000fe200078e00ff */
[----:B------:R-:W-:-:S13]  /*f730*/  @!P0 LEA R2, P1, R8, R14, 0x1 ;  /* 0x0000000e08028211 */ /* 0x000fda00078208ff */
[----:B------:R-:W-:Y:S05]  /*f740*/  WARPSYNC.COLLECTIVE R15, `(.L_x_4571) ;  /* 0x000000000f087348 */ /* 0x000fea0003c00000 */
[----:B------:R0:W1:Y:S02]  /*f750*/  SHFL.IDX P6, R14, R13, R12, R11 ;  /* 0x0000000c0d0e7389 */ /* 0x00006400000c000b */
[----:B01----:R-:W-:Y:S01]  /*f760*/  ENDCOLLECTIVE ;  /* 0x000000000000791b */ /* 0x003fe20003800000 */
.L_x_4571:
        /* <DEDUP_REMOVED lines=12> */
.L_x_4572:
[----:B------:R-:W-:Y:S02]  /*f830*/  IMAD.MOV.U32 R13, RZ, RZ, R5 ;  /* 0x000000ffff0d7224 */ /* 0x000fe400078e0005 */
[----:B------:R-:W-:Y:S01]  /*f840*/  IMAD.MOV.U32 R12, RZ, RZ, 0x3 ;  /* 0x00000003ff0c7424 */ /* 0x000fe200078e00ff */
[----:B------:R-:W-:-:S13]  /*f850*/  @!P0 LEA R2, P1, R8, R14, 0x1 ;  /* 0x0000000e08028211 */ /* 0x000fda00078208ff */
[----:B------:R-:W-:Y:S05]  /*f860*/  WARPSYNC.COLLECTIVE R15, `(.L_x_4573) ;  /* 0x000000000f087348 */ /* 0x000fea0003c00000 */
[----:B------:R0:W1:Y:S02]  /*f870*/  SHFL.IDX P6, R14, R13, R12, R11 ;  /* 0x0000000c0d0e7389 */ /* 0x00006400000c000b */
[----:B01----:R-:W-:Y:S01]  /*f880*/  ENDCOLLECTIVE ;  /* 0x000000000000791b */ /* 0x003fe20003800000 */
.L_x_4573:
[----:B------:R-:W-:Y:S02]  /*f890*/  @!P0 IMAD.X R3, RZ, RZ, R6, P1 ;  /* 0x000000ffff038224 */ /* 0x000fe400008e0606 */
[----:B------:R-:W-:-:S03]  /*f8a0*/  VIADD R6, R4, 0x30 ;  /* 0x0000003004067836 */ /* 0x000fc60000000000 */
[----:B------:R-:W-:Y:S01]  /*f8b0*/  @!PT LDS RZ, [RZ] ;  /* 0x00000000fffff984 */ /* 0x000fe20000000800 */
[----:B------:R-:W-:Y:S01]  /*f8c0*/  @!PT LDS RZ, [RZ] ;  /* 0x00000000fffff984 */ /* 0x000fe20000000800 */
[----:B------:R-:W-:Y:S01]  /*f8d0*/  @!PT LDS RZ, [RZ] ;  /* 0x00000000fffff984 */ /* 0x000fe20000000800 */
[----:B------:R0:W-:Y:S02]  /*f8e0*/  @!P0 LDGSTS.E.BYPASS.LTC128B.128 [R32+0x19400], desc[UR48][R2.64], !P5 ;  /* 0x1940000002208fae */ /* 0x0001e4000e901d70 */
[----:B------:R-:W-:Y:S01]  /*f8f0*/  ISETP.GE.AND P0, PT, R6, UR37, PT ;  /* 0x0000002506007c0c */ /* 0x000fe2000bf06270 */
[----:B------:R-:W-:Y:S01]  /*f900*/  IMAD.MOV.U32 R13, RZ, RZ, R0 ;  /* 0x000000ffff0d7224 */ /* 0x000fe200078e0000 */
[----:B------:R-:W-:-:S11]  /*f910*/  MOV R6, R14 ;  /* 0x0000000e00067202 */ /* 0x000fd60000000f00 */
[----:B0-----:R-:W-:Y:S05]  /*f920*/  WARPSYNC.COLLECTIVE R15, `(.L_x_4574) ;  /* 0x000000000f087348 */ /* 0x001fea0003c00000 */
[----:B------:R1:W2:Y:S02]  /*f930*/  SHFL.IDX P6, R14, R13, R12, R11 ;  /* 0x0000000c0d0e7389 */ /* 0x0002a400000c000b */
[----:B012---:R-:W-:Y:S01]  /*f940*/  ENDCOLLECTIVE ;  /* 0x000000000000791b */ /* 0x007fe20003800000 */
.L_x_4574:
[----:B------:R-:W-:Y:S02]  /*f950*/  IMAD.MOV.U32 R13, RZ, RZ, R5 ;  /* 0x000000ffff0d7224 */ /* 0x000fe400078e0005 */
[----:B------:R-:W-:Y:S01]  /*f960*/  IMAD.MOV.U32 R12, RZ, RZ, 0x4 ;  /* 0x00000004ff0c7424 */ /* 0x000fe200078e00ff */
[----:B------:R-:W-:-:S13]  /*f970*/  @!P0 LEA R2, P1, R8, R14, 0x1 ;  /* 0x0000000e08028211 */ /* 0x000fda00078208ff */
[----:B------:R-:W-:Y:S05]  /*f980*/  WARPSYNC.COLLECTIVE R15, `(.L_x_4575) ;  /* 0x000000000f087348 */ /* 0x000fea0003c00000 */
[----:B------:R0:W1:Y:S02]  /*f990*/  SHFL.IDX P6, R14, R13, R12, R11 ;  /* 0x0000000c0d0e7389 */ /* 0x00006400000c000b */
[----:B01----:R-:W-:Y:S01]  /*f9a0*/  ENDCOLLECTIVE ;  /* 0x000000000000791b */ /* 0x003fe20003800000 */
.L_x_4575:
        /* <DEDUP_REMOVED lines=12> */
.L_x_4576:
[----:B------:R-:W-:Y:S02]  /*fa70*/  IMAD.MOV.U32 R13, RZ, RZ, R5 ;  /* 0x000000ffff0d7224 */ /* 0x000fe400078e0005 */
[----:B------:R-:W-:Y:S01]  /*fa80*/  IMAD.MOV.U32 R12, RZ, RZ, 0x5 ;  /* 0x00000005ff0c7424 */ /* 0x000fe200078e00ff */
[----:B------:R-:W-:-:S13]  /*fa90*/  @!P0 LEA R2, P1, R8, R14, 0x1 ;  /* 0x0000000e08028211 */ /* 0x000fda00078208ff */
[----:B------:R-:W-:Y:S05]  /*faa0*/  WARPSYNC.COLLECTIVE R15, `(.L_x_4577) ;  /* 0x000000000f087348 */ /* 0x000fea0003c00000 */
[----:B------:R0:W1:Y:S02]  /*fab0*/  SHFL.IDX P6, R14, R13, R12, R11 ;  /* 0x0000000c0d0e7389 */ /* 0x00006400000c000b */
[----:B01----:R-:W-:Y:S01]  /*fac0*/  ENDCOLLECTIVE ;  /* 0x000000000000791b */ /* 0x003fe20003800000 */
.L_x_4577:
        /* <DEDUP_REMOVED lines=12> */
.L_x_4578:
[----:B------:R-:W-:Y:S02]  /*fb90*/  IMAD.MOV.U32 R13, RZ, RZ, R5 ;  /* 0x000000ffff0d7224 */ /* 0x000fe400078e0005 */
[----:B------:R-:W-:Y:S01]  /*fba0*/  IMAD.MOV.U32 R12, RZ, RZ, 0x6 ;  /* 0x00000006ff0c7424 */ /* 0x000fe200078e00ff */
[----:B------:R-:W-:-:S13]  /*fbb0*/  @!P0 LEA R2, P1, R8, R14, 0x1 ;  /* 0x0000000e08028211 */ /* 0x000fda00078208ff */
[----:B------:R-:W-:Y:S05]  /*fbc0*/  WARPSYNC.COLLECTIVE R15, `(.L_x_4579) ;  /* 0x000000000f087348 */ /* 0x000fea0003c00000 */
[----:B------:R0:W1:Y:S02]  /*fbd0*/  SHFL.IDX P6, R14, R13, R12, R11 ;  /* 0x0000000c0d0e7389 */ /* 0x00006400000c000b */
[----:B01----:R-:W-:Y:S01]  /*fbe0*/  ENDCOLLECTIVE ;  /* 0x000000000000791b */ /* 0x003fe20003800000 */
.L_x_4579:
        /* <DEDUP_REMOVED lines=12> */
.L_x_4580:
[----:B------:R-:W-:Y:S02]  /*fcb0*/  IMAD.MOV.U32 R13, RZ, RZ, R5 ;  /* 0x000000ffff0d7224 */ /* 0x000fe400078e0005 */
[----:B------:R-:W-:Y:S01]  /*fcc0*/  IMAD.MOV.U32 R12, RZ, RZ, 0x7 ;  /* 0x00000007ff0c7424 */ /* 0x000fe200078e00ff */
[----:B------:R-:W-:-:S13]  /*fcd0*/  @!P0 LEA R2, P1, R8, R14, 0x1 ;  /* 0x0000000e08028211 */ /* 0x000fda00078208ff */
[----:B------:R-:W-:Y:S05]  /*fce0*/  WARPSYNC.COLLECTIVE R15, `(.L_x_4581) ;  /* 0x000000000f087348 */ /* 0x000fea0003c00000 */
[----:B------:R0:W1:Y:S02]  /*fcf0*/  SHFL.IDX P6, R14, R13, R12, R11 ;  /* 0x0000000c0d0e7389 */ /* 0x00006400000c000b */
[----:B01----:R-:W-:Y:S01]  /*fd00*/  ENDCOLLECTIVE ;  /* 0x000000000000791b */ /* 0x003fe20003800000 */
.L_x_4581:
        /* <DEDUP_REMOVED lines=10> */
.L_x_4582:
[----:B------:R-:W-:Y:S05]  /*fdb0*/  BRA `(.L_x_4583) ;  /* 0xffffffcc008c7947 */ /* 0x000fea000383ffff */
.L_x_4509:
[----:B0-----:R0:W2:Y:S02]  /*fdc0*/  SYNCS.PHASECHK.TRANS64.TRYWAIT P0, [R16+URZ+0x22820], R3 ;  /* 0x02282003100075a7 */ /* 0x0010a4000800017f */
[----:B--2---:R-:W-:Y:S05]  /*fdd0*/  @!P0 NANOSLEEP.SYNCS 0x989680 ;  /* 0x009896800000895d */ /* 0x004fea0003900000 */
[----:B------:R-:W2:Y:S02]  /*fde0*/  @!P0 SYNCS.PHASECHK.TRANS64 P0, [R16+URZ+0x22820], R3 ;  /* 0x02282003100085a7 */ /* 0x000ea4000800007f */
[----:B--2---:R-:W-:Y:S05]  /*fdf0*/  @!P0 BRA `(.L_x_4509) ;  /* 0xfffffffc00f08947 */ /* 0x004fea000383ffff */
[----:B------:R-:W-:Y:S05]  /*fe00*/  BRA `(.L_x_4584) ;  /* 0xffffffcc00e87947 */ /* 0x000fea000383ffff */
.L_x_4512:
[----:B0-----:R0:W2:Y:S02]  /*fe10*/  SYNCS.PHASECHK.TRANS64.TRYWAIT P0, [R22+URZ+0x22860], R3 ;  /* 0x02286003160075a7 */ /* 0x0010a4000800017f */
[----:B--2---:R-:W-:Y:S05]  /*fe20*/  @!P0 NANOSLEEP.SYNCS 0x989680 ;  /* 0x009896800000895d */ /* 0x004fea0003900000 */
[----:B------:R-:W2:Y:S02]  /*fe30*/  @!P0 SYNCS.PHASECHK.TRANS64 P0, [R22+URZ+0x22860], R3 ;  /* 0x02286003160085a7 */ /* 0x000ea4000800007f */
[----:B--2---:R-:W-:Y:S05]  /*fe40*/  @!P0 BRA `(.L_x_4512) ;  /* 0xfffffffc00f08947 */ /* 0x004fea000383ffff */
[----:B------:R-:W-:Y:S05]  /*fe50*/  BRA `(.L_x_4585) ;  /* 0xffffffcc00f87947 */ /* 0x000fea000383ffff */
.L_x_4513:
        /* <DEDUP_REMOVED lines=8> */
.L_x_4587:
[----:B------:R-:W-:Y:S05]  /*fee0*/  BSYNC B0 ;  /* 0x0000000000007941 */ /* 0x000fea0003800000 */
.L_x_4586:
        /* <DEDUP_REMOVED lines=12> */
.L_x_4588:
[----:B------:R-:W-:Y:S01]  /*ffb0*/  IMAD.MOV.U32 R13, RZ, RZ, R6 ;  /* 0x000000ffff0d7224 */ /* 0x000fe200078e0006 */
[----:B------:R-:W-:Y:S01]  /*ffc0*/  MOV R12, 0x1 ;  /* 0x00000001000c7802 */ /* 0x000fe20000000f00 */
[----:B------:R-:W-:-:S05]  /*ffd0*/  IMAD.SHL.U32 R8, R8, 0x8, RZ ;  /* 0x0000000808087824 */ /* 0x000fca00078e00ff */
[----:B------:R-:W-:-:S05]  /*ffe0*/  LOP3.LUT R8, R8, 0x38, RZ, 0xc0, !PT ;  /* 0x0000003808087812 */ /* 0x000fca00078ec0ff */
[----:B------:R-:W-:-:S05]  /*fff0*/  IMAD.SHL.U32 R0, R8, 0x2, RZ ;  /* 0x0000000208007824 */ /* 0x000fca00078e00ff */
[----:B------:R-:W-:-:S13]  /*10000*/  IADD3 R2, P0, R14, R0, RZ ;  /* 0x000000000e027210 */ /* 0x000fda0007f1e0ff */
[----:B------:R-:W-:Y:S05]  /*10010*/  WARPSYNC.COLLECTIVE R15, `(.L_x_4589) ;  /* 0x000000000f087348 */ /* 0x000fea0003c00000 */
[----:B------:R0:W1:Y:S02]  /*10020*/  SHFL.IDX P6, R14, R13, R12, R11 ;  /* 0x0000000c0d0e7389 */ /* 0x00006400000c000b */
[----:B01----:R-:W-:Y:S01]  /*10030*/  ENDCOLLECTIVE ;  /* 0x000000000000791b */ /* 0x003fe20003800000 */
.L_x_4589:
        /* <DEDUP_REMOVED lines=19> */
.L_x_4590:
[----:B------:R-:W-:Y:S02]  /*10170*/  IMAD.MOV.U32 R13, RZ, RZ, R6 ;  /* 0x000000ffff0d7224 */ /* 0x000fe400078e0006 */
[----:B------:R-:W-:Y:S01]  /*10180*/  IMAD.MOV.U32 R12, RZ, RZ, 0x2 ;  /* 0x00000002ff0c7424 */ /* 0x000fe200078e00ff */
[----:B------:R-:W-:-:S13]  /*10190*/  IADD3 R2, P3, R14, R0, RZ ;  /* 0x000000000e027210 */ /* 0x000fda0007f7e0ff */
[----:B------:R-:W-:Y:S05]  /*101a0*/  WARPSYNC.COLLECTIVE R15, `(.L_x_4591) ;  /* 0x000000000f087348 */ /* 0x000fea0003c00000 */
[----:B------:R0:W1:Y:S02]  /*101b0*/  SHFL.IDX P6, R14, R13, R12, R11 ;  /* 0x0000000c0d0e7389 */ /* 0x00006400000c000b */
[----:B01----:R-:W-:Y:S01]  /*101c0*/  ENDCOLLECTIVE ;  /* 0x000000000000791b */ /* 0x003fe20003800000 */
.L_x_4591:
        /* <DEDUP_REMOVED lines=17> */
.L_x_4592:
[----:B------:R-:W-:Y:S02]  /*102e0*/  IMAD.MOV.U32 R13, RZ, RZ, R6 ;  /* 0x000000ffff0d7224 */ /* 0x000fe400078e0006 */
[----:B------:R-:W-:Y:S01]  /*102f0*/  IMAD.MOV.U32 R12, RZ, RZ, 0x3 ;  /* 0x00000003ff0c7424 */ /* 0x000fe200078e00ff */
[----:B------:R-:W-:-:S13]  /*10300*/  IADD3 R2, P3, R14, R0, RZ ;  /* 0x000000000e027210 */ /* 0x000fda0007f7e0ff */
[----:B------:R-:W-:Y:S05]  /*10310*/  WARPSYNC.COLLECTIVE R15, `(.L_x_4593) ;  /* 0x000000000f087348 */ /* 0x000fea0003c00000 */
[----:B------:R0:W1:Y:S02]  /*10320*/  SHFL.IDX P6, R14, R13, R12, R11 ;  /* 0x0000000c0d0e7389 */ /* 0x00006400000c000b */
[----:B01----:R-:W-:Y:S01]  /*10330*/  ENDCOLLECTIVE ;  /* 0x000000000000791b */ /* 0x003fe20003800000 */
.L_x_4593:
        /* <DEDUP_REMOVED lines=17> */
.L_x_4594:
[----:B------:R-:W-:Y:S02]  /*10450*/  IMAD.MOV.U32 R13, RZ, RZ, R6 ;  /* 0x000000ffff0d7224 */ /* 0x000fe400078e0006 */
[----:B------:R-:W-:Y:S01]  /*10460*/  IMAD.MOV.U32 R12, RZ, RZ, 0x4 ;  /* 0x00000004ff0c7424 */ /* 0x000fe200078e00ff */
[----:B------:R-:W-:-:S13]  /*10470*/  IADD3 R2, P3, R14, R0, RZ ;  /* 0x000000000e027210 */ /* 0x000fda0007f7e0ff */
[----:B------:R-:W-:Y:S05]  /*10480*/  WARPSYNC.COLLECTIVE R15, `(.L_x_4595) ;  /* 0x000000000f087348 */ /* 0x000fea0003c00000 */
[----:B------:R0:W1:Y:S02]  /*10490*/  SHFL.IDX P6, R14, R13, R12, R11 ;  /* 0x0000000c0d0e7389 */ /* 0x00006400000c000b */
[----:B01----:R-:W-:Y:S01]  /*104a0*/  ENDCOLLECTIVE ;  /* 0x000000000000791b */ /* 0x003fe20003800000 */
.L_x_4595:
[----:B------:R-:W-:Y:S02]  /*104b0*/  IADD3.X R3, RZ, R3, RZ, P3, !PT ;  /* 0x00000003ff037210 */ /* 0x000fe40001ffe4ff */
        /* <DEDUP_REMOVED lines=16> */
.L_x_4596:
[----:B------:R-:W-:Y:S02]  /*105c0*/  IMAD.MOV.U32 R13, RZ, RZ, R6 ;  /* 0x000000ffff0d7224 */ /* 0x000fe400078e0006 */
[----:B------:R-:W-:Y:S01]  /*105d0*/  IMAD.MOV.U32 R12, RZ, RZ, 0x5 ;  /* 0x00000005ff0c7424 */ /* 0x000fe200078e00ff */
[----:B------:R-:W-:-:S13]  /*105e0*/  IADD3 R2, P3, R14, R0, RZ ;  /* 0x000000000e027210 */ /* 0x000fda0007f7e0ff */
[----:B------:R-:W-:Y:S05]  /*105f0*/  WARPSYNC.COLLECTIVE R15, `(.L_x_4597) ;  /* 0x000000000f087348 */ /* 0x000fea0003c00000 */
[----:B------:R0:W1:Y:S02]  /*10600*/  SHFL.IDX P6, R14, R13, R12, R11 ;  /* 0x0000000c0d0e7389 */ /* 0x00006400000c000b */
[----:B01----:R-:W-:Y:S01]  /*10610*/  ENDCOLLECTIVE ;  /* 0x000000000000791b */ /* 0x003fe20003800000 */
.L_x_4597:
        /* <DEDUP_REMOVED lines=12> */
.L_x_4598:
        /* <DEDUP_REMOVED lines=9> */
.L_x_4519:
[----:B0-----:R0:W1:Y:S02]  /*10770*/  SYNCS.PHASECHK.TRANS64.TRYWAIT P0, [R10+URZ+0x22840], R24 ;  /* 0x022840180a0075a7 */ /* 0x001064000800017f */
[----:B-1----:R-:W-:Y:S05]  /*10780*/  @!P0 NANOSLEEP.SYNCS 0x989680 ;  /* 0x009896800000895d */ /* 0x002fea0003900000 */
[----:B------:R-:W1:Y:S02]  /*10790*/  @!P0 SYNCS.PHASECHK.TRANS64 P0, [R10+URZ+0x22840], R24 ;  /* 0x022840180a0085a7 */ /* 0x000e64000800007f */
[----:B-1----:R-:W-:Y:S05]  /*107a0*/  @!P0 BRA `(.L_x_4519) ;  /* 0xfffffffc00f08947 */ /* 0x002fea000383ffff */
[----:B------:R-:W-:Y:S05]  /*107b0*/  BRA `(.L_x_4600) ;  /* 0xffffffd0005c7947 */ /* 0x000fea000383ffff */
.L_x_4520:
        /* <DEDUP_REMOVED lines=8> */
.L_x_4602:
[----:B------:R-:W-:Y:S05]  /*10840*/  BSYNC B1 ;  /* 0x0000000000017941 */ /* 0x000fea0003800000 */
.L_x_4601:
        /* <DEDUP_REMOVED lines=9> */
.L_x_4603:
[----:B------:R-:W-:Y:S02]  /*108e0*/  IMAD.MOV.U32 R13, RZ, RZ, R21 ;  /* 0x000000ffff0d7224 */ /* 0x000fe400078e0015 */
[----:B------:R-:W-:Y:S01]  /*108f0*/  IMAD.MOV.U32 R12, RZ, RZ, 0x1 ;  /* 0x00000001ff0c7424 */ /* 0x000fe200078e00ff */
[----:B------:R-:W-:-:S13]  /*10900*/  IADD3 R2, P0, R14, R0, RZ ;  /* 0x000000000e027210 */ /* 0x000fda0007f1e0ff */
[----:B------:R-:W-:Y:S05]  /*10910*/  WARPSYNC.COLLECTIVE R15, `(.L_x_4604) ;  /* 0x000000000f087348 */ /* 0x000fea0003c00000 */
[----:B------:R0:W1:Y:S02]  /*10920*/  SHFL.IDX P6, R14, R13, R12, R11 ;  /* 0x0000000c0d0e7389 */ /* 0x00006400000c000b */
[----:B01----:R-:W-:Y:S01]  /*10930*/  ENDCOLLECTIVE ;  /* 0x000000000000791b */ /* 0x003fe20003800000 */
.L_x_4604:
        /* <DEDUP_REMOVED lines=10> */
.L_x_4605:
[----:B------:R-:W-:Y:S02]  /*109e0*/  IMAD.MOV.U32 R13, RZ, RZ, R21 ;  /* 0x000000ffff0d7224 */ /* 0x000fe400078e0015 */
[----:B------:R-:W-:Y:S02]  /*109f0*/  IMAD.MOV.U32 R12, RZ, RZ, 0x2 ;  /* 0x00000002ff0c7424 */ /* 0x000fe400078e00ff */
[----:B------:R-:W-:-:S07]  /*10a00*/  IMAD.MOV.U32 R6, RZ, RZ, R14 ;  /* 0x000000ffff067224 */ /* 0x000fce00078e000e */
[----:B------:R-:W-:Y:S05]  /*10a10*/  WARPSYNC.COLLECTIVE R15, `(.L_x_4606) ;  /* 0x000000000f087348 */ /* 0x000fea0003c00000 */
[----:B------:R0:W1:Y:S02]  /*10a20*/  SHFL.IDX P6, R14, R13, R12, R11 ;  /* 0x0000000c0d0e7389 */ /* 0x00006400000c000b */
[----:B01----:R-:W-:Y:S01]  /*10a30*/  ENDCOLLECTIVE ;  /* 0x000000000000791b */ /* 0x003fe20003800000 */
.L_x_4606:
[----:B------:R-:W-:-:S04]  /*10a40*/  IADD3 R2, P0, R6, R0, RZ ;  /* 0x0000000006027210 */ /* 0x000fc80007f1e0ff */
[----:B------:R-:W-:-:S05]  /*10a50*/  IADD3.X R3, RZ, R7, RZ, P0, !PT ;  /* 0x00000007ff037210 */ /* 0x000fca00007fe4ff */
        /* <DEDUP_REMOVED lines=9> */
.L_x_4607:
[----:B------:R-:W-:Y:S02]  /*10af0*/  IMAD.MOV.U32 R13, RZ, RZ, R21 ;  /* 0x000000ffff0d7224 */ /* 0x000fe400078e0015 */
[----:B------:R-:W-:Y:S01]  /*10b00*/  IMAD.MOV.U32 R12, RZ, RZ, 0x3 ;  /* 0x00000003ff0c7424 */ /* 0x000fe200078e00ff */
[----:B------:R-:W-:-:S13]  /*10b10*/  IADD3 R2, P0, R14, R0, RZ ;  /* 0x000000000e027210 */ /* 0x000fda0007f1e0ff */
[----:B------:R-:W-:Y:S05]  /*10b20*/  WARPSYNC.COLLECTIVE R15, `(.L_x_4608) ;  /* 0x000000000f087348 */ /* 0x000fea0003c00000 */
[----:B------:R0:W1:Y:S02]  /*10b30*/  SHFL.IDX P6, R14, R13, R12, R11 ;  /* 0x0000000c0d0e7389 */ /* 0x00006400000c000b */
[----:B01----:R-:W-:Y:S01]  /*10b40*/  ENDCOLLECTIVE ;  /* 0x000000000000791b */ /* 0x003fe20003800000 */
.L_x_4608:
        /* <DEDUP_REMOVED lines=10> */
.L_x_4609:
[----:B------:R-:W-:Y:S02]  /*10bf0*/  IMAD.MOV.U32 R13, RZ, RZ, R21 ;  /* 0x000000ffff0d7224 */ /* 0x000fe400078e0015 */
[----:B------:R-:W-:Y:S01]  /*10c00*/  IMAD.MOV.U32 R12, RZ, RZ, 0x4 ;  /* 0x00000004ff0c7424 */ /* 0x000fe200078e00ff */
[----:B------:R-:W-:-:S13]  /*10c10*/  IADD3 R2, P0, R14, R0, RZ ;  /* 0x000000000e027210 */ /* 0x000fda0007f1e0ff */
[----:B------:R-:W-:Y:S05]  /*10c20*/  WARPSYNC.COLLECTIVE R15, `(.L_x_4610) ;  /* 0x000000000f087348 */ /* 0x000fea0003c00000 */
[----:B------:R0:W1:Y:S02]  /*10c30*/  SHFL.IDX P6, R14, R13, R12, R11 ;  /* 0x0000000c0d0e7389 */ /* 0x00006400000c000b */
[----:B01----:R-:W-:Y:S01]  /*10c40*/  ENDCOLLECTIVE ;  /* 0x000000000000791b */ /* 0x003fe20003800000 */
.L_x_4610:
        /* <DEDUP_REMOVED lines=10> */
.L_x_4611:
[----:B------:R-:W-:Y:S02]  /*10cf0*/  IMAD.MOV.U32 R13, RZ, RZ, R21 ;  /* 0x000000ffff0d7224 */ /* 0x000fe400078e0015 */
[----:B------:R-:W-:Y:S01]  /*10d00*/  IMAD.MOV.U32 R12, RZ, RZ, 0x5 ;  /* 0x00000005ff0c7424 */ /* 0x000fe200078e00ff */
[----:B------:R-:W-:-:S13]  /*10d10*/  IADD3 R2, P0, R14, R0, RZ ;  /* 0x000000000e027210 */ /* 0x000fda0007f1e0ff */
[----:B------:R-:W-:Y:S05]  /*10d20*/  WARPSYNC.COLLECTIVE R15, `(.L_x_4612) ;  /* 0x000000000f087348 */ /* 0x000fea0003c00000 */
[----:B------:R0:W1:Y:S02]  /*10d30*/  SHFL.IDX P6, R14, R13, R12, R11 ;  /* 0x0000000c0d0e7389 */ /* 0x00006400000c000b */
[----:B01----:R-:W-:Y:S01]  /*10d40*/  ENDCOLLECTIVE ;  /* 0x000000000000791b */ /* 0x003fe20003800000 */
.L_x_4612:
        /* <DEDUP_REMOVED lines=10> */
.L_x_4613:
[----:B------:R-:W-:Y:S05]  /*10df0*/  BRA `(.L_x_4614) ;  /* 0xffffffcc009c7947 */ /* 0x000fea000383ffff */
.L_x_4525:
[----:B--2---:R2:W3:Y:S02]  /*10e00*/  SYNCS.PHASECHK.TRANS64.TRYWAIT P0, [R10+URZ+0x22860], R24 ;  /* 0x022860180a0075a7 */ /* 0x0044e4000800017f */
[----:B---3--:R-:W-:Y:S05]  /*10e10*/  @!P0 NANOSLEEP.SYNCS 0x989680 ;  /* 0x009896800000895d */ /* 0x008fea0003900000 */
[----:B------:R-:W3:Y:S02]  /*10e20*/  @!P0 SYNCS.PHASECHK.TRANS64 P0, [R10+URZ+0x22860], R24 ;  /* 0x022860180a0085a7 */ /* 0x000ee4000800007f */
[----:B---3--:R-:W-:Y:S05]  /*10e30*/  @!P0 BRA `(.L_x_4525) ;  /* 0xfffffffc00f08947 */ /* 0x008fea000383ffff */
[----:B------:R-:W-:Y:S05]  /*10e40*/  BRA `(.L_x_4615) ;  /* 0xffffffcc00ec7947 */ /* 0x000fea000383ffff */
.L_x_4526:
        /* <DEDUP_REMOVED lines=8> */
.L_x_4617:
[----:B------:R-:W-:Y:S05]  /*10ed0*/  BSYNC B1 ;  /* 0x0000000000017941 */ /* 0x000fea0003800000 */
.L_x_4616:
[----:B------:R-:W-:Y:S01]  /*10ee0*/  IMAD.MOV.U32 R13, RZ, RZ, R21 ;  /* 0x000000ffff0d7224 */ /* 0x000fe200078e0015 */
[----:B------:R-:W-:Y:S01]  /*10ef0*/  MOV R12, RZ ;  /* 0x000000ff000c7202 */ /* 0x000fe20000000f00 */
[----:B------:R-:W-:Y:S02]  /*10f00*/  IMAD.MOV.U32 R11, RZ, RZ, 0x181f ;  /* 0x0000181fff0b7424 */ /* 0x000fe400078e00ff */
[----:B------:R-:W-:Y:S02]  /*10f10*/  IMAD.MOV.U32 R15, RZ, RZ, -0x1 ;  /* 0xffffffffff0f7424 */ /* 0x000fe400078e00ff */
[----:B------:R-:W-:Y:S02]  /*10f20*/  IMAD.MOV.U32 R3, RZ, RZ, R14 ;  /* 0x000000ffff037224 */ /* 0x000fe400078e000e */
[----:B------:R-:W-:-:S07]  /*10f30*/  IMAD R22, R22, 0x2, R16 ;  /* 0x0000000216167824 */ /* 0x000fce00078e0210 */
[----:B------:R-:W-:Y:S05]  /*10f40*/  WARPSYNC.COLLECTIVE R15, `(.L_x_4618) ;  /* 0x000000000f087348 */ /* 0x000fea0003c00000 */
[----:B------:R0:W1:Y:S02]  /*10f50*/  SHFL.IDX P6, R14, R13, R12, R11 ;  /* 0x0000000c0d0e7389 */ /* 0x00006400000c000b */
[----:B01----:R-:W-:Y:S01]  /*10f60*/  ENDCOLLECTIVE ;  /* 0x000000000000791b */ /* 0x003fe20003800000 */
.L_x_4618:
[----:B------:R-:W-:Y:S02]  /*10f70*/  IMAD.MOV.U32 R13, RZ, RZ, R23 ;  /* 0x000000ffff0d7224 */ /* 0x000fe400078e0017 */
[----:B------:R-:W-:Y:S01]  /*10f80*/  IMAD.MOV.U32 R12, RZ, RZ, 0x1 ;  /* 0x00000001ff0c7424 */ /* 0x000fe200078e00ff */
[----:B------:R-:W-:-:S13]  /*10f90*/  IADD3 R2, P0, R14, R0, RZ ;  /* 0x000000000e027210 */ /* 0x000fda0007f1e0ff */
[----:B------:R-:W-:Y:S05]  /*10fa0*/  WARPSYNC.COLLECTIVE R15, `(.L_x_4619) ;  /* 0x000000000f087348 */ /* 0x000fea0003c00000 */
[----:B------:R0:W1:Y:S02]  /*10fb0*/  SHFL.IDX P6, R14, R13, R12, R11 ;  /* 0x0000000c0d0e7389 */ /* 0x00006400000c000b */
[----:B01----:R-:W-:Y:S01]  /*10fc0*/  ENDCOLLECTIVE ;  /* 0x000000000000791b */ /* 0x003fe20003800000 */
.L_x_4619:
        /* <DEDUP_REMOVED lines=13> */
.L_x_4620:
[----:B------:R-:W-:Y:S02]  /*110a0*/  IMAD.MOV.U32 R13, RZ, RZ, R23 ;  /* 0x000000ffff0d7224 */ /* 0x000fe400078e0017 */
[----:B------:R-:W-:Y:S01]  /*110b0*/  IMAD.MOV.U32 R12, RZ, RZ, 0x2 ;  /* 0x00000002ff0c7424 */ /* 0x000fe200078e00ff */
[----:B------:R-:W-:-:S13]  /*110c0*/  IADD3 R2, P0, R14, R0, RZ ;  /* 0x000000000e027210 */ /* 0x000fda0007f1e0ff */
[----:B------:R-:W-:Y:S05]  /*110d0*/  WARPSYNC.COLLECTIVE R15, `(.L_x_4621) ;  /* 0x000000000f087348 */ /* 0x000fea0003c00000 */
[----:B------:R0:W1:Y:S02]  /*110e0*/  SHFL.IDX P6, R14, R13, R12, R11 ;  /* 0x0000000c0d0e7389 */ /* 0x00006400000c000b */
[----:B01----:R-:W-:Y:S01]  /*110f0*/  ENDCOLLECTIVE ;  /* 0x000000000000791b */ /* 0x003fe20003800000 */
.L_x_4621:
        /* <DEDUP_REMOVED lines=13> */
.L_x_4622:
[----:B------:R-:W-:Y:S02]  /*111d0*/  IMAD.MOV.U32 R13, RZ, RZ, R23 ;  /* 0x000000ffff0d7224 */ /* 0x000fe400078e0017 */
[----:B------:R-:W-:Y:S01]  /*111e0*/  IMAD.MOV.U32 R12, RZ, RZ, 0x3 ;  /* 0x00000003ff0c7424 */ /* 0x000fe200078e00ff */
[----:B------:R-:W-:-:S13]  /*111f0*/  IADD3 R2, P0, R14, R0, RZ ;  /* 0x000000000e027210 */ /* 0x000fda0007f1e0ff */
[----:B------:R-:W-:Y:S05]  /*11200*/  WARPSYNC.COLLECTIVE R15, `(.L_x_4623) ;  /* 0x000000000f087348 */ /* 0x000fea0003c00000 */
[----:B------:R0:W1:Y:S02]  /*11210*/  SHFL.IDX P6, R14, R13, R12, R11 ;  /* 0x0000000c0d0e7389 */ /* 0x00006400000c000b */
[----:B01----:R-:W-:Y:S01]  /*11220*/  ENDCOLLECTIVE ;  /* 0x000000000000791b */ /* 0x003fe20003800000 */
.L_x_4623:
        /* <DEDUP_REMOVED lines=13> */
.L_x_4624:
[----:B------:R-:W-:Y:S02]  /*11300*/  IMAD.MOV.U32 R13, RZ, RZ, R23 ;  /* 0x000000ffff0d7224 */ /* 0x000fe400078e0017 */
[----:B------:R-:W-:Y:S01]  /*11310*/  IMAD.MOV.U32 R12, RZ, RZ, 0x4 ;  /* 0x00000004ff0c7424 */ /* 0x000fe200078e00ff */
[----:B------:R-:W-:-:S13]  /*11320*/  IADD3 R2, P0, R14, R0, RZ ;  /* 0x000000000e027210 */ /* 0x000fda0007f1e0ff */
[----:B------:R-:W-:Y:S05]  /*11330*/  WARPSYNC.COLLECTIVE R15, `(.L_x_4625) ;  /* 0x000000000f087348 */ /* 0x000fea0003c00000 */
[----:B------:R0:W1:Y:S02]  /*11340*/  SHFL.IDX P6, R14, R13, R12, R11 ;  /* 0x0000000c0d0e7389 */ /* 0x00006400000c000b */
[----:B01----:R-:W-:Y:S01]  /*11350*/  ENDCOLLECTIVE ;  /* 0x000000000000791b */ /* 0x003fe20003800000 */
.L_x_4625:
        /* <DEDUP_REMOVED lines=13> */
.L_x_4626:
[----:B------:R-:W-:Y:S01]  /*11430*/  IMAD.MOV.U32 R13, RZ, RZ, R23 ;  /* 0x000000ffff0d7224 */ /* 0x000fe200078e0017 */
[----:B------:R-:W-:Y:S02]  /*11440*/  MOV R12, 0x5 ;  /* 0x00000005000c7802 */ /* 0x000fe40000000f00 */
[----:B------:R-:W-:-:S13]  /*11450*/  IADD3 R2, P0, R14, R0, RZ ;  /* 0x000000000e027210 */ /* 0x000fda0007f1e0ff */
[----:B------:R-:W-:Y:S05]  /*11460*/  WARPSYNC.COLLECTIVE R15, `(.L_x_4627) ;  /* 0x000000000f087348 */ /* 0x000fea0003c00000 */
[----:B------:R0:W1:Y:S02]  /*11470*/  SHFL.IDX P6, R14, R13, R12, R11 ;  /* 0x0000000c0d0e7389 */ /* 0x00006400000c000b */
[----:B01----:R-:W-:Y:S01]  /*11480*/  ENDCOLLECTIVE ;  /* 0x000000000000791b */ /* 0x003fe20003800000 */
.L_x_4627:
        /* <DEDUP_REMOVED lines=13> */
.L_x_4628:
[----:B------:R-:W-:Y:S05]  /*11560*/  BRA `(.L_x_4629) ;  /* 0xffffffcc00387947 */ /* 0x000fea000383ffff */
.L_x_4534:
        /* <DEDUP_REMOVED lines=8> */
.L_x_4631:
[----:B------:R-:W-:Y:S05]  /*115f0*/  BSYNC B0 ;  /* 0x0000000000007941 */ /* 0x000fea0003800000 */
.L_x_4630:
[----:B------:R-:W-:Y:S05]  /*11600*/  BRA `(.L_x_4632) ;  /* 0xffffffd0000c7947 */ /* 0x000fea000383ffff */
.L_x_4537:
[----:B---3--:R3:W4:Y:S02]  /*11610*/  SYNCS.PHASECHK.TRANS64.TRYWAIT P0, [R5+URZ+0x22820], R0 ;  /* 0x02282000050075a7 */ /* 0x008724000800017f */
[----:B----4-:R-:W-:Y:S05]  /*11620*/  @!P0 NANOSLEEP.SYNCS 0x989680 ;  /* 0x009896800000895d */ /* 0x010fea0003900000 */
[----:B------:R-:W4:Y:S02]  /*11630*/  @!P0 SYNCS.PHASECHK.TRANS64 P0, [R5+URZ+0x22820], R0 ;  /* 0x02282000050085a7 */ /* 0x000f24000800007f */
[----:B----4-:R-:W-:Y:S05]  /*11640*/  @!P0 BRA `(.L_x_4537) ;  /* 0xfffffffc00f08947 */ /* 0x010fea000383ffff */
[----:B------:R-:W-:Y:S05]  /*11650*/  BRA `(.L_x_4633) ;  /* 0xffffffd000547947 */ /* 0x000fea000383ffff */
.L_x_4538:
        /* <DEDUP_REMOVED lines=11> */
.L_x_4635:
[----:B------:R-:W-:Y:S05]  /*11710*/  BSYNC B0 ;  /* 0x0000000000007941 */ /* 0x000fea0003800000 */
.L_x_4634:
[----:B------:R-:W-:Y:S05]  /*11720*/  BRA `(.L_x_4636) ;  /* 0xffffffd0003c7947 */ /* 0x000fea000383ffff */
.L_x_4541:
[----:B------:R-:W-:Y:S01]  /*11730*/  BSSY B1, `(.L_x_4637) ;  /* 0x0000006000017945 */ /* 0x000fe20003800000 */
[----:B------:R-:W-:-:S07]  /*11740*/  IMAD.MOV.U32 R15, RZ, RZ, -0x1 ;  /* 0xffffffffff0f7424 */ /* 0x000fce00078e00ff */
[----:B0123-5:R-:W-:Y:S05]  /*11750*/  WARPSYNC.COLLECTIVE R15, `(.L_x_4638) ;  /* 0x000000000f0c7348 */ /* 0x02ffea0003c00000 */
[----:B------:R-:W-:Y:S02]  /*11760*/  ELECT P6, UR62, PT ;  /* 0x00000000003e782f */ /* 0x000fe400038c0000 */
[----:B------:R-:W-:Y:S01]  /*11770*/  MOV R14, UR62 ;  /* 0x0000003e000e7c02 */ /* 0x000fe20008000f00 */
[----:B0123-5:R-:W-:Y:S10]  /*11780*/  ENDCOLLECTIVE ;  /* 0x000000000000791b */ /* 0x02fff40003800000 */
.L_x_4638:
[----:B------:R-:W-:Y:S05]  /*11790*/  BSYNC B1 ;  /* 0x0000000000017941 */ /* 0x000fea0003800000 */
.L_x_4637:
[----:B------:R-:W-:Y:S05]  /*117a0*/  BRA `(.L_x_4639) ;  /* 0xffffffd000347947 */ /* 0x000fea000383ffff */
.L_x_4543:
[----:B---3--:R3:W4:Y:S02]  /*117b0*/  SYNCS.PHASECHK.TRANS64.TRYWAIT P1, [R3+URZ+0x22840], R2 ;  /* 0x02284002030075a7 */ /* 0x008724000802017f */
[----:B----4-:R-:W-:Y:S05]  /*117c0*/  @!P1 NANOSLEEP.SYNCS 0x989680 ;  /* 0x009896800000995d */ /* 0x010fea0003900000 */
[----:B------:R-:W4:Y:S02]  /*117d0*/  @!P1 SYNCS.PHASECHK.TRANS64 P1, [R3+URZ+0x22840], R2 ;  /* 0x02284002030095a7 */ /* 0x000f24000802007f */
[----:B----4-:R-:W-:Y:S05]  /*117e0*/  @!P1 BRA `(.L_x_4543) ;  /* 0xfffffffc00f09947 */ /* 0x010fea000383ffff */
[----:B------:R-:W-:Y:S05]  /*117f0*/  BRA `(.L_x_4640) ;  /* 0xffffffd000547947 */ /* 0x000fea000383ffff */
.L_x_4545:
[----:B----4-:R4:W0:Y:S02]  /*11800*/  SYNCS.PHASECHK.TRANS64.TRYWAIT P1, [R5+URZ+0x22840], R0 ;  /* 0x02284000050075a7 */ /* 0x010824000802017f */
[----:B0-----:R-:W-:Y:S05]  /*11810*/  @!P1 NANOSLEEP.SYNCS 0x989680 ;  /* 0x009896800000995d */ /* 0x001fea0003900000 */
[----:B------:R-:W0:Y:S02]  /*11820*/  @!P1 SYNCS.PHASECHK.TRANS64 P1, [R5+URZ+0x22840], R0 ;  /* 0x02284000050095a7 */ /* 0x000e24000802007f */
[----:B0-----:R-:W-:Y:S05]  /*11830*/  @!P1 BRA `(.L_x_4545) ;  /* 0xfffffffc00f09947 */ /* 0x001fea000383ffff */
[----:B------:R-:W-:Y:S05]  /*11840*/  BRA `(.L_x_4641) ;  /* 0xffffffd000607947 */ /* 0x000fea000383ffff */
.L_x_4547:
[----:B------:R0:W0:Y:S02]  /*11850*/  SYNCS.PHASECHK.TRANS64.TRYWAIT P1, [R3+URZ+0x22860], R2 ;  /* 0x02286002030075a7 */ /* 0x000024000802017f */
[----:B0-----:R-:W-:Y:S05]  /*11860*/  @!P1 NANOSLEEP.SYNCS 0x989680 ;  /* 0x009896800000995d */ /* 0x001fea0003900000 */
[----:B------:R-:W0:Y:S02]  /*11870*/  @!P1 SYNCS.PHASECHK.TRANS64 P1, [R3+URZ+0x22860], R2 ;  /* 0x02286002030095a7 */ /* 0x000e24000802007f */
[----:B0-----:R-:W-:Y:S05]  /*11880*/  @!P1 BRA `(.L_x_4547) ;  /* 0xfffffffc00f09947 */ /* 0x001fea000383ffff */
[----:B------:R-:W-:Y:S05]  /*11890*/  BRA `(.L_x_4642) ;  /* 0xffffffd0005c7947 */ /* 0x000fea000383ffff */
.L_x_4643:
        /* <DEDUP_REMOVED lines=14> */
.L_x_6463:


//--------------------- .text._ZN7cutlass13device_kernelIN5flash11enable_sm90INS1_16FlashAttnFwdSm90INS1_25CollectiveMainloopFwdSm90ILi2EN4cute5tupleIJNS5_1CILi1EEES8_S8_EEENS6_IJNS7_ILi128EEENS7_ILi96EEENS7_ILi64EEEEEELi256ENS_6half_tEfNS_4arch4Sm90ELb1ELb0ELb0ELb0ELb1ELb0ELb1ELb1ELb0ELb1ELb0ELb0EEENS1_21CollectiveEpilogueFwdINS6_IJSA_NS7_ILi256EEESB_EEES9_SE_SG_Li256ELb0ELb1ELb0ELb0EEENS1_30DynamicPersistentTileSchedulerILi256ELi128ELb0ELb1ELb1EEEEEEEEEvNT_6ParamsE --------------------------
	.section	.text._ZN7cutlass13device_kernelIN5flash11enable_sm90INS1_16FlashAttnFwdSm90INS1_25CollectiveMainloopFwdSm90ILi2EN4cute5tupleIJNS5_1CILi1EEES8_S8_EEENS6_IJNS7_ILi128EEENS7_ILi96EEENS7_ILi64EEEEEELi256ENS_6half_tEfNS_4arch4Sm90ELb1ELb0ELb0ELb0ELb1ELb0ELb1ELb1ELb0ELb1ELb0ELb0EEENS1_21CollectiveEpilogueFwdINS6_IJSA_NS7_ILi256EEESB_EEES9_SE_SG_Li256ELb0ELb1ELb0ELb0EEENS1_30DynamicPersistentTileSchedulerILi256ELi128ELb0ELb1ELb1EEEEEEEEEvNT_6ParamsE,"ax",@progbits
	.align	128
.text._ZN7cutlass13device_kernelIN5flash11enable_sm90INS1_16FlashAttnFwdSm90INS1_25CollectiveMainloopFwdSm90ILi2EN4cute5tupleIJNS5_1CILi1EEES8_S8_EEENS6_IJNS7_ILi128EEENS7_ILi96EEENS7_ILi64EEEEEELi256ENS_6half_tEfNS_4arch4Sm90ELb1ELb0ELb0ELb0ELb1ELb0ELb1ELb1ELb0ELb1ELb0ELb0EEENS1_21CollectiveEpilogueFwdINS6_IJSA_NS7_ILi256EEESB_EEES9_SE_SG_Li256ELb0ELb1ELb0ELb0EEENS1_30DynamicPersistentTileSchedulerILi256ELi128ELb0ELb1ELb1EEEEEEEEEvNT_6ParamsE:
        .type           _ZN7cutlass13device_kernelIN5flash11enable_sm90INS1_16FlashAttnFwdSm90INS1_25CollectiveMainloopFwdSm90ILi2EN4cute5tupleIJNS5_1CILi1EEES8_S8_EEENS6_IJNS7_ILi128EEENS7_ILi96EEENS7_ILi64EEEEEELi256ENS_6half_tEfNS_4arch4Sm90ELb1ELb0ELb0ELb0ELb1ELb0ELb1ELb1ELb0ELb1ELb0ELb0EEENS1_21CollectiveEpilogueFwdINS6_IJSA_NS7_ILi256EEESB_EEES9_SE_SG_Li256ELb0ELb1ELb0ELb0EEENS1_30DynamicPersistentTileSchedulerILi256ELi128ELb0ELb1ELb1EEEEEEEEEvNT_6ParamsE,@function
        .size           _ZN7cutlass13device_kernelIN5flash11enable_sm90INS1_16FlashAttnFwdSm90INS1_25CollectiveMainloopFwdSm90ILi2EN4cute5tupleIJNS5_1CILi1EEES8_S8_EEENS6_IJNS7_ILi128EEENS7_ILi96EEENS7_ILi64EEEEEELi256ENS_6half_tEfNS_4arch4Sm90ELb1ELb0ELb0ELb0ELb1ELb0ELb1ELb1ELb0ELb1ELb0ELb0EEENS1_21CollectiveEpilogueFwdINS6_IJSA_NS7_ILi256EEESB_EEES9_SE_SG_Li256ELb0ELb1ELb0ELb0EEENS1_30DynamicPersistentTileSchedulerILi256ELi128ELb0ELb1ELb1EEEEEEEEEvNT_6ParamsE,(.L_x_6464 - _ZN7cutlass13device_kernelIN5flash11enable_sm90INS1_16FlashAttnFwdSm90INS1_25CollectiveMainloopFwdSm90ILi2EN4cute5tupleIJNS5_1CILi1EEES8_S8_EEENS6_IJNS7_ILi128EEENS7_ILi96EEENS7_ILi64EEEEEELi256ENS_6half_tEfNS_4arch4Sm90ELb1ELb0ELb0ELb0ELb1ELb0ELb1ELb1ELb0ELb1ELb0ELb0EEENS1_21CollectiveEpilogueFwdINS6_IJSA_NS7_ILi256EEESB_EEES9_SE_SG_Li256ELb0ELb1ELb0ELb0EEENS1_30DynamicPersistentTileSchedulerILi256ELi128ELb0ELb1ELb1EEEEEEEEEvNT_6ParamsE)
        .other          _ZN7cutlass13device_kernelIN5flash11enable_sm90INS1_16FlashAttnFwdSm90INS1_25CollectiveMainloopFwdSm90ILi2EN4cute5tupleIJNS5_1CILi1EEES8_S8_EEENS6_IJNS7_ILi128EEENS7_ILi96EEENS7_ILi64EEEEEELi256ENS_6half_tEfNS_4arch4Sm90ELb1ELb0ELb0ELb0ELb1ELb0ELb1ELb1ELb0ELb1ELb0ELb0EEENS1_21CollectiveEpilogueFwdINS6_IJSA_NS7_ILi256EEESB_EEES9_SE_SG_Li256ELb0ELb1ELb0ELb0EEENS1_30DynamicPersistentTileSchedulerILi256ELi128ELb0ELb1ELb1EEEEEEEEEvNT_6ParamsE,@"STO_CUDA_ENTRY STV_DEFAULT"
_ZN7cutlass13device_kernelIN5flash11enable_sm90INS1_16FlashAttnFwdSm90INS1_25CollectiveMainloopFwdSm90ILi2EN4cute5tupleIJNS5_1CILi1EEES8_S8_EEENS6_IJNS7_ILi128EEENS7_ILi96EEENS7_ILi64EEEEEELi256ENS_6half_tEfNS_4arch4Sm90ELb1ELb0ELb0ELb0ELb1ELb0ELb1ELb1ELb0ELb1ELb0ELb0EEENS1_21CollectiveEpilogueFwdINS6_IJSA_NS7_ILi256EEESB_EEES9_SE_SG_Li256ELb0ELb1ELb0ELb0EEENS1_30DynamicPersistentTileSchedulerILi256ELi128ELb0ELb1ELb1EEEEEEEEEvNT_6ParamsE:
        /* <DEDUP_REMOVED lines=47> */
.L_x_4644:
        /* <DEDUP_REMOVED lines=22> */
.L_x_4645:
        /* <DEDUP_REMOVED lines=18> */
.L_x_4646:
        /* <DEDUP_REMOVED lines=22> */
.L_x_4647:
        /* <DEDUP_REMOVED lines=23> */
.L_x_4648:
        /* <DEDUP_REMOVED lines=10> */
.L_x_4650:
[----:B------:R-:W-:-:S08]  /*08e0*/  NOP ;  /* 0x0000000000007918 */ /* 0x000fd00000000000 */
[----:B------:R-:W1:Y:S02]  /*08f0*/  USETMAXREG.TRY_ALLOC.CTAPOOL UP0, 0xe8 ;  /* 0x000000e8000079c8 */ /* 0x000e640008000600 */
[----:B-1----:R-:W-:-:S13]  /*0900*/  PLOP3.LUT P0, PT, PT, PT, UP0, 0x80, 0x0 ;  /* 0x000000000000781c */ /* 0x002fda0003f0f008 */
[----:B------:R-:W-:Y:S05]  /*0910*/  @!P0 BRA `(.L_x_4650) ;  /* 0xfffffffc00f08947 */ /* 0x000fea000383ffff */
[----:B------:R-:W1:Y:S01]  /*0920*/  S2R R0, SR_TID.X ;  /* 0x0000000000007919 */ /* 0x000e620000002100 */
[----:B------:R-:W2:Y:S08]  /*0930*/  S2UR UR4, SR_CTAID.X ;  /* 0x00000000000479c3 */ /* 0x000eb00000002500 */
[----:B------:R-:W-:Y:S08]  /*0940*/  BAR.ARV 0x4, 0x180 ;  /* 0x0106000000007b1d */ /* 0x000ff00000002000 */
[----:B------:R-:W-:Y:S06]  /*0950*/  BAR.ARV 0x8, 0x180 ;  /* 0x0206000000007b1d */ /* 0x000fec0000002000 */
[----:B-1----:R-:W-:-:S04]  /*0960*/  SHF.R.U32.HI R0, RZ, 0x7, R0 ;  /* 0x00000007ff007819 */ /* 0x002fc80000011600 */
[----:B------:R-:W-:Y:S02]  /*0970*/  ISETP.NE.AND P0, PT, R0, 0x1, PT ;  /* 0x000000010000780c */ /* 0x000fe40003f05270 */
[----:B------:R-:W2:Y:S11]  /*0980*/  LDC R0, c[0x0][0xd38] ;  /* 0x00034e00ff007b82 */ /* 0x000eb60000000800 */
[----:B------:R-:W-:Y:S06]  /*0990*/  @!P0 BAR.ARV 0x9, 0x100 ;  /* 0x0244000000008b1d */ /* 0x000fec0000002000 */
[----:B--2---:R-:W-:-:S13]  /*09a0*/  ISETP.LE.AND P0, PT, R0, UR4, PT ;  /* 0x0000000400007c0c */ /* 0x004fda000bf03270 */
[----:B------:R-:W-:Y:S05]  /*09b0*/  @P0 EXIT ;  /* 0x000000000000094d */ /* 0x000fea0003800000 */
[----:B------:R-:W2:Y:S01]  /*09c0*/  LDL R3, [R1+0xc] ;  /* 0x00000c0001037983 */ /* 0x000ea20000100800 */
[----:B------:R-:W-:Y:S01]  /*09d0*/  IMAD.MOV.U32 R222, RZ, RZ, RZ ;  /* 0x000000ffffde7224 */ /* 0x000fe200078e00ff */
[----:B------:R-:W-:Y:S01]  /*09e0*/  UMOV UR39, URZ ;  /* 0x0000003f00277c82 */ /* 0x000fe20008000000 */
[----:B------:R-:W-:Y:S01]  /*09f0*/  UMOV UR38, URZ ;  /* 0x0000003f00267c82 */ /* 0x000fe20008000000 */
[----:B0-----:R-:W0:Y:S02]  /*0a00*/  S2R R2, SR_TID.X ;  /* 0x0000000000027919 */ /* 0x001e240000002100 */
[----:B0-----:R-:W-:-:S05]  /*0a10*/  VIADD R12, R2, 0xffffff80 ;  /* 0xffffff80020c7836 */ /* 0x001fca0000000000 */
[----:B------:R-:W-:-:S04]  /*0a20*/  SHF.R.S32.HI R0, RZ, 0x1f, R12 ;  /* 0x0000001fff007819 */ /* 0x000fc8000001140c */
[CC--:B------:R-:W-:Y:S02]  /*0a30*/  LEA.HI R4, R0.reuse, R12.reuse, RZ, 0x5 ;  /* 0x0000000c00047211 */ /* 0x0c0fe400078f28ff */
[----:B------:R-:W-:-:S03]  /*0a40*/  LEA.HI R2, R0, R12, RZ, 0x4 ;  /* 0x0000000c00027211 */ /* 0x000fc600078f20ff */
[----:B------:R-:W-:Y:S01]  /*0a50*/  IMAD.SHL.U32 R6, R4, 0x20, RZ ;  /* 0x0000002004067824 */ /* 0x000fe200078e00ff */
[----:B------:R-:W-:Y:S02]  /*0a60*/  SHF.R.S32.HI R5, RZ, 0x4, R2 ;  /* 0x00000004ff057819 */ /* 0x000fe40000011402 */
[----:B------:R-:W-:Y:S02]  /*0a70*/  LOP3.LUT R4, R2, 0x3fffff0, RZ, 0xc0, !PT ;  /* 0x03fffff002047812 */ /* 0x000fe400078ec0ff */
[----:B------:R-:W-:Y:S02]  /*0a80*/  LOP3.LUT R7, R6, 0xfffffc00, RZ, 0xc0, !PT ;  /* 0xfffffc0006077812 */ /* 0x000fe400078ec0ff */
[----:B------:R-:W-:Y:S01]  /*0a90*/  LEA.HI R6, R0, R12, RZ, 0x2 ;  /* 0x0000000c00067211 */ /* 0x000fe200078f10ff */
[----:B------:R-:W-:Y:S01]  /*0aa0*/  IMAD.IADD R4, R12, 0x1, -R4 ;  /* 0x000000010c047824 */ /* 0x000fe200078e0a04 */
[----:B------:R-:W-:Y:S02]  /*0ab0*/  LEA.HI R2, R2, R5, RZ, 0x1 ;  /* 0x0000000502027211 */ /* 0x000fe400078f08ff */
[----:B------:R-:W-:Y:S01]  /*0ac0*/  LOP3.LUT R6, R6, 0xfffffffc, RZ, 0xc0, !PT ;  /* 0xfffffffc06067812 */ /* 0x000fe200078ec0ff */
[----:B------:R-:W-:Y:S01]  /*0ad0*/  IMAD R7, R4, 0x40, R7 ;  /* 0x0000004004077824 */ /* 0x000fe200078e0207 */
[----:B------:R-:W-:-:S03]  /*0ae0*/  LOP3.LUT R2, R2, 0x1ffffffe, RZ, 0xc0, !PT ;  /* 0x1ffffffe02027812 */ /* 0x000fc600078ec0ff */
[----:B------:R-:W-:Y:S02]  /*0af0*/  IMAD.IADD R6, R12, 0x1, -R6 ;  /* 0x000000010c067824 */ /* 0x000fe400078e0a06 */
[----:B------:R-:W-:-:S03]  /*0b00*/  IMAD.IADD R2, R5, 0x1, -R2 ;  /* 0x0000000105027824 */ /* 0x000fc600078e0a02 */
[----:B------:R-:W-:Y:S01]  /*0b10*/  LEA.HI R4, R6, R6, RZ, 0x1 ;  /* 0x0000000606047211 */ /* 0x000fe200078f08ff */
[----:B------:R-:W-:-:S03]  /*0b20*/  IMAD R226, R2, 0x8, R7 ;  /* 0x0000000802e27824 */ /* 0x000fc600078e0207 */
[----:B------:R-:W-:-:S05]  /*0b30*/  LOP3.LUT R5, R4, 0x1ffffffe, RZ, 0xc0, !PT ;  /* 0x1ffffffe04057812 */ /* 0x000fca00078ec0ff */
[----:B------:R-:W-:Y:S01]  /*0b40*/  IMAD.IADD R6, R6, 0x1, -R5 ;  /* 0x0000000106067824 */ /* 0x000fe200078e0a05 */
[----:B--2---:R-:W-:Y:S02]  /*0b50*/  R2UR UR5, R3 ;  /* 0x00000000030572ca */ /* 0x004fe400000e0000 */
[CC--:B------:R-:W-:Y:S02]  /*0b60*/  LEA.HI R3, R0.reuse, R12.reuse, RZ, 0x7 ;  /* 0x0000000c00037211 */ /* 0x0c0fe400078f38ff */
[----:B------:R-:W-:Y:S02]  /*0b70*/  LEA.HI R0, R0, R12, RZ, 0x3 ;  /* 0x0000000c00007211 */ /* 0x000fe400078f18ff */
[C---:B------:R-:W-:Y:S02]  /*0b80*/  LOP3.LUT R223, R3.reuse, 0xffffff80, RZ, 0xc0, !PT ;  /* 0xffffff8003df7812 */ /* 0x040fe400078ec0ff */
[----:B------:R-:W-:Y:S02]  /*0b90*/  SHF.R.S32.HI R224, RZ, 0x7, R3 ;  /* 0x00000007ffe07819 */ /* 0x000fe40000011403 */
[----:B------:R-:W-:Y:S01]  /*0ba0*/  LOP3.LUT R218, R0, 0xfffffff8, RZ, 0xc0, !PT ;  /* 0xfffffff800da7812 */ /* 0x000fe200078ec0ff */
[C---:B------:R-:W-:Y:S01]  /*0bb0*/  IMAD.IADD R223, R12.reuse, 0x1, -R223 ;  /* 0x000000010cdf7824 */ /* 0x040fe200078e0adf */
[----:B------:R-:W-:Y:S01]  /*0bc0*/  LEA.HI R3, R3, R224, RZ, 0x1 ;  /* 0x000000e003037211 */ /* 0x000fe200078f08ff */
[----:B------:R-:W-:Y:S01]  /*0bd0*/  ULOP3.LUT UR5, UR5, 0x1, URZ, 0xfc, !UPT ;  /* 0x0000000105057892 */ /* 0x000fe2000f8efc3f */
[----:B------:R-:W-:Y:S01]  /*0be0*/  SHF.R.S32.HI R221, RZ, 0x3, R0 ;  /* 0x00000003ffdd7819 */ /* 0x000fe20000011400 */
[----:B------:R-:W-:Y:S01]  /*0bf0*/  IMAD.IADD R218, R12, 0x1, -R218 ;  /* 0x000000010cda7824 */ /* 0x000fe200078e0ada */
[----:B------:R-:W-:-:S02]  /*0c00*/  SHF.R.S32.HI R8, RZ, 0x1f, R223 ;  /* 0x0000001fff087819 */ /* 0x000fc400000114df */
[----:B------:R-:W-:Y:S01]  /*0c10*/  LOP3.LUT R3, R3, 0x3fffffe, RZ, 0xc0, !PT ;  /* 0x03fffffe03037812 */ /* 0x000fe200078ec0ff */
[----:B------:R-:W-:Y:S01]  /*0c20*/  IMAD.SHL.U32 R200, R218, 0x8, RZ ;  /* 0x00000008dac87824 */ /* 0x000fe200078e00ff */
[CC--:B------:R-:W-:Y:S01]  /*0c30*/  LEA.HI R9, R8.reuse, R223.reuse, RZ, 0x2 ;  /* 0x000000df08097211 */ /* 0x0c0fe200078f10ff */
[----:B------:R-:W-:Y:S01]  /*0c40*/  IMAD.U32 R227, RZ, RZ, UR5 ;  /* 0x00000005ffe37e24 */ /* 0x000fe2000f8e00ff */
[----:B------:R-:W-:Y:S01]  /*0c50*/  LEA.HI R8, R8, R223, RZ, 0x5 ;  /* 0x000000df08087211 */ /* 0x000fe200078f28ff */
[----:B------:R-:W-:Y:S01]  /*0c60*/  IMAD.IADD R3, R224, 0x1, -R3 ;  /* 0x00000001e0037824 */ /* 0x000fe200078e0a03 */
[--C-:B------:R-:W-:Y:S01]  /*0c70*/  SHF.R.S32.HI R10, RZ, 0x2, R9.reuse ;  /* 0x00000002ff0a7819 */ /* 0x100fe20000011409 */
[C---:B------:R-:W-:Y:S01]  /*0c80*/  VIADD R216, R200.reuse, 0x40 ;  /* 0x00000040c8d87836 */ /* 0x040fe20000000000 */
[----:B------:R-:W-:Y:S01]  /*0c90*/  SHF.R.S32.HI R11, RZ, 0x1f, R9 ;  /* 0x0000001fff0b7819 */ /* 0x000fe20000011409 */
[----:B------:R-:W-:Y:S01]  /*0ca0*/  VIADD R215, R200, 0x80 ;  /* 0x00000080c8d77836 */ /* 0x000fe20000000000 */
[----:B------:R-:W-:-:S02]  /*0cb0*/  SHF.R.S32.HI R8, RZ, 0x5, R8 ;  /* 0x00000005ff087819 */ /* 0x000fc40000011408 */
[----:B------:R-:W-:Y:S02]  /*0cc0*/  LEA.HI R11, R11, R10, RZ, 0x3 ;  /* 0x0000000a0b0b7211 */ /* 0x000fe400078f18ff */
[----:B------:R-:W-:Y:S02]  /*0cd0*/  LOP3.LUT R214, R9, 0x7ffffffc, RZ, 0xc0, !PT ;  /* 0x7ffffffc09d67812 */ /* 0x000fe400078ec0ff */
[----:B------:R-:W-:Y:S02]  /*0ce0*/  LOP3.LUT R11, R11, 0xfffffff8, RZ, 0xc0, !PT ;  /* 0xfffffff80b0b7812 */ /* 0x000fe400078ec0ff */
[----:B------:R-:W-:Y:S01]  /*0cf0*/  IADD3 R217, R200, 0xc0, RZ ;  /* 0x000000c0c8d97810 */ /* 0x000fe20007ffe0ff */
[----:B------:R-:W-:Y:S01]  /*0d00*/  IMAD.IADD R214, R223, 0x1, -R214 ;  /* 0x00000001dfd67824 */ /* 0x000fe200078e0ad6 */
[----:B------:R-:W-:Y:S01]  /*0d10*/  SHF.R.S32.HI R0, RZ, 0x1f, R200 ;  /* 0x0000001fff007819 */ /* 0x000fe200000114c8 */
[----:B------:R-:W-:Y:S01]  /*0d20*/  IMAD.IADD R11, R10, 0x1, -R11 ;  /* 0x000000010a0b7824 */ /* 0x000fe200078e0a0b */
[----:B------:R-:W-:-:S02]  /*0d30*/  SHF.R.S32.HI R2, RZ, 0x1f, R216 ;  /* 0x0000001fff027819 */ /* 0x000fc400000114d8 */
[----:B------:R-:W-:Y:S01]  /*0d40*/  SHF.R.S32.HI R0, RZ, 0x1f, R215 ;  /* 0x0000001fff007819 */ /* 0x000fe200000114d7 */
[----:B------:R-:W-:Y:S01]  /*0d50*/  IMAD R8, R8, 0x10, R11 ;  /* 0x0000001008087824 */ /* 0x000fe200078e020b */
[----:B------:R-:W-:-:S03]  /*0d60*/  SHF.R.S32.HI R229, RZ, 0x1f, R217 ;  /* 0x0000001fffe57819 */ /* 0x000fc600000114d9 */
[----:B------:R-:W-:-:S04]  /*0d70*/  IMAD R225, R3, 0x40, R8 ;  /* 0x0000004003e17824 */ /* 0x000fc800078e0208 */
[----:B------:R-:W-:-:S07]  /*0d80*/  IMAD R213, R6, 0x8, R225 ;  /* 0x0000000806d57824 */ /* 0x000fce00078e02e1 */
.L_x_4708:
        /* <DEDUP_REMOVED lines=21> */
.L_x_4651:
[----:B------:R-:W-:Y:S01]  /*0ee0*/  ULDC UR7, c[0x0][0xd54] ;  /* 0x0003550000077ab9 */ /* 0x000fe20000000800 */
[----:B------:R-:W-:Y:S01]  /*0ef0*/  UMOV UR6, UR9 ;  /* 0x0000000900067c82 */ /* 0x000fe20008000000 */
[----:B------:R-:W-:-:S11]  /*0f00*/  UISETP.NE.AND UP0, UPT, UR7, 0x1, UPT ;  /* 0x000000010700788c */ /* 0x000fd6000bf05270 */
[----:B------:R-:W-:Y:S02]  /*0f10*/  @UP0 ULDC.64 UR10, c[0x0][0xd58] ;  /* 0x00035600000a0ab9 */ /* 0x000fe40000000a00 */
[----:B------:R-:W-:-:S04]  /*0f20*/  UIMAD.WIDE.U32 UR4, UR9, UR10, URZ ;  /* 0x0000000a090472a5 */ /* 0x000fc8000f8e003f */
[----:B------:R-:W-:-:S04]  /*0f30*/  @UP0 USHF.R.U32.HI UR6, URZ, UR11, UR5 ;  /* 0x0000000b3f060299 */ /* 0x000fc80008011605 */
[----:B------:R-:W-:-:S12]  /*0f40*/  UIMAD UR4, UR6, UR7, URZ ;  /* 0x00000007060472a4 */ /* 0x000fd8000f8e023f */
.L_x_4652:
[----:B------:R-:W0:Y:S01]  /*0f50*/  LDC R228, c[0x0][0x448] ;  /* 0x00011200ffe47b82 */ /* 0x000e220000000800 */
[----:B------:R-:W-:Y:S01]  /*0f60*/  ULOP3.LUT UR5, URZ, UR6, URZ, 0x33, !UPT ;  /* 0x000000063f057292 */ /* 0x000fe2000f8e333f */
[----:B------:R-:W-:Y:S01]  /*0f70*/  CS2R R162, SRZ ;  /* 0x0000000000a27805 */ /* 0x000fe2000001ff00 */
[----:B------:R-:W-:Y:S01]  /*0f80*/  ULDC.64 UR10, c[0x0][0x418] ;  /* 0x00010600000a7ab9 */ /* 0x000fe20000000a00 */
[----:B------:R-:W-:Y:S01]  /*0f90*/  ULDC UR6, c[0x0][0xd3c] ;  /* 0x00034f0000067ab9 */ /* 0x000fe20000000800 */
[----:B------:R-:W-:Y:S01]  /*0fa0*/  UISETP.NE.U32.AND UP0, UPT, UR10, URZ, UPT ;  /* 0x0000003f0a00728c */ /* 0x000fe2000bf05070 */
[----:B------:R-:W-:Y:S01]  /*0fb0*/  CS2R R148, SRZ ;  /* 0x0000000000947805 */ /* 0x000fe2000001ff00 */
[----:B------:R-:W-:Y:S01]  /*0fc0*/  UIADD3 UR5, UR5, UR6, URZ ;  /* 0x0000000605057290 */ /* 0x000fe2000fffe03f */
[----:B------:R-:W-:Y:S01]  /*0fd0*/  CS2R R160, SRZ ;  /* 0x0000000000a07805 */ /* 0x000fe2000001ff00 */
[----:B------:R-:W-:Y:S01]  /*0fe0*/  UISETP.NE.AND.EX UP0, UPT, UR11, URZ, UPT, UP0 ;  /* 0x0000003f0b00728c */ /* 0x000fe2000bf05300 */
[----:B------:R-:W-:Y:S01]  /*0ff0*/  CS2R R144, SRZ ;  /* 0x0000000000907805 */ /* 0x000fe2000001ff00 */
[----:B------:R-:W-:Y:S01]  /*1000*/  USHF.L.U32 UR60, UR5, 0x7, URZ ;  /* 0x00000007053c7899 */ /* 0x000fe2000800063f */
[----:B------:R-:W-:Y:S01]  /*1010*/  CS2R R158, SRZ ;  /* 0x00000000009e7805 */ /* 0x000fe2000001ff00 */
[----:B------:R-:W-:Y:S01]  /*1020*/  ULDC UR6, c[0x0][0x424] ;  /* 0x0001090000067ab9 */ /* 0x000fe20000000800 */
[----:B------:R-:W-:Y:S01]  /*1030*/  ULDC UR5, c[0x0][0x288] ;  /* 0x0000a20000057ab9 */ /* 0x000fe20000000800 */
[----:B------:R-:W-:Y:S01]  /*1040*/  UIADD3 UR10, UR60, 0x7f, URZ ;  /* 0x0000007f3c0a7890 */ /* 0x000fe2000fffe03f */
[----:B------:R-:W-:Y:S01]  /*1050*/  CS2R R140, SRZ ;  /* 0x00000000008c7805 */ /* 0x000fe2000001ff00 */
[----:B------:R-:W-:Y:S01]  /*1060*/  UIADD3 UR5, -UR5, 0x60, URZ ;  /* 0x0000006005057890 */ /* 0x000fe2000fffe13f */
[----:B------:R-:W-:Y:S01]  /*1070*/  CS2R R128, SRZ ;  /* 0x0000000000807805 */ /* 0x000fe2000001ff00 */
[----:B------:R-:W-:Y:S01]  /*1080*/  USEL UR12, UR6, 0x1, UP0 ;  /* 0x00000001060c7887 */ /* 0x000fe20008000000 */
[----:B------:R-:W-:Y:S01]  /*1090*/  CS2R R136, SRZ ;  /* 0x0000000000887805 */ /* 0x000fe2000001ff00 */
[----:B------:R-:W-:Y:S01]  /*10a0*/  ULDC UR7, c[0x0][0x2f0] ;  /* 0x0000bc0000077ab9 */ /* 0x000fe20000000800 */
[----:B------:R-:W-:Y:S01]  /*10b0*/  IMAD.U32 R0, RZ, RZ, UR10 ;  /* 0x0000000aff007e24 */ /* 0x000fe2000f8e00ff */
[----:B------:R-:W-:Y:S01]  /*10c0*/  UIMAD UR5, UR12, UR7, UR5 ;  /* 0x000000070c0572a4 */ /* 0x000fe2000f8e0205 */
[----:B0-----:R-:W-:Y:S01]  /*10d0*/  ISETP.NE.AND P0, PT, R228, 0x1, PT ;  /* 0x00000001e400780c */ /* 0x001fe20003f05270 */
[----:B------:R-:W-:Y:S01]  /*10e0*/  UIADD3 UR4, UR9, -UR4, URZ ;  /* 0x8000000409047290 */ /* 0x000fe2000fffe03f */
[----:B------:R-:W-:Y:S01]  /*10f0*/  IMAD.U32 R212, RZ, RZ, UR12 ;  /* 0x0000000cffd47e24 */ /* 0x000fe2000f8e00ff */
[----:B------:R-:W-:Y:S01]  /*1100*/  UIMAD UR6, UR12, UR7, 0x5f ;  /* 0x0000005f0c0674a4 */ /* 0x000fe2000f8e0207 */
[----:B------:R-:W-:Y:S01]  /*1110*/  CS2R R92, SRZ ;  /* 0x00000000005c7805 */ /* 0x000fe2000001ff00 */
[----:B------:R-:W-:Y:S01]  /*1120*/  ULDC UR9, c[0x0][0xd48] ;  /* 0x0003520000097ab9 */ /* 0x000fe20000000800 */
[----:B------:R-:W-:Y:S01]  /*1130*/  CS2R R88, SRZ ;  /* 0x0000000000587805 */ /* 0x000fe2000001ff00 */
[----:B------:R-:W-:Y:S01]  /*1140*/  UISETP.NE.AND UP0, UPT, UR9, 0x1, UPT ;  /* 0x000000010900788c */ /* 0x000fe2000bf05270 */
[----:B------:R-:W-:Y:S01]  /*1150*/  CS2R R132, SRZ ;  /* 0x0000000000847805 */ /* 0x000fe2000001ff00 */
[----:B------:R-:W-:Y:S01]  /*1160*/  UIMAD.WIDE UR6, UR6, 0x2aaaaaab, URZ ;  /* 0x2aaaaaab060678a5 */ /* 0x000fe2000f8e023f */
[----:B------:R-:W-:-:S02]  /*1170*/  CS2R R84, SRZ ;  /* 0x0000000000547805 */ /* 0x000fc4000001ff00 */
[----:B------:R-:W-:Y:S01]  /*1180*/  CS2R R80, SRZ ;  /* 0x0000000000507805 */ /* 0x000fe2000001ff00 */
[----:B------:R-:W-:Y:S01]  /*1190*/  IMAD.MOV.U32 R194, RZ, RZ, RZ ;  /* 0x000000ffffc27224 */ /* 0x000fe200078e00ff */
[----:B------:R-:W0:Y:S01]  /*11a0*/  @P0 LDC R2, c[0x0][0x44c] ;  /* 0x00011300ff020b82 */ /* 0x000e220000000800 */
[----:B------:R-:W-:Y:S01]  /*11b0*/  USHF.R.U32.HI UR6, URZ, 0x1f, UR7 ;  /* 0x0000001f3f067899 */ /* 0x000fe20008011607 */
[----:B------:R-:W-:Y:S02]  /*11c0*/  CS2R R76, SRZ ;  /* 0x00000000004c7805 */ /* 0x000fe4000001ff00 */
[----:B------:R-:W-:Y:S02]  /*11d0*/  CS2R R72, SRZ ;  /* 0x0000000000487805 */ /* 0x000fe4000001ff00 */
[----:B------:R-:W-:Y:S01]  /*11e0*/  CS2R R124, SRZ ;  /* 0x00000000007c7805 */ /* 0x000fe2000001ff00 */
[----:B------:R-:W-:Y:S01]  /*11f0*/  ULEA.HI.SX32 UR6, UR7, UR6, 0x1c ;  /* 0x0000000607067291 */ /* 0x000fe2000f8fe23f */
[----:B------:R-:W-:-:S02]  /*1200*/  CS2R R68, SRZ ;  /* 0x0000000000447805 */ /* 0x000fc4000001ff00 */
[----:B------:R-:W-:Y:S01]  /*1210*/  CS2R R64, SRZ ;  /* 0x0000000000407805 */ /* 0x000fe2000001ff00 */
[----:B------:R-:W1:Y:S01]  /*1220*/  @P0 LDC R3, c[0x0][0x450] ;  /* 0x00011400ff030b82 */ /* 0x000e620000000800 */
[----:B------:R-:W-:Y:S01]  /*1230*/  @UP0 ULDC UR7, c[0x0][0xd50] ;  /* 0x0003540000070ab9 */ /* 0x000fe20000000800 */
        /* <DEDUP_REMOVED lines=14> */
[----:B0-----:R-:W-:Y:S01]  /*1320*/  @P0 IMAD.HI.U32 R2, R2, UR10, RZ ;  /* 0x0000000a02020c27 */ /* 0x001fe2000f8e00ff */
[----:B------:R-:W-:Y:S02]  /*1330*/  CS2R R102, SRZ ;  /* 0x0000000000667805 */ /* 0x000fe4000001ff00 */
[----:B------:R-:W-:Y:S02]  /*1340*/  CS2R R164, SRZ ;  /* 0x0000000000a47805 */ /* 0x000fe4000001ff00 */
[----:B------:R-:W-:-:S02]  /*1350*/  CS2R R98, SRZ ;  /* 0x0000000000627805 */ /* 0x000fc4000001ff00 */
[----:B------:R-:W-:Y:S02]  /*1360*/  CS2R R186, SRZ ;  /* 0x0000000000ba7805 */ /* 0x000fe4000001ff00 */
[----:B------:R-:W-:Y:S02]  /*1370*/  CS2R R94, SRZ ;  /* 0x00000000005e7805 */ /* 0x000fe4000001ff00 */
[----:B------:R-:W-:Y:S02]  /*1380*/  CS2R R90, SRZ ;  /* 0x00000000005a7805 */ /* 0x000fe4000001ff00 */
[----:B------:R-:W-:Y:S02]  /*1390*/  CS2R R184, SRZ ;  /* 0x0000000000b87805 */ /* 0x000fe4000001ff00 */
[----:B-1----:R-:W-:Y:S02]  /*13a0*/  @P0 SHF.R.U32.HI R0, RZ, R3, R2 ;  /* 0x00000003ff000219 */ /* 0x002fe40000011602 */
[----:B------:R-:W-:-:S02]  /*13b0*/  CS2R R86, SRZ ;  /* 0x0000000000567805 */ /* 0x000fc4000001ff00 */
[----:B------:R-:W-:Y:S02]  /*13c0*/  PLOP3.LUT P0, PT, PT, PT, PT, 0x80, 0x0 ;  /* 0x000000000000781c */ /* 0x000fe40003f0f070 */
[----:B------:R-:W-:Y:S02]  /*13d0*/  CS2R R82, SRZ ;  /* 0x0000000000527805 */ /* 0x000fe4000001ff00 */
[----:B------:R-:W-:Y:S01]  /*13e0*/  CS2R R182, SRZ ;  /* 0x0000000000b67805 */ /* 0x000fe2000001ff00 */
[----:B------:R-:W-:Y:S01]  /*13f0*/  VIADD R0, R0, UR5 ;  /* 0x0000000500007c36 */ /* 0x000fe20008000000 */
[----:B------:R-:W-:Y:S01]  /*1400*/  ULDC UR5, c[0x0][0xd54] ;  /* 0x0003550000057ab9 */ /* 0x000fe20000000800 */
[----:B------:R-:W-:Y:S01]  /*1410*/  CS2R R78, SRZ ;  /* 0x00000000004e7805 */ /* 0x000fe2000001ff00 */
[----:B------:R-:W-:Y:S01]  /*1420*/  UIMAD UR8, UR8, UR5, UR4 ;  /* 0x00000005080872a4 */ /* 0x000fe2000f8e0204 */
[----:B------:R-:W-:Y:S01]  /*1430*/  IMAD.HI R0, R0, 0x2aaaaaab, RZ ;  /* 0x2aaaaaab00007827 */ /* 0x000fe200078e02ff */
[----:B------:R-:W-:Y:S01]  /*1440*/  CS2R R74, SRZ ;  /* 0x00000000004a7805 */ /* 0x000fe2000001ff00 */
[----:B------:R-:W-:Y:S01]  /*1450*/  @UP0 ULDC UR4, c[0x0][0xd4c] ;  /* 0x0003530000040ab9 */ /* 0x000fe20000000800 */
[----:B------:R-:W-:Y:S01]  /*1460*/  CS2R R180, SRZ ;  /* 0x0000000000b47805 */ /* 0x000fe2000001ff00 */
[----:B------:R-:W-:Y:S01]  /*1470*/  UIMAD.WIDE.U32 UR4, UR8, UR4, URZ ;  /* 0x00000004080472a5 */ /* 0x000fe2000f8e003f */
[----:B------:R-:W-:Y:S01]  /*1480*/  SHF.R.U32.HI R3, RZ, 0x1f, R0 ;  /* 0x0000001fff037819 */ /* 0x000fe20000011600 */
[----:B------:R-:W-:Y:S01]  /*1490*/  UMOV UR10, UR8 ;  /* 0x00000008000a7c82 */ /* 0x000fe20008000000 */
[----:B------:R-:W-:Y:S01]  /*14a0*/  CS2R R70, SRZ ;  /* 0x0000000000467805 */ /* 0x000fe2000001ff00 */
[----:B------:R-:W-:Y:S01]  /*14b0*/  @UP0 USHF.R.U32.HI UR10, URZ, UR7, UR5 ;  /* 0x000000073f0a0299 */ /* 0x000fe20008011605 */
[----:B------:R-:W-:-:S02]  /*14c0*/  LEA.HI.SX32 R201, R0, R3, 0x1c ;  /* 0x0000000300c97211 */ /* 0x000fc400078fe2ff */
[----:B------:R-:W-:Y:S01]  /*14d0*/  CS2R R2, SRZ ;  /* 0x0000000000027805 */ /* 0x000fe2000001ff00 */
[----:B------:R-:W-:Y:S01]  /*14e0*/  IMAD.MOV.U32 R0, RZ, RZ, RZ ;  /* 0x000000ffff007224 */ /* 0x000fe200078e00ff */
[----:B------:R-:W-:Y:S01]  /*14f0*/  UIADD3 UR4, -UR10, URZ, URZ ;  /* 0x0000003f0a047290 */ /* 0x000fe2000fffe13f */
[----:B------:R-:W-:Y:S01]  /*1500*/  VIMNMX R201, R201, UR6, PT ;  /* 0x00000006c9c97c48 */ /* 0x000fe2000bfe0100 */
[----:B------:R-:W-:Y:S01]  /*1510*/  IMAD.U32 R220, RZ, RZ, UR10 ;  /* 0x0000000affdc7e24 */ /* 0x000fe2000f8e00ff */
[----:B------:R-:W-:Y:S01]  /*1520*/  CS2R R66, SRZ ;  /* 0x0000000000427805 */ /* 0x000fe2000001ff00 */
[----:B------:R-:W-:Y:S01]  /*1530*/  UIMAD UR4, UR9, UR4, UR8 ;  /* 0x00000004090472a4 */ /* 0x000fe2000f8e0208 */
[----:B------:R-:W-:Y:S02]  /*1540*/  ISETP.GE.AND P1, PT, R201, 0x1, PT ;  /* 0x00000001c900780c */ /* 0x000fe40003f26270 */
[----:B------:R-:W-:Y:S02]  /*1550*/  CS2R R178, SRZ ;  /* 0x0000000000b27805 */ /* 0x000fe4000001ff00 */
[----:B------:R-:W-:-:S02]  /*1560*/  CS2R R62, SRZ ;  /* 0x00000000003e7805 */ /* 0x000fc4000001ff00 */
[----:B------:R-:W-:Y:S02]  /*1570*/  CS2R R58, SRZ ;  /* 0x00000000003a7805 */ /* 0x000fe4000001ff00 */
[----:B------:R-:W-:Y:S01]  /*1580*/  CS2R R176, SRZ ;  /* 0x0000000000b07805 */ /* 0x000fe2000001ff00 */
[----:B------:R-:W-:Y:S01]  /*1590*/  IMAD.U32 R219, RZ, RZ, UR4 ;  /* 0x00000004ffdb7e24 */ /* 0x000fe2000f8e00ff */
        /* <DEDUP_REMOVED lines=25> */
[----:B------:R-:W-:Y:S02]  /*1730*/  USHF.R.U32.HI UR4, URZ, 0x4, UR5 ;  /* 0x000000043f047899 */ /* 0x000fe40008011605 */
[----:B------:R-:W-:Y:S02]  /*1740*/  UIADD3 UR5, UR5, 0xa000, URZ ;  /* 0x0000a00005057890 */ /* 0x000fe4000fffe03f */
[----:B------:R-:W-:Y:S02]  /*1750*/  ULOP3.LUT UR4, UR4, 0x3fff, URZ, 0xc0, !UPT ;  /* 0x00003fff04047892 */ /* 0x000fe4000f8ec03f */
[----:B------:R-:W-:Y:S02]  /*1760*/  USHF.R.U32.HI UR5, URZ, 0x4, UR5 ;  /* 0x000000043f057899 */ /* 0x000fe40008011605 */
[----:B------:R-:W-:Y:S02]  /*1770*/  ULOP3.LUT UR42, UR4, 0x10000, URZ, 0xfc, !UPT ;  /* 0x00010000042a7892 */ /* 0x000fe4000f8efc3f */
[----:B------:R-:W-:-:S03]  /*1780*/  ULOP3.LUT UR41, UR5, 0x3fff, URZ, 0xc0, !UPT ;  /* 0x00003fff05297892 */ /* 0x000fc6000f8ec03f */
[----:B------:R-:W-:Y:S02]  /*1790*/  UMOV UR5, 0x40000040 ;  /* 0x4000004000057882 */ /* 0x000fe40000000000 */
[----:B------:R-:W-:Y:S01]  /*17a0*/  UMOV UR4, UR42 ;  /* 0x0000002a00047c82 */ /* 0x000fe20008000000 */
[----:B------:R-:W-:Y:S02]  /*17b0*/  IMAD.U32 R23, RZ, RZ, UR5 ;  /* 0x00000005ff177e24 */ /* 0x000fe4000f8e00ff */
[----:B------:R-:W-:Y:S01]  /*17c0*/  IMAD.U32 R22, RZ, RZ, UR4 ;  /* 0x00000004ff167e24 */ /* 0x000fe2000f8e00ff */
        /* <DEDUP_REMOVED lines=17> */
.L_x_4654:
[----:B------:R-:W-:Y:S01]  /*18e0*/  LEA.HI R0, R222, R222, RZ, 0x1 ;  /* 0x000000dede007211 */ /* 0x000fe200078f08ff */
[----:B------:R-:W0:Y:S03]  /*18f0*/  S2R R2, SR_TID.X ;  /* 0x0000000000027919 */ /* 0x000e260000002100 */
[----:B------:R-:W-:-:S04]  /*1900*/  LOP3.LUT R3, R0, 0xfffffffe, RZ, 0xc0, !PT ;  /* 0xfffffffe00037812 */ /* 0x000fc800078ec0ff */
[----:B------:R-:W-:-:S04]  /*1910*/  IADD3 R0, R222, -R3, RZ ;  /* 0x80000003de007210 */ /* 0x000fc80007ffe0ff */
[----:B------:R-:W-:-:S04]  /*1920*/  SHF.L.U32 R0, R0, 0x1f, RZ ;  /* 0x0000001f00007819 */ /* 0x000fc800000006ff */
[----:B------:R-:W1:Y:S01]  /*1930*/  SYNCS.PHASECHK.TRANS64.TRYWAIT P0, [UR40+0x32400], R0 ;  /* 0x03240000ff0075a7 */ /* 0x000e620008000168 */
[----:B0-----:R-:W-:-:S05]  /*1940*/  SHF.R.U32.HI R2, RZ, 0x7, R2 ;  /* 0x00000007ff027819 */ /* 0x001fca0000011602 */
[----:B------:R-:W-:Y:S01]  /*1950*/  VIADD R209, R2, 0x8 ;  /* 0x0000000802d17836 */ /* 0x000fe20000000000 */
[----:B-1----:R-:W-:Y:S06]  /*1960*/  @!P0 BRA `(.L_x_4655) ;  /* 0x000000f4008c8947 */ /* 0x002fec0003800000 */
.L_x_4776:
[----:B------:R-:W-:Y:S05]  /*1970*/  WARPSYNC.ALL ;  /* 0x0000000000007948 */ /* 0x000fea0003800000 */
[----:B------:R-:W-:Y:S01]  /*1980*/  R2UR UR4, R227 ;  /* 0x00000000e30472ca */ /* 0x000fe200000e0000 */
[----:B------:R1:W-:-:S12]  /*1990*/  BAR.SYNC.DEFER_BLOCKING R209, 0x100 ;  /* 0x000400d10000751d */ /* 0x0003d80000010000 */
[----:B------:R-:W-:-:S05]  /*19a0*/  IMAD.U32 R2, RZ, RZ, UR4 ;  /* 0x00000004ff027e24 */ /* 0x000fca000f8e00ff */
[----:B------:R-:W-:-:S13]  /*19b0*/  ISETP.NE.AND P0, PT, R2, 0x3, PT ;  /* 0x000000030200780c */ /* 0x000fda0003f05270 */
[----:B-1----:R-:W-:Y:S05]  /*19c0*/  @!P0 BRA `(.L_x_4656) ;  /* 0x0000000000048947 */ /* 0x002fea0003800000 */
[----:B------:R-:W-:Y:S01]  /*19d0*/  BPT.TRAP 0x1 ;  /* 0x000000040000795c */ /* 0x000fe20000300000 */
.L_x_4656:
[----:B------:R-:W-:Y:S01]  /*19e0*/  ULEA UR6, UR38, UR40, 0x3 ;  /* 0x0000002826067291 */ /* 0x000fe2000f8e183f */
[----:B------:R-:W-:-:S05]  /*19f0*/  IMAD.U32 R2, RZ, RZ, UR39 ;  /* 0x00000027ff027e24 */ /* 0x000fca000f8e00ff */
[----:B------:R-:W-:-:S04]  /*1a00*/  SHF.L.U32 R2, R2, 0x1f, RZ ;  /* 0x0000001f02027819 */ /* 0x000fc800000006ff */
[----:B------:R1:W2:Y:S01]  /*1a10*/  SYNCS.PHASECHK.TRANS64.TRYWAIT P1, [UR6+0x32430], R2 ;  /* 0x03243002ff0075a7 */ /* 0x0002a20008020146 */
[----:B------:R-:W-:Y:S05]  /*1a20*/  @!P0 BRA `(.L_x_4657) ;  /* 0x0000000000048947 */ /* 0x000fea0003800000 */
[----:B------:R-:W-:Y:S01]  /*1a30*/  BPT.TRAP 0x1 ;  /* 0x000000040000795c */ /* 0x000fe20000300000 */
.L_x_4657:
[----:B--2---:R-:W-:Y:S05]  /*1a40*/  @P1 BRA `(.L_x_4658) ;  /* 0x0000000000081947 */ /* 0x004fea0003800000 */
[----:B------:R-:W2:Y:S02]  /*1a50*/  SYNCS.PHASECHK.TRANS64.TRYWAIT P1, [UR6+0x32430], R2 ;  /* 0x03243002ff0075a7 */ /* 0x000ea40008020146 */
[----:B--2---:R-:W-:Y:S05]  /*1a60*/  @!P1 BRA `(.L_x_4659) ;  /* 0x000000f400649947 */ /* 0x004fea0003800000 */
.L_x_4658:
[----:B------:R-:W-:Y:S01]  /*1a70*/  UIADD3 UR4, UR40, 0x1c400, URZ ;  /* 0x0001c40028047890 */ /* 0x000fe2000fffe03f */
[----:B------:R-:W-:Y:S01]  /*1a80*/  WARPGROUP.ARRIVE ;  /* 0x00000000000079c5 */ /* 0x000fe20000000000 */
[----:B------:R-:W-:Y:S01]  /*1a90*/  UMOV UR8, UR42 ;  /* 0x0000002a00087c82 */ /* 0x000fe20008000000 */
[----:B------:R-:W-:Y:S01]  /*1aa0*/  UMOV UR9, 0x40000040 ;  /* 0x4000004000097882 */ /* 0x000fe20000000000 */
[----:B------:R-:W-:Y:S01]  /*1ab0*/  USHF.R.U32.HI UR4, URZ, 0x4, UR4 ;  /* 0x000000043f047899 */ /* 0x000fe20008011604 */
[----:B------:R-:W-:-:S03]  /*1ac0*/  UMOV UR11, 0x40000040 ;  /* 0x40000040000b7882 */ /* 0x000fc60000000000 */
[----:B------:R-:W-:-:S04]  /*1ad0*/  ULOP3.LUT UR4, UR4, 0x3fff, URZ, 0xc0, !UPT ;  /* 0x00003fff04047892 */ /* 0x000fc8000f8ec03f */
[----:B------:R-:W-:-:S04]  /*1ae0*/  ULOP3.LUT UR5, UR4, 0x10000, URZ, 0xfc, !UPT ;  /* 0x0001000004057892 */ /* 0x000fc8000f8efc3f */
[----:B------:R-:W-:Y:S02]  /*1af0*/  UIMAD UR4, UR38, 0x300, UR5 ;  /* 0x00000300260478a4 */ /* 0x000fe4000f8e0205 */
[----:B------:R-:W-:Y:S01]  /*1b00*/  IMAD.U32 R20, RZ, RZ, UR5 ;  /* 0x00000005ff147e24 */ /* 0x000fe2000f8e00ff */
[----:B------:R-:W-:Y:S02]  /*1b10*/  UIADD3 UR5, UR42, 0x2, URZ ;  /* 0x000000022a057890 */ /* 0x000fe4000fffe03f */
[----:B------:R-:W-:Y:S02]  /*1b20*/  UIADD3 UR7, UR4, 0x2, URZ ;  /* 0x0000000204077890 */ /* 0x000fe4000fffe03f */
[----:B------:R-:W-:Y:S02]  /*1b30*/  UMOV UR10, UR4 ;  /* 0x00000004000a7c82 */ /* 0x000fe40008000000 */
[----:B------:R-:W-:Y:S01]  /*1b40*/  HGMMA.64x96x16.F32 R24, gdesc[UR8], RZ, !UPT, gsb0 ;  /* 0x01600000081879f0 */ /* 0x000fe2000c0008ff */
        /* <DEDUP_REMOVED lines=34> */
.L_x_4777:
[----:B------:R-:W-:Y:S05]  /*1d70*/  @!P0 BRA `(.L_x_4661) ;  /* 0x0000000000048947 */ /* 0x000fea0003800000 */
[----:B------:R-:W-:Y:S01]  /*1d80*/  BPT.TRAP 0x1 ;  /* 0x000000040000795c */ /* 0x000fe20000300000 */
.L_x_4661:
[----:B------:R2:W3:Y:S01]  /*1d90*/  SYNCS.PHASECHK.TRANS64.TRYWAIT P1, [UR6+0x32450], R2 ;  /* 0x03245002ff0075a7 */ /* 0x0004e20008020146 */
[----:B------:R-:W-:Y:S05]  /*1da0*/  @!P0 BRA `(.L_x_4662) ;  /* 0x0000000000048947 */ /* 0x000fea0003800000 */
[----:B------:R-:W-:Y:S01]  /*1db0*/  BPT.TRAP 0x1 ;  /* 0x000000040000795c */ /* 0x000fe20000300000 */
.L_x_4662:
[----:B---3--:R-:W-:Y:S05]  /*1dc0*/  @P1 BRA `(.L_x_4663) ;  /* 0x0000000000081947 */ /* 0x008fea0003800000 */
[----:B------:R-:W3:Y:S02]  /*1dd0*/  SYNCS.PHASECHK.TRANS64.TRYWAIT P1, [UR6+0x32450], R2 ;  /* 0x03245002ff0075a7 */ /* 0x000ee40008020146 */
[----:B---3--:R-:W-:Y:S05]  /*1de0*/  @!P1 BRA `(.L_x_4664) ;  /* 0x000000f000b49947 */ /* 0x008fea0003800000 */
.L_x_4663:
[----:B------:R-:W-:Y:S01]  /*1df0*/  UIADD3 UR40, UR40, 0x400, URZ ;  /* 0x0000040028287890 */ /* 0x000fe2000fffe03f */
[----:B------:R-:W-:Y:S01]  /*1e00*/  WARPGROUP.ARRIVE ;  /* 0x00000000000079c5 */ /* 0x000fe20000000000 */
[----:B------:R-:W-:-:S05]  /*1e10*/  ULOP3.LUT UR4, UR41, 0x10000, URZ, 0xfc, !UPT ;  /* 0x0001000029047892 */ /* 0x000fca000f8efc3f */
[----:B0-----:R-:W0:Y:S01]  /*1e20*/  S2R R0, SR_TID.X ;  /* 0x0000000000007919 */ /* 0x001e220000002100 */
[----:B------:R-:W-:Y:S01]  /*1e30*/  USHF.R.U32.HI UR7, URZ, 0x4, UR40 ;  /* 0x000000043f077899 */ /* 0x000fe20008011628 */
[----:B------:R-:W-:Y:S01]  /*1e40*/  UMOV UR9, 0x40000040 ;  /* 0x4000004000097882 */ /* 0x000fe20000000000 */
[----:B------:R-:W-:Y:S02]  /*1e50*/  UMOV UR11, 0x40000040 ;  /* 0x40000040000b7882 */ /* 0x000fe40000000000 */
[----:B------:R-:W-:Y:S01]  /*1e60*/  ULOP3.LUT UR7, UR7, 0x3fff, URZ, 0xc0, !UPT ;  /* 0x00003fff07077892 */ /* 0x000fe2000f8ec03f */
[----:B------:R-:W-:Y:S01]  /*1e70*/  IMAD.U32 R13, RZ, RZ, UR9 ;  /* 0x00000009ff0d7e24 */ /* 0x000fe2000f8e00ff */
[----:B------:R-:W-:Y:S01]  /*1e80*/  UMOV UR8, UR4 ;  /* 0x0000000400087c82 */ /* 0x000fe20008000000 */
[----:B------:R-:W-:Y:S01]  /*1e90*/  UMOV UR13, 0x40000040 ;  /* 0x40000040000d7882 */ /* 0x000fe20000000000 */
[----:B------:R-:W-:Y:S01]  /*1ea0*/  ULOP3.LUT UR61, UR7, 0x10000, URZ, 0xfc, !UPT ;  /* 0x00010000073d7892 */ /* 0x000fe2000f8efc3f */
[----:B------:R-:W-:Y:S01]  /*1eb0*/  IMAD.U32 R12, RZ, RZ, UR8 ;  /* 0x00000008ff0c7e24 */ /* 0x000fe2000f8e00ff */
[----:B------:R-:W-:Y:S01]  /*1ec0*/  UMOV UR15, 0x40000040 ;  /* 0x40000040000f7882 */ /* 0x000fe20000000000 */
[----:B------:R-:W-:Y:S01]  /*1ed0*/  IMAD.U32 R11, RZ, RZ, UR13 ;  /* 0x0000000dff0b7e24 */ /* 0x000fe2000f8e00ff */
[----:B------:R-:W-:-:S02]  /*1ee0*/  UIMAD UR5, UR38, 0xc00, UR61 ;  /* 0x00000c00260578a4 */ /* 0x000fc4000f8e023d */
[----:B------:R-:W-:Y:S02]  /*1ef0*/  UIADD3 UR52, UR4, 0x402, URZ ;  /* 0x0000040204347890 */ /* 0x000fe4000fffe03f */
[----:B------:R-:W-:Y:S01]  /*1f00*/  UIADD3 UR54, UR5, 0x302, URZ ;  /* 0x0000030205367890 */ /* 0x000fe2000fffe03f */
[----:B------:R-:W-:Y:S02]  /*1f10*/  UMOV UR53, 0x40000040 ;  /* 0x4000004000357882 */ /* 0x000fe40000000000 */
[----:B------:R-:W-:Y:S01]  /*1f20*/  UMOV UR10, UR5 ;  /* 0x00000005000a7c82 */ /* 0x000fe20008000000 */
[----:B------:R-:W-:Y:S01]  /*1f30*/  UMOV UR55, 0x40000040 ;  /* 0x4000004000377882 */ /* 0x000fe20000000000 */
[----:B------:R-:W-:Y:S01]  /*1f40*/  HGMMA.64x96x16.F32 R24, gdesc[UR8], R24, gsb0 ;  /* 0x01600000081879f0 */ /* 0x000fe20008000818 */
[----:B------:R-:W-:Y:S02]  /*1f50*/  UIADD3 UR8, UR4, 0x2, URZ ;  /* 0x0000000204087890 */ /* 0x000fe4000fffe03f */
[----:B------:R-:W-:-:S02]  /*1f60*/  UIADD3 UR9, UR5, 0x2, URZ ;  /* 0x0000000205097890 */ /* 0x000fc4000fffe03f */
[----:B------:R-:W-:Y:S01]  /*1f70*/  UIADD3 UR10, UR5, 0x304, URZ ;  /* 0x00000304050a7890 */ /* 0x000fe2000fffe03f */
[----:B------:R-:W-:Y:S02]  /*1f80*/  UMOV UR11, 0x40000040 ;  /* 0x40000040000b7882 */ /* 0x000fe40000000000 */
[----:B------:R-:W-:Y:S01]  /*1f90*/  UMOV UR12, UR8 ;  /* 0x00000008000c7c82 */ /* 0x000fe20008000000 */
[----:B------:R-:W-:Y:S01]  /*1fa0*/  UIADD3 UR8, UR4, 0x4, URZ ;  /* 0x0000000404087890 */ /* 0x000fe2000fffe03f */
[----:B------:R-:W-:Y:S01]  /*1fb0*/  IMAD.U32 R10, RZ, RZ, UR12 ;  /* 0x0000000cff0a7e24 */ /* 0x000fe2000f8e00ff */
[----:B------:R-:W-:Y:S01]  /*1fc0*/  UMOV UR14, UR9 ;  /* 0x00000009000e7c82 */ /* 0x000fe20008000000 */
[----:B------:R-:W-:Y:S01]  /*1fd0*/  UIADD3 UR9, UR5, 0x4, URZ ;  /* 0x0000000405097890 */ /* 0x000fe2000fffe03f */
[----:B0-----:R-:W-:Y:S01]  /*1fe0*/  SHF.R.U32.HI R0, RZ, 0x7, R0 ;  /* 0x00000007ff007819 */ /* 0x001fe20000011600 */
        /* <DEDUP_REMOVED lines=63> */
[----:B-12---:R-:W-:Y:S01]  /*23e0*/  IMAD.U32 R2, RZ, RZ, UR12 ;  /* 0x0000000cff027e24 */ /* 0x006fe2000f8e00ff */
        /* <DEDUP_REMOVED lines=46> */
.L_x_4665:
[----:B------:R-:W-:Y:S01]  /*26d0*/  ISETP.NE.AND P6, PT, R228, 0x1, PT ;  /* 0x00000001e400780c */ /* 0x000fe20003fc5270 */
[----:B------:R-:W1:Y:S01]  /*26e0*/  LDC R208, c[0x0][0x2f0] ;  /* 0x0000bc00ffd07b82 */ /* 0x000e620000000800 */
[----:B------:R-:W-:Y:S01]  /*26f0*/  IADD3 R4, R213, UR60, RZ ;  /* 0x0000003cd5047c10 */ /* 0x000fe2000fffe0ff */
[----:B------:R-:W-:Y:S01]  /*2700*/  ULDC UR5, c[0x0][0xa80] ;  /* 0x0002a00000057ab9 */ /* 0x000fe20000000800 */
[----:B------:R-:W-:Y:S01]  /*2710*/  R2UR UR4, R212 ;  /* 0x00000000d40472ca */ /* 0x000fe200000e0000 */
[----:B------:R-:W-:Y:S02]  /*2720*/  UIADD3 UR10, UR6, 0x32440, URZ ;  /* 0x00032440060a7890 */ /* 0x000fe4000fffe03f */
[----:B------:R-:W-:Y:S02]  /*2730*/  ULOP3.LUT UR7, UR7, 0x3000000, URZ, 0xfc, !UPT ;  /* 0x0300000007077892 */ /* 0x000fe4000f8efc3f */
[----:B------:R-:W2:Y:S01]  /*2740*/  LDC R207, c[0x0][0x288] ;  /* 0x0000a200ffcf7b82 */ /* 0x000ea20000000800 */
[----:B------:R-:W-:Y:S01]  /*2750*/  UPRMT UR10, UR48, 0x654, UR10 ;  /* 0x00000654300a7896 */ /* 0x000fe2000800000a */
[----:B------:R-:W-:-:S06]  /*2760*/  UMOV UR11, 0x40000040 ;  /* 0x40000040000b7882 */ /* 0x000fcc0000000000 */
[----:B------:R-:W3:Y:S08]  /*2770*/  @P6 LDC R5, c[0x0][0x44c] ;  /* 0x00011300ff056b82 */ /* 0x000ef00000000800 */
[----:B------:R-:W4:Y:S01]  /*2780*/  @P6 LDC R72, c[0x0][0x450] ;  /* 0x00011400ff486b82 */ /* 0x000f220000000800 */
[----:B------:R-:W-:Y:S01]  /*2790*/  SYNCS.ARRIVE.TRANS64.RED.A1T0 RZ, [UR10], RZ ;  /* 0x000000ffffff79a7 */ /* 0x000fe2000810040a */
[----:B---3--:R-:W-:-:S05]  /*27a0*/  @P6 IMAD.HI.U32 R5, R4, R5, RZ ;  /* 0x0000000504056227 */ /* 0x008fca00078e00ff */
[----:B----4-:R-:W-:Y:S01]  /*27b0*/  @P6 SHF.R.U32.HI R4, RZ, R72, R5 ;  /* 0x00000048ff046219 */ /* 0x010fe20000011605 */
[----:B------:R-:W-:-:S04]  /*27c0*/  IMAD.MOV.U32 R72, RZ, RZ, -0x60 ;  /* 0xffffffa0ff487424 */ /* 0x000fc800078e00ff */
[----:B------:R-:W3:Y:S01]  /*27d0*/  SHFL.IDX PT, R21, R4, RZ, 0x1c1f ;  /* 0x001c1fff04157589 */ /* 0x000ee200000e0000 */
[----:B------:R-:W-:-:S03]  /*27e0*/  IMAD R5, R201, R72, 0x60 ;  /* 0x00000060c9057424 */ /* 0x000fc600078e0248 */
[----:B------:R-:W4:Y:S01]  /*27f0*/  SHFL.IDX PT, R73, R4, 0x1, 0x1c1f ;  /* 0x003c1f0004497f89 */ /* 0x000f2200000e0000 */
[----:B-1----:R-:W-:Y:S01]  /*2800*/  IMAD R5, R208, UR4, R5 ;  /* 0x00000004d0057c24 */ /* 0x002fe2000f8e0205 */
[----:B------:R-:W-:-:S03]  /*2810*/  UIMAD UR4, UR38, 0xc00, UR7 ;  /* 0x00000c00260478a4 */ /* 0x000fc6000f8e0207 */
[----:B------:R-:W-:-:S04]  /*2820*/  IMAD R72, R214, -0x2, R5 ;  /* 0xfffffffed6487824 */ /* 0x000fc800078e0205 */
[----:B------:R-:W-:Y:S01]  /*2830*/  UMOV UR10, UR4 ;  /* 0x00000004000a7c82 */ /* 0x000fe20008000000 */
[----:B--2---:R-:W-:-:S04]  /*2840*/  IADD3 R5, R72, 0x1, -R207 ;  /* 0x0000000148057810 */ /* 0x004fc80007ffe8cf */
[-CC-:B---3--:R-:W-:Y:S01]  /*2850*/  VIADDMNMX R21, R21, R5.reuse, R72.reuse, PT ;  /* 0x0000000515157246 */ /* 0x188fe20003800148 */
[----:B------:R1:W-:Y:S03]  /*2860*/  BAR.SYNC.DEFER_BLOCKING R209, 0x100 ;  /* 0x000400d10000751d */ /* 0x0003e60000010000 */
[----:B------:R-:W-:Y:S02]  /*2870*/  ISETP.GT.AND P5, PT, R21, RZ, PT ;  /* 0x000000ff1500720c */ /* 0x000fe40003fa4270 */
[----:B----4-:R-:W-:Y:S02]  /*2880*/  VIADDMNMX R72, R73, R5, R72, PT ;  /* 0x0000000549487246 */ /* 0x010fe40003800148 */
[----:B------:R-:W-:Y:S02]  /*2890*/  ISETP.GT.AND P4, PT, R21, 0x1, PT ;  /* 0x000000011500780c */ /* 0x000fe40003f84270 */
[----:B------:R-:W-:-:S02]  /*28a0*/  FSEL R73, R24, -INF , P5 ;  /* 0xff80000018497808 */ /* 0x000fc40002800000 */
[C---:B------:R-:W-:Y:S02]  /*28b0*/  ISETP.GT.AND P2, PT, R21.reuse, 0x10, PT ;  /* 0x000000101500780c */ /* 0x040fe40003f44270 */
[C---:B------:R-:W-:Y:S02]  /*28c0*/  ISETP.GT.AND P5, PT, R21.reuse, 0x11, PT ;  /* 0x000000111500780c */ /* 0x040fe40003fa4270 */
[C---:B------:R-:W-:Y:S02]  /*28d0*/  ISETP.GT.AND P3, PT, R21.reuse, 0x8, PT ;  /* 0x000000081500780c */ /* 0x040fe40003f64270 */
[----:B------:R-:W-:Y:S02]  /*28e0*/  ISETP.GT.AND P1, PT, R21, 0x9, PT ;  /* 0x000000091500780c */ /* 0x000fe40003f24270 */
[----:B------:R-:W-:Y:S02]  /*28f0*/  FSEL R25, R25, -INF , P4 ;  /* 0xff80000019197808 */ /* 0x000fe40002000000 */
[----:B------:R-:W-:-:S02]  /*2900*/  ISETP.GT.AND P4, PT, R21, 0x18, PT ;  /* 0x000000181500780c */ /* 0x000fc40003f84270 */
[----:B------:R-:W-:Y:S02]  /*2910*/  FSEL R5, R32, -INF , P2 ;  /* 0xff80000020057808 */ /* 0x000fe40001000000 */
[----:B------:R-:W-:Y:S02]  /*2920*/  FSEL R158, R33, -INF , P5 ;  /* 0xff800000219e7808 */ /* 0x000fe40002800000 */
[C---:B------:R-:W-:Y:S02]  /*2930*/  ISETP.GT.AND P2, PT, R21.reuse, 0x21, PT ;  /* 0x000000211500780c */ /* 0x040fe40003f44270 */
[----:B------:R-:W-:Y:S02]  /*2940*/  ISETP.GT.AND P5, PT, R21, 0x28, PT ;  /* 0x000000281500780c */ /* 0x000fe40003fa4270 */
[----:B------:R-:W-:Y:S02]  /*2950*/  FSEL R75, R28, -INF , P3 ;  /* 0xff8000001c4b7808 */ /* 0x000fe40001800000 */
[----:B------:R-:W-:-:S02]  /*2960*/  FSEL R29, R29, -INF , P1 ;  /* 0xff8000001d1d7808 */ /* 0x000fc40000800000 */
[C---:B------:R-:W-:Y:S02]  /*2970*/  ISETP.GT.AND P3, PT, R21.reuse, 0x19, PT ;  /* 0x000000191500780c */ /* 0x040fe40003f64270 */
[C---:B------:R-:W-:Y:S02]  /*2980*/  ISETP.GT.AND P1, PT, R21.reuse, 0x20, PT ;  /* 0x000000201500780c */ /* 0x040fe40003f24270 */
[----:B------:R-:W-:Y:S02]  /*2990*/  FSEL R163, R36, -INF , P4 ;  /* 0xff80000024a37808 */ /* 0x000fe40002000000 */
[----:B------:R-:W-:Y:S02]  /*29a0*/  ISETP.GT.AND P4, PT, R21, 0x29, PT ;  /* 0x000000291500780c */ /* 0x000fe40003f84270 */
[----:B------:R-:W-:Y:S02]  /*29b0*/  FSEL R159, R41, -INF , P2 ;  /* 0xff800000299f7808 */ /* 0x000fe40001000000 */
[----:B------:R-:W-:-:S02]  /*29c0*/  FSEL R164, R44, -INF , P5 ;  /* 0xff8000002ca47808 */ /* 0x000fc40002800000 */
[C---:B------:R-:W-:Y:S02]  /*29d0*/  ISETP.GT.AND P2, PT, R21.reuse, 0x38, PT ;  /* 0x000000381500780c */ /* 0x040fe40003f44270 */
[----:B------:R-:W-:Y:S02]  /*29e0*/  ISETP.GT.AND P5, PT, R21, 0x39, PT ;  /* 0x000000391500780c */ /* 0x000fe40003fa4270 */
[----:B------:R-:W-:Y:S02]  /*29f0*/  FSEL R168, R37, -INF , P3 ;  /* 0xff80000025a87808 */ /* 0x000fe40001800000 */
[----:B------:R-:W-:Y:S02]  /*2a00*/  FSEL R206, R40, -INF , P1 ;  /* 0xff80000028ce7808 */ /* 0x000fe40000800000 */
[----:B------:R-:W-:Y:S02]  /*2a10*/  FMNMX.FTZ R4, R73, R25, !PT ;  /* 0x0000001949047209 */ /* 0x000fe40007810000 */
[----:B------:R-:W-:-:S02]  /*2a20*/  ISETP.GT.AND P3, PT, R21, 0x30, PT ;  /* 0x000000301500780c */ /* 0x000fc40003f64270 */
[----:B------:R-:W-:Y:S02]  /*2a30*/  ISETP.GT.AND P1, PT, R21, 0x31, PT ;  /* 0x000000311500780c */ /* 0x000fe40003f24270 */
[----:B------:R-:W-:Y:S02]  /*2a40*/  FSEL R169, R45, -INF , P4 ;  /* 0xff8000002da97808 */ /* 0x000fe40002000000 */
[----:B------:R-:W-:Y:S02]  /*2a50*/  ISETP.GT.AND P4, PT, R21, 0x40, PT ;  /* 0x000000401500780c */ /* 0x000fe40003f84270 */
[----:B------:R-:W-:Y:S02]  /*2a60*/  FSEL R165, R52, -INF , P2 ;  /* 0xff80000034a57808 */ /* 0x000fe40001000000 */
[----:B------:R-:W-:Y:S02]  /*2a70*/  FSEL R170, R53, -INF , P5 ;  /* 0xff80000035aa7808 */ /* 0x000fe40002800000 */
[----:B------:R-:W-:-:S02]  /*2a80*/  ISETP.GT.AND P2, PT, R21, 0x49, PT ;  /* 0x000000491500780c */ /* 0x000fc40003f44270 */
[----:B------:R-:W-:Y:S02]  /*2a90*/  ISETP.GT.AND P5, PT, R21, 0x50, PT ;  /* 0x000000501500780c */ /* 0x000fe40003fa4270 */
[----:B------:R-:W-:Y:S02]  /*2aa0*/  FMNMX.FTZ R24, R75, R4, !PT ;  /* 0x000000044b187209 */ /* 0x000fe40007810000 */
[----:B------:R-:W-:Y:S02]  /*2ab0*/  FSEL R205, R48, -INF , P3 ;  /* 0xff80000030cd7808 */ /* 0x000fe40001800000 */
[----:B------:R-:W-:Y:S02]  /*2ac0*/  FSEL R160, R49, -INF , P1 ;  /* 0xff80000031a07808 */ /* 0x000fe40000800000 */
[C---:B------:R-:W-:Y:S02]  /*2ad0*/  ISETP.GT.AND P3, PT, R21.reuse, 0x41, PT ;  /* 0x000000411500780c */ /* 0x040fe40003f64270 */
[----:B------:R-:W-:-:S02]  /*2ae0*/  ISETP.GT.AND P1, PT, R21, 0x48, PT ;  /* 0x000000481500780c */ /* 0x000fc40003f24270 */
[----:B------:R-:W-:Y:S02]  /*2af0*/  FSEL R157, R56, -INF , P4 ;  /* 0xff800000389d7808 */ /* 0x000fe40002000000 */
[----:B------:R-:W-:Y:S02]  /*2b00*/  ISETP.GT.AND P4, PT, R21, 0x51, PT ;  /* 0x000000511500780c */ /* 0x000fe40003f84270 */
[----:B------:R-:W-:Y:S02]  /*2b10*/  FSEL R171, R61, -INF , P2 ;  /* 0xff8000003dab7808 */ /* 0x000fe40001000000 */
[----:B------:R-:W-:Y:S02]  /*2b20*/  FSEL R4, R64, -INF , P5 ;  /* 0xff80000040047808 */ /* 0x000fe40002800000 */
[----:B------:R-:W-:Y:S02]  /*2b30*/  FMNMX.FTZ R24, R29, R24, !PT ;  /* 0x000000181d187209 */ /* 0x000fe40007810000 */
[----:B------:R-:W-:-:S02]  /*2b40*/  ISETP.GT.AND P2, PT, R72, RZ, PT ;  /* 0x000000ff4800720c */ /* 0x000fc40003f44270 */
[----:B------:R-:W-:Y:S02]  /*2b50*/  ISETP.GT.AND P5, PT, R72, 0x1, PT ;  /* 0x000000014800780c */ /* 0x000fe40003fa4270 */
[----:B------:R-:W-:Y:S02]  /*2b60*/  FSEL R161, R57, -INF , P3 ;  /* 0xff80000039a17808 */ /* 0x000fe40001800000 */
[----:B------:R-:W-:Y:S02]  /*2b70*/  FSEL R166, R60, -INF , P1 ;  /* 0xff8000003ca67808 */ /* 0x000fe40000800000 */
[C---:B------:R-:W-:Y:S02]  /*2b80*/  ISETP.GT.AND P3, PT, R21.reuse, 0x58, PT ;  /* 0x000000581500780c */ /* 0x040fe40003f64270 */
[----:B------:R-:W-:Y:S02]  /*2b90*/  ISETP.GT.AND P1, PT, R21, 0x59, PT ;  /* 0x000000591500780c */ /* 0x000fe40003f24270 */
[----:B------:R-:W-:-:S02]  /*2ba0*/  FSEL R162, R65, -INF , P4 ;  /* 0xff80000041a27808 */ /* 0x000fc40002000000 */
[----:B------:R-:W-:Y:S02]  /*2bb0*/  FMNMX.FTZ R21, R5, R24, !PT ;  /* 0x0000001805157209 */ /* 0x000fe40007810000 */
[----:B------:R-:W-:Y:S02]  /*2bc0*/  ISETP.GT.AND P4, PT, R72, 0x8, PT ;  /* 0x000000084800780c */ /* 0x000fe40003f84270 */
[----:B------:R-:W-:Y:S02]  /*2bd0*/  FSEL R26, R26, -INF , P2 ;  /* 0xff8000001a1a7808 */ /* 0x000fe40001000000 */
[----:B------:R-:W-:Y:S02]  /*2be0*/  FSEL R24, R27, -INF , P5 ;  /* 0xff8000001b187808 */ /* 0x000fe40002800000 */
[----:B------:R-:W-:Y:S02]  /*2bf0*/  FSEL R167, R68, -INF , P3 ;  /* 0xff80000044a77808 */ /* 0x000fe40001800000 */
[----:B------:R-:W-:-:S02]  /*2c00*/  FMNMX.FTZ R28, R158, R21, !PT ;  /* 0x000000159e1c7209 */ /* 0x000fc40007810000 */
[----:B------:R-:W-:Y:S02]  /*2c10*/  ISETP.GT.AND P3, PT, R72, 0x9, PT ;  /* 0x000000094800780c */ /* 0x000fe40003f64270 */
[----:B------:R-:W-:Y:S02]  /*2c20*/  FSEL R30, R30, -INF , P4 ;  /* 0xff8000001e1e7808 */ /* 0x000fe40002000000 */
[----:B------:R-:W-:Y:S02]  /*2c30*/  FMNMX.FTZ R21, R26, R24, !PT ;  /* 0x000000181a157209 */ /* 0x000fe40007810000 */
[----:B------:R-:W-:Y:S02]  /*2c40*/  FMNMX.FTZ R27, R163, R28, !PT ;  /* 0x0000001ca31b7209 */ /* 0x000fe40007810000 */
[----:B------:R-:W-:Y:S02]  /*2c50*/  ISETP.GT.AND P2, PT, R72, 0x10, PT ;  /* 0x000000104800780c */ /* 0x000fe40003f44270 */
[----:B------:R-:W-:-:S02]  /*2c60*/  FSEL R28, R31, -INF , P3 ;  /* 0xff8000001f1c7808 */ /* 0x000fc40001800000 */
[----:B------:R-:W-:Y:S02]  /*2c70*/  FMNMX.FTZ R21, R30, R21, !PT ;  /* 0x000000151e157209 */ /* 0x000fe40007810000 */
[----:B------:R-:W-:Y:S02]  /*2c80*/  ISETP.GT.AND P4, PT, R72, 0x11, PT ;  /* 0x000000114800780c */ /* 0x000fe40003f84270 */
[----:B------:R-:W-:Y:S02]  /*2c90*/  FSEL R173, R34, -INF , P2 ;  /* 0xff80000022ad7808 */ /* 0x000fe40001000000 */
[----:B------:R-:W-:Y:S02]  /*2ca0*/  FMNMX.FTZ R32, R28, R21, !PT ;  /* 0x000000151c207209 */ /* 0x000fe40007810000 */
[----:B------:R-:W-:Y:S02]  /*2cb0*/  FMNMX.FTZ R27, R168, R27, !PT ;  /* 0x0000001ba81b7209 */ /* 0x000fe40007810000 */
[----:B------:R-:W-:-:S02]  /*2cc0*/  ISETP.GT.AND P3, PT, R72, 0x18, PT ;  /* 0x000000184800780c */ /* 0x000fc40003f64270 */
[----:B------:R-:W-:Y:S02]  /*2cd0*/  FSEL R185, R35, -INF , P4 ;  /* 0xff80000023b97808 */ /* 0x000fe40002000000 */
[----:B------:R-:W-:Y:S02]  /*2ce0*/  FMNMX.FTZ R32, R173, R32, !PT ;  /* 0x00000020ad207209 */ /* 0x000fe40007810000 */
[----:B------:R-:W-:Y:S02]  /*2cf0*/  FMNMX.FTZ R34, R206, R27, !PT ;  /* 0x0000001bce227209 */ /* 0x000fe40007810000 */
[----:B------:R-:W-:Y:S02]  /*2d00*/  ISETP.GT.AND P2, PT, R72, 0x19, PT ;  /* 0x000000194800780c */ /* 0x000fe40003f44270 */
[----:B------:R-:W-:Y:S02]  /*2d10*/  FSEL R190, R38, -INF , P3 ;  /* 0xff80000026be7808 */ /* 0x000fe40001800000 */
[----:B------:R-:W-:-:S02]  /*2d20*/  FMNMX.FTZ R21, R185, R32, !PT ;  /* 0x00000020b9157209 */ /* 0x000fc40007810000 */
        /* <DEDUP_REMOVED lines=16> */
[----:B------:R-:W-:Y:S02]  /*2e30*/  ISETP.GT.AND P3, PT, R72, 0x30, PT ;  /* 0x000000304800780c */ /* 0x000fe40003f64270 */
[----:B------:R-:W-:-:S02]  /*2e40*/  FSEL R195, R47, -INF , P4 ;  /* 0xff8000002fc37808 */ /* 0x000fc40002000000 */
[----:B------:R-:W-:Y:S02]  /*2e50*/  FMNMX.FTZ R32, R191, R32, !PT ;  /* 0x00000020bf207209 */ /* 0x000fe40007810000 */
[----:B------:R-:W-:Y:S02]  /*2e60*/  FMNMX.FTZ R34, R160, R27, !PT ;  /* 0x0000001ba0227209 */ /* 0x000fe40007810000 */
[----:B------:R-:W-:Y:S02]  /*2e70*/  ISETP.GT.AND P2, PT, R72, 0x31, PT ;  /* 0x000000314800780c */ /* 0x000fe40003f44270 */
[----:B------:R-:W-:Y:S02]  /*2e80*/  FSEL R175, R50, -INF , P3 ;  /* 0xff80000032af7808 */ /* 0x000fe40001800000 */
[----:B------:R-:W-:Y:S02]  /*2e90*/  FMNMX.FTZ R32, R195, R32, !PT ;  /* 0x00000020c3207209 */ /* 0x000fe40007810000 */
        /* <DEDUP_REMOVED lines=25> */
[----:B------:R-:W-:Y:S02]  /*3030*/  FSEL R172, R69, -INF , P1 ;  /* 0xff80000045ac7808 */ /* 0x000fe40000800000 */
        /* <DEDUP_REMOVED lines=13> */
[----:B------:R-:W-:Y:S01]  /*3110*/  FSEL R198, R70, -INF , P1 ;  /* 0xff80000046c67808 */ /* 0x000fe20000800000 */
[----:B------:R-:W2:Y:S01]  /*3120*/  SHFL.BFLY PT, R34, R27, 0x2, 0x1f ;  /* 0x0c401f001b227f89 */ /* 0x000ea200000e0000 */
[----:B------:R-:W-:Y:S02]  /*3130*/  FMNMX.FTZ R21, R193, R32, !PT ;  /* 0x00000020c1157209 */ /* 0x000fe40007810000 */
[----:B------:R-:W-:Y:S02]  /*3140*/  FSEL R204, R71, -INF , P2 ;  /* 0xff80000047cc7808 */ /* 0x000fe40001000000 */
[----:B------:R-:W-:-:S04]  /*3150*/  FMNMX.FTZ R21, R198, R21, !PT ;  /* 0x00000015c6157209 */ /* 0x000fc80007810000 */
[----:B------:R-:W-:-:S05]  /*3160*/  FMNMX.FTZ R31, R204, R21, !PT ;  /* 0x00000015cc1f7209 */ /* 0x000fca0007810000 */
[----:B------:R-:W3:Y:S01]  /*3170*/  SHFL.BFLY PT, R32, R31, 0x2, 0x1f ;  /* 0x0c401f001f207f89 */ /* 0x000ee200000e0000 */
[----:B--2---:R-:W-:-:S05]  /*3180*/  FMNMX.FTZ R34, R27, R34, !PT ;  /* 0x000000221b227209 */ /* 0x004fca0007810000 */
[----:B------:R-:W2:Y:S01]  /*3190*/  SHFL.BFLY PT, R21, R34, 0x1, 0x1f ;  /* 0x0c201f0022157f89 */ /* 0x000ea200000e0000 */
[----:B---3--:R-:W-:-:S05]  /*31a0*/  FMNMX.FTZ R32, R31, R32, !PT ;  /* 0x000000201f207209 */ /* 0x008fca0007810000 */
[----:B------:R-:W3:Y:S01]  /*31b0*/  SHFL.BFLY PT, R27, R32, 0x1, 0x1f ;  /* 0x0c201f00201b7f89 */ /* 0x000ee200000e0000 */
[----:B--2---:R-:W-:-:S04]  /*31c0*/  FMNMX.FTZ R21, R34, R21, !PT ;  /* 0x0000001522157209 */ /* 0x004fc80007810000 */
[C---:B------:R-:W-:Y:S01]  /*31d0*/  FSETP.NEU.FTZ.AND P1, PT, R21.reuse, -INF , PT ;  /* 0xff8000001500780b */ /* 0x040fe20003f3d000 */
[----:B------:R-:W-:-:S05]  /*31e0*/  FMUL.FTZ R202, R21, UR5 ;  /* 0x0000000515ca7c20 */ /* 0x000fca0008410000 */
[----:B------:R-:W-:Y:S02]  /*31f0*/  FSEL R202, R202, RZ, P1 ;  /* 0x000000ffcaca7208 */ /* 0x000fe40000800000 */
[----:B---3--:R-:W-:-:S03]  /*3200*/  FMNMX.FTZ R156, R32, R27, !PT ;  /* 0x0000001b209c7209 */ /* 0x008fc60007810000 */
[--C-:B------:R-:W-:Y:S01]  /*3210*/  FFMA.FTZ R177, R73, UR5, -R202.reuse ;  /* 0x0000000549b17c23 */ /* 0x100fe200080108ca */
[--C-:B------:R-:W-:Y:S01]  /*3220*/  FFMA.FTZ R178, R25, UR5, -R202.reuse ;  /* 0x0000000519b27c23 */ /* 0x100fe200080108ca */
[--C-:B------:R-:W-:Y:S01]  /*3230*/  FFMA.FTZ R179, R75, UR5, -R202.reuse ;  /* 0x000000054bb37c23 */ /* 0x100fe200080108ca */
[C---:B------:R-:W-:Y:S01]  /*3240*/  FSETP.NEU.FTZ.AND P1, PT, R156.reuse, -INF , PT ;  /* 0xff8000009c00780b */ /* 0x040fe20003f3d000 */
[----:B------:R-:W-:Y:S01]  /*3250*/  FMUL.FTZ R203, R156, UR5 ;  /* 0x000000059ccb7c20 */ /* 0x000fe20008410000 */
[--C-:B------:R-:W-:Y:S01]  /*3260*/  FFMA.FTZ R180, R29, UR5, -R202.reuse ;  /* 0x000000051db47c23 */ /* 0x100fe200080108ca */
[----:B------:R-:W-:Y:S01]  /*3270*/  MUFU.EX2 R177, R177 ;  /* 0x000000b100b17308 */ /* 0x000fe20000000800 */
[--C-:B------:R-:W-:Y:S01]  /*3280*/  FFMA.FTZ R5, R5, UR5, -R202.reuse ;  /* 0x0000000505057c23 */ /* 0x100fe200080108ca */
[--C-:B------:R-:W-:Y:S01]  /*3290*/  FFMA.FTZ R158, R158, UR5, -R202.reuse ;  /* 0x000000059e9e7c23 */ /* 0x100fe200080108ca */
[----:B------:R-:W-:Y:S01]  /*32a0*/  FSEL R203, R203, RZ, P1 ;  /* 0x000000ffcbcb7208 */ /* 0x000fe20000800000 */
        /* <DEDUP_REMOVED lines=8> */
[----:B------:R-:W2:Y:S01]  /*3330*/  MUFU.EX2 R178, R178 ;  /* 0x000000b200b27308 */ /* 0x000ea20000000800 */
        /* <DEDUP_REMOVED lines=16> */
[----:B--2---:R-:W-:Y:S01]  /*3440*/  F2FP.F16.F32.PACK_AB R152, R178, R177 ;  /* 0x000000b1b298723e */ /* 0x004fe200000000ff */
        /* <DEDUP_REMOVED lines=15> */
[----:B---3--:R-:W-:Y:S01]  /*3540*/  F2FP.F16.F32.PACK_AB R154, R180, R179 ;  /* 0x000000b3b49a723e */ /* 0x008fe200000000ff */
[--C-:B------:R-:W-:Y:S01]  /*3550*/  FFMA.FTZ R162, R162, UR5, -R202.reuse ;  /* 0x00000005a2a27c23 */ /* 0x100fe200080108ca */
[--C-:B------:R-:W-:Y:S01]  /*3560*/  FFMA.FTZ R167, R167, UR5, -R202.reuse ;  /* 0x00000005a7a77c23 */ /* 0x100fe200080108ca */
[----:B------:R-:W-:Y:S01]  /*3570*/  FFMA.FTZ R172, R172, UR5, -R202 ;  /* 0x00000005acac7c23 */ /* 0x000fe200080108ca */
[--C-:B------:R-:W-:Y:S01]  /*3580*/  FFMA.FTZ R189, R189, UR5, -R203.reuse ;  /* 0x00000005bdbd7c23 */ /* 0x100fe200080108cb */
[--C-:B------:R-:W-:Y:S01]  /*3590*/  FFMA.FTZ R193, R193, UR5, -R203.reuse ;  /* 0x00000005c1c17c23 */ /* 0x100fe200080108cb */
[--C-:B------:R-:W-:Y:S01]  /*35a0*/  FFMA.FTZ R198, R198, UR5, -R203.reuse ;  /* 0x00000005c6c67c23 */ /* 0x100fe200080108cb */
[----:B------:R-:W-:Y:S01]  /*35b0*/  MUFU.EX2 R183, R183 ;  /* 0x000000b700b77308 */ /* 0x000fe20000000800 */
[----:B------:R-:W-:Y:S01]  /*35c0*/  FFMA.FTZ R202, R204, UR5, -R203 ;  /* 0x00000005ccca7c23 */ /* 0x000fe200080108cb */
[----:B------:R-:W-:-:S04]  /*35d0*/  FADD.FTZ R178, R177, R178 ;  /* 0x000000b2b1b27221 */ /* 0x000fc80000010000 */
[----:B------:R-:W-:Y:S02]  /*35e0*/  FADD.FTZ R179, R179, R178 ;  /* 0x000000b2b3b37221 */ /* 0x000fe40000010000 */
[----:B------:R-:W3:Y:S01]  /*35f0*/  MUFU.EX2 R184, R184 ;  /* 0x000000b800b87308 */ /* 0x000ee20000000800 */
[----:B--2---:R-:W-:Y:S01]  /*3600*/  F2FP.F16.F32.PACK_AB R153, R182, R181 ;  /* 0x000000b5b699723e */ /* 0x004fe200000000ff */
[----:B------:R-:W-:Y:S01]  /*3610*/  FADD.FTZ R182, R181, R182 ;  /* 0x000000b6b5b67221 */ /* 0x000fe20000010000 */
[----:B------:R-:W-:-:S05]  /*3620*/  FADD.FTZ R180, R180, R179 ;  /* 0x000000b3b4b47221 */ /* 0x000fca0000010000 */
[----:B------:R-:W-:Y:S08]  /*3630*/  MUFU.EX2 R5, R5 ;  /* 0x0000000500057308 */ /* 0x000ff00000000800 */
[----:B------:R-:W-:Y:S01]  /*3640*/  MUFU.EX2 R158, R158 ;  /* 0x0000009e009e7308 */ /* 0x000fe20000000800 */
[----:B---3--:R-:W-:Y:S01]  /*3650*/  F2FP.F16.F32.PACK_AB R155, R184, R183 ;  /* 0x000000b7b89b723e */ /* 0x008fe200000000ff */
        /* <DEDUP_REMOVED lines=8> */
[----:B------:R-:W2:Y:S08]  /*36e0*/  MUFU.EX2 R173, R173 ;  /* 0x000000ad00ad7308 */ /* 0x000eb00000000800 */
[----:B------:R-:W3:Y:S08]  /*36f0*/  MUFU.EX2 R185, R185 ;  /* 0x000000b900b97308 */ /* 0x000ef00000000800 */
[----:B------:R-:W-:Y:S01]  /*3700*/  MUFU.EX2 R190, R190 ;  /* 0x000000be00be7308 */ /* 0x000fe20000000800 */
[----:B--2---:R-:W-:-:S07]  /*3710*/  FADD.FTZ R184, R173, R184 ;  /* 0x000000b8adb87221 */ /* 0x004fce0000010000 */
[----:B------:R-:W2:Y:S08]  /*3720*/  MUFU.EX2 R194, R194 ;  /* 0x000000c200c27308 */ /* 0x000eb00000000800 */
[----:B------:R-:W-:Y:S08]  /*3730*/  MUFU.EX2 R206, R206 ;  /* 0x000000ce00ce7308 */ /* 0x000ff00000000800 */
[----:B------:R-:W-:Y:S08]  /*3740*/  MUFU.EX2 R159, R159 ;  /* 0x0000009f009f7308 */ /* 0x000ff00000000800 */
[----:B------:R-:W-:Y:S08]  /*3750*/  MUFU.EX2 R164, R164 ;  /* 0x000000a400a47308 */ /* 0x000ff00000000800 */
[----:B------:R-:W-:Y:S08]  /*3760*/  MUFU.EX2 R169, R169 ;  /* 0x000000a900a97308 */ /* 0x000ff00000000800 */
[----:B------:R-:W4:Y:S08]  /*3770*/  MUFU.EX2 R174, R174 ;  /* 0x000000ae00ae7308 */ /* 0x000f300000000800 */
[----:B------:R-:W5:Y:S08]  /*3780*/  MUFU.EX2 R186, R186 ;  /* 0x000000ba00ba7308 */ /* 0x000f700000000800 */
[----:B------:R-:W-:Y:S08]  /*3790*/  MUFU.EX2 R191, R191 ;  /* 0x000000bf00bf7308 */ /* 0x000ff00000000800 */
[----:B------:R-:W0:Y:S08]  /*37a0*/  MUFU.EX2 R195, R195 ;  /* 0x000000c300c37308 */ /* 0x000e300000000800 */
[----:B------:R-:W-:Y:S08]  /*37b0*/  MUFU.EX2 R205, R205 ;  /* 0x000000cd00cd7308 */ /* 0x000ff00000000800 */
[----:B------:R-:W-:Y:S08]  /*37c0*/  MUFU.EX2 R160, R160 ;  /* 0x000000a000a07308 */ /* 0x000ff00000000800 */
[----:B------:R-:W-:Y:S08]  /*37d0*/  MUFU.EX2 R165, R165 ;  /* 0x000000a500a57308 */ /* 0x000ff00000000800 */
[----:B------:R-:W-:Y:S08]  /*37e0*/  MUFU.EX2 R170, R170 ;  /* 0x000000aa00aa7308 */ /* 0x000ff00000000800 */
[----:B------:R-:W1:Y:S08]  /*37f0*/  MUFU.EX2 R175, R175 ;  /* 0x000000af00af7308 */ /* 0x000e700000000800 */
[----:B------:R-:W1:Y:S08]  /*3800*/  MUFU.EX2 R187, R187 ;  /* 0x000000bb00bb7308 */ /* 0x000e700000000800 */
[----:B------:R-:W-:Y:S08]  /*3810*/  MUFU.EX2 R192, R192 ;  /* 0x000000c000c07308 */ /* 0x000ff00000000800 */
[----:B------:R-:W1:Y:S08]  /*3820*/  MUFU.EX2 R196, R196 ;  /* 0x000000c400c47308 */ /* 0x000e700000000800 */
        /* <DEDUP_REMOVED lines=8> */
[----:B------:R-:W1:Y:S08]  /*38b0*/  MUFU.EX2 R4, R4 ;  /* 0x0000000400047308 */ /* 0x000e700000000800 */
[----:B------:R-:W-:Y:S08]  /*38c0*/  MUFU.EX2 R162, R162 ;  /* 0x000000a200a27308 */ /* 0x000ff00000000800 */
[----:B------:R-:W-:Y:S08]  /*38d0*/  MUFU.EX2 R167, R167 ;  /* 0x000000a700a77308 */ /* 0x000ff00000000800 */
[----:B------:R-:W-:Y:S08]  /*38e0*/  MUFU.EX2 R172, R172 ;  /* 0x000000ac00ac7308 */ /* 0x000ff00000000800 */
[----:B------:R-:W1:Y:S01]  /*38f0*/  MUFU.EX2 R189, R189 ;  /* 0x000000bd00bd7308 */ /* 0x000e620000000800 */
[----:B------:R-:W-:-:S02]  /*3900*/  WARPGROUP.DEPBAR.LE gsb0, 0x0 ;  /* 0x00008000000079c5 */ /* 0x000fc40000010000 */
[----:B------:R-:W-:Y:S01]  /*3910*/  F2FP.F16.F32.PACK_AB R152, R158, R5 ;  /* 0x000000059e98723e */ /* 0x000fe200000000ff */
[----:B------:R-:W-:Y:S01]  /*3920*/  FADD.FTZ R5, R5, R180 ;  /* 0x000000b405057221 */ /* 0x000fe20000010000 */
[C---:B---3--:R-:W-:Y:S01]  /*3930*/  F2FP.F16.F32.PACK_AB R153, R185.reuse, R173 ;  /* 0x000000adb999723e */ /* 0x048fe200000000ff */
[----:B------:R-:W-:Y:S01]  /*3940*/  FADD.FTZ R185, R185, R184 ;  /* 0x000000b8b9b97221 */ /* 0x000fe20000010000 */
[----:B------:R-:W-:Y:S01]  /*3950*/  F2FP.F16.F32.PACK_AB R154, R168, R163 ;  /* 0x000000a3a89a723e */ /* 0x000fe200000000ff */
[----:B------:R-:W3:Y:S01]  /*3960*/  MUFU.EX2 R193, R193 ;  /* 0x000000c100c17308 */ /* 0x000ee20000000800 */
[----:B--2---:R-:W-:Y:S01]  /*3970*/  F2FP.F16.F32.PACK_AB R155, R194, R190 ;  /* 0x000000bec29b723e */ /* 0x004fe200000000ff */
        /* <DEDUP_REMOVED lines=9> */
[----:B----4-:R-:W-:Y:S01]  /*3a10*/  FADD.FTZ R185, R174, R185 ;  /* 0x000000b9aeb97221 */ /* 0x010fe20000010000 */
[----:B------:R-:W-:-:S02]  /*3a20*/  UMOV UR11, 0x40000040 ;  /* 0x40000040000b7882 */ /* 0x000fc40000000000 */
[----:B------:R-:W2:Y:S01]  /*3a30*/  MUFU.EX2 R202, R202 ;  /* 0x000000ca00ca7308 */ /* 0x000ea20000000800 */
[----:B------:R-:W-:Y:S02]  /*3a40*/  WARPGROUP.DEPBAR.LE gsb0, 0x0 ;  /* 0x00008000000079c5 */ /* 0x000fe40000010000 */
[----:B------:R-:W-:Y:S01]  /*3a50*/  F2FP.F16.F32.PACK_AB R152, R159, R206 ;  /* 0x000000ce9f98723e */ /* 0x000fe200000000ff */
[----:B------:R-:W-:Y:S01]  /*3a60*/  FADD.FTZ R206, R206, R163 ;  /* 0x000000a3cece7221 */ /* 0x000fe20000010000 */
[C---:B-----5:R-:W-:Y:S01]  /*3a70*/  F2FP.F16.F32.PACK_AB R153, R186.reuse, R174 ;  /* 0x000000aeba99723e */ /* 0x060fe200000000ff */
        /* <DEDUP_REMOVED lines=9> */
[----:B-1----:R-:W-:-:S05]  /*3b10*/  FADD.FTZ R186, R175, R186 ;  /* 0x000000baafba7221 */ /* 0x002fca0000010000 */
[----:B------:R-:W-:Y:S01]  /*3b20*/  HGMMA.64x256x16.F32 R24, R152, gdesc[UR8].tnspB, R24, gsb0 ;  /* 0x43e0000898187df0 */ /* 0x000fe20008000818 */
[----:B------:R-:W-:Y:S01]  /*3b30*/  UIADD3 UR10, UR4, 0x180, URZ ;  /* 0x00000180040a7890 */ /* 0x000fe2000fffe03f */
[----:B------:R-:W-:Y:S01]  /*3b40*/  UMOV UR11, 0x40000040 ;  /* 0x40000040000b7882 */ /* 0x000fe20000000000 */
[----:B------:R-:W-:Y:S02]  /*3b50*/  WARPGROUP.DEPBAR.LE gsb0, 0x0 ;  /* 0x00008000000079c5 */ /* 0x000fe40000010000 */
[----:B------:R-:W-:Y:S01]  /*3b60*/  F2FP.F16.F32.PACK_AB R152, R160, R205 ;  /* 0x000000cda098723e */ /* 0x000fe200000000ff */
[----:B------:R-:W-:Y:S01]  /*3b70*/  FADD.FTZ R205, R205, R164 ;  /* 0x000000a4cdcd7221 */ /* 0x000fe20000010000 */
[C---:B------:R-:W-:Y:S01]  /*3b80*/  F2FP.F16.F32.PACK_AB R153, R187.reuse, R175 ;  /* 0x000000afbb99723e */ /* 0x040fe200000000ff */
        /* <DEDUP_REMOVED lines=27> */
[----:B------:R-:W-:-:S07]  /*3d40*/  FADD.FTZ R188, R189, R188 ;  /* 0x000000bcbdbc7221 */ /* 0x000fce0000010000 */
[----:B------:R-:W-:Y:S01]  /*3d50*/  HGMMA.64x256x16.F32 R24, R152, gdesc[UR8].tnspB, R24, gsb0 ;  /* 0x43e0000898187df0 */ /* 0x000fe20008000818 */
[----:B------:R-:W-:Y:S01]  /*3d60*/  UIADD3 UR10, UR4, 0x280, URZ ;  /* 0x00000280040a7890 */ /* 0x000fe2000fffe03f */
[----:B------:R-:W-:Y:S01]  /*3d70*/  UMOV UR11, 0x40000040 ;  /* 0x40000040000b7882 */ /* 0x000fe20000000000 */
[----:B------:R-:W-:Y:S02]  /*3d80*/  WARPGROUP.DEPBAR.LE gsb0, 0x0 ;  /* 0x00008000000079c5 */ /* 0x000fe40000010000 */
[C---:B------:R-:W-:Y:S01]  /*3d90*/  F2FP.F16.F32.PACK_AB R152, R162.reuse, R4 ;  /* 0x00000004a298723e */ /* 0x040fe200000000ff */
[----:B------:R-:W-:Y:S01]  /*3da0*/  FADD.FTZ R162, R162, R171 ;  /* 0x000000aba2a27221 */ /* 0x000fe20000010000 */
[C---:B---3--:R-:W-:Y:S01]  /*3db0*/  F2FP.F16.F32.PACK_AB R153, R193.reuse, R189 ;  /* 0x000000bdc199723e */ /* 0x048fe200000000ff */
[----:B------:R-:W-:Y:S01]  /*3dc0*/  FADD.FTZ R193, R193, R188 ;  /* 0x000000bcc1c17221 */ /* 0x000fe20000010000 */
[----:B------:R-:W-:Y:S01]  /*3dd0*/  F2FP.F16.F32.PACK_AB R154, R172, R167 ;  /* 0x000000a7ac9a723e */ /* 0x000fe200000000ff */
[----:B------:R-:W-:Y:S01]  /*3de0*/  FADD.FTZ R167, R167, R162 ;  /* 0x000000a2a7a77221 */ /* 0x000fe20000010000 */
[----:B--2---:R-:W-:Y:S01]  /*3df0*/  F2FP.F16.F32.PACK_AB R155, R202, R198 ;  /* 0x000000c6ca9b723e */ /* 0x004fe200000000ff */
[----:B------:R-:W-:-:S02]  /*3e00*/  FADD.FTZ R193, R198, R193 ;  /* 0x000000c1c6c17221 */ /* 0x000fc40000010000 */
[----:B------:R-:W-:Y:S01]  /*3e10*/  FADD.FTZ R4, R172, R167 ;  /* 0x000000a7ac047221 */ /* 0x000fe20000010000 */
[----:B------:R-:W-:Y:S01]  /*3e20*/  WARPGROUP.ARRIVE ;  /* 0x00000000000079c5 */ /* 0x000fe20000000000 */
[----:B------:R-:W-:-:S12]  /*3e30*/  FADD.FTZ R5, R202, R193 ;  /* 0x000000c1ca057221 */ /* 0x000fd80000010000 */
[----:B------:R-:W-:Y:S03]  /*3e40*/  HGMMA.64x256x16.F32 R24, R152, gdesc[UR8].tnspB, R24, gsb0 ;  /* 0x43e0000898187df0 */ /* 0x000fe60008000818 */
[----:B------:R-:W-:Y:S02]  /*3e50*/  WARPGROUP.DEPBAR.LE gsb0, 0x0 ;  /* 0x00008000000079c5 */ /* 0x000fe40000010000 */
[----:B------:R-:W-:Y:S05]  /*3e60*/  @!P0 BRA `(.L_x_4666) ;  /* 0x0000000000048947 */ /* 0x000fea0003800000 */
[----:B------:R-:W-:Y:S01]  /*3e70*/  BPT.TRAP 0x1 ;  /* 0x000000040000795c */ /* 0x000fe20000300000 */
.L_x_4666:
[----:B------:R-:W0:Y:S01]  /*3e80*/  @P6 LDC R153, c[0x0][0x44c] ;  /* 0x00011300ff996b82 */ /* 0x000e220000000800 */
[----:B------:R-:W-:Y:S01]  /*3e90*/  R2UR UR4, R212 ;  /* 0x00000000d40472ca */ /* 0x000fe200000e0000 */
[----:B------:R-:W-:Y:S01]  /*3ea0*/  IMAD.U32 R152, RZ, RZ, UR60 ;  /* 0x0000003cff987e24 */ /* 0x000fe2000f8e00ff */
[----:B------:R-:W-:Y:S01]  /*3eb0*/  UIADD3 UR6, UR6, 0x32460, URZ ;  /* 0x0003246006067890 */ /* 0x000fe2000fffe03f */
[----:B------:R-:W-:-:S03]  /*3ec0*/  VIADD R201, R201, 0xfffffffe ;  /* 0xfffffffec9c97836 */ /* 0x000fc60000000000 */
[----:B------:R-:W-:Y:S01]  /*3ed0*/  UPRMT UR6, UR48, 0x654, UR6 ;  /* 0x0000065430067896 */ /* 0x000fe20008000006 */
[----:B------:R-:W1:Y:S06]  /*3ee0*/  @P6 LDC R154, c[0x0][0x450] ;  /* 0x00011400ff9a6b82 */ /* 0x000e6c0000000800 */
[----:B------:R-:W-:Y:S02]  /*3ef0*/  IMAD R207, R208, UR4, -R207 ;  /* 0x00000004d0cf7c24 */ /* 0x000fe4000f8e0acf */
[----:B------:R-:W-:Y:S01]  /*3f00*/  SYNCS.ARRIVE.TRANS64.RED.A1T0 RZ, [UR6], RZ ;  /* 0x000000ffffff79a7 */ /* 0x000fe20008100406 */
[----:B0-----:R-:W-:-:S05]  /*3f10*/  @P6 IMAD.HI.U32 R153, R153, UR60, RZ ;  /* 0x0000003c99996c27 */ /* 0x001fca000f8e00ff */
[----:B-1----:R-:W-:-:S05]  /*3f20*/  @P6 SHF.R.U32.HI R152, RZ, R154, R153 ;  /* 0x0000009aff986219 */ /* 0x002fca0000011699 */
[----:B------:R-:W-:-:S04]  /*3f30*/  IMAD.IADD R152, R207, 0x1, R152 ;  /* 0x00000001cf987824 */ /* 0x000fc800078e0298 */
[----:B------:R-:W-:-:S05]  /*3f40*/  IMAD.HI R152, R152, 0x2aaaaaab, RZ ;  /* 0x2aaaaaab98987827 */ /* 0x000fca00078e02ff */
[----:B------:R-:W-:-:S04]  /*3f50*/  SHF.R.U32.HI R153, RZ, 0x1f, R152 ;  /* 0x0000001fff997819 */ /* 0x000fc80000011698 */
[----:B------:R-:W-:-:S04]  /*3f60*/  LEA.HI.SX32 R153, R152, R153, 0x1c ;  /* 0x0000009998997211 */ /* 0x000fc800078fe2ff */
[----:B------:R-:W-:-:S04]  /*3f70*/  VIMNMX R211, RZ, R153, !PT ;  /* 0x00000099ffd37248 */ /* 0x000fc80007fe0100 */
[----:B------:R-:W-:-:S13]  /*3f80*/  ISETP.GE.AND P1, PT, R201, R211, PT ;  /* 0x000000d3c900720c */ /* 0x000fda0003f26270 */
[----:B------:R-:W-:Y:S05]  /*3f90*/  @!P1 BRA `(.L_x_4667) ;  /* 0x0000002800c49947 */ /* 0x000fea0003800000 */
[----:B------:R-:W-:Y:S02]  /*3fa0*/  IMAD.MOV.U32 R203, RZ, RZ, R156 ;  /* 0x000000ffffcb7224 */ /* 0x000fe400078e009c */
[----:B------:R-:W-:-:S07]  /*3fb0*/  IMAD.MOV.U32 R202, RZ, RZ, R21 ;  /* 0x000000ffffca7224 */ /* 0x000fce00078e0015 */
.L_x_4678:
[----:B------:R-:W-:-:S04]  /*3fc0*/  UIADD3 UR38, UR38, 0x1, URZ ;  /* 0x0000000126267890 */ /* 0x000fc8000fffe03f */
[----:B------:R-:W-:-:S04]  /*3fd0*/  UISETP.NE.AND UP0, UPT, UR38, 0x2, UPT ;  /* 0x000000022600788c */ /* 0x000fc8000bf05270 */
[----:B------:R-:W-:Y:S02]  /*3fe0*/  USEL UR6, UR38, URZ, UP0 ;  /* 0x0000003f26067287 */ /* 0x000fe40008000000 */
[----:B------:R-:W-:-:S04]  /*3ff0*/  USEL UR4, URZ, 0x1, UP0 ;  /* 0x000000013f047887 */ /* 0x000fc80008000000 */
[----:B------:R-:W-:Y:S01]  /*4000*/  ULOP3.LUT UR39, UR39, UR4, URZ, 0x3c, !UPT ;  /* 0x0000000427277292 */ /* 0x000fe2000f8e3c3f */
[----:B------:R-:W-:Y:S01]  /*4010*/  UMOV UR38, UR6 ;  /* 0x0000000600267c82 */ /* 0x000fe20008000000 */
[----:B------:R-:W-:Y:S10]  /*4020*/  @!P0 BRA `(.L_x_4668) ;  /* 0x0000000000048947 */ /* 0x000ff40003800000 */
[----:B------:R-:W-:Y:S01]  /*4030*/  BPT.TRAP 0x1 ;  /* 0x000000040000795c */ /* 0x000fe20000300000 */
.L_x_4668:
        /* <DEDUP_REMOVED lines=9> */
.L_x_4669:
[----:B-1----:R-:W-:Y:S05]  /*40d0*/  @P1 BRA `(.L_x_4670) ;  /* 0x0000000000081947 */ /* 0x002fea0003800000 */
[----:B------:R-:W1:Y:S02]  /*40e0*/  SYNCS.PHASECHK.TRANS64.TRYWAIT P1, [UR4+0x32430], R0 ;  /* 0x03243000ff0075a7 */ /* 0x000e640008020144 */
[----:B-1----:R-:W-:Y:S05]  /*40f0*/  @!P1 BRA `(.L_x_4671) ;  /* 0x000000d000089947 */ /* 0x002fea0003800000 */
.L_x_4670:
[----:B------:R-:W-:Y:S01]  /*4100*/  R2UR UR5, R20 ;  /* 0x00000000140572ca */ /* 0x000fe200000e0000 */
[----:B------:R-:W-:Y:S01]  /*4110*/  WARPGROUP.ARRIVE ;  /* 0x00000000000079c5 */ /* 0x000fe20000000000 */
[----:B------:R-:W-:Y:S01]  /*4120*/  R2UR UR48, R22 ;  /* 0x00000000163072ca */ /* 0x000fe200000e0000 */
[----:B------:R-:W-:Y:S01]  /*4130*/  UMOV UR51, 0x40000040 ;  /* 0x4000004000337882 */ /* 0x000fe20000000000 */
[----:B------:R-:W-:-:S09]  /*4140*/  R2UR UR49, R23 ;  /* 0x00000000173172ca */ /* 0x000fd200000e0000 */
[----:B------:R-:W-:-:S07]  /*4150*/  UIMAD UR5, UR38, 0x300, UR5 ;  /* 0x00000300260578a4 */ /* 0x000fce000f8e0205 */
[----:B------:R-:W-:Y:S02]  /*4160*/  UMOV UR50, UR5 ;  /* 0x0000000500327c82 */ /* 0x000fe40008000000 */
        /* <DEDUP_REMOVED lines=25> */
.L_x_4672:
[----:B------:R2:W3:Y:S01]  /*4300*/  SYNCS.PHASECHK.TRANS64.TRYWAIT P1, [UR4+0x32450], R0 ;  /* 0x03245000ff0075a7 */ /* 0x0004e20008020144 */
[----:B------:R-:W-:Y:S05]  /*4310*/  @!P0 BRA `(.L_x_4673) ;  /* 0x0000000000048947 */ /* 0x000fea0003800000 */
[----:B------:R-:W-:Y:S01]  /*4320*/  BPT.TRAP 0x1 ;  /* 0x000000040000795c */ /* 0x000fe20000300000 */
.L_x_4673:
[----:B---3--:R-:W-:Y:S05]  /*4330*/  @P1 BRA `(.L_x_4674) ;  /* 0x0000000000081947 */ /* 0x008fea0003800000 */
[----:B------:R-:W3:Y:S02]  /*4340*/  SYNCS.PHASECHK.TRANS64.TRYWAIT P1, [UR4+0x32450], R0 ;  /* 0x03245000ff0075a7 */ /* 0x000ee40008020144 */
[----:B---3--:R-:W-:Y:S05]  /*4350*/  @!P1 BRA `(.L_x_4675) ;  /* 0x000000cc00889947 */ /* 0x008fea0003800000 */
.L_x_4674:
        /* <DEDUP_REMOVED lines=30> */
[----:B-1----:R-:W-:-:S04]  /*4540*/  SHF.R.U32.HI R21, RZ, 0x7, R21 ;  /* 0x00000007ff157819 */ /* 0x002fc80000011615 */
        /* <DEDUP_REMOVED lines=70> */
.L_x_4676:
[----:B------:R-:W-:Y:S01]  /*49b0*/  ISETP.NE.AND P1, PT, R228, 0x1, PT ;  /* 0x00000001e400780c */ /* 0x000fe20003f25270 */
[----:B------:R-:W-:Y:S01]  /*49c0*/  VIADD R21, R213, UR60 ;  /* 0x0000003cd5157c36 */ /* 0x000fe20008000000 */
[----:B------:R-:W1:Y:S01]  /*49d0*/  LDC R204, c[0x0][0x2f0] ;  /* 0x0000bc00ffcc7b82 */ /* 0x000e620000000800 */
[----:B------:R-:W-:Y:S01]  /*49e0*/  R2UR UR5, R212 ;  /* 0x00000000d40572ca */ /* 0x000fe200000e0000 */
[----:B------:R-:W-:Y:S02]  /*49f0*/  UIADD3 UR10, UR4, 0x32440, URZ ;  /* 0x00032440040a7890 */ /* 0x000fe4000fffe03f */
[----:B------:R-:W-:Y:S02]  /*4a00*/  UIMAD UR6, UR6, 0xc00, UR7 ;  /* 0x00000c00060678a4 */ /* 0x000fe4000f8e0207 */
[----:B------:R-:W-:Y:S01]  /*4a10*/  UPRMT UR10, UR54, 0x654, UR10 ;  /* 0x00000654360a7896 */ /* 0x000fe2000800000a */
[----:B------:R-:W-:-:S04]  /*4a20*/  UMOV UR11, 0x40000040 ;  /* 0x40000040000b7882 */ /* 0x000fc80000000000 */
[----:B------:R-:W2:Y:S08]  /*4a30*/  @P1 LDC R206, c[0x0][0x44c] ;  /* 0x00011300ffce1b82 */ /* 0x000eb00000000800 */
[----:B------:R-:W3:Y:S01]  /*4a40*/  @P1 LDC R205, c[0x0][0x450] ;  /* 0x00011400ffcd1b82 */ /* 0x000ee20000000800 */
[----:B------:R-:W-:Y:S01]  /*4a50*/  SYNCS.ARRIVE.TRANS64.RED.A1T0 RZ, [UR10], RZ ;  /* 0x000000ffffff79a7 */ /* 0x000fe2000810040a */
[----:B------:R-:W-:Y:S01]  /*4a60*/  UMOV UR10, UR6 ;  /* 0x00000006000a7c82 */ /* 0x000fe20008000000 */
[----:B--2---:R-:W-:-:S05]  /*4a70*/  @P1 IMAD.HI.U32 R206, R21, R206, RZ ;  /* 0x000000ce15ce1227 */ /* 0x004fca00078e00ff */
[----:B---3--:R-:W-:Y:S01]  /*4a80*/  @P1 SHF.R.U32.HI R21, RZ, R205, R206 ;  /* 0x000000cdff151219 */ /* 0x008fe200000116ce */
[----:B------:R-:W-:-:S04]  /*4a90*/  IMAD.MOV.U32 R206, RZ, RZ, -0x60 ;  /* 0xffffffa0ffce7424 */ /* 0x000fc800078e00ff */
[----:B------:R-:W2:Y:S01]  /*4aa0*/  SHFL.IDX PT, R205, R21, RZ, 0x1c1f ;  /* 0x001c1fff15cd7589 */ /* 0x000ea200000e0000 */
[----:B------:R-:W-:-:S03]  /*4ab0*/  IMAD R206, R201, R206, 0x1 ;  /* 0x00000001c9ce7424 */ /* 0x000fc600078e02ce */
[----:B------:R-:W3:Y:S01]  /*4ac0*/  SHFL.IDX PT, R21, R21, 0x1, 0x1c1f ;  /* 0x003c1f0015157f89 */ /* 0x000ee200000e0000 */
[----:B------:R-:W-:-:S04]  /*4ad0*/  IMAD R206, R214, -0x2, R206 ;  /* 0xfffffffed6ce7824 */ /* 0x000fc800078e02ce */
[----:B-1----:R-:W-:Y:S01]  /*4ae0*/  IMAD R206, R204, UR5, R206 ;  /* 0x00000005ccce7c24 */ /* 0x002fe2000f8e02ce */
[----:B------:R-:W-:-:S04]  /*4af0*/  ULDC UR5, c[0x0][0x288] ;  /* 0x0000a20000057ab9 */ /* 0x000fc80000000800 */
[----:B--2---:R-:W-:-:S04]  /*4b00*/  IADD3 R204, R205, -UR5, R206 ;  /* 0x80000005cdcc7c10 */ /* 0x004fc8000fffe0ce */
[C---:B------:R-:W-:Y:S02]  /*4b10*/  ISETP.GT.AND P4, PT, R204.reuse, 0x8, PT ;  /* 0x00000008cc00780c */ /* 0x040fe40003f84270 */
[C---:B------:R-:W-:Y:S02]  /*4b20*/  ISETP.GT.AND P2, PT, R204.reuse, RZ, PT ;  /* 0x000000ffcc00720c */ /* 0x040fe40003f44270 */
[----:B------:R-:W-:Y:S02]  /*4b30*/  ISETP.GT.AND P1, PT, R204, 0x10, PT ;  /* 0x00000010cc00780c */ /* 0x000fe40003f24270 */
[----:B------:R-:W-:Y:S02]  /*4b40*/  FSEL R205, R156, -INF , P4 ;  /* 0xff8000009ccd7808 */ /* 0x000fe40002000000 */
[----:B------:R-:W-:Y:S02]  /*4b50*/  ISETP.GT.AND P4, PT, R204, 0x19, PT ;  /* 0x00000019cc00780c */ /* 0x000fe40003f84270 */
[----:B------:R-:W-:-:S02]  /*4b60*/  FSEL R152, R152, -INF , P2 ;  /* 0xff80000098987808 */ /* 0x000fc40001000000 */
[----:B------:R-:W-:Y:S02]  /*4b70*/  ISETP.GT.AND P2, PT, R204, 0x11, PT ;  /* 0x00000011cc00780c */ /* 0x000fe40003f44270 */
[----:B------:R-:W-:Y:S02]  /*4b80*/  FSEL R160, R160, -INF , P1 ;  /* 0xff800000a0a07808 */ /* 0x000fe40000800000 */
[C---:B------:R-:W-:Y:S02]  /*4b90*/  ISETP.GT.AND P1, PT, R204.reuse, 0x21, PT ;  /* 0x00000021cc00780c */ /* 0x040fe40003f24270 */
[----:B------:R-:W-:Y:S02]  /*4ba0*/  FSEL R165, R165, -INF , P4 ;  /* 0xff800000a5a57808 */ /* 0x000fe40002000000 */
[----:B------:R-:W-:Y:S02]  /*4bb0*/  ISETP.GT.AND P4, PT, R204, 0x30, PT ;  /* 0x00000030cc00780c */ /* 0x000fe40003f84270 */
[----:B---3--:R-:W-:Y:S01]  /*4bc0*/  IADD3 R21, R21, -UR5, R206 ;  /* 0x8000000515157c10 */ /* 0x008fe2000fffe0ce */
[----:B------:R-:W-:Y:S01]  /*4bd0*/  ULDC UR5, c[0x0][0xa80] ;  /* 0x0002a00000057ab9 */ /* 0x000fe20000000800 */
[----:B------:R-:W-:-:S02]  /*4be0*/  FSEL R161, R161, -INF , P2 ;  /* 0xff800000a1a17808 */ /* 0x000fc40001000000 */
[C---:B------:R-:W-:Y:S02]  /*4bf0*/  ISETP.GT.AND P2, PT, R204.reuse, 0x28, PT ;  /* 0x00000028cc00780c */ /* 0x040fe40003f44270 */
[----:B------:R-:W-:Y:S02]  /*4c00*/  FSEL R169, R169, -INF , P1 ;  /* 0xff800000a9a97808 */ /* 0x000fe40000800000 */
[----:B------:R-:W-:Y:S02]  /*4c10*/  ISETP.GT.AND P1, PT, R204, 0x38, PT ;  /* 0x00000038cc00780c */ /* 0x000fe40003f24270 */
[----:B------:R-:W-:Y:S02]  /*4c20*/  FSEL R176, R176, -INF , P4 ;  /* 0xff800000b0b07808 */ /* 0x000fe40002000000 */
[----:B------:R-:W-:Y:S02]  /*4c30*/  ISETP.GT.AND P4, PT, R21, RZ, PT ;  /* 0x000000ff1500720c */ /* 0x000fe40003f84270 */
[----:B------:R-:W-:-:S02]  /*4c40*/  FSEL R172, R172, -INF , P2 ;  /* 0xff800000acac7808 */ /* 0x000fc40001000000 */
[----:B------:R-:W-:Y:S02]  /*4c50*/  ISETP.GT.AND P2, PT, R204, 0x39, PT ;  /* 0x00000039cc00780c */ /* 0x000fe40003f44270 */
[----:B------:R-:W-:Y:S02]  /*4c60*/  FSEL R180, R180, -INF , P1 ;  /* 0xff800000b4b47808 */ /* 0x000fe40000800000 */
[----:B------:R-:W-:Y:S02]  /*4c70*/  ISETP.GT.AND P1, PT, R21, 0x1, PT ;  /* 0x000000011500780c */ /* 0x000fe40003f24270 */
[----:B------:R-:W-:Y:S02]  /*4c80*/  FSEL R154, R154, -INF , P4 ;  /* 0xff8000009a9a7808 */ /* 0x000fe40002000000 */
[----:B------:R-:W-:Y:S02]  /*4c90*/  FSEL R181, R181, -INF , P2 ;  /* 0xff800000b5b57808 */ /* 0x000fe40001000000 */
[----:B------:R-:W-:-:S02]  /*4ca0*/  ISETP.GT.AND P3, PT, R204, 0x1, PT ;  /* 0x00000001cc00780c */ /* 0x000fc40003f64270 */
[----:B------:R-:W-:Y:S02]  /*4cb0*/  ISETP.GT.AND P2, PT, R21, 0x8, PT ;  /* 0x000000081500780c */ /* 0x000fe40003f44270 */
[----:B------:R-:W-:Y:S02]  /*4cc0*/  FSEL R155, R155, -INF , P1 ;  /* 0xff8000009b9b7808 */ /* 0x000fe40000800000 */
[----:B------:R-:W-:Y:S02]  /*4cd0*/  FMNMX.FTZ R156, R154, R203, !PT ;  /* 0x000000cb9a9c7209 */ /* 0x000fe40007810000 */
[----:B------:R-:W-:Y:S02]  /*4ce0*/  FSEL R153, R153, -INF , P3 ;  /* 0xff80000099997808 */ /* 0x000fe40001800000 */
[----:B------:R-:W-:Y:S02]  /*4cf0*/  ISETP.GT.AND P4, PT, R21, 0x9, PT ;  /* 0x000000091500780c */ /* 0x000fe40003f84270 */
[----:B------:R-:W-:-:S02]  /*4d00*/  FSEL R158, R158, -INF , P2 ;  /* 0xff8000009e9e7808 */ /* 0x000fc40001000000 */
[----:B------:R-:W-:Y:S02]  /*4d10*/  FMNMX.FTZ R156, R155, R156, !PT ;  /* 0x0000009c9b9c7209 */ /* 0x000fe40007810000 */
[----:B------:R-:W-:Y:S02]  /*4d20*/  ISETP.GT.AND P3, PT, R204, 0x18, PT ;  /* 0x00000018cc00780c */ /* 0x000fe40003f64270 */
[----:B------:R-:W-:Y:S02]  /*4d30*/  ISETP.GT.AND P1, PT, R21, 0x10, PT ;  /* 0x000000101500780c */ /* 0x000fe40003f24270 */
[----:B------:R-:W-:Y:S02]  /*4d40*/  FSEL R159, R159, -INF , P4 ;  /* 0xff8000009f9f7808 */ /* 0x000fe40002000000 */
[----:B------:R-:W-:Y:S02]  /*4d50*/  FMNMX.FTZ R156, R158, R156, !PT ;  /* 0x0000009c9e9c7209 */ /* 0x000fe40007810000 */
[----:B------:R-:W-:-:S02]  /*4d60*/  FSEL R164, R164, -INF , P3 ;  /* 0xff800000a4a47808 */ /* 0x000fc40001800000 */
[----:B------:R-:W-:Y:S02]  /*4d70*/  ISETP.GT.AND P3, PT, R204, 0x29, PT ;  /* 0x00000029cc00780c */ /* 0x000fe40003f64270 */
[----:B------:R-:W-:Y:S02]  /*4d80*/  ISETP.GT.AND P2, PT, R21, 0x11, PT ;  /* 0x000000111500780c */ /* 0x000fe40003f44270 */
[----:B------:R-:W-:Y:S02]  /*4d90*/  FSEL R162, R162, -INF , P1 ;  /* 0xff800000a2a27808 */ /* 0x000fe40000800000 */
[----:B------:R-:W-:Y:S02]  /*4da0*/  FMNMX.FTZ R156, R159, R156, !PT ;  /* 0x0000009c9f9c7209 */ /* 0x000fe40007810000 */
[----:B------:R-:W-:Y:S02]  /*4db0*/  FSEL R173, R173, -INF , P3 ;  /* 0xff800000adad7808 */ /* 0x000fe40001800000 */
[----:B------:R-:W-:-:S02]  /*4dc0*/  ISETP.GT.AND P3, PT, R204, 0x40, PT ;  /* 0x00000040cc00780c */ /* 0x000fc40003f64270 */
        /* <DEDUP_REMOVED lines=8> */
[----:B------:R-:W-:Y:S02]  /*4e50*/  ISETP.GT.AND P5, PT, R204, 0x9, PT ;  /* 0x00000009cc00780c */ /* 0x000fe40003fa4270 */
        /* <DEDUP_REMOVED lines=21> */
[----:B------:R-:W-:Y:S02]  /*4fb0*/  ISETP.GT.AND P5, PT, R204, 0x20, PT ;  /* 0x00000020cc00780c */ /* 0x000fe40003fa4270 */
        /* <DEDUP_REMOVED lines=39> */
[C---:B------:R-:W-:Y:S02]  /*5230*/  ISETP.GT.AND P4, PT, R21.reuse, 0x58, PT ;  /* 0x000000581500780c */ /* 0x040fe40003f84270 */
[----:B------:R-:W-:-:S02]  /*5240*/  ISETP.GT.AND P3, PT, R21, 0x59, PT ;  /* 0x000000591500780c */ /* 0x000fc40003f64270 */
[----:B------:R-:W-:Y:S02]  /*5250*/  ISETP.GT.AND P5, PT, R204, 0x41, PT ;  /* 0x00000041cc00780c */ /* 0x000fe40003fa4270 */
[----:B------:R-:W-:Y:S02]  /*5260*/  FMNMX.FTZ R21, R181, R206, !PT ;  /* 0x000000ceb5157209 */ /* 0x000fe40007810000 */
[----:B------:R-:W-:Y:S02]  /*5270*/  FSEL R195, R195, -INF , P2 ;  /* 0xff800000c3c37808 */ /* 0x000fe40001000000 */
[----:B------:R-:W-:Y:S02]  /*5280*/  FMNMX.FTZ R156, R194, R156, !PT ;  /* 0x0000009cc29c7209 */ /* 0x000fe40007810000 */
[----:B------:R-:W-:Y:S02]  /*5290*/  FSEL R185, R185, -INF , P5 ;  /* 0xff800000b9b97808 */ /* 0x000fe40002800000 */
[----:B------:R-:W-:-:S02]  /*52a0*/  ISETP.GT.AND P1, PT, R204, 0x48, PT ;  /* 0x00000048cc00780c */ /* 0x000fc40003f24270 */
[----:B------:R-:W-:Y:S02]  /*52b0*/  FMNMX.FTZ R21, R184, R21, !PT ;  /* 0x00000015b8157209 */ /* 0x000fe40007810000 */
        /* <DEDUP_REMOVED lines=12> */
[----:B------:R-:W-:Y:S01]  /*5380*/  FSEL R192, R192, -INF , P1 ;  /* 0xff800000c0c07808 */ /* 0x000fe20000800000 */
[----:B------:R-:W1:Y:S01]  /*5390*/  SHFL.BFLY PT, R156, R21, 0x2, 0x1f ;  /* 0x0c401f00159c7f89 */ /* 0x000e6200000e0000 */
        /* <DEDUP_REMOVED lines=8> */
[----:B------:R-:W-:-:S04]  /*5420*/  FMNMX.FTZ R197, R196, R206, !PT ;  /* 0x000000cec4c57209 */ /* 0x000fc80007810000 */
[----:B------:R-:W-:Y:S02]  /*5430*/  FMNMX.FTZ R197, R204, R197, !PT ;  /* 0x000000c5ccc57209 */ /* 0x000fe40007810000 */
[----:B-1----:R-:W-:-:S03]  /*5440*/  FMNMX.FTZ R156, R21, R156, !PT ;  /* 0x0000009c159c7209 */ /* 0x002fc60007810000 */
[----:B------:R-:W1:Y:S04]  /*5450*/  SHFL.BFLY PT, R206, R197, 0x2, 0x1f ;  /* 0x0c401f00c5ce7f89 */ /* 0x000e6800000e0000 */
[----:B------:R-:W2:Y:S01]  /*5460*/  SHFL.BFLY PT, R208, R156, 0x1, 0x1f ;  /* 0x0c201f009cd07f89 */ /* 0x000ea200000e0000 */
[----:B-1----:R-:W-:Y:S02]  /*5470*/  FMNMX.FTZ R21, R197, R206, !PT ;  /* 0x000000cec5157209 */ /* 0x002fe40007810000 */
[----:B--2---:R-:W-:-:S03]  /*5480*/  FMNMX.FTZ R156, R156, R208, !PT ;  /* 0x000000d09c9c7209 */ /* 0x004fc60007810000 */
[----:B------:R-:W1:Y:S01]  /*5490*/  SHFL.BFLY PT, R207, R21, 0x1, 0x1f ;  /* 0x0c201f0015cf7f89 */ /* 0x000e6200000e0000 */
[C---:B------:R-:W-:Y:S01]  /*54a0*/  FSETP.NEU.FTZ.AND P2, PT, R156.reuse, -INF , PT ;  /* 0xff8000009c00780b */ /* 0x040fe20003f5d000 */
[----:B------:R-:W-:-:S05]  /*54b0*/  FMUL.FTZ R197, R156, UR5 ;  /* 0x000000059cc57c20 */ /* 0x000fca0008410000 */
[----:B------:R-:W-:-:S05]  /*54c0*/  FSEL R197, R197, RZ, P2 ;  /* 0x000000ffc5c57208 */ /* 0x000fca0001000000 */
[--C-:B------:R-:W-:Y:S01]  /*54d0*/  FFMA.FTZ R206, R154, UR5, -R197.reuse ;  /* 0x000000059ace7c23 */ /* 0x100fe200080108c5 */
[--C-:B------:R-:W-:Y:S01]  /*54e0*/  FFMA.FTZ R208, R155, UR5, -R197.reuse ;  /* 0x000000059bd07c23 */ /* 0x100fe200080108c5 */
[----:B------:R-:W2:Y:S01]  /*54f0*/  S2R R154, SR_TID.X ;  /* 0x00000000009a7919 */ /* 0x000ea20000002100 */
[--C-:B------:R-:W-:Y:S01]  /*5500*/  FFMA.FTZ R158, R158, UR5, -R197.reuse ;  /* 0x000000059e9e7c23 */ /* 0x100fe200080108c5 */
[--C-:B------:R-:W-:Y:S01]  /*5510*/  FFMA.FTZ R159, R159, UR5, -R197.reuse ;  /* 0x000000059f9f7c23 */ /* 0x100fe200080108c5 */
[--C-:B------:R-:W-:Y:S01]  /*5520*/  FFMA.FTZ R162, R162, UR5, -R197.reuse ;  /* 0x00000005a2a27c23 */ /* 0x100fe200080108c5 */
[----:B------:R-:W-:Y:S01]  /*5530*/  MUFU.EX2 R206, R206 ;  /* 0x000000ce00ce7308 */ /* 0x000fe20000000800 */
[--C-:B------:R-:W-:Y:S01]  /*5540*/  FFMA.FTZ R163, R163, UR5, -R197.reuse ;  /* 0x00000005a3a37c23 */ /* 0x100fe200080108c5 */
[--C-:B------:R-:W-:Y:S01]  /*5550*/  FFMA.FTZ R166, R166, UR5, -R197.reuse ;  /* 0x00000005a6a67c23 */ /* 0x100fe200080108c5 */
[--C-:B------:R-:W-:Y:S01]  /*5560*/  FFMA.FTZ R167, R167, UR5, -R197.reuse ;  /* 0x00000005a7a77c23 */ /* 0x100fe200080108c5 */
[----:B-1----:R-:W-:Y:S01]  /*5570*/  FMNMX.FTZ R21, R21, R207, !PT ;  /* 0x000000cf15157209 */ /* 0x002fe20007810000 */
[--C-:B------:R-:W-:Y:S01]  /*5580*/  FFMA.FTZ R170, R170, UR5, -R197.reuse ;  /* 0x00000005aaaa7c23 */ /* 0x100fe200080108c5 */
[--C-:B------:R-:W-:Y:S01]  /*5590*/  FFMA.FTZ R171, R171, UR5, -R197.reuse ;  /* 0x00000005abab7c23 */ /* 0x100fe200080108c5 */
[--C-:B------:R-:W-:Y:S01]  /*55a0*/  FFMA.FTZ R174, R174, UR5, -R197.reuse ;  /* 0x00000005aeae7c23 */ /* 0x100fe200080108c5 */
[C---:B------:R-:W-:Y:S01]  /*55b0*/  FSETP.NEU.FTZ.AND P1, PT, R21.reuse, -INF , PT ;  /* 0xff8000001500780b */ /* 0x040fe20003f3d000 */
[----:B------:R-:W-:Y:S01]  /*55c0*/  FMUL.FTZ R209, R21, UR5 ;  /* 0x0000000515d17c20 */ /* 0x000fe20008410000 */
[----:B------:R-:W-:Y:S01]  /*55d0*/  MUFU.EX2 R208, R208 ;  /* 0x000000d000d07308 */ /* 0x000fe20000000800 */
[--C-:B------:R-:W-:Y:S01]  /*55e0*/  FFMA.FTZ R175, R175, UR5, -R197.reuse ;  /* 0x00000005afaf7c23 */ /* 0x100fe200080108c5 */
[--C-:B------:R-:W-:Y:S01]  /*55f0*/  FFMA.FTZ R178, R178, UR5, -R197.reuse ;  /* 0x00000005b2b27c23 */ /* 0x100fe200080108c5 */
[--C-:B------:R-:W-:Y:S01]  /*5600*/  FFMA.FTZ R179, R179, UR5, -R197.reuse ;  /* 0x00000005b3b37c23 */ /* 0x100fe200080108c5 */
[----:B------:R-:W-:Y:S01]  /*5610*/  FSEL R209, R209, RZ, P1 ;  /* 0x000000ffd1d17208 */ /* 0x000fe20000800000 */
[--C-:B------:R-:W-:Y:S01]  /*5620*/  FFMA.FTZ R182, R182, UR5, -R197.reuse ;  /* 0x00000005b6b67c23 */ /* 0x100fe200080108c5 */
[--C-:B------:R-:W-:Y:S01]  /*5630*/  FFMA.FTZ R183, R183, UR5, -R197.reuse ;  /* 0x00000005b7b77c23 */ /* 0x100fe200080108c5 */
[----:B------:R-:W-:Y:S01]  /*5640*/  FFMA.FTZ R186, R186, UR5, -R197 ;  /* 0x00000005baba7c23 */ /* 0x000fe200080108c5 */
[----:B------:R-:W-:Y:S01]  /*5650*/  MUFU.EX2 R158, R158 ;  /* 0x0000009e009e7308 */ /* 0x000fe20000000800 */
[--C-:B------:R-:W-:Y:S01]  /*5660*/  FFMA.FTZ R210, R152, UR5, -R209.reuse ;  /* 0x0000000598d27c23 */ /* 0x100fe200080108d1 */
[----:B------:R-:W-:Y:S01]  /*5670*/  FSEL R152, R21, RZ, P1 ;  /* 0x000000ff15987208 */ /* 0x000fe20000800000 */
[--C-:B------:R-:W-:Y:S01]  /*5680*/  FFMA.FTZ R207, R153, UR5, -R209.reuse ;  /* 0x0000000599cf7c23 */ /* 0x100fe200080108d1 */
[--C-:B------:R-:W-:Y:S01]  /*5690*/  FFMA.FTZ R205, R205, UR5, -R209.reuse ;  /* 0x00000005cdcd7c23 */ /* 0x100fe200080108d1 */
[--C-:B------:R-:W-:Y:S01]  /*56a0*/  FFMA.FTZ R157, R157, UR5, -R209.reuse ;  /* 0x000000059d9d7c23 */ /* 0x100fe200080108d1 */
[--C-:B------:R-:W-:Y:S01]  /*56b0*/  FFMA.FTZ R160, R160, UR5, -R209.reuse ;  /* 0x00000005a0a07c23 */ /* 0x100fe200080108d1 */
[----:B------:R-:W-:Y:S01]  /*56c0*/  FADD.FTZ R152, -R152, R202 ;  /* 0x000000ca98987221 */ /* 0x000fe20000010100 */
[----:B------:R-:W1:Y:S01]  /*56d0*/  MUFU.EX2 R159, R159 ;  /* 0x0000009f009f7308 */ /* 0x000e620000000800 */
[--C-:B------:R-:W-:Y:S01]  /*56e0*/  FFMA.FTZ R161, R161, UR5, -R209.reuse ;  /* 0x00000005a1a17c23 */ /* 0x100fe200080108d1 */
[----:B--2---:R-:W-:Y:S01]  /*56f0*/  SHF.R.U32.HI R154, RZ, 0x7, R154 ;  /* 0x00000007ff9a7819 */ /* 0x004fe2000001169a */
[----:B------:R-:W-:Y:S01]  /*5700*/  FMUL.FTZ R202, R152, UR5 ;  /* 0x0000000598ca7c20 */ /* 0x000fe20008410000 */
[----:B------:R-:W-:Y:S01]  /*5710*/  FSEL R152, R156, RZ, P2 ;  /* 0x000000ff9c987208 */ /* 0x000fe20001000000 */
[--C-:B------:R-:W-:Y:S01]  /*5720*/  FFMA.FTZ R164, R164, UR5, -R209.reuse ;  /* 0x00000005a4a47c23 */ /* 0x100fe200080108d1 */
[--C-:B------:R-:W-:Y:S01]  /*5730*/  FFMA.FTZ R165, R165, UR5, -R209.reuse ;  /* 0x00000005a5a57c23 */ /* 0x100fe200080108d1 */
[----:B------:R-:W-:Y:S01]  /*5740*/  FFMA.FTZ R168, R168, UR5, -R209 ;  /* 0x00000005a8a87c23 */ /* 0x000fe200080108d1 */
[----:B------:R-:W-:Y:S01]  /*5750*/  MUFU.EX2 R210, R210 ;  /* 0x000000d200d27308 */ /* 0x000fe20000000800 */
[----:B------:R-:W-:Y:S01]  /*5760*/  FADD.FTZ R153, -R152, R203 ;  /* 0x000000cb98997221 */ /* 0x000fe20000010100 */
[----:B------:R-:W-:-:S02]  /*5770*/  VIADD R152, R154, 0x8 ;  /* 0x000000089a987836 */ /* 0x000fc40000000000 */
[--C-:B------:R-:W-:Y:S01]  /*5780*/  FFMA.FTZ R169, R169, UR5, -R209.reuse ;  /* 0x00000005a9a97c23 */ /* 0x100fe200080108d1 */
[--C-:B------:R-:W-:Y:S01]  /*5790*/  FFMA.FTZ R172, R172, UR5, -R209.reuse ;  /* 0x00000005acac7c23 */ /* 0x100fe200080108d1 */
[----:B------:R-:W-:Y:S01]  /*57a0*/  FMUL.FTZ R153, R153, UR5 ;  /* 0x0000000599997c20 */ /* 0x000fe20008410000 */
[--C-:B------:R-:W-:Y:S01]  /*57b0*/  FFMA.FTZ R173, R173, UR5, -R209.reuse ;  /* 0x00000005adad7c23 */ /* 0x100fe200080108d1 */
[--C-:B------:R-:W-:Y:S01]  /*57c0*/  FFMA.FTZ R176, R176, UR5, -R209.reuse ;  /* 0x00000005b0b07c23 */ /* 0x100fe200080108d1 */
[----:B------:R-:W2:Y:S01]  /*57d0*/  MUFU.EX2 R202, R202 ;  /* 0x000000ca00ca7308 */ /* 0x000ea20000000800 */
[----:B-1----:R-:W-:Y:S01]  /*57e0*/  F2FP.F16.F32.PACK_AB R155, R159, R158 ;  /* 0x0000009e9f9b723e */ /* 0x002fe200000000ff */
[--C-:B------:R-:W-:Y:S01]  /*57f0*/  FFMA.FTZ R177, R177, UR5, -R209.reuse ;  /* 0x00000005b1b17c23 */ /* 0x100fe200080108d1 */
[--C-:B------:R-:W-:Y:S01]  /*5800*/  FFMA.FTZ R180, R180, UR5, -R209.reuse ;  /* 0x00000005b4b47c23 */ /* 0x100fe200080108d1 */
[----:B------:R-:W-:Y:S01]  /*5810*/  FFMA.FTZ R181, R181, UR5, -R209 ;  /* 0x00000005b5b57c23 */ /* 0x000fe200080108d1 */
[--C-:B------:R-:W-:Y:S01]  /*5820*/  FFMA.FTZ R187, R187, UR5, -R197.reuse ;  /* 0x00000005bbbb7c23 */ /* 0x100fe200080108c5 */
[----:B------:R-:W-:Y:S01]  /*5830*/  FFMA.FTZ R190, R190, UR5, -R197 ;  /* 0x00000005bebe7c23 */ /* 0x000fe200080108c5 */
[--C-:B------:R-:W-:Y:S01]  /*5840*/  FFMA.FTZ R184, R184, UR5, -R209.reuse ;  /* 0x00000005b8b87c23 */ /* 0x100fe200080108d1 */
[----:B------:R-:W1:Y:S01]  /*5850*/  MUFU.EX2 R203, R153 ;  /* 0x0000009900cb7308 */ /* 0x000e620000000800 */
[--C-:B------:R-:W-:Y:S01]  /*5860*/  FFMA.FTZ R185, R185, UR5, -R209.reuse ;  /* 0x00000005b9b97c23 */ /* 0x100fe200080108d1 */
[--C-:B------:R-:W-:Y:S01]  /*5870*/  FFMA.FTZ R188, R188, UR5, -R209.reuse ;  /* 0x00000005bcbc7c23 */ /* 0x100fe200080108d1 */
[----:B------:R-:W-:Y:S01]  /*5880*/  FFMA.FTZ R189, R189, UR5, -R209 ;  /* 0x00000005bdbd7c23 */ /* 0x000fe200080108d1 */
[----:B------:R-:W-:Y:S01]  /*5890*/  FFMA.FTZ R191, R191, UR5, -R197 ;  /* 0x00000005bfbf7c23 */ /* 0x000fe200080108c5 */
[--C-:B------:R-:W-:Y:S01]  /*58a0*/  FFMA.FTZ R192, R192, UR5, -R209.reuse ;  /* 0x00000005c0c07c23 */ /* 0x100fe200080108d1 */
[--C-:B------:R-:W-:Y:S01]  /*58b0*/  FFMA.FTZ R196, R196, UR5, -R209.reuse ;  /* 0x00000005c4c47c23 */ /* 0x100fe200080108d1 */
[----:B------:R-:W-:Y:S01]  /*58c0*/  FFMA.FTZ R204, R204, UR5, -R209 ;  /* 0x00000005cccc7c23 */ /* 0x000fe200080108d1 */
[----:B------:R-:W3:Y:S01]  /*58d0*/  MUFU.EX2 R207, R207 ;  /* 0x000000cf00cf7308 */ /* 0x000ee20000000800 */
[----:B------:R3:W-:Y:S01]  /*58e0*/  BAR.SYNC.DEFER_BLOCKING R152, 0x100 ;  /* 0x000400980000751d */ /* 0x0007e20000010000 */
[-C--:B--2---:R-:W-:Y:S01]  /*58f0*/  FMUL.FTZ R24, R24, R202.reuse ;  /* 0x000000ca18187220 */ /* 0x084fe20000410000 */
        /* <DEDUP_REMOVED lines=130> */
[----:B------:R-:W-:Y:S01]  /*6120*/  MUFU.EX2 R162, R162 ;  /* 0x000000a200a27308 */ /* 0x000fe20000000800 */
[----:B---3--:R-:W-:Y:S01]  /*6130*/  F2FP.F16.F32.PACK_AB R152, R207, R210 ;  /* 0x000000d2cf98723e */ /* 0x008fe200000000ff */
[----:B------:R-:W-:Y:S01]  /*6140*/  FFMA.FTZ R5, R203, R5, R206 ;  /* 0x00000005cb057223 */ /* 0x000fe200000100ce */
[----:B--2---:R-:W-:Y:S01]  /*6150*/  F2FP.F16.F32.PACK_AB R154, R157, R205 ;  /* 0x000000cd9d9a723e */ /* 0x004fe200000000ff */
[----:B------:R-:W-:-:S02]  /*6160*/  FFMA.FTZ R4, R202, R4, R210 ;  /* 0x00000004ca047223 */ /* 0x000fc400000100d2 */
[----:B------:R-:W-:Y:S01]  /*6170*/  FADD.FTZ R5, R208, R5 ;  /* 0x00000005d0057221 */ /* 0x000fe20000010000 */
[----:B------:R-:W-:Y:S01]  /*6180*/  WARPGROUP.ARRIVE ;  /* 0x00000000000079c5 */ /* 0x000fe20000000000 */
[----:B------:R-:W1:Y:S01]  /*6190*/  MUFU.EX2 R163, R163 ;  /* 0x000000a300a37308 */ /* 0x000e620000000800 */
[----:B------:R-:W-:Y:S01]  /*61a0*/  FADD.FTZ R4, R207, R4 ;  /* 0x00000004cf047221 */ /* 0x000fe20000010000 */
[----:B------:R-:W-:-:S03]  /*61b0*/  FADD.FTZ R158, R158, R5 ;  /* 0x000000059e9e7221 */ /* 0x000fc60000010000 */
[----:B------:R-:W-:Y:S01]  /*61c0*/  HGMMA.64x256x16.F32 R24, R152, gdesc[UR8].tnspB, R24, gsb0 ;  /* 0x43e0000898187df0 */ /* 0x000fe20008000818 */
[----:B------:R-:W-:Y:S01]  /*61d0*/  UIADD3 UR10, UR6, 0x80, URZ ;  /* 0x00000080060a7890 */ /* 0x000fe2000fffe03f */
[----:B------:R-:W-:Y:S01]  /*61e0*/  FADD.FTZ R4, R205, R4 ;  /* 0x00000004cd047221 */ /* 0x000fe20000010000 */
[----:B------:R-:W-:Y:S01]  /*61f0*/  MUFU.EX2 R166, R166 ;  /* 0x000000a600a67308 */ /* 0x000fe20000000800 */
[----:B------:R-:W-:Y:S01]  /*6200*/  UMOV UR11, 0x40000040 ;  /* 0x40000040000b7882 */ /* 0x000fe20000000000 */
[----:B------:R-:W-:Y:S01]  /*6210*/  FADD.FTZ R159, R159, R158 ;  /* 0x0000009e9f9f7221 */ /* 0x000fe20000010000 */
[----:B------:R-:W-:-:S05]  /*6220*/  FADD.FTZ R157, R157, R4 ;  /* 0x000000049d9d7221 */ /* 0x000fca0000010000 */
[----:B------:R-:W2:Y:S08]  /*6230*/  MUFU.EX2 R167, R167 ;  /* 0x000000a700a77308 */ /* 0x000eb00000000800 */
[----:B------:R-:W-:Y:S08]  /*6240*/  MUFU.EX2 R160, R160 ;  /* 0x000000a000a07308 */ /* 0x000ff00000000800 */
[----:B------:R-:W3:Y:S08]  /*6250*/  MUFU.EX2 R161, R161 ;  /* 0x000000a100a17308 */ /* 0x000ef00000000800 */
[----:B------:R-:W-:Y:S08]  /*6260*/  MUFU.EX2 R164, R164 ;  /* 0x000000a400a47308 */ /* 0x000ff00000000800 */
[----:B------:R-:W4:Y:S08]  /*6270*/  MUFU.EX2 R165, R165 ;  /* 0x000000a500a57308 */ /* 0x000f300000000800 */
[----:B------:R-:W-:Y:S08]  /*6280*/  MUFU.EX2 R170, R170 ;  /* 0x000000aa00aa7308 */ /* 0x000ff00000000800 */
[----:B------:R-:W-:Y:S08]  /*6290*/  MUFU.EX2 R171, R171 ;  /* 0x000000ab00ab7308 */ /* 0x000ff00000000800 */
[----:B------:R-:W-:Y:S08]  /*62a0*/  MUFU.EX2 R174, R174 ;  /* 0x000000ae00ae7308 */ /* 0x000ff00000000800 */
[----:B------:R-:W-:Y:S08]  /*62b0*/  MUFU.EX2 R168, R168 ;  /* 0x000000a800a87308 */ /* 0x000ff00000000800 */
[----:B------:R-:W5:Y:S08]  /*62c0*/  MUFU.EX2 R169, R169 ;  /* 0x000000a900a97308 */ /* 0x000f700000000800 */
[----:B------:R-:W-:Y:S08]  /*62d0*/  MUFU.EX2 R172, R172 ;  /* 0x000000ac00ac7308 */ /* 0x000ff00000000800 */
[----:B------:R-:W0:Y:S08]  /*62e0*/  MUFU.EX2 R173, R173 ;  /* 0x000000ad00ad7308 */ /* 0x000e300000000800 */
[----:B------:R-:W0:Y:S08]  /*62f0*/  MUFU.EX2 R175, R175 ;  /* 0x000000af00af7308 */ /* 0x000e300000000800 */
[----:B------:R-:W-:Y:S08]  /*6300*/  MUFU.EX2 R178, R178 ;  /* 0x000000b200b27308 */ /* 0x000ff00000000800 */
[----:B------:R-:W-:Y:S08]  /*6310*/  MUFU.EX2 R179, R179 ;  /* 0x000000b300b37308 */ /* 0x000ff00000000800 */
[----:B------:R-:W-:Y:S08]  /*6320*/  MUFU.EX2 R182, R182 ;  /* 0x000000b600b67308 */ /* 0x000ff00000000800 */
[----:B------:R-:W-:Y:S08]  /*6330*/  MUFU.EX2 R176, R176 ;  /* 0x000000b000b07308 */ /* 0x000ff00000000800 */
[----:B------:R-:W0:Y:S08]  /*6340*/  MUFU.EX2 R177, R177 ;  /* 0x000000b100b17308 */ /* 0x000e300000000800 */
        /* <DEDUP_REMOVED lines=11> */
[----:B------:R-:W0:Y:S08]  /*6400*/  MUFU.EX2 R192, R192 ;  /* 0x000000c000c07308 */ /* 0x000e300000000800 */
[----:B------:R-:W-:Y:S08]  /*6410*/  MUFU.EX2 R196, R196 ;  /* 0x000000c400c47308 */ /* 0x000ff00000000800 */
[----:B------:R-:W0:Y:S01]  /*6420*/  MUFU.EX2 R204, R204 ;  /* 0x000000cc00cc7308 */ /* 0x000e220000000800 */
[----:B------:R-:W-:-:S02]  /*6430*/  WARPGROUP.DEPBAR.LE gsb0, 0x0 ;  /* 0x00008000000079c5 */ /* 0x000fc40000010000 */
[----:B-1----:R-:W-:Y:S01]  /*6440*/  F2FP.F16.F32.PACK_AB R153, R163, R162 ;  /* 0x000000a2a399723e */ /* 0x002fe200000000ff */
[----:B------:R-:W-:Y:S01]  /*6450*/  FADD.FTZ R162, R162, R159 ;  /* 0x0000009fa2a27221 */ /* 0x000fe20000010000 */
[----:B--2---:R-:W-:Y:S02]  /*6460*/  F2FP.F16.F32.PACK_AB R155, R167, R166 ;  /* 0x000000a6a79b723e */ /* 0x004fe400000000ff */
[----:B---3--:R-:W-:Y:S01]  /*6470*/  F2FP.F16.F32.PACK_AB R152, R161, R160 ;  /* 0x000000a0a198723e */ /* 0x008fe200000000ff */
[----:B------:R-:W-:Y:S01]  /*6480*/  FADD.FTZ R160, R160, R157 ;  /* 0x0000009da0a07221 */ /* 0x000fe20000010000 */
[----:B----4-:R-:W-:Y:S01]  /*6490*/  F2FP.F16.F32.PACK_AB R154, R165, R164 ;  /* 0x000000a4a59a723e */ /* 0x010fe200000000ff */
[----:B------:R-:W-:Y:S02]  /*64a0*/  FADD.FTZ R163, R163, R162 ;  /* 0x000000a2a3a37221 */ /* 0x000fe40000010000 */
[----:B------:R-:W-:Y:S01]  /*64b0*/  FADD.FTZ R161, R161, R160 ;  /* 0x000000a0a1a17221 */ /* 0x000fe20000010000 */
[----:B------:R-:W-:Y:S01]  /*64c0*/  WARPGROUP.ARRIVE ;  /* 0x00000000000079c5 */ /* 0x000fe20000000000 */
[----:B------:R-:W-:-:S02]  /*64d0*/  FADD.FTZ R166, R166, R163 ;  /* 0x000000a3a6a67221 */ /* 0x000fc40000010000 */
[----:B------:R-:W-:Y:S02]  /*64e0*/  FADD.FTZ R164, R164, R161 ;  /* 0x000000a1a4a47221 */ /* 0x000fe40000010000 */
[----:B------:R-:W-:Y:S01]  /*64f0*/  FADD.FTZ R167, R167, R166 ;  /* 0x000000a6a7a77221 */ /* 0x000fe20000010000 */
[----:B------:R-:W-:Y:S01]  /*6500*/  HGMMA.64x256x16.F32 R24, R152, gdesc[UR8].tnspB, R24, gsb0 ;  /* 0x43e0000898187df0 */ /* 0x000fe20008000818 */
[----:B------:R-:W-:Y:S01]  /*6510*/  UIADD3 UR10, UR6, 0x100, URZ ;  /* 0x00000100060a7890 */ /* 0x000fe2000fffe03f */
[----:B------:R-:W-:Y:S01]  /*6520*/  FADD.FTZ R165, R165, R164 ;  /* 0x000000a4a5a57221 */ /* 0x000fe20000010000 */
[----:B------:R-:W-:Y:S01]  /*6530*/  UMOV UR11, 0x40000040 ;  /* 0x40000040000b7882 */ /* 0x000fe20000000000 */
[----:B------:R-:W-:Y:S02]  /*6540*/  WARPGROUP.DEPBAR.LE gsb0, 0x0 ;  /* 0x00008000000079c5 */ /* 0x000fe40000010000 */
[----:B-----5:R-:W-:Y:S01]  /*6550*/  F2FP.F16.F32.PACK_AB R152, R169, R168 ;  /* 0x000000a8a998723e */ /* 0x020fe200000000ff */
[----:B------:R-:W-:Y:S01]  /*6560*/  FADD.FTZ R168, R168, R165 ;  /* 0x000000a5a8a87221 */ /* 0x000fe20000010000 */
[----:B------:R-:W-:Y:S01]  /*6570*/  F2FP.F16.F32.PACK_AB R153, R171, R170 ;  /* 0x000000aaab99723e */ /* 0x000fe200000000ff */
[----:B------:R-:W-:Y:S01]  /*6580*/  FADD.FTZ R170, R170, R167 ;  /* 0x000000a7aaaa7221 */ /* 0x000fe20000010000 */
[----:B0-----:R-:W-:Y:S01]  /*6590*/  F2FP.F16.F32.PACK_AB R154, R173, R172 ;  /* 0x000000acad9a723e */ /* 0x001fe200000000ff */
        /* <DEDUP_REMOVED lines=47> */
[----:B------:R-:W-:Y:S01]  /*6890*/  FFMA.FTZ R152, R193, UR5, -R209 ;  /* 0x00000005c1987c23 */ /* 0x000fe200080108d1 */
[--C-:B------:R-:W-:Y:S01]  /*68a0*/  FFMA.FTZ R193, R194, UR5, -R197.reuse ;  /* 0x00000005c2c17c23 */ /* 0x100fe200080108c5 */
[--C-:B------:R-:W-:Y:S01]  /*68b0*/  FFMA.FTZ R194, R195, UR5, -R197.reuse ;  /* 0x00000005c3c27c23 */ /* 0x100fe200080108c5 */
[--C-:B------:R-:W-:Y:S01]  /*68c0*/  FFMA.FTZ R195, R198, UR5, -R197.reuse ;  /* 0x00000005c6c37c23 */ /* 0x100fe200080108c5 */
[----:B------:R-:W-:Y:S01]  /*68d0*/  FFMA.FTZ R197, R199, UR5, -R197 ;  /* 0x00000005c7c57c23 */ /* 0x000fe200080108c5 */
[----:B------:R-:W0:Y:S01]  /*68e0*/  MUFU.EX2 R198, R152 ;  /* 0x0000009800c67308 */ /* 0x000e220000000800 */
[----:B------:R-:W-:-:S07]  /*68f0*/  F2FP.F16.F32.PACK_AB R154, R204, R196 ;  /* 0x000000c4cc9a723e */ /* 0x000fce00000000ff */
[----:B------:R-:W-:Y:S08]  /*6900*/  MUFU.EX2 R193, R193 ;  /* 0x000000c100c17308 */ /* 0x000ff00000000800 */
[----:B------:R-:W1:Y:S01]  /*6910*/  MUFU.EX2 R194, R194 ;  /* 0x000000c200c27308 */ /* 0x000e620000000800 */
[C---:B0-----:R-:W-:Y:S01]  /*6920*/  F2FP.F16.F32.PACK_AB R152, R198.reuse, R192 ;  /* 0x000000c0c698723e */ /* 0x041fe200000000ff */
[----:B------:R-:W-:-:S04]  /*6930*/  FADD.FTZ R189, R198, R189 ;  /* 0x000000bdc6bd7221 */ /* 0x000fc80000010000 */
[----:B------:R-:W-:Y:S02]  /*6940*/  FADD.FTZ R189, R196, R189 ;  /* 0x000000bdc4bd7221 */ /* 0x000fe40000010000 */
[----:B------:R-:W0:Y:S02]  /*6950*/  MUFU.EX2 R195, R195 ;  /* 0x000000c300c37308 */ /* 0x000e240000000800 */
[----:B------:R-:W-:-:S06]  /*6960*/  FADD.FTZ R4, R204, R189 ;  /* 0x000000bdcc047221 */ /* 0x000fcc0000010000 */
[----:B------:R-:W2:Y:S01]  /*6970*/  MUFU.EX2 R197, R197 ;  /* 0x000000c500c57308 */ /* 0x000ea20000000800 */
[----:B-1----:R-:W-:Y:S01]  /*6980*/  F2FP.F16.F32.PACK_AB R153, R194, R193 ;  /* 0x000000c1c299723e */ /* 0x002fe200000000ff */
[----:B------:R-:W-:-:S04]  /*6990*/  FADD.FTZ R193, R193, R190 ;  /* 0x000000bec1c17221 */ /* 0x000fc80000010000 */
[----:B------:R-:W-:-:S04]  /*69a0*/  FADD.FTZ R194, R194, R193 ;  /* 0x000000c1c2c27221 */ /* 0x000fc80000010000 */
[----:B0-----:R-:W-:Y:S01]  /*69b0*/  FADD.FTZ R194, R195, R194 ;  /* 0x000000c2c3c27221 */ /* 0x001fe20000010000 */
[----:B--2---:R-:W-:-:S03]  /*69c0*/  F2FP.F16.F32.PACK_AB R155, R197, R195 ;  /* 0x000000c3c59b723e */ /* 0x004fc600000000ff */
[----:B------:R-:W-:Y:S01]  /*69d0*/  FADD.FTZ R5, R197, R194 ;  /* 0x000000c2c5057221 */ /* 0x000fe20000010000 */
[----:B------:R-:W-:-:S06]  /*69e0*/  WARPGROUP.ARRIVE ;  /* 0x00000000000079c5 */ /* 0x000fcc0000000000 */
[----:B------:R-:W-:Y:S03]  /*69f0*/  HGMMA.64x256x16.F32 R24, R152, gdesc[UR8].tnspB, R24, gsb0 ;  /* 0x43e0000898187df0 */ /* 0x000fe60008000818 */
[----:B------:R-:W-:Y:S02]  /*6a00*/  WARPGROUP.DEPBAR.LE gsb0, 0x0 ;  /* 0x00008000000079c5 */ /* 0x000fe40000010000 */
[----:B------:R-:W-:Y:S05]  /*6a10*/  @!P0 BRA `(.L_x_4677) ;  /* 0x0000000000048947 */ /* 0x000fea0003800000 */
[----:B------:R-:W-:Y:S01]  /*6a20*/  BPT.TRAP 0x1 ;  /* 0x000000040000795c */ /* 0x000fe20000300000 */
.L_x_4677:
[----:B------:R-:W-:Y:S01]  /*6a30*/  UIADD3 UR4, UR4, 0x32460, URZ ;  /* 0x0003246004047890 */ /* 0x000fe2000fffe03f */
[C---:B------:R-:W-:Y:S01]  /*6a40*/  ISETP.GT.AND P1, PT, R201.reuse, R211, PT ;  /* 0x000000d3c900720c */ /* 0x040fe20003f24270 */
[----:B------:R-:W-:Y:S02]  /*6a50*/  VIADD R201, R201, 0xffffffff ;  /* 0xffffffffc9c97836 */ /* 0x000fe40000000000 */
[----:B------:R-:W-:Y:S01]  /*6a60*/  UPRMT UR4, UR54, 0x654, UR4 ;  /* 0x0000065436047896 */ /* 0x000fe20008000004 */
[----:B------:R-:W-:Y:S02]  /*6a70*/  IMAD.MOV.U32 R203, RZ, RZ, R156 ;  /* 0x000000ffffcb7224 */ /* 0x000fe400078e009c */
[----:B------:R-:W-:-:S06]  /*6a80*/  IMAD.MOV.U32 R202, RZ, RZ, R21 ;  /* 0x000000ffffca7224 */ /* 0x000fcc00078e0015 */
[----:B------:R-:W-:Y:S01]  /*6a90*/  SYNCS.ARRIVE.TRANS64.RED.A1T0 RZ, [UR4], RZ ;  /* 0x000000ffffff79a7 */ /* 0x000fe20008100404 */
[----:B------:R-:W-:Y:S05]  /*6aa0*/  @P1 BRA `(.L_x_4678) ;  /* 0xffffffd400441947 */ /* 0x000fea000383ffff */
.L_x_4667:
[----:B------:R-:W-:-:S13]  /*6ab0*/  ISETP.GE.AND P1, PT, R201, RZ, PT ;  /* 0x000000ffc900720c */ /* 0x000fda0003f26270 */
[----:B------:R-:W-:Y:S05]  /*6ac0*/  @!P1 BRA `(.L_x_4679) ;  /* 0x0000002000d89947 */ /* 0x000fea0003800000 */
[----:B------:R-:W-:Y:S02]  /*6ad0*/  IMAD.MOV.U32 R207, RZ, RZ, R156 ;  /* 0x000000ffffcf7224 */ /* 0x000fe400078e009c */
[----:B------:R-:W-:-:S07]  /*6ae0*/  IMAD.MOV.U32 R202, RZ, RZ, R21 ;  /* 0x000000ffffca7224 */ /* 0x000fce00078e0015 */
.L_x_4690:
[----:B------:R-:W-:-:S04]  /*6af0*/  UIADD3 UR38, UR38, 0x1, URZ ;  /* 0x0000000126267890 */ /* 0x000fc8000fffe03f */
[----:B------:R-:W-:-:S04]  /*6b00*/  UISETP.NE.AND UP0, UPT, UR38, 0x2, UPT ;  /* 0x000000022600788c */ /* 0x000fc8000bf05270 */
[----:B------:R-:W-:Y:S02]  /*6b10*/  USEL UR4, URZ, 0x1, UP0 ;  /* 0x000000013f047887 */ /* 0x000fe40008000000 */
[----:B------:R-:W-:Y:S02]  /*6b20*/  USEL UR38, UR38, URZ, UP0 ;  /* 0x0000003f26267287 */ /* 0x000fe40008000000 */
[----:B------:R-:W-:Y:S01]  /*6b30*/  ULOP3.LUT UR39, UR39, UR4, URZ, 0x3c, !UPT ;  /* 0x0000000427277292 */ /* 0x000fe2000f8e3c3f */
[----:B------:R-:W-:Y:S11]  /*6b40*/  @!P0 BRA `(.L_x_4680) ;  /* 0x0000000000048947 */ /* 0x000ff60003800000 */
[----:B------:R-:W-:Y:S01]  /*6b50*/  BPT.TRAP 0x1 ;  /* 0x000000040000795c */ /* 0x000fe20000300000 */
.L_x_4680:
        /* <DEDUP_REMOVED lines=9> */
.L_x_4681:
[----:B-1----:R-:W-:Y:S05]  /*6bf0*/  @P1 BRA `(.L_x_4682) ;  /* 0x0000000000081947 */ /* 0x002fea0003800000 */
[----:B------:R-:W1:Y:S02]  /*6c00*/  SYNCS.PHASECHK.TRANS64.TRYWAIT P1, [UR4+0x32430], R0 ;  /* 0x03243000ff0075a7 */ /* 0x000e640008020144 */
[----:B-1----:R-:W-:Y:S05]  /*6c10*/  @!P1 BRA `(.L_x_4683) ;  /* 0x000000a400709947 */ /* 0x002fea0003800000 */
.L_x_4682:
        /* <DEDUP_REMOVED lines=32> */
.L_x_4684:
[----:B------:R2:W3:Y:S01]  /*6e20*/  SYNCS.PHASECHK.TRANS64.TRYWAIT P1, [UR4+0x32450], R0 ;  /* 0x03245000ff0075a7 */ /* 0x0004e20008020144 */
[----:B------:R-:W-:Y:S05]  /*6e30*/  @!P0 BRA `(.L_x_4685) ;  /* 0x0000000000048947 */ /* 0x000fea0003800000 */
[----:B------:R-:W-:Y:S01]  /*6e40*/  BPT.TRAP 0x1 ;  /* 0x000000040000795c */ /* 0x000fe20000300000 */
.L_x_4685:
[----:B---3--:R-:W-:Y:S05]  /*6e50*/  @P1 BRA `(.L_x_4686) ;  /* 0x0000000000081947 */ /* 0x008fea0003800000 */
[----:B------:R-:W3:Y:S02]  /*6e60*/  SYNCS.PHASECHK.TRANS64.TRYWAIT P1, [UR4+0x32450], R0 ;  /* 0x03245000ff0075a7 */ /* 0x000ee40008020144 */
[----:B---3--:R-:W-:Y:S05]  /*6e70*/  @!P1 BRA `(.L_x_4687) ;  /* 0x000000a000f09947 */ /* 0x008fea0003800000 */
.L_x_4686:
        /* <DEDUP_REMOVED lines=57> */
[----:B------:R-:W-:Y:S01]  /*7210*/  UMOV UR48, UR52 ;  /* 0x0000003400307c82 */ /* 0x000fe20008000000 */
[----:B------:R-:W-:Y:S01]  /*7220*/  UMOV UR49, UR53 ;  /* 0x0000003500317c82 */ /* 0x000fe20008000000 */
[----:B------:R-:W-:Y:S01]  /*7230*/  UMOV UR51, 0x40000040 ;  /* 0x4000004000337882 */ /* 0x000fe20000000000 */
[----:B------:R-:W-:Y:S02]  /*7240*/  WARPGROUP.DEPBAR.LE gsb0, 0x0 ;  /* 0x00008000000079c5 */ /* 0x000fe40000010000 */
[----:B------:R-:W-:-:S06]  /*7250*/  WARPGROUP.ARRIVE ;  /* 0x00000000000079c5 */ /* 0x000fcc0000000000 */
[----:B------:R-:W-:Y:S01]  /*7260*/  HGMMA.64x96x16.F32 R152, gdesc[UR48], R152, gsb0 ;  /* 0x01600000309879f0 */ /* 0x000fe20008000898 */
[----:B------:R-:W-:Y:S01]  /*7270*/  UIADD3 UR50, UR5, 0x906, URZ ;  /* 0x0000090605327890 */ /* 0x000fe2000fffe03f */
[----:B------:R-:W-:Y:S01]  /*7280*/  UMOV UR48, UR56 ;  /* 0x0000003800307c82 */ /* 0x000fe20008000000 */
[----:B------:R-:W-:Y:S01]  /*7290*/  UMOV UR49, UR57 ;  /* 0x0000003900317c82 */ /* 0x000fe20008000000 */
        /* <DEDUP_REMOVED lines=35> */
.L_x_4688:
[----:B------:R-:W-:Y:S01]  /*74d0*/  FMNMX.FTZ R204, R152, R202, !PT ;  /* 0x000000ca98cc7209 */ /* 0x000fe20007810000 */
[----:B------:R-:W-:Y:S01]  /*74e0*/  ULDC UR5, c[0x0][0xa80] ;  /* 0x0002a00000057ab9 */ /* 0x000fe20000000800 */
[----:B------:R-:W-:Y:S02]  /*74f0*/  UIADD3 UR10, UR4, 0x32440, URZ ;  /* 0x00032440040a7890 */ /* 0x000fe4000fffe03f */
[----:B------:R-:W-:Y:S01]  /*7500*/  FMNMX.FTZ R21, R153, R204, !PT ;  /* 0x000000cc99157209 */ /* 0x000fe20007810000 */
[----:B------:R-:W-:Y:S01]  /*7510*/  UMOV UR15, 0x40000040 ;  /* 0x40000040000f7882 */ /* 0x000fe20000000000 */
[----:B------:R-:W-:Y:S02]  /*7520*/  UPRMT UR11, UR6, 0x654, UR10 ;  /* 0x00000654060b7896 */ /* 0x000fe4000800000a */
[----:B------:R-:W-:Y:S01]  /*7530*/  FMNMX.FTZ R204, R156, R21, !PT ;  /* 0x000000159ccc7209 */ /* 0x000fe20007810000 */
[----:B------:R-:W-:-:S03]  /*7540*/  UIMAD UR10, UR38, 0xc00, UR7 ;  /* 0x00000c00260a78a4 */ /* 0x000fc6000f8e0207 */
[----:B------:R-:W-:Y:S01]  /*7550*/  FMNMX.FTZ R21, R157, R204, !PT ;  /* 0x000000cc9d157209 */ /* 0x000fe20007810000 */
[----:B------:R-:W-:Y:S02]  /*7560*/  UIADD3 UR14, UR10, 0x80, URZ ;  /* 0x000000800a0e7890 */ /* 0x000fe4000fffe03f */
[----:B------:R-:W-:Y:S01]  /*7570*/  SYNCS.ARRIVE.TRANS64.RED.A1T0 RZ, [UR11], RZ ;  /* 0x000000ffffff79a7 */ /* 0x000fe2000810040b */
[----:B------:R-:W-:Y:S01]  /*7580*/  FMNMX.FTZ R204, R160, R21, !PT ;  /* 0x00000015a0cc7209 */ /* 0x000fe20007810000 */
[----:B------:R-:W-:-:S03]  /*7590*/  UMOV UR11, 0x40000040 ;  /* 0x40000040000b7882 */ /* 0x000fc60000000000 */
        /* <DEDUP_REMOVED lines=45> */
[----:B-1----:R-:W-:-:S05]  /*7870*/  FMNMX.FTZ R209, R204, R21, !PT ;  /* 0x00000015ccd17209 */ /* 0x002fca0007810000 */
[----:B------:R-:W1:Y:S01]  /*7880*/  SHFL.BFLY PT, R208, R209, 0x1, 0x1f ;  /* 0x0c201f00d1d07f89 */ /* 0x000e6200000e0000 */
[----:B--2---:R-:W-:Y:S02]  /*7890*/  FMNMX.FTZ R203, R206, R203, !PT ;  /* 0x000000cbcecb7209 */ /* 0x004fe40007810000 */
[----:B-1----:R-:W-:-:S03]  /*78a0*/  FMNMX.FTZ R21, R209, R208, !PT ;  /* 0x000000d0d1157209 */ /* 0x002fc60007810000 */
[----:B------:R-:W1:Y:S02]  /*78b0*/  SHFL.BFLY PT, R208, R203, 0x1, 0x1f ;  /* 0x0c201f00cbd07f89 */ /* 0x000e6400000e0000 */
[C---:B------:R-:W-:Y:S01]  /*78c0*/  FMUL.FTZ R204, R21.reuse, UR5 ;  /* 0x0000000515cc7c20 */ /* 0x040fe20008410000 */
[----:B------:R-:W-:-:S03]  /*78d0*/  FADD.FTZ R202, -R21, R202 ;  /* 0x000000ca15ca7221 */ /* 0x000fc60000010100 */
[--C-:B------:R-:W-:Y:S01]  /*78e0*/  FFMA.FTZ R210, R152, UR5, -R204.reuse ;  /* 0x0000000598d27c23 */ /* 0x100fe200080108cc */
[--C-:B------:R-:W-:Y:S01]  /*78f0*/  FFMA.FTZ R152, R156, UR5, -R204.reuse ;  /* 0x000000059c987c23 */ /* 0x100fe200080108cc */
[----:B------:R-:W-:Y:S01]  /*7900*/  FMUL.FTZ R205, R202, UR5 ;  /* 0x00000005cacd7c20 */ /* 0x000fe20008410000 */
[--C-:B------:R-:W-:Y:S01]  /*7910*/  FFMA.FTZ R202, R153, UR5, -R204.reuse ;  /* 0x0000000599ca7c23 */ /* 0x100fe200080108cc */
        /* <DEDUP_REMOVED lines=13> */
[----:B-1----:R-:W-:Y:S01]  /*79f0*/  FMNMX.FTZ R156, R203, R208, !PT ;  /* 0x000000d0cb9c7209 */ /* 0x002fe20007810000 */
[--C-:B------:R-:W-:Y:S01]  /*7a00*/  FFMA.FTZ R180, R180, UR5, -R204.reuse ;  /* 0x00000005b4b47c23 */ /* 0x100fe200080108cc */
[--C-:B------:R-:W-:Y:S01]  /*7a10*/  FFMA.FTZ R181, R181, UR5, -R204.reuse ;  /* 0x00000005b5b57c23 */ /* 0x100fe200080108cc */
[----:B------:R1:W-:Y:S01]  /*7a20*/  MUFU.EX2 R203, R152 ;  /* 0x0000009800cb7308 */ /* 0x0003e20000000800 */
[--C-:B------:R-:W-:Y:S01]  /*7a30*/  FFMA.FTZ R184, R184, UR5, -R204.reuse ;  /* 0x00000005b8b87c23 */ /* 0x100fe200080108cc */
[C---:B------:R-:W-:Y:S01]  /*7a40*/  FADD.FTZ R153, -R156.reuse, R207 ;  /* 0x000000cf9c997221 */ /* 0x040fe20000010100 */
[----:B------:R-:W-:Y:S01]  /*7a50*/  FMUL.FTZ R208, R156, UR5 ;  /* 0x000000059cd07c20 */ /* 0x000fe20008410000 */
[--C-:B------:R-:W-:Y:S01]  /*7a60*/  FFMA.FTZ R185, R185, UR5, -R204.reuse ;  /* 0x00000005b9b97c23 */ /* 0x100fe200080108cc */
[----:B------:R-:W-:Y:S01]  /*7a70*/  FFMA.FTZ R188, R188, UR5, -R204 ;  /* 0x00000005bcbc7c23 */ /* 0x000fe200080108cc */
[----:B------:R-:W-:Y:S01]  /*7a80*/  FMUL.FTZ R153, R153, UR5 ;  /* 0x0000000599997c20 */ /* 0x000fe20008410000 */
[--C-:B--2---:R-:W-:Y:S01]  /*7a90*/  FFMA.FTZ R210, R154, UR5, -R208.reuse ;  /* 0x000000059ad27c23 */ /* 0x104fe200080108d0 */
[----:B------:R-:W-:Y:S01]  /*7aa0*/  FFMA.FTZ R207, R155, UR5, -R208 ;  /* 0x000000059bcf7c23 */ /* 0x000fe200080108d0 */
[----:B-1----:R-:W-:-:S02]  /*7ab0*/  VIADD R152, R211, 0x8 ;  /* 0x00000008d3987836 */ /* 0x002fc40000000000 */
[--C-:B------:R-:W-:Y:S01]  /*7ac0*/  FFMA.FTZ R158, R158, UR5, -R208.reuse ;  /* 0x000000059e9e7c23 */ /* 0x100fe200080108d0 */
[--C-:B------:R-:W-:Y:S01]  /*7ad0*/  FFMA.FTZ R159, R159, UR5, -R208.reuse ;  /* 0x000000059f9f7c23 */ /* 0x100fe200080108d0 */
[----:B------:R-:W1:Y:S01]  /*7ae0*/  MUFU.EX2 R209, R153 ;  /* 0x0000009900d17308 */ /* 0x000e620000000800 */
[-C--:B---3--:R-:W-:Y:S01]  /*7af0*/  FMUL.FTZ R24, R24, R205.reuse ;  /* 0x000000cd18187220 */ /* 0x088fe20000410000 */
[-C--:B------:R-:W-:Y:S01]  /*7b00*/  FMUL.FTZ R25, R25, R205.reuse ;  /* 0x000000cd19197220 */ /* 0x080fe20000410000 */
[-C--:B------:R-:W-:Y:S01]  /*7b10*/  FMUL.FTZ R28, R28, R205.reuse ;  /* 0x000000cd1c1c7220 */ /* 0x080fe20000410000 */
[-C--:B------:R-:W-:Y:S01]  /*7b20*/  FMUL.FTZ R29, R29, R205.reuse ;  /* 0x000000cd1d1d7220 */ /* 0x080fe20000410000 */
[-C--:B------:R-:W-:Y:S01]  /*7b30*/  FMUL.FTZ R32, R32, R205.reuse ;  /* 0x000000cd20207220 */ /* 0x080fe20000410000 */
[-C--:B------:R-:W-:Y:S01]  /*7b40*/  FMUL.FTZ R33, R33, R205.reuse ;  /* 0x000000cd21217220 */ /* 0x080fe20000410000 */
[-C--:B------:R-:W-:Y:S01]  /*7b50*/  FMUL.FTZ R36, R36, R205.reuse ;  /* 0x000000cd24247220 */ /* 0x080fe20000410000 */
[----:B------:R-:W2:Y:S01]  /*7b60*/  MUFU.EX2 R202, R202 ;  /* 0x000000ca00ca7308 */ /* 0x000ea20000000800 */
[----:B------:R2:W-:Y:S01]  /*7b70*/  BAR.SYNC.DEFER_BLOCKING R152, 0x100 ;  /* 0x000400980000751d */ /* 0x0005e20000010000 */
        /* <DEDUP_REMOVED lines=126> */
[----:B--2---:R-:W-:Y:S01]  /*8360*/  F2FP.F16.F32.PACK_AB R152, R202, R206 ;  /* 0x000000ceca98723e */ /* 0x004fe200000000ff */
[--C-:B------:R-:W-:Y:S01]  /*8370*/  FFMA.FTZ R162, R162, UR5, -R208.reuse ;  /* 0x00000005a2a27c23 */ /* 0x100fe200080108d0 */
[----:B---3--:R-:W-:Y:S01]  /*8380*/  F2FP.F16.F32.PACK_AB R154, R157, R203 ;  /* 0x000000cb9d9a723e */ /* 0x008fe200000000ff */
[--C-:B------:R-:W-:Y:S01]  /*8390*/  FFMA.FTZ R163, R163, UR5, -R208.reuse ;  /* 0x00000005a3a37c23 */ /* 0x100fe200080108d0 */
[----:B----4-:R-:W-:Y:S01]  /*83a0*/  F2FP.F16.F32.PACK_AB R153, R207, R210 ;  /* 0x000000d2cf99723e */ /* 0x010fe200000000ff */
[--C-:B------:R-:W-:Y:S01]  /*83b0*/  FFMA.FTZ R166, R166, UR5, -R208.reuse ;  /* 0x00000005a6a67c23 */ /* 0x100fe200080108d0 */
[----:B-----5:R-:W-:Y:S01]  /*83c0*/  F2FP.F16.F32.PACK_AB R155, R159, R158 ;  /* 0x0000009e9f9b723e */ /* 0x020fe200000000ff */
[--C-:B------:R-:W-:Y:S01]  /*83d0*/  FFMA.FTZ R167, R167, UR5, -R208.reuse ;  /* 0x00000005a7a77c23 */ /* 0x100fe200080108d0 */
[----:B------:R-:W-:Y:S01]  /*83e0*/  MUFU.EX2 R160, R160 ;  /* 0x000000a000a07308 */ /* 0x000fe20000000800 */
[--C-:B------:R-:W-:Y:S01]  /*83f0*/  FFMA.FTZ R170, R170, UR5, -R208.reuse ;  /* 0x00000005aaaa7c23 */ /* 0x100fe200080108d0 */
[----:B------:R-:W-:Y:S01]  /*8400*/  WARPGROUP.ARRIVE ;  /* 0x00000000000079c5 */ /* 0x000fe20000000000 */
[--C-:B------:R-:W-:Y:S01]  /*8410*/  FFMA.FTZ R171, R171, UR5, -R208.reuse ;  /* 0x00000005abab7c23 */ /* 0x100fe200080108d0 */
[--C-:B------:R-:W-:Y:S01]  /*8420*/  FFMA.FTZ R174, R174, UR5, -R208.reuse ;  /* 0x00000005aeae7c23 */ /* 0x100fe200080108d0 */
[--C-:B------:R-:W-:Y:S01]  /*8430*/  FFMA.FTZ R175, R175, UR5, -R208.reuse ;  /* 0x00000005afaf7c23 */ /* 0x100fe200080108d0 */
[--C-:B------:R-:W-:Y:S01]  /*8440*/  FFMA.FTZ R178, R178, UR5, -R208.reuse ;  /* 0x00000005b2b27c23 */ /* 0x100fe200080108d0 */
[--C-:B------:R-:W-:Y:S01]  /*8450*/  FFMA.FTZ R179, R179, UR5, -R208.reuse ;  /* 0x00000005b3b37c23 */ /* 0x100fe200080108d0 */
[----:B------:R-:W-:Y:S01]  /*8460*/  HGMMA.64x256x16.F32 R24, R152, gdesc[UR8].tnspB, R24, gsb0 ;  /* 0x43e0000898187df0 */ /* 0x000fe20008000818 */
[----:B------:R-:W1:Y:S01]  /*8470*/  MUFU.EX2 R161, R161 ;  /* 0x000000a100a17308 */ /* 0x000e620000000800 */
[--C-:B------:R-:W-:Y:S01]  /*8480*/  FFMA.FTZ R182, R182, UR5, -R208.reuse ;  /* 0x00000005b6b67c23 */ /* 0x100fe200080108d0 */
[----:B------:R-:W-:Y:S01]  /*8490*/  FFMA.FTZ R183, R183, UR5, -R208 ;  /* 0x00000005b7b77c23 */ /* 0x000fe200080108d0 */
[----:B------:R-:W-:Y:S01]  /*84a0*/  FFMA.FTZ R189, R189, UR5, -R204 ;  /* 0x00000005bdbd7c23 */ /* 0x000fe200080108cc */
[--C-:B------:R-:W-:Y:S01]  /*84b0*/  FFMA.FTZ R186, R186, UR5, -R208.reuse ;  /* 0x00000005baba7c23 */ /* 0x100fe200080108d0 */
[--C-:B------:R-:W-:Y:S01]  /*84c0*/  FFMA.FTZ R187, R187, UR5, -R208.reuse ;  /* 0x00000005bbbb7c23 */ /* 0x100fe200080108d0 */
[--C-:B------:R-:W-:Y:S01]  /*84d0*/  FFMA.FTZ R190, R190, UR5, -R208.reuse ;  /* 0x00000005bebe7c23 */ /* 0x100fe200080108d0 */
[----:B------:R-:W-:Y:S01]  /*84e0*/  FFMA.FTZ R191, R191, UR5, -R208 ;  /* 0x00000005bfbf7c23 */ /* 0x000fe200080108d0 */
[----:B------:R-:W-:Y:S01]  /*84f0*/  MUFU.EX2 R164, R164 ;  /* 0x000000a400a47308 */ /* 0x000fe20000000800 */
[--C-:B------:R-:W-:Y:S01]  /*8500*/  FFMA.FTZ R192, R192, UR5, -R204.reuse ;  /* 0x00000005c0c07c23 */ /* 0x100fe200080108cc */
        /* <DEDUP_REMOVED lines=8> */
[----:B------:R-:W-:Y:S01]  /*8590*/  UMOV UR11, 0x40000040 ;  /* 0x40000040000b7882 */ /* 0x000fe20000000000 */
[----:B------:R-:W-:Y:S01]  /*85a0*/  FFMA.FTZ R205, R205, R4, R206 ;  /* 0x00000004cdcd7223 */ /* 0x000fe200000100ce */
[----:B------:R-:W-:-:S03]  /*85b0*/  FFMA.FTZ R210, R209, R5, R210 ;  /* 0x00000005d1d27223 */ /* 0x000fc600000100d2 */
[----:B------:R-:W-:Y:S01]  /*85c0*/  FADD.FTZ R202, R202, R205 ;  /* 0x000000cdcaca7221 */ /* 0x000fe20000010000 */
[----:B------:R-:W-:Y:S01]  /*85d0*/  MUFU.EX2 R162, R162 ;  /* 0x000000a200a27308 */ /* 0x000fe20000000800 */
[----:B------:R-:W-:Y:S02]  /*85e0*/  FADD.FTZ R207, R207, R210 ;  /* 0x000000d2cfcf7221 */ /* 0x000fe40000010000 */
[----:B------:R-:W-:Y:S02]  /*85f0*/  FADD.FTZ R202, R203, R202 ;  /* 0x000000cacbca7221 */ /* 0x000fe40000010000 */
[----:B------:R-:W-:Y:S02]  /*8600*/  FADD.FTZ R158, R158, R207 ;  /* 0x000000cf9e9e7221 */ /* 0x000fe40000010000 */
[----:B------:R-:W-:Y:S01]  /*8610*/  FADD.FTZ R157, R157, R202 ;  /* 0x000000ca9d9d7221 */ /* 0x000fe20000010000 */
[----:B------:R-:W2:Y:S01]  /*8620*/  MUFU.EX2 R163, R163 ;  /* 0x000000a300a37308 */ /* 0x000ea20000000800 */
[----:B------:R-:W-:-:S07]  /*8630*/  FADD.FTZ R159, R159, R158 ;  /* 0x0000009e9f9f7221 */ /* 0x000fce0000010000 */
        /* <DEDUP_REMOVED lines=38> */
[----:B------:R-:W-:Y:S01]  /*88a0*/  MUFU.EX2 R194, R194 ;  /* 0x000000c200c27308 */ /* 0x000fe20000000800 */
[----:B------:R-:W-:Y:S01]  /*88b0*/  WARPGROUP.ARRIVE ;  /* 0x00000000000079c5 */ /* 0x000fe20000000000 */
[----:B------:R-:W-:Y:S01]  /*88c0*/  FADD.FTZ R163, R163, R162 ;  /* 0x000000a2a3a37221 */ /* 0x000fe20000010000 */
[----:B------:R-:W-:-:S03]  /*88d0*/  FADD.FTZ R164, R164, R161 ;  /* 0x000000a1a4a47221 */ /* 0x000fc60000010000 */
[----:B------:R-:W-:Y:S01]  /*88e0*/  FADD.FTZ R166, R166, R163 ;  /* 0x000000a3a6a67221 */ /* 0x000fe20000010000 */
[----:B------:R-:W-:Y:S01]  /*88f0*/  HGMMA.64x256x16.F32 R24, R152, gdesc[UR12].tnspB, R24, gsb0 ;  /* 0x43e0000c98187df0 */ /* 0x000fe20008000818 */
[----:B------:R-:W-:Y:S01]  /*8900*/  UIADD3 UR14, UR10, 0x100, URZ ;  /* 0x000001000a0e7890 */ /* 0x000fe2000fffe03f */
[----:B------:R-:W1:Y:S01]  /*8910*/  MUFU.EX2 R195, R195 ;  /* 0x000000c300c37308 */ /* 0x000e620000000800 */
[----:B------:R-:W-:Y:S01]  /*8920*/  UMOV UR15, 0x40000040 ;  /* 0x40000040000f7882 */ /* 0x000fe20000000000 */
[----:B------:R-:W-:Y:S01]  /*8930*/  FADD.FTZ R165, R165, R164 ;  /* 0x000000a4a5a57221 */ /* 0x000fe20000010000 */
[----:B------:R-:W-:-:S05]  /*8940*/  FADD.FTZ R167, R167, R166 ;  /* 0x000000a6a7a77221 */ /* 0x000fca0000010000 */
        /* <DEDUP_REMOVED lines=36> */
[----:B------:R-:W-:Y:S01]  /*8b90*/  UIADD3 UR10, UR10, 0x280, URZ ;  /* 0x000002800a0a7890 */ /* 0x000fe2000fffe03f */
        /* <DEDUP_REMOVED lines=14> */
[----:B------:R-:W-:Y:S03]  /*8c80*/  HGMMA.64x256x16.F32 R24, R152, gdesc[UR12].tnspB, R24, gsb0 ;  /* 0x43e0000c98187df0 */ /* 0x000fe60008000818 */
        /* <DEDUP_REMOVED lines=18> */
.L_x_4689:
[----:B------:R-:W-:Y:S01]  /*8db0*/  UIADD3 UR4, UR4, 0x32460, URZ ;  /* 0x0003246004047890 */ /* 0x000fe2000fffe03f */
[C---:B------:R-:W-:Y:S01]  /*8dc0*/  ISETP.GT.AND P1, PT, R201.reuse, RZ, PT ;  /* 0x000000ffc900720c */ /* 0x040fe20003f24270 */
[----:B------:R-:W-:Y:S02]  /*8dd0*/  VIADD R201, R201, 0xffffffff ;  /* 0xffffffffc9c97836 */ /* 0x000fe40000000000 */
[----:B------:R-:W-:Y:S01]  /*8de0*/  UPRMT UR4, UR6, 0x654, UR4 ;  /* 0x0000065406047896 */ /* 0x000fe20008000004 */
[----:B------:R-:W-:Y:S02]  /*8df0*/  IMAD.MOV.U32 R207, RZ, RZ, R156 ;  /* 0x000000ffffcf7224 */ /* 0x000fe400078e009c */
[----:B------:R-:W-:-:S06]  /*8e00*/  IMAD.MOV.U32 R202, RZ, RZ, R21 ;  /* 0x000000ffffca7224 */ /* 0x000fcc00078e0015 */
[----:B------:R-:W-:Y:S01]  /*8e10*/  SYNCS.ARRIVE.TRANS64.RED.A1T0 RZ, [UR4], RZ ;  /* 0x000000ffffff79a7 */ /* 0x000fe20008100404 */
[----:B------:R-:W-:Y:S05]  /*8e20*/  @P1 BRA `(.L_x_4690) ;  /* 0xffffffdc00301947 */ /* 0x000fea000383ffff */
.L_x_4679:
[----:B------:R-:W0:Y:S01]  /*8e30*/  SHFL.BFLY PT, R3, R4, 0x2, 0x1f ;  /* 0x0c401f0004037f89 */ /* 0x000e2200000e0000 */
[----:B------:R-:W-:Y:S01]  /*8e40*/  UIADD3 UR38, UR38, 0x1, URZ ;  /* 0x0000000126267890 */ /* 0x000fe2000fffe03f */
[----:B------:R-:W-:Y:S01]  /*8e50*/  IMAD.U32 R10, RZ, RZ, UR5 ;  /* 0x00000005ff0a7e24 */ /* 0x000fe2000f8e00ff */
[----:B------:R1:W-:Y:S06]  /*8e60*/  BAR.ARV R0, 0x100 ;  /* 0x000400000000751d */ /* 0x0003ec0000002000 */
[----:B------:R-:W-:Y:S02]  /*8e70*/  UISETP.NE.AND UP0, UPT, UR38, 0x2, UPT ;  /* 0x000000022600788c */ /* 0x000fe4000bf05270 */
[----:B------:R-:W-:Y:S06]  /*8e80*/  BAR.ARV 0x8, 0x180 ;  /* 0x0206000000007b1d */ /* 0x000fec0000002000 */
[----:B-1----:R-:W-:Y:S01]  /*8e90*/  IMAD.MOV.U32 R0, RZ, RZ, RZ ;  /* 0x000000ffff007224 */ /* 0x002fe200078e00ff */
[----:B------:R-:W-:Y:S01]  /*8ea0*/  USEL UR4, URZ, 0x1, UP0 ;  /* 0x000000013f047887 */ /* 0x000fe20008000000 */
[----:B------:R-:W1:Y:S01]  /*8eb0*/  SHFL.BFLY PT, R6, R5, 0x2, 0x1f ;  /* 0x0c401f0005067f89 */ /* 0x000e6200000e0000 */
[----:B------:R-:W-:Y:S01]  /*8ec0*/  PLOP3.LUT P0, PT, PT, PT, PT, 0x8, 0x0 ;  /* 0x000000000000781c */ /* 0x000fe20003f0e170 */
[----:B------:R-:W-:Y:S01]  /*8ed0*/  VIADD R222, R222, 0x1 ;  /* 0x00000001dede7836 */ /* 0x000fe20000000000 */
[----:B------:R-:W-:Y:S01]  /*8ee0*/  USEL UR38, UR38, URZ, UP0 ;  /* 0x0000003f26267287 */ /* 0x000fe20008000000 */
[----:B0-----:R-:W-:Y:S01]  /*8ef0*/  FADD.FTZ R3, R3, R4 ;  /* 0x0000000403037221 */ /* 0x001fe20000010000 */
[----:B------:R-:W-:Y:S01]  /*8f00*/  IMAD.U32 R4, RZ, RZ, UR5 ;  /* 0x00000005ff047e24 */ /* 0x000fe2000f8e00ff */
[----:B------:R-:W-:-:S03]  /*8f10*/  ULOP3.LUT UR39, UR39, UR4, URZ, 0x3c, !UPT ;  /* 0x0000000427277292 */ /* 0x000fc6000f8e3c3f */
[----:B------:R-:W0:Y:S01]  /*8f20*/  SHFL.BFLY PT, R2, R3, 0x1, 0x1f ;  /* 0x0c201f0003027f89 */ /* 0x000e2200000e0000 */
[----:B-1----:R-:W-:-:S05]  /*8f30*/  FADD.FTZ R6, R6, R5 ;  /* 0x0000000506067221 */ /* 0x002fca0000010000 */
[----:B------:R-:W1:Y:S01]  /*8f40*/  SHFL.BFLY PT, R7, R6, 0x1, 0x1f ;  /* 0x0c201f0006077f89 */ /* 0x000e6200000e0000 */
[----:B0-----:R-:W-:Y:S01]  /*8f50*/  FADD.FTZ R8, R3, R2 ;  /* 0x0000000203087221 */ /* 0x001fe20000010000 */
[----:B------:R-:W-:Y:S01]  /*8f60*/  MOV R2, RZ ;  /* 0x000000ff00027202 */ /* 0x000fe20000000f00 */
[----:B------:R-:W-:-:S03]  /*8f70*/  IMAD.MOV.U32 R3, RZ, RZ, -0x800000 ;  /* 0xff800000ff037424 */ /* 0x000fc600078e00ff */
[----:B------:R-:W-:-:S13]  /*8f80*/  FSETP.NE.FTZ.AND P1, PT, R8, RZ, PT ;  /* 0x000000ff0800720b */ /* 0x000fda0003f35000 */
[----:B------:R-:W0:Y:S01]  /*8f90*/  @P1 MUFU.LG2 R5, R8 ;  /* 0x0000000800051308 */ /* 0x000e220000000c00 */
[----:B------:R-:W-:Y:S01]  /*8fa0*/  @P1 FMUL.FTZ R4, R4, 0.69314718246459960938 ;  /* 0x3f31721804041820 */ /* 0x000fe20000410000 */
[----:B-1----:R-:W-:-:S05]  /*8fb0*/  FADD.FTZ R7, R6, R7 ;  /* 0x0000000706077221 */ /* 0x002fca0000010000 */
        /* <DEDUP_REMOVED lines=9> */
[----:B------:R0:W1:Y:S01]  /*9050*/  @P2 MUFU.RCP R0, R7 ;  /* 0x0000000700002308 */ /* 0x0000620000001000 */
        /* <DEDUP_REMOVED lines=128> */
.L_x_4653:
        /* <DEDUP_REMOVED lines=10> */
[----:B------:R-:W-:Y:S01]  /*9900*/  IMAD R5, R221, 0x40, R200 ;  /* 0x00000040dd057824 */ /* 0x000fe200078e02c8 */
[----:B------:R-:W-:Y:S01]  /*9910*/  F2FP.F16.F32.PACK_AB R24, R25, R24 ;  /* 0x000000181918723e */ /* 0x000fe200000000ff */
[----:B------:R-:W-:Y:S01]  /*9920*/  ULDC.64 UR8, c[0x0][0xc90] ;  /* 0x0003240000087ab9 */ /* 0x000fe20000000a00 */
[----:B------:R-:W-:Y:S02]  /*9930*/  F2FP.F16.F32.PACK_AB R25, R27, R26 ;  /* 0x0000001a1b19723e */ /* 0x000fe400000000ff */
[----:B------:R-:W-:Y:S02]  /*9940*/  F2FP.F16.F32.PACK_AB R26, R29, R28 ;  /* 0x0000001c1d1a723e */ /* 0x000fe400000000ff */
[----:B------:R-:W-:Y:S02]  /*9950*/  F2FP.F16.F32.PACK_AB R27, R31, R30 ;  /* 0x0000001e1f1b723e */ /* 0x000fe400000000ff */
[----:B------:R-:W-:-:S02]  /*9960*/  R2UR UR11, R219 ;  /* 0x00000000db0b72ca */ /* 0x000fc400000e0000 */
[----:B------:R-:W-:Y:S02]  /*9970*/  R2UR UR13, R220 ;  /* 0x00000000dc0d72ca */ /* 0x000fe400000e0000 */
[----:B------:R-:W-:Y:S02]  /*9980*/  F2FP.F16.F32.PACK_AB R136, R137, R136 ;  /* 0x000000888988723e */ /* 0x000fe400000000ff */
[----:B------:R-:W-:Y:S02]  /*9990*/  F2FP.F16.F32.PACK_AB R137, R158, R128 ;  /* 0x000000809e89723e */ /* 0x000fe400000000ff */
[----:B------:R-:W-:Y:S02]  /*99a0*/  F2FP.F16.F32.PACK_AB R161, R162, R161 ;  /* 0x000000a1a2a1723e */ /* 0x000fe400000000ff */
[----:B------:R-:W-:Y:S02]  /*99b0*/  F2FP.F16.F32.PACK_AB R162, R149, R148 ;  /* 0x0000009495a2723e */ /* 0x000fe400000000ff */
[----:B------:R-:W-:Y:S01]  /*99c0*/  F2FP.F16.F32.PACK_AB R163, R0, R163 ;  /* 0x000000a300a3723e */ /* 0x000fe200000000ff */
[----:B------:R-:W-:-:S02]  /*99d0*/  USHF.R.S32.HI UR10, URZ, 0x1f, UR11 ;  /* 0x0000001f3f0a7899 */ /* 0x000fc4000801140b */
[----:B------:R-:W-:Y:S02]  /*99e0*/  UIMAD.WIDE.U32 UR6, UR11, UR8, URZ ;  /* 0x000000080b0672a5 */ /* 0x000fe4000f8e003f */
[----:B------:R-:W-:Y:S02]  /*99f0*/  UIMAD UR5, UR10, UR8, URZ ;  /* 0x000000080a0572a4 */ /* 0x000fe4000f8e023f */
[----:B------:R-:W-:Y:S02]  /*9a00*/  USHF.R.S32.HI UR12, URZ, 0x1f, UR13 ;  /* 0x0000001f3f0c7899 */ /* 0x000fe4000801140d */
[----:B------:R-:W-:Y:S01]  /*9a10*/  UIMAD UR5, UR11, UR9, UR5 ;  /* 0x000000090b0572a4 */ /* 0x000fe2000f8e0205 */
[----:B------:R-:W-:Y:S02]  /*9a20*/  MOV R154, R195 ;  /* 0x000000c3009a7202 */ /* 0x000fe40000000f00 */
[----:B0-----:R-:W-:Y:S01]  /*9a30*/  MOV R155, R4 ;  /* 0x00000004009b7202 */ /* 0x001fe20000000f00 */
[----:B------:R-:W-:Y:S01]  /*9a40*/  ULDC.64 UR8, c[0x0][0xc98] ;  /* 0x0003260000087ab9 */ /* 0x000fe20000000a00 */
[----:B------:R-:W-:Y:S01]  /*9a50*/  UIADD3 UR7, UR7, UR5, URZ ;  /* 0x0000000507077290 */ /* 0x000fe2000fffe03f */
[----:B------:R-:W-:Y:S01]  /*9a60*/  IMAD.WIDE R120, R226, 0x2, R154 ;  /* 0x00000002e2787825 */ /* 0x000fe200078e029a */
[----:B------:R-:W-:-:S02]  /*9a70*/  UIMAD UR5, UR12, UR8, URZ ;  /* 0x000000080c0572a4 */ /* 0x000fc4000f8e023f */
[----:B------:R-:W-:Y:S01]  /*9a80*/  UIMAD.WIDE.U32 UR6, UR13, UR8, UR6 ;  /* 0x000000080d0672a5 */ /* 0x000fe2000f8e0006 */
[----:B------:R-:W-:Y:S01]  /*9a90*/  IMAD.WIDE R154, R5, 0x2, R154 ;  /* 0x00000002059a7825 */ /* 0x000fe200078e029a */
[C---:B------:R-:W-:Y:S01]  /*9aa0*/  IADD3 R7, P2, R120.reuse, 0xc040, RZ ;  /* 0x0000c04078077810 */ /* 0x040fe20007f5e0ff */
[----:B------:R-:W-:Y:S01]  /*9ab0*/  UIMAD UR5, UR13, UR9, UR5 ;  /* 0x000000090d0572a4 */ /* 0x000fe2000f8e0205 */
[----:B------:R-:W-:Y:S02]  /*9ac0*/  IADD3 R11, P3, R120, 0xc060, RZ ;  /* 0x0000c060780b7810 */ /* 0x000fe40007f7e0ff */
[----:B------:R-:W-:Y:S01]  /*9ad0*/  LOP3.LUT R6, R7, 0x380, RZ, 0xc0, !PT ;  /* 0x0000038007067812 */ /* 0x000fe200078ec0ff */
[----:B------:R-:W-:Y:S01]  /*9ae0*/  ULDC.64 UR8, c[0x0][0xbe8] ;  /* 0x0002fa0000087ab9 */ /* 0x000fe20000000a00 */
[----:B------:R-:W-:Y:S01]  /*9af0*/  LOP3.LUT R4, R11, 0x380, RZ, 0xc0, !PT ;  /* 0x000003800b047812 */ /* 0x000fe200078ec0ff */
[----:B------:R-:W-:Y:S01]  /*9b00*/  IMAD.X R5, RZ, RZ, R121, P3 ;  /* 0x000000ffff057224 */ /* 0x000fe200018e0679 */
[----:B------:R-:W-:-:S02]  /*9b10*/  SHF.R.U64 R6, R6, 0x3, RZ ;  /* 0x0000000306067819 */ /* 0x000fc400000012ff */
[----:B------:R-:W-:Y:S02]  /*9b20*/  SHF.R.U64 R4, R4, 0x3, RZ ;  /* 0x0000000304047819 */ /* 0x000fe400000012ff */
[----:B------:R-:W-:Y:S01]  /*9b30*/  LOP3.LUT R6, R6, R7, RZ, 0x3c, !PT ;  /* 0x0000000706067212 */ /* 0x000fe200078e3cff */
[----:B------:R-:W-:Y:S01]  /*9b40*/  IMAD.X R7, RZ, RZ, R121, P2 ;  /* 0x000000ffff077224 */ /* 0x000fe200010e0679 */
[C---:B------:R-:W-:Y:S02]  /*9b50*/  IADD3 R135, P2, R120.reuse, 0x8000, RZ ;  /* 0x0000800078877810 */ /* 0x040fe40007f5e0ff */
[----:B------:R-:W-:Y:S02]  /*9b60*/  LOP3.LUT R157, R120, 0x380, RZ, 0xc0, !PT ;  /* 0x00000380789d7812 */ /* 0x000fe400078ec0ff */
[----:B------:R-:W-:Y:S02]  /*9b70*/  LOP3.LUT R134, R135, 0x380, RZ, 0xc0, !PT ;  /* 0x0000038087867812 */ /* 0x000fe400078ec0ff */
[----:B------:R-:W-:-:S02]  /*9b80*/  LOP3.LUT R4, R4, R11, RZ, 0x3c, !PT ;  /* 0x0000000b04047212 */ /* 0x000fc400078e3cff */
[----:B------:R-:W-:Y:S02]  /*9b90*/  SHF.R.U64 R134, R134, 0x3, RZ ;  /* 0x0000000386867819 */ /* 0x000fe400000012ff */
[----:B------:R-:W-:Y:S02]  /*9ba0*/  IADD3 R11, P0, R120, 0xc000, RZ ;  /* 0x0000c000780b7810 */ /* 0x000fe40007f1e0ff */
[----:B------:R-:W-:Y:S01]  /*9bb0*/  LOP3.LUT R134, R134, R135, RZ, 0x3c, !PT ;  /* 0x0000008786867212 */ /* 0x000fe200078e3cff */
[----:B------:R-:W-:Y:S01]  /*9bc0*/  IMAD.X R135, RZ, RZ, R121, P2 ;  /* 0x000000ffff877224 */ /* 0x000fe200010e0679 */
[----:B------:R-:W-:Y:S02]  /*9bd0*/  IADD3 R17, P2, R154, 0x1000, RZ ;  /* 0x000010009a117810 */ /* 0x000fe40007f5e0ff */
[----:B------:R-:W-:Y:S02]  /*9be0*/  SHF.R.U64 R157, R157, 0x3, RZ ;  /* 0x000000039d9d7819 */ /* 0x000fe400000012ff */
[----:B------:R-:W-:-:S02]  /*9bf0*/  LOP3.LUT R16, R17, 0x380, RZ, 0xc0, !PT ;  /* 0x0000038011107812 */ /* 0x000fc400078ec0ff */
[----:B------:R-:W-:Y:S02]  /*9c00*/  IADD3 R9, P1, R120, 0xc020, RZ ;  /* 0x0000c02078097810 */ /* 0x000fe40007f3e0ff */
[----:B------:R-:W-:Y:S02]  /*9c10*/  SHF.R.U64 R16, R16, 0x3, RZ ;  /* 0x0000000310107819 */ /* 0x000fe400000012ff */
[----:B------:R-:W-:Y:S02]  /*9c20*/  LOP3.LUT R10, R11, 0x380, RZ, 0xc0, !PT ;  /* 0x000003800b0a7812 */ /* 0x000fe400078ec0ff */
[----:B------:R-:W-:Y:S01]  /*9c30*/  LOP3.LUT R156, R157, R120, RZ, 0x3c, !PT ;  /* 0x000000789d9c7212 */ /* 0x000fe200078e3cff */
[----:B------:R-:W-:Y:S01]  /*9c40*/  IMAD.MOV.U32 R157, RZ, RZ, R121 ;  /* 0x000000ffff9d7224 */ /* 0x000fe200078e0079 */
[----:B------:R-:W-:Y:S01]  /*9c50*/  LOP3.LUT R16, R16, R17, RZ, 0x3c, !PT ;  /* 0x0000001110107212 */ /* 0x000fe200078e3cff */
[----:B------:R-:W-:Y:S01]  /*9c60*/  IMAD.X R17, RZ, RZ, R155, P2 ;  /* 0x000000ffff117224 */ /* 0x000fe200010e069b */
[----:B------:R-:W-:-:S02]  /*9c70*/  LOP3.LUT R8, R9, 0x380, RZ, 0xc0, !PT ;  /* 0x0000038009087812 */ /* 0x000fc400078ec0ff */
[----:B------:R-:W-:Y:S02]  /*9c80*/  SHF.R.U64 R10, R10, 0x3, RZ ;  /* 0x000000030a0a7819 */ /* 0x000fe400000012ff */
[----:B------:R-:W-:Y:S02]  /*9c90*/  IADD3 R111, P2, R154, 0x8000, RZ ;  /* 0x000080009a6f7810 */ /* 0x000fe40007f5e0ff */
[----:B------:R-:W-:Y:S01]  /*9ca0*/  MOV R157, R156 ;  /* 0x0000009c009d7202 */ /* 0x000fe20000000f00 */
[----:B------:R-:W-:Y:S01]  /*9cb0*/  BAR.SYNC.DEFER_BLOCKING 0x1, 0x100 ;  /* 0x0044000000007b1d */ /* 0x000fe20000010000 */
[----:B------:R-:W-:Y:S02]  /*9cc0*/  SHF.R.U64 R8, R8, 0x3, RZ ;  /* 0x0000000308087819 */ /* 0x000fe400000012ff */
[----:B------:R-:W-:Y:S01]  /*9cd0*/  LOP3.LUT R10, R10, R11, RZ, 0x3c, !PT ;  /* 0x0000000b0a0a7212 */ /* 0x000fe200078e3cff */
[----:B------:R-:W-:Y:S01]  /*9ce0*/  IMAD.X R11, RZ, RZ, R121, P0 ;  /* 0x000000ffff0b7224 */ /* 0x000fe200000e0679 */
[----:B------:R-:W-:-:S03]  /*9cf0*/  LOP3.LUT R110, R111, 0x380, RZ, 0xc0, !PT ;  /* 0x000003806f6e7812 */ /* 0x000fc600078ec0ff */
[----:B------:R-:W0:Y:S01]  /*9d00*/  LDC R156, c[0x0][0xce8] ;  /* 0x00033a00ff9c7b82 */ /* 0x000e220000000800 */
[C---:B------:R-:W-:Y:S02]  /*9d10*/  IADD3 R23, P4, R120.reuse, 0x8040, RZ ;  /* 0x0000804078177810 */ /* 0x040fe40007f9e0ff */
[----:B------:R-:W-:Y:S02]  /*9d20*/  IADD3 R143, P0, R120, 0x40, RZ ;  /* 0x00000040788f7810 */ /* 0x000fe40007f1e0ff */
[----:B------:R-:W-:Y:S01]  /*9d30*/  LOP3.LUT R8, R8, R9, RZ, 0x3c, !PT ;  /* 0x0000000908087212 */ /* 0x000fe200078e3cff */
[----:B------:R-:W-:Y:S01]  /*9d40*/  IMAD.X R9, RZ, RZ, R121, P1 ;  /* 0x000000ffff097224 */ /* 0x000fe200008e0679 */
[----:B------:R-:W-:Y:S02]  /*9d50*/  SHF.R.U64 R110, R110, 0x3, RZ ;  /* 0x000000036e6e7819 */ /* 0x000fe400000012ff */
[----:B------:R-:W-:Y:S02]  /*9d60*/  LOP3.LUT R22, R23, 0x380, RZ, 0xc0, !PT ;  /* 0x0000038017167812 */ /* 0x000fe400078ec0ff */
[----:B------:R-:W-:-:S02]  /*9d70*/  IADD3 R139, P1, R120, 0x4060, RZ ;  /* 0x00004060788b7810 */ /* 0x000fc40007f3e0ff */
[----:B------:R-:W-:Y:S02]  /*9d80*/  LOP3.LUT R142, R143, 0x380, RZ, 0xc0, !PT ;  /* 0x000003808f8e7812 */ /* 0x000fe400078ec0ff */
[----:B------:R-:W-:Y:S01]  /*9d90*/  LOP3.LUT R110, R110, R111, RZ, 0x3c, !PT ;  /* 0x0000006f6e6e7212 */ /* 0x000fe200078e3cff */
[----:B------:R-:W-:Y:S01]  /*9da0*/  IMAD.X R111, RZ, RZ, R155, P2 ;  /* 0x000000ffff6f7224 */ /* 0x000fe200010e069b */
[----:B------:R-:W-:Y:S01]  /*9db0*/  SHF.R.U64 R22, R22, 0x3, RZ ;  /* 0x0000000316167819 */ /* 0x000fe200000012ff */
[----:B------:R1:W-:Y:S01]  /*9dc0*/  STSM.16.M88.4 [R157], R24 ;  /* 0x000000189d007844 */ /* 0x0003e20000000200 */
[----:B------:R-:W-:Y:S02]  /*9dd0*/  LOP3.LUT R138, R139, 0x380, RZ, 0xc0, !PT ;  /* 0x000003808b8a7812 */ /* 0x000fe400078ec0ff */
[----:B------:R-:W-:Y:S02]  /*9de0*/  SHF.R.U64 R142, R142, 0x3, RZ ;  /* 0x000000038e8e7819 */ /* 0x000fe400000012ff */
[----:B------:R-:W-:-:S02]  /*9df0*/  IADD3 R127, P2, R154, 0xf000, RZ ;  /* 0x0000f0009a7f7810 */ /* 0x000fc40007f5e0ff */
[----:B------:R-:W-:Y:S01]  /*9e00*/  LOP3.LUT R22, R22, R23, RZ, 0x3c, !PT ;  /* 0x0000001716167212 */ /* 0x000fe200078e3cff */
[--C-:B------:R-:W-:Y:S01]  /*9e10*/  IMAD.X R23, RZ, RZ, R121.reuse, P4 ;  /* 0x000000ffff177224 */ /* 0x100fe200020e0679 */
[----:B------:R-:W-:Y:S02]  /*9e20*/  SHF.R.U64 R138, R138, 0x3, RZ ;  /* 0x000000038a8a7819 */ /* 0x000fe400000012ff */
[----:B------:R-:W-:Y:S01]  /*9e30*/  LOP3.LUT R142, R142, R143, RZ, 0x3c, !PT ;  /* 0x0000008f8e8e7212 */ /* 0x000fe200078e3cff */
[----:B------:R-:W-:Y:S01]  /*9e40*/  IMAD.X R143, RZ, RZ, R121, P0 ;  /* 0x000000ffff8f7224 */ /* 0x000fe200000e0679 */
[----:B------:R-:W-:Y:S02]  /*9e50*/  LOP3.LUT R126, R127, 0x380, RZ, 0xc0, !PT ;  /* 0x000003807f7e7812 */ /* 0x000fe400078ec0ff */
[----:B------:R-:W-:Y:S02]  /*9e60*/  IADD3 R21, P4, R120, 0x4000, RZ ;  /* 0x0000400078157810 */ /* 0x000fe40007f9e0ff */
[----:B------:R-:W-:-:S02]  /*9e70*/  IADD3 R97, P0, R154, 0x3000, RZ ;  /* 0x000030009a617810 */ /* 0x000fc40007f1e0ff */
[C---:B------:R-:W-:Y:S02]  /*9e80*/  IADD3 R13, P6, R120.reuse, 0x8060, RZ ;  /* 0x00008060780d7810 */ /* 0x040fe40007fde0ff */
[C---:B------:R-:W-:Y:S02]  /*9e90*/  IADD3 R15, P5, R120.reuse, 0x20, RZ ;  /* 0x00000020780f7810 */ /* 0x040fe40007fbe0ff */
[----:B------:R-:W-:Y:S02]  /*9ea0*/  IADD3 R131, P3, R120, 0x8020, RZ ;  /* 0x0000802078837810 */ /* 0x000fe40007f7e0ff */
[----:B------:R-:W-:Y:S01]  /*9eb0*/  LOP3.LUT R138, R138, R139, RZ, 0x3c, !PT ;  /* 0x0000008b8a8a7212 */ /* 0x000fe200078e3cff */
[----:B------:R-:W-:Y:S01]  /*9ec0*/  IMAD.X R139, RZ, RZ, R121, P1 ;  /* 0x000000ffff8b7224 */ /* 0x000fe200008e0679 */
[----:B------:R-:W-:Y:S02]  /*9ed0*/  SHF.R.U64 R126, R126, 0x3, RZ ;  /* 0x000000037e7e7819 */ /* 0x000fe400000012ff */
[----:B------:R-:W-:-:S02]  /*9ee0*/  LOP3.LUT R20, R21, 0x380, RZ, 0xc0, !PT ;  /* 0x0000038015147812 */ /* 0x000fc400078ec0ff */
[----:B------:R-:W-:Y:S02]  /*9ef0*/  IADD3 R19, P1, R154, 0x2000, RZ ;  /* 0x000020009a137810 */ /* 0x000fe40007f3e0ff */
[----:B------:R-:W-:Y:S02]  /*9f00*/  LOP3.LUT R96, R97, 0x380, RZ, 0xc0, !PT ;  /* 0x0000038061607812 */ /* 0x000fe400078ec0ff */
[----:B------:R-:W-:Y:S02]  /*9f10*/  LOP3.LUT R12, R13, 0x380, RZ, 0xc0, !PT ;  /* 0x000003800d0c7812 */ /* 0x000fe400078ec0ff */
[----:B------:R-:W-:Y:S02]  /*9f20*/  LOP3.LUT R14, R15, 0x380, RZ, 0xc0, !PT ;  /* 0x000003800f0e7812 */ /* 0x000fe400078ec0ff */
[----:B------:R-:W-:Y:S02]  /*9f30*/  LOP3.LUT R130, R131, 0x380, RZ, 0xc0, !PT ;  /* 0x0000038083827812 */ /* 0x000fe400078ec0ff */
[----:B------:R-:W-:Y:S01]  /*9f40*/  LOP3.LUT R126, R126, R127, RZ, 0x3c, !PT ;  /* 0x0000007f7e7e7212 */ /* 0x000fe200078e3cff */
[----:B------:R-:W-:Y:S01]  /*9f50*/  IMAD.X R127, RZ, RZ, R155, P2 ;  /* 0x000000ffff7f7224 */ /* 0x000fe200010e069b */
[----:B------:R-:W-:-:S02]  /*9f60*/  SHF.R.U64 R20, R20, 0x3, RZ ;  /* 0x0000000314147819 */ /* 0x000fc400000012ff */
[----:B------:R-:W-:Y:S02]  /*9f70*/  LOP3.LUT R18, R19, 0x380, RZ, 0xc0, !PT ;  /* 0x0000038013127812 */ /* 0x000fe400078ec0ff */
[----:B------:R-:W-:Y:S02]  /*9f80*/  SHF.R.U64 R96, R96, 0x3, RZ ;  /* 0x0000000360607819 */ /* 0x000fe400000012ff */
[----:B0-----:R-:W-:Y:S02]  /*9f90*/  ISETP.NE.AND P2, PT, R156, 0x1, PT ;  /* 0x000000019c00780c */ /* 0x001fe40003f45270 */
[----:B------:R-:W-:Y:S02]  /*9fa0*/  SHF.R.U64 R12, R12, 0x3, RZ ;  /* 0x000000030c0c7819 */ /* 0x000fe400000012ff */
[----:B------:R-:W-:Y:S02]  /*9fb0*/  SHF.R.U64 R14, R14, 0x3, RZ ;  /* 0x000000030e0e7819 */ /* 0x000fe400000012ff */
[----:B------:R-:W-:-:S02]  /*9fc0*/  SHF.R.U64 R130, R130, 0x3, RZ ;  /* 0x0000000382827819 */ /* 0x000fc400000012ff */
[----:B------:R-:W-:Y:S02]  /*9fd0*/  LOP3.LUT R20, R20, R21, RZ, 0x3c, !PT ;  /* 0x0000001514147212 */ /* 0x000fe400078e3cff */
[----:B------:R-:W-:Y:S02]  /*9fe0*/  SHF.R.U64 R18, R18, 0x3, RZ ;  /* 0x0000000312127819 */ /* 0x000fe400000012ff */
[----:B------:R-:W-:Y:S01]  /*9ff0*/  LOP3.LUT R96, R96, R97, RZ, 0x3c, !PT ;  /* 0x0000006160607212 */ /* 0x000fe200078e3cff */
[----:B------:R-:W-:Y:S01]  /*a000*/  IMAD.X R97, RZ, RZ, R155, P0 ;  /* 0x000000ffff617224 */ /* 0x000fe200000e069b */
[----:B------:R-:W-:Y:S02]  /*a010*/  IADD3.X R21, RZ, R121, RZ, P4, !PT ;  /* 0x00000079ff157210 */ /* 0x000fe400027fe4ff */
[----:B------:R-:W-:Y:S02]  /*a020*/  IADD3 R107, P4, R154, 0x6000, RZ ;  /* 0x000060009a6b7810 */ /* 0x000fe40007f9e0ff */
        /* <DEDUP_REMOVED lines=10> */
[----:B------:R-:W-:Y:S01]  /*a0d0*/  LOP3.LUT R18, R18, R19, RZ, 0x3c, !PT ;  /* 0x0000001312127212 */ /* 0x000fe200078e3cff */
[----:B------:R-:W-:Y:S01]  /*a0e0*/  IMAD.X R19, RZ, RZ, R155, P1 ;  /* 0x000000ffff137224 */ /* 0x000fe200008e069b */
[----:B------:R-:W-:Y:S02]  /*a0f0*/  LOP3.LUT R106, R107, 0x380, RZ, 0xc0, !PT ;  /* 0x000003806b6a7812 */ /* 0x000fe400078ec0ff */
[----:B------:R-:W-:-:S02]  /*a100*/  IADD3 R113, P1, R154, 0x9000, RZ ;  /* 0x000090009a717810 */ /* 0x000fc40007f3e0ff */
[----:B------:R-:W-:Y:S02]  /*a110*/  LOP3.LUT R114, R115, 0x380, RZ, 0xc0, !PT ;  /* 0x0000038073727812 */ /* 0x000fe400078ec0ff */
[----:B------:R-:W-:Y:S02]  /*a120*/  MOV R30, R4 ;  /* 0x00000004001e7202 */ /* 0x000fe40000000f00 */
[----:B------:R-:W-:Y:S02]  /*a130*/  LOP3.LUT R146, R147, 0x380, RZ, 0xc0, !PT ;  /* 0x0000038093927812 */ /* 0x000fe400078ec0ff */
[----:B------:R-:W-:Y:S02]  /*a140*/  LOP3.LUT R150, R151, 0x380, RZ, 0xc0, !PT ;  /* 0x0000038097967812 */ /* 0x000fe400078ec0ff */
[----:B------:R-:W-:Y:S02]  /*a150*/  LOP3.LUT R152, R153, 0x380, RZ, 0xc0, !PT ;  /* 0x0000038099987812 */ /* 0x000fe400078ec0ff */
[----:B------:R-:W-:-:S02]  /*a160*/  F2FP.F16.F32.PACK_AB R5, R35, R34 ;  /* 0x000000222305723e */ /* 0x000fc400000000ff */
[----:B------:R-:W-:Y:S01]  /*a170*/  SHF.R.U64 R106, R106, 0x3, RZ ;  /* 0x000000036a6a7819 */ /* 0x000fe200000012ff */
[----:B------:R-:W0:Y:S01]  /*a180*/  @P2 LDC R34, c[0x0][0xcec] ;  /* 0x00033b00ff222b82 */ /* 0x000e220000000800 */
[----:B------:R-:W-:Y:S02]  /*a190*/  LOP3.LUT R112, R113, 0x380, RZ, 0xc0, !PT ;  /* 0x0000038071707812 */ /* 0x000fe400078ec0ff */
[----:B------:R-:W-:Y:S02]  /*a1a0*/  SHF.R.U64 R114, R114, 0x3, RZ ;  /* 0x0000000372727819 */ /* 0x000fe400000012ff */
[----:B------:R-:W-:Y:S02]  /*a1b0*/  SHF.R.U64 R146, R146, 0x3, RZ ;  /* 0x0000000392927819 */ /* 0x000fe400000012ff */
[----:B------:R-:W-:Y:S02]  /*a1c0*/  SHF.R.U64 R150, R150, 0x3, RZ ;  /* 0x0000000396967819 */ /* 0x000fe400000012ff */
[----:B------:R-:W-:-:S02]  /*a1d0*/  SHF.R.U64 R152, R152, 0x3, RZ ;  /* 0x0000000398987819 */ /* 0x000fc400000012ff */
[----:B-1----:R-:W-:Y:S02]  /*a1e0*/  MOV R27, R6 ;  /* 0x00000006001b7202 */ /* 0x002fe40000000f00 */
[----:B------:R-:W-:Y:S01]  /*a1f0*/  LOP3.LUT R106, R106, R107, RZ, 0x3c, !PT ;  /* 0x0000006b6a6a7212 */ /* 0x000fe200078e3cff */
[----:B------:R-:W-:Y:S01]  /*a200*/  IMAD.X R107, RZ, RZ, R155, P4 ;  /* 0x000000ffff6b7224 */ /* 0x000fe200020e069b */
[----:B------:R-:W-:Y:S02]  /*a210*/  F2FP.F16.F32.PACK_AB R6, R37, R172 ;  /* 0x000000ac2506723e */ /* 0x000fe400000000ff */
[----:B------:R-:W-:Y:S01]  /*a220*/  SHF.R.U64 R112, R112, 0x3, RZ ;  /* 0x0000000370707819 */ /* 0x000fe200000012ff */
[----:B------:R-:W1:Y:S01]  /*a230*/  @P2 LDC R37, c[0x0][0xcf0] ;  /* 0x00033c00ff252b82 */ /* 0x000e620000000800 */
[----:B------:R-:W-:Y:S02]  /*a240*/  LOP3.LUT R114, R114, R115, RZ, 0x3c, !PT ;  /* 0x0000007372727212 */ /* 0x000fe400078e3cff */
[----:B------:R-:W-:-:S02]  /*a250*/  IADD3 R115, P4, R154, 0xd000, RZ ;  /* 0x0000d0009a737810 */ /* 0x000fc40007f9e0ff */
[----:B------:R-:W-:Y:S01]  /*a260*/  LOP3.LUT R146, R146, R147, RZ, 0x3c, !PT ;  /* 0x0000009392927212 */ /* 0x000fe200078e3cff */
[--C-:B------:R-:W-:Y:S01]  /*a270*/  IMAD.X R147, RZ, RZ, R121.reuse, P6 ;  /* 0x000000ffff937224 */ /* 0x100fe200030e0679 */
[----:B------:R-:W-:Y:S01]  /*a280*/  LOP3.LUT R150, R150, R151, RZ, 0x3c, !PT ;  /* 0x0000009796967212 */ /* 0x000fe200078e3cff */
[--C-:B------:R-:W-:Y:S01]  /*a290*/  IMAD.X R151, RZ, RZ, R121.reuse, P5 ;  /* 0x000000ffff977224 */ /* 0x100fe200028e0679 */
[----:B------:R-:W-:Y:S01]  /*a2a0*/  LOP3.LUT R152, R152, R153, RZ, 0x3c, !PT ;  /* 0x0000009998987212 */ /* 0x000fe200078e3cff */
[----:B------:R-:W-:Y:S01]  /*a2b0*/  IMAD.X R153, RZ, RZ, R121, P3 ;  /* 0x000000ffff997224 */ /* 0x000fe200018e0679 */
[----:B------:R-:W-:Y:S01]  /*a2c0*/  IADD3 R101, P6, R154, 0x4000, RZ ;  /* 0x000040009a657810 */ /* 0x000fe20007fde0ff */
[----:B------:R-:W-:Y:S01]  /*a2d0*/  IMAD R0, R218, 0x20, R221 ;  /* 0x00000020da007824 */ /* 0x000fe200078e02dd */
[C---:B------:R-:W-:Y:S01]  /*a2e0*/  IADD3 R105, P5, R154.reuse, 0x5000, RZ ;  /* 0x000050009a697810 */ /* 0x040fe20007fbe0ff */
[----:B------:R-:W-:Y:S01]  /*a2f0*/  IMAD.X R121, RZ, RZ, R155, P4 ;  /* 0x000000ffff797224 */ /* 0x000fe200020e069b */
[----:B------:R-:W-:-:S02]  /*a300*/  IADD3 R109, P3, R154, 0x7000, RZ ;  /* 0x000070009a6d7810 */ /* 0x000fc40007f7e0ff */
[----:B------:R-:W-:Y:S02]  /*a310*/  LOP3.LUT R112, R112, R113, RZ, 0x3c, !PT ;  /* 0x0000007170707212 */ /* 0x000fe400078e3cff */
[----:B------:R-:W-:Y:S02]  /*a320*/  LOP3.LUT R113, R115, 0x380, RZ, 0xc0, !PT ;  /* 0x0000038073717812 */ /* 0x000fe400078ec0ff */
[----:B------:R-:W-:Y:S02]  /*a330*/  LOP3.LUT R100, R101, 0x380, RZ, 0xc0, !PT ;  /* 0x0000038065647812 */ /* 0x000fe400078ec0ff */
[----:B------:R-:W-:Y:S02]  /*a340*/  LOP3.LUT R104, R105, 0x380, RZ, 0xc0, !PT ;  /* 0x0000038069687812 */ /* 0x000fe400078ec0ff */
[----:B------:R-:W-:Y:S02]  /*a350*/  LOP3.LUT R108, R109, 0x380, RZ, 0xc0, !PT ;  /* 0x000003806d6c7812 */ /* 0x000fe400078ec0ff */
[----:B------:R-:W-:-:S02]  /*a360*/  SHF.R.U64 R120, R113, 0x3, RZ ;  /* 0x0000000371787819 */ /* 0x000fc400000012ff */
[----:B------:R-:W-:Y:S02]  /*a370*/  LOP3.LUT R113, R154, 0x380, RZ, 0xc0, !PT ;  /* 0x000003809a717812 */ /* 0x000fe400078ec0ff */
[----:B------:R-:W-:Y:S02]  /*a380*/  SHF.R.U64 R100, R100, 0x3, RZ ;  /* 0x0000000364647819 */ /* 0x000fe400000012ff */
[----:B------:R-:W-:Y:S02]  /*a390*/  SHF.R.U64 R104, R104, 0x3, RZ ;  /* 0x0000000368687819 */ /* 0x000fe400000012ff */
[----:B------:R-:W-:Y:S02]  /*a3a0*/  SHF.R.U64 R108, R108, 0x3, RZ ;  /* 0x000000036c6c7819 */ /* 0x000fe400000012ff */
[----:B------:R-:W-:Y:S01]  /*a3b0*/  SHF.R.U64 R29, R113, 0x3, RZ ;  /* 0x00000003711d7819 */ /* 0x000fe200000012ff */
[--C-:B------:R-:W-:Y:S01]  /*a3c0*/  IMAD.X R113, RZ, RZ, R155.reuse, P1 ;  /* 0x000000ffff717224 */ /* 0x100fe200008e069b */
[----:B------:R-:W-:Y:S01]  /*a3d0*/  F2FP.F16.F32.PACK_AB R7, R39, R38 ;  /* 0x000000262707723e */ /* 0x000fe200000000ff */
[----:B------:R-:W-:Y:S01]  /*a3e0*/  VIADD R39, R213, UR60 ;  /* 0x0000003cd5277c36 */ /* 0x000fe20008000000 */
[----:B------:R-:W-:Y:S01]  /*a3f0*/  LOP3.LUT R100, R100, R101, RZ, 0x3c, !PT ;  /* 0x0000006564647212 */ /* 0x000fe200078e3cff */
[--C-:B------:R-:W-:Y:S01]  /*a400*/  IMAD.X R101, RZ, RZ, R155.reuse, P6 ;  /* 0x000000ffff657224 */ /* 0x100fe200030e069b */
[----:B------:R-:W-:Y:S01]  /*a410*/  LOP3.LUT R104, R104, R105, RZ, 0x3c, !PT ;  /* 0x0000006968687212 */ /* 0x000fe200078e3cff */
[--C-:B------:R-:W-:Y:S01]  /*a420*/  IMAD.X R105, RZ, RZ, R155.reuse, P5 ;  /* 0x000000ffff697224 */ /* 0x100fe200028e069b */
[----:B------:R-:W-:Y:S01]  /*a430*/  LOP3.LUT R108, R108, R109, RZ, 0x3c, !PT ;  /* 0x0000006d6c6c7212 */ /* 0x000fe200078e3cff */
[----:B------:R-:W-:Y:S01]  /*a440*/  IMAD.X R109, RZ, RZ, R155, P3 ;  /* 0x000000ffff6d7224 */ /* 0x000fe200018e069b */
[C---:B------:R-:W-:Y:S01]  /*a450*/  IADD3 R117, P6, R154.reuse, 0xb000, RZ ;  /* 0x0000b0009a757810 */ /* 0x040fe20007fde0ff */
[----:B0-----:R-:W-:Y:S01]  /*a460*/  @P2 IMAD.HI.U32 R34, R39, R34, RZ ;  /* 0x0000002227222227 */ /* 0x001fe200078e00ff */
[----:B------:R-:W-:-:S02]  /*a470*/  IADD3 R119, P5, R154, 0xc000, RZ ;  /* 0x0000c0009a777810 */ /* 0x000fc40007fbe0ff */
[----:B------:R-:W-:Y:S02]  /*a480*/  IADD3 R123, P3, R154, 0xe000, RZ ;  /* 0x0000e0009a7b7810 */ /* 0x000fe40007f7e0ff */
[----:B------:R-:W-:Y:S01]  /*a490*/  LOP3.LUT R28, R29, R154, RZ, 0x3c, !PT ;  /* 0x0000009a1d1c7212 */ /* 0x000fe200078e3cff */
[----:B------:R-:W-:Y:S01]  /*a4a0*/  IMAD.MOV.U32 R29, RZ, RZ, R155 ;  /* 0x000000ffff1d7224 */ /* 0x000fe200078e009b */
[----:B------:R-:W-:Y:S02]  /*a4b0*/  MOV R26, R8 ;  /* 0x00000008001a7202 */ /* 0x000fe40000000f00 */
[----:B------:R-:W-:Y:S02]  /*a4c0*/  MOV R25, R10 ;  /* 0x0000000a00197202 */ /* 0x000fe40000000f00 */
[----:B------:R-:W-:Y:S02]  /*a4d0*/  MOV R154, R14 ;  /* 0x0000000e009a7202 */ /* 0x000fe40000000f00 */
[----:B------:R-:W-:Y:S01]  /*a4e0*/  F2FP.F16.F32.PACK_AB R4, R33, R171 ;  /* 0x000000ab2104723e */ /* 0x000fe200000000ff */
[----:B------:R-:W-:Y:S01]  /*a4f0*/  IMAD.MOV.U32 R33, RZ, RZ, R39 ;  /* 0x000000ffff217224 */ /* 0x000fe200078e0027 */
[----:B------:R-:W-:-:S02]  /*a500*/  MOV R24, R12 ;  /* 0x0000000c00187202 */ /* 0x000fc40000000f00 */
[----:B------:R-:W-:Y:S01]  /*a510*/  MOV R142, R142 ;  /* 0x0000008e008e7202 */ /* 0x000fe20000000f00 */
[----:B------:R0:W-:Y:S01]  /*a520*/  STSM.16.M88.4 [R154], R4 ;  /* 0x000000049a007844 */ /* 0x0001e20000000200 */
[----:B------:R-:W-:Y:S02]  /*a530*/  F2FP.F16.F32.PACK_AB R8, R41, R173 ;  /* 0x000000ad2908723e */ /* 0x000fe400000000ff */
[----:B------:R-:W-:Y:S02]  /*a540*/  F2FP.F16.F32.PACK_AB R9, R43, R42 ;  /* 0x0000002a2b09723e */ /* 0x000fe400000000ff */
[----:B------:R-:W-:Y:S02]  /*a550*/  F2FP.F16.F32.PACK_AB R10, R45, R174 ;  /* 0x000000ae2d0a723e */ /* 0x000fe400000000ff */
[----:B------:R-:W-:Y:S02]  /*a560*/  F2FP.F16.F32.PACK_AB R11, R47, R46 ;  /* 0x0000002e2f0b723e */ /* 0x000fe400000000ff */
[----:B------:R-:W-:Y:S01]  /*a570*/  MOV R31, R22 ;  /* 0x00000016001f7202 */ /* 0x000fe20000000f00 */
[----:B------:R-:W2:Y:S01]  /*a580*/  @P2 LDC R47, c[0x0][0xcf0] ;  /* 0x00033c00ff2f2b82 */ /* 0x000ea20000000800 */
        /* <DEDUP_REMOVED lines=8> */
[----:B------:R-:W-:Y:S01]  /*a610*/  STSM.16.M88.4 [R152], R12 ;  /* 0x0000000c98007844 */ /* 0x000fe20000000200 */
[----:B------:R-:W-:-:S02]  /*a620*/  F2FP.F16.F32.PACK_AB R21, R59, R58 ;  /* 0x0000003a3b15723e */ /* 0x000fc400000000ff */
[----:B------:R-:W-:Y:S02]  /*a630*/  F2FP.F16.F32.PACK_AB R22, R61, R178 ;  /* 0x000000b23d16723e */ /* 0x000fe400000000ff */
[----:B------:R-:W-:Y:S02]  /*a640*/  F2FP.F16.F32.PACK_AB R23, R63, R62 ;  /* 0x0000003e3f17723e */ /* 0x000fe400000000ff */
[----:B-1----:R-:W-:Y:S02]  /*a650*/  @P2 SHF.R.U32.HI R33, RZ, R37, R34 ;  /* 0x00000025ff212219 */ /* 0x002fe40000011622 */
[----:B------:R-:W-:Y:S01]  /*a660*/  MOV R150, R150 ;  /* 0x0000009600967202 */ /* 0x000fe20000000f00 */
[----:B------:R1:W-:Y:S01]  /*a670*/  STSM.16.M88.4 [R35], R20 ;  /* 0x0000001423007844 */ /* 0x0003e20000000200 */
[----:B0-----:R-:W-:Y:S02]  /*a680*/  F2FP.F16.F32.PACK_AB R4, R65, R179 ;  /* 0x000000b34104723e */ /* 0x001fe400000000ff */
[----:B------:R-:W-:-:S02]  /*a690*/  F2FP.F16.F32.PACK_AB R5, R67, R66 ;  /* 0x000000424305723e */ /* 0x000fc400000000ff */
[----:B------:R-:W-:Y:S02]  /*a6a0*/  F2FP.F16.F32.PACK_AB R6, R69, R180 ;  /* 0x000000b44506723e */ /* 0x000fe400000000ff */
[----:B------:R-:W-:Y:S02]  /*a6b0*/  F2FP.F16.F32.PACK_AB R7, R71, R70 ;  /* 0x000000464707723e */ /* 0x000fe400000000ff */
[----:B------:R-:W-:Y:S02]  /*a6c0*/  MOV R146, R146 ;  /* 0x0000009200927202 */ /* 0x000fe40000000f00 */
[----:B---3--:R-:W-:Y:S01]  /*a6d0*/  F2FP.F16.F32.PACK_AB R8, R73, R181 ;  /* 0x000000b54908723e */ /* 0x008fe200000000ff */
[----:B------:R-:W-:Y:S01]  /*a6e0*/  STSM.16.M88.4 [R150], R4 ;  /* 0x0000000496007844 */ /* 0x000fe20000000200 */
[----:B------:R-:W-:Y:S02]  /*a6f0*/  F2FP.F16.F32.PACK_AB R9, R75, R74 ;  /* 0x0000004a4b09723e */ /* 0x000fe400000000ff */
[----:B------:R-:W-:-:S02]  /*a700*/  F2FP.F16.F32.PACK_AB R10, R77, R182 ;  /* 0x000000b64d0a723e */ /* 0x000fc400000000ff */
[----:B-1----:R-:W-:Y:S02]  /*a710*/  IADD3 R35, -R33, RZ, RZ ;  /* 0x000000ff21237210 */ /* 0x002fe40007ffe1ff */
[----:B------:R-:W-:Y:S02]  /*a720*/  F2FP.F16.F32.PACK_AB R11, R79, R78 ;  /* 0x0000004e4f0b723e */ /* 0x000fe400000000ff */
[----:B------:R-:W-:Y:S01]  /*a730*/  MOV R138, R138 ;  /* 0x0000008a008a7202 */ /* 0x000fe20000000f00 */
[----:B------:R-:W-:Y:S01]  /*a740*/  IMAD R35, R156, R35, R39 ;  /* 0x000000239c237224 */ /* 0x000fe200078e0227 */
[----:B------:R-:W-:Y:S01]  /*a750*/  F2FP.F16.F32.PACK_AB R12, R81, R183 ;  /* 0x000000b7510c723e */ /* 0x000fe200000000ff */
[----:B------:R0:W-:Y:S01]  /*a760*/  STSM.16.M88.4 [R146], R8 ;  /* 0x0000000892007844 */ /* 0x0001e20000000200 */
[----:B------:R-:W-:Y:S02]  /*a770*/  F2FP.F16.F32.PACK_AB R13, R83, R82 ;  /* 0x00000052530d723e */ /* 0x000fe400000000ff */
[----:B------:R-:W-:-:S02]  /*a780*/  F2FP.F16.F32.PACK_AB R14, R85, R184 ;  /* 0x000000b8550e723e */ /* 0x000fc400000000ff */
[----:B------:R-:W-:Y:S02]  /*a790*/  F2FP.F16.F32.PACK_AB R15, R87, R86 ;  /* 0x00000056570f723e */ /* 0x000fe400000000ff */
[----:B------:R-:W-:Y:S01]  /*a7a0*/  LOP3.LUT R120, R120, R115, RZ, 0x3c, !PT ;  /* 0x0000007378787212 */ /* 0x000fe200078e3cff */
[----:B------:R-:W-:Y:S01]  /*a7b0*/  IMAD.X R115, RZ, RZ, R155, P0 ;  /* 0x000000ffff737224 */ /* 0x000fe200000e069b */
[----:B------:R-:W-:Y:S01]  /*a7c0*/  LOP3.LUT R122, R123, 0x380, RZ, 0xc0, !PT ;  /* 0x000003807b7a7812 */ /* 0x000fe200078ec0ff */
[----:B------:R1:W-:Y:S01]  /*a7d0*/  STSM.16.M88.4 [R138], R12 ;  /* 0x0000000c8a007844 */ /* 0x0003e20000000200 */
[----:B------:R-:W-:Y:S02]  /*a7e0*/  MOV R134, R134 ;  /* 0x0000008600867202 */ /* 0x000fe40000000f00 */
[----:B------:R-:W-:Y:S02]  /*a7f0*/  F2FP.F16.F32.PACK_AB R20, R89, R185 ;  /* 0x000000b95914723e */ /* 0x000fe400000000ff */
[----:B------:R-:W-:Y:S01]  /*a800*/  F2FP.F16.F32.PACK_AB R21, R91, R90 ;  /* 0x0000005a5b15723e */ /* 0x000fe200000000ff */
[----:B0-----:R-:W-:Y:S01]  /*a810*/  IMAD.U32 R10, RZ, RZ, UR5 ;  /* 0x00000005ff0a7e24 */ /* 0x001fe2000f8e00ff */
[----:B------:R-:W-:Y:S01]  /*a820*/  SHF.R.S32.HI R9, RZ, 0x1f, R33 ;  /* 0x0000001fff097819 */ /* 0x000fe20000011421 */
[----:B------:R-:W-:Y:S01]  /*a830*/  ULDC UR5, c[0x0][0xb88] ;  /* 0x0002e20000057ab9 */ /* 0x000fe20000000800 */
[----:B------:R-:W-:-:S02]  /*a840*/  SHF.R.S32.HI R8, RZ, 0x1f, R35 ;  /* 0x0000001fff087819 */ /* 0x000fc40000011423 */
[----:B------:R-:W-:Y:S02]  /*a850*/  F2FP.F16.F32.PACK_AB R22, R93, R186 ;  /* 0x000000ba5d16723e */ /* 0x000fe400000000ff */
[----:B------:R-:W-:Y:S02]  /*a860*/  F2FP.F16.F32.PACK_AB R23, R95, R94 ;  /* 0x0000005e5f17723e */ /* 0x000fe400000000ff */
[----:B------:R-:W-:Y:S01]  /*a870*/  MOV R130, R130 ;  /* 0x0000008200827202 */ /* 0x000fe20000000f00 */
[----:B-1----:R-:W-:Y:S01]  /*a880*/  VIADD R15, R225, UR60 ;  /* 0x0000003ce10f7c36 */ /* 0x002fe20008000000 */
[----:B------:R-:W-:Y:S01]  /*a890*/  IADD3 R12, P0, R33, UR6, RZ ;  /* 0x00000006210c7c10 */ /* 0x000fe2000ff1e0ff */
[----:B------:R0:W-:Y:S01]  /*a8a0*/  STSM.16.M88.4 [R134], R20 ;  /* 0x0000001486007844 */ /* 0x0001e20000000200 */
[----:B------:R-:W-:Y:S02]  /*a8b0*/  F2FP.F16.F32.PACK_AB R4, R164, R187 ;  /* 0x000000bba404723e */ /* 0x000fe400000000ff */
[----:B------:R-:W-:Y:S01]  /*a8c0*/  IADD3.X R13, R9, UR7, R10, P0, !PT ;  /* 0x00000007090d7c10 */ /* 0x000fe200087fe40a */
[----:B------:R-:W-:Y:S01]  /*a8d0*/  ULDC.64 UR6, c[0x0][0xc88] ;  /* 0x0003220000067ab9 */ /* 0x000fe20000000a00 */
[----:B------:R-:W-:Y:S01]  /*a8e0*/  F2FP.F16.F32.PACK_AB R5, R99, R98 ;  /* 0x000000626305723e */ /* 0x000fe200000000ff */
[----:B------:R-:W-:Y:S01]  /*a8f0*/  IMAD R8, R8, UR6, RZ ;  /* 0x0000000608087c24 */ /* 0x000fe2000f8e02ff */
[----:B------:R-:W-:Y:S01]  /*a900*/  F2FP.F16.F32.PACK_AB R6, R165, R188 ;  /* 0x000000bca506723e */ /* 0x000fe200000000ff */
[----:B------:R-:W-:Y:S01]  /*a910*/  IMAD.WIDE.U32 R12, R35, UR6, R12 ;  /* 0x00000006230c7c25 */ /* 0x000fe2000f8e000c */
[----:B------:R-:W-:-:S02]  /*a920*/  F2FP.F16.F32.PACK_AB R7, R103, R102 ;  /* 0x000000666707723e */ /* 0x000fc400000000ff */
[----:B------:R-:W-:Y:S01]  /*a930*/  SHF.R.U64 R122, R122, 0x3, RZ ;  /* 0x000000037a7a7819 */ /* 0x000fe200000012ff */
[----:B------:R-:W-:Y:S01]  /*a940*/  IMAD R35, R35, UR7, R8 ;  /* 0x0000000723237c24 */ /* 0x000fe2000f8e0208 */
[----:B------:R-:W-:Y:S01]  /*a950*/  F2FP.F16.F32.PACK_AB R11, R44, R40 ;  /* 0x000000282c0b723e */ /* 0x000fe200000000ff */
[----:B------:R1:W-:Y:S01]  /*a960*/  STSM.16.M88.4 [R130], R4 ;  /* 0x0000000482007844 */ /* 0x0003e20000000200 */
[----:B------:R-:W-:Y:S01]  /*a970*/  LOP3.LUT R122, R122, R123, RZ, 0x3c, !PT ;  /* 0x0000007b7a7a7212 */ /* 0x000fe200078e3cff */
[----:B------:R-:W-:Y:S01]  /*a980*/  ULDC.64 UR6, c[0x0][0xc50] ;  /* 0x0003140000067ab9 */ /* 0x000fe20000000a00 */
[----:B------:R-:W-:Y:S01]  /*a990*/  IMAD R44, R156, UR5, RZ ;  /* 0x000000059c2c7c24 */ /* 0x000fe2000f8e02ff */
[----:B------:R-:W-:Y:S01]  /*a9a0*/  LOP3.LUT P0, RZ, R223, 0x3, RZ, 0xc0, !PT ;  /* 0x00000003dfff7812 */ /* 0x000fe2000780c0ff */
[----:B------:R-:W-:Y:S01]  /*a9b0*/  IMAD.X R123, RZ, RZ, R155, P3 ;  /* 0x000000ffff7b7224 */ /* 0x000fe200018e069b */
[----:B------:R-:W-:Y:S02]  /*a9c0*/  F2FP.F16.F32.PACK_AB R8, R166, R189 ;  /* 0x000000bda608723e */ /* 0x000fe400000000ff */
[----:B------:R-:W-:-:S02]  /*a9d0*/  F2FP.F16.F32.PACK_AB R9, R36, R32 ;  /* 0x000000202409723e */ /* 0x000fc400000000ff */
[----:B------:R-:W-:Y:S02]  /*a9e0*/  F2FP.F16.F32.PACK_AB R10, R167, R190 ;  /* 0x000000bea70a723e */ /* 0x000fe400000000ff */
[----:B0-----:R-:W-:Y:S02]  /*a9f0*/  LEA R20, P3, R12, UR6, 0x2 ;  /* 0x000000060c147c11 */ /* 0x001fe4000f8610ff */
[C---:B------:R-:W-:Y:S01]  /*aa00*/  ISETP.GE.OR P1, PT, R15.reuse, R44, P0 ;  /* 0x0000002c0f00720c */ /* 0x040fe20000726670 */
[----:B------:R0:W-:Y:S01]  /*aa10*/  STSM.16.M88.4 [R31], R8 ;  /* 0x000000081f007844 */ /* 0x0001e20000000200 */
        /* <DEDUP_REMOVED lines=22> */
[----:B------:R-:W-:-:S02]  /*ab80*/  F2FP.F16.F32.PACK_AB R138, R141, R140 ;  /* 0x0000008c8d8a723e */ /* 0x000fc400000000ff */
[----:B------:R-:W-:Y:S01]  /*ab90*/  F2FP.F16.F32.PACK_AB R139, R160, R159 ;  /* 0x0000009fa08b723e */ /* 0x000fe200000000ff */
[----:B------:R-:W-:Y:S01]  /*aba0*/  STSM.16.M88.4 [R26], R12 ;  /* 0x0000000c1a007844 */ /* 0x000fe20000000200 */
[----:B------:R-:W-:Y:S02]  /*abb0*/  F2FP.F16.F32.PACK_AB R160, R145, R144 ;  /* 0x0000009091a0723e */ /* 0x000fe400000000ff */
[----:B------:R-:W-:Y:S01]  /*abc0*/  LOP3.LUT R116, R117, 0x380, RZ, 0xc0, !PT ;  /* 0x0000038075747812 */ /* 0x000fe200078ec0ff */
[----:B------:R-:W-:Y:S01]  /*abd0*/  STSM.16.M88.4 [R27], R136 ;  /* 0x000000881b007844 */ /* 0x000fe20000000200 */
[----:B------:R-:W-:Y:S01]  /*abe0*/  UIMAD UR5, UR10, UR8, URZ ;  /* 0x000000080a0572a4 */ /* 0x000fe2000f8e023f */
[----:B------:R-:W-:Y:S01]  /*abf0*/  VIADD R46, R0, UR60 ;  /* 0x0000003c002e7c36 */ /* 0x000fe20008000000 */
[----:B------:R-:W-:Y:S01]  /*ac00*/  UIMAD.WIDE.U32 UR6, UR11, UR8, URZ ;  /* 0x000000080b0672a5 */ /* 0x000fe2000f8e003f */
[----:B------:R-:W-:Y:S01]  /*ac10*/  STSM.16.M88.4 [R30], R160 ;  /* 0x000000a01e007844 */ /* 0x000fe20000000200 */
[----:B------:R-:W-:-:S02]  /*ac20*/  LOP3.LUT R118, R119, 0x380, RZ, 0xc0, !PT ;  /* 0x0000038077767812 */ /* 0x000fc400078ec0ff */
[----:B------:R-:W-:Y:S01]  /*ac30*/  SHF.R.U64 R116, R116, 0x3, RZ ;  /* 0x0000000374747819 */ /* 0x000fe200000012ff */
[----:B------:R-:W-:Y:S01]  /*ac40*/  BAR.SYNC.DEFER_BLOCKING 0x1, 0x100 ;  /* 0x0044000000007b1d */ /* 0x000fe20000010000 */
[----:B------:R-:W-:Y:S01]  /*ac50*/  UIMAD UR5, UR11, UR9, UR5 ;  /* 0x000000090b0572a4 */ /* 0x000fe2000f8e0205 */
[----:B------:R-:W-:Y:S01]  /*ac60*/  IMAD.MOV.U32 R45, RZ, RZ, R46 ;  /* 0x000000ffff2d7224 */ /* 0x000fe200078e002e */
[----:B------:R-:W-:Y:S02]  /*ac70*/  SHF.R.U64 R118, R118, 0x3, RZ ;  /* 0x0000000376767819 */ /* 0x000fe400000012ff */
[----:B------:R-:W-:Y:S01]  /*ac80*/  LOP3.LUT R116, R116, R117, RZ, 0x3c, !PT ;  /* 0x0000007574747212 */ /* 0x000fe200078e3cff */
[----:B------:R-:W-:Y:S01]  /*ac90*/  ULDC.64 UR10, c[0x0][0xbf0] ;  /* 0x0002fc00000a7ab9 */ /* 0x000fe20000000a00 */
[----:B-1----:R1:W-:Y:S01]  /*aca0*/  @!P1 ST.E desc[UR36][R40.64], R3 ;  /* 0x0000000328009985 */ /* 0x0023e2000c101924 */
[----:B------:R-:W-:Y:S01]  /*acb0*/  UIMAD UR8, UR12, UR10, URZ ;  /* 0x0000000a0c0872a4 */ /* 0x000fe2000f8e023f */
[----:B------:R-:W-:Y:S01]  /*acc0*/  LOP3.LUT R118, R118, R119, RZ, 0x3c, !PT ;  /* 0x0000007776767212 */ /* 0x000fe200078e3cff */
[----:B------:R-:W-:Y:S01]  /*acd0*/  UIADD3 UR7, UR7, UR5, URZ ;  /* 0x0000000507077290 */ /* 0x000fe2000fffe03f */
[--C-:B------:R-:W-:Y:S01]  /*ace0*/  IMAD.X R117, RZ, RZ, R155.reuse, P6 ;  /* 0x000000ffff757224 */ /* 0x100fe200030e069b */
[----:B-1----:R-:W1:Y:S01]  /*acf0*/  @P2 LDC R3, c[0x0][0xcec] ;  /* 0x00033b00ff032b82 */ /* 0x002e620000000800 */
[----:B------:R-:W-:Y:S01]  /*ad00*/  UIMAD UR5, UR13, UR11, UR8 ;  /* 0x0000000b0d0572a4 */ /* 0x000fe2000f8e0208 */
[----:B------:R-:W-:Y:S01]  /*ad10*/  IMAD.X R119, RZ, RZ, R155, P5 ;  /* 0x000000ffff777224 */ /* 0x000fe200028e069b */
[----:B------:R-:W-:Y:S01]  /*ad20*/  UIMAD.WIDE.U32 UR6, UR13, UR10, UR6 ;  /* 0x0000000a0d0672a5 */ /* 0x000fe2000f8e0006 */
[----:B0-----:R0:W-:Y:S01]  /*ad30*/  @!P0 ST.E desc[UR36][R42.64], R2 ;  /* 0x000000022a008985 */ /* 0x0011e2000c101924 */
[----:B------:R-:W-:-:S02]  /*ad40*/  ULDC.64 UR8, c[0x0][0xbe0] ;  /* 0x0002f80000087ab9 */ /* 0x000fc40000000a00 */
[----:B------:R-:W-:Y:S01]  /*ad50*/  UIADD3 UR5, UR7, UR5, URZ ;  /* 0x0000000507057290 */ /* 0x000fe2000fffe03f */
[----:B------:R3:W5:Y:S04]  /*ad60*/  LD.E.128 R20, desc[UR36][R28.64] ;  /* 0x000000241c147980 */ /* 0x000768000c101d00 */
[----:B------:R3:W5:Y:S04]  /*ad70*/  LD.E.128 R32, desc[UR36][R16.64] ;  /* 0x0000002410207980 */ /* 0x000768000c101d00 */
[----:B------:R3:W5:Y:S01]  /*ad80*/  LD.E.128 R36, desc[UR36][R18.64] ;  /* 0x0000002412247980 */ /* 0x000762000c101d00 */
[----:B-1----:R-:W-:-:S03]  /*ad90*/  @P2 IMAD.HI.U32 R0, R46, R3, RZ ;  /* 0x000000032e002227 */ /* 0x002fc600078e00ff */
[----:B------:R-:W5:Y:S02]  /*ada0*/  LD.E.128 R96, desc[UR36][R96.64] ;  /* 0x0000002460607980 */ /* 0x000f64000c101d00 */
[----:B--2---:R-:W-:Y:S01]  /*adb0*/  @P2 SHF.R.U32.HI R45, RZ, R47, R0 ;  /* 0x0000002fff2d2219 */ /* 0x004fe20000011600 */
[----:B0-----:R-:W-:Y:S01]  /*adc0*/  IMAD.U32 R2, RZ, RZ, UR6 ;  /* 0x00000006ff027e24 */ /* 0x001fe2000f8e00ff */
[----:B------:R-:W5:Y:S02]  /*add0*/  LD.E.128 R100, desc[UR36][R100.64] ;  /* 0x0000002464647980 */ /* 0x000f64000c101d00 */
[--C-:B------:R-:W-:Y:S01]  /*ade0*/  SHF.R.S32.HI R0, RZ, 0x1f, R45.reuse ;  /* 0x0000001fff007819 */ /* 0x100fe2000001142d */
[----:B------:R-:W-:Y:S01]  /*adf0*/  IMAD.MOV R47, RZ, RZ, -R45 ;  /* 0x000000ffff2f7224 */ /* 0x000fe200078e0a2d */
[----:B------:R3:W5:Y:S01]  /*ae00*/  LD.E.128 R4, desc[UR36][R104.64] ;  /* 0x0000002468047980 */ /* 0x000762000c101d00 */
[----:B------:R-:W-:Y:S01]  /*ae10*/  IMAD.U32 R3, RZ, RZ, UR7 ;  /* 0x00000007ff037e24 */ /* 0x000fe2000f8e00ff */
[----:B------:R-:W-:Y:S01]  /*ae20*/  ULDC.64 UR6, c[0x0][0xbd8] ;  /* 0x0002f60000067ab9 */ /* 0x000fe20000000a00 */
[----:B------:R-:W-:Y:S01]  /*ae30*/  IMAD R0, R0, UR8, RZ ;  /* 0x0000000800007c24 */ /* 0x000fe2000f8e02ff */
[----:B------:R3:W5:Y:S01]  /*ae40*/  LD.E.128 R8, desc[UR36][R106.64] ;  /* 0x000000246a087980 */ /* 0x000762000c101d00 */
[----:B------:R-:W-:-:S02]  /*ae50*/  IMAD R47, R156, R47, R46 ;  /* 0x0000002f9c2f7224 */ /* 0x000fc400078e022e */
[----:B------:R-:W-:Y:S01]  /*ae60*/  IMAD.U32 R3, RZ, RZ, UR5 ;  /* 0x00000005ff037e24 */ /* 0x000fe2000f8e00ff */
[----:B------:R3:W5:Y:S01]  /*ae70*/  LD.E.128 R12, desc[UR36][R108.64] ;  /* 0x000000246c0c7980 */ /* 0x000762000c101d00 */
[C---:B------:R-:W-:Y:S01]  /*ae80*/  IMAD R61, R45.reuse, UR9, R0 ;  /* 0x000000092d3d7c24 */ /* 0x040fe2000f8e0200 */
[----:B------:R-:W-:Y:S02]  /*ae90*/  SHF.R.S32.HI R0, RZ, 0x1f, R47 ;  /* 0x0000001fff007819 */ /* 0x000fe4000001142f */
[----:B------:R3:W5:Y:S01]  /*aea0*/  LD.E.128 R48, desc[UR36][R110.64] ;  /* 0x000000246e307980 */ /* 0x000762000c101d00 */
[----:B------:R-:W-:-:S03]  /*aeb0*/  IMAD.WIDE.U32 R2, R45, UR8, R2 ;  /* 0x000000082d027c25 */ /* 0x000fc6000f8e0002 */
[----:B------:R3:W5:Y:S04]  /*aec0*/  LD.E.128 R24, desc[UR36][R112.64] ;  /* 0x0000002470187980 */ /* 0x000768000c101d00 */
[----:B------:R3:W5:Y:S04]  /*aed0*/  LD.E.128 R40, desc[UR36][R114.64] ;  /* 0x0000002472287980 */ /* 0x000768000c101d00 */
[----:B------:R3:W5:Y:S04]  /*aee0*/  LD.E.128 R28, desc[UR36][R116.64] ;  /* 0x00000024741c7980 */ /* 0x000768000c101d00 */
[----:B------:R3:W5:Y:S04]  /*aef0*/  LD.E.128 R56, desc[UR36][R118.64] ;  /* 0x0000002476387980 */ /* 0x000768000c101d00 */
[----:B------:R3:W5:Y:S04]  /*af00*/  LD.E.128 R52, desc[UR36][R120.64] ;  /* 0x0000002478347980 */ /* 0x000768000c101d00 */
[----:B------:R3:W5:Y:S04]  /*af10*/  LD.E.128 R16, desc[UR36][R122.64] ;  /* 0x000000247a107980 */ /* 0x000768000c101d00 */
[----:B------:R-:W5:Y:S01]  /*af20*/  LD.E.128 R124, desc[UR36][R126.64] ;  /* 0x000000247e7c7980 */ /* 0x000f62000c101d00 */
[----:B------:R-:W-:Y:S01]  /*af30*/  VIADD R65, R221, UR60 ;  /* 0x0000003cdd417c36 */ /* 0x000fe20008000000 */
[----:B------:R-:W-:Y:S01]  /*af40*/  BSSY B1, `(.L_x_4693) ;  /* 0x000002e000017945 */ /* 0x000fe20003800000 */
[----:B------:R-:W-:Y:S01]  /*af50*/  IMAD.IADD R3, R3, 0x1, R61 ;  /* 0x0000000103037824 */ /* 0x000fe200078e023d */
[----:B------:R-:W-:Y:S01]  /*af60*/  @!PT LDS RZ, [RZ] ;  /* 0x00000000fffff984 */ /* 0x000fe20000000800 */
[----:B------:R-:W-:Y:S01]  /*af70*/  @!PT LDS RZ, [RZ] ;  /* 0x00000000fffff984 */ /* 0x000fe20000000800 */
[----:B------:R-:W-:Y:S01]  /*af80*/  @!PT LDS RZ, [RZ] ;  /* 0x00000000fffff984 */ /* 0x000fe20000000800 */
[----:B------:R-:W-:Y:S01]  /*af90*/  @!PT LDS RZ, [RZ] ;  /* 0x00000000fffff984 */ /* 0x000fe20000000800 */
[----:B------:R0:W-:Y:S06]  /*afa0*/  MEMBAR.ALL.CTA ;  /* 0x0000000000007992 */ /* 0x0001ec0000008000 */
[----:B0-----:R-:W0:Y:S01]  /*afb0*/  FENCE.VIEW.ASYNC.S ;  /* 0x00000000000073c6 */ /* 0x001e220000000000 */
[----:B------:R-:W-:Y:S01]  /*afc0*/  IMAD R0, R0, UR6, RZ ;  /* 0x0000000600007c24 */ /* 0x000fe2000f8e02ff */
[CC--:B------:R-:W-:Y:S01]  /*afd0*/  ISETP.GE.AND P2, PT, R65.reuse, R44.reuse, PT ;  /* 0x0000002c4100720c */ /* 0x0c0fe20003f46270 */
[----:B------:R-:W-:Y:S01]  /*afe0*/  VIADD R45, R65, 0x20 ;  /* 0x00000020412d7836 */ /* 0x000fe20000000000 */
[----:B------:R-:W-:Y:S01]  /*aff0*/  SHF.R.S32.HI R196, RZ, 0x1f, R215 ;  /* 0x0000001fffc47819 */ /* 0x000fe200000114d7 */
[C---:B------:R-:W-:Y:S01]  /*b000*/  IMAD R61, R47.reuse, UR7, R0 ;  /* 0x000000072f3d7c24 */ /* 0x040fe2000f8e0200 */
[----:B------:R-:W-:Y:S01]  /*b010*/  SHF.R.S32.HI R197, RZ, 0x1f, R216 ;  /* 0x0000001fffc57819 */ /* 0x000fe200000114d8 */
[----:B------:R-:W-:Y:S01]  /*b020*/  IMAD.WIDE.U32 R2, R47, UR6, R2 ;  /* 0x000000062f027c25 */ /* 0x000fe2000f8e0002 */
[----:B------:R-:W-:Y:S01]  /*b030*/  ISETP.GE.AND P1, PT, R45, R44, PT ;  /* 0x0000002c2d00720c */ /* 0x000fe20003f26270 */
[----:B------:R-:W-:Y:S01]  /*b040*/  ULDC.64 UR6, c[0x0][0xb80] ;  /* 0x0002e00000067ab9 */ /* 0x000fe20000000a00 */
[----:B------:R-:W-:Y:S01]  /*b050*/  SHF.R.S32.HI R198, RZ, 0x1f, R200 ;  /* 0x0000001fffc67819 */ /* 0x000fe200000114c8 */
[----:B------:R-:W-:Y:S01]  /*b060*/  VIADD R45, R65, 0x40 ;  /* 0x00000040412d7836 */ /* 0x000fe20000000000 */
[----:B------:R-:W-:Y:S01]  /*b070*/  LEA R0, P3, R2, UR6, 0x1 ;  /* 0x0000000602007c11 */ /* 0x000fe2000f8608ff */
[----:B------:R-:W-:-:S02]  /*b080*/  IMAD.IADD R3, R3, 0x1, R61 ;  /* 0x0000000103037824 */ /* 0x000fc400078e023d */
[----:B------:R-:W-:Y:S01]  /*b090*/  VIADD R195, R195, 0x32420 ;  /* 0x00032420c3c37836 */ /* 0x000fe20000000000 */
[----:B------:R-:W-:Y:S01]  /*b0a0*/  ISETP.GE.AND P0, PT, R45, R44, PT ;  /* 0x0000002c2d00720c */ /* 0x000fe20003f06270 */
[----:B0-----:R3:W0:Y:S01]  /*b0b0*/  SHFL.IDX PT, R62, R0, RZ, 0x181f ;  /* 0x00181fff003e7589 */ /* 0x00162200000e0000 */
[----:B------:R-:W-:Y:S02]  /*b0c0*/  LEA.HI.X R45, R2, UR7, R3, 0x1, P3 ;  /* 0x00000007022d7c11 */ /* 0x000fe400098f0c03 */
[----:B------:R-:W-:-:S03]  /*b0d0*/  PRMT R195, RZ, 0x654, R195 ;  /* 0x00000654ffc37816 */ /* 0x000fc600000000c3 */
[----:B------:R3:W1:Y:S01]  /*b0e0*/  SHFL.IDX PT, R64, R45, RZ, 0x181f ;  /* 0x00181fff2d407589 */ /* 0x00066200000e0000 */
[----:B------:R3:W-:Y:S01]  /*b0f0*/  SYNCS.ARRIVE.TRANS64.RED.A1T0 RZ, [R195+URZ], RZ ;  /* 0x000000ffc3ff79a7 */ /* 0x0007e2000810043f */
        /* <DEDUP_REMOVED lines=18> */
.L_x_4694:
[----:B------:R-:W-:Y:S05]  /*b220*/  BSYNC B1 ;  /* 0x0000000000017941 */ /* 0x000fea0003800000 */
.L_x_4693:
        /* <DEDUP_REMOVED lines=21> */
.L_x_4696:
[----:B------:R-:W-:Y:S05]  /*b380*/  BSYNC B1 ;  /* 0x0000000000017941 */ /* 0x000fea0003800000 */
.L_x_4695:
        /* <DEDUP_REMOVED lines=21> */
.L_x_4698:
[----:B------:R-:W-:Y:S05]  /*b4e0*/  BSYNC B1 ;  /* 0x0000000000017941 */ /* 0x000fea0003800000 */
.L_x_4697:
        /* <DEDUP_REMOVED lines=24> */
.L_x_4692:
[----:B------:R-:W0:Y:S01]  /*b670*/  LDC R8, c[0x0][0xce8] ;  /* 0x00033a00ff087b82 */ /* 0x000e220000000800 */
[----:B------:R-:W1:Y:S01]  /*b680*/  S2R R0, SR_TID.X ;  /* 0x0000000000007919 */ /* 0x000e620000002100 */
[----:B------:R-:W-:Y:S01]  /*b690*/  R2UR UR6, R219 ;  /* 0x00000000db0672ca */ /* 0x000fe200000e0000 */
[----:B------:R-:W-:Y:S01]  /*b6a0*/  BSSY B1, `(.L_x_4700) ;  /* 0x0000035000017945 */ /* 0x000fe20003800000 */
[----:B------:R-:W-:Y:S01]  /*b6b0*/  R2UR UR5, R220 ;  /* 0x00000000dc0572ca */ /* 0x000fe200000e0000 */
[----:B------:R-:W-:-:S10]  /*b6c0*/  IMAD R6, R218, 0x20, R221 ;  /* 0x00000020da067824 */ /* 0x000fd400078e02dd */
[----:B------:R-:W-:Y:S02]  /*b6d0*/  USHF.R.S32.HI UR8, URZ, 0x1f, UR6 ;  /* 0x0000001f3f087899 */ /* 0x000fe40008011406 */
[----:B------:R-:W-:Y:S01]  /*b6e0*/  USHF.R.S32.HI UR9, URZ, 0x1f, UR5 ;  /* 0x0000001f3f097899 */ /* 0x000fe20008011405 */
[----:B0-----:R-:W-:Y:S01]  /*b6f0*/  ISETP.NE.AND P1, PT, R8, 0x1, PT ;  /* 0x000000010800780c */ /* 0x001fe20003f25270 */
[----:B-1----:R-:W-:-:S12]  /*b700*/  VIADD R0, R0, 0xffffff80 ;  /* 0xffffff8000007836 */ /* 0x002fd80000000000 */
[----:B------:R-:W0:Y:S01]  /*b710*/  @P1 LDC R9, c[0x0][0xcec] ;  /* 0x00033b00ff091b82 */ /* 0x000e220000000800 */
[----:B------:R-:W-:-:S07]  /*b720*/  ISETP.GE.AND P0, PT, R0, 0x80, PT ;  /* 0x000000800000780c */ /* 0x000fce0003f06270 */
[----:B------:R-:W1:Y:S06]  /*b730*/  @P1 LDC R11, c[0x0][0xcf0] ;  /* 0x00033c00ff0b1b82 */ /* 0x000e6c0000000800 */
[----:B------:R-:W-:Y:S05]  /*b740*/  @P0 BRA `(.L_x_4701) ;  /* 0x0000000000a80947 */ /* 0x000fea0003800000 */
[----:B------:R-:W2:Y:S01]  /*b750*/  S2R R0, SR_TID.X ;  /* 0x0000000000007919 */ /* 0x000ea20000002100 */
[----:B------:R-:W3:Y:S01]  /*b760*/  LDC R3, c[0x0][0xce8] ;  /* 0x00033a00ff037b82 */ /* 0x000ee20000000800 */
[----:B------:R-:W-:Y:S01]  /*b770*/  MOV R4, UR60 ;  /* 0x0000003c00047c02 */ /* 0x000fe20008000f00 */
[----:B------:R-:W-:Y:S02]  /*b780*/  ULDC UR5, c[0x0][0xb88] ;  /* 0x0002e20000057ab9 */ /* 0x000fe40000000800 */
[----:B---3--:R-:W-:Y:S01]  /*b790*/  IMAD R5, R3, UR5, RZ ;  /* 0x0000000503057c24 */ /* 0x008fe2000f8e02ff */
[----:B--2---:R-:W-:-:S04]  /*b7a0*/  IADD3 R4, R4, -0x80, R0 ;  /* 0xffffff8004047810 */ /* 0x004fc80007ffe000 */
[----:B------:R-:W-:-:S13]  /*b7b0*/  ISETP.GE.AND P0, PT, R4, R5, PT ;  /* 0x000000050400720c */ /* 0x000fda0003f06270 */
[----:B------:R-:W-:Y:S05]  /*b7c0*/  @P0 BRA `(.L_x_4701) ;  /* 0x0000000000880947 */ /* 0x000fea0003800000 */
[----:B------:R-:W-:Y:S01]  /*b7d0*/  ISETP.NE.AND P0, PT, R3, 0x1, PT ;  /* 0x000000010300780c */ /* 0x000fe20003f05270 */
[----:B------:R-:W-:Y:S01]  /*b7e0*/  ULDC.64 UR10, c[0x0][0xc90] ;  /* 0x00032400000a7ab9 */ /* 0x000fe20000000a00 */
[----:B------:R-:W-:Y:S01]  /*b7f0*/  R2UR UR13, R219 ;  /* 0x00000000db0d72ca */ /* 0x000fe200000e0000 */
[----:B------:R-:W-:Y:S01]  /*b800*/  UIMAD UR5, UR8, UR10, URZ ;  /* 0x0000000a080572a4 */ /* 0x000fe2000f8e023f */
[----:B------:R-:W-:Y:S01]  /*b810*/  R2UR UR12, R220 ;  /* 0x00000000dc0c72ca */ /* 0x000fe200000e0000 */
[----:B------:R-:W-:-:S08]  /*b820*/  IMAD.MOV.U32 R2, RZ, RZ, R4 ;  /* 0x000000ffff027224 */ /* 0x000fd000078e0004 */
        /* <DEDUP_REMOVED lines=28> */
.L_x_4701:
[----:B------:R-:W-:Y:S05]  /*b9f0*/  BSYNC B1 ;  /* 0x0000000000017941 */ /* 0x000fea0003800000 */
.L_x_4700:
[----:B------:R-:W-:Y:S01]  /*ba00*/  R2UR UR13, R219 ;  /* 0x00000000db0d72ca */ /* 0x000fe200000e0000 */
[----:B------:R-:W-:Y:S01]  /*ba10*/  ULDC.64 UR10, c[0x0][0xbe8] ;  /* 0x0002fa00000a7ab9 */ /* 0x000fe20000000a00 */
[----:B------:R-:W-:Y:S01]  /*ba20*/  R2UR UR12, R220 ;  /* 0x00000000dc0c72ca */ /* 0x000fe200000e0000 */
[----:B------:R-:W-:Y:S01]  /*ba30*/  UIMAD UR5, UR8, UR10, URZ ;  /* 0x0000000a080572a4 */ /* 0x000fe2000f8e023f */
[----:B------:R-:W-:Y:S01]  /*ba40*/  VIADD R6, R6, UR60 ;  /* 0x0000003c06067c36 */ /* 0x000fe20008000000 */
[----:B------:R-:W-:Y:S01]  /*ba50*/  BSSY B1, `(.L_x_4702) ;  /* 0x000003f000017945 */ /* 0x000fe20003800000 */
[----:B------:R-:W-:Y:S02]  /*ba60*/  SHF.R.S32.HI R16, RZ, 0x1f, R215 ;  /* 0x0000001fff107819 */ /* 0x000fe400000114d7 */
[----:B0-----:R-:W-:Y:S01]  /*ba70*/  @P1 IMAD.HI.U32 R0, R6, R9, RZ ;  /* 0x0000000906001227 */ /* 0x001fe200078e00ff */
[----:B------:R-:W-:Y:S02]  /*ba80*/  SHF.R.S32.HI R17, RZ, 0x1f, R216 ;  /* 0x0000001fff117819 */ /* 0x000fe400000114d8 */
[----:B------:R-:W-:Y:S01]  /*ba90*/  SHF.R.S32.HI R18, RZ, 0x1f, R200 ;  /* 0x0000001fff127819 */ /* 0x000fe200000114c8 */
[----:B--2---:R-:W-:Y:S01]  /*baa0*/  IMAD.MOV.U32 R5, RZ, RZ, R6 ;  /* 0x000000ffff057224 */ /* 0x004fe200078e0006 */
[----:B------:R-:W-:Y:S01]  /*bab0*/  UIMAD.WIDE.U32 UR6, UR13, UR10, URZ ;  /* 0x0000000a0d0672a5 */ /* 0x000fe2000f8e003f */
[----:B-1----:R-:W-:Y:S01]  /*bac0*/  @P1 SHF.R.U32.HI R5, RZ, R11, R0 ;  /* 0x0000000bff051219 */ /* 0x002fe20000011600 */
[----:B------:R-:W-:-:S03]  /*bad0*/  UIMAD UR5, UR13, UR11, UR5 ;  /* 0x0000000b0d0572a4 */ /* 0x000fc6000f8e0205 */
[----:B------:R-:W-:Y:S01]  /*bae0*/  ULDC.64 UR10, c[0x0][0xbf0] ;  /* 0x0002fc00000a7ab9 */ /* 0x000fe20000000a00 */
[----:B------:R-:W-:Y:S01]  /*baf0*/  UIADD3 UR7, UR7, UR5, URZ ;  /* 0x0000000507077290 */ /* 0x000fe2000fffe03f */
[--C-:B------:R-:W-:Y:S01]  /*bb00*/  SHF.R.S32.HI R0, RZ, 0x1f, R5.reuse ;  /* 0x0000001fff007819 */ /* 0x100fe20000011405 */
[----:B------:R-:W-:Y:S01]  /*bb10*/  UIMAD UR5, UR9, UR10, URZ ;  /* 0x0000000a090572a4 */ /* 0x000fe2000f8e023f */
[----:B------:R-:W-:Y:S01]  /*bb20*/  IMAD.MOV R7, RZ, RZ, -R5 ;  /* 0x000000ffff077224 */ /* 0x000fe200078e0a05 */
[----:B------:R-:W-:Y:S02]  /*bb30*/  UIMAD.WIDE.U32 UR6, UR12, UR10, UR6 ;  /* 0x0000000a0c0672a5 */ /* 0x000fe4000f8e0006 */
[----:B------:R-:W-:Y:S01]  /*bb40*/  UIMAD UR5, UR12, UR11, UR5 ;  /* 0x0000000b0c0572a4 */ /* 0x000fe2000f8e0205 */
[----:B------:R-:W-:Y:S01]  /*bb50*/  IMAD R7, R8, R7, R6 ;  /* 0x0000000708077224 */ /* 0x000fe200078e0206 */
[----:B------:R-:W-:Y:S01]  /*bb60*/  ULDC.64 UR8, c[0x0][0xbe0] ;  /* 0x0002f80000087ab9 */ /* 0x000fe20000000a00 */
[----:B------:R-:W-:Y:S01]  /*bb70*/  VIADD R6, R221, UR60 ;  /* 0x0000003cdd067c36 */ /* 0x000fe20008000000 */
[----:B------:R-:W-:Y:S01]  /*bb80*/  UIADD3 UR5, UR7, UR5, URZ ;  /* 0x0000000507057290 */ /* 0x000fe2000fffe03f */
[----:B------:R-:W-:-:S02]  /*bb90*/  IMAD R0, R0, UR8, RZ ;  /* 0x0000000800007c24 */ /* 0x000fc4000f8e02ff */
        /* <DEDUP_REMOVED lines=42> */
.L_x_4703:
[----:B------:R-:W-:Y:S05]  /*be40*/  BSYNC B1 ;  /* 0x0000000000017941 */ /* 0x000fea0003800000 */
.L_x_4702:
        /* <DEDUP_REMOVED lines=21> */
.L_x_4705:
[----:B------:R-:W-:Y:S05]  /*bfa0*/  BSYNC B1 ;  /* 0x0000000000017941 */ /* 0x000fea0003800000 */
.L_x_4704:
        /* <DEDUP_REMOVED lines=21> */
.L_x_4707:
[----:B------:R-:W-:Y:S05]  /*c100*/  BSYNC B1 ;  /* 0x0000000000017941 */ /* 0x000fea0003800000 */
.L_x_4706:
        /* <DEDUP_REMOVED lines=22> */
.L_x_4699:
[----:B------:R-:W-:Y:S05]  /*c270*/  BSYNC B0 ;  /* 0x0000000000007941 */ /* 0x000fea0003800000 */
.L_x_4691:
[----:B------:R-:W-:Y:S02]  /*c280*/  ULDC UR5, c[0x0][0xd38] ;  /* 0x00034e0000057ab9 */ /* 0x000fe40000000800 */
[----:B------:R-:W-:-:S06]  /*c290*/  UISETP.GE.AND UP0, UPT, UR4, UR5, UPT ;  /* 0x000000050400728c */ /* 0x000fcc000bf06270 */
[----:B------:R-:W-:-:S13]  /*c2a0*/  PLOP3.LUT P0, PT, PT, PT, UP0, 0x80, 0x0 ;  /* 0x000000000000781c */ /* 0x000fda0003f0f008 */
[----:B------:R-:W-:Y:S05]  /*c2b0*/  @!P0 BRA `(.L_x_4708) ;  /* 0xffffff4800b48947 */ /* 0x000fea000383ffff */
[----:B------:R-:W-:Y:S05]  /*c2c0*/  EXIT ;  /* 0x000000000000794d */ /* 0x000fea0003800000 */
.L_x_4649:
        /* <DEDUP_REMOVED lines=31> */
[----:B------:R-:W-:Y:S01]  /*c4c0*/  UIMAD UR41, UR41, UR40, URZ ;  /* 0x00000028292972a4 */ /* 0x000fe2000f8e023f */
[----:B------:R-:W-:Y:S01]  /*c4d0*/  IMAD.MOV.U32 R18, RZ, RZ, RZ ;  /* 0x000000ffff127224 */ /* 0x000fe200078e00ff */
[----:B------:R-:W-:Y:S01]  /*c4e0*/  USEL UR4, UR4, 0x1, UP0 ;  /* 0x0000000104047887 */ /* 0x000fe20008000000 */
[----:B------:R-:W-:Y:S01]  /*c4f0*/  UMOV UR5, 0x400 ;  /* 0x0000040000057882 */ /* 0x000fe20000000000 */
[----:B------:R-:W-:-:S02]  /*c500*/  ULDC UR47, c[0x0][0xc] ;  /* 0x00000300002f7ab9 */ /* 0x000fc40000000800 */
[----:B------:R-:W-:-:S04]  /*c510*/  UIMAD UR42, UR4, UR42, URZ ;  /* 0x0000002a042a72a4 */ /* 0x000fc8000f8e023f */
[----:B------:R-:W-:Y:S02]  /*c520*/  UIADD3 UR4, UR42, 0x5f, URZ ;  /* 0x0000005f2a047890 */ /* 0x000fe4000fffe03f */
[----:B------:R-:W-:Y:S02]  /*c530*/  UIADD3 UR40, UR42, 0x60, -UR40 ;  /* 0x000000602a287890 */ /* 0x000fe4000fffe828 */
[----:B-1----:R-:W-:Y:S02]  /*c540*/  ULEA UR6, UR6, UR5, 0x18 ;  /* 0x0000000506067291 */ /* 0x002fe4000f8ec03f */
[----:B------:R-:W-:Y:S01]  /*c550*/  UIMAD.WIDE UR4, UR4, 0x2aaaaaab, URZ ;  /* 0x2aaaaaab040478a5 */ /* 0x000fe2000f8e023f */
[C---:B0-----:R-:W-:Y:S01]  /*c560*/  IMAD.SHL.U32 R29, R8.reuse, 0x8, RZ ;  /* 0x00000008081d7824 */ /* 0x041fe200078e00ff */
[----:B------:R-:W-:Y:S02]  /*c570*/  LOP3.LUT R7, R8, 0x7f, RZ, 0xc0, !PT ;  /* 0x0000007f08077812 */ /* 0x000fe400078ec0ff */
[----:B------:R-:W-:Y:S01]  /*c580*/  IMAD.U32 R17, RZ, RZ, UR6 ;  /* 0x00000006ff117e24 */ /* 0x000fe2000f8e00ff */
[----:B------:R-:W-:Y:S01]  /*c590*/  USHF.R.U32.HI UR39, URZ, 0x1f, UR5 ;  /* 0x0000001f3f277899 */ /* 0x000fe20008011605 */
[----:B------:R-:W-:-:S02]  /*c5a0*/  LOP3.LUT R5, R29, 0x38, RZ, 0xc0, !PT ;  /* 0x000000381d057812 */ /* 0x000fc400078ec0ff */
[----:B------:R-:W-:Y:S01]  /*c5b0*/  LOP3.LUT R0, R29, 0x1f8, RZ, 0xc0, !PT ;  /* 0x000001f81d007812 */ /* 0x000fe200078ec0ff */
[----:B------:R-:W-:Y:S01]  /*c5c0*/  ULEA.HI.SX32 UR39, UR5, UR39, 0x1c ;  /* 0x0000002705277291 */ /* 0x000fe2000f8fe23f */
[C---:B------:R-:W-:Y:S02]  /*c5d0*/  LOP3.LUT R2, R5.reuse, 0x40, RZ, 0xfc, !PT ;  /* 0x0000004005027812 */ /* 0x040fe400078efcff */
[----:B------:R-:W-:Y:S02]  /*c5e0*/  ISETP.GE.AND P0, PT, R5, UR7, PT ;  /* 0x0000000705007c0c */ /* 0x000fe4000bf06270 */
[C---:B------:R-:W-:Y:S02]  /*c5f0*/  ISETP.GE.AND P2, PT, R2.reuse, UR9, PT ;  /* 0x0000000902007c0c */ /* 0x040fe4000bf46270 */
[----:B------:R-:W-:Y:S02]  /*c600*/  ISETP.GE.AND P1, PT, R2, UR7, PT ;  /* 0x0000000702007c0c */ /* 0x000fe4000bf26270 */
[----:B------:R-:W-:-:S02]  /*c610*/  LOP3.LUT R0, R0, 0x38, R8, 0x78, !PT ;  /* 0x0000003800007812 */ /* 0x000fc400078e7808 */
[----:B------:R-:W-:Y:S02]  /*c620*/  LOP3.LUT R4, R5, 0x80, RZ, 0xfc, !PT ;  /* 0x0000008005047812 */ /* 0x000fe400078efcff */
[----:B------:R-:W-:Y:S02]  /*c630*/  LOP3.LUT R29, R0, 0x200, R29, 0xf8, !PT ;  /* 0x00000200001d7812 */ /* 0x000fe400078ef81d */
[----:B------:R-:W-:Y:S02]  /*c640*/  SEL R0, RZ, 0x1, P0 ;  /* 0x00000001ff007807 */ /* 0x000fe40000000000 */
[----:B------:R-:W-:Y:S01]  /*c650*/  SEL R2, RZ, 0xffffffff, P1 ;  /* 0xffffffffff027807 */ /* 0x000fe20000800000 */
[----:B------:R-:W-:Y:S01]  /*c660*/  IMAD R22, R29, 0x2, R17 ;  /* 0x000000021d167824 */ /* 0x000fe200078e0211 */
[----:B------:R-:W-:Y:S02]  /*c670*/  @P2 LOP3.LUT R16, R16, 0x40000, RZ, 0xfc, !PT ;  /* 0x0004000010102812 */ /* 0x000fe400078efcff */
[----:B------:R-:W-:-:S02]  /*c680*/  SHF.R.U32.HI R35, RZ, 0x3, R7 ;  /* 0x00000003ff237819 */ /* 0x000fc40000011607 */
[----:B------:R-:W-:-:S04]  /*c690*/  @P1 LOP3.LUT R16, R16, 0x10, RZ, 0xfc, !PT ;  /* 0x0000001010101812 */ /* 0x000fc800078efcff */
[----:B------:R-:W-:-:S04]  /*c6a0*/  LOP3.LUT R16, R16, 0xffffffdf, RZ, 0xc0, !PT ;  /* 0xffffffdf10107812 */ /* 0x000fc800078ec0ff */
[----:B------:R-:W-:Y:S02]  /*c6b0*/  @P0 LOP3.LUT R16, R16, 0x20, RZ, 0xfc, !PT ;  /* 0x0000002010100812 */ /* 0x000fe400078efcff */
[----:B------:R-:W-:Y:S02]  /*c6c0*/  ISETP.GE.AND P0, PT, R4, UR7, PT ;  /* 0x0000000704007c0c */ /* 0x000fe4000bf06270 */
[----:B------:R-:W-:-:S11]  /*c6d0*/  LOP3.LUT R16, R16, 0xfffffff7, RZ, 0xc0, !PT ;  /* 0xfffffff710107812 */ /* 0x000fd600078ec0ff */
[----:B------:R-:W-:-:S04]  /*c6e0*/  @P0 LOP3.LUT R16, R16, 0x8, RZ, 0xfc, !PT ;  /* 0x0000000810100812 */ /* 0x000fc800078efcff */
[----:B------:R-:W-:Y:S02]  /*c6f0*/  LOP3.LUT R16, R16, 0xfffdffff, RZ, 0xc0, !PT ;  /* 0xfffdffff10107812 */ /* 0x000fe400078ec0ff */
[----:B--2---:R-:W-:Y:S02]  /*c700*/  R2UR UR8, R3 ;  /* 0x00000000030872ca */ /* 0x004fe400000e0000 */
[----:B------:R-:W-:Y:S02]  /*c710*/  SHF.L.U32 R3, R2, 0x1, RZ ;  /* 0x0000000102037819 */ /* 0x000fe400000006ff */
[----:B------:R-:W-:Y:S02]  /*c720*/  LOP3.LUT R2, R5, 0xc0, RZ, 0xfc, !PT ;  /* 0x000000c005027812 */ /* 0x000fe400078efcff */
[----:B------:R-:W-:Y:S02]  /*c730*/  LOP3.LUT R0, R3, 0x2, R0, 0xe2, !PT ;  /* 0x0000000203007812 */ /* 0x000fe400078ee200 */
[----:B------:R-:W-:-:S02]  /*c740*/  SEL R3, RZ, 0x4, P0 ;  /* 0x00000004ff037807 */ /* 0x000fc40000000000 */
        /* <DEDUP_REMOVED lines=8> */
[----:B------:R-:W-:Y:S01]  /*c7d0*/  @P0 LOP3.LUT R16, R16, 0x20000, RZ, 0xfc, !PT ;  /* 0x0002000010100812 */ /* 0x000fe200078efcff */
[----:B------:R0:W-:Y:S01]  /*c7e0*/  STL [R1+0x4], RZ ;  /* 0x000004ff01007387 */ /* 0x0001e20000100800 */
        /* <DEDUP_REMOVED lines=15> */
[----:B0-----:R-:W-:-:S07]  /*c8e0*/  @P0 LOP3.LUT R16, R16, 0x80000, RZ, 0xfc, !PT ;  /* 0x0008000010100812 */ /* 0x001fce00078efcff */
.L_x_4762:
        /* <DEDUP_REMOVED lines=22> */
.L_x_4710:
[----:B------:R-:W-:Y:S01]  /*ca50*/  ULDC UR8, c[0x0][0xd54] ;  /* 0x0003550000087ab9 */ /* 0x000fe20000000800 */
[----:B------:R-:W-:Y:S01]  /*ca60*/  UMOV UR6, UR7 ;  /* 0x0000000700067c82 */ /* 0x000fe20008000000 */
[----:B------:R-:W-:-:S11]  /*ca70*/  UISETP.NE.AND UP0, UPT, UR8, 0x1, UPT ;  /* 0x000000010800788c */ /* 0x000fd6000bf05270 */
[----:B------:R-:W-:Y:S02]  /*ca80*/  @UP0 ULDC.64 UR10, c[0x0][0xd58] ;  /* 0x00035600000a0ab9 */ /* 0x000fe40000000a00 */
[----:B------:R-:W-:-:S04]  /*ca90*/  UIMAD.WIDE.U32 UR4, UR7, UR10, URZ ;  /* 0x0000000a070472a5 */ /* 0x000fc8000f8e003f */
[----:B------:R-:W-:-:S04]  /*caa0*/  @UP0 USHF.R.U32.HI UR6, URZ, UR11, UR5 ;  /* 0x0000000b3f060299 */ /* 0x000fc80008011605 */
[----:B------:R-:W-:-:S12]  /*cab0*/  UIMAD UR4, UR6, UR8, URZ ;  /* 0x00000008060472a4 */ /* 0x000fd8000f8e023f */
.L_x_4711:
        /* <DEDUP_REMOVED lines=58> */
.L_x_4713:
        /* <DEDUP_REMOVED lines=20> */
.L_x_4716:
[----:B------:R-:W-:Y:S05]  /*cfa0*/  BSYNC B6 ;  /* 0x0000000000067941 */ /* 0x000fea0003800000 */
.L_x_4715:
        /* <DEDUP_REMOVED lines=9> */
[----:B------:R-:W-:Y:S01]  /*d040*/  MOV R4, UR6 ;  /* 0x0000000600047c02 */ /* 0x000fe20008000f00 */
        /* <DEDUP_REMOVED lines=10> */
.L_x_4719:
        /* <DEDUP_REMOVED lines=15> */
.L_x_4718:
[----:B------:R-:W-:Y:S05]  /*d1e0*/  BSYNC B6 ;  /* 0x0000000000067941 */ /* 0x000fea0003800000 */
.L_x_4717:
        /* <DEDUP_REMOVED lines=10> */
[----:B------:R-:W-:Y:S01]  /*d290*/  IMAD.U32 R3, RZ, RZ, UR5 ;  /* 0x00000005ff037e24 */ /* 0x000fe2000f8e00ff */
[----:B------:R-:W-:-:S04]  /*d2a0*/  ULDC UR4, c[0x0][0xd48] ;  /* 0x0003520000047ab9 */ /* 0x000fc80000000800 */
[----:B------:R1:W5:Y:S01]  /*d2b0*/  @P0 LDG.E R28, desc[UR36][R2.64] ;  /* 0x00000024021c0981 */ /* 0x000362000c1e1900 */
[----:B------:R-:W-:Y:S01]  /*d2c0*/  UMOV UR5, 0xffffffff ;  /* 0xffffffff00057882 */ /* 0x000fe20000000000 */
[----:B------:R-:W-:Y:S02]  /*d2d0*/  IMAD.U32 R19, RZ, RZ, UR4 ;  /* 0x00000004ff137e24 */ /* 0x000fe4000f8e00ff */
[----:B------:R-:W-:Y:S01]  /*d2e0*/  VIADD R0, R0, 0xffffffff ;  /* 0xffffffff00007836 */ /* 0x000fe20000000000 */
[----:B------:R-:W-:Y:S06]  /*d2f0*/  BRA.DIV UR5, `(.L_x_4720) ;  /* 0x0000003e05e87947 */ /* 0x000fec000b800000 */
.L_x_4779:
        /* <DEDUP_REMOVED lines=42> */
.L_x_4721:
[----:B------:R-:W-:Y:S01]  /*d5a0*/  IMAD R24, R18, 0x8, R17 ;  /* 0x0000000812187824 */ /* 0x000fe200078e0211 */
[----:B------:R-:W-:Y:S01]  /*d5b0*/  SHF.L.U32 R3, R26, 0x1f, RZ ;  /* 0x0000001f1a037819 */ /* 0x000fe200000006ff */
[----:B------:R-:W-:Y:S03]  /*d5c0*/  BSSY B0, `(.L_x_4722) ;  /* 0x0000003000007945 */ /* 0x000fe60003800000 */
[----:B------:R-:W0:Y:S02]  /*d5d0*/  SYNCS.PHASECHK.TRANS64.TRYWAIT P0, [R24+URZ+0x32440], R3 ;  /* 0x03244003180075a7 */ /* 0x000e24000800017f */
[----:B0-----:R-:W-:Y:S05]  /*d5e0*/  @!P0 BRA `(.L_x_4723) ;  /* 0x0000003c00588947 */ /* 0x001fea0003800000 */
.L_x_4780:
[----:B------:R-:W-:Y:S05]  /*d5f0*/  BSYNC B0 ;  /* 0x0000000000007941 */ /* 0x000fea0003800000 */
.L_x_4722:
[----:B------:R-:W-:Y:S01]  /*d600*/  SHF.R.S32.HI R37, RZ, 0x1f, R33 ;  /* 0x0000001fff257819 */ /* 0x000fe20000011421 */
[----:B------:R-:W-:Y:S01]  /*d610*/  ULDC.64 UR4, c[0x0][0x300] ;  /* 0x0000c00000047ab9 */ /* 0x000fe20000000a00 */
[----:B------:R-:W1:Y:S01]  /*d620*/  S2R R6, SR_TID.X ;  /* 0x0000000000067919 */ /* 0x000e620000002100 */
[----:B-----5:R-:W-:Y:S02]  /*d630*/  SHF.R.S32.HI R4, RZ, 0x1f, R25 ;  /* 0x0000001fff047819 */ /* 0x020fe40000011419 */
[----:B------:R-:W-:Y:S01]  /*d640*/  IMAD R2, R37, UR4, RZ ;  /* 0x0000000425027c24 */ /* 0x000fe2000f8e02ff */
[----:B------:R-:W-:Y:S02]  /*d650*/  LOP3.LUT P2, RZ, R16, 0x1, RZ, 0xc0, !PT ;  /* 0x0000000110ff7812 */ /* 0x000fe4000784c0ff */
[----:B------:R2:W-:Y:S01]  /*d660*/  STL [R1], R4 ;  /* 0x0000000401007387 */ /* 0x0005e20000100800 */
        /* <DEDUP_REMOVED lines=30> */
[----:B-1----:R-:W-:Y:S01]  /*d850*/  @P0 IMAD.X R3, RZ, RZ, R2, P1 ;  /* 0x000000ffff030224 */ /* 0x002fe200008e0602 */
[----:B------:R-:W-:Y:S02]  /*d860*/  @P0 MOV R2, R14 ;  /* 0x0000000e00020202 */ /* 0x000fe40000000f00 */
        /* <DEDUP_REMOVED lines=30> */
.L_x_4794:
        /* <DEDUP_REMOVED lines=10> */
.L_x_4725:
        /* <DEDUP_REMOVED lines=10> */
.L_x_4726:
        /* <DEDUP_REMOVED lines=24> */
.L_x_4728:
[----:B------:R-:W-:Y:S05]  /*dd10*/  BSYNC B6 ;  /* 0x0000000000067941 */ /* 0x000fea0003800000 */
.L_x_4727:
[----:B------:R-:W2:Y:S01]  /*dd20*/  S2R R20, SR_TID.X ;  /* 0x0000000000147919 */ /* 0x000ea20000002100 */
[----:B------:R-:W-:Y:S01]  /*dd30*/  UISETP.NE.AND UP0, UPT, UR49, URZ, UPT ;  /* 0x0000003f3100728c */ /* 0x000fe2000bf05270 */
[----:B------:R-:W-:Y:S01]  /*dd40*/  IMAD.U32 R34, RZ, RZ, UR43 ;  /* 0x0000002bff227e24 */ /* 0x000fe2000f8e00ff */
[----:B------:R-:W-:Y:S01]  /*dd50*/  R2UR UR6, R27 ;  /* 0x000000001b0672ca */ /* 0x000fe200000e0000 */
[----:B------:R-:W-:Y:S01]  /*dd60*/  ULDC.64 UR8, c[0x0][0x2d8] ;  /* 0x0000b60000087ab9 */ /* 0x000fe20000000a00 */
[----:B------:R-:W-:Y:S02]  /*dd70*/  R2UR UR7, R19 ;  /* 0x00000000130772ca */ /* 0x000fe400000e0000 */
[----:B------:R-:W-:Y:S02]  /*dd80*/  PLOP3.LUT P0, PT, PT, PT, UP0, 0x80, 0x0 ;  /* 0x000000000000781c */ /* 0x000fe40003f0f008 */
[----:B------:R-:W-:-:S03]  /*dd90*/  LOP3.LUT P5, RZ, R16, 0x100000, RZ, 0xc0, !PT ;  /* 0x0010000010ff7812 */ /* 0x000fc600078ac0ff */
[----:B------:R-:W-:-:S04]  /*dda0*/  @UP0 ULDC UR4, c[0x0][0x44c] ;  /* 0x0001130000040ab9 */ /* 0x000fc80000000800 */
[----:B------:R-:W-:-:S04]  /*ddb0*/  UIMAD UR6, UR6, UR8, URZ ;  /* 0x00000008060672a4 */ /* 0x000fc8000f8e023f */
[----:B------:R-:W-:Y:S01]  /*ddc0*/  UIMAD UR6, UR7, UR9, UR6 ;  /* 0x00000009070672a4 */ /* 0x000fe2000f8e0206 */
[----:B--2---:R-:W-:-:S04]  /*ddd0*/  SHF.L.U32 R20, R20, 0x4, RZ ;  /* 0x0000000414147819 */ /* 0x004fc800000006ff */
[----:B------:R-:W-:-:S05]  /*dde0*/  LOP3.LUT R20, R35, 0x70, R20, 0xf8, !PT ;  /* 0x0000007023147812 */ /* 0x000fca00078ef814 */
[----:B------:R-:W-:-:S04]  /*ddf0*/  IMAD R34, R34, 0x80, R20 ;  /* 0x0000008022227824 */ /* 0x000fc800078e0214 */
        /* <DEDUP_REMOVED lines=38> */
[----:B------:R-:W-:Y:S01]  /*e060*/  IMAD.U32 R4, RZ, RZ, UR43 ;  /* 0x0000002bff047e24 */ /* 0x000fe2000f8e00ff */
[----:B------:R-:W-:Y:S01]  /*e070*/  LOP3.LUT R16, R16, 0xffffefff, RZ, 0xc0, !PT ;  /* 0xffffefff10107812 */ /* 0x000fe200078ec0ff */
[----:B------:R-:W2:Y:S02]  /*e080*/  SHFL.IDX PT, R14, R0, RZ, 0x181f ;  /* 0x00181fff000e7589 */ /* 0x000ea400000e0000 */
[----:B------:R-:W-:Y:S02]  /*e090*/  IMAD R4, R4, 0x80, R35 ;  /* 0x0000008004047824 */ /* 0x000fe400078e0223 */
[----:B------:R-:W3:Y:S02]  /*e0a0*/  SHFL.IDX PT, R3, R5, RZ, 0x181f ;  /* 0x00181fff05037589 */ /* 0x000ee400000e0000 */
[C---:B------:R-:W-:Y:S01]  /*e0b0*/  VIADD R6, R4.reuse, 0x10 ;  /* 0x0000001004067836 */ /* 0x040fe20000000000 */
[C---:B------:R-:W-:Y:S01]  /*e0c0*/  ISETP.GE.AND P1, PT, R4.reuse, UR41, PT ;  /* 0x0000002904007c0c */ /* 0x040fe2000bf26270 */
[----:B------:R-:W-:Y:S01]  /*e0d0*/  SHFL.IDX PT, R9, R0, 0x2, 0x181f ;  /* 0x00581f0000097f89 */ /* 0x000fe200000e0000 */
[----:B------:R-:W-:-:S03]  /*e0e0*/  IADD3 R13, R4, 0x40, RZ ;  /* 0x00000040040d7810 */ /* 0x000fc60007ffe0ff */
[----:B------:R-:W-:Y:S01]  /*e0f0*/  SHFL.IDX PT, R8, R5, 0x2, 0x181f ;  /* 0x00581f0005087f89 */ /* 0x000fe200000e0000 */
[----:B------:R-:W-:-:S03]  /*e100*/  ISETP.GE.AND P3, PT, R13, UR41, PT ;  /* 0x000000290d007c0c */ /* 0x000fc6000bf66270 */
[----:B------:R-:W-:Y:S04]  /*e110*/  SHFL.IDX PT, R7, R0, 0x3, 0x181f ;  /* 0x00781f0000077f89 */ /* 0x000fe800000e0000 */
[----:B------:R-:W-:Y:S01]  /*e120*/  @P1 LOP3.LUT R16, R16, 0x1000, RZ, 0xfc, !PT ;  /* 0x0000100010101812 */ /* 0x000fe200078efcff */
[----:B------:R-:W-:Y:S03]  /*e130*/  SHFL.IDX PT, R21, R0, 0x5, 0x181f ;  /* 0x00b81f0000157f89 */ /* 0x000fe600000e0000 */
[----:B------:R-:W-:Y:S01]  /*e140*/  LOP3.LUT R16, R16, 0xfffff7ff, RZ, 0xc0, !PT ;  /* 0xfffff7ff10107812 */ /* 0x000fe200078ec0ff */
        /* <DEDUP_REMOVED lines=74> */
.L_x_4811:
[----:B------:R-:W0:Y:S01]  /*e5f0*/  S2R R0, SR_TID.X ;  /* 0x0000000000007919 */ /* 0x000e220000002100 */
[----:B------:R-:W-:Y:S01]  /*e600*/  VIADD R4, R4, 0x70 ;  /* 0x0000007004047836 */ /* 0x000fe20000000000 */
[----:B------:R-:W-:-:S04]  /*e610*/  LOP3.LUT R16, R16, 0xffffbfff, RZ, 0xc0, !PT ;  /* 0xffffbfff10107812 */ /* 0x000fc800078ec0ff */
[----:B------:R-:W-:-:S13]  /*e620*/  ISETP.GE.AND P1, PT, R4, UR41, PT ;  /* 0x0000002904007c0c */ /* 0x000fda000bf26270 */
[----:B------:R-:W-:Y:S01]  /*e630*/  @P1 LOP3.LUT R16, R16, 0x4000, RZ, 0xfc, !PT ;  /* 0x0000400010101812 */ /* 0x000fe200078efcff */
[----:B0-----:R-:W-:-:S05]  /*e640*/  IMAD.SHL.U32 R0, R0, 0x8, RZ ;  /* 0x0000000800007824 */ /* 0x001fca00078e00ff */
[----:B------:R-:W-:-:S04]  /*e650*/  LOP3.LUT R0, R0, 0x38, RZ, 0xc0, !PT ;  /* 0x0000003800007812 */ /* 0x000fc800078ec0ff */
[----:B------:R-:W-:-:S04]  /*e660*/  @!P1 LEA R2, P0, R0, R14, 0x1 ;  /* 0x0000000e00029211 */ /* 0x000fc800078008ff */
[----:B------:R-:W-:Y:S02]  /*e670*/  @!P1 IADD3.X R3, RZ, R5, RZ, P0, !PT ;  /* 0x00000005ff039210 */ /* 0x000fe400007fe4ff */
[----:B------:R-:W-:-:S03]  /*e680*/  PLOP3.LUT P0, PT, PT, PT, PT, 0x80, 0x0 ;  /* 0x000000000000781c */ /* 0x000fc60003f0f070 */
[----:B------:R-:W-:Y:S01]  /*e690*/  @!PT LDS RZ, [RZ] ;  /* 0x00000000fffff984 */ /* 0x000fe20000000800 */
[----:B------:R-:W-:Y:S01]  /*e6a0*/  @!PT LDS RZ, [RZ] ;  /* 0x00000000fffff984 */ /* 0x000fe20000000800 */
[----:B------:R-:W-:Y:S01]  /*e6b0*/  @!PT LDS RZ, [RZ] ;  /* 0x00000000fffff984 */ /* 0x000fe20000000800 */
[----:B------:R0:W-:Y:S01]  /*e6c0*/  @!P1 LDGSTS.E.BYPASS.LTC128B.128 [R22+0x1bc00], desc[UR36][R2.64], !P5 ;  /* 0x1bc0000002169fae */ /* 0x0001e2000e901d64 */
[----:B------:R-:W-:-:S09]  /*e6d0*/  NOP ;  /* 0x0000000000007918 */ /* 0x000fd20000000000 */
.L_x_4730:
        /* <DEDUP_REMOVED lines=28> */
.L_x_4732:
[----:B------:R-:W-:Y:S05]  /*e8a0*/  BSYNC B6 ;  /* 0x0000000000067941 */ /* 0x000fea0003800000 */
.L_x_4731:
        /* <DEDUP_REMOVED lines=68> */
[----:B------:R-:W0:Y:S01]  /*ecf0*/  SHFL.IDX PT, R14, R0, 0x2, 0x181f ;  /* 0x00581f00000e7f89 */ /* 0x000e2200000e0000 */
[----:B------:R-:W-:-:S03]  /*ed00*/  @!P1 MOV R3, R5 ;  /* 0x0000000500039202 */ /* 0x000fc60000000f00 */
[----:B------:R-:W2:Y:S04]  /*ed10*/  SHFL.IDX PT, R5, R4, 0x2, 0x181f ;  /* 0x00581f0004057f89 */ /* 0x000ea800000e0000 */
[----:B------:R-:W-:Y:S04]  /*ed20*/  @!P1 LDGSTS.E.BYPASS.LTC128B.128 [R22+0x22c00], desc[UR36][R2.64], !P2 ;  /* 0x22c0000002169fae */ /* 0x000fe8000d101d64 */
[----:B------:R-:W-:Y:S04]  /*ed30*/  @!P1 LDGSTS.E.BYPASS.LTC128B.128 [R22+0x26c00], desc[UR36][R2.64+0x80], !P3 ;  /* 0x26c0008002169fae */ /* 0x000fe8000d901d64 */
[----:B------:R-:W-:Y:S04]  /*ed40*/  @!P1 LDGSTS.E.BYPASS.LTC128B.128 [R22+0x2ac00], desc[UR36][R2.64+0x100], !P4 ;  /* 0x2ac0010002169fae */ /* 0x000fe8000e101d64 */
[----:B------:R3:W-:Y:S01]  /*ed50*/  @!P1 LDGSTS.E.BYPASS.LTC128B.128 [R22+0x2ec00], desc[UR36][R2.64+0x180], !P5 ;  /* 0x2ec0018002169fae */ /* 0x0007e2000e901d64 */
[----:B------:R-:W-:-:S04]  /*ed60*/  LOP3.LUT P1, RZ, R16, 0x40, RZ, 0xc0, !PT ;  /* 0x0000004010ff7812 */ /* 0x000fc8000782c0ff */
[----:B------:R-:W-:Y:S02]  /*ed70*/  P2R R6, PR, RZ, 0x2 ;  /* 0x00000002ff067803 */ /* 0x000fe40000000000 */
[----:B------:R-:W-:-:S04]  /*ed80*/  LOP3.LUT P1, RZ, R16, 0x100, RZ, 0xc0, !PT ;  /* 0x0000010010ff7812 */ /* 0x000fc8000782c0ff */
[----:B------:R-:W-:Y:S02]  /*ed90*/  P2R R8, PR, RZ, 0x2 ;  /* 0x00000002ff087803 */ /* 0x000fe40000000000 */
[----:B------:R-:W-:-:S13]  /*eda0*/  LOP3.LUT P1, RZ, R16, 0x400, RZ, 0xc0, !PT ;  /* 0x0000040010ff7812 */ /* 0x000fda000782c0ff */
        /* <DEDUP_REMOVED lines=53> */
.L_x_4829:
        /* <DEDUP_REMOVED lines=12> */
.L_x_4734:
        /* <DEDUP_REMOVED lines=18> */
.L_x_4830:
[----:B------:R-:W-:Y:S05]  /*f2e0*/  BSYNC B0 ;  /* 0x0000000000007941 */ /* 0x000fea0003800000 */
.L_x_4735:
[----:B------:R-:W-:-:S13]  /*f2f0*/  LOP3.LUT P0, RZ, R16, 0x2000, RZ, 0xc0, !PT ;  /* 0x0000200010ff7812 */ /* 0x000fda000780c0ff */
[----:B------:R-:W-:Y:S05]  /*f300*/  @!P0 BRA `(.L_x_4737) ;  /* 0x0000000000048947 */ /* 0x000fea0003800000 */
[----:B------:R-:W-:Y:S01]  /*f310*/  BPT.TRAP 0x1 ;  /* 0x000000040000795c */ /* 0x000fe20000300000 */
.L_x_4737:
[----:B------:R-:W-:Y:S01]  /*f320*/  SHF.L.U32 R3, R26, 0x1f, RZ ;  /* 0x0000001f1a037819 */ /* 0x000fe200000006ff */
[----:B------:R-:W-:Y:S03]  /*f330*/  BSSY B0, `(.L_x_4738) ;  /* 0x0000003000007945 */ /* 0x000fe60003800000 */
[----:B------:R-:W2:Y:S02]  /*f340*/  SYNCS.PHASECHK.TRANS64.TRYWAIT P0, [R24+URZ+0x32460], R3 ;  /* 0x03246003180075a7 */ /* 0x000ea4000800017f */
[----:B--2---:R-:W-:Y:S05]  /*f350*/  @!P0 BRA `(.L_x_4739) ;  /* 0x0000003c00488947 */ /* 0x004fea0003800000 */
.L_x_4831:
[----:B------:R-:W-:Y:S05]  /*f360*/  BSYNC B0 ;  /* 0x0000000000007941 */ /* 0x000fea0003800000 */
.L_x_4738:
[----:B------:R-:W3:Y:S01]  /*f370*/  LDL.LU R4, [R1] ;  /* 0x0000000001047983 */ /* 0x000ee20000300800 */
        /* <DEDUP_REMOVED lines=16> */
[----:B------:R-:W-:-:S04]  /*f480*/  ULDC.64 UR4, c[0x0][0x318] ;  /* 0x0000c60000047ab9 */ /* 0x000fc80000000a00 */
[----:B------:R-:W-:Y:S02]  /*f490*/  IADD3 R3, R3, R5, RZ ;  /* 0x0000000503037210 */ /* 0x000fe40007ffe0ff */
        /* <DEDUP_REMOVED lines=76> */
.L_x_4845:
        /* <DEDUP_REMOVED lines=15> */
.L_x_4741:
        /* <DEDUP_REMOVED lines=10> */
.L_x_4742:
[----:B------:R-:W-:Y:S01]  /*faf0*/  UISETP.GE.AND UP0, UPT, UR44, 0x2, UPT ;  /* 0x000000022c00788c */ /* 0x000fe2000bf06270 */
[----:B------:R2:W-:Y:S05]  /*fb00*/  SYNCS.ARRIVE.TRANS64.A1T0 RZ, [R24+URZ+0x32450], RZ ;  /* 0x032450ff18ff79a7 */ /* 0x0005ea000810003f */
[----:B------:R-:W-:-:S13]  /*fb10*/  PLOP3.LUT P0, PT, PT, PT, UP0, 0x40, 0x0 ;  /* 0x000000000000781c */ /* 0x000fda0003f0e808 */
[----:B--2---:R-:W-:Y:S05]  /*fb20*/  @P0 BRA `(.L_x_4743) ;  /* 0x0000000c00680947 */ /* 0x004fea0003800000 */
[----:B------:R-:W-:Y:S01]  /*fb30*/  UIADD3 UR4, UR44, -0x2, URZ ;  /* 0xfffffffe2c047890 */ /* 0x000fe2000fffe03f */
[----:B------:R-:W-:Y:S05]  /*fb40*/  BSSY B0, `(.L_x_4743) ;  /* 0x00000d8000007945 */ /* 0x000fea0003800000 */
[----:B------:R-:W-:-:S07]  /*fb50*/  IMAD.U32 R20, RZ, RZ, UR4 ;  /* 0x00000004ff147e24 */ /* 0x000fce000f8e00ff */
.L_x_4756:
        /* <DEDUP_REMOVED lines=34> */
[----:B------:R-:W-:Y:S02]  /*fd80*/  SEL R18, R18, RZ, P0 ;  /* 0x000000ff12127207 */ /* 0x000fe40000000000 */
[----:B------:R-:W-:Y:S02]  /*fd90*/  LOP3.LUT R26, R26, R3, RZ, 0x3c, !PT ;  /* 0x000000031a1a7212 */ /* 0x000fe400078e3cff */
[----:B------:R-:W-:Y:S02]  /*fda0*/  IADD3 R20, R20, -0x1, RZ ;  /* 0xffffffff14147810 */ /* 0x000fe40007ffe0ff */
[----:B------:R-:W-:Y:S01]  /*fdb0*/  ISETP.GT.AND P2, PT, R2, RZ, PT ;  /* 0x000000ff0200720c */ /* 0x000fe20003f44270 */
[----:B-1----:R-:W-:-:S12]  /*fdc0*/  @!P1 BRA `(.L_x_4744) ;  /* 0x0000000000049947 */ /* 0x002fd80003800000 */
[----:B------:R-:W-:Y:S01]  /*fdd0*/  BPT.TRAP 0x1 ;  /* 0x000000040000795c */ /* 0x000fe20000300000 */
.L_x_4744:
[----:B------:R-:W-:Y:S01]  /*fde0*/  IMAD R10, R18, 0x8, R17 ;  /* 0x00000008120a7824 */ /* 0x000fe200078e0211 */
[----:B------:R-:W-:Y:S01]  /*fdf0*/  SHF.L.U32 R25, R26, 0x1f, RZ ;  /* 0x0000001f1a197819 */ /* 0x000fe200000006ff */
[----:B------:R-:W-:Y:S01]  /*fe00*/  BSSY B1, `(.L_x_4745) ;  /* 0x0000004000017945 */ /* 0x000fe20003800000 */
[----:B------:R-:W-:Y:S02]  /*fe10*/  SHF.R.S32.HI R23, RZ, 0x1f, R5 ;  /* 0x0000001fff177819 */ /* 0x000fe40000011405 */
[----:B------:R-:W2:Y:S02]  /*fe20*/  SYNCS.PHASECHK.TRANS64.TRYWAIT P0, [R10+URZ+0x32440], R25 ;  /* 0x032440190a0075a7 */ /* 0x000ea4000800017f */
[----:B--2---:R-:W-:Y:S05]  /*fe30*/  @!P0 BRA `(.L_x_4746) ;  /* 0x0000003800e88947 */ /* 0x004fea0003800000 */
.L_x_4846:
[----:B------:R-:W-:Y:S05]  /*fe40*/  BSYNC B1 ;  /* 0x0000000000017941 */ /* 0x000fea0003800000 */
.L_x_4745:
        /* <DEDUP_REMOVED lines=51> */
.L_x_4860:
        /* <DEDUP_REMOVED lines=8> */
.L_x_4748:
        /* <DEDUP_REMOVED lines=10> */
.L_x_4749:
[----:B------:R1:W-:Y:S01]  /*102a0*/  SYNCS.ARRIVE.TRANS64.A1T0 RZ, [R10+URZ+0x32430], RZ ;  /* 0x032430ff0aff79a7 */ /* 0x0003e2000810003f */
[----:B------:R-:W-:Y:S05]  /*102b0*/  @!P3 BRA `(.L_x_4750) ;  /* 0x000000000004b947 */ /* 0x000fea0003800000 */
[----:B------:R-:W-:Y:S01]  /*102c0*/  BPT.TRAP 0x1 ;  /* 0x000000040000795c */ /* 0x000fe20000300000 */
.L_x_4750:
[----:B------:R-:W3:Y:S01]  /*102d0*/  SYNCS.PHASECHK.TRANS64.TRYWAIT P0, [R10+URZ+0x32460], R25 ;  /* 0x032460190a0075a7 */ /* 0x000ee2000800017f */
[----:B------:R-:W-:Y:S04]  /*102e0*/  BSSY B1, `(.L_x_4751) ;  /* 0x0000002000017945 */ /* 0x000fe80003800000 */
[----:B---3--:R-:W-:Y:S05]  /*102f0*/  @!P0 BRA `(.L_x_4752) ;  /* 0x0000003c005c8947 */ /* 0x008fea0003800000 */
.L_x_4861:
[----:B------:R-:W-:Y:S05]  /*10300*/  BSYNC B1 ;  /* 0x0000000000017941 */ /* 0x000fea0003800000 */
.L_x_4751:
        /* <DEDUP_REMOVED lines=68> */
.L_x_4875:
[----:B0---4-:R-:W-:-:S04]  /*10750*/  IADD3 R2, P0, R14, R0, RZ ;  /* 0x000000000e027210 */ /* 0x011fc80007f1e0ff */
[----:B------:R-:W-:Y:S02]  /*10760*/  IADD3.X R3, RZ, R24, RZ, P0, !PT ;  /* 0x00000018ff037210 */ /* 0x000fe400007fe4ff */
[----:B------:R-:W-:-:S03]  /*10770*/  PLOP3.LUT P0, PT, PT, PT, PT, 0x80, 0x0 ;  /* 0x000000000000781c */ /* 0x000fc60003f0f070 */
        /* <DEDUP_REMOVED lines=8> */
.L_x_4754:
        /* <DEDUP_REMOVED lines=10> */
.L_x_4755:
[----:B------:R2:W-:Y:S01]  /*108a0*/  SYNCS.ARRIVE.TRANS64.A1T0 RZ, [R10+URZ+0x32450], RZ ;  /* 0x032450ff0aff79a7 */ /* 0x0005e2000810003f */
[----:B------:R-:W-:Y:S05]  /*108b0*/  @P2 BRA `(.L_x_4756) ;  /* 0xfffffff000a82947 */ /* 0x000fea000383ffff */
[----:B------:R-:W-:Y:S05]  /*108c0*/  BSYNC B0 ;  /* 0x0000000000007941 */ /* 0x000fea0003800000 */
.L_x_4743:
        /* <DEDUP_REMOVED lines=21> */
.L_x_4758:
[----:B------:R-:W-:Y:S05]  /*10a20*/  BSYNC B0 ;  /* 0x0000000000007941 */ /* 0x000fea0003800000 */
.L_x_4757:
[----:B------:R-:W-:-:S07]  /*10a30*/  LOP3.LUT R26, R26, R5, RZ, 0x3c, !PT ;  /* 0x000000051a1a7212 */ /* 0x000fce00078e3cff */
.L_x_4714:
[----:B------:R-:W-:Y:S05]  /*10a40*/  BSYNC B7 ;  /* 0x0000000000077941 */ /* 0x000fea0003800000 */
.L_x_4712:
        /* <DEDUP_REMOVED lines=11> */
.L_x_4759:
[----:B------:R-:W-:-:S03]  /*10b00*/  UMOV UR4, 0xffffffff ;  /* 0xffffffff00047882 */ /* 0x000fc60000000000 */
[----:B------:R-:W-:Y:S05]  /*10b10*/  BRA.DIV UR4, `(.L_x_4761) ;  /* 0x0000003e04307947 */ /* 0x000fea000b800000 */
[----:B------:R3:W4:Y:S02]  /*10b20*/  SHFL.IDX PT, R14, R32, RZ, 0x1f ;  /* 0x00001fff200e7589 */ /* 0x00072400000e0000 */
.L_x_4878:
        /* <DEDUP_REMOVED lines=8> */
.L_x_4760:
[----:B------:R-:W-:Y:S02]  /*10bb0*/  ULDC UR4, c[0x0][0xd38] ;  /* 0x00034e0000047ab9 */ /* 0x000fe40000000800 */
[----:B----4-:R-:W-:-:S13]  /*10bc0*/  ISETP.GE.AND P0, PT, R32, UR4, PT ;  /* 0x0000000420007c0c */ /* 0x010fda000bf06270 */
[----:B------:R-:W-:Y:S05]  /*10bd0*/  @!P0 BRA `(.L_x_4762) ;  /* 0xffffffbc00448947 */ /* 0x000fea000383ffff */
.L_x_4709:
        /* <DEDUP_REMOVED lines=12> */
.L_x_4879:
[----:B------:R-:W-:Y:S05]  /*10ca0*/  BSYNC B0 ;  /* 0x0000000000007941 */ /* 0x000fea0003800000 */
.L_x_4763:
[----:B------:R-:W-:-:S03]  /*10cb0*/  UMOV UR4, 0xffffffff ;  /* 0xffffffff00047882 */ /* 0x000fc60000000000 */
[----:B------:R-:W-:Y:S05]  /*10cc0*/  BRA.DIV UR4, `(.L_x_4765) ;  /* 0x0000003e04007947 */ /* 0x000fea000b800000 */
[----:B0-----:R-:W0:Y:S02]  /*10cd0*/  S2R R0, SR_TID.X ;  /* 0x0000000000007919 */ /* 0x001e240000002100 */
[----:B0-----:R-:W-:-:S04]  /*10ce0*/  SHF.R.U32.HI R0, RZ, 0x5, R0 ;  /* 0x00000005ff007819 */ /* 0x001fc80000011600 */
[----:B------:R-:W-:-:S05]  /*10cf0*/  LOP3.LUT R0, R0, 0x3, RZ, 0xc0, !PT ;  /* 0x0000000300007812 */ /* 0x000fca00078ec0ff */
[----:B------:R0:W1:Y:S02]  /*10d00*/  SHFL.IDX PT, R14, R0, RZ, 0x1f ;  /* 0x00001fff000e7589 */ /* 0x00006400000e0000 */
.L_x_4882:
[----:B-1----:R-:W-:Y:S01]  /*10d10*/  ISETP.NE.AND P0, PT, R14, RZ, PT ;  /* 0x000000ff0e00720c */ /* 0x002fe20003f05270 */
[----:B------:R-:W-:-:S12]  /*10d20*/  BSSY B0, `(.L_x_4766) ;  /* 0x0000026000007945 */ /* 0x000fd80003800000 */
[----:B------:R-:W-:Y:S05]  /*10d30*/  @P0 BRA `(.L_x_4767) ;  /* 0x0000000000900947 */ /* 0x000fea0003800000 */
[----:B------:R-:W-:-:S03]  /*10d40*/  UMOV UR4, 0xffffffff ;  /* 0xffffffff00047882 */ /* 0x000fc60000000000 */
[----:B------:R-:W-:Y:S05]  /*10d50*/  BRA.DIV UR4, `(.L_x_4768) ;  /* 0x0000003e04107947 */ /* 0x000fea000b800000 */
[----:B------:R-:W-:-:S13]  /*10d60*/  ELECT P6, URZ, PT ;  /* 0x00000000003f782f */ /* 0x000fda00038c0000 */
.L_x_4885:
        /* <DEDUP_REMOVED lines=8> */
.L_x_4769:
[----:B------:R-:W-:Y:S01]  /*10df0*/  IMAD R5, R18, 0x8, R7 ;  /* 0x0000000812057824 */ /* 0x000fe200078e0207 */
[----:B------:R-:W-:Y:S01]  /*10e00*/  SHF.L.U32 R0, R26, 0x1f, RZ ;  /* 0x0000001f1a007819 */ /* 0x000fe200000006ff */
[----:B------:R-:W-:-:S03]  /*10e10*/  VIADD R18, R18, 0x1 ;  /* 0x0000000112127836 */ /* 0x000fc60000000000 */
[----:B------:R-:W0:Y:S02]  /*10e20*/  SYNCS.PHASECHK.TRANS64.TRYWAIT P1, [R5+URZ+0x32440], R0 ;  /* 0x03244000050075a7 */ /* 0x000e24000802017f */
[----:B------:R-:W-:-:S04]  /*10e30*/  ISETP.NE.AND P2, PT, R18, 0x2, PT ;  /* 0x000000021200780c */ /* 0x000fc80003f45270 */
[----:B------:R-:W-:Y:S01]  /*10e40*/  SEL R3, RZ, 0x1, P2 ;  /* 0x00000001ff037807 */ /* 0x000fe20001000000 */
[----:B0-----:R-:W-:Y:S08]  /*10e50*/  @!P1 BRA `(.L_x_4770) ;  /* 0x0000003800f09947 */ /* 0x001ff00003800000 */
.L_x_4886:
[----:B------:R-:W-:Y:S02]  /*10e60*/  SEL R18, R18, RZ, P2 ;  /* 0x000000ff12127207 */ /* 0x000fe40001000000 */
[----:B------:R-:W-:Y:S01]  /*10e70*/  LOP3.LUT R2, R26, R3, RZ, 0x3c, !PT ;  /* 0x000000031a027212 */ /* 0x000fe200078e3cff */
[----:B------:R-:W-:Y:S06]  /*10e80*/  @!P0 BRA `(.L_x_4771) ;  /* 0x0000000000048947 */ /* 0x000fec0003800000 */
[----:B------:R-:W-:Y:S01]  /*10e90*/  BPT.TRAP 0x1 ;  /* 0x000000040000795c */ /* 0x000fe20000300000 */
.L_x_4771:
[----:B------:R-:W-:Y:S01]  /*10ea0*/  IMAD R3, R18, 0x8, R7 ;  /* 0x0000000812037824 */ /* 0x000fe200078e0207 */
[----:B------:R-:W-:-:S04]  /*10eb0*/  SHF.L.U32 R2, R2, 0x1f, RZ ;  /* 0x0000001f02027819 */ /* 0x000fc800000006ff */
[----:B------:R-:W1:Y:S02]  /*10ec0*/  SYNCS.PHASECHK.TRANS64.TRYWAIT P1, [R3+URZ+0x32440], R2 ;  /* 0x03244002030075a7 */ /* 0x000e64000802017f */
[----:B-1----:R-:W-:Y:S05]  /*10ed0*/  @!P1 BRA `(.L_x_4772) ;  /* 0x0000003800e49947 */ /* 0x002fea0003800000 */
.L_x_4887:
[----:B------:R-:W-:Y:S05]  /*10ee0*/  @!P0 BRA `(.L_x_4773) ;  /* 0x0000000000048947 */ /* 0x000fea0003800000 */
[----:B------:R-:W-:Y:S01]  /*10ef0*/  BPT.TRAP 0x1 ;  /* 0x000000040000795c */ /* 0x000fe20000300000 */
.L_x_4773:
[----:B------:R-:W4:Y:S02]  /*10f00*/  SYNCS.PHASECHK.TRANS64.TRYWAIT P1, [R5+URZ+0x32460], R0 ;  /* 0x03246000050075a7 */ /* 0x000f24000802017f */
[----:B----4-:R-:W-:Y:S05]  /*10f10*/  @!P1 BRA `(.L_x_4774) ;  /* 0x0000003800e89947 */ /* 0x010fea0003800000 */
.L_x_4888:
[----:B------:R-:W-:Y:S05]  /*10f20*/  @!P0 BRA `(.L_x_4775) ;  /* 0x0000000000048947 */ /* 0x000fea0003800000 */
[----:B------:R-:W-:Y:S01]  /*10f30*/  BPT.TRAP 0x1 ;  /* 0x000000040000795c */ /* 0x000fe20000300000 */
.L_x_4775:
[----:B------:R0:W0:Y:S02]  /*10f40*/  SYNCS.PHASECHK.TRANS64.TRYWAIT P0, [R3+URZ+0x32460], R2 ;  /* 0x03246002030075a7 */ /* 0x000024000800017f */
[----:B0-----:R-:W-:Y:S05]  /*10f50*/  @!P0 NANOSLEEP.SYNCS 0x989680 ;  /* 0x009896800000895d */ /* 0x001fea0003900000 */
[----:B------:R-:W0:Y:S02]  /*10f60*/  @!P0 SYNCS.PHASECHK.TRANS64 P0, [R3+URZ+0x32460], R2 ;  /* 0x03246002030085a7 */ /* 0x000e24000800007f */
[----:B0-----:R-:W-:Y:S05]  /*10f70*/  @!P0 BRA `(.L_x_4775) ;  /* 0xfffffffc00f08947 */ /* 0x001fea000383ffff */
.L_x_4767:
[----:B------:R-:W-:Y:S05]  /*10f80*/  BSYNC B0 ;  /* 0x0000000000007941 */ /* 0x000fea0003800000 */
.L_x_4766:
[----:B------:R-:W-:Y:S05]  /*10f90*/  EXIT ;  /* 0x000000000000794d */ /* 0x000fea0003800000 */
.L_x_4655:
[----:B0-----:R-:W-:-:S04]  /*10fa0*/  IMAD.U32 R3, RZ, RZ, UR40 ;  /* 0x00000028ff037e24 */ /* 0x001fc8000f8e00ff */
[----:B------:R0:W1:Y:S03]  /*10fb0*/  SYNCS.PHASECHK.TRANS64.TRYWAIT P0, [R3+URZ+0x32400], R0 ;  /* 0x03240000030075a7 */ /* 0x000066000800017f */
[----:B-1----:R-:W-:Y:S05]  /*10fc0*/  @!P0 NANOSLEEP.SYNCS 0x989680 ;  /* 0x009896800000895d */ /* 0x002fea0003900000 */
[----:B------:R-:W1:Y:S02]  /*10fd0*/  @!P0 SYNCS.PHASECHK.TRANS64 P0, [R3+URZ+0x32400], R0 ;  /* 0x03240000030085a7 */ /* 0x000e64000800007f */
[----:B-1----:R-:W-:Y:S05]  /*10fe0*/  @!P0 BRA `(.L_x_4655) ;  /* 0xfffffffc00ec8947 */ /* 0x002fea000383ffff */
[----:B------:R-:W-:Y:S05]  /*10ff0*/  BRA `(.L_x_4776) ;  /* 0xffffff08005c7947 */ /* 0x000fea000383ffff */
.L_x_4659:
[----:B0-----:R-:W-:-:S04]  /*11000*/  IMAD.U32 R3, RZ, RZ, UR6 ;  /* 0x00000006ff037e24 */ /* 0x001fc8000f8e00ff */
[----:B------:R0:W2:Y:S03]  /*11010*/  SYNCS.PHASECHK.TRANS64.TRYWAIT P1, [R3+URZ+0x32430], R2 ;  /* 0x03243002030075a7 */ /* 0x0000a6000802017f */
[----:B--2---:R-:W-:Y:S05]  /*11020*/  @!P1 NANOSLEEP.SYNCS 0x989680 ;  /* 0x009896800000995d */ /* 0x004fea0003900000 */
[----:B------:R-:W2:Y:S02]  /*11030*/  @!P1 SYNCS.PHASECHK.TRANS64 P1, [R3+URZ+0x32430], R2 ;  /* 0x03243002030095a7 */ /* 0x000ea4000802007f */
[----:B--2---:R-:W-:Y:S05]  /*11040*/  @!P1 BRA `(.L_x_4659) ;  /* 0xfffffffc00ec9947 */ /* 0x004fea000383ffff */
[----:B------:R-:W-:Y:S05]  /*11050*/  BRA `(.L_x_4658) ;  /* 0xffffff0800847947 */ /* 0x000fea000383ffff */
.L_x_4660:
[----:B0-----:R-:W-:-:S04]  /*11060*/  IMAD.U32 R3, RZ, RZ, UR40 ;  /* 0x00000028ff037e24 */ /* 0x001fc8000f8e00ff */
[----:B------:R0:W2:Y:S03]  /*11070*/  SYNCS.PHASECHK.TRANS64.TRYWAIT P1, [R3+URZ+0x32410], R0 ;  /* 0x03241000030075a7 */ /* 0x0000a6000802017f */
[----:B--2---:R-:W-:Y:S05]  /*11080*/  @!P1 NANOSLEEP.SYNCS 0x989680 ;  /* 0x009896800000995d */ /* 0x004fea0003900000 */
[----:B------:R-:W2:Y:S02]  /*11090*/  @!P1 SYNCS.PHASECHK.TRANS64 P1, [R3+URZ+0x32410], R0 ;  /* 0x03241000030095a7 */ /* 0x000ea4000802007f */
[----:B--2---:R-:W-:Y:S05]  /*110a0*/  @!P1 BRA `(.L_x_4660) ;  /* 0xfffffffc00ec9947 */ /* 0x004fea000383ffff */
[----:B------:R-:W-:Y:S05]  /*110b0*/  BRA `(.L_x_4777) ;  /* 0xffffff0c002c7947 */ /* 0x000fea000383ffff */
.L_x_4664:
[----:B0-----:R-:W-:-:S04]  /*110c0*/  IMAD.U32 R3, RZ, RZ, UR6 ;  /* 0x00000006ff037e24 */ /* 0x001fc8000f8e00ff */
[----:B------:R0:W3:Y:S03]  /*110d0*/  SYNCS.PHASECHK.TRANS64.TRYWAIT P1, [R3+URZ+0x32450], R2 ;  /* 0x03245002030075a7 */ /* 0x0000e6000802017f */
[----:B---3--:R-:W-:Y:S05]  /*110e0*/  @!P1 NANOSLEEP.SYNCS 0x989680 ;  /* 0x009896800000995d */ /* 0x008fea0003900000 */
[----:B------:R-:W3:Y:S02]  /*110f0*/  @!P1 SYNCS.PHASECHK.TRANS64 P1, [R3+URZ+0x32450], R2 ;  /* 0x03245002030095a7 */ /* 0x000ee4000802007f */
[----:B---3--:R-:W-:Y:S05]  /*11100*/  @!P1 BRA `(.L_x_4664) ;  /* 0xfffffffc00ec9947 */ /* 0x008fea000383ffff */
[----:B------:R-:W-:Y:S05]  /*11110*/  BRA `(.L_x_4663) ;  /* 0xffffff0c00347947 */ /* 0x000fea000383ffff */
.L_x_4671:
[----:B-1----:R-:W-:-:S04]  /*11120*/  IMAD.U32 R21, RZ, RZ, UR4 ;  /* 0x00000004ff157e24 */ /* 0x002fc8000f8e00ff */
[----:B------:R1:W2:Y:S03]  /*11130*/  SYNCS.PHASECHK.TRANS64.TRYWAIT P1, [R21+URZ+0x32430], R0 ;  /* 0x03243000150075a7 */ /* 0x0002a6000802017f */
[----:B--2---:R-:W-:Y:S05]  /*11140*/  @!P1 NANOSLEEP.SYNCS 0x989680 ;  /* 0x009896800000995d */ /* 0x004fea0003900000 */
[----:B------:R-:W2:Y:S02]  /*11150*/  @!P1 SYNCS.PHASECHK.TRANS64 P1, [R21+URZ+0x32430], R0 ;  /* 0x03243000150095a7 */ /* 0x000ea4000802007f */
[----:B--2---:R-:W-:Y:S05]  /*11160*/  @!P1 BRA `(.L_x_4671) ;  /* 0xfffffffc00ec9947 */ /* 0x004fea000383ffff */
[----:B------:R-:W-:Y:S05]  /*11170*/  BRA `(.L_x_4670) ;  /* 0xffffff2c00e07947 */ /* 0x000fea000383ffff */
.L_x_4675:
[----:B-1----:R-:W-:-:S04]  /*11180*/  IMAD.U32 R21, RZ, RZ, UR4 ;  /* 0x00000004ff157e24 */ /* 0x002fc8000f8e00ff */
[----:B------:R1:W3:Y:S03]  /*11190*/  SYNCS.PHASECHK.TRANS64.TRYWAIT P1, [R21+URZ+0x32450], R0 ;  /* 0x03245000150075a7 */ /* 0x0002e6000802017f */
[----:B---3--:R-:W-:Y:S05]  /*111a0*/  @!P1 NANOSLEEP.SYNCS 0x989680 ;  /* 0x009896800000995d */ /* 0x008fea0003900000 */
[----:B------:R-:W3:Y:S02]  /*111b0*/  @!P1 SYNCS.PHASECHK.TRANS64 P1, [R21+URZ+0x32450], R0 ;  /* 0x03245000150095a7 */ /* 0x000ee4000802007f */
[----:B---3--:R-:W-:Y:S05]  /*111c0*/  @!P1 BRA `(.L_x_4675) ;  /* 0xfffffffc00ec9947 */ /* 0x008fea000383ffff */
[----:B------:R-:W-:Y:S05]  /*111d0*/  BRA `(.L_x_4674) ;  /* 0xffffff3000607947 */ /* 0x000fea000383ffff */
.L_x_4683:
[----:B-1----:R-:W-:-:S04]  /*111e0*/  IMAD.U32 R21, RZ, RZ, UR4 ;  /* 0x00000004ff157e24 */ /* 0x002fc8000f8e00ff */
[----:B------:R1:W2:Y:S03]  /*111f0*/  SYNCS.PHASECHK.TRANS64.TRYWAIT P1, [R21+URZ+0x32430], R0 ;  /* 0x03243000150075a7 */ /* 0x0002a6000802017f */
[----:B--2---:R-:W-:Y:S05]  /*11200*/  @!P1 NANOSLEEP.SYNCS 0x989680 ;  /* 0x009896800000995d */ /* 0x004fea0003900000 */
[----:B------:R-:W2:Y:S02]  /*11210*/  @!P1 SYNCS.PHASECHK.TRANS64 P1, [R21+URZ+0x32430], R0 ;  /* 0x03243000150095a7 */ /* 0x000ea4000802007f */
[----:B--2---:R-:W-:Y:S05]  /*11220*/  @!P1 BRA `(.L_x_4683) ;  /* 0xfffffffc00ec9947 */ /* 0x004fea000383ffff */
[----:B------:R-:W-:Y:S05]  /*11230*/  BRA `(.L_x_4682) ;  /* 0xffffff5800787947 */ /* 0x000fea000383ffff */
.L_x_4687:
[----:B-1----:R-:W-:-:S04]  /*11240*/  IMAD.U32 R21, RZ, RZ, UR4 ;  /* 0x00000004ff157e24 */ /* 0x002fc8000f8e00ff */
[----:B------:R1:W3:Y:S03]  /*11250*/  SYNCS.PHASECHK.TRANS64.TRYWAIT P1, [R21+URZ+0x32450], R0 ;  /* 0x03245000150075a7 */ /* 0x0002e6000802017f */
[----:B---3--:R-:W-:Y:S05]  /*11260*/  @!P1 NANOSLEEP.SYNCS 0x989680 ;  /* 0x009896800000995d */ /* 0x008fea0003900000 */
[----:B------:R-:W3:Y:S02]  /*11270*/  @!P1 SYNCS.PHASECHK.TRANS64 P1, [R21+URZ+0x32450], R0 ;  /* 0x03245000150095a7 */ /* 0x000ee4000802007f */
[----:B---3--:R-:W-:Y:S05]  /*11280*/  @!P1 BRA `(.L_x_4687) ;  /* 0xfffffffc00ec9947 */ /* 0x008fea000383ffff */
[----:B------:R-:W-:Y:S05]  /*11290*/  BRA `(.L_x_4686) ;  /* 0xffffff5800f87947 */ /* 0x000fea000383ffff */
.L_x_4720:
[----:B------:R-:W2:Y:S01]  /*112a0*/  S2R R20, SR_TID.X ;  /* 0x0000000000147919 */ /* 0x000ea20000002100 */
[----:B------:R-:W-:Y:S01]  /*112b0*/  IMAD.MOV.U32 R12, RZ, RZ, RZ ;  /* 0x000000ffff0c7224 */ /* 0x000fe200078e00ff */
[----:B------:R-:W-:Y:S01]  /*112c0*/  MOV R15, 0xffffffff ;  /* 0xffffffff000f7802 */ /* 0x000fe20000000f00 */
[----:B------:R-:W-:Y:S01]  /*112d0*/  IMAD.MOV.U32 R11, RZ, RZ, 0x1f ;  /* 0x0000001fff0b7424 */ /* 0x000fe200078e00ff */
[----:B--2---:R-:W-:-:S04]  /*112e0*/  SHF.R.U32.HI R20, RZ, 0x5, R20 ;  /* 0x00000005ff147819 */ /* 0x004fc80000011614 */
[----:B------:R-:W-:-:S05]  /*112f0*/  LOP3.LUT R20, R20, 0x3, RZ, 0xc0, !PT ;  /* 0x0000000314147812 */ /* 0x000fca00078ec0ff */
[----:B------:R-:W-:-:S07]  /*11300*/  IMAD.MOV.U32 R13, RZ, RZ, R20 ;  /* 0x000000ffff0d7224 */ /* 0x000fce00078e0014 */
[----:B01---5:R-:W-:Y:S05]  /*11310*/  WARPSYNC.COLLECTIVE R15, `(.L_x_4778) ;  /* 0x000000000f087348 */ /* 0x023fea0003c00000 */
[----:B------:R2:W3:Y:S02]  /*11320*/  SHFL.IDX P6, R14, R13, R12, R11 ;  /* 0x0000000c0d0e7389 */ /* 0x0004e400000c000b */
[----:B0123-5:R-:W-:Y:S01]  /*11330*/  ENDCOLLECTIVE ;  /* 0x000000000000791b */ /* 0x02ffe20003800000 */
.L_x_4778:
[----:B------:R-:W-:Y:S05]  /*11340*/  BRA `(.L_x_4779) ;  /* 0xffffffbc00ec7947 */ /* 0x000fea000383ffff */
.L_x_4723:
[----:B0-----:R0:W1:Y:S02]  /*11350*/  SYNCS.PHASECHK.TRANS64.TRYWAIT P0, [R24+URZ+0x32440], R3 ;  /* 0x03244003180075a7 */ /* 0x001064000800017f */
[----:B-1----:R-:W-:Y:S05]  /*11360*/  @!P0 NANOSLEEP.SYNCS 0x989680 ;  /* 0x009896800000895d */ /* 0x002fea0003900000 */
[----:B------:R-:W1:Y:S02]  /*11370*/  @!P0 SYNCS.PHASECHK.TRANS64 P0, [R24+URZ+0x32440], R3 ;  /* 0x03244003180085a7 */ /* 0x000e64000800007f */
[----:B-1----:R-:W-:Y:S05]  /*11380*/  @!P0 BRA `(.L_x_4723) ;  /* 0xfffffffc00f08947 */ /* 0x002fea000383ffff */
[----:B------:R-:W-:Y:S05]  /*11390*/  BRA `(.L_x_4780) ;  /* 0xffffffc000947947 */ /* 0x000fea000383ffff */
.L_x_4724:
        /* <DEDUP_REMOVED lines=8> */
.L_x_4782:
[----:B------:R-:W-:Y:S05]  /*11420*/  BSYNC B0 ;  /* 0x0000000000007941 */ /* 0x000fea0003800000 */
.L_x_4781:
        /* <DEDUP_REMOVED lines=9> */
.L_x_4783:
        /* <DEDUP_REMOVED lines=8> */
.L_x_4784:
        /* <DEDUP_REMOVED lines=11> */
.L_x_4785:
[----:B------:R-:W-:Y:S02]  /*115f0*/  IMAD.MOV.U32 R13, RZ, RZ, R5 ;  /* 0x000000ffff0d7224 */ /* 0x000fe400078e0005 */
[----:B------:R-:W-:Y:S01]  /*11600*/  IMAD.MOV.U32 R12, RZ, RZ, 0x2 ;  /* 0x00000002ff0c7424 */ /* 0x000fe200078e00ff */
[----:B------:R-:W-:-:S13]  /*11610*/  @P0 LEA R2, P1, R8, R14, 0x1 ;  /* 0x0000000e08020211 */ /* 0x000fda00078208ff */
[----:B------:R-:W-:Y:S05]  /*11620*/  WARPSYNC.COLLECTIVE R15, `(.L_x_4786) ;  /* 0x000000000f087348 */ /* 0x000fea0003c00000 */
[----:B------:R0:W1:Y:S02]  /*11630*/  SHFL.IDX P6, R14, R13, R12, R11 ;  /* 0x0000000c0d0e7389 */ /* 0x00006400000c000b */
[----:B01----:R-:W-:Y:S01]  /*11640*/  ENDCOLLECTIVE ;  /* 0x000000000000791b */ /* 0x003fe20003800000 */
.L_x_4786:
        /* <DEDUP_REMOVED lines=12> */
.L_x_4787:
[----:B------:R-:W-:Y:S02]  /*11710*/  IMAD.MOV.U32 R13, RZ, RZ, R5 ;  /* 0x000000ffff0d7224 */ /* 0x000fe400078e0005 */
[----:B------:R-:W-:Y:S01]  /*11720*/  IMAD.MOV.U32 R12, RZ, RZ, 0x3 ;  /* 0x00000003ff0c7424 */ /* 0x000fe200078e00ff */
[----:B------:R-:W-:-:S13]  /*11730*/  @P0 LEA R2, P1, R8, R14, 0x1 ;  /* 0x0000000e08020211 */ /* 0x000fda00078208ff */
[----:B------:R-:W-:Y:S05]  /*11740*/  WARPSYNC.COLLECTIVE R15, `(.L_x_4788) ;  /* 0x000000000f087348 */ /* 0x000fea0003c00000 */
[----:B------:R0:W1:Y:S02]  /*11750*/  SHFL.IDX P6, R14, R13, R12, R11 ;  /* 0x0000000c0d0e7389 */ /* 0x00006400000c000b */
[----:B01----:R-:W-:Y:S01]  /*11760*/  ENDCOLLECTIVE ;  /* 0x000000000000791b */ /* 0x003fe20003800000 */
.L_x_4788:
        /* <DEDUP_REMOVED lines=12> */
.L_x_4789:
[----:B------:R-:W-:Y:S02]  /*11830*/  IMAD.MOV.U32 R13, RZ, RZ, R5 ;  /* 0x000000ffff0d7224 */ /* 0x000fe400078e0005 */
[----:B------:R-:W-:Y:S01]  /*11840*/  IMAD.MOV.U32 R12, RZ, RZ, 0x4 ;  /* 0x00000004ff0c7424 */ /* 0x000fe200078e00ff */
[----:B------:R-:W-:-:S13]  /*11850*/  @P0 LEA R2, P1, R8, R14, 0x1 ;  /* 0x0000000e08020211 */ /* 0x000fda00078208ff */
[----:B------:R-:W-:Y:S05]  /*11860*/  WARPSYNC.COLLECTIVE R15, `(.L_x_4790) ;  /* 0x000000000f087348 */ /* 0x000fea0003c00000 */
[----:B------:R0:W1:Y:S02]  /*11870*/  SHFL.IDX P6, R14, R13, R12, R11 ;  /* 0x0000000c0d0e7389 */ /* 0x00006400000c000b */
[----:B01----:R-:W-:Y:S01]  /*11880*/  ENDCOLLECTIVE ;  /* 0x000000000000791b */ /* 0x003fe20003800000 */
.L_x_4790:
        /* <DEDUP_REMOVED lines=12> */
.L_x_4791:
[----:B------:R-:W-:Y:S02]  /*11950*/  IMAD.MOV.U32 R13, RZ, RZ, R5 ;  /* 0x000000ffff0d7224 */ /* 0x000fe400078e0005 */
[----:B------:R-:W-:Y:S01]  /*11960*/  IMAD.MOV.U32 R12, RZ, RZ, 0x5 ;  /* 0x00000005ff0c7424 */ /* 0x000fe200078e00ff */
[----:B------:R-:W-:-:S13]  /*11970*/  @P0 LEA R2, P1, R8, R14, 0x1 ;  /* 0x0000000e08020211 */ /* 0x000fda00078208ff */
[----:B------:R-:W-:Y:S05]  /*11980*/  WARPSYNC.COLLECTIVE R15, `(.L_x_4792) ;  /* 0x000000000f087348 */ /* 0x000fea0003c00000 */
[----:B------:R0:W1:Y:S02]  /*11990*/  SHFL.IDX P6, R14, R13, R12, R11 ;  /* 0x0000000c0d0e7389 */ /* 0x00006400000c000b */
[----:B01----:R-:W-:Y:S01]  /*119a0*/  ENDCOLLECTIVE ;  /* 0x000000000000791b */ /* 0x003fe20003800000 */
.L_x_4792:
        /* <DEDUP_REMOVED lines=10> */
.L_x_4793:
[----:B------:R-:W-:Y:S05]  /*11a50*/  BRA `(.L_x_4794) ;  /* 0xffffffbc00fc7947 */ /* 0x000fea000383ffff */
.L_x_4729:
[----:B------:R-:W-:Y:S01]  /*11a60*/  IMAD.MOV.U32 R13, RZ, RZ, R5 ;  /* 0x000000ffff0d7224 */ /* 0x000fe200078e0005 */
[----:B------:R-:W-:Y:S01]  /*11a70*/  MOV R12, RZ ;  /* 0x000000ff000c7202 */ /* 0x000fe20000000f00 */
[----:B------:R-:W-:Y:S01]  /*11a80*/  IMAD.MOV.U32 R11, RZ, RZ, 0x181f ;  /* 0x0000181fff0b7424 */ /* 0x000fe200078e00ff */
[----:B------:R-:W0:Y:S01]  /*11a90*/  S2R R20, SR_TID.X ;  /* 0x0000000000147919 */ /* 0x000e220000002100 */
[----:B------:R-:W-:Y:S01]  /*11aa0*/  IMAD.MOV.U32 R15, RZ, RZ, -0x1 ;  /* 0xffffffffff0f7424 */ /* 0x000fe200078e00ff */
[----:B------:R-:W-:Y:S01]  /*11ab0*/  LOP3.LUT R16, R16, 0xffffefff, RZ, 0xc0, !PT ;  /* 0xffffefff10107812 */ /* 0x000fe200078ec0ff */
[----:B------:R-:W-:-:S07]  /*11ac0*/  IMAD.U32 R4, RZ, RZ, UR43 ;  /* 0x0000002bff047e24 */ /* 0x000fce000f8e00ff */
[----:B01----:R-:W-:Y:S05]  /*11ad0*/  WARPSYNC.COLLECTIVE R15, `(.L_x_4795) ;  /* 0x000000000f087348 */ /* 0x003fea0003c00000 */
[----:B------:R2:W3:Y:S02]  /*11ae0*/  SHFL.IDX P6, R14, R13, R12, R11 ;  /* 0x0000000c0d0e7389 */ /* 0x0004e400000c000b */
[----:B0123--:R-:W-:Y:S01]  /*11af0*/  ENDCOLLECTIVE ;  /* 0x000000000000791b */ /* 0x00ffe20003800000 */
.L_x_4795:
[----:B------:R-:W-:-:S04]  /*11b00*/  IMAD R4, R4, 0x80, R35 ;  /* 0x0000008004047824 */ /* 0x000fc800078e0223 */
        /* <DEDUP_REMOVED lines=9> */
.L_x_4796:
        /* <DEDUP_REMOVED lines=10> */
.L_x_4797:
        /* <DEDUP_REMOVED lines=13> */
.L_x_4798:
[----:B------:R-:W-:Y:S02]  /*11d10*/  IMAD.MOV.U32 R13, RZ, RZ, R5 ;  /* 0x000000ffff0d7224 */ /* 0x000fe400078e0005 */
[----:B------:R-:W-:Y:S01]  /*11d20*/  IMAD.MOV.U32 R12, RZ, RZ, 0x2 ;  /* 0x00000002ff0c7424 */ /* 0x000fe200078e00ff */
[----:B------:R-:W-:-:S05]  /*11d30*/  @!P1 LEA R10, P0, R8, R14, 0x1 ;  /* 0x0000000e080a9211 */ /* 0x000fca00078008ff */
[----:B------:R-:W-:Y:S02]  /*11d40*/  @!P1 IMAD.X R11, RZ, RZ, R2, P0 ;  /* 0x000000ffff0b9224 */ /* 0x000fe400000e0602 */
[----:B------:R-:W-:Y:S02]  /*11d50*/  @!P1 IMAD.MOV.U32 R2, RZ, RZ, R10 ;  /* 0x000000ffff029224 */ /* 0x000fe400078e000a */
[----:B------:R-:W-:Y:S01]  /*11d60*/  @!P1 IMAD.MOV.U32 R3, RZ, RZ, R11 ;  /* 0x000000ffff039224 */ /* 0x000fe200078e000b */
[----:B------:R-:W-:Y:S01]  /*11d70*/  MOV R11, 0x181f ;  /* 0x0000181f000b7802 */ /* 0x000fe20000000f00 */
[----:B------:R-:W-:-:S03]  /*11d80*/  IMAD.SHL.U32 R10, R20, 0x8, RZ ;  /* 0x00000008140a7824 */ /* 0x000fc600078e00ff */
[----:B------:R-:W-:Y:S01]  /*11d90*/  @!PT LDS RZ, [RZ] ;  /* 0x00000000fffff984 */ /* 0x000fe20000000800 */
[----:B------:R-:W-:Y:S01]  /*11da0*/  @!PT LDS RZ, [RZ] ;  /* 0x00000000fffff984 */ /* 0x000fe20000000800 */
[----:B------:R-:W-:Y:S01]  /*11db0*/  @!PT LDS RZ, [RZ] ;  /* 0x00000000fffff984 */ /* 0x000fe20000000800 */
[----:B------:R0:W-:Y:S01]  /*11dc0*/  @!P1 LDGSTS.E.BYPASS.LTC128B.128 [R22+0x18c00], desc[UR36][R2.64], !P5 ;  /* 0x18c0000002169fae */ /* 0x0001e2000e901d64 */
[----:B------:R-:W-:Y:S01]  /*11dd0*/  ISETP.GE.AND P1, PT, R6, UR41, PT ;  /* 0x0000002906007c0c */ /* 0x000fe2000bf26270 */
[----:B------:R-:W-:Y:S01]  /*11de0*/  VIADD R6, R4, 0x30 ;  /* 0x0000003004067836 */ /* 0x000fe20000000000 */
[----:B------:R-:W-:-:S11]  /*11df0*/  LOP3.LUT R10, R10, 0x38, RZ, 0xc0, !PT ;  /* 0x000000380a0a7812 */ /* 0x000fd600078ec0ff */
[----:B0-----:R-:W-:Y:S05]  /*11e00*/  WARPSYNC.COLLECTIVE R15, `(.L_x_4799) ;  /* 0x000000000f087348 */ /* 0x001fea0003c00000 */
[----:B------:R1:W2:Y:S02]  /*11e10*/  SHFL.IDX P6, R14, R13, R12, R11 ;  /* 0x0000000c0d0e7389 */ /* 0x0002a400000c000b */
[----:B012---:R-:W-:Y:S01]  /*11e20*/  ENDCOLLECTIVE ;  /* 0x000000000000791b */ /* 0x007fe20003800000 */
.L_x_4799:
[----:B------:R-:W-:Y:S01]  /*11e30*/  @P1 LOP3.LUT R16, R16, 0x400, RZ, 0xfc, !PT ;  /* 0x0000040010101812 */ /* 0x000fe200078efcff */
[----:B------:R-:W-:-:S03]  /*11e40*/  IMAD.MOV.U32 R13, RZ, RZ, R0 ;  /* 0x000000ffff0d7224 */ /* 0x000fc600078e0000 */
[----:B------:R-:W-:Y:S01]  /*11e50*/  LOP3.LUT R16, R16, 0xfffffdff, RZ, 0xc0, !PT ;  /* 0xfffffdff10107812 */ /* 0x000fe200078ec0ff */
[----:B------:R-:W-:-:S07]  /*11e60*/  IMAD.MOV.U32 R8, RZ, RZ, R14 ;  /* 0x000000ffff087224 */ /* 0x000fce00078e000e */
[----:B------:R-:W-:Y:S05]  /*11e70*/  WARPSYNC.COLLECTIVE R15, `(.L_x_4800) ;  /* 0x000000000f087348 */ /* 0x000fea0003c00000 */
[----:B------:R0:W1:Y:S02]  /*11e80*/  SHFL.IDX P6, R14, R13, R12, R11 ;  /* 0x0000000c0d0e7389 */ /* 0x00006400000c000b */
[----:B01----:R-:W-:Y:S01]  /*11e90*/  ENDCOLLECTIVE ;  /* 0x000000000000791b */ /* 0x003fe20003800000 */
.L_x_4800:
[----:B------:R-:W-:Y:S02]  /*11ea0*/  IMAD.MOV.U32 R13, RZ, RZ, R5 ;  /* 0x000000ffff0d7224 */ /* 0x000fe400078e0005 */
[----:B------:R-:W-:Y:S02]  /*11eb0*/  IMAD.MOV.U32 R12, RZ, RZ, 0x3 ;  /* 0x00000003ff0c7424 */ /* 0x000fe400078e00ff */
[----:B------:R-:W-:-:S07]  /*11ec0*/  IMAD.MOV.U32 R9, RZ, RZ, R14 ;  /* 0x000000ffff097224 */ /* 0x000fce00078e000e */
[----:B------:R-:W-:Y:S05]  /*11ed0*/  WARPSYNC.COLLECTIVE R15, `(.L_x_4801) ;  /* 0x000000000f087348 */ /* 0x000fea0003c00000 */
[----:B------:R0:W1:Y:S02]  /*11ee0*/  SHFL.IDX P6, R14, R13, R12, R11 ;  /* 0x0000000c0d0e7389 */ /* 0x00006400000c000b */
[----:B01----:R-:W-:Y:S01]  /*11ef0*/  ENDCOLLECTIVE ;  /* 0x000000000000791b */ /* 0x003fe20003800000 */
.L_x_4801:
        /* <DEDUP_REMOVED lines=14> */
.L_x_4802:
        /* <DEDUP_REMOVED lines=8> */
.L_x_4803:
[----:B------:R-:W-:-:S05]  /*12060*/  @!P1 LEA R7, P0, R10, R7, 0x1 ;  /* 0x000000070a079211 */ /* 0x000fca00078008ff */
[----:B------:R-:W-:Y:S02]  /*12070*/  @!P1 IMAD.X R6, RZ, RZ, R6, P0 ;  /* 0x000000ffff069224 */ /* 0x000fe400000e0606 */
[----:B------:R-:W-:Y:S02]  /*12080*/  @!P1 IMAD.MOV.U32 R2, RZ, RZ, R7 ;  /* 0x000000ffff029224 */ /* 0x000fe400078e0007 */
[----:B------:R-:W-:Y:S01]  /*12090*/  @!P1 IMAD.MOV.U32 R3, RZ, RZ, R6 ;  /* 0x000000ffff039224 */ /* 0x000fe200078e0006 */
[----:B------:R-:W-:Y:S01]  /*120a0*/  MOV R13, R0 ;  /* 0x00000000000d7202 */ /* 0x000fe20000000f00 */
[----:B------:R-:W-:-:S03]  /*120b0*/  VIADD R6, R4, 0x40 ;  /* 0x0000004004067836 */ /* 0x000fc60000000000 */
[----:B------:R-:W-:Y:S01]  /*120c0*/  @!PT LDS RZ, [RZ] ;  /* 0x00000000fffff984 */ /* 0x000fe20000000800 */
[----:B------:R-:W-:Y:S01]  /*120d0*/  @!PT LDS RZ, [RZ] ;  /* 0x00000000fffff984 */ /* 0x000fe20000000800 */
[----:B------:R-:W-:Y:S01]  /*120e0*/  @!PT LDS RZ, [RZ] ;  /* 0x00000000fffff984 */ /* 0x000fe20000000800 */
[----:B------:R0:W-:Y:S02]  /*120f0*/  @!P1 LDGSTS.E.BYPASS.LTC128B.128 [R22+0x19c00], desc[UR36][R2.64], !P5 ;  /* 0x19c0000002169fae */ /* 0x0001e4000e901d64 */
[----:B------:R-:W-:Y:S01]  /*12100*/  ISETP.GE.AND P1, PT, R6, UR41, PT ;  /* 0x0000002906007c0c */ /* 0x000fe2000bf26270 */
[----:B------:R-:W-:Y:S02]  /*12110*/  VIADD R6, R4, 0x50 ;  /* 0x0000005004067836 */ /* 0x000fe40000000000 */
[----:B0-----:R-:W-:-:S10]  /*12120*/  IMAD.MOV.U32 R2, RZ, RZ, R14 ;  /* 0x000000ffff027224 */ /* 0x001fd400078e000e */
[----:B------:R-:W-:Y:S05]  /*12130*/  WARPSYNC.COLLECTIVE R15, `(.L_x_4804) ;  /* 0x000000000f087348 */ /* 0x000fea0003c00000 */
[----:B------:R0:W1:Y:S02]  /*12140*/  SHFL.IDX P6, R14, R13, R12, R11 ;  /* 0x0000000c0d0e7389 */ /* 0x00006400000c000b */
[----:B01----:R-:W-:Y:S01]  /*12150*/  ENDCOLLECTIVE ;  /* 0x000000000000791b */ /* 0x003fe20003800000 */
.L_x_4804:
        /* <DEDUP_REMOVED lines=16> */
.L_x_4805:
[----:B------:R-:W-:Y:S01]  /*12260*/  @P1 LOP3.LUT R16, R16, 0x80, RZ, 0xfc, !PT ;  /* 0x0000008010101812 */ /* 0x000fe200078efcff */
[----:B------:R-:W-:-:S03]  /*12270*/  IMAD.MOV.U32 R13, RZ, RZ, R0 ;  /* 0x000000ffff0d7224 */ /* 0x000fc600078e0000 */
[----:B------:R-:W-:Y:S01]  /*12280*/  LOP3.LUT R16, R16, 0xffffffbf, RZ, 0xc0, !PT ;  /* 0xffffffbf10107812 */ /* 0x000fe200078ec0ff */
[----:B------:R-:W-:-:S07]  /*12290*/  IMAD.MOV.U32 R2, RZ, RZ, R14 ;  /* 0x000000ffff027224 */ /* 0x000fce00078e000e */
[----:B------:R-:W-:Y:S05]  /*122a0*/  WARPSYNC.COLLECTIVE R15, `(.L_x_4806) ;  /* 0x000000000f087348 */ /* 0x000fea0003c00000 */
[----:B------:R0:W1:Y:S02]  /*122b0*/  SHFL.IDX P6, R14, R13, R12, R11 ;  /* 0x0000000c0d0e7389 */ /* 0x00006400000c000b */
[----:B01----:R-:W-:Y:S01]  /*122c0*/  ENDCOLLECTIVE ;  /* 0x000000000000791b */ /* 0x003fe20003800000 */
.L_x_4806:
[----:B------:R-:W-:Y:S02]  /*122d0*/  IMAD.MOV.U32 R13, RZ, RZ, R5 ;  /* 0x000000ffff0d7224 */ /* 0x000fe400078e0005 */
[----:B------:R-:W-:Y:S02]  /*122e0*/  IMAD.MOV.U32 R12, RZ, RZ, 0x6 ;  /* 0x00000006ff0c7424 */ /* 0x000fe400078e00ff */
[----:B------:R-:W-:-:S07]  /*122f0*/  IMAD.MOV.U32 R21, RZ, RZ, R14 ;  /* 0x000000ffff157224 */ /* 0x000fce00078e000e */
[----:B------:R-:W-:Y:S05]  /*12300*/  WARPSYNC.COLLECTIVE R15, `(.L_x_4807) ;  /* 0x000000000f087348 */ /* 0x000fea0003c00000 */
[----:B------:R0:W1:Y:S02]  /*12310*/  SHFL.IDX P6, R14, R13, R12, R11 ;  /* 0x0000000c0d0e7389 */ /* 0x00006400000c000b */
[----:B01----:R-:W-:Y:S01]  /*12320*/  ENDCOLLECTIVE ;  /* 0x000000000000791b */ /* 0x003fe20003800000 */
.L_x_4807:
        /* <DEDUP_REMOVED lines=13> */
.L_x_4808:
        /* <DEDUP_REMOVED lines=8> */
[----:B------:R-:W-:-:S03]  /*12480*/  @!P1 IMAD.MOV.U32 R2, RZ, RZ, R6 ;  /* 0x000000ffff029224 */ /* 0x000fc600078e0006 */
[----:B------:R-:W-:Y:S01]  /*12490*/  @!P1 MOV R3, R15 ;  /* 0x0000000f00039202 */ /* 0x000fe20000000f00 */
[----:B------:R-:W-:-:S04]  /*124a0*/  IMAD.MOV.U32 R15, RZ, RZ, -0x1 ;  /* 0xffffffffff0f7424 */ /* 0x000fc800078e00ff */
[----:B------:R-:W-:Y:S01]  /*124b0*/  @!PT LDS RZ, [RZ] ;  /* 0x00000000fffff984 */ /* 0x000fe20000000800 */
[----:B------:R-:W-:Y:S01]  /*124c0*/  @!PT LDS RZ, [RZ] ;  /* 0x00000000fffff984 */ /* 0x000fe20000000800 */
[----:B------:R-:W-:Y:S01]  /*124d0*/  @!PT LDS RZ, [RZ] ;  /* 0x00000000fffff984 */ /* 0x000fe20000000800 */
[----:B------:R0:W-:Y:S03]  /*124e0*/  @!P1 LDGSTS.E.BYPASS.LTC128B.128 [R22+0x1b400], desc[UR36][R2.64], !P5 ;  /* 0x1b40000002169fae */ /* 0x0001e6000e901d64 */
[----:B0-----:R-:W-:Y:S05]  /*124f0*/  WARPSYNC.COLLECTIVE R15, `(.L_x_4809) ;  /* 0x000000000f087348 */ /* 0x001fea0003c00000 */
[----:B------:R1:W2:Y:S02]  /*12500*/  SHFL.IDX P6, R14, R13, R12, R11 ;  /* 0x0000000c0d0e7389 */ /* 0x0002a400000c000b */
[----:B012---:R-:W-:Y:S01]  /*12510*/  ENDCOLLECTIVE ;  /* 0x000000000000791b */ /* 0x007fe20003800000 */
.L_x_4809:
[----:B------:R-:W-:Y:S02]  /*12520*/  IMAD.MOV.U32 R13, RZ, RZ, R0 ;  /* 0x000000ffff0d7224 */ /* 0x000fe400078e0000 */
[----:B------:R-:W-:-:S07]  /*12530*/  IMAD.MOV.U32 R5, RZ, RZ, R14 ;  /* 0x000000ffff057224 */ /* 0x000fce00078e000e */
[----:B------:R-:W-:Y:S05]  /*12540*/  WARPSYNC.COLLECTIVE R15, `(.L_x_4810) ;  /* 0x000000000f087348 */ /* 0x000fea0003c00000 */
[----:B------:R0:W1:Y:S02]  /*12550*/  SHFL.IDX P6, R14, R13, R12, R11 ;  /* 0x0000000c0d0e7389 */ /* 0x00006400000c000b */
[----:B01----:R-:W-:Y:S01]  /*12560*/  ENDCOLLECTIVE ;  /* 0x000000000000791b */ /* 0x003fe20003800000 */
.L_x_4810:
[----:B------:R-:W-:Y:S05]  /*12570*/  BRA `(.L_x_4811) ;  /* 0xffffffc0001c7947 */ /* 0x000fea000383ffff */
.L_x_4733:
        /* <DEDUP_REMOVED lines=8> */
.L_x_4813:
[----:B------:R-:W-:Y:S05]  /*12600*/  BSYNC B0 ;  /* 0x0000000000007941 */ /* 0x000fea0003800000 */
.L_x_4812:
        /* <DEDUP_REMOVED lines=9> */
.L_x_4814:
        /* <DEDUP_REMOVED lines=8> */
.L_x_4815:
        /* <DEDUP_REMOVED lines=13> */
.L_x_4816:
[----:B------:R-:W-:Y:S02]  /*127f0*/  IMAD.MOV.U32 R13, RZ, RZ, R4 ;  /* 0x000000ffff0d7224 */ /* 0x000fe400078e0004 */
[----:B------:R-:W-:Y:S01]  /*12800*/  IMAD.MOV.U32 R12, RZ, RZ, 0x2 ;  /* 0x00000002ff0c7424 */ /* 0x000fe200078e00ff */
[----:B------:R-:W-:-:S13]  /*12810*/  LOP3.LUT P6, RZ, R16, 0x800, RZ, 0xc0, !PT ;  /* 0x0000080010ff7812 */ /* 0x000fda00078cc0ff */
[----:B------:R-:W-:-:S04]  /*12820*/  @!P6 LEA R14, P0, R20, R14, 0x1 ;  /* 0x0000000e140ee211 */ /* 0x000fc800078008ff */
[----:B------:R-:W-:Y:S01]  /*12830*/  @!P6 IADD3.X R5, RZ, R5, RZ, P0, !PT ;  /* 0x00000005ff05e210 */ /* 0x000fe200007fe4ff */
[----:B------:R-:W-:-:S04]  /*12840*/  @!P6 IMAD.MOV.U32 R2, RZ, RZ, R14 ;  /* 0x000000ffff02e224 */ /* 0x000fc800078e000e */
        /* <DEDUP_REMOVED lines=11> */
.L_x_4817:
[----:B------:R-:W-:Y:S02]  /*12900*/  IMAD.MOV.U32 R13, RZ, RZ, R0 ;  /* 0x000000ffff0d7224 */ /* 0x000fe400078e0000 */
[----:B------:R-:W-:-:S07]  /*12910*/  IMAD.MOV.U32 R5, RZ, RZ, R14 ;  /* 0x000000ffff057224 */ /* 0x000fce00078e000e */
[----:B------:R-:W-:Y:S05]  /*12920*/  WARPSYNC.COLLECTIVE R15, `(.L_x_4818) ;  /* 0x000000000f087348 */ /* 0x000fea0003c00000 */
[----:B------:R0:W1:Y:S02]  /*12930*/  SHFL.IDX P6, R14, R13, R12, R11 ;  /* 0x0000000c0d0e7389 */ /* 0x00006400000c000b */
[----:B01----:R-:W-:Y:S01]  /*12940*/  ENDCOLLECTIVE ;  /* 0x000000000000791b */ /* 0x003fe20003800000 */
.L_x_4818:
[----:B------:R-:W-:Y:S02]  /*12950*/  IMAD.MOV.U32 R13, RZ, RZ, R4 ;  /* 0x000000ffff0d7224 */ /* 0x000fe400078e0004 */
[----:B------:R-:W-:Y:S01]  /*12960*/  IMAD.MOV.U32 R12, RZ, RZ, 0x3 ;  /* 0x00000003ff0c7424 */ /* 0x000fe200078e00ff */
[----:B------:R-:W-:-:S05]  /*12970*/  @!P1 LEA R14, P0, R20, R14, 0x1 ;  /* 0x0000000e140e9211 */ /* 0x000fca00078008ff */
[----:B------:R-:W-:-:S08]  /*12980*/  @!P1 IMAD.MOV.U32 R2, RZ, RZ, R14 ;  /* 0x000000ffff029224 */ /* 0x000fd000078e000e */
[----:B------:R-:W-:Y:S05]  /*12990*/  WARPSYNC.COLLECTIVE R15, `(.L_x_4819) ;  /* 0x000000000f087348 */ /* 0x000fea0003c00000 */
[----:B------:R0:W1:Y:S02]  /*129a0*/  SHFL.IDX P6, R14, R13, R12, R11 ;  /* 0x0000000c0d0e7389 */ /* 0x00006400000c000b */
[----:B01----:R-:W-:Y:S01]  /*129b0*/  ENDCOLLECTIVE ;  /* 0x000000000000791b */ /* 0x003fe20003800000 */
.L_x_4819:
        /* <DEDUP_REMOVED lines=15> */
.L_x_4820:
        /* <DEDUP_REMOVED lines=17> */
.L_x_4821:
[----:B------:R-:W-:Y:S01]  /*12bc0*/  MOV R13, R0 ;  /* 0x00000000000d7202 */ /* 0x000fe20000000f00 */
[----:B------:R-:W-:-:S07]  /*12bd0*/  IMAD.MOV.U32 R5, RZ, RZ, R14 ;  /* 0x000000ffff057224 */ /* 0x000fce00078e000e */
[----:B------:R-:W-:Y:S05]  /*12be0*/  WARPSYNC.COLLECTIVE R15, `(.L_x_4822) ;  /* 0x000000000f087348 */ /* 0x000fea0003c00000 */
[----:B------:R0:W1:Y:S02]  /*12bf0*/  SHFL.IDX P6, R14, R13, R12, R11 ;  /* 0x0000000c0d0e7389 */ /* 0x00006400000c000b */
[----:B01----:R-:W-:Y:S01]  /*12c00*/  ENDCOLLECTIVE ;  /* 0x000000000000791b */ /* 0x003fe20003800000 */
.L_x_4822:
[----:B------:R-:W-:Y:S02]  /*12c10*/  IMAD.MOV.U32 R13, RZ, RZ, R4 ;  /* 0x000000ffff0d7224 */ /* 0x000fe400078e0004 */
[----:B------:R-:W-:Y:S01]  /*12c20*/  IMAD.MOV.U32 R12, RZ, RZ, 0x5 ;  /* 0x00000005ff0c7424 */ /* 0x000fe200078e00ff */
[----:B------:R-:W-:-:S05]  /*12c30*/  @!P1 LEA R14, P0, R20, R14, 0x1 ;  /* 0x0000000e140e9211 */ /* 0x000fca00078008ff */
[----:B------:R-:W-:-:S08]  /*12c40*/  @!P1 IMAD.MOV.U32 R2, RZ, RZ, R14 ;  /* 0x000000ffff029224 */ /* 0x000fd000078e000e */
[----:B------:R-:W-:Y:S05]  /*12c50*/  WARPSYNC.COLLECTIVE R15, `(.L_x_4823) ;  /* 0x000000000f087348 */ /* 0x000fea0003c00000 */
[----:B------:R0:W1:Y:S02]  /*12c60*/  SHFL.IDX P6, R14, R13, R12, R11 ;  /* 0x0000000c0d0e7389 */ /* 0x00006400000c000b */
[----:B01----:R-:W-:Y:S01]  /*12c70*/  ENDCOLLECTIVE ;  /* 0x000000000000791b */ /* 0x003fe20003800000 */
.L_x_4823:
        /* <DEDUP_REMOVED lines=15> */
.L_x_4824:
        /* <DEDUP_REMOVED lines=17> */
.L_x_4825:
[----:B------:R-:W-:Y:S02]  /*12e80*/  IMAD.MOV.U32 R13, RZ, RZ, R0 ;  /* 0x000000ffff0d7224 */ /* 0x000fe400078e0000 */
[----:B------:R-:W-:-:S07]  /*12e90*/  IMAD.MOV.U32 R5, RZ, RZ, R14 ;  /* 0x000000ffff057224 */ /* 0x000fce00078e000e */
[----:B------:R-:W-:Y:S05]  /*12ea0*/  WARPSYNC.COLLECTIVE R15, `(.L_x_4826) ;  /* 0x000000000f087348 */ /* 0x000fea0003c00000 */
[----:B------:R0:W1:Y:S02]  /*12eb0*/  SHFL.IDX P6, R14, R13, R12, R11 ;  /* 0x0000000c0d0e7389 */ /* 0x00006400000c000b */
[----:B01----:R-:W-:Y:S01]  /*12ec0*/  ENDCOLLECTIVE ;  /* 0x000000000000791b */ /* 0x003fe20003800000 */
.L_x_4826:
[----:B------:R-:W-:Y:S02]  /*12ed0*/  IMAD.MOV.U32 R13, RZ, RZ, R4 ;  /* 0x000000ffff0d7224 */ /* 0x000fe400078e0004 */
[----:B------:R-:W-:Y:S01]  /*12ee0*/  IMAD.MOV.U32 R12, RZ, RZ, 0x7 ;  /* 0x00000007ff0c7424 */ /* 0x000fe200078e00ff */
[----:B------:R-:W-:-:S05]  /*12ef0*/  @!P1 LEA R14, P0, R20, R14, 0x1 ;  /* 0x0000000e140e9211 */ /* 0x000fca00078008ff */
[----:B------:R-:W-:-:S08]  /*12f00*/  @!P1 IMAD.MOV.U32 R2, RZ, RZ, R14 ;  /* 0x000000ffff029224 */ /* 0x000fd000078e000e */
[----:B------:R-:W-:Y:S05]  /*12f10*/  WARPSYNC.COLLECTIVE R15, `(.L_x_4827) ;  /* 0x000000000f087348 */ /* 0x000fea0003c00000 */
[----:B------:R0:W1:Y:S02]  /*12f20*/  SHFL.IDX P6, R14, R13, R12, R11 ;  /* 0x0000000c0d0e7389 */ /* 0x00006400000c000b */
[----:B01----:R-:W-:Y:S01]  /*12f30*/  ENDCOLLECTIVE ;  /* 0x000000000000791b */ /* 0x003fe20003800000 */
.L_x_4827:
        /* <DEDUP_REMOVED lines=10> */
[----:B------:R-:W-:-:S07]  /*12fe0*/  MOV R5, R14 ;  /* 0x0000000e00057202 */ /* 0x000fce0000000f00 */
[----:B0-----:R-:W-:Y:S05]  /*12ff0*/  WARPSYNC.COLLECTIVE R15, `(.L_x_4828) ;  /* 0x000000000f087348 */ /* 0x001fea0003c00000 */
[----:B------:R1:W2:Y:S02]  /*13000*/  SHFL.IDX P6, R14, R13, R12, R11 ;  /* 0x0000000c0d0e7389 */ /* 0x0002a400000c000b */
[----:B012---:R-:W-:Y:S01]  /*13010*/  ENDCOLLECTIVE ;  /* 0x000000000000791b */ /* 0x007fe20003800000 */
.L_x_4828:
[----:B------:R-:W-:Y:S05]  /*13020*/  BRA `(.L_x_4829) ;  /* 0xffffffc000347947 */ /* 0x000fea000383ffff */
.L_x_4736:
[----:B0-----:R0:W2:Y:S02]  /*13030*/  SYNCS.PHASECHK.TRANS64.TRYWAIT P0, [R17+URZ+0x32420], R0 ;  /* 0x03242000110075a7 */ /* 0x0010a4000800017f */
[----:B--2---:R-:W-:Y:S05]  /*13040*/  @!P0 NANOSLEEP.SYNCS 0x989680 ;  /* 0x009896800000895d */ /* 0x004fea0003900000 */
[----:B------:R-:W2:Y:S02]  /*13050*/  @!P0 SYNCS.PHASECHK.TRANS64 P0, [R17+URZ+0x32420], R0 ;  /* 0x03242000110085a7 */ /* 0x000ea4000800007f */
[----:B--2---:R-:W-:Y:S05]  /*13060*/  @!P0 BRA `(.L_x_4736) ;  /* 0xfffffffc00f08947 */ /* 0x004fea000383ffff */
[----:B------:R-:W-:Y:S05]  /*13070*/  BRA `(.L_x_4830) ;  /* 0xffffffc000987947 */ /* 0x000fea000383ffff */
.L_x_4739:
[----:B--2---:R2:W3:Y:S02]  /*13080*/  SYNCS.PHASECHK.TRANS64.TRYWAIT P0, [R24+URZ+0x32460], R3 ;  /* 0x03246003180075a7 */ /* 0x0044e4000800017f */
[----:B---3--:R-:W-:Y:S05]  /*13090*/  @!P0 NANOSLEEP.SYNCS 0x989680 ;  /* 0x009896800000895d */ /* 0x008fea0003900000 */
[----:B------:R-:W3:Y:S02]  /*130a0*/  @!P0 SYNCS.PHASECHK.TRANS64 P0, [R24+URZ+0x32460], R3 ;  /* 0x03246003180085a7 */ /* 0x000ee4000800007f */
[----:B---3--:R-:W-:Y:S05]  /*130b0*/  @!P0 BRA `(.L_x_4739) ;  /* 0xfffffffc00f08947 */ /* 0x008fea000383ffff */
[----:B------:R-:W-:Y:S05]  /*130c0*/  BRA `(.L_x_4831) ;  /* 0xffffffc000a47947 */ /* 0x000fea000383ffff */
.L_x_4740:
        /* <DEDUP_REMOVED lines=8> */
.L_x_4833:
[----:B------:R-:W-:Y:S05]  /*13150*/  BSYNC B0 ;  /* 0x0000000000007941 */ /* 0x000fea0003800000 */
.L_x_4832:
        /* <DEDUP_REMOVED lines=12> */
.L_x_4834:
        /* <DEDUP_REMOVED lines=9> */
.L_x_4835:
        /* <DEDUP_REMOVED lines=19> */
.L_x_4836:
[----:B------:R-:W-:Y:S01]  /*133e0*/  MOV R13, R6 ;  /* 0x00000006000d7202 */ /* 0x000fe20000000f00 */
[----:B------:R-:W-:Y:S01]  /*133f0*/  IMAD.MOV.U32 R12, RZ, RZ, 0x2 ;  /* 0x00000002ff0c7424 */ /* 0x000fe200078e00ff */
[----:B------:R-:W-:-:S13]  /*13400*/  IADD3 R2, P3, R14, R0, RZ ;  /* 0x000000000e027210 */ /* 0x000fda0007f7e0ff */
[----:B------:R-:W-:Y:S05]  /*13410*/  WARPSYNC.COLLECTIVE R15, `(.L_x_4837) ;  /* 0x000000000f087348 */ /* 0x000fea0003c00000 */
[----:B------:R0:W1:Y:S02]  /*13420*/  SHFL.IDX P6, R14, R13, R12, R11 ;  /* 0x0000000c0d0e7389 */ /* 0x00006400000c000b */
[----:B01----:R-:W-:Y:S01]  /*13430*/  ENDCOLLECTIVE ;  /* 0x000000000000791b */ /* 0x003fe20003800000 */
.L_x_4837:
        /* <DEDUP_REMOVED lines=17> */
.L_x_4838:
[----:B------:R-:W-:Y:S02]  /*13550*/  IMAD.MOV.U32 R13, RZ, RZ, R6 ;  /* 0x000000ffff0d7224 */ /* 0x000fe400078e0006 */
[----:B------:R-:W-:Y:S01]  /*13560*/  IMAD.MOV.U32 R12, RZ, RZ, 0x3 ;  /* 0x00000003ff0c7424 */ /* 0x000fe200078e00ff */
[----:B------:R-:W-:-:S13]  /*13570*/  IADD3 R2, P3, R14, R0, RZ ;  /* 0x000000000e027210 */ /* 0x000fda0007f7e0ff */
[----:B------:R-:W-:Y:S05]  /*13580*/  WARPSYNC.COLLECTIVE R15, `(.L_x_4839) ;  /* 0x000000000f087348 */ /* 0x000fea0003c00000 */
[----:B------:R0:W1:Y:S02]  /*13590*/  SHFL.IDX P6, R14, R13, R12, R11 ;  /* 0x0000000c0d0e7389 */ /* 0x00006400000c000b */
[----:B01----:R-:W-:Y:S01]  /*135a0*/  ENDCOLLECTIVE ;  /* 0x000000000000791b */ /* 0x003fe20003800000 */
.L_x_4839:
        /* <DEDUP_REMOVED lines=17> */
.L_x_4840:
[----:B------:R-:W-:Y:S02]  /*136c0*/  IMAD.MOV.U32 R13, RZ, RZ, R6 ;  /* 0x000000ffff0d7224 */ /* 0x000fe400078e0006 */
[----:B------:R-:W-:Y:S01]  /*136d0*/  IMAD.MOV.U32 R12, RZ, RZ, 0x4 ;  /* 0x00000004ff0c7424 */ /* 0x000fe200078e00ff */
[----:B------:R-:W-:-:S13]  /*136e0*/  IADD3 R2, P3, R14, R0, RZ ;  /* 0x000000000e027210 */ /* 0x000fda0007f7e0ff */
[----:B------:R-:W-:Y:S05]  /*136f0*/  WARPSYNC.COLLECTIVE R15, `(.L_x_4841) ;  /* 0x000000000f087348 */ /* 0x000fea0003c00000 */
[----:B------:R0:W1:Y:S02]  /*13700*/  SHFL.IDX P6, R14, R13, R12, R11 ;  /* 0x0000000c0d0e7389 */ /* 0x00006400000c000b */
[----:B01----:R-:W-:Y:S01]  /*13710*/  ENDCOLLECTIVE ;  /* 0x000000000000791b */ /* 0x003fe20003800000 */
.L_x_4841:
        /* <DEDUP_REMOVED lines=17> */
.L_x_4842:
[----:B------:R-:W-:Y:S02]  /*13830*/  IMAD.MOV.U32 R13, RZ, RZ, R6 ;  /* 0x000000ffff0d7224 */ /* 0x000fe400078e0006 */
[----:B------:R-:W-:Y:S01]  /*13840*/  IMAD.MOV.U32 R12, RZ, RZ, 0x5 ;  /* 0x00000005ff0c7424 */ /* 0x000fe200078e00ff */
[----:B------:R-:W-:-:S13]  /*13850*/  IADD3 R2, P3, R14, R0, RZ ;  /* 0x000000000e027210 */ /* 0x000fda0007f7e0ff */
[----:B------:R-:W-:Y:S05]  /*13860*/  WARPSYNC.COLLECTIVE R15, `(.L_x_4843) ;  /* 0x000000000f087348 */ /* 0x000fea0003c00000 */
[----:B------:R0:W1:Y:S02]  /*13870*/  SHFL.IDX P6, R14, R13, R12, R11 ;  /* 0x0000000c0d0e7389 */ /* 0x00006400000c000b */
[----:B01----:R-:W-:Y:S01]  /*13880*/  ENDCOLLECTIVE ;  /* 0x000000000000791b */ /* 0x003fe20003800000 */
.L_x_4843:
        /* <DEDUP_REMOVED lines=12> */
.L_x_4844:
        /* <DEDUP_REMOVED lines=9> */
.L_x_4746:
[----:B--2---:R2:W3:Y:S02]  /*139e0*/  SYNCS.PHASECHK.TRANS64.TRYWAIT P0, [R10+URZ+0x32440], R25 ;  /* 0x032440190a0075a7 */ /* 0x0044e4000800017f */
[----:B---3--:R-:W-:Y:S05]  /*139f0*/  @!P0 NANOSLEEP.SYNCS 0x989680 ;  /* 0x009896800000895d */ /* 0x008fea0003900000 */
[----:B------:R-:W3:Y:S02]  /*13a00*/  @!P0 SYNCS.PHASECHK.TRANS64 P0, [R10+URZ+0x32440], R25 ;  /* 0x032440190a0085a7 */ /* 0x000ee4000800007f */
[----:B---3--:R-:W-:Y:S05]  /*13a10*/  @!P0 BRA `(.L_x_4746) ;  /* 0xfffffffc00f08947 */ /* 0x008fea000383ffff */
[----:B------:R-:W-:Y:S05]  /*13a20*/  BRA `(.L_x_4846) ;  /* 0xffffffc400047947 */ /* 0x000fea000383ffff */
.L_x_4747:
[----:B------:R-:W-:Y:S01]  /*13a30*/  BSSY B1, `(.L_x_4847) ;  /* 0x0000008000017945 */ /* 0x000fe20003800000 */
[----:B------:R-:W-:Y:S01]  /*13a40*/  IMAD.MOV.U32 R13, RZ, RZ, R21 ;  /* 0x000000ffff0d7224 */ /* 0x000fe200078e0015 */
[----:B------:R-:W-:Y:S01]  /*13a50*/  MOV R12, RZ ;  /* 0x000000ff000c7202 */ /* 0x000fe20000000f00 */
[----:B------:R-:W-:Y:S02]  /*13a60*/  IMAD.MOV.U32 R11, RZ, RZ, 0x181f ;  /* 0x0000181fff0b7424 */ /* 0x000fe400078e00ff */
[----:B------:R-:W-:-:S07]  /*13a70*/  IMAD.MOV.U32 R15, RZ, RZ, -0x1 ;  /* 0xffffffffff0f7424 */ /* 0x000fce00078e00ff */
[----:B--2---:R-:W-:Y:S05]  /*13a80*/  WARPSYNC.COLLECTIVE R15, `(.L_x_4848) ;  /* 0x000000000f087348 */ /* 0x004fea0003c00000 */
[----:B------:R0:W1:Y:S02]  /*13a90*/  SHFL.IDX P6, R14, R13, R12, R11 ;  /* 0x0000000c0d0e7389 */ /* 0x00006400000c000b */
[----:B012---:R-:W-:Y:S01]  /*13aa0*/  ENDCOLLECTIVE ;  /* 0x000000000000791b */ /* 0x007fe20003800000 */
.L_x_4848:
[----:B------:R-:W-:Y:S05]  /*13ab0*/  BSYNC B1 ;  /* 0x0000000000017941 */ /* 0x000fea0003800000 */
.L_x_4847:
        /* <DEDUP_REMOVED lines=9> */
.L_x_4849:
[----:B------:R-:W-:Y:S02]  /*13b50*/  IMAD.MOV.U32 R13, RZ, RZ, R21 ;  /* 0x000000ffff0d7224 */ /* 0x000fe400078e0015 */
[----:B------:R-:W-:Y:S01]  /*13b60*/  IMAD.MOV.U32 R12, RZ, RZ, 0x1 ;  /* 0x00000001ff0c7424 */ /* 0x000fe200078e00ff */
[----:B------:R-:W-:-:S13]  /*13b70*/  IADD3 R2, P0, R14, R0, RZ ;  /* 0x000000000e027210 */ /* 0x000fda0007f1e0ff */
[----:B------:R-:W-:Y:S05]  /*13b80*/  WARPSYNC.COLLECTIVE R15, `(.L_x_4850) ;  /* 0x000000000f087348 */ /* 0x000fea0003c00000 */
[----:B------:R0:W1:Y:S02]  /*13b90*/  SHFL.IDX P6, R14, R13, R12, R11 ;  /* 0x0000000c0d0e7389 */ /* 0x00006400000c000b */
[----:B01----:R-:W-:Y:S01]  /*13ba0*/  ENDCOLLECTIVE ;  /* 0x000000000000791b */ /* 0x003fe20003800000 */
.L_x_4850:
        /* <DEDUP_REMOVED lines=10> */
.L_x_4851:
[----:B------:R-:W-:Y:S02]  /*13c50*/  IMAD.MOV.U32 R13, RZ, RZ, R21 ;  /* 0x000000ffff0d7224 */ /* 0x000fe400078e0015 */
[----:B------:R-:W-:Y:S02]  /*13c60*/  IMAD.MOV.U32 R12, RZ, RZ, 0x2 ;  /* 0x00000002ff0c7424 */ /* 0x000fe400078e00ff */
[----:B------:R-:W-:-:S07]  /*13c70*/  IMAD.MOV.U32 R6, RZ, RZ, R14 ;  /* 0x000000ffff067224 */ /* 0x000fce00078e000e */
[----:B------:R-:W-:Y:S05]  /*13c80*/  WARPSYNC.COLLECTIVE R15, `(.L_x_4852) ;  /* 0x000000000f087348 */ /* 0x000fea0003c00000 */
[----:B------:R0:W1:Y:S02]  /*13c90*/  SHFL.IDX P6, R14, R13, R12, R11 ;  /* 0x0000000c0d0e7389 */ /* 0x00006400000c000b */
[----:B01----:R-:W-:Y:S01]  /*13ca0*/  ENDCOLLECTIVE ;  /* 0x000000000000791b */ /* 0x003fe20003800000 */
.L_x_4852:
        /* <DEDUP_REMOVED lines=11> */
.L_x_4853:
[----:B------:R-:W-:Y:S02]  /*13d60*/  IMAD.MOV.U32 R13, RZ, RZ, R21 ;  /* 0x000000ffff0d7224 */ /* 0x000fe400078e0015 */
[----:B------:R-:W-:Y:S01]  /*13d70*/  IMAD.MOV.U32 R12, RZ, RZ, 0x3 ;  /* 0x00000003ff0c7424 */ /* 0x000fe200078e00ff */
[----:B------:R-:W-:-:S13]  /*13d80*/  IADD3 R2, P0, R14, R0, RZ ;  /* 0x000000000e027210 */ /* 0x000fda0007f1e0ff */
[----:B------:R-:W-:Y:S05]  /*13d90*/  WARPSYNC.COLLECTIVE R15, `(.L_x_4854) ;  /* 0x000000000f087348 */ /* 0x000fea0003c00000 */
[----:B------:R0:W1:Y:S02]  /*13da0*/  SHFL.IDX P6, R14, R13, R12, R11 ;  /* 0x0000000c0d0e7389 */ /* 0x00006400000c000b */
[----:B01----:R-:W-:Y:S01]  /*13db0*/  ENDCOLLECTIVE ;  /* 0x000000000000791b */ /* 0x003fe20003800000 */
.L_x_4854:
[----:B------:R-:W-:-:S05]  /*13dc0*/  IADD3.X R3, RZ, R3, RZ, P0, !PT ;  /* 0x00000003ff037210 */ /* 0x000fca00007fe4ff */
        /* <DEDUP_REMOVED lines=9> */
.L_x_4855:
[----:B------:R-:W-:Y:S02]  /*13e60*/  IMAD.MOV.U32 R13, RZ, RZ, R21 ;  /* 0x000000ffff0d7224 */ /* 0x000fe400078e0015 */
[----:B------:R-:W-:Y:S01]  /*13e70*/  IMAD.MOV.U32 R12, RZ, RZ, 0x4 ;  /* 0x00000004ff0c7424 */ /* 0x000fe200078e00ff */
[----:B------:R-:W-:-:S13]  /*13e80*/  IADD3 R2, P0, R14, R0, RZ ;  /* 0x000000000e027210 */ /* 0x000fda0007f1e0ff */
[----:B------:R-:W-:Y:S05]  /*13e90*/  WARPSYNC.COLLECTIVE R15, `(.L_x_4856) ;  /* 0x000000000f087348 */ /* 0x000fea0003c00000 */
[----:B------:R0:W1:Y:S02]  /*13ea0*/  SHFL.IDX P6, R14, R13, R12, R11 ;  /* 0x0000000c0d0e7389 */ /* 0x00006400000c000b */
[----:B01----:R-:W-:Y:S01]  /*13eb0*/  ENDCOLLECTIVE ;  /* 0x000000000000791b */ /* 0x003fe20003800000 */
.L_x_4856:
        /* <DEDUP_REMOVED lines=10> */
.L_x_4857:
[----:B------:R-:W-:Y:S02]  /*13f60*/  IMAD.MOV.U32 R13, RZ, RZ, R21 ;  /* 0x000000ffff0d7224 */ /* 0x000fe400078e0015 */
[----:B------:R-:W-:Y:S01]  /*13f70*/  IMAD.MOV.U32 R12, RZ, RZ, 0x5 ;  /* 0x00000005ff0c7424 */ /* 0x000fe200078e00ff */
[----:B------:R-:W-:-:S13]  /*13f80*/  IADD3 R2, P0, R14, R0, RZ ;  /* 0x000000000e027210 */ /* 0x000fda0007f1e0ff */
[----:B------:R-:W-:Y:S05]  /*13f90*/  WARPSYNC.COLLECTIVE R15, `(.L_x_4858) ;  /* 0x000000000f087348 */ /* 0x000fea0003c00000 */
[----:B------:R0:W1:Y:S02]  /*13fa0*/  SHFL.IDX P6, R14, R13, R12, R11 ;  /* 0x0000000c0d0e7389 */ /* 0x00006400000c000b */
[----:B01----:R-:W-:Y:S01]  /*13fb0*/  ENDCOLLECTIVE ;  /* 0x000000000000791b */ /* 0x003fe20003800000 */
.L_x_4858:
        /* <DEDUP_REMOVED lines=10> */
.L_x_4859:
[----:B------:R-:W-:Y:S05]  /*14060*/  BRA `(.L_x_4860) ;  /* 0xffffffc000447947 */ /* 0x000fea000383ffff */
.L_x_4752:
[----:B---3--:R3:W4:Y:S02]  /*14070*/  SYNCS.PHASECHK.TRANS64.TRYWAIT P0, [R10+URZ+0x32460], R25 ;  /* 0x032460190a0075a7 */ /* 0x008724000800017f */
[----:B----4-:R-:W-:Y:S05]  /*14080*/  @!P0 NANOSLEEP.SYNCS 0x989680 ;  /* 0x009896800000895d */ /* 0x010fea0003900000 */
[----:B------:R-:W4:Y:S02]  /*14090*/  @!P0 SYNCS.PHASECHK.TRANS64 P0, [R10+URZ+0x32460], R25 ;  /* 0x032460190a0085a7 */ /* 0x000f24000800007f */
[----:B----4-:R-:W-:Y:S05]  /*140a0*/  @!P0 BRA `(.L_x_4752) ;  /* 0xfffffffc00f08947 */ /* 0x010fea000383ffff */
[----:B------:R-:W-:Y:S05]  /*140b0*/  BRA `(.L_x_4861) ;  /* 0xffffffc000907947 */ /* 0x000fea000383ffff */
.L_x_4753:
        /* <DEDUP_REMOVED lines=8> */
.L_x_4863:
[----:B------:R-:W-:Y:S05]  /*14140*/  BSYNC B1 ;  /* 0x0000000000017941 */ /* 0x000fea0003800000 */
.L_x_4862:
        /* <DEDUP_REMOVED lines=9> */
.L_x_4864:
[----:B------:R-:W-:Y:S02]  /*141e0*/  IMAD.MOV.U32 R13, RZ, RZ, R24 ;  /* 0x000000ffff0d7224 */ /* 0x000fe400078e0018 */
[----:B------:R-:W-:Y:S01]  /*141f0*/  IMAD.MOV.U32 R12, RZ, RZ, 0x1 ;  /* 0x00000001ff0c7424 */ /* 0x000fe200078e00ff */
[----:B------:R-:W-:-:S13]  /*14200*/  IADD3 R2, P0, R14, R0, RZ ;  /* 0x000000000e027210 */ /* 0x000fda0007f1e0ff */
[----:B------:R-:W-:Y:S05]  /*14210*/  WARPSYNC.COLLECTIVE R15, `(.L_x_4865) ;  /* 0x000000000f087348 */ /* 0x000fea0003c00000 */
[----:B------:R0:W1:Y:S02]  /*14220*/  SHFL.IDX P6, R14, R13, R12, R11 ;  /* 0x0000000c0d0e7389 */ /* 0x00006400000c000b */
[----:B01----:R-:W-:Y:S01]  /*14230*/  ENDCOLLECTIVE ;  /* 0x000000000000791b */ /* 0x003fe20003800000 */
.L_x_4865:
        /* <DEDUP_REMOVED lines=13> */
.L_x_4866:
[----:B------:R-:W-:Y:S02]  /*14310*/  IMAD.MOV.U32 R13, RZ, RZ, R24 ;  /* 0x000000ffff0d7224 */ /* 0x000fe400078e0018 */
[----:B------:R-:W-:Y:S01]  /*14320*/  IMAD.MOV.U32 R12, RZ, RZ, 0x2 ;  /* 0x00000002ff0c7424 */ /* 0x000fe200078e00ff */
[----:B------:R-:W-:-:S13]  /*14330*/  IADD3 R2, P0, R14, R0, RZ ;  /* 0x000000000e027210 */ /* 0x000fda0007f1e0ff */
[----:B------:R-:W-:Y:S05]  /*14340*/  WARPSYNC.COLLECTIVE R15, `(.L_x_4867) ;  /* 0x000000000f087348 */ /* 0x000fea0003c00000 */
[----:B------:R0:W1:Y:S02]  /*14350*/  SHFL.IDX P6, R14, R13, R12, R11 ;  /* 0x0000000c0d0e7389 */ /* 0x00006400000c000b */
[----:B01----:R-:W-:Y:S01]  /*14360*/  ENDCOLLECTIVE ;  /* 0x000000000000791b */ /* 0x003fe20003800000 */
.L_x_4867:
        /* <DEDUP_REMOVED lines=13> */
.L_x_4868:
[----:B------:R-:W-:Y:S02]  /*14440*/  IMAD.MOV.U32 R13, RZ, RZ, R24 ;  /* 0x000000ffff0d7224 */ /* 0x000fe400078e0018 */
[----:B------:R-:W-:Y:S01]  /*14450*/  IMAD.MOV.U32 R12, RZ, RZ, 0x3 ;  /* 0x00000003ff0c7424 */ /* 0x000fe200078e00ff */
[----:B------:R-:W-:-:S13]  /*14460*/  IADD3 R2, P0, R14, R0, RZ ;  /* 0x000000000e027210 */ /* 0x000fda0007f1e0ff */
[----:B------:R-:W-:Y:S05]  /*14470*/  WARPSYNC.COLLECTIVE R15, `(.L_x_4869) ;  /* 0x000000000f087348 */ /* 0x000fea0003c00000 */
[----:B------:R0:W1:Y:S02]  /*14480*/  SHFL.IDX P6, R14, R13, R12, R11 ;  /* 0x0000000c0d0e7389 */ /* 0x00006400000c000b */
[----:B01----:R-:W-:Y:S01]  /*14490*/  ENDCOLLECTIVE ;  /* 0x000000000000791b */ /* 0x003fe20003800000 */
.L_x_4869:
        /* <DEDUP_REMOVED lines=13> */
.L_x_4870:
[----:B------:R-:W-:Y:S02]  /*14570*/  IMAD.MOV.U32 R13, RZ, RZ, R24 ;  /* 0x000000ffff0d7224 */ /* 0x000fe400078e0018 */
[----:B------:R-:W-:Y:S01]  /*14580*/  IMAD.MOV.U32 R12, RZ, RZ, 0x4 ;  /* 0x00000004ff0c7424 */ /* 0x000fe200078e00ff */
[----:B------:R-:W-:-:S13]  /*14590*/  IADD3 R2, P0, R14, R0, RZ ;  /* 0x000000000e027210 */ /* 0x000fda0007f1e0ff */
[----:B------:R-:W-:Y:S05]  /*145a0*/  WARPSYNC.COLLECTIVE R15, `(.L_x_4871) ;  /* 0x000000000f087348 */ /* 0x000fea0003c00000 */
[----:B------:R0:W1:Y:S02]  /*145b0*/  SHFL.IDX P6, R14, R13, R12, R11 ;  /* 0x0000000c0d0e7389 */ /* 0x00006400000c000b */
[----:B01----:R-:W-:Y:S01]  /*145c0*/  ENDCOLLECTIVE ;  /* 0x000000000000791b */ /* 0x003fe20003800000 */
.L_x_4871:
        /* <DEDUP_REMOVED lines=13> */
.L_x_4872:
[----:B------:R-:W-:Y:S02]  /*146a0*/  IMAD.MOV.U32 R13, RZ, RZ, R24 ;  /* 0x000000ffff0d7224 */ /* 0x000fe400078e0018 */
[----:B------:R-:W-:Y:S01]  /*146b0*/  IMAD.MOV.U32 R12, RZ, RZ, 0x5 ;  /* 0x00000005ff0c7424 */ /* 0x000fe200078e00ff */
[----:B------:R-:W-:-:S13]  /*146c0*/  IADD3 R2, P0, R14, R0, RZ ;  /* 0x000000000e027210 */ /* 0x000fda0007f1e0ff */
[----:B------:R-:W-:Y:S05]  /*146d0*/  WARPSYNC.COLLECTIVE R15, `(.L_x_4873) ;  /* 0x000000000f087348 */ /* 0x000fea0003c00000 */
[----:B------:R0:W1:Y:S02]  /*146e0*/  SHFL.IDX P6, R14, R13, R12, R11 ;  /* 0x0000000c0d0e7389 */ /* 0x00006400000c000b */
[----:B01----:R-:W-:Y:S01]  /*146f0*/  ENDCOLLECTIVE ;  /* 0x000000000000791b */ /* 0x003fe20003800000 */
.L_x_4873:
        /* <DEDUP_REMOVED lines=13> */
.L_x_4874:
[----:B------:R-:W-:Y:S05]  /*147d0*/  BRA `(.L_x_4875) ;  /* 0xffffffbc00dc7947 */ /* 0x000fea000383ffff */
.L_x_4761:
        /* <DEDUP_REMOVED lines=8> */
.L_x_4877:
[----:B------:R-:W-:Y:S05]  /*14860*/  BSYNC B0 ;  /* 0x0000000000007941 */ /* 0x000fea0003800000 */
.L_x_4876:
[----:B------:R-:W-:Y:S05]  /*14870*/  BRA `(.L_x_4878) ;  /* 0xffffffc000ac7947 */ /* 0x000fea000383ffff */
.L_x_4764:
[----:B0-----:R0:W1:Y:S02]  /*14880*/  SYNCS.PHASECHK.TRANS64.TRYWAIT P0, [R7+URZ+0x32420], R0 ;  /* 0x03242000070075a7 */ /* 0x001064000800017f */
[----:B-1----:R-:W-:Y:S05]  /*14890*/  @!P0 NANOSLEEP.SYNCS 0x989680 ;  /* 0x009896800000895d */ /* 0x002fea0003900000 */
[----:B------:R-:W1:Y:S02]  /*148a0*/  @!P0 SYNCS.PHASECHK.TRANS64 P0, [R7+URZ+0x32420], R0 ;  /* 0x03242000070085a7 */ /* 0x000e64000800007f */
[----:B-1----:R-:W-:Y:S05]  /*148b0*/  @!P0 BRA `(.L_x_4764) ;  /* 0xfffffffc00f08947 */ /* 0x002fea000383ffff */
[----:B------:R-:W-:Y:S05]  /*148c0*/  BRA `(.L_x_4879) ;  /* 0xffffffc000f47947 */ /* 0x000fea000383ffff */
.L_x_4765:
        /* <DEDUP_REMOVED lines=11> */
.L_x_4881:
[----:B------:R-:W-:Y:S05]  /*14980*/  BSYNC B0 ;  /* 0x0000000000007941 */ /* 0x000fea0003800000 */
.L_x_4880:
[----:B------:R-:W-:Y:S05]  /*14990*/  BRA `(.L_x_4882) ;  /* 0xffffffc000dc7947 */ /* 0x000fea000383ffff */
.L_x_4768:
[----:B------:R-:W-:Y:S01]  /*149a0*/  BSSY B1, `(.L_x_4883) ;  /* 0x0000006000017945 */ /* 0x000fe20003800000 */
[----:B------:R-:W-:-:S07]  /*149b0*/  IMAD.MOV.U32 R15, RZ, RZ, -0x1 ;  /* 0xffffffffff0f7424 */ /* 0x000fce00078e00ff */
[----:B0-23-5:R-:W-:Y:S05]  /*149c0*/  WARPSYNC.COLLECTIVE R15, `(.L_x_4884) ;  /* 0x000000000f0c7348 */ /* 0x02dfea0003c00000 */
[----:B------:R-:W-:Y:S02]  /*149d0*/  ELECT P6, UR62, PT ;  /* 0x00000000003e782f */ /* 0x000fe400038c0000 */
[----:B------:R-:W-:Y:S01]  /*149e0*/  MOV R14, UR62 ;  /* 0x0000003e000e7c02 */ /* 0x000fe20008000f00 */
[----:B0-23-5:R-:W-:Y:S10]  /*149f0*/  ENDCOLLECTIVE ;  /* 0x000000000000791b */ /* 0x02dff40003800000 */
.L_x_4884:
[----:B------:R-:W-:Y:S05]  /*14a00*/  BSYNC B1 ;  /* 0x0000000000017941 */ /* 0x000fea0003800000 */
.L_x_4883:
[----:B------:R-:W-:Y:S05]  /*14a10*/  BRA `(.L_x_4885) ;  /* 0xffffffc000d47947 */ /* 0x000fea000383ffff */
.L_x_4770:
[----:B0-----:R0:W1:Y:S02]  /*14a20*/  SYNCS.PHASECHK.TRANS64.TRYWAIT P1, [R5+URZ+0x32440], R0 ;  /* 0x03244000050075a7 */ /* 0x001064000802017f */
[----:B-1----:R-:W-:Y:S05]  /*14a30*/  @!P1 NANOSLEEP.SYNCS 0x989680 ;  /* 0x009896800000995d */ /* 0x002fea0003900000 */
[----:B------:R-:W1:Y:S02]  /*14a40*/  @!P1 SYNCS.PHASECHK.TRANS64 P1, [R5+URZ+0x32440], R0 ;  /* 0x03244000050095a7 */ /* 0x000e64000802007f */
[----:B-1----:R-:W-:Y:S05]  /*14a50*/  @!P1 BRA `(.L_x_4770) ;  /* 0xfffffffc00f09947 */ /* 0x002fea000383ffff */
[----:B------:R-:W-:Y:S05]  /*14a60*/  BRA `(.L_x_4886) ;  /* 0xffffffc000fc7947 */ /* 0x000fea000383ffff */
.L_x_4772:
[----:B-1----:R1:W4:Y:S02]  /*14a70*/  SYNCS.PHASECHK.TRANS64.TRYWAIT P1, [R3+URZ+0x32440], R2 ;  /* 0x03244002030075a7 */ /* 0x002324000802017f */
[----:B----4-:R-:W-:Y:S05]  /*14a80*/  @!P1 NANOSLEEP.SYNCS 0x989680 ;  /* 0x009896800000995d */ /* 0x010fea0003900000 */
[----:B------:R-:W4:Y:S02]  /*14a90*/  @!P1 SYNCS.PHASECHK.TRANS64 P1, [R3+URZ+0x32440], R2 ;  /* 0x03244002030095a7 */ /* 0x000f24000802007f */
[----:B----4-:R-:W-:Y:S05]  /*14aa0*/  @!P1 BRA `(.L_x_4772) ;  /* 0xfffffffc00f09947 */ /* 0x010fea000383ffff */
[----:B------:R-:W-:Y:S05]  /*14ab0*/  BRA `(.L_x_4887) ;  /* 0xffffffc400087947 */ /* 0x000fea000383ffff */
.L_x_4774:
[----:B----4-:R4:W0:Y:S02]  /*14ac0*/  SYNCS.PHASECHK.TRANS64.TRYWAIT P1, [R5+URZ+0x32460], R0 ;  /* 0x03246000050075a7 */ /* 0x010824000802017f */
[----:B0-----:R-:W-:Y:S05]  /*14ad0*/  @!P1 NANOSLEEP.SYNCS 0x989680 ;  /* 0x009896800000995d */ /* 0x001fea0003900000 */
[----:B------:R-:W0:Y:S02]  /*14ae0*/  @!P1 SYNCS.PHASECHK.TRANS64 P1, [R5+URZ+0x32460], R0 ;  /* 0x03246000050095a7 */ /* 0x000e24000802007f */
[----:B0-----:R-:W-:Y:S05]  /*14af0*/  @!P1 BRA `(.L_x_4774) ;  /* 0xfffffffc00f09947 */ /* 0x001fea000383ffff */
[----:B------:R-:W-:Y:S05]  /*14b00*/  BRA `(.L_x_4888) ;  /* 0xffffffc400047947 */ /* 0x000fea000383ffff */
.L_x_4889:
        /* <DEDUP_REMOVED lines=15> */
.L_x_6464:


//--------------------- .text._ZN7cutlass13device_kernelIN5flash11enable_sm90INS1_16FlashAttnFwdSm90INS1_25CollectiveMainloopFwdSm90ILi2EN4cute5tupleIJNS5_1CILi1EEES8_S8_EEENS6_IJNS7_ILi128EEENS7_ILi96EEENS7_ILi64EEEEEELi256ENS_6half_tEfNS_4arch4Sm90ELb1ELb0ELb0ELb1ELb1ELb0ELb0ELb1ELb0ELb1ELb0ELb0EEENS1_21CollectiveEpilogueFwdINS6_IJSA_NS7_ILi256EEESB_EEES9_SE_SG_Li256ELb1ELb1ELb0ELb0EEENS1_36VarlenDynamicPersistentTileSchedulerILi128ELi96ELi256ELi128ELb0ELb1ELb1ELb1ELb1ELb1EEEEEEEEEvNT_6ParamsE --------------------------
	.section	.text._ZN7cutlass13device_kernelIN5flash11enable_sm90INS1_16FlashAttnFwdSm90INS1_25CollectiveMainloopFwdSm90ILi2EN4cute5tupleIJNS5_1CILi1EEES8_S8_EEENS6_IJNS7_ILi128EEENS7_ILi96EEENS7_ILi64EEEEEELi256ENS_6half_tEfNS_4arch4Sm90ELb1ELb0ELb0ELb1ELb1ELb0ELb0ELb1ELb0ELb1ELb0ELb0EEENS1_21CollectiveEpilogueFwdINS6_IJSA_NS7_ILi256EEESB_EEES9_SE_SG_Li256ELb1ELb1ELb0ELb0EEENS1_36VarlenDynamicPersistentTileSchedulerILi128ELi96ELi256ELi128ELb0ELb1ELb1ELb1ELb1ELb1EEEEEEEEEvNT_6ParamsE,"ax",@progbits
	.align	128
.text._ZN7cutlass13device_kernelIN5flash11enable_sm90INS1_16FlashAttnFwdSm90INS1_25CollectiveMainloopFwdSm90ILi2EN4cute5tupleIJNS5_1CILi1EEES8_S8_EEENS6_IJNS7_ILi128EEENS7_ILi96EEENS7_ILi64EEEEEELi256ENS_6half_tEfNS_4arch4Sm90ELb1ELb0ELb0ELb1ELb1ELb0ELb0ELb1ELb0ELb1ELb0ELb0EEENS1_21CollectiveEpilogueFwdINS6_IJSA_NS7_ILi256EEESB_EEES9_SE_SG_Li256ELb1ELb1ELb0ELb0EEENS1_36VarlenDynamicPersistentTileSchedulerILi128ELi96ELi256ELi128ELb0ELb1ELb1ELb1ELb1ELb1EEEEEEEEEvNT_6ParamsE:
        .type           _ZN7cutlass13device_kernelIN5flash11enable_sm90INS1_16FlashAttnFwdSm90INS1_25CollectiveMainloopFwdSm90ILi2EN4cute5tupleIJNS5_1CILi1EEES8_S8_EEENS6_IJNS7_ILi128EEENS7_ILi96EEENS7_ILi64EEEEEELi256ENS_6half_tEfNS_4arch4Sm90ELb1ELb0ELb0ELb1ELb1ELb0ELb0ELb1ELb0ELb1ELb0ELb0EEENS1_21CollectiveEpilogueFwdINS6_IJSA_NS7_ILi256EEESB_EEES9_SE_SG_Li256ELb1ELb1ELb0ELb0EEENS1_36VarlenDynamicPersistentTileSchedulerILi128ELi96ELi256ELi128ELb0ELb1ELb1ELb1ELb1ELb1EEEEEEEEEvNT_6ParamsE,@function
        .size           _ZN7cutlass13device_kernelIN5flash11enable_sm90INS1_16FlashAttnFwdSm90INS1_25CollectiveMainloopFwdSm90ILi2EN4cute5tupleIJNS5_1CILi1EEES8_S8_EEENS6_IJNS7_ILi128EEENS7_ILi96EEENS7_ILi64EEEEEELi256ENS_6half_tEfNS_4arch4Sm90ELb1ELb0ELb0ELb1ELb1ELb0ELb0ELb1ELb0ELb1ELb0ELb0EEENS1_21CollectiveEpilogueFwdINS6_IJSA_NS7_ILi256EEESB_EEES9_SE_SG_Li256ELb1ELb1ELb0ELb0EEENS1_36VarlenDynamicPersistentTileSchedulerILi128ELi96ELi256ELi128ELb0ELb1ELb1ELb1ELb1ELb1EEEEEEEEEvNT_6ParamsE,(.L_x_6465 - _ZN7cutlass13device_kernelIN5flash11enable_sm90INS1_16FlashAttnFwdSm90INS1_25CollectiveMainloopFwdSm90ILi2EN4cute5tupleIJNS5_1CILi1EEES8_S8_EEENS6_IJNS7_ILi128EEENS7_ILi96EEENS7_ILi64EEEEEELi256ENS_6half_tEfNS_4arch4Sm90ELb1ELb0ELb0ELb1ELb1ELb0ELb0ELb1ELb0ELb1ELb0ELb0EEENS1_21CollectiveEpilogueFwdINS6_IJSA_NS7_ILi256EEESB_EEES9_SE_SG_Li256ELb1ELb1ELb0ELb0EEENS1_36VarlenDynamicPersistentTileSchedulerILi128ELi96ELi256ELi128ELb0ELb1ELb1ELb1ELb1ELb1EEEEEEEEEvNT_6ParamsE)
        .other          _ZN7cutlass13device_kernelIN5flash11enable_sm90INS1_16FlashAttnFwdSm90INS1_25CollectiveMainloopFwdSm90ILi2EN4cute5tupleIJNS5_1CILi1EEES8_S8_EEENS6_IJNS7_ILi128EEENS7_ILi96EEENS7_ILi64EEEEEELi256ENS_6half_tEfNS_4arch4Sm90ELb1ELb0ELb0ELb1ELb1ELb0ELb0ELb1ELb0ELb1ELb0ELb0EEENS1_21CollectiveEpilogueFwdINS6_IJSA_NS7_ILi256EEESB_EEES9_SE_SG_Li256ELb1ELb1ELb0ELb0EEENS1_36VarlenDynamicPersistentTileSchedulerILi128ELi96ELi256ELi128ELb0ELb1ELb1ELb1ELb1ELb1EEEEEEEEEvNT_6ParamsE,@"STO_CUDA_ENTRY STV_DEFAULT"
_ZN7cutlass13device_kernelIN5flash11enable_sm90INS1_16FlashAttnFwdSm90INS1_25CollectiveMainloopFwdSm90ILi2EN4cute5tupleIJNS5_1CILi1EEES8_S8_EEENS6_IJNS7_ILi128EEENS7_ILi96EEENS7_ILi64EEEEEELi256ENS_6half_tEfNS_4arch4Sm90ELb1ELb0ELb0ELb1ELb1ELb0ELb0ELb1ELb0ELb1ELb0ELb0EEENS1_21CollectiveEpilogueFwdINS6_IJSA_NS7_ILi256EEESB_EEES9_SE_SG_Li256ELb1ELb1ELb0ELb0EEENS1_36VarlenDynamicPersistentTileSchedulerILi128ELi96ELi256ELi128ELb0ELb1ELb1ELb1ELb1ELb1EEEEEEEEEvNT_6ParamsE:
        /* <DEDUP_REMOVED lines=45> */
.L_x_4890:
        /* <DEDUP_REMOVED lines=22> */
.L_x_4891:
        /* <DEDUP_REMOVED lines=18> */
.L_x_4892:
        /* <DEDUP_REMOVED lines=22> */
.L_x_4893:
        /* <DEDUP_REMOVED lines=23> */
.L_x_4894:
        /* <DEDUP_REMOVED lines=8> */
.L_x_4896:
        /* <DEDUP_REMOVED lines=23> */
[----:B------:R-:W-:Y:S01]  /*0a10*/  R2UR UR5, R5 ;  /* 0x00000000050572ca */ /* 0x000fe200000e0000 */
        /* <DEDUP_REMOVED lines=42> */
[----:B------:R-:W-:Y:S01]  /*0cc0*/  SHF.R.S32.HI R200, RZ, 0x3, R0 ;  /* 0x00000003ffc87819 */ /* 0x000fe20000011400 */
[----:B------:R-:W-:Y:S01]  /*0cd0*/  IMAD.IADD R3, R202, 0x1, -R3 ;  /* 0x00000001ca037824 */ /* 0x000fe200078e0a03 */
[----:B------:R-:W-:Y:S01]  /*0ce0*/  LOP3.LUT R0, R9, 0x7ffffffc, RZ, 0xc0, !PT ;  /* 0x7ffffffc09007812 */ /* 0x000fe200078ec0ff */
        /* <DEDUP_REMOVED lines=10> */
.L_x_4956:
[----:B------:R-:W-:Y:S01]  /*0d90*/  ULDC.64 UR8, c[0x0][0xc88] ;  /* 0x0003220000087ab9 */ /* 0x000fe20000000a00 */
[----:B------:R-:W-:Y:S01]  /*0da0*/  ULDC.64 UR10, c[0x0][0xa18] ;  /* 0x00028600000a7ab9 */ /* 0x000fe20000000a00 */
[----:B------:R-:W-:Y:S02]  /*0db0*/  UIMAD.WIDE UR8, UR7, 0x4, UR8 ;  /* 0x00000004070878a5 */ /* 0x000fe4000f8e0208 */
[----:B------:R-:W-:Y:S01]  /*0dc0*/  UISETP.NE.U32.AND UP1, UPT, UR10, URZ, UPT ;  /* 0x0000003f0a00728c */ /* 0x000fe2000bf25070 */
[----:B------:R-:W-:Y:S01]  /*0dd0*/  ULDC UR4, c[0x0][0x424] ;  /* 0x0001090000047ab9 */ /* 0x000fe20000000800 */
[----:B------:R-:W-:Y:S02]  /*0de0*/  ULDC UR7, c[0x0][0x2f0] ;  /* 0x0000bc0000077ab9 */ /* 0x000fe40000000800 */
[----:B01----:R-:W-:Y:S01]  /*0df0*/  MOV R4, UR8 ;  /* 0x0000000800047c02 */ /* 0x003fe20008000f00 */
[----:B--2---:R-:W-:Y:S01]  /*0e00*/  IMAD.U32 R5, RZ, RZ, UR9 ;  /* 0x00000009ff057e24 */ /* 0x004fe2000f8e00ff */
[----:B------:R-:W-:-:S04]  /*0e10*/  ULDC.64 UR8, c[0x0][0xa28] ;  /* 0x00028a0000087ab9 */ /* 0x000fc80000000a00 */
[----:B------:R-:W2:Y:S01]  /*0e20*/  LDG.E R4, desc[UR48][R4.64] ;  /* 0x0000003004047981 */ /* 0x000ea2000c1e1900 */
[----:B------:R-:W-:Y:S02]  /*0e30*/  UISETP.NE.U32.AND UP0, UPT, UR8, URZ, UPT ;  /* 0x0000003f0800728c */ /* 0x000fe4000bf05070 */
[----:B------:R-:W-:Y:S02]  /*0e40*/  UISETP.NE.AND.EX UP1, UPT, UR11, URZ, UPT, UP1 ;  /* 0x0000003f0b00728c */ /* 0x000fe4000bf25310 */
[----:B------:R-:W-:-:S04]  /*0e50*/  UISETP.NE.AND.EX UP0, UPT, UR9, URZ, UPT, UP0 ;  /* 0x0000003f0900728c */ /* 0x000fc8000bf05300 */
[----:B------:R-:W-:Y:S02]  /*0e60*/  PLOP3.LUT P2, PT, PT, PT, UP1, 0x80, 0x0 ;  /* 0x000000000000781c */ /* 0x000fe40003f4f018 */
[----:B------:R-:W-:Y:S02]  /*0e70*/  PLOP3.LUT P0, PT, PT, PT, UP0, 0x80, 0x0 ;  /* 0x000000000000781c */ /* 0x000fe40003f0f008 */
[----:B--2---:R-:W-:-:S13]  /*0e80*/  R2UR UR40, R4 ;  /* 0x00000000042872ca */ /* 0x004fda00000e0000 */
[----:B------:R-:W-:Y:S02]  /*0e90*/  USHF.R.S32.HI UR41, URZ, 0x1f, UR40 ;  /* 0x0000001f3f297899 */ /* 0x000fe40008011428 */
[----:B------:R-:W-:-:S04]  /*0ea0*/  @UP0 ULEA UR8, UP2, UR40, UR8, 0x2 ;  /* 0x0000000828080291 */ /* 0x000fc8000f84103f */
[----:B------:R-:W-:Y:S02]  /*0eb0*/  @UP0 ULEA.HI.X UR9, UR40, UR9, UR41, 0x2, UP2 ;  /* 0x0000000928090291 */ /* 0x000fe400090f1429 */
[----:B------:R-:W-:Y:S01]  /*0ec0*/  @UP1 ULEA UR10, UP0, UR40, UR10, 0x2 ;  /* 0x0000000a280a1291 */ /* 0x000fe2000f80103f */
[----:B------:R-:W-:-:S03]  /*0ed0*/  IMAD.U32 R4, RZ, RZ, UR8 ;  /* 0x00000008ff047e24 */ /* 0x000fc6000f8e00ff */
[----:B------:R-:W-:Y:S01]  /*0ee0*/  @UP1 ULEA.HI.X UR11, UR40, UR11, UR41, 0x2, UP0 ;  /* 0x0000000b280b1291 */ /* 0x000fe200080f1429 */
[----:B------:R-:W-:Y:S01]  /*0ef0*/  IMAD.U32 R5, RZ, RZ, UR9 ;  /* 0x00000009ff057e24 */ /* 0x000fe2000f8e00ff */
[----:B------:R-:W-:Y:S01]  /*0f00*/  ULDC.64 UR8, c[0x0][0x418] ;  /* 0x0001060000087ab9 */ /* 0x000fe20000000a00 */
[----:B------:R-:W-:-:S03]  /*0f10*/  IMAD.U32 R6, RZ, RZ, UR10 ;  /* 0x0000000aff067e24 */ /* 0x000fc6000f8e00ff */
[----:B------:R-:W-:Y:S01]  /*0f20*/  IMAD.U32 R7, RZ, RZ, UR11 ;  /* 0x0000000bff077e24 */ /* 0x000fe2000f8e00ff */
[----:B------:R-:W2:Y:S04]  /*0f30*/  @P0 LDG.E R4, desc[UR48][R4.64] ;  /* 0x0000003004040981 */ /* 0x000ea8000c1e1900 */
[----:B---3--:R-:W3:Y:S01]  /*0f40*/  @P2 LDG.E R6, desc[UR48][R6.64] ;  /* 0x0000003006062981 */ /* 0x008ee2000c1e1900 */
[----:B------:R-:W-:Y:S01]  /*0f50*/  UISETP.NE.U32.AND UP0, UPT, UR8, URZ, UPT ;  /* 0x0000003f0800728c */ /* 0x000fe2000bf05070 */
[----:B------:R-:W-:Y:S01]  /*0f60*/  UMOV UR44, URZ ;  /* 0x0000003f002c7c82 */ /* 0x000fe20008000000 */
[----:B------:R-:W-:Y:S02]  /*0f70*/  UMOV UR43, UR6 ;  /* 0x00000006002b7c82 */ /* 0x000fe40008000000 */
[----:B------:R-:W-:-:S03]  /*0f80*/  UISETP.NE.AND.EX UP0, UPT, UR9, URZ, UPT, UP0 ;  /* 0x0000003f0900728c */ /* 0x000fc6000bf05300 */
        /* <DEDUP_REMOVED lines=8> */
[----:B------:R-:W-:Y:S01]  /*1010*/  ULDC.64 UR6, c[0x0][0xa00] ;  /* 0x0002800000067ab9 */ /* 0x000fe20000000a00 */
[----:B------:R-:W-:Y:S01]  /*1020*/  ULDC UR42, c[0x0][0x288] ;  /* 0x0000a200002a7ab9 */ /* 0x000fe20000000800 */
        /* <DEDUP_REMOVED lines=12> */
.L_x_4897:
[----:B------:R-:W-:Y:S05]  /*10f0*/  @!P1 BRA `(.L_x_4898) ;  /* 0x00000000001c9947 */ /* 0x000fea0003800000 */
[----:B------:R-:W-:-:S04]  /*1100*/  ULEA UR4, UP0, UR40, UR8, 0x2 ;  /* 0x0000000828047291 */ /* 0x000fc8000f80103f */
[----:B------:R-:W-:Y:S02]  /*1110*/  ULEA.HI.X UR6, UR40, UR9, UR41, 0x2, UP0 ;  /* 0x0000000928067291 */ /* 0x000fe400080f1429 */
[----:B------:R-:W-:-:S04]  /*1120*/  IMAD.U32 R4, RZ, RZ, UR4 ;  /* 0x00000004ff047e24 */ /* 0x000fc8000f8e00ff */
[----:B------:R-:W-:-:S05]  /*1130*/  IMAD.U32 R5, RZ, RZ, UR6 ;  /* 0x00000006ff057e24 */ /* 0x000fca000f8e00ff */
[----:B------:R-:W2:Y:S02]  /*1140*/  LDG.E R4, desc[UR48][R4.64] ;  /* 0x0000003004047981 */ /* 0x000ea4000c1e1900 */
[----:B--2---:R-:W-:Y:S01]  /*1150*/  R2UR UR4, R4 ;  /* 0x00000000040472ca */ /* 0x004fe200000e0000 */
[----:B------:R-:W-:-:S14]  /*1160*/  BRA `(.L_x_4899) ;  /* 0x0000000000347947 */ /* 0x000fdc0003800000 */
.L_x_4898:
        /* <DEDUP_REMOVED lines=13> */
.L_x_4899:
[----:B------:R-:W-:Y:S01]  /*1240*/  UIADD3 UR44, -UR44, UR4, URZ ;  /* 0x000000042c2c7290 */ /* 0x000fe2000fffe13f */
[----:B------:R-:W-:Y:S01]  /*1250*/  PLOP3.LUT P0, PT, PT, PT, PT, 0x80, 0x0 ;  /* 0x000000000000781c */ /* 0x000fe20003f0f070 */
[----:B------:R-:W-:Y:S01]  /*1260*/  USHF.L.U32 UR45, UR5, 0x7, URZ ;  /* 0x00000007052d7899 */ /* 0x000fe2000800063f */
[----:B------:R-:W-:Y:S01]  /*1270*/  IMAD.MOV.U32 R3, RZ, RZ, RZ ;  /* 0x000000ffff037224 */ /* 0x000fe200078e00ff */
[----:B------:R-:W-:Y:S01]  /*1280*/  ULDC UR4, c[0x0][0x448] ;  /* 0x0001120000047ab9 */ /* 0x000fe20000000800 */
[----:B------:R-:W-:Y:S01]  /*1290*/  UIADD3 UR7, UR44, 0x60, -UR42 ;  /* 0x000000602c077890 */ /* 0x000fe2000fffe82a */
[----:B------:R-:W-:Y:S01]  /*12a0*/  CS2R R8, SRZ ;  /* 0x0000000000087805 */ /* 0x000fe2000001ff00 */
[----:B------:R-:W-:Y:S01]  /*12b0*/  UISETP.NE.AND UP0, UPT, UR4, 0x1, UPT ;  /* 0x000000010400788c */ /* 0x000fe2000bf05270 */
[----:B------:R-:W-:Y:S01]  /*12c0*/  IMAD.MOV.U32 R0, RZ, RZ, RZ ;  /* 0x000000ffff007224 */ /* 0x000fe200078e00ff */
[----:B------:R-:W-:Y:S01]  /*12d0*/  UIADD3 UR6, UR45, 0x7f, URZ ;  /* 0x0000007f2d067890 */ /* 0x000fe2000fffe03f */
[----:B------:R-:W-:Y:S01]  /*12e0*/  IMAD.MOV.U32 R150, RZ, RZ, RZ ;  /* 0x000000ffff967224 */ /* 0x000fe200078e00ff */
[----:B------:R-:W-:Y:S01]  /*12f0*/  UP2UR UR47, UPR, URZ, 0x1 ;  /* 0x000000013f2f7883 */ /* 0x000fe20008000000 */
[----:B------:R-:W-:-:S02]  /*1300*/  CS2R R148, SRZ ;  /* 0x0000000000947805 */ /* 0x000fc4000001ff00 */
[----:B------:R-:W-:Y:S02]  /*1310*/  CS2R R146, SRZ ;  /* 0x0000000000927805 */ /* 0x000fe4000001ff00 */
[----:B------:R-:W-:Y:S02]  /*1320*/  CS2R R144, SRZ ;  /* 0x0000000000907805 */ /* 0x000fe4000001ff00 */
[----:B------:R-:W-:Y:S02]  /*1330*/  CS2R R142, SRZ ;  /* 0x00000000008e7805 */ /* 0x000fe4000001ff00 */
[----:B------:R-:W-:Y:S02]  /*1340*/  CS2R R140, SRZ ;  /* 0x00000000008c7805 */ /* 0x000fe4000001ff00 */
[----:B------:R-:W-:Y:S01]  /*1350*/  CS2R R138, SRZ ;  /* 0x00000000008a7805 */ /* 0x000fe2000001ff00 */
[----:B------:R-:W-:Y:S01]  /*1360*/  @UP0 ULDC UR4, c[0x0][0x44c] ;  /* 0x0001130000040ab9 */ /* 0x000fe20000000800 */
[----:B------:R-:W-:Y:S01]  /*1370*/  @UP0 ULDC UR8, c[0x0][0x450] ;  /* 0x0001140000080ab9 */ /* 0x000fe20000000800 */
[----:B------:R-:W-:Y:S01]  /*1380*/  UIMAD.WIDE.U32 UR4, UR6, UR4, URZ ;  /* 0x00000004060472a5 */ /* 0x000fe2000f8e003f */
[----:B------:R-:W-:Y:S01]  /*1390*/  CS2R R136, SRZ ;  /* 0x0000000000887805 */ /* 0x000fe2000001ff00 */
[----:B------:R-:W-:Y:S01]  /*13a0*/  UIADD3 UR4, UR44, 0x5f, URZ ;  /* 0x0000005f2c047890 */ /* 0x000fe2000fffe03f */
[----:B------:R-:W-:Y:S01]  /*13b0*/  CS2R R134, SRZ ;  /* 0x0000000000867805 */ /* 0x000fe2000001ff00 */
[----:B------:R-:W-:Y:S01]  /*13c0*/  @UP0 USHF.R.U32.HI UR6, URZ, UR8, UR5 ;  /* 0x000000083f060299 */ /* 0x000fe20008011605 */
[----:B------:R-:W-:Y:S01]  /*13d0*/  CS2R R132, SRZ ;  /* 0x0000000000847805 */ /* 0x000fe2000001ff00 */
[----:B------:R-:W-:Y:S01]  /*13e0*/  UIMAD.WIDE UR4, UR4, 0x2aaaaaab, URZ ;  /* 0x2aaaaaab040478a5 */ /* 0x000fe2000f8e023f */
[----:B------:R-:W-:Y:S01]  /*13f0*/  CS2R R130, SRZ ;  /* 0x0000000000827805 */ /* 0x000fe2000001ff00 */
[----:B------:R-:W-:Y:S01]  /*1400*/  UIADD3 UR6, UR7, UR6, URZ ;  /* 0x0000000607067290 */ /* 0x000fe2000fffe03f */
[----:B------:R-:W-:Y:S01]  /*1410*/  CS2R R128, SRZ ;  /* 0x0000000000807805 */ /* 0x000fe2000001ff00 */
[----:B------:R-:W-:Y:S01]  /*1420*/  USHF.R.U32.HI UR4, URZ, 0x1f, UR5 ;  /* 0x0000001f3f047899 */ /* 0x000fe20008011605 */
[----:B------:R-:W-:Y:S01]  /*1430*/  CS2R R126, SRZ ;  /* 0x00000000007e7805 */ /* 0x000fe2000001ff00 */
[----:B------:R-:W-:Y:S01]  /*1440*/  UIMAD.WIDE UR6, UR6, 0x2aaaaaab, URZ ;  /* 0x2aaaaaab060678a5 */ /* 0x000fe2000f8e023f */
[----:B------:R-:W-:Y:S01]  /*1450*/  CS2R R124, SRZ ;  /* 0x00000000007c7805 */ /* 0x000fe2000001ff00 */
[----:B------:R-:W-:Y:S01]  /*1460*/  ULEA.HI.SX32 UR4, UR5, UR4, 0x1c ;  /* 0x0000000405047291 */ /* 0x000fe2000f8fe23f */
[----:B------:R-:W-:Y:S01]  /*1470*/  CS2R R122, SRZ ;  /* 0x00000000007a7805 */ /* 0x000fe2000001ff00 */
[----:B------:R-:W-:Y:S01]  /*1480*/  USHF.R.U32.HI UR6, URZ, 0x1f, UR7 ;  /* 0x0000001f3f067899 */ /* 0x000fe20008011607 */
[----:B------:R-:W-:-:S02]  /*1490*/  CS2R R120, SRZ ;  /* 0x0000000000787805 */ /* 0x000fc4000001ff00 */
[----:B------:R-:W-:Y:S02]  /*14a0*/  CS2R R118, SRZ ;  /* 0x0000000000767805 */ /* 0x000fe4000001ff00 */
[----:B------:R-:W-:Y:S01]  /*14b0*/  CS2R R116, SRZ ;  /* 0x0000000000747805 */ /* 0x000fe2000001ff00 */
[----:B------:R-:W-:Y:S01]  /*14c0*/  ULEA.HI.SX32 UR6, UR7, UR6, 0x1c ;  /* 0x0000000607067291 */ /* 0x000fe2000f8fe23f */
[----:B------:R-:W-:Y:S02]  /*14d0*/  CS2R R114, SRZ ;  /* 0x0000000000727805 */ /* 0x000fe4000001ff00 */
[----:B------:R-:W-:Y:S02]  /*14e0*/  CS2R R112, SRZ ;  /* 0x0000000000707805 */ /* 0x000fe4000001ff00 */
[----:B------:R-:W-:Y:S01]  /*14f0*/  CS2R R110, SRZ ;  /* 0x00000000006e7805 */ /* 0x000fe2000001ff00 */
[----:B------:R-:W-:Y:S01]  /*1500*/  UISETP.LT.AND UP0, UPT, UR4, UR6, UPT ;  /* 0x000000060400728c */ /* 0x000fe2000bf01270 */
[----:B------:R-:W-:-:S02]  /*1510*/  CS2R R108, SRZ ;  /* 0x00000000006c7805 */ /* 0x000fc4000001ff00 */
[----:B------:R-:W-:Y:S02]  /*1520*/  CS2R R106, SRZ ;  /* 0x00000000006a7805 */ /* 0x000fe4000001ff00 */
[----:B------:R-:W-:Y:S01]  /*1530*/  CS2R R104, SRZ ;  /* 0x0000000000687805 */ /* 0x000fe2000001ff00 */
[----:B------:R-:W-:Y:S01]  /*1540*/  USEL UR50, UR4, UR6, UP0 ;  /* 0x0000000604327287 */ /* 0x000fe20008000000 */
[----:B------:R-:W-:Y:S01]  /*1550*/  IMAD.MOV.U32 R170, RZ, RZ, RZ ;  /* 0x000000ffffaa7224 */ /* 0x000fe200078e00ff */
[----:B------:R-:W-:Y:S02]  /*1560*/  CS2R R168, SRZ ;  /* 0x0000000000a87805 */ /* 0x000fe4000001ff00 */
[----:B------:R-:W-:Y:S01]  /*1570*/  CS2R R100, SRZ ;  /* 0x0000000000647805 */ /* 0x000fe2000001ff00 */
[----:B------:R-:W-:Y:S01]  /*1580*/  UISETP.GE.AND UP0, UPT, UR50, 0x1, UPT ;  /* 0x000000013200788c */ /* 0x000fe2000bf06270 */
[----:B------:R-:W-:Y:S02]  /*1590*/  CS2R R166, SRZ ;  /* 0x0000000000a67805 */ /* 0x000fe4000001ff00 */
[----:B------:R-:W-:-:S02]  /*15a0*/  CS2R R96, SRZ ;  /* 0x0000000000607805 */ /* 0x000fc4000001ff00 */
[----:B------:R-:W-:Y:S02]  /*15b0*/  CS2R R86, SRZ ;  /* 0x0000000000567805 */ /* 0x000fe4000001ff00 */
[----:B------:R-:W-:Y:S02]  /*15c0*/  CS2R R92, SRZ ;  /* 0x00000000005c7805 */ /* 0x000fe4000001ff00 */
[----:B------:R-:W-:Y:S02]  /*15d0*/  CS2R R90, SRZ ;  /* 0x00000000005a7805 */ /* 0x000fe4000001ff00 */
[----:B------:R-:W-:Y:S02]  /*15e0*/  PLOP3.LUT P1, PT, PT, PT, UP0, 0x80, 0x0 ;  /* 0x000000000000781c */ /* 0x000fe40003f2f008 */
        /* <DEDUP_REMOVED lines=64> */
.L_x_4901:
        /* <DEDUP_REMOVED lines=10> */
.L_x_5041:
[----:B0-----:R-:W-:Y:S01]  /*1a90*/  IMAD.U32 R0, RZ, RZ, UR46 ;  /* 0x0000002eff007e24 */ /* 0x001fe2000f8e00ff */
[----:B------:R-:W-:Y:S05]  /*1aa0*/  WARPSYNC.ALL ;  /* 0x0000000000007948 */ /* 0x000fea0003800000 */
[----:B------:R0:W-:Y:S01]  /*1ab0*/  BAR.SYNC.DEFER_BLOCKING R7, 0x100 ;  /* 0x000400070000751d */ /* 0x0001e20000010000 */
[----:B------:R-:W-:-:S13]  /*1ac0*/  ISETP.NE.AND P0, PT, R0, 0x3, PT ;  /* 0x000000030000780c */ /* 0x000fda0003f05270 */
[----:B0-----:R-:W-:Y:S05]  /*1ad0*/  @!P0 BRA `(.L_x_4903) ;  /* 0x0000000000048947 */ /* 0x001fea0003800000 */
[----:B------:R-:W-:Y:S01]  /*1ae0*/  BPT.TRAP 0x1 ;  /* 0x000000040000795c */ /* 0x000fe20000300000 */
.L_x_4903:
[----:B------:R-:W-:Y:S01]  /*1af0*/  ULEA UR22, UR38, UR51, 0x3 ;  /* 0x0000003326167291 */ /* 0x000fe2000f8e183f */
[----:B------:R-:W-:-:S05]  /*1b00*/  IMAD.U32 R8, RZ, RZ, UR37 ;  /* 0x00000025ff087e24 */ /* 0x000fca000f8e00ff */
[----:B------:R-:W-:-:S04]  /*1b10*/  SHF.L.U32 R8, R8, 0x1f, RZ ;  /* 0x0000001f08087819 */ /* 0x000fc800000006ff */
[----:B------:R0:W1:Y:S01]  /*1b20*/  SYNCS.PHASECHK.TRANS64.TRYWAIT P1, [UR22+0x22830], R8 ;  /* 0x02283008ff0075a7 */ /* 0x0000620008020156 */
[----:B------:R-:W-:Y:S05]  /*1b30*/  @!P0 BRA `(.L_x_4904) ;  /* 0x0000000000048947 */ /* 0x000fea0003800000 */
[----:B------:R-:W-:Y:S01]  /*1b40*/  BPT.TRAP 0x1 ;  /* 0x000000040000795c */ /* 0x000fe20000300000 */
.L_x_4904:
[----:B-1----:R-:W-:Y:S05]  /*1b50*/  @P1 BRA `(.L_x_4905) ;  /* 0x0000000000081947 */ /* 0x002fea0003800000 */
[----:B------:R-:W1:Y:S02]  /*1b60*/  SYNCS.PHASECHK.TRANS64.TRYWAIT P1, [UR22+0x22830], R8 ;  /* 0x02283008ff0075a7 */ /* 0x000e640008020156 */
[----:B-1----:R-:W-:Y:S05]  /*1b70*/  @!P1 BRA `(.L_x_4906) ;  /* 0x000000ec00a49947 */ /* 0x002fea0003800000 */
.L_x_4905:
[----:B------:R-:W-:Y:S01]  /*1b80*/  UIADD3 UR4, UR51, 0x1c400, URZ ;  /* 0x0001c40033047890 */ /* 0x000fe2000fffe03f */
[----:B------:R-:W-:Y:S01]  /*1b90*/  WARPGROUP.ARRIVE ;  /* 0x00000000000079c5 */ /* 0x000fe20000000000 */
[----:B------:R-:W-:-:S05]  /*1ba0*/  ULOP3.LUT UR16, UR53, 0x10000, URZ, 0xfc, !UPT ;  /* 0x0001000035107892 */ /* 0x000fca000f8efc3f */
[----:B------:R-:W2:Y:S01]  /*1bb0*/  S2R R0, SR_TID.X ;  /* 0x0000000000007919 */ /* 0x000ea20000002100 */
[----:B------:R-:W-:Y:S01]  /*1bc0*/  USHF.R.U32.HI UR4, URZ, 0x4, UR4 ;  /* 0x000000043f047899 */ /* 0x000fe20008011604 */
[----:B------:R-:W-:Y:S01]  /*1bd0*/  UMOV UR17, 0x40000040 ;  /* 0x4000004000117882 */ /* 0x000fe20000000000 */
[----:B------:R-:W-:Y:S02]  /*1be0*/  UMOV UR19, 0x40000040 ;  /* 0x4000004000137882 */ /* 0x000fe40000000000 */
[----:B------:R-:W-:Y:S01]  /*1bf0*/  ULOP3.LUT UR4, UR4, 0x3fff, URZ, 0xc0, !UPT ;  /* 0x00003fff04047892 */ /* 0x000fe2000f8ec03f */
[----:B------:R-:W-:Y:S01]  /*1c00*/  UMOV UR5, 0x40000040 ;  /* 0x4000004000057882 */ /* 0x000fe20000000000 */
[----:B------:R-:W-:Y:S02]  /*1c10*/  UMOV UR7, 0x40000040 ;  /* 0x4000004000077882 */ /* 0x000fe40000000000 */
[----:B------:R-:W-:Y:S02]  /*1c20*/  ULOP3.LUT UR20, UR4, 0x10000, URZ, 0xfc, !UPT ;  /* 0x0001000004147892 */ /* 0x000fe4000f8efc3f */
[----:B------:R-:W-:-:S02]  /*1c30*/  UIADD3 UR4, UR16, 0x2, URZ ;  /* 0x0000000210047890 */ /* 0x000fc4000fffe03f */
[----:B------:R-:W-:Y:S02]  /*1c40*/  UIMAD UR18, UR38, 0x300, UR20 ;  /* 0x00000300261278a4 */ /* 0x000fe4000f8e0214 */
[----:B------:R-:W-:Y:S02]  /*1c50*/  UIADD3 UR8, UR16, 0x4, URZ ;  /* 0x0000000410087890 */ /* 0x000fe4000fffe03f */
[----:B------:R-:W-:Y:S02]  /*1c60*/  UIADD3 UR6, UR18, 0x2, URZ ;  /* 0x0000000212067890 */ /* 0x000fe4000fffe03f */
[----:B------:R-:W-:Y:S01]  /*1c70*/  UIADD3 UR10, UR18, 0x4, URZ ;  /* 0x00000004120a7890 */ /* 0x000fe2000fffe03f */
[----:B------:R-:W-:Y:S02]  /*1c80*/  UMOV UR9, 0x40000040 ;  /* 0x4000004000097882 */ /* 0x000fe40000000000 */
[----:B------:R-:W-:Y:S01]  /*1c90*/  HGMMA.64x96x16.F32 R24, gdesc[UR16], RZ, !UPT, gsb0 ;  /* 0x01600000101879f0 */ /* 0x000fe2000c0008ff */
[----:B------:R-:W-:Y:S01]  /*1ca0*/  UMOV UR11, 0x40000040 ;  /* 0x40000040000b7882 */ /* 0x000fe20000000000 */
[----:B------:R-:W-:-:S02]  /*1cb0*/  UIADD3 UR12, UR16, 0x6, URZ ;  /* 0x00000006100c7890 */ /* 0x000fc4000fffe03f */
        /* <DEDUP_REMOVED lines=18> */
.L_x_4907:
[----:B------:R-:W-:Y:S01]  /*1de0*/  UISETP.NE.AND UP0, UPT, UR47, URZ, UPT ;  /* 0x0000003f2f00728c */ /* 0x000fe2000bf05270 */
[----:B-1----:R-:W-:Y:S01]  /*1df0*/  VIADD R3, R16, UR45 ;  /* 0x0000002d10037c36 */ /* 0x002fe20008000000 */
[----:B------:R-:W-:Y:S01]  /*1e00*/  ULDC UR10, c[0x0][0x988] ;  /* 0x00026200000a7ab9 */ /* 0x000fe20000000800 */
[----:B------:R-:W-:-:S03]  /*1e10*/  IMAD.U32 R5, RZ, RZ, UR42 ;  /* 0x0000002aff057e24 */ /* 0x000fc6000f8e00ff */
[----:B------:R-:W-:Y:S02]  /*1e20*/  PLOP3.LUT P1, PT, PT, PT, UP0, 0x80, 0x0 ;  /* 0x000000000000781c */ /* 0x000fe40003f2f008 */
[----:B------:R-:W-:-:S03]  /*1e30*/  PLOP3.LUT P2, PT, PT, PT, UP0, 0x80, 0x0 ;  /* 0x000000000000781c */ /* 0x000fc60003f4f008 */
[----:B------:R-:W-:-:S08]  /*1e40*/  @UP0 ULDC UR6, c[0x0][0x44c] ;  /* 0x0001130000060ab9 */ /* 0x000fd00000000800 */
[----:B------:R-:W-:Y:S01]  /*1e50*/  @P1 IMAD.HI.U32 R4, R3, UR6, RZ ;  /* 0x0000000603041c27 */ /* 0x000fe2000f8e00ff */
[----:B------:R-:W-:-:S04]  /*1e60*/  @UP0 ULDC UR6, c[0x0][0x450] ;  /* 0x0001140000060ab9 */ /* 0x000fc80000000800 */
[----:B------:R-:W-:Y:S01]  /*1e70*/  @P2 SHF.R.U32.HI R3, RZ, UR6, R4 ;  /* 0x00000006ff032c19 */ /* 0x000fe20008011604 */
[----:B------:R-:W-:-:S04]  /*1e80*/  UIMAD UR6, UR50, -0x60, UR44 ;  /* 0xffffffa0320678a4 */ /* 0x000fc8000f8e022c */
[----:B------:R-:W1:Y:S01]  /*1e90*/  SHFL.IDX PT, R6, R3, 0x1, 0x1c1f ;  /* 0x003c1f0003067f89 */ /* 0x000e6200000e0000 */
[----:B------:R-:W-:-:S03]  /*1ea0*/  UIADD3 UR6, UR6, 0x60, URZ ;  /* 0x0000006006067890 */ /* 0x000fc6000fffe03f */
[----:B------:R-:W3:Y:S03]  /*1eb0*/  SHFL.IDX PT, R3, R3, RZ, 0x1c1f ;  /* 0x001c1fff03037589 */ /* 0x000ee600000e0000 */
[----:B------:R-:W-:Y:S01]  /*1ec0*/  IMAD.U32 R4, RZ, RZ, UR6 ;  /* 0x00000006ff047e24 */ /* 0x000fe2000f8e00ff */
[----:B------:R-:W-:-:S03]  /*1ed0*/  UIADD3 UR6, UR22, 0x22840, URZ ;  /* 0x0002284016067890 */ /* 0x000fc6000fffe03f */
[----:B------:R-:W-:Y:S01]  /*1ee0*/  IMAD R4, R17, -0x2, R4 ;  /* 0xfffffffe11047824 */ /* 0x000fe200078e0204 */
[----:B------:R-:W-:-:S04]  /*1ef0*/  UPRMT UR6, UR52, 0x654, UR6 ;  /* 0x0000065434067896 */ /* 0x000fc80008000006 */
[----:B------:R-:W-:-:S05]  /*1f00*/  IADD3 R5, -R5, 0x1, R4 ;  /* 0x0000000105057810 */ /* 0x000fca0007ffe104 */
        /* <DEDUP_REMOVED lines=327> */
.L_x_4908:
[----:B------:R1:W3:Y:S01]  /*3380*/  SYNCS.PHASECHK.TRANS64.TRYWAIT P1, [UR22+0x22850], R8 ;  /* 0x02285008ff0075a7 */ /* 0x0002e20008020156 */
[----:B------:R-:W-:Y:S05]  /*3390*/  @!P0 BRA `(.L_x_4909) ;  /* 0x0000000000048947 */ /* 0x000fea0003800000 */
[----:B------:R-:W-:Y:S01]  /*33a0*/  BPT.TRAP 0x1 ;  /* 0x000000040000795c */ /* 0x000fe20000300000 */
.L_x_4909:
[----:B---3--:R-:W-:Y:S05]  /*33b0*/  @P1 BRA `(.L_x_4910) ;  /* 0x0000000000081947 */ /* 0x008fea0003800000 */
[----:B------:R-:W3:Y:S02]  /*33c0*/  SYNCS.PHASECHK.TRANS64.TRYWAIT P1, [UR22+0x22850], R8 ;  /* 0x02285008ff0075a7 */ /* 0x000ee40008020156 */
[----:B---3--:R-:W-:Y:S05]  /*33d0*/  @!P1 BRA `(.L_x_4911) ;  /* 0x000000d400a49947 */ /* 0x008fea0003800000 */
.L_x_4910:
        /* <DEDUP_REMOVED lines=43> */
.L_x_4912:
[----:B------:R-:W-:Y:S01]  /*3690*/  UISETP.NE.AND UP0, UPT, UR47, URZ, UPT ;  /* 0x0000003f2f00728c */ /* 0x000fe2000bf05270 */
[----:B------:R-:W4:Y:S01]  /*36a0*/  S2UR UR14, SR_CgaCtaId ;  /* 0x00000000000e79c3 */ /* 0x000f220000008800 */
[----:B------:R-:W-:Y:S01]  /*36b0*/  UMOV UR11, UR45 ;  /* 0x0000002d000b7c82 */ /* 0x000fe20008000000 */
[----:B------:R-:W-:Y:S02]  /*36c0*/  UIADD3 UR22, UR22, 0x22860, URZ ;  /* 0x0002286016167890 */ /* 0x000fe4000fffe03f */
[----:B------:R-:W-:-:S06]  /*36d0*/  UIADD3 UR50, UR50, -0x2, URZ ;  /* 0xfffffffe32327890 */ /* 0x000fcc000fffe03f */
[----:B------:R-:W-:Y:S01]  /*36e0*/  @UP0 ULDC UR6, c[0x0][0x44c] ;  /* 0x0001130000060ab9 */ /* 0x000fe20000000800 */
[----:B------:R-:W-:Y:S01]  /*36f0*/  @UP0 ULDC UR15, c[0x0][0x450] ;  /* 0x00011400000f0ab9 */ /* 0x000fe20000000800 */
[----:B------:R-:W-:-:S04]  /*3700*/  UIMAD.WIDE.U32 UR6, UR45, UR6, URZ ;  /* 0x000000062d0672a5 */ /* 0x000fc8000f8e003f */
[----:B------:R-:W-:-:S04]  /*3710*/  @UP0 USHF.R.U32.HI UR11, URZ, UR15, UR7 ;  /* 0x0000000f3f0b0299 */ /* 0x000fc80008011607 */
[----:B------:R-:W-:-:S04]  /*3720*/  UIADD3 UR6, UR11, UR44, -UR42 ;  /* 0x0000002c0b067290 */ /* 0x000fc8000fffe82a */
        /* <DEDUP_REMOVED lines=12> */
[----:B01----:R-:W-:-:S07]  /*37f0*/  IMAD.MOV.U32 R8, RZ, RZ, R6 ;  /* 0x000000ffff087224 */ /* 0x003fce00078e0006 */
.L_x_4924:
[----:B------:R-:W-:-:S04]  /*3800*/  UIADD3 UR38, UR38, 0x1, URZ ;  /* 0x0000000126267890 */ /* 0x000fc8000fffe03f */
[----:B------:R-:W-:-:S04]  /*3810*/  UISETP.NE.AND UP0, UPT, UR38, 0x2, UPT ;  /* 0x000000022600788c */ /* 0x000fc8000bf05270 */
[----:B------:R-:W-:Y:S02]  /*3820*/  USEL UR6, URZ, 0x1, UP0 ;  /* 0x000000013f067887 */ /* 0x000fe40008000000 */
[----:B------:R-:W-:Y:S02]  /*3830*/  USEL UR38, UR38, URZ, UP0 ;  /* 0x0000003f26267287 */ /* 0x000fe40008000000 */
[----:B------:R-:W-:Y:S01]  /*3840*/  ULOP3.LUT UR37, UR37, UR6, URZ, 0x3c, !UPT ;  /* 0x0000000625257292 */ /* 0x000fe2000f8e3c3f */
[----:B012---:R-:W-:Y:S11]  /*3850*/  @!P0 BRA `(.L_x_4914) ;  /* 0x0000000000048947 */ /* 0x007ff60003800000 */
[----:B------:R-:W-:Y:S01]  /*3860*/  BPT.TRAP 0x1 ;  /* 0x000000040000795c */ /* 0x000fe20000300000 */
.L_x_4914:
        /* <DEDUP_REMOVED lines=9> */
.L_x_4915:
[----:B-1----:R-:W-:Y:S05]  /*3900*/  @P1 BRA `(.L_x_4916) ;  /* 0x0000000000081947 */ /* 0x002fea0003800000 */
[----:B------:R-:W1:Y:S02]  /*3910*/  SYNCS.PHASECHK.TRANS64.TRYWAIT P1, [UR25+0x22830], R7 ;  /* 0x02283007ff0075a7 */ /* 0x000e640008020159 */
[----:B-1----:R-:W-:Y:S05]  /*3920*/  @!P1 BRA `(.L_x_4917) ;  /* 0x000000d000689947 */ /* 0x002fea0003800000 */
.L_x_4916:
        /* <DEDUP_REMOVED lines=26> */
.L_x_4918:
[----:B------:R-:W-:Y:S01]  /*3ad0*/  UISETP.NE.AND UP0, UPT, UR47, URZ, UPT ;  /* 0x0000003f2f00728c */ /* 0x000fe2000bf05270 */
[----:B------:R-:W-:Y:S01]  /*3ae0*/  VIADD R10, R16, UR45 ;  /* 0x0000002d100a7c36 */ /* 0x000fe20008000000 */
[----:B------:R-:W-:Y:S01]  /*3af0*/  UMOV UR10, UR23 ;  /* 0x00000017000a7c82 */ /* 0x000fe20008000000 */
[----:B------:R-:W-:Y:S02]  /*3b00*/  IMAD.MOV.U32 R6, RZ, RZ, -0x2 ;  /* 0xfffffffeff067424 */ /* 0x000fe400078e00ff */
        /* <DEDUP_REMOVED lines=9> */
[----:B------:R-:W2:Y:S04]  /*3ba0*/  SHFL.IDX PT, R5, R10, 0x1, 0x1c1f ;  /* 0x003c1f000a057f89 */ /* 0x000ea800000e0000 */
[----:B------:R-:W-:Y:S01]  /*3bb0*/  IMAD R6, R17, R6, UR6 ;  /* 0x0000000611067e24 */ /* 0x000fe2000f8e0206 */
[----:B------:R-:W-:-:S04]  /*3bc0*/  UIADD3 UR6, UR25, 0x22840, URZ ;  /* 0x0002284019067890 */ /* 0x000fc8000fffe03f */
[----:B------:R-:W-:Y:S01]  /*3bd0*/  IADD3 R6, -R11, UR44, R6 ;  /* 0x0000002c0b067c10 */ /* 0x000fe2000fffe106 */
[----:B------:R-:W-:-:S09]  /*3be0*/  UPRMT UR6, UR24, 0x654, UR6 ;  /* 0x0000065418067896 */ /* 0x000fd20008000006 */
[----:B------:R-:W-:Y:S01]  /*3bf0*/  SYNCS.ARRIVE.TRANS64.RED.A1T0 RZ, [UR6], RZ ;  /* 0x000000ffffff79a7 */ /* 0x000fe20008100406 */
[----:B--2---:R-:W-:-:S05]  /*3c00*/  IMAD.IADD R5, R6, 0x1, R5 ;  /* 0x0000000106057824 */ /* 0x004fca00078e0205 */
        /* <DEDUP_REMOVED lines=74> */
[----:B--2---:R-:W-:-:S05]  /*40b0*/  IMAD.IADD R6, R6, 0x1, R5 ;  /* 0x0000000106067824 */ /* 0x004fca00078e0205 */
        /* <DEDUP_REMOVED lines=391> */
.L_x_4919:
[----:B------:R0:W2:Y:S01]  /*5930*/  SYNCS.PHASECHK.TRANS64.TRYWAIT P1, [UR25+0x22850], R7 ;  /* 0x02285007ff0075a7 */ /* 0x0000a20008020159 */
[----:B------:R-:W-:Y:S05]  /*5940*/  @!P0 BRA `(.L_x_4920) ;  /* 0x0000000000048947 */ /* 0x000fea0003800000 */
[----:B------:R-:W-:Y:S01]  /*5950*/  BPT.TRAP 0x1 ;  /* 0x000000040000795c */ /* 0x000fe20000300000 */
.L_x_4920:
[----:B------:R-:W-:Y:S01]  /*5960*/  VIADD R8, R210, 0x8 ;  /* 0x00000008d2087836 */ /* 0x000fe20000000000 */
[----:B--2---:R-:W-:Y:S06]  /*5970*/  @P1 BRA `(.L_x_4921) ;  /* 0x0000000000081947 */ /* 0x004fec0003800000 */
[----:B------:R-:W2:Y:S02]  /*5980*/  SYNCS.PHASECHK.TRANS64.TRYWAIT P1, [UR25+0x22850], R7 ;  /* 0x02285007ff0075a7 */ /* 0x000ea40008020159 */
[----:B--2---:R-:W-:Y:S05]  /*5990*/  @!P1 BRA `(.L_x_4922) ;  /* 0x000000b000649947 */ /* 0x004fea0003800000 */
.L_x_4921:
        /* <DEDUP_REMOVED lines=39> */
.L_x_4923:
[----:B------:R-:W-:Y:S01]  /*5c10*/  UISETP.GT.AND UP0, UPT, UR50, UR22, UPT ;  /* 0x000000163200728c */ /* 0x000fe2000bf04270 */
[----:B------:R-:W-:Y:S01]  /*5c20*/  IMAD.MOV.U32 R9, RZ, RZ, R5 ;  /* 0x000000ffff097224 */ /* 0x000fe200078e0005 */
[----:B------:R-:W-:Y:S01]  /*5c30*/  UIADD3 UR25, UR25, 0x22860, URZ ;  /* 0x0002286019197890 */ /* 0x000fe2000fffe03f */
[----:B------:R-:W-:Y:S01]  /*5c40*/  MOV R8, R6 ;  /* 0x0000000600087202 */ /* 0x000fe20000000f00 */
[----:B------:R-:W-:Y:S02]  /*5c50*/  UIADD3 UR50, UR50, -0x1, URZ ;  /* 0xffffffff32327890 */ /* 0x000fe4000fffe03f */
[----:B------:R-:W-:Y:S01]  /*5c60*/  PLOP3.LUT P1, PT, PT, PT, UP0, 0x80, 0x0 ;  /* 0x000000000000781c */ /* 0x000fe20003f2f008 */
[----:B------:R-:W-:-:S09]  /*5c70*/  UPRMT UR25, UR24, 0x654, UR25 ;  /* 0x0000065418197896 */ /* 0x000fd20008000019 */
[----:B------:R-:W-:Y:S03]  /*5c80*/  SYNCS.ARRIVE.TRANS64.RED.A1T0 RZ, [UR25], RZ ;  /* 0x000000ffffff79a7 */ /* 0x000fe60008100419 */
[----:B------:R-:W-:Y:S05]  /*5c90*/  @P1 BRA `(.L_x_4924) ;  /* 0xffffffd800d81947 */ /* 0x000fea000383ffff */
.L_x_4913:
[----:B------:R-:W-:-:S13]  /*5ca0*/  ISETP.LE.AND P1, PT, RZ, UR50, PT ;  /* 0x00000032ff007c0c */ /* 0x000fda000bf23270 */
[----:B------:R-:W-:Y:S05]  /*5cb0*/  @!P1 BRA `(.L_x_4925) ;  /* 0x0000001c00509947 */ /* 0x000fea0003800000 */
[----:B------:R-:W-:Y:S01]  /*5cc0*/  IMAD.MOV.U32 R212, RZ, RZ, R5 ;  /* 0x000000ffffd47224 */ /* 0x000fe200078e0005 */
[----:B------:R-:W-:Y:S01]  /*5cd0*/  ULDC UR22, c[0x0][0x988] ;  /* 0x0002620000167ab9 */ /* 0x000fe20000000800 */
[----:B---3--:R-:W-:-:S07]  /*5ce0*/  IMAD.MOV.U32 R9, RZ, RZ, R6 ;  /* 0x000000ffff097224 */ /* 0x008fce00078e0006 */
.L_x_4936:
[----:B------:R-:W-:-:S04]  /*5cf0*/  UIADD3 UR38, UR38, 0x1, URZ ;  /* 0x0000000126267890 */ /* 0x000fc8000fffe03f */
[----:B------:R-:W-:-:S04]  /*5d00*/  UISETP.NE.AND UP0, UPT, UR38, 0x2, UPT ;  /* 0x000000022600788c */ /* 0x000fc8000bf05270 */
[----:B------:R-:W-:Y:S02]  /*5d10*/  USEL UR6, URZ, 0x1, UP0 ;  /* 0x000000013f067887 */ /* 0x000fe40008000000 */
[----:B------:R-:W-:Y:S02]  /*5d20*/  USEL UR38, UR38, URZ, UP0 ;  /* 0x0000003f26267287 */ /* 0x000fe40008000000 */
[----:B------:R-:W-:Y:S01]  /*5d30*/  ULOP3.LUT UR37, UR37, UR6, URZ, 0x3c, !UPT ;  /* 0x0000000625257292 */ /* 0x000fe2000f8e3c3f */
[----:B-1----:R-:W-:Y:S11]  /*5d40*/  @!P0 BRA `(.L_x_4926) ;  /* 0x0000000000048947 */ /* 0x002ff60003800000 */
[----:B------:R-:W-:Y:S01]  /*5d50*/  BPT.TRAP 0x1 ;  /* 0x000000040000795c */ /* 0x000fe20000300000 */
.L_x_4926:
        /* <DEDUP_REMOVED lines=9> */
.L_x_4927:
[----:B--2---:R-:W-:Y:S05]  /*5df0*/  @P1 BRA `(.L_x_4928) ;  /* 0x0000000000081947 */ /* 0x004fea0003800000 */
[----:B------:R-:W2:Y:S02]  /*5e00*/  SYNCS.PHASECHK.TRANS64.TRYWAIT P1, [UR24+0x22830], R7 ;  /* 0x02283007ff0075a7 */ /* 0x000ea40008020158 */
[----:B--2---:R-:W-:Y:S05]  /*5e10*/  @!P1 BRA `(.L_x_4929) ;  /* 0x000000ac005c9947 */ /* 0x004fea0003800000 */
.L_x_4928:
        /* <DEDUP_REMOVED lines=26> */
.L_x_4930:
        /* <DEDUP_REMOVED lines=366> */
.L_x_4931:
[----:B------:R0:W1:Y:S01]  /*76a0*/  SYNCS.PHASECHK.TRANS64.TRYWAIT P1, [UR24+0x22850], R7 ;  /* 0x02285007ff0075a7 */ /* 0x0000620008020158 */
[----:B------:R-:W-:Y:S05]  /*76b0*/  @!P0 BRA `(.L_x_4932) ;  /* 0x0000000000048947 */ /* 0x000fea0003800000 */
[----:B------:R-:W-:Y:S01]  /*76c0*/  BPT.TRAP 0x1 ;  /* 0x000000040000795c */ /* 0x000fe20000300000 */
.L_x_4932:
[----:B------:R-:W-:Y:S01]  /*76d0*/  VIADD R8, R214, 0x8 ;  /* 0x00000008d6087836 */ /* 0x000fe20000000000 */
[----:B-1----:R-:W-:Y:S06]  /*76e0*/  @P1 BRA `(.L_x_4933) ;  /* 0x0000000000081947 */ /* 0x002fec0003800000 */
[----:B------:R-:W1:Y:S02]  /*76f0*/  SYNCS.PHASECHK.TRANS64.TRYWAIT P1, [UR24+0x22850], R7 ;  /* 0x02285007ff0075a7 */ /* 0x000e640008020158 */
[----:B-1----:R-:W-:Y:S05]  /*7700*/  @!P1 BRA `(.L_x_4934) ;  /* 0x0000009400389947 */ /* 0x002fea0003800000 */
.L_x_4933:
        /* <DEDUP_REMOVED lines=39> */
.L_x_4935:
[----:B------:R-:W-:Y:S01]  /*7980*/  UIADD3 UR24, UR24, 0x22860, URZ ;  /* 0x0002286018187890 */ /* 0x000fe2000fffe03f */
[----:B------:R-:W-:Y:S01]  /*7990*/  ISETP.LT.AND P1, PT, RZ, UR50, PT ;  /* 0x00000032ff007c0c */ /* 0x000fe2000bf21270 */
[----:B------:R-:W-:Y:S01]  /*79a0*/  UIADD3 UR50, UR50, -0x1, URZ ;  /* 0xffffffff32327890 */ /* 0x000fe2000fffe03f */
[----:B------:R-:W-:Y:S01]  /*79b0*/  IMAD.MOV.U32 R212, RZ, RZ, R5 ;  /* 0x000000ffffd47224 */ /* 0x000fe200078e0005 */
[----:B------:R-:W-:Y:S01]  /*79c0*/  UPRMT UR24, UR23, 0x654, UR24 ;  /* 0x0000065417187896 */ /* 0x000fe20008000018 */
[----:B------:R-:W-:-:S08]  /*79d0*/  IMAD.MOV.U32 R9, RZ, RZ, R6 ;  /* 0x000000ffff097224 */ /* 0x000fd000078e0006 */
[----:B------:R-:W-:Y:S01]  /*79e0*/  SYNCS.ARRIVE.TRANS64.RED.A1T0 RZ, [UR24], RZ ;  /* 0x000000ffffff79a7 */ /* 0x000fe20008100418 */
[----:B------:R-:W-:Y:S05]  /*79f0*/  @P1 BRA `(.L_x_4936) ;  /* 0xffffffe000bc1947 */ /* 0x000fea000383ffff */
.L_x_4925:
        /* <DEDUP_REMOVED lines=16> */
[----:B-1----:R-:W-:-:S05]  /*7b00*/  FADD.FTZ R9, R9, R4 ;  /* 0x0000000409097221 */ /* 0x002fca0000010000 */
[----:B------:R-:W1:Y:S01]  /*7b10*/  SHFL.BFLY PT, R10, R9, 0x1, 0x1f ;  /* 0x0c201f00090a7f89 */ /* 0x000e6200000e0000 */
[----:B0-----:R-:W-:Y:S01]  /*7b20*/  FADD.FTZ R11, R8, R7 ;  /* 0x00000007080b7221 */ /* 0x001fe20000010000 */
[----:B------:R-:W-:Y:S02]  /*7b30*/  IMAD.MOV.U32 R7, RZ, RZ, RZ ;  /* 0x000000ffff077224 */ /* 0x000fe400078e00ff */
[----:B------:R-:W-:Y:S02]  /*7b40*/  IMAD.MOV.U32 R8, RZ, RZ, -0x800000 ;  /* 0xff800000ff087424 */ /* 0x000fe400078e00ff */
        /* <DEDUP_REMOVED lines=142> */
.L_x_4900:
[----:B------:R-:W0:Y:S08]  /*8430*/  S2UR UR4, SR_CgaCtaId ;  /* 0x00000000000479c3 */ /* 0x000e300000008800 */
[----:B------:R-:W-:Y:S06]  /*8440*/  BAR.SYNC.DEFER_BLOCKING 0x5, 0x180 ;  /* 0x0146000000007b1d */ /* 0x000fec0000010000 */
[----:B------:R-:W-:Y:S01]  /*8450*/  UMOV UR10, 0x400 ;  /* 0x00000400000a7882 */ /* 0x000fe20000000000 */
[----:B------:R-:W-:Y:S01]  /*8460*/  BSSY B0, `(.L_x_4937) ;  /* 0x00002d6000007945 */ /* 0x000fe20003800000 */
[----:B0-----:R-:W-:-:S09]  /*8470*/  ULEA UR10, UR4, UR10, 0x18 ;  /* 0x0000000a040a7291 */ /* 0x001fd2000f8ec03f */
[----:B------:R-:W0:Y:S02]  /*8480*/  LDS.128 R4, [UR10+0x228d0] ;  /* 0x0228d00aff047984 */ /* 0x000e240008000c00 */
[----:B0-----:R-:W-:Y:S02]  /*8490*/  R2UR UR5, R5 ;  /* 0x00000000050572ca */ /* 0x001fe400000e0000 */
[----:B------:R-:W-:Y:S02]  /*84a0*/  R2UR UR6, R6 ;  /* 0x00000000060672ca */ /* 0x000fe400000e0000 */
[----:B------:R-:W-:Y:S01]  /*84b0*/  R2UR UR7, R7 ;  /* 0x00000000070772ca */ /* 0x000fe200000e0000 */
[----:B------:R-:W-:Y:S06]  /*84c0*/  BAR.ARV 0x4, 0x180 ;  /* 0x0106000000007b1d */ /* 0x000fec0000002000 */
[----:B------:R-:W-:Y:S08]  /*84d0*/  @P0 BRA `(.L_x_4938) ;  /* 0x0000001c00dc0947 */ /* 0x000ff00003800000 */
[----:B------:R-:W0:Y:S01]  /*84e0*/  S2UR UR4, SR_SWINHI ;  /* 0x00000000000479c3 */ /* 0x000e220000002f00 */
[----:B------:R-:W-:-:S07]  /*84f0*/  IMAD.MOV.U32 R103, RZ, RZ, 0x2 ;  /* 0x00000002ff677424 */ /* 0x000fce00078e00ff */
[----:B------:R-:W-:Y:S01]  /*8500*/  BAR.SYNC.DEFER_BLOCKING 0x1, 0x100 ;  /* 0x0044000000007b1d */ /* 0x000fe20000010000 */
[----:B------:R-:W-:Y:S01]  /*8510*/  F2FP.F16.F32.PACK_AB R24, R25, R24 ;  /* 0x000000181918723e */ /* 0x000fe200000000ff */
[----:B------:R-:W-:Y:S01]  /*8520*/  USHF.L.U32 UR14, UR40, 0x2, URZ ;  /* 0x00000002280e7899 */ /* 0x000fe2000800063f */
[----:B------:R-:W-:Y:S01]  /*8530*/  F2FP.F16.F32.PACK_AB R25, R165, R26 ;  /* 0x0000001aa519723e */ /* 0x000fe200000000ff */
[----:B------:R-:W-:Y:S01]  /*8540*/  USHF.L.U64.HI UR15, UR40, 0x2, UR41 ;  /* 0x00000002280f7899 */ /* 0x000fe20008010229 */
[----:B------:R-:W-:Y:S01]  /*8550*/  F2FP.F16.F32.PACK_AB R26, R29, R28 ;  /* 0x0000001c1d1a723e */ /* 0x000fe200000000ff */
[----:B------:R-:W-:Y:S01]  /*8560*/  ULDC.64 UR12, c[0x0][0xc00] ;  /* 0x00030000000c7ab9 */ /* 0x000fe20000000a00 */
[----:B------:R-:W-:Y:S01]  /*8570*/  F2FP.F16.F32.PACK_AB R32, R33, R32 ;  /* 0x000000202120723e */ /* 0x000fe200000000ff */
[----:B------:R-:W-:Y:S01]  /*8580*/  UISETP.NE.U32.AND UP0, UPT, UR12, URZ, UPT ;  /* 0x0000003f0c00728c */ /* 0x000fe2000bf05070 */
[----:B------:R-:W-:Y:S02]  /*8590*/  F2FP.F16.F32.PACK_AB R27, R164, R27 ;  /* 0x0000001ba41b723e */ /* 0x000fe400000000ff */
[----:B------:R-:W-:Y:S01]  /*85a0*/  F2FP.F16.F32.PACK_AB R33, R163, R34 ;  /* 0x00000022a321723e */ /* 0x000fe200000000ff */
[----:B------:R-:W-:Y:S01]  /*85b0*/  UISETP.NE.AND.EX UP0, UPT, UR13, URZ, UPT, UP0 ;  /* 0x0000003f0d00728c */ /* 0x000fe2000bf05300 */
[----:B------:R-:W-:-:S02]  /*85c0*/  F2FP.F16.F32.PACK_AB R40, R41, R40 ;  /* 0x000000282928723e */ /* 0x000fc400000000ff */
[----:B------:R-:W-:Y:S02]  /*85d0*/  F2FP.F16.F32.PACK_AB R34, R37, R36 ;  /* 0x000000242522723e */ /* 0x000fe400000000ff */
[----:B------:R-:W-:Y:S02]  /*85e0*/  F2FP.F16.F32.PACK_AB R35, R162, R35 ;  /* 0x00000023a223723e */ /* 0x000fe400000000ff */
[----:B------:R-:W-:Y:S02]  /*85f0*/  F2FP.F16.F32.PACK_AB R41, R161, R42 ;  /* 0x0000002aa129723e */ /* 0x000fe400000000ff */
[----:B------:R-:W-:Y:S01]  /*8600*/  F2FP.F16.F32.PACK_AB R48, R49, R48 ;  /* 0x000000303130723e */ /* 0x000fe200000000ff */
[----:B------:R-:W-:Y:S01]  /*8610*/  UMOV UR8, UR10 ;  /* 0x0000000a00087c82 */ /* 0x000fe20008000000 */
[----:B0-----:R-:W-:Y:S01]  /*8620*/  UMOV UR9, UR4 ;  /* 0x0000000400097c82 */ /* 0x001fe20008000000 */
[----:B------:R-:W-:Y:S01]  /*8630*/  F2FP.F16.F32.PACK_AB R42, R45, R44 ;  /* 0x0000002c2d2a723e */ /* 0x000fe200000000ff */
[----:B------:R-:W-:Y:S01]  /*8640*/  IMAD.WIDE R102, R204, R103, UR8 ;  /* 0x00000008cc667e25 */ /* 0x000fe2000f8e0267 */
[----:B------:R-:W-:Y:S01]  /*8650*/  F2FP.F16.F32.PACK_AB R43, R160, R43 ;  /* 0x0000002ba02b723e */ /* 0x000fe200000000ff */
[----:B------:R-:W-:Y:S01]  /*8660*/  UIADD3 UR4, UP1, UR14, UR12, URZ ;  /* 0x0000000c0e047290 */ /* 0x000fe2000ff3e03f */
[----:B------:R-:W-:-:S02]  /*8670*/  F2FP.F16.F32.PACK_AB R49, R159, R50 ;  /* 0x000000329f31723e */ /* 0x000fc400000000ff */
[C---:B------:R-:W-:Y:S01]  /*8680*/  IADD3 R171, P1, R102.reuse, 0x20, RZ ;  /* 0x0000002066ab7810 */ /* 0x040fe20007f3e0ff */
[----:B------:R-:W-:Y:S01]  /*8690*/  UIADD3.X UR11, UR15, UR13, URZ, UP1, !UPT ;  /* 0x0000000d0f0b7290 */ /* 0x000fe20008ffe43f */
[C---:B------:R-:W-:Y:S02]  /*86a0*/  IADD3 R181, P5, R102.reuse, 0x4040, RZ ;  /* 0x0000404066b57810 */ /* 0x040fe40007fbe0ff */
[C---:B------:R-:W-:Y:S01]  /*86b0*/  LOP3.LUT R5, R102.reuse, 0x380, RZ, 0xc0, !PT ;  /* 0x0000038066057812 */ /* 0x040fe200078ec0ff */
[--C-:B------:R-:W-:Y:S01]  /*86c0*/  IMAD.X R7, RZ, RZ, R103.reuse, P1 ;  /* 0x000000ffff077224 */ /* 0x100fe200008e0667 */
[C---:B------:R-:W-:Y:S01]  /*86d0*/  IADD3 R185, P1, R102.reuse, 0x8000, RZ ;  /* 0x0000800066b97810 */ /* 0x040fe20007f3e0ff */
[----:B------:R-:W-:Y:S01]  /*86e0*/  IMAD.X R31, RZ, RZ, R103, P5 ;  /* 0x000000ffff1f7224 */ /* 0x000fe200028e0667 */
[C---:B------:R-:W-:Y:S01]  /*86f0*/  IADD3 R173, P0, R102.reuse, 0x40, RZ ;  /* 0x0000004066ad7810 */ /* 0x040fe20007f1e0ff */
[----:B------:R-:W-:Y:S01]  /*8700*/  ULDC.64 UR12, c[0x0][0xc08] ;  /* 0x00030200000c7ab9 */ /* 0x000fe20000000a00 */
        /* <DEDUP_REMOVED lines=9> */
[----:B------:R-:W-:Y:S01]  /*87a0*/  IADD3.X R47, RZ, R103, RZ, P1, !PT ;  /* 0x00000067ff2f7210 */ /* 0x000fe20000ffe4ff */
[--C-:B------:R-:W-:Y:S01]  /*87b0*/  IMAD.X R39, RZ, RZ, R103.reuse, P2 ;  /* 0x000000ffff277224 */ /* 0x100fe200010e0667 */
[----:B------:R-:W-:Y:S01]  /*87c0*/  SHF.R.U64 R5, R5, 0x3, RZ ;  /* 0x0000000305057819 */ /* 0x000fe200000012ff */
[----:B------:R-:W-:Y:S01]  /*87d0*/  IMAD.X R95, RZ, RZ, R103, P5 ;  /* 0x000000ffff5f7224 */ /* 0x000fe200028e0667 */
[----:B------:R-:W-:-:S02]  /*87e0*/  IADD3 R151, P1, R102, 0xc060, RZ ;  /* 0x0000c06066977810 */ /* 0x000fc40007f3e0ff */
[----:B------:R-:W-:Y:S02]  /*87f0*/  LOP3.LUT R6, R171, 0x380, RZ, 0xc0, !PT ;  /* 0x00000380ab067812 */ /* 0x000fe400078ec0ff */
        /* <DEDUP_REMOVED lines=17> */
[----:B------:R-:W-:Y:S02]  /*8910*/  SHF.R.U64 R6, R6, 0x3, RZ ;  /* 0x0000000306067819 */ /* 0x000fe400000012ff */
[----:B------:R-:W-:Y:S02]  /*8920*/  LOP3.LUT R20, R179, 0x380, RZ, 0xc0, !PT ;  /* 0x00000380b3147812 */ /* 0x000fe400078ec0ff */
[----:B------:R-:W-:Y:S02]  /*8930*/  SHF.R.U64 R10, R10, 0x3, RZ ;  /* 0x000000030a0a7819 */ /* 0x000fe400000012ff */
[----:B------:R-:W-:-:S02]  /*8940*/  LOP3.LUT R30, R181, 0x380, RZ, 0xc0, !PT ;  /* 0x00000380b51e7812 */ /* 0x000fc400078ec0ff */
[----:B------:R-:W-:Y:S02]  /*8950*/  SHF.R.U64 R12, R12, 0x3, RZ ;  /* 0x000000030c0c7819 */ /* 0x000fe400000012ff */
[----:B------:R-:W-:Y:S02]  /*8960*/  LOP3.LUT R38, R183, 0x380, RZ, 0xc0, !PT ;  /* 0x00000380b7267812 */ /* 0x000fe400078ec0ff */
[----:B------:R-:W-:Y:S02]  /*8970*/  MOV R102, R102 ;  /* 0x0000006600667202 */ /* 0x000fe40000000f00 */
[----:B------:R-:W-:Y:S02]  /*8980*/  SHF.R.U64 R29, R94, 0x3, RZ ;  /* 0x000000035e1d7819 */ /* 0x000fe400000012ff */
[----:B------:R-:W-:Y:S01]  /*8990*/  SHF.R.U64 R14, R14, 0x3, RZ ;  /* 0x000000030e0e7819 */ /* 0x000fe200000012ff */
[----:B------:R-:W-:Y:S01]  /*89a0*/  STSM.16.M88.4 [R102], R24 ;  /* 0x0000001866007844 */ /* 0x000fe20000000200 */
[----:B------:R-:W-:-:S02]  /*89b0*/  LOP3.LUT R46, R185, 0x380, RZ, 0xc0, !PT ;  /* 0x00000380b92e7812 */ /* 0x000fc400078ec0ff */
[----:B------:R-:W-:Y:S02]  /*89c0*/  LOP3.LUT R103, R98, 0x380, RZ, 0xc0, !PT ;  /* 0x0000038062677812 */ /* 0x000fe400078ec0ff */
[----:B------:R-:W-:Y:S02]  /*89d0*/  SHF.R.U64 R28, R165, 0x3, RZ ;  /* 0x00000003a51c7819 */ /* 0x000fe400000012ff */
[----:B------:R-:W-:Y:S02]  /*89e0*/  LOP3.LUT R6, R6, R171, RZ, 0x3c, !PT ;  /* 0x000000ab06067212 */ /* 0x000fe400078e3cff */
[----:B------:R-:W-:Y:S02]  /*89f0*/  SHF.R.U64 R20, R20, 0x3, RZ ;  /* 0x0000000314147819 */ /* 0x000fe400000012ff */
[----:B------:R-:W-:Y:S02]  /*8a00*/  LOP3.LUT R54, R187, 0x380, RZ, 0xc0, !PT ;  /* 0x00000380bb367812 */ /* 0x000fe400078ec0ff */
[----:B------:R-:W-:-:S02]  /*8a10*/  LOP3.LUT R10, R10, R173, RZ, 0x3c, !PT ;  /* 0x000000ad0a0a7212 */ /* 0x000fc400078e3cff */
[----:B------:R-:W-:Y:S02]  /*8a20*/  SHF.R.U64 R30, R30, 0x3, RZ ;  /* 0x000000031e1e7819 */ /* 0x000fe400000012ff */
[----:B------:R-:W-:Y:S02]  /*8a30*/  LOP3.LUT R62, R189, 0x380, RZ, 0xc0, !PT ;  /* 0x00000380bd3e7812 */ /* 0x000fe400078ec0ff */
[----:B------:R-:W-:Y:S02]  /*8a40*/  LOP3.LUT R12, R12, R175, RZ, 0x3c, !PT ;  /* 0x000000af0c0c7212 */ /* 0x000fe400078e3cff */
[----:B------:R-:W-:Y:S02]  /*8a50*/  SHF.R.U64 R38, R38, 0x3, RZ ;  /* 0x0000000326267819 */ /* 0x000fe400000012ff */
[----:B------:R-:W-:Y:S02]  /*8a60*/  LOP3.LUT R70, R191, 0x380, RZ, 0xc0, !PT ;  /* 0x00000380bf467812 */ /* 0x000fe400078ec0ff */
[----:B------:R-:W-:-:S02]  /*8a70*/  LOP3.LUT R94, R29, R4, RZ, 0x3c, !PT ;  /* 0x000000041d5e7212 */ /* 0x000fc400078e3cff */
[----:B------:R-:W-:Y:S02]  /*8a80*/  LOP3.LUT R14, R14, R177, RZ, 0x3c, !PT ;  /* 0x000000b10e0e7212 */ /* 0x000fe400078e3cff */
[----:B------:R-:W-:Y:S02]  /*8a90*/  SHF.R.U64 R46, R46, 0x3, RZ ;  /* 0x000000032e2e7819 */ /* 0x000fe400000012ff */
[----:B------:R-:W-:Y:S02]  /*8aa0*/  LOP3.LUT R78, R193, 0x380, RZ, 0xc0, !PT ;  /* 0x00000380c14e7812 */ /* 0x000fe400078ec0ff */
[----:B------:R-:W-:Y:S02]  /*8ab0*/  SHF.R.U64 R103, R103, 0x3, RZ ;  /* 0x0000000367677819 */ /* 0x000fe400000012ff */
[----:B------:R-:W-:Y:S02]  /*8ac0*/  LOP3.LUT R4, R28, R151, RZ, 0x3c, !PT ;  /* 0x000000971c047212 */ /* 0x000fe400078e3cff */
[----:B------:R-:W-:-:S02]  /*8ad0*/  LOP3.LUT R20, R20, R179, RZ, 0x3c, !PT ;  /* 0x000000b314147212 */ /* 0x000fc400078e3cff */
[----:B------:R-:W-:Y:S02]  /*8ae0*/  SHF.R.U64 R54, R54, 0x3, RZ ;  /* 0x0000000336367819 */ /* 0x000fe400000012ff */
[----:B------:R-:W-:Y:S02]  /*8af0*/  MOV R28, R6 ;  /* 0x00000006001c7202 */ /* 0x000fe40000000f00 */
[----:B------:R-:W-:Y:S02]  /*8b00*/  LOP3.LUT R30, R30, R181, RZ, 0x3c, !PT ;  /* 0x000000b51e1e7212 */ /* 0x000fe400078e3cff */
[----:B------:R-:W-:Y:S01]  /*8b10*/  SHF.R.U64 R62, R62, 0x3, RZ ;  /* 0x000000033e3e7819 */ /* 0x000fe200000012ff */
[----:B------:R-:W-:Y:S01]  /*8b20*/  STSM.16.M88.4 [R28], R32 ;  /* 0x000000201c007844 */ /* 0x000fe20000000200 */
[----:B------:R-:W-:Y:S02]  /*8b30*/  MOV R10, R10 ;  /* 0x0000000a000a7202 */ /* 0x000fe40000000f00 */
[----:B------:R-:W-:-:S02]  /*8b40*/  F2FP.F16.F32.PACK_AB R56, R57, R56 ;  /* 0x000000383938723e */ /* 0x000fc400000000ff */
[----:B------:R-:W-:Y:S01]  /*8b50*/  LOP3.LUT R38, R38, R183, RZ, 0x3c, !PT ;  /* 0x000000b726267212 */ /* 0x000fe200078e3cff */
[----:B------:R0:W-:Y:S01]  /*8b60*/  STSM.16.M88.4 [R10], R40 ;  /* 0x000000280a007844 */ /* 0x0001e20000000200 */
[----:B------:R-:W-:Y:S02]  /*8b70*/  SHF.R.U64 R70, R70, 0x3, RZ ;  /* 0x0000000346467819 */ /* 0x000fe400000012ff */
[----:B------:R-:W-:Y:S02]  /*8b80*/  MOV R12, R12 ;  /* 0x0000000c000c7202 */ /* 0x000fe40000000f00 */
[----:B------:R-:W-:Y:S02]  /*8b90*/  F2FP.F16.F32.PACK_AB R50, R53, R52 ;  /* 0x000000343532723e */ /* 0x000fe400000000ff */
[----:B------:R-:W-:Y:S02]  /*8ba0*/  F2FP.F16.F32.PACK_AB R51, R158, R51 ;  /* 0x000000339e33723e */ /* 0x000fe400000000ff */
[----:B------:R-:W-:-:S02]  /*8bb0*/  F2FP.F16.F32.PACK_AB R57, R157, R58 ;  /* 0x0000003a9d39723e */ /* 0x000fc400000000ff */
[----:B------:R-:W-:Y:S01]  /*8bc0*/  F2FP.F16.F32.PACK_AB R64, R65, R64 ;  /* 0x000000404140723e */ /* 0x000fe200000000ff */
[----:B------:R-:W-:Y:S01]  /*8bd0*/  STSM.16.M88.4 [R12], R48 ;  /* 0x000000300c007844 */ /* 0x000fe20000000200 */
[----:B------:R-:W-:Y:S02]  /*8be0*/  LOP3.LUT R46, R46, R185, RZ, 0x3c, !PT ;  /* 0x000000b92e2e7212 */ /* 0x000fe400078e3cff */
[----:B------:R-:W-:Y:S02]  /*8bf0*/  SHF.R.U64 R78, R78, 0x3, RZ ;  /* 0x000000034e4e7819 */ /* 0x000fe400000012ff */
[----:B------:R-:W-:Y:S02]  /*8c00*/  LOP3.LUT R98, R103, R98, RZ, 0x3c, !PT ;  /* 0x0000006267627212 */ /* 0x000fe400078e3cff */
[----:B------:R-:W-:Y:S02]  /*8c10*/  MOV R14, R14 ;  /* 0x0000000e000e7202 */ /* 0x000fe40000000f00 */
[----:B------:R-:W-:-:S02]  /*8c20*/  F2FP.F16.F32.PACK_AB R58, R61, R60 ;  /* 0x0000003c3d3a723e */ /* 0x000fc400000000ff */
[----:B------:R-:W-:Y:S02]  /*8c30*/  F2FP.F16.F32.PACK_AB R59, R156, R59 ;  /* 0x0000003b9c3b723e */ /* 0x000fe400000000ff */
[----:B------:R-:W-:Y:S02]  /*8c40*/  F2FP.F16.F32.PACK_AB R65, R155, R66 ;  /* 0x000000429b41723e */ /* 0x000fe400000000ff */
[----:B------:R-:W-:Y:S01]  /*8c50*/  F2FP.F16.F32.PACK_AB R72, R73, R72 ;  /* 0x000000484948723e */ /* 0x000fe200000000ff */
[----:B------:R-:W-:Y:S01]  /*8c60*/  STSM.16.M88.4 [R14], R56 ;  /* 0x000000380e007844 */ /* 0x000fe20000000200 */
        /* <DEDUP_REMOVED lines=22> */
[----:B------:R-:W-:Y:S01]  /*8dd0*/  UISETP.NE.U32.AND UP1, UPT, UR12, URZ, UPT ;  /* 0x0000003f0c00728c */ /* 0x000fe2000bf25070 */
[----:B------:R-:W-:Y:S01]  /*8de0*/  LOP3.LUT R70, R70, R191, RZ, 0x3c, !PT ;  /* 0x000000bf46467212 */ /* 0x000fe200078e3cff */
[----:B------:R-:W1:Y:S01]  /*8df0*/  LDC R77, c[0x0][0xbe8] ;  /* 0x0002fa00ff4d7b82 */ /* 0x000e620000000800 */
[----:B------:R-:W-:-:S02]  /*8e00*/  MOV R38, R38 ;  /* 0x0000002600267202 */ /* 0x000fc40000000f00 */
[----:B------:R-:W-:Y:S02]  /*8e10*/  F2FP.F16.F32.PACK_AB R82, R85, R84 ;  /* 0x000000545552723e */ /* 0x000fe400000000ff */
[----:B------:R-:W-:Y:S02]  /*8e20*/  LOP3.LUT R78, R78, R193, RZ, 0x3c, !PT ;  /* 0x000000c14e4e7212 */ /* 0x000fe400078e3cff */
[----:B------:R-:W-:Y:S01]  /*8e30*/  MOV R46, R46 ;  /* 0x0000002e002e7202 */ /* 0x000fe20000000f00 */
[----:B------:R-:W-:Y:S01]  /*8e40*/  STSM.16.M88.4 [R38], R80 ;  /* 0x0000005026007844 */ /* 0x000fe20000000200 */
[----:B------:R-:W-:Y:S02]  /*8e50*/  MOV R7, R98 ;  /* 0x0000006200077202 */ /* 0x000fe40000000f00 */
        /* <DEDUP_REMOVED lines=29> */
[----:B------:R-:W-:Y:S01]  /*9030*/  F2FP.F16.F32.PACK_AB R138, R141, R140 ;  /* 0x0000008c8d8a723e */ /* 0x000fe200000000ff */
[----:B------:R-:W-:Y:S01]  /*9040*/  STSM.16.M88.4 [R94], R128 ;  /* 0x000000805e007844 */ /* 0x000fe20000000200 */
[----:B------:R-:W-:-:S02]  /*9050*/  F2FP.F16.F32.PACK_AB R139, R143, R142 ;  /* 0x0000008e8f8b723e */ /* 0x000fc400000000ff */
[----:B------:R-:W-:Y:S02]  /*9060*/  F2FP.F16.F32.PACK_AB R145, R147, R146 ;  /* 0x000000929391723e */ /* 0x000fe400000000ff */
        /* <DEDUP_REMOVED lines=9> */
[----:B------:R-:W3:Y:S01]  /*9100*/  @P0 LDG.E R0, desc[UR48][R4.64] ;  /* 0x0000003004000981 */ /* 0x000ee2000c1e1900 */
[----:B------:R-:W-:Y:S01]  /*9110*/  UISETP.NE.AND.EX UP1, UPT, UR13, URZ, UPT, UP1 ;  /* 0x0000003f0d00728c */ /* 0x000fe2000bf25310 */
[----:B-1----:R-:W-:Y:S01]  /*9120*/  ISETP.NE.AND P1, PT, R77, 0x1, PT ;  /* 0x000000014d00780c */ /* 0x002fe20003f25270 */
[----:B------:R-:W-:Y:S01]  /*9130*/  ULDC UR11, c[0x0][0xa88] ;  /* 0x0002a200000b7ab9 */ /* 0x000fe20000000800 */
[----:B------:R-:W-:Y:S01]  /*9140*/  UMOV UR4, URZ ;  /* 0x0000003f00047c82 */ /* 0x000fe20008000000 */
[----:B0-----:R-:W-:-:S02]  /*9150*/  VIADD R10, R16, UR45 ;  /* 0x0000002d100a7c36 */ /* 0x001fc40008000000 */
[----:B------:R-:W-:-:S05]  /*9160*/  PLOP3.LUT P2, PT, PT, PT, UP1, 0x80, 0x0 ;  /* 0x000000000000781c */ /* 0x000fca0003f4f018 */
[----:B------:R-:W-:-:S03]  /*9170*/  @UP1 UIADD3 UR12, UP2, UR14, UR12, URZ ;  /* 0x0000000c0e0c1290 */ /* 0x000fc6000ff5e03f */
[----:B------:R-:W0:Y:S01]  /*9180*/  @P1 LDC R9, c[0x0][0xbec] ;  /* 0x0002fb00ff091b82 */ /* 0x000e220000000800 */
[----:B------:R-:W-:Y:S02]  /*9190*/  @UP1 UIADD3.X UR13, UR15, UR13, URZ, UP2, !UPT ;  /* 0x0000000d0f0d1290 */ /* 0x000fe400097fe43f */
[----:B--2---:R-:W-:-:S04]  /*91a0*/  IMAD.U32 R6, RZ, RZ, UR12 ;  /* 0x0000000cff067e24 */ /* 0x004fc8000f8e00ff */
[----:B------:R-:W-:Y:S01]  /*91b0*/  IMAD.U32 R7, RZ, RZ, UR13 ;  /* 0x0000000dff077e24 */ /* 0x000fe2000f8e00ff */
[----:B------:R-:W1:Y:S01]  /*91c0*/  @P1 LDC R11, c[0x0][0xbf0] ;  /* 0x0002fc00ff0b1b82 */ /* 0x000e620000000800 */
[----:B---3--:R-:W-:Y:S01]  /*91d0*/  @P0 R2UR UR4, R0 ;  /* 0x00000000000402ca */ /* 0x008fe200000e0000 */
[----:B------:R-:W-:-:S06]  /*91e0*/  IMAD.U32 R0, RZ, RZ, UR11 ;  /* 0x0000000bff007e24 */ /* 0x000fcc000f8e00ff */
[----:B------:R2:W5:Y:S01]  /*91f0*/  @P2 LDG.E R0, desc[UR48][R6.64] ;  /* 0x0000003006002981 */ /* 0x000562000c1e1900 */
[----:B01----:R-:W-:Y:S07]  /*9200*/  @P2 BRA `(.L_x_4939) ;  /* 0x0000000000102947 */ /* 0x003fee0003800000 */
[----:B------:R-:W-:Y:S05]  /*9210*/  @!P0 BRA `(.L_x_4939) ;  /* 0x00000000000c8947 */ /* 0x000fea0003800000 */
[----:B--2---:R-:W2:Y:S04]  /*9220*/  LDG.E R7, desc[UR48][R4.64] ;  /* 0x0000003004077981 */ /* 0x004ea8000c1e1900 */
[----:B-----5:R-:W2:Y:S02]  /*9230*/  LDG.E R0, desc[UR48][R4.64+0x4] ;  /* 0x0000043004007981 */ /* 0x020ea4000c1e1900 */
[----:B--2---:R-:W-:-:S07]  /*9240*/  IMAD.IADD R0, R0, 0x1, -R7 ;  /* 0x0000000100007824 */ /* 0x004fce00078e0a07 */
.L_x_4939:
[----:B------:R-:W-:Y:S01]  /*9250*/  USHF.R.S32.HI UR18, URZ, 0x1f, UR43 ;  /* 0x0000001f3f127899 */ /* 0x000fe2000801142b */
[----:B------:R-:W-:Y:S01]  /*9260*/  @P1 IMAD.HI.U32 R4, R10, R9, RZ ;  /* 0x000000090a041227 */ /* 0x000fe200078e00ff */
[----:B------:R-:W-:Y:S01]  /*9270*/  ULDC.64 UR16, c[0x0][0xb90] ;  /* 0x0002e40000107ab9 */ /* 0x000fe20000000a00 */
[----:B------:R-:W-:Y:S01]  /*9280*/  USHF.R.S32.HI UR13, URZ, 0x1f, UR4 ;  /* 0x0000001f3f0d7899 */ /* 0x000fe20008011404 */
[----:B------:R-:W0:Y:S01]  /*9290*/  @P1 LDC R79, c[0x0][0xbf0] ;  /* 0x0002fc00ff4f1b82 */ /* 0x000e220000000800 */
[----:B------:R-:W-:Y:S01]  /*92a0*/  UIMAD UR11, UR18, UR16, URZ ;  /* 0x00000010120b72a4 */ /* 0x000fe2000f8e023f */
[----:B--2---:R-:W-:Y:S01]  /*92b0*/  IMAD.MOV.U32 R6, RZ, RZ, R10 ;  /* 0x000000ffff067224 */ /* 0x004fe200078e000a */
[----:B------:R-:W-:Y:S01]  /*92c0*/  UMOV UR12, UR4 ;  /* 0x00000004000c7c82 */ /* 0x000fe20008000000 */
[----:B------:R-:W-:Y:S01]  /*92d0*/  @P1 SHF.R.U32.HI R6, RZ, R11, R4 ;  /* 0x0000000bff061219 */ /* 0x000fe20000011604 */
[----:B------:R-:W-:Y:S01]  /*92e0*/  UIMAD.WIDE.U32 UR14, UR43, UR16, UR12 ;  /* 0x000000102b0e72a5 */ /* 0x000fe2000f8e000c */
[----:B------:R-:W-:Y:S01]  /*92f0*/  IMAD.MOV.U32 R5, RZ, RZ, 0x2 ;  /* 0x00000002ff057424 */ /* 0x000fe200078e00ff */
[----:B------:R-:W-:Y:S01]  /*9300*/  UIMAD UR11, UR43, UR17, UR11 ;  /* 0x000000112b0b72a4 */ /* 0x000fe2000f8e020b */
[----:B------:R-:W-:Y:S01]  /*9310*/  VIADD R26, R203, UR45 ;  /* 0x0000002dcb1a7c36 */ /* 0x000fe20008000000 */
[----:B------:R-:W-:Y:S01]  /*9320*/  USEL UR41, UR41, URZ, !UP0 ;  /* 0x0000003f29297287 */ /* 0x000fe2000c000000 */
[----:B------:R-:W-:Y:S01]  /*9330*/  IMAD.MOV R4, RZ, RZ, -R6 ;  /* 0x000000ffff047224 */ /* 0x000fe200078e0a06 */
[----:B------:R-:W-:Y:S01]  /*9340*/  ULDC.64 UR16, c[0x0][0xb98] ;  /* 0x0002e60000107ab9 */ /* 0x000fe20000000a00 */
[----:B------:R-:W-:Y:S01]  /*9350*/  UIADD3 UR15, UR15, UR11, URZ ;  /* 0x0000000b0f0f7290 */ /* 0x000fe2000fffe03f */
[----:B-----5:R-:W-:Y:S01]  /*9360*/  IMAD R83, R0, R77, RZ ;  /* 0x0000004d00537224 */ /* 0x020fe200078e02ff */
[----:B------:R-:W-:Y:S01]  /*9370*/  USEL UR40, UR40, URZ, !UP0 ;  /* 0x0000003f28287287 */ /* 0x000fe2000c000000 */
[----:B------:R-:W-:Y:S01]  /*9380*/  IMAD R9, R77, R4, R10 ;  /* 0x000000044d097224 */ /* 0x000fe200078e020a */
[----:B------:R-:W-:Y:S01]  /*9390*/  UIMAD UR11, UR41, UR16, URZ ;  /* 0x00000010290b72a4 */ /* 0x000fe2000f8e023f */
[----:B------:R-:W-:Y:S01]  /*93a0*/  IMAD R4, R200, 0x40, R2 ;  /* 0x00000040c8047824 */ /* 0x000fe200078e0202 */
[----:B------:R-:W-:Y:S01]  /*93b0*/  UIMAD.WIDE.U32 UR14, UR40, UR16, UR14 ;  /* 0x00000010280e72a5 */ /* 0x000fe2000f8e000e */
[----:B------:R-:W-:Y:S01]  /*93c0*/  SHF.R.S32.HI R10, RZ, 0x1f, R6 ;  /* 0x0000001fff0a7819 */ /* 0x000fe20000011406 */
[----:B------:R-:W-:Y:S01]  /*93d0*/  UIMAD UR11, UR40, UR17, UR11 ;  /* 0x00000011280b72a4 */ /* 0x000fe2000f8e020b */
[----:B------:R-:W-:Y:S01]  /*93e0*/  SHF.R.S32.HI R7, RZ, 0x1f, R9 ;  /* 0x0000001fff077819 */ /* 0x000fe20000011409 */
[----:B------:R-:W-:Y:S01]  /*93f0*/  IMAD.WIDE R4, R4, R5, UR8 ;  /* 0x0000000804047e25 */ /* 0x000fe2000f8e0205 */
[----:B------:R-:W-:Y:S01]  /*9400*/  ULDC.64 UR8, c[0x0][0xb88] ;  /* 0x0002e20000087ab9 */ /* 0x000fe20000000a00 */
[----:B------:R-:W-:-:S02]  /*9410*/  IADD3 R6, P0, R6, UR14, RZ ;  /* 0x0000000e06067c10 */ /* 0x000fc4000ff1e0ff */
[----:B------:R-:W-:Y:S01]  /*9420*/  IMAD.U32 R11, RZ, RZ, UR11 ;  /* 0x0000000bff0b7e24 */ /* 0x000fe2000f8e00ff */
[C---:B------:R-:W-:Y:S01]  /*9430*/  IADD3 R33, P2, R4.reuse, 0x5000, RZ ;  /* 0x0000500004217810 */ /* 0x040fe20007f5e0ff */
[----:B------:R-:W-:Y:S01]  /*9440*/  IMAD R12, R7, UR8, RZ ;  /* 0x00000008070c7c24 */ /* 0x000fe2000f8e02ff */
[----:B------:R-:W-:Y:S02]  /*9450*/  IADD3 R53, P3, R4, 0x4000, RZ ;  /* 0x0000400004357810 */ /* 0x000fe40007f7e0ff */
[----:B------:R-:W-:Y:S01]  /*9460*/  IADD3.X R7, R10, UR15, R11, P0, !PT ;  /* 0x0000000f0a077c10 */ /* 0x000fe200087fe40b */
[----:B------:R-:W-:Y:S01]  /*9470*/  IMAD R11, R9, UR9, R12 ;  /* 0x00000009090b7c24 */ /* 0x000fe2000f8e020c */
[----:B------:R-:W-:Y:S01]  /*9480*/  LOP3.LUT R32, R33, 0x380, RZ, 0xc0, !PT ;  /* 0x0000038021207812 */ /* 0x000fe200078ec0ff */
[----:B------:R-:W-:Y:S01]  /*9490*/  ULDC.64 UR14, c[0x0][0xaa0] ;  /* 0x0002a800000e7ab9 */ /* 0x000fe20000000a00 */
[----:B------:R-:W-:Y:S01]  /*94a0*/  LOP3.LUT R52, R53, 0x380, RZ, 0xc0, !PT ;  /* 0x0000038035347812 */ /* 0x000fe200078ec0ff */
[----:B------:R-:W-:Y:S01]  /*94b0*/  IMAD.WIDE.U32 R6, R9, UR8, R6 ;  /* 0x0000000809067c25 */ /* 0x000fe2000f8e0006 */
[----:B------:R-:W-:Y:S01]  /*94c0*/  ULDC.64 UR8, c[0x0][0xb50] ;  /* 0x0002d40000087ab9 */ /* 0x000fe20000000a00 */
[----:B------:R-:W-:-:S02]  /*94d0*/  SHF.R.U64 R32, R32, 0x3, RZ ;  /* 0x0000000320207819 */ /* 0x000fc400000012ff */
[----:B------:R-:W-:Y:S01]  /*94e0*/  IMAD.IADD R7, R7, 0x1, R11 ;  /* 0x0000000107077824 */ /* 0x000fe200078e020b */
[----:B------:R-:W-:Y:S02]  /*94f0*/  LEA R14, P0, R6, UR8, 0x2 ;  /* 0x00000008060e7c11 */ /* 0x000fe4000f8010ff */
[----:B------:R-:W-:Y:S01]  /*9500*/  LOP3.LUT R32, R32, R33, RZ, 0x3c, !PT ;  /* 0x0000002120207212 */ /* 0x000fe200078e3cff */
[----:B------:R-:W-:Y:S01]  /*9510*/  IMAD.X R33, RZ, RZ, R5, P2 ;  /* 0x000000ffff217224 */ /* 0x000fe200010e0605 */
[----:B------:R-:W-:Y:S01]  /*9520*/  LEA.HI.X R15, R6, UR9, R7, 0x2, P0 ;  /* 0x00000009060f7c11 */ /* 0x000fe200080f1407 */
[----:B------:R-:W-:Y:S01]  /*9530*/  SHFL.IDX PT, R20, R14, RZ, 0x1c1f ;  /* 0x001c1fff0e147589 */ /* 0x000fe200000e0000 */
[----:B------:R-:W-:Y:S01]  /*9540*/  IADD3 R29, P0, R4, 0x3000, RZ ;  /* 0x00003000041d7810 */ /* 0x000fe20007f1e0ff */
[----:B------:R-:W-:Y:S01]  /*9550*/  VIADD R6, R26, 0x8 ;  /* 0x000000081a067836 */ /* 0x000fe20000000000 */
[----:B------:R-:W-:Y:S01]  /*9560*/  IADD3 R11, P2, R4, 0xb000, RZ ;  /* 0x0000b000040b7810 */ /* 0x000fe20007f5e0ff */
[----:B------:R-:W1:Y:S01]  /*9570*/  SHFL.IDX PT, R21, R15, RZ, 0x1c1f ;  /* 0x001c1fff0f157589 */ /* 0x000e6200000e0000 */
[----:B------:R-:W-:-:S02]  /*9580*/  LOP3.LUT R28, R29, 0x380, RZ, 0xc0, !PT ;  /* 0x000003801d1c7812 */ /* 0x000fc400078ec0ff */
[----:B------:R-:W-:Y:S01]  /*9590*/  LOP3.LUT R10, R11, 0x380, RZ, 0xc0, !PT ;  /* 0x000003800b0a7812 */ /* 0x000fe200078ec0ff */
[----:B------:R-:W-:Y:S01]  /*95a0*/  SHFL.IDX PT, R46, R14, 0x1, 0x1c1f ;  /* 0x003c1f000e2e7f89 */ /* 0x000fe200000e0000 */
[----:B------:R-:W-:Y:S02]  /*95b0*/  SHF.R.U64 R28, R28, 0x3, RZ ;  /* 0x000000031c1c7819 */ /* 0x000fe400000012ff */
[----:B------:R-:W-:Y:S01]  /*95c0*/  SHF.R.U64 R10, R10, 0x3, RZ ;  /* 0x000000030a0a7819 */ /* 0x000fe200000012ff */
[----:B------:R-:W2:Y:S01]  /*95d0*/  SHFL.IDX PT, R47, R15, 0x1, 0x1c1f ;  /* 0x003c1f000f2f7f89 */ /* 0x000ea200000e0000 */
[----:B------:R-:W-:Y:S01]  /*95e0*/  LOP3.LUT R28, R28, R29, RZ, 0x3c, !PT ;  /* 0x0000001d1c1c7212 */ /* 0x000fe200078e3cff */
[----:B------:R-:W-:Y:S01]  /*95f0*/  IMAD.X R29, RZ, RZ, R5, P0 ;  /* 0x000000ffff1d7224 */ /* 0x000fe200000e0605 */
[----:B------:R-:W-:Y:S02]  /*9600*/  IADD3 R57, P0, R4, 0x9000, RZ ;  /* 0x0000900004397810 */ /* 0x000fe40007f1e0ff */
[----:B------:R-:W-:-:S02]  /*9610*/  SHF.R.U64 R52, R52, 0x3, RZ ;  /* 0x0000000334347819 */ /* 0x000fc400000012ff */
[----:B------:R-:W-:Y:S02]  /*9620*/  LOP3.LUT R56, R57, 0x380, RZ, 0xc0, !PT ;  /* 0x0000038039387812 */ /* 0x000fe400078ec0ff */
[----:B------:R-:W-:Y:S01]  /*9630*/  LOP3.LUT R10, R10, R11, RZ, 0x3c, !PT ;  /* 0x0000000b0a0a7212 */ /* 0x000fe200078e3cff */
[--C-:B------:R-:W-:Y:S01]  /*9640*/  IMAD.X R11, RZ, RZ, R5.reuse, P2 ;  /* 0x000000ffff0b7224 */ /* 0x100fe200010e0605 */
[----:B------:R-:W-:Y:S02]  /*9650*/  SHF.R.U64 R56, R56, 0x3, RZ ;  /* 0x0000000338387819 */ /* 0x000fe400000012ff */
[----:B------:R-:W-:Y:S01]  /*9660*/  LOP3.LUT R52, R52, R53, RZ, 0x3c, !PT ;  /* 0x0000003534347212 */ /* 0x000fe200078e3cff */
[--C-:B------:R-:W-:Y:S01]  /*9670*/  IMAD.X R53, RZ, RZ, R5.reuse, P3 ;  /* 0x000000ffff357224 */ /* 0x100fe200018e0605 */
[----:B------:R-:W-:Y:S01]  /*9680*/  LOP3.LUT R56, R56, R57, RZ, 0x3c, !PT ;  /* 0x0000003938387212 */ /* 0x000fe200078e3cff */
[----:B------:R-:W-:Y:S01]  /*9690*/  IMAD.X R57, RZ, RZ, R5, P0 ;  /* 0x000000ffff397224 */ /* 0x000fe200000e0605 */
[----:B------:R-:W-:-:S02]  /*96a0*/  LOP3.LUT P0, RZ, R201, 0x3, RZ, 0xc0, !PT ;  /* 0x00000003c9ff7812 */ /* 0x000fc4000780c0ff */
[----:B------:R-:W-:Y:S02]  /*96b0*/  IADD3 R45, P3, R4, 0xa000, RZ ;  /* 0x0000a000042d7810 */ /* 0x000fe40007f7e0ff */
[----:B------:R-:W-:Y:S02]  /*96c0*/  ISETP.GE.OR P2, PT, R26, R83, P0 ;  /* 0x000000531a00720c */ /* 0x000fe40000746670 */
[----:B------:R-:W-:Y:S02]  /*96d0*/  LOP3.LUT R44, R45, 0x380, RZ, 0xc0, !PT ;  /* 0x000003802d2c7812 */ /* 0x000fe400078ec0ff */
[C---:B------:R-:W-:Y:S02]  /*96e0*/  IADD3 R13, P5, R4.reuse, 0x1000, RZ ;  /* 0x00001000040d7810 */ /* 0x040fe40007fbe0ff */
[----:B------:R-:W-:Y:S02]  /*96f0*/  IADD3 R25, P4, R4, 0x2000, RZ ;  /* 0x0000200004197810 */ /* 0x000fe40007f9e0ff */
[----:B------:R-:W-:-:S02]  /*9700*/  SHF.R.U64 R44, R44, 0x3, RZ ;  /* 0x000000032c2c7819 */ /* 0x000fc400000012ff */
[----:B------:R-:W-:Y:S02]  /*9710*/  LOP3.LUT R12, R13, 0x380, RZ, 0xc0, !PT ;  /* 0x000003800d0c7812 */ /* 0x000fe400078ec0ff */
[----:B------:R-:W-:Y:S01]  /*9720*/  LOP3.LUT R24, R25, 0x380, RZ, 0xc0, !PT ;  /* 0x0000038019187812 */ /* 0x000fe200078ec0ff */
[----:B-1----:R1:W-:Y:S01]  /*9730*/  @!P2 ST.E desc[UR48][R20.64], R8 ;  /* 0x000000081400a985 */ /* 0x0023e2000c101930 */
[----:B------:R-:W-:Y:S01]  /*9740*/  LOP3.LUT R44, R44, R45, RZ, 0x3c, !PT ;  /* 0x0000002d2c2c7212 */ /* 0x000fe200078e3cff */
[----:B------:R-:W-:Y:S01]  /*9750*/  IMAD.X R45, RZ, RZ, R5, P3 ;  /* 0x000000ffff2d7224 */ /* 0x000fe200018e0605 */
[----:B------:R-:W-:Y:S02]  /*9760*/  SHF.R.U64 R12, R12, 0x3, RZ ;  /* 0x000000030c0c7819 */ /* 0x000fe400000012ff */
[----:B------:R-:W-:Y:S02]  /*9770*/  SHF.R.U64 R24, R24, 0x3, RZ ;  /* 0x0000000318187819 */ /* 0x000fe400000012ff */
[----:B------:R-:W-:-:S02]  /*9780*/  IADD3 R7, P3, R4, 0xf000, RZ ;  /* 0x0000f00004077810 */ /* 0x000fc40007f7e0ff */
[----:B------:R-:W-:Y:S02]  /*9790*/  LOP3.LUT R12, R12, R13, RZ, 0x3c, !PT ;  /* 0x0000000d0c0c7212 */ /* 0x000fe400078e3cff */
[----:B------:R-:W-:Y:S01]  /*97a0*/  LOP3.LUT R24, R24, R25, RZ, 0x3c, !PT ;  /* 0x0000001918187212 */ /* 0x000fe200078e3cff */
[----:B-1----:R-:W1:Y:S01]  /*97b0*/  @P1 LDC R21, c[0x0][0xbec] ;  /* 0x0002fb00ff151b82 */ /* 0x002e620000000800 */
[----:B------:R-:W-:Y:S01]  /*97c0*/  IADD3.X R13, RZ, R5, RZ, P5, !PT ;  /* 0x00000005ff0d7210 */ /* 0x000fe20002ffe4ff */
[--C-:B------:R-:W-:Y:S01]  /*97d0*/  IMAD.X R25, RZ, RZ, R5.reuse, P4 ;  /* 0x000000ffff197224 */ /* 0x100fe200020e0605 */
[----:B------:R-:W-:Y:S01]  /*97e0*/  LOP3.LUT R0, R7, 0x380, RZ, 0xc0, !PT ;  /* 0x0000038007007812 */ /* 0x000fe200078ec0ff */
[----:B------:R-:W-:Y:S01]  /*97f0*/  UIMAD UR11, UR13, UR14, URZ ;  /* 0x0000000e0d0b72a4 */ /* 0x000fe2000f8e023f */
[C---:B------:R-:W-:Y:S01]  /*9800*/  IADD3 R37, P6, R4.reuse, 0x6000, RZ ;  /* 0x0000600004257810 */ /* 0x040fe20007fde0ff */
[----:B------:R-:W-:Y:S01]  /*9810*/  UIMAD.WIDE.U32 UR8, UR4, UR14, URZ ;  /* 0x0000000e040872a5 */ /* 0x000fe2000f8e003f */
[C---:B------:R-:W-:Y:S01]  /*9820*/  IADD3 R41, P5, R4.reuse, 0x7000, RZ ;  /* 0x0000700004297810 */ /* 0x040fe20007fbe0ff */
[----:B------:R-:W-:Y:S01]  /*9830*/  IMAD.X R49, RZ, RZ, R5, P3 ;  /* 0x000000ffff317224 */ /* 0x000fe200018e0605 */
[----:B------:R-:W-:-:S02]  /*9840*/  IADD3 R65, P4, R4, 0x8000, RZ ;  /* 0x0000800004417810 */ /* 0x000fc40007f9e0ff */
[----:B------:R-:W-:Y:S01]  /*9850*/  SHF.R.U64 R0, R0, 0x3, RZ ;  /* 0x0000000300007819 */ /* 0x000fe200000012ff */
[----:B------:R-:W-:Y:S01]  /*9860*/  UIMAD UR11, UR4, UR15, UR11 ;  /* 0x0000000f040b72a4 */ /* 0x000fe2000f8e020b */
[----:B------:R-:W-:Y:S01]  /*9870*/  LOP3.LUT R36, R37, 0x380, RZ, 0xc0, !PT ;  /* 0x0000038025247812 */ /* 0x000fe200078ec0ff */
[----:B------:R-:W-:Y:S01]  /*9880*/  ULDC.64 UR12, c[0x0][0xae8] ;  /* 0x0002ba00000c7ab9 */ /* 0x000fe20000000a00 */
[----:B------:R-:W-:Y:S02]  /*9890*/  LOP3.LUT R40, R41, 0x380, RZ, 0xc0, !PT ;  /* 0x0000038029287812 */ /* 0x000fe400078ec0ff */
[----:B------:R-:W-:Y:S02]  /*98a0*/  LOP3.LUT R64, R65, 0x380, RZ, 0xc0, !PT ;  /* 0x0000038041407812 */ /* 0x000fe400078ec0ff */
[----:B------:R-:W-:Y:S02]  /*98b0*/  ISETP.GE.OR P0, PT, R6, R83, P0 ;  /* 0x000000530600720c */ /* 0x000fe40000706670 */
[----:B------:R-:W-:Y:S01]  /*98c0*/  LOP3.LUT R48, R0, R7, RZ, 0x3c, !PT ;  /* 0x0000000700307212 */ /* 0x000fe200078e3cff */
[----:B------:R-:W-:Y:S01]  /*98d0*/  IMAD R0, R23, 0x20, R200 ;  /* 0x0000002017007824 */ /* 0x000fe200078e02c8 */
[----:B------:R-:W-:Y:S01]  /*98e0*/  SHF.R.U64 R36, R36, 0x3, RZ ;  /* 0x0000000324247819 */ /* 0x000fe200000012ff */
[----:B------:R-:W-:Y:S01]  /*98f0*/  UIADD3 UR9, UR9, UR11, URZ ;  /* 0x0000000b09097290 */ /* 0x000fe2000fffe03f */
[----:B------:R-:W-:Y:S01]  /*9900*/  SHF.R.U64 R40, R40, 0x3, RZ ;  /* 0x0000000328287819 */ /* 0x000fe200000012ff */
[----:B------:R-:W-:Y:S01]  /*9910*/  UIMAD UR4, UR18, UR12, URZ ;  /* 0x0000000c120472a4 */ /* 0x000fe2000f8e023f */
[----:B------:R-:W-:Y:S01]  /*9920*/  SHF.R.U64 R64, R64, 0x3, RZ ;  /* 0x0000000340407819 */ /* 0x000fe200000012ff */
[----:B------:R-:W-:Y:S01]  /*9930*/  VIADD R78, R0, UR45 ;  /* 0x0000002d004e7c36 */ /* 0x000fe20008000000 */
[----:B------:R-:W-:Y:S01]  /*9940*/  LOP3.LUT R36, R36, R37, RZ, 0x3c, !PT ;  /* 0x0000002524247212 */ /* 0x000fe200078e3cff */
[--C-:B------:R-:W-:Y:S01]  /*9950*/  IMAD.X R37, RZ, RZ, R5.reuse, P6 ;  /* 0x000000ffff257224 */ /* 0x100fe200030e0605 */
[----:B------:R-:W-:Y:S01]  /*9960*/  LOP3.LUT R40, R40, R41, RZ, 0x3c, !PT ;  /* 0x0000002928287212 */ /* 0x000fe200078e3cff */
[--C-:B------:R-:W-:Y:S01]  /*9970*/  IMAD.X R41, RZ, RZ, R5.reuse, P5 ;  /* 0x000000ffff297224 */ /* 0x100fe200028e0605 */
[----:B------:R-:W-:Y:S01]  /*9980*/  LOP3.LUT R64, R64, R65, RZ, 0x3c, !PT ;  /* 0x0000004140407212 */ /* 0x000fe200078e3cff */
[----:B------:R-:W-:Y:S01]  /*9990*/  IMAD.X R65, RZ, RZ, R5, P4 ;  /* 0x000000ffff417224 */ /* 0x000fe200020e0605 */
[----:B------:R-:W-:Y:S01]  /*99a0*/  UIMAD UR4, UR43, UR13, UR4 ;  /* 0x0000000d2b0472a4 */ /* 0x000fe2000f8e0204 */
[C---:B------:R-:W-:Y:S01]  /*99b0*/  IADD3 R73, P6, R4.reuse, 0xc000, RZ ;  /* 0x0000c00004497810 */ /* 0x040fe20007fde0ff */
[----:B------:R-:W-:Y:S01]  /*99c0*/  UIMAD.WIDE.U32 UR8, UR43, UR12, UR8 ;  /* 0x0000000c2b0872a5 */ /* 0x000fe2000f8e0008 */
[C---:B------:R-:W-:Y:S01]  /*99d0*/  IADD3 R69, P5, R4.reuse, 0xd000, RZ ;  /* 0x0000d00004457810 */ /* 0x040fe20007fbe0ff */
[----:B--2---:R2:W-:Y:S01]  /*99e0*/  @!P0 ST.E desc[UR48][R46.64], R3 ;  /* 0x000000032e008985 */ /* 0x0045e2000c101930 */
[----:B------:R-:W-:Y:S01]  /*99f0*/  IADD3 R61, P4, R4, 0xe000, RZ ;  /* 0x0000e000043d7810 */ /* 0x000fe20007f9e0ff */
[----:B------:R-:W-:Y:S01]  /*9a00*/  ULDC.64 UR12, c[0x0][0xaf0] ;  /* 0x0002bc00000c7ab9 */ /* 0x000fe20000000a00 */
[----:B-1----:R-:W-:Y:S01]  /*9a10*/  @P1 IMAD.HI.U32 R0, R78, R21, RZ ;  /* 0x000000154e001227 */ /* 0x002fe200078e00ff */
[----:B------:R-:W-:Y:S01]  /*9a20*/  UIADD3 UR9, UR9, UR4, URZ ;  /* 0x0000000409097290 */ /* 0x000fe2000fffe03f */
[----:B------:R-:W-:Y:S01]  /*9a30*/  LOP3.LUT R72, R73, 0x380, RZ, 0xc0, !PT ;  /* 0x0000038049487812 */ /* 0x000fe200078ec0ff */
[----:B------:R-:W-:Y:S01]  /*9a40*/  UIMAD UR4, UR41, UR12, URZ ;  /* 0x0000000c290472a4 */ /* 0x000fe2000f8e023f */
[----:B------:R-:W-:Y:S01]  /*9a50*/  LOP3.LUT R68, R69, 0x380, RZ, 0xc0, !PT ;  /* 0x0000038045447812 */ /* 0x000fe200078ec0ff */
[----:B------:R-:W5:Y:S01]  /*9a60*/  LD.E.128 R12, desc[UR48][R12.64] ;  /* 0x000000300c0c7980 */ /* 0x000f62000c101d00 */
[----:B------:R-:W-:-:S02]  /*9a70*/  LOP3.LUT R60, R61, 0x380, RZ, 0xc0, !PT ;  /* 0x000003803d3c7812 */ /* 0x000fc400078ec0ff */
[----:B------:R-:W-:Y:S01]  /*9a80*/  LOP3.LUT R9, R4, 0x380, RZ, 0xc0, !PT ;  /* 0x0000038004097812 */ /* 0x000fe200078ec0ff */
[----:B--2---:R-:W-:Y:S01]  /*9a90*/  IMAD.MOV.U32 R3, RZ, RZ, R78 ;  /* 0x000000ffff037224 */ /* 0x004fe200078e004e */
[----:B0-----:R-:W-:Y:S01]  /*9aa0*/  @P1 SHF.R.U32.HI R3, RZ, R79, R0 ;  /* 0x0000004fff031219 */ /* 0x001fe20000011600 */
[----:B------:R-:W-:Y:S01]  /*9ab0*/  UIMAD UR4, UR40, UR13, UR4 ;  /* 0x0000000d280472a4 */ /* 0x000fe2000f8e0204 */
[----:B------:R-:W-:Y:S01]  /*9ac0*/  SHF.R.U64 R72, R72, 0x3, RZ ;  /* 0x0000000348487819 */ /* 0x000fe200000012ff */
[----:B------:R-:W-:Y:S01]  /*9ad0*/  UIMAD.WIDE.U32 UR8, UR40, UR12, UR8 ;  /* 0x0000000c280872a5 */ /* 0x000fe2000f8e0008 */
[----:B------:R-:W-:Y:S01]  /*9ae0*/  SHF.R.U64 R68, R68, 0x3, RZ ;  /* 0x0000000344447819 */ /* 0x000fe200000012ff */
[----:B------:R-:W5:Y:S01]  /*9af0*/  LD.E.128 R24, desc[UR48][R24.64] ;  /* 0x0000003018187980 */ /* 0x000f62000c101d00 */
[----:B------:R-:W-:Y:S02]  /*9b00*/  SHF.R.U64 R60, R60, 0x3, RZ ;  /* 0x000000033c3c7819 */ /* 0x000fe400000012ff */
[----:B------:R-:W-:Y:S01]  /*9b10*/  SHF.R.U64 R9, R9, 0x3, RZ ;  /* 0x0000000309097819 */ /* 0x000fe200000012ff */
[----:B------:R-:W-:Y:S01]  /*9b20*/  UIADD3 UR4, UR9, UR4, URZ ;  /* 0x0000000409047290 */ /* 0x000fe2000fffe03f */
[--C-:B------:R-:W-:Y:S01]  /*9b30*/  SHF.R.S32.HI R0, RZ, 0x1f, R3.reuse ;  /* 0x0000001fff007819 */ /* 0x100fe20000011403 */
[----:B------:R-:W-:Y:S01]  /*9b40*/  IMAD.MOV R76, RZ, RZ, -R3 ;  /* 0x000000ffff4c7224 */ /* 0x000fe200078e0a03 */
[----:B------:R-:W-:Y:S01]  /*9b50*/  LOP3.LUT R72, R72, R73, RZ, 0x3c, !PT ;  /* 0x0000004948487212 */ /* 0x000fe200078e3cff */
[--C-:B------:R-:W-:Y:S01]  /*9b60*/  IMAD.X R73, RZ, RZ, R5.reuse, P6 ;  /* 0x000000ffff497224 */ /* 0x100fe200030e0605 */
[----:B------:R-:W-:Y:S01]  /*9b70*/  LOP3.LUT R68, R68, R69, RZ, 0x3c, !PT ;  /* 0x0000004544447212 */ /* 0x000fe200078e3cff */
[--C-:B------:R-:W-:Y:S01]  /*9b80*/  IMAD.X R69, RZ, RZ, R5.reuse, P5 ;  /* 0x000000ffff457224 */ /* 0x100fe200028e0605 */
[----:B------:R-:W-:Y:S01]  /*9b90*/  LOP3.LUT R60, R60, R61, RZ, 0x3c, !PT ;  /* 0x0000003d3c3c7212 */ /* 0x000fe200078e3cff */
[----:B------:R-:W-:Y:S01]  /*9ba0*/  IMAD.X R61, RZ, RZ, R5, P4 ;  /* 0x000000ffff3d7224 */ /* 0x000fe200020e0605 */
[----:B------:R-:W-:Y:S01]  /*9bb0*/  LOP3.LUT R4, R9, R4, RZ, 0x3c, !PT ;  /* 0x0000000409047212 */ /* 0x000fe200078e3cff */
[----:B------:R-:W-:Y:S01]  /*9bc0*/  ULDC.64 UR12, c[0x0][0xae0] ;  /* 0x0002b800000c7ab9 */ /* 0x000fe20000000a00 */
[----:B------:R-:W-:Y:S01]  /*9bd0*/  IMAD R77, R77, R76, R78 ;  /* 0x0000004c4d4d7224 */ /* 0x000fe200078e024e */
[----:B------:R-:W-:Y:S01]  /*9be0*/  MOV R20, UR8 ;  /* 0x0000000800147c02 */ /* 0x000fe20008000f00 */
[----:B------:R-:W-:Y:S01]  /*9bf0*/  IMAD R0, R0, UR12, RZ ;  /* 0x0000000c00007c24 */ /* 0x000fe2000f8e02ff */
[----:B------:R-:W5:Y:S01]  /*9c00*/  LD.E.128 R28, desc[UR48][R28.64] ;  /* 0x000000301c1c7980 */ /* 0x000f62000c101d00 */
[----:B------:R-:W-:Y:S01]  /*9c10*/  IMAD.U32 R21, RZ, RZ, UR9 ;  /* 0x00000009ff157e24 */ /* 0x000fe2000f8e00ff */
[----:B------:R-:W-:Y:S01]  /*9c20*/  ULDC.64 UR8, c[0x0][0xad8] ;  /* 0x0002b60000087ab9 */ /* 0x000fe20000000a00 */
[----:B------:R-:W-:Y:S01]  /*9c30*/  IMAD.U32 R21, RZ, RZ, UR4 ;  /* 0x00000004ff157e24 */ /* 0x000fe2000f8e00ff */
[----:B------:R-:W5:Y:S01]  /*9c40*/  LD.E.128 R4, desc[UR48][R4.64] ;  /* 0x0000003004047980 */ /* 0x000f62000c101d00 */
[----:B------:R-:W-:Y:S01]  /*9c50*/  IMAD R79, R3, UR13, R0 ;  /* 0x0000000d034f7c24 */ /* 0x000fe2000f8e0200 */
[----:B------:R-:W-:-:S02]  /*9c60*/  SHF.R.S32.HI R0, RZ, 0x1f, R77 ;  /* 0x0000001fff007819 */ /* 0x000fc4000001144d */
[----:B------:R-:W5:Y:S01]  /*9c70*/  LD.E.128 R52, desc[UR48][R52.64] ;  /* 0x0000003034347980 */ /* 0x000f62000c101d00 */
[----:B------:R-:W-:-:S03]  /*9c80*/  IMAD.WIDE.U32 R20, R3, UR12, R20 ;  /* 0x0000000c03147c25 */ /* 0x000fc6000f8e0014 */
        /* <DEDUP_REMOVED lines=19> */
[----:B------:R-:W-:Y:S01]  /*9dc0*/  VIADD R84, R200, UR45 ;  /* 0x0000002dc8547c36 */ /* 0x000fe20008000000 */
[----:B------:R-:W-:Y:S01]  /*9dd0*/  UIADD3 UR10, UR10, 0x22820, URZ ;  /* 0x000228200a0a7890 */ /* 0x000fe2000fffe03f */
[C---:B------:R-:W-:Y:S02]  /*9de0*/  IMAD R3, R77.reuse, UR9, R76 ;  /* 0x000000094d037c24 */ /* 0x040fe4000f8e024c */
[----:B------:R-:W-:Y:S01]  /*9df0*/  IMAD.WIDE.U32 R20, R77, UR8, R20 ;  /* 0x000000084d147c25 */ /* 0x000fe2000f8e0014 */
[----:B------:R-:W-:Y:S01]  /*9e00*/  ISETP.GE.AND P2, PT, R84, R83, PT ;  /* 0x000000535400720c */ /* 0x000fe20003f46270 */
[----:B------:R-:W-:Y:S01]  /*9e10*/  ULDC.64 UR8, c[0x0][0xa80] ;  /* 0x0002a00000087ab9 */ /* 0x000fe20000000a00 */
[----:B------:R-:W-:Y:S01]  /*9e20*/  UPRMT UR10, URZ, 0x654, UR10 ;  /* 0x000006543f0a7896 */ /* 0x000fe2000800000a */
[----:B------:R-:W-:Y:S01]  /*9e30*/  IMAD.IADD R3, R21, 0x1, R3 ;  /* 0x0000000115037824 */ /* 0x000fe200078e0203 */
[----:B------:R-:W-:Y:S01]  /*9e40*/  LEA R82, P3, R20, UR8, 0x1 ;  /* 0x0000000814527c11 */ /* 0x000fe2000f8608ff */
[----:B------:R-:W-:-:S03]  /*9e50*/  VIADD R0, R84, 0x20 ;  /* 0x0000002054007836 */ /* 0x000fc60000000000 */
[----:B------:R-:W-:Y:S02]  /*9e60*/  LEA.HI.X R3, R20, UR9, R3, 0x1, P3 ;  /* 0x0000000914037c11 */ /* 0x000fe400098f0c03 */
[-C--:B------:R-:W-:Y:S01]  /*9e70*/  ISETP.GE.AND P1, PT, R0, R83.reuse, PT ;  /* 0x000000530000720c */ /* 0x080fe20003f26270 */
[----:B------:R-:W-:Y:S01]  /*9e80*/  VIADD R0, R84, 0x40 ;  /* 0x0000004054007836 */ /* 0x000fe20000000000 */
[----:B0-----:R0:W1:Y:S01]  /*9e90*/  SHFL.IDX PT, R85, R82, RZ, 0x181f ;  /* 0x00181fff52557589 */ /* 0x00106200000e0000 */
[----:B------:R-:W-:Y:S01]  /*9ea0*/  BSSY B1, `(.L_x_4940) ;  /* 0x0000016000017945 */ /* 0x000fe20003800000 */
[----:B------:R-:W-:Y:S02]  /*9eb0*/  SYNCS.ARRIVE.TRANS64.RED.A1T0 RZ, [UR10], RZ ;  /* 0x000000ffffff79a7 */ /* 0x000fe4000810040a */
[----:B------:R0:W2:Y:S01]  /*9ec0*/  SHFL.IDX PT, R81, R3, RZ, 0x181f ;  /* 0x00181fff03517589 */ /* 0x0000a200000e0000 */
        /* <DEDUP_REMOVED lines=19> */
.L_x_4941:
[----:B------:R-:W-:Y:S05]  /*a000*/  BSYNC B1 ;  /* 0x0000000000017941 */ /* 0x000fea0003800000 */
.L_x_4940:
        /* <DEDUP_REMOVED lines=21> */
.L_x_4943:
[----:B------:R-:W-:Y:S05]  /*a160*/  BSYNC B1 ;  /* 0x0000000000017941 */ /* 0x000fea0003800000 */
.L_x_4942:
        /* <DEDUP_REMOVED lines=21> */
.L_x_4945:
[----:B------:R-:W-:Y:S05]  /*a2c0*/  BSYNC B1 ;  /* 0x0000000000017941 */ /* 0x000fea0003800000 */
.L_x_4944:
[----:B------:R-:W-:Y:S01]  /*a2d0*/  VIADD R0, R84, 0x60 ;  /* 0x0000006054007836 */ /* 0x000fe20000000000 */
[----:B0--3--:R-:W3:Y:S04]  /*a2e0*/  SHFL.IDX PT, R3, R3, 0x3, 0x181f ;  /* 0x00781f0003037f89 */ /* 0x009ee800000e0000 */
        /* <DEDUP_REMOVED lines=22> */
.L_x_4938:
        /* <DEDUP_REMOVED lines=33> */
.L_x_4947:
[----:B------:R-:W-:Y:S01]  /*a660*/  USEL UR40, UR40, URZ, !UP0 ;  /* 0x0000003f28287287 */ /* 0x000fe2000c000000 */
[----:B------:R-:W-:Y:S01]  /*a670*/  BSSY B1, `(.L_x_4948) ;  /* 0x000002c000017945 */ /* 0x000fe20003800000 */
[----:B------:R-:W-:-:S03]  /*a680*/  USEL UR41, UR41, URZ, !UP0 ;  /* 0x0000003f29297287 */ /* 0x000fc6000c000000 */
[----:B------:R-:W-:Y:S09]  /*a690*/  @P1 BRA `(.L_x_4949) ;  /* 0x0000000000a41947 */ /* 0x000ff20003800000 */
        /* <DEDUP_REMOVED lines=41> */
.L_x_4949:
[----:B------:R-:W-:Y:S05]  /*a930*/  BSYNC B1 ;  /* 0x0000000000017941 */ /* 0x000fea0003800000 */
.L_x_4948:
[----:B------:R-:W1:Y:S01]  /*a940*/  @P0 LDC R5, c[0x0][0xbf0] ;  /* 0x0002fc00ff050b82 */ /* 0x000e620000000800 */
[----:B------:R-:W-:Y:S01]  /*a950*/  ULDC.64 UR14, c[0x0][0xaa0] ;  /* 0x0002a800000e7ab9 */ /* 0x000fe20000000a00 */
[----:B0-----:R-:W-:Y:S01]  /*a960*/  LEA R3, R23, R200, 0x5 ;  /* 0x000000c817037211 */ /* 0x001fe200078e28ff */
[----:B------:R-:W-:Y:S01]  /*a970*/  UIMAD UR10, UR11, UR14, URZ ;  /* 0x0000000e0b0a72a4 */ /* 0x000fe2000f8e023f */
[----:B------:R-:W-:Y:S01]  /*a980*/  BSSY B1, `(.L_x_4950) ;  /* 0x0000041000017945 */ /* 0x000fe20003800000 */
[----:B------:R-:W-:Y:S02]  /*a990*/  UIMAD.WIDE.U32 UR8, UR4, UR14, URZ ;  /* 0x0000000e040872a5 */ /* 0x000fe4000f8e003f */
[----:B------:R-:W-:Y:S01]  /*a9a0*/  UIMAD UR10, UR4, UR15, UR10 ;  /* 0x0000000f040a72a4 */ /* 0x000fe2000f8e020a */
[----:B------:R-:W-:Y:S02]  /*a9b0*/  VIADD R8, R3, UR45 ;  /* 0x0000002d03087c36 */ /* 0x000fe40008000000 */
[----:B------:R-:W-:Y:S01]  /*a9c0*/  ULDC.64 UR14, c[0x0][0xae8] ;  /* 0x0002ba00000e7ab9 */ /* 0x000fe20000000a00 */
[----:B------:R-:W-:Y:S01]  /*a9d0*/  UIADD3 UR9, UR9, UR10, URZ ;  /* 0x0000000a09097290 */ /* 0x000fe2000fffe03f */
[----:B------:R-:W-:Y:S01]  /*a9e0*/  @P0 IMAD.HI.U32 R4, R8, R9, RZ ;  /* 0x0000000908040227 */ /* 0x000fe200078e00ff */
[----:B------:R-:W-:-:S02]  /*a9f0*/  UIMAD UR4, UR12, UR14, URZ ;  /* 0x0000000e0c0472a4 */ /* 0x000fc4000f8e023f */
[----:B------:R-:W-:Y:S01]  /*aa00*/  UIMAD.WIDE.U32 UR8, UR43, UR14, UR8 ;  /* 0x0000000e2b0872a5 */ /* 0x000fe2000f8e0008 */
[----:B------:R-:W-:Y:S01]  /*aa10*/  IMAD.MOV.U32 R3, RZ, RZ, R8 ;  /* 0x000000ffff037224 */ /* 0x000fe200078e0008 */
[----:B------:R-:W-:Y:S01]  /*aa20*/  UIMAD UR4, UR43, UR15, UR4 ;  /* 0x0000000f2b0472a4 */ /* 0x000fe2000f8e0204 */
[----:B------:R-:W-:-:S03]  /*aa30*/  ULDC.64 UR10, c[0x0][0xaf0] ;  /* 0x0002bc00000a7ab9 */ /* 0x000fc60000000a00 */
[----:B------:R-:W-:Y:S02]  /*aa40*/  UIADD3 UR9, UR9, UR4, URZ ;  /* 0x0000000409097290 */ /* 0x000fe4000fffe03f */
[----:B------:R-:W-:Y:S01]  /*aa50*/  UIMAD UR4, UR41, UR10, URZ ;  /* 0x0000000a290472a4 */ /* 0x000fe2000f8e023f */
[----:B-1----:R-:W-:Y:S01]  /*aa60*/  @P0 SHF.R.U32.HI R3, RZ, R5, R4 ;  /* 0x00000005ff030219 */ /* 0x002fe20000011604 */
        /* <DEDUP_REMOVED lines=8> */
[----:B------:R-:W-:Y:S01]  /*aaf0*/  IMAD.U32 R4, RZ, RZ, UR8 ;  /* 0x00000008ff047e24 */ /* 0x000fe2000f8e00ff */
[----:B------:R-:W-:Y:S01]  /*ab00*/  ULDC.64 UR8, c[0x0][0xad8] ;  /* 0x0002b60000087ab9 */ /* 0x000fe20000000a00 */
[----:B------:R-:W-:Y:S02]  /*ab10*/  IMAD.U32 R5, RZ, RZ, UR4 ;  /* 0x00000004ff057e24 */ /* 0x000fe4000f8e00ff */
[----:B------:R-:W-:Y:S02]  /*ab20*/  IMAD R7, R11, R7, R8 ;  /* 0x000000070b077224 */ /* 0x000fe400078e0208 */
[----:B------:R-:W-:-:S02]  /*ab30*/  IMAD R9, R3, UR11, R6 ;  /* 0x0000000b03097c24 */ /* 0x000fc4000f8e0206 */
[----:B------:R-:W-:Y:S01]  /*ab40*/  IMAD.WIDE.U32 R4, R3, UR10, R4 ;  /* 0x0000000a03047c25 */ /* 0x000fe2000f8e0004 */
[----:B------:R-:W-:-:S03]  /*ab50*/  SHF.R.S32.HI R3, RZ, 0x1f, R7 ;  /* 0x0000001fff037819 */ /* 0x000fc60000011407 */
        /* <DEDUP_REMOVED lines=35> */
.L_x_4951:
[----:B------:R-:W-:Y:S05]  /*ad90*/  BSYNC B1 ;  /* 0x0000000000017941 */ /* 0x000fea0003800000 */
.L_x_4950:
        /* <DEDUP_REMOVED lines=21> */
.L_x_4953:
[----:B------:R-:W-:Y:S05]  /*aef0*/  BSYNC B1 ;  /* 0x0000000000017941 */ /* 0x000fea0003800000 */
.L_x_4952:
        /* <DEDUP_REMOVED lines=21> */
.L_x_4955:
[----:B------:R-:W-:Y:S05]  /*b050*/  BSYNC B1 ;  /* 0x0000000000017941 */ /* 0x000fea0003800000 */
.L_x_4954:
        /* <DEDUP_REMOVED lines=22> */
.L_x_4946:
[----:B------:R-:W-:Y:S05]  /*b1c0*/  BSYNC B0 ;  /* 0x0000000000007941 */ /* 0x000fea0003800000 */
.L_x_4937:
[----:B------:R-:W-:Y:S02]  /*b1d0*/  ULDC UR4, c[0x0][0xc3c] ;  /* 0x00030f0000047ab9 */ /* 0x000fe40000000800 */
[----:B------:R-:W-:-:S06]  /*b1e0*/  UISETP.GE.AND UP0, UPT, UR7, UR4, UPT ;  /* 0x000000040700728c */ /* 0x000fcc000bf06270 */
[----:B------:R-:W-:-:S13]  /*b1f0*/  PLOP3.LUT P0, PT, PT, PT, UP0, 0x80, 0x0 ;  /* 0x000000000000781c */ /* 0x000fda0003f0f008 */
[----:B------:R-:W-:Y:S05]  /*b200*/  @!P0 BRA `(.L_x_4956) ;  /* 0xffffff5800e08947 */ /* 0x000fea000383ffff */
[----:B------:R-:W-:Y:S05]  /*b210*/  EXIT ;  /* 0x000000000000794d */ /* 0x000fea0003800000 */
.L_x_4895:
        /* <DEDUP_REMOVED lines=16> */
.L_x_4957:
        /* <DEDUP_REMOVED lines=37> */
[----:B------:R-:W-:Y:S01]  /*b570*/  MOV R4, R3 ;  /* 0x0000000300047202 */ /* 0x000fe20000000f00 */
[----:B------:R-:W-:Y:S01]  /*b580*/  UMOV UR4, URZ ;  /* 0x0000003f00047c82 */ /* 0x000fe20008000000 */
[----:B------:R-:W-:-:S05]  /*b590*/  ULDC UR5, c[0x0][0xc38] ;  /* 0x00030e0000057ab9 */ /* 0x000fca0000000800 */
.L_x_4963:
        /* <DEDUP_REMOVED lines=12> */
.L_x_4962:
[----:B------:R-:W-:Y:S05]  /*b660*/  BSYNC B0 ;  /* 0x0000000000007941 */ /* 0x000fea0003800000 */
.L_x_4961:
        /* <DEDUP_REMOVED lines=20> */
.L_x_4959:
        /* <DEDUP_REMOVED lines=20> */
.L_x_4964:
[----:B---3--:R-:W-:Y:S01]  /*b8f0*/  IMAD R16, R16, UR5, R11 ;  /* 0x0000000510107c24 */ /* 0x008fe2000f8e020b */
[----:B------:R-:W-:Y:S01]  /*b900*/  IABS R2, R4 ;  /* 0x0000000400027213 */ /* 0x000fe20000000000 */
[----:B-12---:R-:W-:-:S03]  /*b910*/  IMAD.MOV R9, RZ, RZ, -R3 ;  /* 0x000000ffff097224 */ /* 0x006fc600078e0a03 */
        /* <DEDUP_REMOVED lines=18> */
[----:B------:R-:W-:Y:S02]  /*ba40*/  @!P2 IADD3 R2, -R2, RZ, RZ ;  /* 0x000000ff0202a210 */ /* 0x000fe40007ffe1ff */
[----:B------:R-:W-:-:S05]  /*ba50*/  @!P1 LOP3.LUT R2, RZ, R4, RZ, 0x33, !PT ;  /* 0x00000004ff029212 */ /* 0x000fca00078e33ff */
[----:B------:R-:W-:-:S04]  /*ba60*/  IMAD R13, R7, R2, RZ ;  /* 0x00000002070d7224 */ /* 0x000fc800078e02ff */
[----:B------:R-:W-:-:S05]  /*ba70*/  IMAD.MOV R6, RZ, RZ, -R13 ;  /* 0x000000ffff067224 */ /* 0x000fca00078e0a0d */
[----:B------:R-:W-:Y:S01]  /*ba80*/  VIADDMNMX R15, R6, UR5, R7, PT ;  /* 0x00000005060f7c46 */ /* 0x000fe2000b800107 */
[----:B------:R-:W-:-:S03]  /*ba90*/  IMAD.MOV R7, RZ, RZ, -R2 ;  /* 0x000000ffff077224 */ /* 0x000fc600078e0a02 */
[----:B------:R-:W-:Y:S01]  /*baa0*/  IABS R8, R15 ;  /* 0x0000000f00087213 */ /* 0x000fe20000000000 */
[----:B------:R-:W-:Y:S01]  /*bab0*/  IMAD R4, R4, R7, R11 ;  /* 0x0000000704047224 */ /* 0x000fe200078e020b */
[----:B0-----:R-:W-:Y:S01]  /*bac0*/  IABS R10, R15 ;  /* 0x0000000f000a7213 */ /* 0x001fe20000000000 */
[----:B------:R-:W-:Y:S01]  /*bad0*/  IMAD.MOV R18, RZ, RZ, -R15 ;  /* 0x000000ffff127224 */ /* 0x000fe200078e0a0f */
[----:B------:R-:W0:Y:S02]  /*bae0*/  I2F.RP R6, R8 ;  /* 0x0000000800067306 */ /* 0x000e240000209400 */
[----:B------:R-:W-:-:S06]  /*baf0*/  IABS R9, R4 ;  /* 0x0000000400097213 */ /* 0x000fcc0000000000 */
        /* <DEDUP_REMOVED lines=26> */
.L_x_4960:
[----:B------:R-:W-:Y:S01]  /*bca0*/  ULDC UR4, c[0x0][0xc3c] ;  /* 0x00030f0000047ab9 */ /* 0x000fe20000000800 */
[----:B------:R-:W-:Y:S02]  /*bcb0*/  IMAD.MOV.U32 R17, RZ, RZ, RZ ;  /* 0x000000ffff117224 */ /* 0x000fe400078e00ff */
[----:B------:R-:W-:Y:S02]  /*bcc0*/  IMAD.U32 R16, RZ, RZ, UR6 ;  /* 0x00000006ff107e24 */ /* 0x000fe4000f8e00ff */
[----:B------:R-:W-:Y:S02]  /*bcd0*/  IMAD.MOV.U32 R18, RZ, RZ, RZ ;  /* 0x000000ffff127224 */ /* 0x000fe400078e00ff */
[----:B------:R-:W-:-:S07]  /*bce0*/  IMAD.U32 R19, RZ, RZ, UR4 ;  /* 0x00000004ff137e24 */ /* 0x000fce000f8e00ff */
.L_x_4965:
[----:B------:R-:W-:-:S13]  /*bcf0*/  ISETP.NE.AND P0, PT, R5, RZ, PT ;  /* 0x000000ff0500720c */ /* 0x000fda0003f05270 */
[----:B------:R-:W0:Y:S01]  /*bd00*/  @!P0 S2R R3, SR_CgaCtaId ;  /* 0x0000000000038919 */ /* 0x000e220000008800 */
[----:B------:R-:W-:-:S04]  /*bd10*/  @!P0 MOV R0, 0x400 ;  /* 0x0000040000008802 */ /* 0x000fc80000000f00 */
[----:B0-----:R-:W-:-:S05]  /*bd20*/  @!P0 LEA R0, R3, R0, 0x18 ;  /* 0x0000000003008211 */ /* 0x001fca00078ec0ff */
[----:B------:R1:W-:Y:S01]  /*bd30*/  @!P0 STS.128 [R0+0x228d0], R16 ;  /* 0x0228d01000008388 */ /* 0x0003e20000000c00 */
[----:B------:R-:W-:Y:S06]  /*bd40*/  BAR.ARV 0x5, 0x180 ;  /* 0x0146000000007b1d */ /* 0x000fec0000002000 */
.L_x_4958:
[----:B------:R2:W-:Y:S01]  /*bd50*/  STL [R1+0x24], RZ ;  /* 0x000024ff01007387 */ /* 0x0005e20000100800 */
[----:B------:R-:W-:Y:S01]  /*bd60*/  ULDC UR4, c[0x0][0xc3c] ;  /* 0x00030f0000047ab9 */ /* 0x000fe20000000800 */
[----:B------:R-:W-:Y:S01]  /*bd70*/  IMAD.MOV.U32 R26, RZ, RZ, 0x1 ;  /* 0x00000001ff1a7424 */ /* 0x000fe200078e00ff */
[----:B0-----:R-:W-:Y:S01]  /*bd80*/  ISETP.GE.AND P0, PT, R19, UR4, PT ;  /* 0x0000000413007c0c */ /* 0x001fe2000bf06270 */
[----:B------:R-:W-:-:S12]  /*bd90*/  IMAD.MOV.U32 R24, RZ, RZ, RZ ;  /* 0x000000ffff187224 */ /* 0x000fd800078e00ff */
[----:B--2---:R-:W-:Y:S05]  /*bda0*/  @P0 BRA `(.L_x_4966) ;  /* 0x0000004800180947 */ /* 0x004fea0003800000 */
[----:B------:R-:W1:Y:S01]  /*bdb0*/  S2R R4, SR_TID.X ;  /* 0x0000000000047919 */ /* 0x000e620000002100 */
[----:B------:R-:W0:Y:S01]  /*bdc0*/  S2UR UR5, SR_CgaCtaId ;  /* 0x00000000000579c3 */ /* 0x000e220000008800 */
[----:B------:R-:W-:Y:S01]  /*bdd0*/  UMOV UR4, 0x400 ;  /* 0x0000040000047882 */ /* 0x000fe20000000000 */
[----:B------:R-:W-:Y:S01]  /*bde0*/  BSSY B8, `(.L_x_4966) ;  /* 0x0000482000087945 */ /* 0x000fe20003800000 */
[----:B------:R2:W-:Y:S01]  /*bdf0*/  STL [R1+0x24], RZ ;  /* 0x000024ff01007387 */ /* 0x0005e20000100800 */
[----:B------:R-:W-:Y:S01]  /*be00*/  IMAD.MOV.U32 R26, RZ, RZ, 0x1 ;  /* 0x00000001ff1a7424 */ /* 0x000fe200078e00ff */
[----:B------:R-:W-:Y:S01]  /*be10*/  ULOP3.LUT UR36, UR39, 0x2, URZ, 0xfc, !UPT ;  /* 0x0000000227247892 */ /* 0x000fe2000f8efc3f */
[----:B------:R-:W-:Y:S01]  /*be20*/  IMAD.MOV.U32 R24, RZ, RZ, RZ ;  /* 0x000000ffff187224 */ /* 0x000fe200078e00ff */
[----:B------:R-:W-:Y:S01]  /*be30*/  ULDC UR37, c[0x0][0xc] ;  /* 0x0000030000257ab9 */ /* 0x000fe20000000800 */
[----:B0-----:R-:W-:-:S06]  /*be40*/  ULEA UR4, UR5, UR4, 0x18 ;  /* 0x0000000405047291 */ /* 0x001fcc000f8ec03f */
[----:B------:R-:W-:Y:S01]  /*be50*/  IMAD.U32 R22, RZ, RZ, UR4 ;  /* 0x00000004ff167e24 */ /* 0x000fe2000f8e00ff */
[C---:B-1----:R-:W-:Y:S02]  /*be60*/  SHF.L.U32 R0, R4.reuse, 0x3, RZ ;  /* 0x0000000304007819 */ /* 0x042fe400000006ff */
[----:B------:R-:W-:Y:S02]  /*be70*/  LOP3.LUT R3, R4, 0x7f, RZ, 0xc0, !PT ;  /* 0x0000007f04037812 */ /* 0x000fe400078ec0ff */
        /* <DEDUP_REMOVED lines=10> */
[----:B--2---:R-:W-:-:S07]  /*bf20*/  LOP3.LUT R0, R3, 0xc0, RZ, 0xfc, !PT ;  /* 0x000000c003007812 */ /* 0x004fce00078efcff */
.L_x_5027:
[----:B0-----:R-:W0:Y:S02]  /*bf30*/  LDC.64 R2, c[0x0][0xc88] ;  /* 0x00032200ff027b82 */ /* 0x001e240000000a00 */
[----:B0-----:R-:W-:-:S05]  /*bf40*/  IMAD.WIDE R2, R19, 0x4, R2 ;  /* 0x0000000413027825 */ /* 0x001fca00078e0202 */
[----:B------:R-:W2:Y:S01]  /*bf50*/  LDG.E R25, desc[UR48][R2.64] ;  /* 0x0000003002197981 */ /* 0x000ea2000c1e1900 */
[----:B------:R-:W-:Y:S05]  /*bf60*/  YIELD ;  /* 0x0000000000007946 */ /* 0x000fea0003800000 */
[----:B------:R-:W-:Y:S01]  /*bf70*/  ULDC.64 UR4, c[0x0][0xa28] ;  /* 0x00028a0000047ab9 */ /* 0x000fe20000000a00 */
[----:B------:R-:W-:Y:S01]  /*bf80*/  IMAD.MOV.U32 R30, RZ, RZ, RZ ;  /* 0x000000ffff1e7224 */ /* 0x000fe200078e00ff */
[----:B------:R-:W-:Y:S01]  /*bf90*/  ISETP.NE.U32.AND P0, PT, RZ, UR4, PT ;  /* 0x00000004ff007c0c */ /* 0x000fe2000bf05070 */
[----:B------:R-:W-:-:S03]  /*bfa0*/  ULDC.64 UR6, c[0x0][0xa18] ;  /* 0x0002860000067ab9 */ /* 0x000fc60000000a00 */
[----:B------:R-:W-:Y:S01]  /*bfb0*/  ISETP.NE.AND.EX P0, PT, RZ, UR5, PT, P0 ;  /* 0x00000005ff007c0c */ /* 0x000fe2000bf05300 */
[----:B------:R-:W-:Y:S01]  /*bfc0*/  IMAD.MOV.U32 R37, RZ, RZ, RZ ;  /* 0x000000ffff257224 */ /* 0x000fe200078e00ff */
        /* <DEDUP_REMOVED lines=38> */
.L_x_4967:
        /* <DEDUP_REMOVED lines=9> */
.L_x_4968:
        /* <DEDUP_REMOVED lines=9> */
.L_x_4969:
[----:B------:R-:W3:Y:S01]  /*c350*/  LDL R4, [R1+0x4] ;  /* 0x0000040001047983 */ /* 0x000ee20000100800 */
[----:B012---:R-:W0:Y:S01]  /*c360*/  LDC R0, c[0x0][0x448] ;  /* 0x00011200ff007b82 */ /* 0x007e220000000800 */
[----:B-----5:R-:W-:Y:S01]  /*c370*/  IMAD.IADD R32, R7, 0x1, -R30 ;  /* 0x0000000107207824 */ /* 0x020fe200078e0a1e */
[----:B------:R-:W-:Y:S01]  /*c380*/  LOP3.LUT R23, R23, 0xfffffdff, RZ, 0xc0, !PT ;  /* 0xfffffdff17177812 */ /* 0x000fe200078ec0ff */
[----:B------:R-:W-:Y:S01]  /*c390*/  BSSY B7, `(.L_x_4970) ;  /* 0x0000365000077945 */ /* 0x000fe20003800000 */
[----:B0-----:R-:W-:Y:S01]  /*c3a0*/  ISETP.NE.AND P0, PT, R0, 0x1, PT ;  /* 0x000000010000780c */ /* 0x001fe20003f05270 */
[----:B------:R-:W-:-:S04]  /*c3b0*/  IMAD.SHL.U32 R0, R17, 0x80, RZ ;  /* 0x0000008011007824 */ /* 0x000fc800078e00ff */
[----:B------:R-:W-:-:S08]  /*c3c0*/  VIADD R0, R0, 0x7f ;  /* 0x0000007f00007836 */ /* 0x000fd00000000000 */
[----:B------:R-:W0:Y:S01]  /*c3d0*/  @P0 LDC R3, c[0x0][0x44c] ;  /* 0x00011300ff030b82 */ /* 0x000e220000000800 */
[----:B------:R-:W-:-:S07]  /*c3e0*/  @P0 LOP3.LUT R23, R23, 0x200, RZ, 0xfc, !PT ;  /* 0x0000020017170812 */ /* 0x000fce00078efcff */
[----:B------:R-:W1:Y:S01]  /*c3f0*/  @P0 LDC R5, c[0x0][0x450] ;  /* 0x00011400ff050b82 */ /* 0x000e620000000800 */
[----:B0-----:R-:W-:-:S05]  /*c400*/  @P0 IMAD.HI.U32 R2, R0, R3, RZ ;  /* 0x0000000300020227 */ /* 0x001fca00078e00ff */
[----:B-1----:R-:W-:Y:S01]  /*c410*/  @P0 SHF.R.U32.HI R0, RZ, R5, R2 ;  /* 0x00000005ff000219 */ /* 0x002fe20000011602 */
[----:B------:R-:W-:-:S04]  /*c420*/  VIADD R2, R32, 0x5f ;  /* 0x0000005f20027836 */ /* 0x000fc80000000000 */
[----:B------:R-:W-:Y:S01]  /*c430*/  IMAD.HI R2, R2, 0x2aaaaaab, RZ ;  /* 0x2aaaaaab02027827 */ /* 0x000fe200078e02ff */
[----:B---3--:R-:W-:-:S05]  /*c440*/  IADD3 R3, R32, 0x60, -R4 ;  /* 0x0000006020037810 */ /* 0x008fca0007ffe804 */
[----:B------:R-:W-:Y:S01]  /*c450*/  IMAD.IADD R0, R3, 0x1, R0 ;  /* 0x0000000103007824 */ /* 0x000fe200078e0200 */
[----:B------:R-:W-:-:S03]  /*c460*/  SHF.R.U32.HI R3, RZ, 0x1f, R2 ;  /* 0x0000001fff037819 */ /* 0x000fc60000011602 */
[----:B------:R-:W-:Y:S01]  /*c470*/  IMAD.HI R0, R0, 0x2aaaaaab, RZ ;  /* 0x2aaaaaab00007827 */ /* 0x000fe200078e02ff */
[----:B------:R-:W-:-:S04]  /*c480*/  LEA.HI.SX32 R3, R2, R3, 0x1c ;  /* 0x0000000302037211 */ /* 0x000fc800078fe2ff */
[----:B------:R-:W-:-:S04]  /*c490*/  SHF.R.U32.HI R5, RZ, 0x1f, R0 ;  /* 0x0000001fff057819 */ /* 0x000fc80000011600 */
[----:B------:R-:W-:-:S04]  /*c4a0*/  LEA.HI.SX32 R0, R0, R5, 0x1c ;  /* 0x0000000500007211 */ /* 0x000fc800078fe2ff */
[----:B------:R-:W-:-:S04]  /*c4b0*/  VIMNMX R34, R3, R0, PT ;  /* 0x0000000003227248 */ /* 0x000fc80003fe0100 */
[----:B------:R-:W-:Y:S01]  /*c4c0*/  ISETP.GT.AND P0, PT, R34, RZ, PT ;  /* 0x000000ff2200720c */ /* 0x000fe20003f04270 */
[----:B------:R0:W-:-:S12]  /*c4d0*/  STL [R1+0x8], R34 ;  /* 0x0000082201007387 */ /* 0x0001d80000100800 */
        /* <DEDUP_REMOVED lines=8> */
[----:B------:R-:W0:Y:S02]  /*c560*/  FLO.U32 R0, UR4 ;  /* 0x0000000400007d00 */ /* 0x000e2400080e0000 */
[----:B0-----:R-:W-:-:S06]  /*c570*/  ISETP.EQ.U32.AND P0, PT, R0, R5, PT ;  /* 0x000000050000720c */ /* 0x001fcc0003f02070 */
[----:B------:R-:W1:Y:S07]  /*c580*/  POPC R5, UR4 ;  /* 0x0000000400057d09 */ /* 0x000e6e0008000000 */
[----:B-1----:R-:W2:Y:S01]  /*c590*/  @P0 ATOMG.E.ADD.STRONG.GPU PT, R3, desc[UR48][R2.64], R5 ;  /* 0x00000005020309a8 */ /* 0x002ea200081ee1f0 */
[----:B------:R-:W0:Y:S02]  /*c5a0*/  S2R R4, SR_LTMASK ;  /* 0x0000000000047919 */ /* 0x000e240000003900 */
[----:B0-----:R-:W-:-:S04]  /*c5b0*/  LOP3.LUT R4, R4, UR4, RZ, 0xc0, !PT ;  /* 0x0000000404047c12 */ /* 0x001fc8000f8ec0ff */
[----:B------:R-:W0:Y:S01]  /*c5c0*/  POPC R7, R4 ;  /* 0x0000000400077309 */ /* 0x000e220000000000 */
[----:B--2---:R-:W0:Y:S02]  /*c5d0*/  SHFL.IDX PT, R0, R3, R0, 0x1f ;  /* 0x00001f0003007589 */ /* 0x004e2400000e0000 */
[----:B0-----:R-:W-:Y:S01]  /*c5e0*/  IADD3 R16, R0, UR37, R7 ;  /* 0x0000002500107c10 */ /* 0x001fe2000fffe007 */
[----:B------:R-:W-:Y:S06]  /*c5f0*/  BRA `(.L_x_4972) ;  /* 0x0000003000f87947 */ /* 0x000fec0003800000 */
.L_x_4971:
        /* <DEDUP_REMOVED lines=20> */
.L_x_4974:
[----:B------:R-:W-:Y:S05]  /*c740*/  BSYNC B6 ;  /* 0x0000000000067941 */ /* 0x000fea0003800000 */
.L_x_4973:
        /* <DEDUP_REMOVED lines=20> */
.L_x_4977:
        /* <DEDUP_REMOVED lines=15> */
.L_x_4976:
[----:B------:R-:W-:Y:S05]  /*c980*/  BSYNC B6 ;  /* 0x0000000000067941 */ /* 0x000fea0003800000 */
.L_x_4975:
[----:B------:R-:W0:Y:S01]  /*c990*/  S2R R20, SR_TID.X ;  /* 0x0000000000147919 */ /* 0x000e220000002100 */
[----:B------:R-:W-:Y:S01]  /*c9a0*/  ULDC.64 UR4, c[0x0][0x9f8] ;  /* 0x00027e0000047ab9 */ /* 0x000fe20000000a00 */
[----:B------:R-:W1:Y:S01]  /*c9b0*/  LDC R10, c[0x0][0x430] ;  /* 0x00010c00ff0a7b82 */ /* 0x000e620000000800 */
[----:B------:R-:W-:-:S04]  /*c9c0*/  ISETP.NE.U32.AND P0, PT, RZ, UR4, PT ;  /* 0x00000004ff007c0c */ /* 0x000fc8000bf05070 */
[----:B------:R-:W-:-:S13]  /*c9d0*/  ISETP.NE.AND.EX P0, PT, RZ, UR5, PT, P0 ;  /* 0x00000005ff007c0c */ /* 0x000fda000bf05300 */
[----:B------:R-:W-:Y:S01]  /*c9e0*/  @P0 IADD3 R2, P1, R27, UR4, RZ ;  /* 0x000000041b020c10 */ /* 0x000fe2000ff3e0ff */
[----:B------:R-:W-:Y:S01]  /*c9f0*/  ULDC UR4, c[0x0][0x320] ;  /* 0x0000c80000047ab9 */ /* 0x000fe20000000800 */
[----:B------:R-:W-:Y:S02]  /*ca00*/  LOP3.LUT R23, R23, 0xfffffff7, RZ, 0xc0, !PT ;  /* 0xfffffff717177812 */ /* 0x000fe400078ec0ff */
[----:B------:R-:W-:-:S05]  /*ca10*/  @P0 IADD3.X R3, R31, UR5, RZ, P1, !PT ;  /* 0x000000051f030c10 */ /* 0x000fca0008ffe4ff */
[----:B------:R2:W5:Y:S01]  /*ca20*/  @P0 LDG.E R28, desc[UR48][R2.64] ;  /* 0x00000030021c0981 */ /* 0x000562000c1e1900 */
[----:B------:R-:W-:Y:S01]  /*ca30*/  UMOV UR5, 0xffffffff ;  /* 0xffffffff00057882 */ /* 0x000fe20000000000 */
[----:B------:R-:W-:Y:S02]  /*ca40*/  VIADD R0, R34, 0xffffffff ;  /* 0xffffffff22007836 */ /* 0x000fe40000000000 */
[----:B0-----:R-:W-:-:S05]  /*ca50*/  IMAD.SHL.U32 R35, R20, 0x8, RZ ;  /* 0x0000000814237824 */ /* 0x001fca00078e00ff */
        /* <DEDUP_REMOVED lines=16> */
.L_x_5044:
[----:B------:R-:W0:Y:S01]  /*cb60*/  S2R R2, SR_TID.X ;  /* 0x0000000000027919 */ /* 0x000e220000002100 */
[----:B------:R-:W-:Y:S01]  /*cb70*/  ISETP.NE.AND P1, PT, R10, 0x1, PT ;  /* 0x000000010a00780c */ /* 0x000fe20003f25270 */
[----:B------:R-:W-:Y:S01]  /*cb80*/  IMAD.MOV.U32 R34, RZ, RZ, RZ ;  /* 0x000000ffff227224 */ /* 0x000fe200078e00ff */
[----:B-----5:R-:W-:Y:S01]  /*cb90*/  SHF.R.S32.HI R31, RZ, 0x1f, R28 ;  /* 0x0000001fff1f7819 */ /* 0x020fe2000001141c */
[----:B------:R-:W1:Y:S01]  /*cba0*/  S2R R3, SR_TID.X ;  /* 0x0000000000037919 */ /* 0x000e620000002100 */
[----:B------:R-:W-:-:S09]  /*cbb0*/  LOP3.LUT R23, R23, 0xffffff7f, RZ, 0xc0, !PT ;  /* 0xffffff7f17177812 */ /* 0x000fd200078ec0ff */
[----:B------:R-:W2:Y:S01]  /*cbc0*/  @P1 LDC R4, c[0x0][0x434] ;  /* 0x00010d00ff041b82 */ /* 0x000ea20000000800 */
[----:B------:R-:W-:Y:S02]  /*cbd0*/  @P1 LOP3.LUT R23, R23, 0x80, RZ, 0xfc, !PT ;  /* 0x0000008017171812 */ /* 0x000fe400078efcff */
[----:B0-----:R-:W-:Y:S01]  /*cbe0*/  LOP3.LUT R2, R2, 0x7f, RZ, 0xc0, !PT ;  /* 0x0000007f02027812 */ /* 0x001fe200078ec0ff */
[----:B-1----:R-:W-:-:S03]  /*cbf0*/  IMAD.SHL.U32 R9, R3, 0x10, RZ ;  /* 0x0000001003097824 */ /* 0x002fc600078e00ff */
[----:B------:R-:W-:-:S04]  /*cc00*/  SHF.R.U32.HI R2, RZ, 0x3, R2 ;  /* 0x00000003ff027819 */ /* 0x000fc80000011602 */
[----:B------:R-:W-:Y:S02]  /*cc10*/  LOP3.LUT R9, R2, 0x70, R9, 0xf8, !PT ;  /* 0x0000007002097812 */ /* 0x000fe400078ef809 */
[----:B------:R-:W0:Y:S03]  /*cc20*/  @P1 LDC R2, c[0x0][0x438] ;  /* 0x00010e00ff021b82 */ /* 0x000e260000000800 */
[----:B------:R-:W-:-:S05]  /*cc30*/  IMAD R35, R0, 0x60, R9 ;  /* 0x0000006000237824 */ /* 0x000fca00078e0209 */
[C---:B------:R-:W-:Y:S01]  /*cc40*/  ISETP.GE.AND P0, PT, R35.reuse, R32, PT ;  /* 0x000000202300720c */ /* 0x040fe20003f06270 */
[----:B------:R-:W-:-:S03]  /*cc50*/  IMAD.IADD R35, R35, 0x1, R30 ;  /* 0x0000000123237824 */ /* 0x000fc600078e021e */
[----:B------:R-:W-:Y:S01]  /*cc60*/  ISETP.GT.U32.OR P0, PT, R9, 0x5f, P0 ;  /* 0x0000005f0900780c */ /* 0x000fe20000704470 */
[----:B--2---:R-:W-:-:S04]  /*cc70*/  @P1 IMAD.HI.U32 R3, R35, R4, RZ ;  /* 0x0000000423031227 */ /* 0x004fc800078e00ff */
[----:B------:R-:W-:Y:S01]  /*cc80*/  IMAD.MOV.U32 R8, RZ, RZ, R35 ;  /* 0x000000ffff087224 */ /* 0x000fe200078e0023 */
        /* <DEDUP_REMOVED lines=9> */
[----:B-1----:R-:W-:Y:S01]  /*cd20*/  @!P0 LEA R4, P1, R2, R4, 0x2 ;  /* 0x0000000402048211 */ /* 0x002fe200078210ff */
[----:B------:R-:W-:-:S03]  /*cd30*/  IMAD.U32 R3, RZ, RZ, UR36 ;  /* 0x00000024ff037e24 */ /* 0x000fc6000f8e00ff */
[----:B------:R-:W-:-:S05]  /*cd40*/  @!P0 LEA.HI.X R5, R2, R5, R7, 0x2, P1 ;  /* 0x0000000502058211 */ /* 0x000fca00008f1407 */
[----:B------:R0:W5:Y:S01]  /*cd50*/  @!P0 LDG.E R34, desc[UR48][R4.64] ;  /* 0x0000003004228981 */ /* 0x000162000c1e1900 */
[----:B------:R-:W-:Y:S01]  /*cd60*/  ISETP.NE.AND P0, PT, R3, 0x3, PT ;  /* 0x000000030300780c */ /* 0x000fe20003f05270 */
[----:B------:R-:W-:Y:S01]  /*cd70*/  IMAD.MOV R2, RZ, RZ, -R8 ;  /* 0x000000ffff027224 */ /* 0x000fe200078e0a08 */
[----:B------:R-:W-:Y:S02]  /*cd80*/  ISETP.GT.U32.AND P1, PT, R9, 0x5f, PT ;  /* 0x0000005f0900780c */ /* 0x000fe40003f24070 */
[----:B------:R-:W-:Y:S01]  /*cd90*/  LOP3.LUT R23, R23, 0xffffffbf, RZ, 0xc0, !PT ;  /* 0xffffffbf17177812 */ /* 0x000fe200078ec0ff */
[----:B------:R-:W-:Y:S01]  /*cda0*/  IMAD R35, R10, R2, R35 ;  /* 0x000000020a237224 */ /* 0x000fe200078e0223 */
[----:B------:R-:W-:Y:S02]  /*cdb0*/  SHF.R.S32.HI R27, RZ, 0x1f, R18 ;  /* 0x0000001fff1b7819 */ /* 0x000fe40000011412 */
[----:B------:R-:W-:-:S05]  /*cdc0*/  SEL R6, RZ, 0x1, P2 ;  /* 0x00000001ff067807 */ /* 0x000fca0001000000 */
[----:B------:R-:W-:-:S04]  /*cdd0*/  @P0 LOP3.LUT R23, R23, 0x40, RZ, 0xfc, !PT ;  /* 0x0000004017170812 */ /* 0x000fc800078efcff */
[----:B------:R-:W-:-:S04]  /*cde0*/  LOP3.LUT R23, R23, 0xffffffdf, RZ, 0xc0, !PT ;  /* 0xffffffdf17177812 */ /* 0x000fc800078ec0ff */
[----:B------:R-:W-:Y:S01]  /*cdf0*/  @P1 LOP3.LUT R23, R23, 0x20, RZ, 0xfc, !PT ;  /* 0x0000002017171812 */ /* 0x000fe200078efcff */
[----:B0-----:R-:W-:Y:S06]  /*ce00*/  @!P0 BRA `(.L_x_4979) ;  /* 0x0000000000048947 */ /* 0x001fec0003800000 */
[----:B------:R-:W-:Y:S01]  /*ce10*/  BPT.TRAP 0x1 ;  /* 0x000000040000795c */ /* 0x000fe20000300000 */
.L_x_4979:
[----:B------:R-:W-:Y:S01]  /*ce20*/  IMAD R32, R0, -0x60, R32 ;  /* 0xffffffa000207824 */ /* 0x000fe200078e0220 */
[----:B------:R-:W-:Y:S01]  /*ce30*/  SHF.L.U32 R0, R26, 0x1f, RZ ;  /* 0x0000001f1a007819 */ /* 0x000fe200000006ff */
[----:B------:R-:W-:Y:S01]  /*ce40*/  IMAD R33, R24, 0x8, R22 ;  /* 0x0000000818217824 */ /* 0x000fe200078e0216 */
[----:B------:R-:W-:Y:S03]  /*ce50*/  BSSY B0, `(.L_x_4980) ;  /* 0x0000003000007945 */ /* 0x000fe60003800000 */
[----:B------:R-:W0:Y:S02]  /*ce60*/  SYNCS.PHASECHK.TRANS64.TRYWAIT P0, [R33+URZ+0x22840], R0 ;  /* 0x02284000210075a7 */ /* 0x000e24000800017f */
[----:B0-----:R-:W-:Y:S05]  /*ce70*/  @!P0 BRA `(.L_x_4981) ;  /* 0x0000003c00a88947 */ /* 0x001fea0003800000 */
.L_x_5045:
[----:B------:R-:W-:Y:S05]  /*ce80*/  BSYNC B0 ;  /* 0x0000000000007941 */ /* 0x000fea0003800000 */
.L_x_4980:
        /* <DEDUP_REMOVED lines=30> */
[----:B------:R-:W-:Y:S02]  /*d070*/  ISETP.GE.AND P0, PT, R32, 0x1, PT ;  /* 0x000000012000780c */ /* 0x000fe40003f06270 */
[----:B0-----:R-:W-:Y:S01]  /*d080*/  SHF.L.U32 R8, R5, 0x3, RZ ;  /* 0x0000000305087819 */ /* 0x001fe200000006ff */
        /* <DEDUP_REMOVED lines=57> */
.L_x_5059:
        /* <DEDUP_REMOVED lines=10> */
.L_x_4983:
        /* <DEDUP_REMOVED lines=11> */
.L_x_4984:
        /* <DEDUP_REMOVED lines=10> */
[----:B------:R-:W-:Y:S01]  /*d610*/  SEL R4, R25, RZ, !P1 ;  /* 0x000000ff19047207 */ /* 0x000fe20004800000 */
[----:B------:R-:W-:Y:S01]  /*d620*/  BSSY B6, `(.L_x_4985) ;  /* 0x0000021000067945 */ /* 0x000fe20003800000 */
[----:B------:R-:W-:-:S02]  /*d630*/  IADD3 R0, R2, R0, R6 ;  /* 0x0000000002007210 */ /* 0x000fc40007ffe006 */
[----:B------:R-:W-:Y:S01]  /*d640*/  LOP3.LUT P0, RZ, R23, 0x2, RZ, 0xc0, !PT ;  /* 0x0000000217ff7812 */ /* 0x000fe2000780c0ff */
[----:B------:R1:W-:Y:S03]  /*d650*/  STL [R1+0x18], R4 ;  /* 0x0000180401007387 */ /* 0x0003e60000100800 */
[----:B------:R-:W-:-:S05]  /*d660*/  SEL R25, RZ, 0x8, P0 ;  /* 0x00000008ff197807 */ /* 0x000fca0000000000 */
[----:B------:R-:W-:Y:S01]  /*d670*/  IMAD.IADD R25, R0, 0x1, R25 ;  /* 0x0000000100197824 */ /* 0x000fe200078e0219 */
[----:B------:R-:W-:Y:S01]  /*d680*/  SHF.R.S32.HI R0, RZ, 0x1f, R37 ;  /* 0x0000001fff007819 */ /* 0x000fe20000011425 */
[----:B-1----:R-:W-:-:S04]  /*d690*/  IMAD.WIDE.U32 R4, R37, UR4, RZ ;  /* 0x0000000425047c25 */ /* 0x002fc8000f8e00ff */
[----:B------:R-:W-:-:S04]  /*d6a0*/  IMAD R0, R0, UR4, RZ ;  /* 0x0000000400007c24 */ /* 0x000fc8000f8e02ff */
[----:B------:R-:W-:-:S04]  /*d6b0*/  IMAD R0, R37, UR5, R0 ;  /* 0x0000000525007c24 */ /* 0x000fc8000f8e0200 */
[----:B------:R-:W-:Y:S01]  /*d6c0*/  IMAD.IADD R37, R5, 0x1, R0 ;  /* 0x0000000105257824 */ /* 0x000fe200078e0200 */
[----:B-----5:R-:W-:-:S05]  /*d6d0*/  SEL R2, R3, RZ, !P1 ;  /* 0x000000ff03027207 */ /* 0x020fca0004800000 */
[----:B------:R1:W-:Y:S04]  /*d6e0*/  STL [R1+0xc], R2 ;  /* 0x00000c0201007387 */ /* 0x0003e80000100800 */
[----:B------:R2:W-:Y:S01]  /*d6f0*/  STL.64 [R1+0x10], R4 ;  /* 0x0000100401007387 */ /* 0x0005e20000100a00 */
[----:B-1----:R-:W-:-:S05]  /*d700*/  VIADD R2, R22, 0x18400 ;  /* 0x0001840016027836 */ /* 0x002fca0000000000 */
[----:B------:R-:W-:-:S13]  /*d710*/  LOP3.LUT P0, RZ, R2, 0x3ff, RZ, 0xc0, !PT ;  /* 0x000003ff02ff7812 */ /* 0x000fda000780c0ff */
[----:B--2---:R-:W-:Y:S05]  /*d720*/  @!P0 BRA `(.L_x_4986) ;  /* 0x0000000000408947 */ /* 0x004fea0003800000 */
        /* <DEDUP_REMOVED lines=16> */
.L_x_4986:
[----:B------:R-:W-:Y:S05]  /*d830*/  BSYNC B6 ;  /* 0x0000000000067941 */ /* 0x000fea0003800000 */
.L_x_4985:
[----:B------:R-:W2:Y:S01]  /*d840*/  LDL.LU.64 R20, [R1+0x10] ;  /* 0x0000100001147983 */ /* 0x000ea20000300a00 */
[----:B------:R-:W-:-:S03]  /*d850*/  ULDC.64 UR4, c[0x0][0x2d8] ;  /* 0x0000b60000047ab9 */ /* 0x000fc60000000a00 */
[----:B------:R-:W3:Y:S04]  /*d860*/  LDL.LU R5, [R1+0xc] ;  /* 0x00000c0001057983 */ /* 0x000ee80000300800 */
[----:B------:R-:W4:Y:S01]  /*d870*/  LDL.LU R4, [R1+0x18] ;  /* 0x0000180001047983 */ /* 0x000f220000300800 */
[----:B------:R-:W-:Y:S02]  /*d880*/  IMAD.MOV.U32 R3, RZ, RZ, R37 ;  /* 0x000000ffff037224 */ /* 0x000fe400078e0025 */
[----:B------:R-:W-:Y:S01]  /*d890*/  IMAD R0, R27, UR4, RZ ;  /* 0x000000041b007c24 */ /* 0x000fe2000f8e02ff */
[----:B------:R1:W5:Y:S03]  /*d8a0*/  LDL R9, [R1+0x4] ;  /* 0x0000040001097983 */ /* 0x0003660000100800 */
[----:B------:R-:W-:Y:S01]  /*d8b0*/  IMAD R0, R18, UR5, R0 ;  /* 0x0000000512007c24 */ /* 0x000fe2000f8e0200 */
[----:B------:R-:W0:Y:S02]  /*d8c0*/  S2R R8, SR_TID.X ;  /* 0x0000000000087919 */ /* 0x000e240000002100 */
[----:B0-----:R-:W-:-:S05]  /*d8d0*/  IMAD.SHL.U32 R7, R8, 0x8, RZ ;  /* 0x0000000808077824 */ /* 0x001fca00078e00ff */
[----:B------:R-:W-:Y:S01]  /*d8e0*/  LOP3.LUT R7, R7, 0x38, RZ, 0xc0, !PT ;  /* 0x0000003807077812 */ /* 0x000fe200078ec0ff */
[----:B--2---:R-:W-:Y:S01]  /*d8f0*/  IMAD.MOV.U32 R2, RZ, RZ, R20 ;  /* 0x000000ffff027224 */ /* 0x004fe200078e0014 */
[----:B------:R-:W0:Y:S01]  /*d900*/  S2R R21, SR_TID.X ;  /* 0x0000000000157919 */ /* 0x000e220000002100 */
[----:B------:R-:W2:Y:S02]  /*d910*/  LDC R20, c[0x0][0x448] ;  /* 0x00011200ff147b82 */ /* 0x000ea40000000800 */
[----:B------:R-:W-:Y:S01]  /*d920*/  IMAD.WIDE.U32 R2, R18, UR4, R2 ;  /* 0x0000000412027c25 */ /* 0x000fe2000f8e0002 */
[----:B------:R-:W-:-:S03]  /*d930*/  ULDC.64 UR4, c[0x0][0x2e0] ;  /* 0x0000b80000047ab9 */ /* 0x000fc60000000a00 */
[----:B------:R-:W-:Y:S02]  /*d940*/  IMAD.IADD R3, R3, 0x1, R0 ;  /* 0x0000000103037824 */ /* 0x000fe400078e0200 */
[----:B---3--:R-:W-:Y:S02]  /*d950*/  IMAD R0, R5, UR4, RZ ;  /* 0x0000000405007c24 */ /* 0x008fe4000f8e02ff */
[----:B----4-:R-:W-:-:S04]  /*d960*/  IMAD.WIDE.U32 R2, R4, UR4, R2 ;  /* 0x0000000404027c25 */ /* 0x010fc8000f8e0002 */
[----:B------:R-:W-:Y:S01]  /*d970*/  IMAD R0, R4, UR5, R0 ;  /* 0x0000000504007c24 */ /* 0x000fe2000f8e0200 */
[----:B------:R-:W-:-:S03]  /*d980*/  ULDC.64 UR4, c[0x0][0x2d0] ;  /* 0x0000b40000047ab9 */ /* 0x000fc60000000a00 */
[----:B------:R-:W-:Y:S01]  /*d990*/  IMAD.IADD R3, R3, 0x1, R0 ;  /* 0x0000000103037824 */ /* 0x000fe200078e0200 */
[----:B--2---:R-:W-:Y:S02]  /*d9a0*/  ISETP.NE.AND P6, PT, R20, 0x1, PT ;  /* 0x000000011400780c */ /* 0x004fe40003fc5270 */
[----:B------:R-:W2:Y:S01]  /*d9b0*/  S2R R20, SR_TID.X ;  /* 0x0000000000147919 */ /* 0x000ea20000002100 */
[----:B0-----:R-:W-:-:S04]  /*d9c0*/  LOP3.LUT R21, R21, 0x7f, RZ, 0xc0, !PT ;  /* 0x0000007f15157812 */ /* 0x001fc800078ec0ff */
[----:B------:R-:W-:-:S06]  /*d9d0*/  SHF.R.U32.HI R21, RZ, 0x3, R21 ;  /* 0x00000003ff157819 */ /* 0x000fcc0000011615 */
[----:B------:R-:W0:Y:S08]  /*d9e0*/  @P6 LDC R6, c[0x0][0x44c] ;  /* 0x00011300ff066b82 */ /* 0x000e300000000800 */
[----:B------:R-:W3:Y:S01]  /*d9f0*/  @P6 LDC R5, c[0x0][0x450] ;  /* 0x00011400ff056b82 */ /* 0x000ee20000000800 */
[----:B--2---:R-:W-:-:S05]  /*da00*/  IMAD.SHL.U32 R20, R20, 0x10, RZ ;  /* 0x0000001014147824 */ /* 0x004fca00078e00ff */
[----:B------:R-:W-:-:S05]  /*da10*/  LOP3.LUT R20, R21, 0x70, R20, 0xf8, !PT ;  /* 0x0000007015147812 */ /* 0x000fca00078ef814 */
[----:B------:R-:W-:-:S04]  /*da20*/  IMAD R0, R17, 0x80, R20 ;  /* 0x0000008011007824 */ /* 0x000fc800078e0214 */
[----:B0-----:R-:W-:-:S04]  /*da30*/  @P6 IMAD.HI.U32 R6, R0, R6, RZ ;  /* 0x0000000600066227 */ /* 0x001fc800078e00ff */
[----:B------:R-:W-:Y:S01]  /*da40*/  IMAD.MOV.U32 R4, RZ, RZ, R0 ;  /* 0x000000ffff047224 */ /* 0x000fe200078e0000 */
[----:B---3--:R-:W-:Y:S02]  /*da50*/  @P6 SHF.R.U32.HI R4, RZ, R5, R6 ;  /* 0x00000005ff046219 */ /* 0x008fe40000011606 */
[----:B------:R-:W0:Y:S03]  /*da60*/  LDC R6, c[0x0][0x448] ;  /* 0x00011200ff067b82 */ /* 0x000e260000000800 */
[----:B------:R-:W-:Y:S02]  /*da70*/  IMAD.MOV R5, RZ, RZ, -R4 ;  /* 0x000000ffff057224 */ /* 0x000fe400078e0a04 */
[----:B------:R-:W-:-:S04]  /*da80*/  IMAD.WIDE.U32 R2, R4, UR4, R2 ;  /* 0x0000000404027c25 */ /* 0x000fc8000f8e0002 */
[----:B0-----:R-:W-:Y:S01]  /*da90*/  IMAD R0, R6, R5, R0 ;  /* 0x0000000506007224 */ /* 0x001fe200078e0200 */
        /* <DEDUP_REMOVED lines=21> */
[----:B------:R-:W-:Y:S01]  /*dbf0*/  IMAD R17, R17, 0x80, R8 ;  /* 0x0000008011117824 */ /* 0x000fe200078e0208 */
[----:B------:R-:W1:Y:S03]  /*dc00*/  SHFL.IDX PT, R2, R4, RZ, 0x181f ;  /* 0x00181fff04027589 */ /* 0x000e6600000e0000 */
[C---:B------:R-:W-:Y:S01]  /*dc10*/  VIADD R6, R17.reuse, 0x10 ;  /* 0x0000001011067836 */ /* 0x040fe20000000000 */
[----:B------:R-:W-:Y:S01]  /*dc20*/  ISETP.GE.AND P0, PT, R17, R5, PT ;  /* 0x000000051100720c */ /* 0x000fe20003f06270 */
[----:B------:R-:W-:-:S12]  /*dc30*/  SHFL.IDX PT, R14, R0, 0x7, 0x181f ;  /* 0x00f81f00000e7f89 */ /* 0x000fd800000e0000 */
        /* <DEDUP_REMOVED lines=20> */
[----:B0-----:R-:W-:-:S04]  /*dd80*/  @!P0 LEA R3, P2, R7, R3, 0x1 ;  /* 0x0000000307038211 */ /* 0x001fc800078408ff */
[----:B-1----:R-:W-:-:S04]  /*dd90*/  @!P0 IADD3.X R2, RZ, R2, RZ, P2, !PT ;  /* 0x00000002ff028210 */ /* 0x002fc800017fe4ff */
        /* <DEDUP_REMOVED lines=43> */
[----:B--2---:R0:W-:Y:S02]  /*e050*/  @!P0 LDGSTS.E.BYPASS.LTC128B.128 [R36+0x1b400], desc[UR48][R2.64], !P1 ;  /* 0x1b40000002248fae */ /* 0x0041e4000c901d70 */
.L_x_5076:
[----:B------:R-:W-:-:S05]  /*e060*/  VIADD R0, R17, 0x70 ;  /* 0x0000007011007836 */ /* 0x000fca0000000000 */
[----:B------:R-:W-:-:S13]  /*e070*/  ISETP.GE.AND P0, PT, R0, R5, PT ;  /* 0x000000050000720c */ /* 0x000fda0003f06270 */
[----:B0-----:R-:W-:-:S05]  /*e080*/  @!P0 LEA R2, P2, R7, R14, 0x1 ;  /* 0x0000000e07028211 */ /* 0x001fca00078408ff */
[----:B------:R-:W-:-:S05]  /*e090*/  @!P0 IMAD.X R3, RZ, RZ, R4, P2 ;  /* 0x000000ffff038224 */ /* 0x000fca00010e0604 */
[----:B------:R-:W-:Y:S01]  /*e0a0*/  @!PT LDS RZ, [RZ] ;  /* 0x00000000fffff984 */ /* 0x000fe20000000800 */
[----:B------:R-:W-:Y:S01]  /*e0b0*/  @!PT LDS RZ, [RZ] ;  /* 0x00000000fffff984 */ /* 0x000fe20000000800 */
[----:B------:R-:W-:Y:S01]  /*e0c0*/  @!PT LDS RZ, [RZ] ;  /* 0x00000000fffff984 */ /* 0x000fe20000000800 */
[----:B------:R0:W-:Y:S01]  /*e0d0*/  @!P0 LDGSTS.E.BYPASS.LTC128B.128 [R36+0x1bc00], desc[UR48][R2.64], !P1 ;  /* 0x1bc0000002248fae */ /* 0x0001e2000c901d70 */
[----:B------:R-:W-:Y:S01]  /*e0e0*/  PLOP3.LUT P0, PT, PT, PT, PT, 0x80, 0x0 ;  /* 0x000000000000781c */ /* 0x000fe20003f0f070 */
[----:B------:R-:W-:-:S12]  /*e0f0*/  NOP ;  /* 0x0000000000007918 */ /* 0x000fd80000000000 */
.L_x_4988:
        /* <DEDUP_REMOVED lines=18> */
.L_x_5077:
[----:B------:R-:W-:Y:S05]  /*e220*/  BSYNC B0 ;  /* 0x0000000000007941 */ /* 0x000fea0003800000 */
.L_x_4989:
[----:B------:R-:W-:-:S05]  /*e230*/  IMAD.U32 R0, RZ, RZ, UR36 ;  /* 0x00000024ff007e24 */ /* 0x000fca000f8e00ff */
[----:B------:R-:W-:-:S13]  /*e240*/  ISETP.NE.AND P0, PT, R0, 0x3, PT ;  /* 0x000000030000780c */ /* 0x000fda0003f05270 */
[----:B------:R-:W-:Y:S05]  /*e250*/  @!P0 BRA `(.L_x_4991) ;  /* 0x0000000000048947 */ /* 0x000fea0003800000 */
[----:B------:R-:W-:Y:S01]  /*e260*/  BPT.TRAP 0x1 ;  /* 0x000000040000795c */ /* 0x000fe20000300000 */
.L_x_4991:
[----:B------:R-:W-:Y:S01]  /*e270*/  SHF.L.U32 R0, R26, 0x1f, RZ ;  /* 0x0000001f1a007819 */ /* 0x000fe200000006ff */
[----:B------:R-:W-:Y:S03]  /*e280*/  BSSY B0, `(.L_x_4992) ;  /* 0x0000003000007945 */ /* 0x000fe60003800000 */
[----:B------:R-:W1:Y:S02]  /*e290*/  SYNCS.PHASECHK.TRANS64.TRYWAIT P0, [R33+URZ+0x22860], R0 ;  /* 0x02286000210075a7 */ /* 0x000e64000800017f */
[----:B-1----:R-:W-:Y:S05]  /*e2a0*/  @!P0 BRA `(.L_x_4993) ;  /* 0x0000003c00648947 */ /* 0x002fea0003800000 */
.L_x_5078:
[----:B------:R-:W-:Y:S05]  /*e2b0*/  BSYNC B0 ;  /* 0x0000000000007941 */ /* 0x000fea0003800000 */
.L_x_4992:
[----:B------:R-:W1:Y:S01]  /*e2c0*/  LDL.LU R2, [R1+0x1c] ;  /* 0x00001c0001027983 */ /* 0x000e620000300800 */
[----:B------:R-:W-:-:S03]  /*e2d0*/  ULDC.64 UR4, c[0x0][0x328] ;  /* 0x0000ca0000047ab9 */ /* 0x000fc60000000a00 */
[----:B------:R-:W2:Y:S01]  /*e2e0*/  LDL.LU R4, [R1+0x20] ;  /* 0x0000200001047983 */ /* 0x000ea20000300800 */
[----:B-1----:R-:W-:Y:S02]  /*e2f0*/  IMAD R0, R2, UR4, RZ ;  /* 0x0000000402007c24 */ /* 0x002fe4000f8e02ff */
[----:B0-----:R-:W-:-:S04]  /*e300*/  IMAD.WIDE.U32 R2, R35, UR4, RZ ;  /* 0x0000000423027c25 */ /* 0x001fc8000f8e00ff */
[----:B------:R-:W-:Y:S01]  /*e310*/  IMAD R5, R35, UR5, R0 ;  /* 0x0000000523057c24 */ /* 0x000fe2000f8e0200 */
[----:B------:R-:W-:-:S03]  /*e320*/  ULDC.64 UR4, c[0x0][0x338] ;  /* 0x0000ce0000047ab9 */ /* 0x000fc60000000a00 */
[----:B------:R-:W-:Y:S02]  /*e330*/  IMAD.IADD R3, R3, 0x1, R5 ;  /* 0x0000000103037824 */ /* 0x000fe400078e0205 */
[----:B--2---:R-:W-:Y:S02]  /*e340*/  IMAD R5, R4, UR4, RZ ;  /* 0x0000000404057c24 */ /* 0x004fe4000f8e02ff */
        /* <DEDUP_REMOVED lines=18> */
[----:B------:R-:W1:Y:S01]  /*e470*/  SHFL.IDX PT, R14, R5, RZ, 0x181f ;  /* 0x00181fff050e7589 */ /* 0x000e6200000e0000 */
[----:B------:R-:W-:Y:S02]  /*e480*/  ISETP.NE.U32.AND P3, PT, R7, 0x1, PT ;  /* 0x000000010700780c */ /* 0x000fe40003f65070 */
[----:B------:R-:W-:Y:S01]  /*e490*/  LOP3.LUT P1, RZ, R25, 0x4, RZ, 0xc0, !PT ;  /* 0x0000000419ff7812 */ /* 0x000fe2000782c0ff */
        /* <DEDUP_REMOVED lines=16> */
[----:B-1----:R-:W1:Y:S01]  /*e5a0*/  SHFL.IDX PT, R3, R6, 0x1, 0x181f ;  /* 0x00381f0006037f89 */ /* 0x002e6200000e0000 */
[----:B0-----:R-:W-:-:S03]  /*e5b0*/  IADD3 R2, P4, R14, R0, RZ ;  /* 0x000000000e027210 */ /* 0x001fc60007f9e0ff */
[----:B------:R-:W0:Y:S01]  /*e5c0*/  SHFL.IDX PT, R14, R5, 0x2, 0x181f ;  /* 0x00581f00050e7f89 */ /* 0x000e2200000e0000 */
[----:B-1----:R-:W-:Y:S02]  /*e5d0*/  IADD3.X R3, RZ, R3, RZ, P4, !PT ;  /* 0x00000003ff037210 */ /* 0x002fe400027fe4ff */
        /* <DEDUP_REMOVED lines=33> */
[----:B-1----:R-:W-:-:S03]  /*e7f0*/  IADD3 R2, P4, R14, R0, RZ ;  /* 0x000000000e027210 */ /* 0x002fc60007f9e0ff */
[----:B------:R-:W1:Y:S04]  /*e800*/  SHFL.IDX PT, R6, R6, 0x5, 0x181f ;  /* 0x00b81f0006067f89 */ /* 0x000e6800000e0000 */
[----:B------:R2:W3:Y:S01]  /*e810*/  SHFL.IDX PT, R14, R5, 0x5, 0x181f ;  /* 0x00b81f00050e7f89 */ /* 0x0004e200000e0000 */
        /* <DEDUP_REMOVED lines=9> */
.L_x_5092:
[C---:B------:R-:W-:Y:S02]  /*e8b0*/  ISETP.LT.OR P3, PT, R32.reuse, 0x51, P3 ;  /* 0x000000512000780c */ /* 0x040fe40001f61670 */
[C---:B------:R-:W-:Y:S02]  /*e8c0*/  ISETP.LT.OR P2, PT, R32.reuse, 0x51, !P2 ;  /* 0x000000512000780c */ /* 0x040fe40005741670 */
[----:B------:R-:W-:Y:S02]  /*e8d0*/  ISETP.LT.OR P1, PT, R32, 0x51, !P1 ;  /* 0x000000512000780c */ /* 0x000fe40004f21670 */
        /* <DEDUP_REMOVED lines=12> */
.L_x_4995:
        /* <DEDUP_REMOVED lines=11> */
.L_x_4996:
[----:B------:R-:W2:Y:S01]  /*ea50*/  LDL R2, [R1+0x8] ;  /* 0x0000080001027983 */ /* 0x000ea20000100800 */
[----:B------:R0:W-:Y:S01]  /*ea60*/  SYNCS.ARRIVE.TRANS64.A1T0 RZ, [R33+URZ+0x22850], RZ ;  /* 0x022850ff21ff79a7 */ /* 0x0001e2000810003f */
[----:B------:R-:W-:Y:S01]  /*ea70*/  BSSY B0, `(.L_x_4997) ;  /* 0x00000df000007945 */ /* 0x000fe20003800000 */
[----:B--2---:R-:W-:-:S13]  /*ea80*/  ISETP.GE.AND P0, PT, R2, 0x2, PT ;  /* 0x000000020200780c */ /* 0x004fda0003f06270 */
[----:B0-----:R-:W-:Y:S05]  /*ea90*/  @!P0 BRA `(.L_x_4998) ;  /* 0x0000000c00708947 */ /* 0x001fea0003800000 */
[----:B------:R-:W-:-:S07]  /*eaa0*/  VIADD R21, R2, 0xfffffffe ;  /* 0xfffffffe02157836 */ /* 0x000fce0000000000 */
.L_x_5011:
        /* <DEDUP_REMOVED lines=14> */
[----:B------:R-:W2:Y:S01]  /*eb90*/  @P0 LDC R7, c[0x0][0x438] ;  /* 0x00010e00ff070b82 */ /* 0x000ea20000000800 */
        /* <DEDUP_REMOVED lines=28> */
.L_x_4999:
[----:B------:R-:W-:Y:S01]  /*ed60*/  IMAD R10, R24, 0x8, R22 ;  /* 0x00000008180a7824 */ /* 0x000fe200078e0216 */
[----:B------:R-:W-:Y:S01]  /*ed70*/  SHF.L.U32 R20, R26, 0x1f, RZ ;  /* 0x0000001f1a147819 */ /* 0x000fe200000006ff */
[----:B------:R-:W-:Y:S01]  /*ed80*/  BSSY B1, `(.L_x_5000) ;  /* 0x0000004000017945 */ /* 0x000fe20003800000 */
[----:B------:R-:W-:Y:S02]  /*ed90*/  SHF.R.S32.HI R9, RZ, 0x1f, R5 ;  /* 0x0000001fff097819 */ /* 0x000fe40000011405 */
[----:B------:R-:W0:Y:S02]  /*eda0*/  SYNCS.PHASECHK.TRANS64.TRYWAIT P0, [R10+URZ+0x22840], R20 ;  /* 0x022840140a0075a7 */ /* 0x000e24000800017f */
[----:B0-----:R-:W-:Y:S05]  /*edb0*/  @!P0 BRA `(.L_x_5001) ;  /* 0x0000003800fc8947 */ /* 0x001fea0003800000 */
.L_x_5093:
[----:B------:R-:W-:Y:S05]  /*edc0*/  BSYNC B1 ;  /* 0x0000000000017941 */ /* 0x000fea0003800000 */
.L_x_5000:
        /* <DEDUP_REMOVED lines=17> */
[----:B------:R-:W-:Y:S01]  /*eee0*/  IMAD R7, R24, 0x1800, R29 ;  /* 0x0000180018077824 */ /* 0x000fe200078e021d */
[----:B------:R-:W-:Y:S02]  /*eef0*/  IADD3 R3, R6, R3, RZ ;  /* 0x0000000306037210 */ /* 0x000fe40007ffe0ff */
        /* <DEDUP_REMOVED lines=32> */
.L_x_5107:
        /* <DEDUP_REMOVED lines=8> */
.L_x_5003:
        /* <DEDUP_REMOVED lines=11> */
.L_x_5004:
[----:B------:R1:W-:Y:S01]  /*f230*/  SYNCS.ARRIVE.TRANS64.A1T0 RZ, [R10+URZ+0x22830], RZ ;  /* 0x022830ff0aff79a7 */ /* 0x0003e2000810003f */
[----:B------:R-:W-:Y:S05]  /*f240*/  @!P3 BRA `(.L_x_5005) ;  /* 0x000000000004b947 */ /* 0x000fea0003800000 */
[----:B------:R-:W-:Y:S01]  /*f250*/  BPT.TRAP 0x1 ;  /* 0x000000040000795c */ /* 0x000fe20000300000 */
.L_x_5005:
[----:B------:R-:W2:Y:S01]  /*f260*/  SYNCS.PHASECHK.TRANS64.TRYWAIT P0, [R10+URZ+0x22860], R20 ;  /* 0x022860140a0075a7 */ /* 0x000ea2000800017f */
[----:B------:R-:W-:Y:S04]  /*f270*/  BSSY B1, `(.L_x_5006) ;  /* 0x0000002000017945 */ /* 0x000fe80003800000 */
[----:B--2---:R-:W-:Y:S05]  /*f280*/  @!P0 BRA `(.L_x_5007) ;  /* 0x0000003c007c8947 */ /* 0x004fea0003800000 */
.L_x_5108:
[----:B------:R-:W-:Y:S05]  /*f290*/  BSYNC B1 ;  /* 0x0000000000017941 */ /* 0x000fea0003800000 */
.L_x_5006:
[----:B------:R-:W-:Y:S01]  /*f2a0*/  ULDC.64 UR4, c[0x0][0x328] ;  /* 0x0000ca0000047ab9 */ /* 0x000fe20000000a00 */
[----:B------:R-:W-:Y:S01]  /*f2b0*/  LOP3.LUT P5, RZ, R23, 0x10, RZ, 0xc0, !PT ;  /* 0x0000001017ff7812 */ /* 0x000fe200078ac0ff */
[----:B------:R-:W-:Y:S01]  /*f2c0*/  IMAD R2, R9, UR4, RZ ;  /* 0x0000000409027c24 */ /* 0x000fe2000f8e02ff */
[C---:B------:R-:W-:Y:S01]  /*f2d0*/  LOP3.LUT P4, RZ, R23.reuse, 0x8, RZ, 0xc0, !PT ;  /* 0x0000000817ff7812 */ /* 0x040fe2000788c0ff */
[----:B0-2---:R-:W-:Y:S01]  /*f2e0*/  IMAD R20, R24, 0x6000, R29 ;  /* 0x0000600018147824 */ /* 0x005fe200078e021d */
        /* <DEDUP_REMOVED lines=22> */
[----:B------:R-:W2:Y:S04]  /*f450*/  SHFL.IDX PT, R3, R25, RZ, 0x181f ;  /* 0x00181fff19037589 */ /* 0x000ea800000e0000 */
[----:B------:R-:W-:Y:S04]  /*f460*/  SHFL.IDX PT, R4, R25, 0x1, 0x181f ;  /* 0x00381f0019047f89 */ /* 0x000fe800000e0000 */
[----:B------:R-:W-:Y:S04]  /*f470*/  SHFL.IDX PT, R8, R17, 0x2, 0x181f ;  /* 0x00581f0011087f89 */ /* 0x000fe800000e0000 */
[----:B------:R-:W-:Y:S01]  /*f480*/  SHFL.IDX PT, R5, R25, 0x3, 0x181f ;  /* 0x00781f0019057f89 */ /* 0x000fe200000e0000 */
[----:B0-----:R-:W-:-:S03]  /*f490*/  IADD3 R2, P0, R14, R0, RZ ;  /* 0x000000000e027210 */ /* 0x001fc60007f1e0ff */
[----:B------:R-:W0:Y:S02]  /*f4a0*/  SHFL.IDX PT, R14, R17, 0x1, 0x181f ;  /* 0x00381f00110e7f89 */ /* 0x000e2400000e0000 */
[----:B--2---:R-:W-:-:S05]  /*f4b0*/  IMAD.X R3, RZ, RZ, R3, P0 ;  /* 0x000000ffff037224 */ /* 0x004fca00000e0603 */
        /* <DEDUP_REMOVED lines=9> */
[----:B--2---:R-:W-:Y:S04]  /*f550*/  SHFL.IDX PT, R3, R25, 0x4, 0x181f ;  /* 0x00981f0019037f89 */ /* 0x004fe800000e0000 */
        /* <DEDUP_REMOVED lines=24> */
.L_x_5122:
        /* <DEDUP_REMOVED lines=11> */
.L_x_5009:
        /* <DEDUP_REMOVED lines=11> */
.L_x_5010:
[----:B------:R0:W-:Y:S01]  /*f840*/  SYNCS.ARRIVE.TRANS64.A1T0 RZ, [R10+URZ+0x22850], RZ ;  /* 0x022850ff0aff79a7 */ /* 0x0001e2000810003f */
[----:B------:R-:W-:Y:S05]  /*f850*/  @P2 BRA `(.L_x_5011) ;  /* 0xfffffff000942947 */ /* 0x000fea000383ffff */
.L_x_4998:
[----:B------:R-:W-:Y:S05]  /*f860*/  BSYNC B0 ;  /* 0x0000000000007941 */ /* 0x000fea0003800000 */
.L_x_4997:
[----:B------:R-:W2:Y:S01]  /*f870*/  S2R R2, SR_TID.X ;  /* 0x0000000000027919 */ /* 0x000ea20000002100 */
[----:B------:R-:W-:Y:S01]  /*f880*/  VIADD R24, R24, 0x1 ;  /* 0x0000000118187836 */ /* 0x000fe20000000000 */
[----:B------:R-:W-:Y:S04]  /*f890*/  BSSY B0, `(.L_x_5012) ;  /* 0x0000012000007945 */ /* 0x000fe80003800000 */
[----:B------:R-:W-:-:S04]  /*f8a0*/  ISETP.NE.AND P0, PT, R24, 0x2, PT ;  /* 0x000000021800780c */ /* 0x000fc80003f05270 */
[----:B------:R-:W-:Y:S02]  /*f8b0*/  SEL R5, RZ, 0x1, P0 ;  /* 0x00000001ff057807 */ /* 0x000fe40000000000 */
[----:B--2---:R-:W-:-:S04]  /*f8c0*/  LOP3.LUT R2, R2, 0x7f, RZ, 0xc0, !PT ;  /* 0x0000007f02027812 */ /* 0x004fc800078ec0ff */
[----:B------:R-:W-:-:S13]  /*f8d0*/  ISETP.NE.AND P1, PT, R2, RZ, PT ;  /* 0x000000ff0200720c */ /* 0x000fda0003f25270 */
[----:B------:R-:W-:Y:S05]  /*f8e0*/  @P1 BRA `(.L_x_5013) ;  /* 0x0000000000301947 */ /* 0x000fea0003800000 */
[----:B------:R-:W2:Y:S01]  /*f8f0*/  S2R R7, SR_LANEID ;  /* 0x0000000000077919 */ /* 0x000ea20000000000 */
[----:B------:R-:W-:Y:S01]  /*f900*/  VOTEU.ANY UR4, UPT, PT ;  /* 0x0000000000047886 */ /* 0x000fe200038e0100 */
[----:B------:R-:W3:Y:S01]  /*f910*/  LDC.64 R2, c[0x0][0xc60] ;  /* 0x00031800ff027b82 */ /* 0x000ee20000000a00 */
[----:B------:R-:W2:Y:S02]  /*f920*/  FLO.U32 R0, UR4 ;  /* 0x0000000400007d00 */ /* 0x000ea400080e0000 */
[----:B--2---:R-:W-:-:S06]  /*f930*/  ISETP.EQ.U32.AND P1, PT, R0, R7, PT ;  /* 0x000000070000720c */ /* 0x004fcc0003f22070 */
[----:B------:R-:W3:Y:S07]  /*f940*/  POPC R7, UR4 ;  /* 0x0000000400077d09 */ /* 0x000eee0008000000 */
[----:B---3--:R-:W2:Y:S01]  /*f950*/  @P1 ATOMG.E.ADD.STRONG.GPU PT, R3, desc[UR48][R2.64], R7 ;  /* 0x00000007020319a8 */ /* 0x008ea200081ee1f0 */
[----:B------:R-:W3:Y:S02]  /*f960*/  S2R R4, SR_LTMASK ;  /* 0x0000000000047919 */ /* 0x000ee40000003900 */
[----:B---3--:R-:W-:-:S04]  /*f970*/  LOP3.LUT R4, R4, UR4, RZ, 0xc0, !PT ;  /* 0x0000000404047c12 */ /* 0x008fc8000f8ec0ff */
[----:B------:R-:W3:Y:S01]  /*f980*/  POPC R9, R4 ;  /* 0x0000000400097309 */ /* 0x000ee20000000000 */
[----:B--2---:R-:W3:Y:S02]  /*f990*/  SHFL.IDX PT, R0, R3, R0, 0x1f ;  /* 0x00001f0003007589 */ /* 0x004ee400000e0000 */
[----:B---3--:R-:W-:-:S07]  /*f9a0*/  IADD3 R16, R0, UR37, R9 ;  /* 0x0000002500107c10 */ /* 0x008fce000fffe009 */
.L_x_5013:
[----:B------:R-:W-:Y:S05]  /*f9b0*/  BSYNC B0 ;  /* 0x0000000000007941 */ /* 0x000fea0003800000 */
.L_x_5012:
[----:B------:R-:W-:Y:S02]  /*f9c0*/  SEL R24, R24, RZ, P0 ;  /* 0x000000ff18187207 */ /* 0x000fe40000000000 */
[----:B------:R-:W-:-:S07]  /*f9d0*/  LOP3.LUT R26, R26, R5, RZ, 0x3c, !PT ;  /* 0x000000051a1a7212 */ /* 0x000fce00078e3cff */
.L_x_4972:
[----:B------:R-:W-:Y:S05]  /*f9e0*/  BSYNC B7 ;  /* 0x0000000000077941 */ /* 0x000fea0003800000 */
.L_x_4970:
[----:B------:R-:W-:-:S13]  /*f9f0*/  LOP3.LUT P0, RZ, R23, 0x400, RZ, 0xc0, !PT ;  /* 0x0000040017ff7812 */ /* 0x000fda000780c0ff */
[----:B------:R-:W-:Y:S05]  /*fa00*/  @!P0 BRA `(.L_x_5014) ;  /* 0x0000000000248947 */ /* 0x000fea0003800000 */
[----:B------:R-:W-:Y:S05]  /*fa10*/  WARPSYNC.ALL ;  /* 0x0000000000007948 */ /* 0x000fea0003800000 */
[----:B------:R-:W2:Y:S08]  /*fa20*/  S2UR UR5, SR_CgaCtaId ;  /* 0x00000000000579c3 */ /* 0x000eb00000008800 */
[----:B------:R-:W-:Y:S06]  /*fa30*/  BAR.SYNC.DEFER_BLOCKING 0x5, 0x180 ;  /* 0x0146000000007b1d */ /* 0x000fec0000010000 */
[----:B------:R-:W-:-:S02]  /*fa40*/  UMOV UR4, 0x400 ;  /* 0x0000040000047882 */ /* 0x000fc40000000000 */
[----:B--2---:R-:W-:-:S06]  /*fa50*/  ULEA UR4, UR5, UR4, 0x18 ;  /* 0x0000000405047291 */ /* 0x004fcc000f8ec03f */
[----:B------:R-:W-:-:S05]  /*fa60*/  MOV R22, UR4 ;  /* 0x0000000400167c02 */ /* 0x000fca0008000f00 */
[----:B------:R4:W2:Y:S01]  /*fa70*/  LDS.128 R16, [R22+0x228d0] ;  /* 0x0228d00016107984 */ /* 0x0008a20000000c00 */
[----:B------:R-:W-:Y:S06]  /*fa80*/  BAR.ARV 0x4, 0x180 ;  /* 0x0106000000007b1d */ /* 0x000fec0000002000 */
[----:B------:R-:W-:Y:S05]  /*fa90*/  BRA `(.L_x_5015) ;  /* 0x0000000800cc7947 */ /* 0x000fea0003800000 */
.L_x_5014:
[----:B------:R-:W2:Y:S01]  /*faa0*/  S2R R0, SR_TID.X ;  /* 0x0000000000007919 */ /* 0x000ea20000002100 */
[----:B------:R-:W-:Y:S01]  /*fab0*/  UMOV UR4, 0xffffffff ;  /* 0xffffffff00047882 */ /* 0x000fe20000000000 */
[----:B--2---:R-:W-:-:S04]  /*fac0*/  LOP3.LUT R8, R0, 0x1f, RZ, 0xc0, !PT ;  /* 0x0000001f00087812 */ /* 0x004fc800078ec0ff */
[----:B------:R-:W-:Y:S01]  /*fad0*/  ISETP.NE.AND P0, PT, R8, 0x1f, PT ;  /* 0x0000001f0800780c */ /* 0x000fe20003f05270 */
[----:B------:R-:W-:-:S12]  /*fae0*/  BRA.DIV UR4, `(.L_x_5016) ;  /* 0x0000003e04447947 */ /* 0x000fd8000b800000 */
[----:B------:R-:W-:Y:S01]  /*faf0*/  IMAD.IADD R5, R19, 0x1, R8 ;  /* 0x0000000113057824 */ /* 0x000fe200078e0208 */
[----:B------:R-:W-:-:S04]  /*fb00*/  ULDC UR4, c[0x0][0xc3c] ;  /* 0x00030f0000047ab9 */ /* 0x000fc80000000800 */
[----:B------:R-:W-:-:S13]  /*fb10*/  ISETP.GE.OR P1, PT, R5, UR4, !P0 ;  /* 0x0000000405007c0c */ /* 0x000fda000c726670 */
[----:B------:R-:W2:Y:S02]  /*fb20*/  @!P1 LDC.64 R2, c[0x0][0xc80] ;  /* 0x00032000ff029b82 */ /* 0x000ea40000000a00 */
[----:B--2---:R-:W-:-:S06]  /*fb30*/  @!P1 IMAD.WIDE R2, R5, 0x4, R2 ;  /* 0x0000000405029825 */ /* 0x004fcc00078e0202 */
[----:B------:R-:W2:Y:S01]  /*fb40*/  @!P1 LDG.E R2, desc[UR48][R2.64] ;  /* 0x0000003002029981 */ /* 0x000ea2000c1e1900 */
[----:B------:R-:W-:Y:S01]  /*fb50*/  IMAD.MOV.U32 R5, RZ, RZ, RZ ;  /* 0x000000ffff057224 */ /* 0x000fe200078e00ff */
[C---:B------:R-:W-:Y:S02]  /*fb60*/  ISETP.GE.U32.AND P2, PT, R8.reuse, 0x2, PT ;  /* 0x000000020800780c */ /* 0x040fe40003f46070 */
[C---:B------:R-:W-:Y:S01]  /*fb70*/  ISETP.GE.U32.AND P3, PT, R8.reuse, 0x4, PT ;  /* 0x000000040800780c */ /* 0x040fe20003f66070 */
[----:B------:R-:W-:Y:S01]  /*fb80*/  SHFL.IDX PT, R0, R16, RZ, 0x1f ;  /* 0x00001fff10007589 */ /* 0x000fe200000e0000 */
[C---:B------:R-:W-:Y:S02]  /*fb90*/  ISETP.GE.U32.AND P4, PT, R8.reuse, 0x8, PT ;  /* 0x000000080800780c */ /* 0x040fe40003f86070 */
[C---:B------:R-:W-:Y:S01]  /*fba0*/  ISETP.GE.U32.AND P5, PT, R8.reuse, 0x10, PT ;  /* 0x000000100800780c */ /* 0x040fe20003fa6070 */
[----:B------:R-:W-:Y:S01]  /*fbb0*/  SHFL.IDX PT, R4, R16, 0x1, 0x1f ;  /* 0x00201f0010047f89 */ /* 0x000fe200000e0000 */
[----:B--2---:R-:W-:Y:S01]  /*fbc0*/  @!P1 IMAD.MOV.U32 R5, RZ, RZ, R2 ;  /* 0x000000ffff059224 */ /* 0x004fe200078e0002 */
[----:B------:R-:W-:-:S04]  /*fbd0*/  ISETP.NE.AND P1, PT, R8, RZ, PT ;  /* 0x000000ff0800720c */ /* 0x000fc80003f25270 */
        /* <DEDUP_REMOVED lines=16> */
.L_x_5132:
[----:B------:R-:W-:Y:S02]  /*fce0*/  ULDC UR4, c[0x0][0xc38] ;  /* 0x00030e0000047ab9 */ /* 0x000fe40000000800 */
[----:B------:R-:W-:-:S04]  /*fcf0*/  IMAD.U32 R7, RZ, RZ, UR4 ;  /* 0x00000004ff077e24 */ /* 0x000fc8000f8e00ff */
[----:B---3--:R-:W-:-:S04]  /*fd00*/  IMAD R14, R14, R7, RZ ;  /* 0x000000070e0e7224 */ /* 0x008fc800078e02ff */
[----:B------:R-:W-:-:S05]  /*fd10*/  IMAD.IADD R9, R4, 0x1, R14 ;  /* 0x0000000104097824 */ /* 0x000fca00078e020e */
[----:B------:R-:W-:-:S13]  /*fd20*/  ISETP.GT.AND P6, PT, R9, R0, PT ;  /* 0x000000000900720c */ /* 0x000fda0003fc4270 */
[----:B------:R-:W-:Y:S05]  /*fd30*/  @P6 BRA `(.L_x_5017) ;  /* 0x00000000009c6947 */ /* 0x000fea0003800000 */
.L_x_5022:
        /* <DEDUP_REMOVED lines=14> */
.L_x_5020:
[----:B------:R-:W-:Y:S05]  /*fe20*/  BSYNC B0 ;  /* 0x0000000000007941 */ /* 0x000fea0003800000 */
.L_x_5019:
        /* <DEDUP_REMOVED lines=18> */
.L_x_5140:
[----:B------:R-:W-:Y:S02]  /*ff50*/  ULDC UR4, c[0x0][0xc38] ;  /* 0x00030e0000047ab9 */ /* 0x000fe40000000800 */
[----:B------:R-:W-:-:S04]  /*ff60*/  IMAD.U32 R7, RZ, RZ, UR4 ;  /* 0x00000004ff077e24 */ /* 0x000fc8000f8e00ff */
[----:B---3--:R-:W-:-:S04]  /*ff70*/  IMAD R14, R14, R7, RZ ;  /* 0x000000070e0e7224 */ /* 0x008fc800078e02ff */
[----:B------:R-:W-:-:S05]  /*ff80*/  IMAD.IADD R9, R14, 0x1, R9 ;  /* 0x000000010e097824 */ /* 0x000fca00078e0209 */
[----:B------:R-:W-:-:S13]  /*ff90*/  ISETP.GT.AND P6, PT, R9, R0, PT ;  /* 0x000000000900720c */ /* 0x000fda0003fc4270 */
[----:B------:R-:W-:Y:S05]  /*ffa0*/  @!P6 BRA `(.L_x_5022) ;  /* 0xfffffffc0064e947 */ /* 0x000fea000383ffff */
.L_x_5017:
[----:B------:R-:W-:Y:S01]  /*ffb0*/  IADD3 R16, -R14, R9, RZ ;  /* 0x000000090e107210 */ /* 0x000fe20007ffe1ff */
[----:B------:R-:W-:-:S04]  /*ffc0*/  UMOV UR4, 0xffffffff ;  /* 0xffffffff00047882 */ /* 0x000fc80000000000 */
[----:B------:R-:W-:-:S05]  /*ffd0*/  IMAD R3, R6, R7, R16 ;  /* 0x0000000706037224 */ /* 0x000fca00078e0210 */
[----:B------:R-:W-:Y:S01]  /*ffe0*/  ISETP.GT.AND P6, PT, R3, R0, PT ;  /* 0x000000000300720c */ /* 0x000fe20003fc4270 */
[----:B------:R-:W-:-:S12]  /*fff0*/  BRA.DIV UR4, `(.L_x_5023) ;  /* 0x0000003e04e07947 */ /* 0x000fd8000b800000 */
[----:B------:R-:W-:-:S04]  /*10000*/  VOTE.ANY R2, PT, !P6 ;  /* 0x0000000000027806 */ /* 0x000fc800070e0100 */
[----:B------:R-:W3:Y:S02]  /*10010*/  POPC R4, R2 ;  /* 0x0000000200047309 */ /* 0x000ee40000000000 */
[----:B---3--:R3:W4:Y:S02]  /*10020*/  SHFL.IDX PT, R5, R5, R4, 0x1f ;  /* 0x00001f0405057589 */ /* 0x00872400000e0000 */
.L_x_5144:
[----:B------:R-:W-:Y:S01]  /*10030*/  ISETP.NE.AND P0, PT, R2, RZ, PT ;  /* 0x000000ff0200720c */ /* 0x000fe20003f05270 */
[----:B------:R-:W-:-:S12]  /*10040*/  IMAD.MOV.U32 R14, RZ, RZ, RZ ;  /* 0x000000ffff0e7224 */ /* 0x000fd800078e00ff */
[----:B------:R-:W-:Y:S05]  /*10050*/  @!P0 BRA `(.L_x_5024) ;  /* 0x0000000000108947 */ /* 0x000fea0003800000 */
[----:B------:R-:W-:Y:S01]  /*10060*/  UMOV UR4, 0xffffffff ;  /* 0xffffffff00047882 */ /* 0x000fe20000000000 */
[----:B------:R-:W-:Y:S02]  /*10070*/  VIADD R12, R4, 0xffffffff ;  /* 0xffffffff040c7836 */ /* 0x000fe40000000000 */
[----:B------:R-:W-:Y:S05]  /*10080*/  BRA.DIV UR4, `(.L_x_5025) ;  /* 0x0000004204047947 */ /* 0x000fea000b800000 */
[----:B------:R0:W0:Y:S02]  /*10090*/  SHFL.IDX PT, R14, R6, R12, 0x1f ;  /* 0x00001f0c060e7589 */ /* 0x00002400000e0000 */
.L_x_5024:
        /* <DEDUP_REMOVED lines=8> */
[----:B-1----:R-:W0:Y:S08]  /*10120*/  I2F.RP R10, R8 ;  /* 0x00000008000a7306 */ /* 0x002e300000209400 */
        /* <DEDUP_REMOVED lines=49> */
[----:B------:R-:W-:-:S05]  /*10440*/  @P0 IADD3 R2, R2, 0x1, RZ ;  /* 0x0000000102020810 */ /* 0x000fca0007ffe0ff */
[----:B------:R-:W-:Y:S01]  /*10450*/  @!P2 IMAD.MOV R2, RZ, RZ, -R2 ;  /* 0x000000ffff02a224 */ /* 0x000fe200078e0a02 */
[----:B------:R-:W-:Y:S01]  /*10460*/  @!P1 LOP3.LUT R2, RZ, R6, RZ, 0x33, !PT ;  /* 0x00000006ff029212 */ /* 0x000fe200078e33ff */
[----:B------:R-:W-:-:S04]  /*10470*/  IMAD.MOV R6, RZ, RZ, -R6 ;  /* 0x000000ffff067224 */ /* 0x000fc800078e0a06 */
[----:B------:R-:W-:Y:S01]  /*10480*/  IMAD R18, R2, R6, R9 ;  /* 0x0000000602127224 */ /* 0x000fe200078e0209 */
[----:B------:R-:W-:-:S05]  /*10490*/  LOP3.LUT R2, RZ, R2, RZ, 0x33, !PT ;  /* 0x00000002ff027212 */ /* 0x000fca00078e33ff */
[----:B------:R-:W-:Y:S01]  /*104a0*/  IMAD.IADD R17, R5, 0x1, R2 ;  /* 0x0000000105117824 */ /* 0x000fe200078e0202 */
[----:B------:R-:W-:Y:S06]  /*104b0*/  BRA `(.L_x_5026) ;  /* 0x00000000001c7947 */ /* 0x000fec0003800000 */
.L_x_5018:
[----:B------:R-:W-:Y:S01]  /*104c0*/  UMOV UR4, URZ ;  /* 0x0000003f00047c82 */ /* 0x000fe20008000000 */
[----:B------:R-:W-:Y:S01]  /*104d0*/  UMOV UR5, URZ ;  /* 0x0000003f00057c82 */ /* 0x000fe20008000000 */
[----:B------:R-:W-:Y:S01]  /*104e0*/  ULDC UR6, c[0x0][0xc3c] ;  /* 0x00030f0000067ab9 */ /* 0x000fe20000000800 */
[----:B------:R-:W-:Y:S02]  /*104f0*/  IMAD.MOV.U32 R16, RZ, RZ, R0 ;  /* 0x000000ffff107224 */ /* 0x000fe400078e0000 */
[----:B------:R-:W-:Y:S02]  /*10500*/  IMAD.U32 R17, RZ, RZ, UR4 ;  /* 0x00000004ff117e24 */ /* 0x000fe4000f8e00ff */
[----:B------:R-:W-:Y:S02]  /*10510*/  IMAD.U32 R18, RZ, RZ, UR5 ;  /* 0x00000005ff127e24 */ /* 0x000fe4000f8e00ff */
[----:B------:R-:W-:-:S07]  /*10520*/  IMAD.U32 R19, RZ, RZ, UR6 ;  /* 0x00000006ff137e24 */ /* 0x000fce000f8e00ff */
.L_x_5026:
[----:B------:R-:W3:Y:S01]  /*10530*/  S2R R0, SR_TID.X ;  /* 0x0000000000007919 */ /* 0x000ee20000002100 */
        /* <DEDUP_REMOVED lines=9> */
.L_x_5015:
[----:B------:R-:W-:Y:S02]  /*105d0*/  ULDC UR4, c[0x0][0xc3c] ;  /* 0x00030f0000047ab9 */ /* 0x000fe40000000800 */
[----:B--2---:R-:W-:-:S13]  /*105e0*/  ISETP.GE.AND P0, PT, R19, UR4, PT ;  /* 0x0000000413007c0c */ /* 0x004fda000bf06270 */
[----:B------:R-:W-:Y:S05]  /*105f0*/  @!P0 BRA `(.L_x_5027) ;  /* 0xffffffb8004c8947 */ /* 0x000fea000383ffff */
[----:B------:R-:W-:Y:S05]  /*10600*/  BSYNC B8 ;  /* 0x0000000000087941 */ /* 0x000fea0003800000 */
.L_x_4966:
[----:B-1----:R-:W2:Y:S01]  /*10610*/  LDL.LU R0, [R1+0x24] ;  /* 0x0000240001007983 */ /* 0x002ea20000300800 */
[----:B------:R-:W-:Y:S01]  /*10620*/  BSSY B0, `(.L_x_5028) ;  /* 0x000000b000007945 */ /* 0x000fe20003800000 */
[----:B------:R-:W1:Y:S01]  /*10630*/  S2R R5, SR_CgaCtaId ;  /* 0x0000000000057919 */ /* 0x000e620000008800 */
[----:B--2---:R-:W-:-:S05]  /*10640*/  VIADD R0, R0, 0x1 ;  /* 0x0000000100007836 */ /* 0x004fca0000000000 */
        /* <DEDUP_REMOVED lines=8> */
.L_x_5147:
[----:B------:R-:W-:Y:S05]  /*106d0*/  BSYNC B0 ;  /* 0x0000000000007941 */ /* 0x000fea0003800000 */
.L_x_5028:
[----:B------:R-:W-:-:S03]  /*106e0*/  UMOV UR4, 0xffffffff ;  /* 0xffffffff00047882 */ /* 0x000fc60000000000 */
[----:B------:R-:W-:Y:S05]  /*106f0*/  BRA.DIV UR4, `(.L_x_5030) ;  /* 0x0000003a04a07947 */ /* 0x000fea000b800000 */
[----:B-1----:R-:W1:Y:S02]  /*10700*/  S2R R0, SR_TID.X ;  /* 0x0000000000007919 */ /* 0x002e640000002100 */
[----:B-1----:R-:W-:-:S04]  /*10710*/  SHF.R.U32.HI R0, RZ, 0x5, R0 ;  /* 0x00000005ff007819 */ /* 0x002fc80000011600 */
[----:B------:R-:W-:-:S05]  /*10720*/  LOP3.LUT R0, R0, 0x3, RZ, 0xc0, !PT ;  /* 0x0000000300007812 */ /* 0x000fca00078ec0ff */
[----:B------:R1:W2:Y:S02]  /*10730*/  SHFL.IDX PT, R14, R0, RZ, 0x1f ;  /* 0x00001fff000e7589 */ /* 0x0002a400000e0000 */
.L_x_5150:
[----:B--2---:R-:W-:Y:S01]  /*10740*/  ISETP.NE.AND P0, PT, R14, RZ, PT ;  /* 0x000000ff0e00720c */ /* 0x004fe20003f05270 */
[----:B------:R-:W-:-:S12]  /*10750*/  BSSY B0, `(.L_x_5031) ;  /* 0x0000024000007945 */ /* 0x000fd80003800000 */
[----:B------:R-:W-:Y:S05]  /*10760*/  @P0 BRA `(.L_x_5032) ;  /* 0x0000000000880947 */ /* 0x000fea0003800000 */
[----:B------:R-:W-:-:S03]  /*10770*/  UMOV UR4, 0xffffffff ;  /* 0xffffffff00047882 */ /* 0x000fc60000000000 */
[----:B------:R-:W-:Y:S05]  /*10780*/  BRA.DIV UR4, `(.L_x_5033) ;  /* 0x0000003a04b07947 */ /* 0x000fea000b800000 */
[----:B------:R-:W-:-:S13]  /*10790*/  ELECT P6, URZ, PT ;  /* 0x00000000003f782f */ /* 0x000fda00038c0000 */
.L_x_5153:
[----:B------:R-:W-:Y:S05]  /*107a0*/  @!P6 BRA `(.L_x_5032) ;  /* 0x000000000078e947 */ /* 0x000fea0003800000 */
[----:B------:R-:W-:-:S06]  /*107b0*/  ULOP3.LUT UR4, UR39, 0x2, URZ, 0xfc, !UPT ;  /* 0x0000000227047892 */ /* 0x000fcc000f8efc3f */
[----:B-1----:R-:W-:-:S05]  /*107c0*/  IMAD.U32 R0, RZ, RZ, UR4 ;  /* 0x00000004ff007e24 */ /* 0x002fca000f8e00ff */
[----:B------:R-:W-:-:S13]  /*107d0*/  ISETP.NE.AND P0, PT, R0, 0x3, PT ;  /* 0x000000030000780c */ /* 0x000fda0003f05270 */
[----:B------:R-:W-:Y:S05]  /*107e0*/  @!P0 BRA `(.L_x_5034) ;  /* 0x0000000000048947 */ /* 0x000fea0003800000 */
[----:B------:R-:W-:Y:S01]  /*107f0*/  BPT.TRAP 0x1 ;  /* 0x000000040000795c */ /* 0x000fe20000300000 */
.L_x_5034:
[----:B------:R-:W-:Y:S01]  /*10800*/  IMAD R5, R24, 0x8, R7 ;  /* 0x0000000818057824 */ /* 0x000fe200078e0207 */
[----:B------:R-:W-:Y:S01]  /*10810*/  SHF.L.U32 R0, R26, 0x1f, RZ ;  /* 0x0000001f1a007819 */ /* 0x000fe200000006ff */
[----:B------:R-:W-:-:S03]  /*10820*/  VIADD R24, R24, 0x1 ;  /* 0x0000000118187836 */ /* 0x000fc60000000000 */
[----:B------:R-:W1:Y:S02]  /*10830*/  SYNCS.PHASECHK.TRANS64.TRYWAIT P1, [R5+URZ+0x22840], R0 ;  /* 0x02284000050075a7 */ /* 0x000e64000802017f */
[----:B------:R-:W-:-:S04]  /*10840*/  ISETP.NE.AND P2, PT, R24, 0x2, PT ;  /* 0x000000021800780c */ /* 0x000fc80003f45270 */
[----:B------:R-:W-:Y:S01]  /*10850*/  SEL R3, RZ, 0x1, P2 ;  /* 0x00000001ff037807 */ /* 0x000fe20001000000 */
[----:B-1----:R-:W-:Y:S08]  /*10860*/  @!P1 BRA `(.L_x_5035) ;  /* 0x0000003800989947 */ /* 0x002ff00003800000 */
.L_x_5154:
[----:B------:R-:W-:Y:S02]  /*10870*/  SEL R24, R24, RZ, P2 ;  /* 0x000000ff18187207 */ /* 0x000fe40001000000 */
[----:B------:R-:W-:Y:S01]  /*10880*/  LOP3.LUT R2, R26, R3, RZ, 0x3c, !PT ;  /* 0x000000031a027212 */ /* 0x000fe200078e3cff */
[----:B------:R-:W-:Y:S06]  /*10890*/  @!P0 BRA `(.L_x_5036) ;  /* 0x0000000000048947 */ /* 0x000fec0003800000 */
[----:B------:R-:W-:Y:S01]  /*108a0*/  BPT.TRAP 0x1 ;  /* 0x000000040000795c */ /* 0x000fe20000300000 */
.L_x_5036:
[----:B------:R-:W-:Y:S01]  /*108b0*/  IMAD R3, R24, 0x8, R7 ;  /* 0x0000000818037824 */ /* 0x000fe200078e0207 */
[----:B------:R-:W-:-:S04]  /*108c0*/  SHF.L.U32 R2, R2, 0x1f, RZ ;  /* 0x0000001f02027819 */ /* 0x000fc800000006ff */
[----:B------:R-:W2:Y:S02]  /*108d0*/  SYNCS.PHASECHK.TRANS64.TRYWAIT P1, [R3+URZ+0x22840], R2 ;  /* 0x02284002030075a7 */ /* 0x000ea4000802017f */
[----:B--2---:R-:W-:Y:S05]  /*108e0*/  @!P1 BRA `(.L_x_5037) ;  /* 0x00000038008c9947 */ /* 0x004fea0003800000 */
.L_x_5155:
[----:B------:R-:W-:Y:S05]  /*108f0*/  @!P0 BRA `(.L_x_5038) ;  /* 0x0000000000048947 */ /* 0x000fea0003800000 */
[----:B------:R-:W-:Y:S01]  /*10900*/  BPT.TRAP 0x1 ;  /* 0x000000040000795c */ /* 0x000fe20000300000 */
.L_x_5038:
[----:B------:R-:W5:Y:S02]  /*10910*/  SYNCS.PHASECHK.TRANS64.TRYWAIT P1, [R5+URZ+0x22860], R0 ;  /* 0x02286000050075a7 */ /* 0x000f64000802017f */
[----:B-----5:R-:W-:Y:S05]  /*10920*/  @!P1 BRA `(.L_x_5039) ;  /* 0x0000003800909947 */ /* 0x020fea0003800000 */
.L_x_5156:
[----:B------:R-:W-:Y:S05]  /*10930*/  @!P0 BRA `(.L_x_5040) ;  /* 0x0000000000048947 */ /* 0x000fea0003800000 */
[----:B------:R-:W-:Y:S01]  /*10940*/  BPT.TRAP 0x1 ;  /* 0x000000040000795c */ /* 0x000fe20000300000 */
.L_x_5040:
[----:B------:R0:W0:Y:S02]  /*10950*/  SYNCS.PHASECHK.TRANS64.TRYWAIT P0, [R3+URZ+0x22860], R2 ;  /* 0x02286002030075a7 */ /* 0x000024000800017f */
[----:B0-----:R-:W-:Y:S05]  /*10960*/  @!P0 NANOSLEEP.SYNCS 0x989680 ;  /* 0x009896800000895d */ /* 0x001fea0003900000 */
[----:B------:R-:W0:Y:S02]  /*10970*/  @!P0 SYNCS.PHASECHK.TRANS64 P0, [R3+URZ+0x22860], R2 ;  /* 0x02286002030085a7 */ /* 0x000e24000800007f */
[----:B0-----:R-:W-:Y:S05]  /*10980*/  @!P0 BRA `(.L_x_5040) ;  /* 0xfffffffc00f08947 */ /* 0x001fea000383ffff */
.L_x_5032:
[----:B------:R-:W-:Y:S05]  /*10990*/  BSYNC B0 ;  /* 0x0000000000007941 */ /* 0x000fea0003800000 */
.L_x_5031:
[----:B------:R-:W-:Y:S05]  /*109a0*/  EXIT ;  /* 0x000000000000794d */ /* 0x000fea0003800000 */
.L_x_4902:
[----:B0-----:R-:W-:-:S04]  /*109b0*/  IMAD.U32 R3, RZ, RZ, UR51 ;  /* 0x00000033ff037e24 */ /* 0x001fc8000f8e00ff */
[----:B------:R0:W1:Y:S03]  /*109c0*/  SYNCS.PHASECHK.TRANS64.TRYWAIT P0, [R3+URZ+0x22800], R0 ;  /* 0x02280000030075a7 */ /* 0x000066000800017f */
[----:B-1----:R-:W-:Y:S05]  /*109d0*/  @!P0 NANOSLEEP.SYNCS 0x989680 ;  /* 0x009896800000895d */ /* 0x002fea0003900000 */
[----:B------:R-:W1:Y:S02]  /*109e0*/  @!P0 SYNCS.PHASECHK.TRANS64 P0, [R3+URZ+0x22800], R0 ;  /* 0x02280000030085a7 */ /* 0x000e64000800007f */
[----:B-1----:R-:W-:Y:S05]  /*109f0*/  @!P0 BRA `(.L_x_4902) ;  /* 0xfffffffc00ec8947 */ /* 0x002fea000383ffff */
[----:B------:R-:W-:Y:S05]  /*10a00*/  BRA `(.L_x_5041) ;  /* 0xffffff1000207947 */ /* 0x000fea000383ffff */
.L_x_4906:
[----:B-1----:R-:W-:-:S04]  /*10a10*/  IMAD.U32 R3, RZ, RZ, UR22 ;  /* 0x00000016ff037e24 */ /* 0x002fc8000f8e00ff */
[----:B------:R1:W2:Y:S03]  /*10a20*/  SYNCS.PHASECHK.TRANS64.TRYWAIT P1, [R3+URZ+0x22830], R8 ;  /* 0x02283008030075a7 */ /* 0x0002a6000802017f */
[----:B--2---:R-:W-:Y:S05]  /*10a30*/  @!P1 NANOSLEEP.SYNCS 0x989680 ;  /* 0x009896800000995d */ /* 0x004fea0003900000 */
[----:B------:R-:W2:Y:S02]  /*10a40*/  @!P1 SYNCS.PHASECHK.TRANS64 P1, [R3+URZ+0x22830], R8 ;  /* 0x02283008030095a7 */ /* 0x000ea4000802007f */
[----:B--2---:R-:W-:Y:S05]  /*10a50*/  @!P1 BRA `(.L_x_4906) ;  /* 0xfffffffc00ec9947 */ /* 0x004fea000383ffff */
[----:B------:R-:W-:Y:S05]  /*10a60*/  BRA `(.L_x_4905) ;  /* 0xffffff1000447947 */ /* 0x000fea000383ffff */
.L_x_4911:
[----:B---3--:R-:W-:-:S04]  /*10a70*/  IMAD.U32 R9, RZ, RZ, UR22 ;  /* 0x00000016ff097e24 */ /* 0x008fc8000f8e00ff */
[----:B------:R3:W4:Y:S03]  /*10a80*/  SYNCS.PHASECHK.TRANS64.TRYWAIT P1, [R9+URZ+0x22850], R8 ;  /* 0x02285008090075a7 */ /* 0x000726000802017f */
[----:B----4-:R-:W-:Y:S05]  /*10a90*/  @!P1 NANOSLEEP.SYNCS 0x989680 ;  /* 0x009896800000995d */ /* 0x010fea0003900000 */
[----:B------:R-:W4:Y:S02]  /*10aa0*/  @!P1 SYNCS.PHASECHK.TRANS64 P1, [R9+URZ+0x22850], R8 ;  /* 0x02285008090095a7 */ /* 0x000f24000802007f */
[----:B----4-:R-:W-:Y:S05]  /*10ab0*/  @!P1 BRA `(.L_x_4911) ;  /* 0xfffffffc00ec9947 */ /* 0x010fea000383ffff */
[----:B------:R-:W-:Y:S05]  /*10ac0*/  BRA `(.L_x_4910) ;  /* 0xffffff2800447947 */ /* 0x000fea000383ffff */
.L_x_4917:
[----:B-12---:R-:W-:-:S04]  /*10ad0*/  IMAD.U32 R0, RZ, RZ, UR25 ;  /* 0x00000019ff007e24 */ /* 0x006fc8000f8e00ff */
[----:B------:R1:W2:Y:S03]  /*10ae0*/  SYNCS.PHASECHK.TRANS64.TRYWAIT P1, [R0+URZ+0x22830], R7 ;  /* 0x02283007000075a7 */ /* 0x0002a6000802017f */
[----:B--2---:R-:W-:Y:S05]  /*10af0*/  @!P1 NANOSLEEP.SYNCS 0x989680 ;  /* 0x009896800000995d */ /* 0x004fea0003900000 */
[----:B------:R-:W2:Y:S02]  /*10b00*/  @!P1 SYNCS.PHASECHK.TRANS64 P1, [R0+URZ+0x22830], R7 ;  /* 0x02283007000095a7 */ /* 0x000ea4000802007f */
[----:B--2---:R-:W-:Y:S05]  /*10b10*/  @!P1 BRA `(.L_x_4917) ;  /* 0xfffffffc00ec9947 */ /* 0x004fea000383ffff */
[----:B------:R-:W-:Y:S05]  /*10b20*/  BRA `(.L_x_4916) ;  /* 0xffffff2c00807947 */ /* 0x000fea000383ffff */
.L_x_4922:
[----:B--2---:R-:W-:-:S04]  /*10b30*/  IMAD.U32 R10, RZ, RZ, UR25 ;  /* 0x00000019ff0a7e24 */ /* 0x004fc8000f8e00ff */
[----:B------:R2:W3:Y:S03]  /*10b40*/  SYNCS.PHASECHK.TRANS64.TRYWAIT P1, [R10+URZ+0x22850], R7 ;  /* 0x022850070a0075a7 */ /* 0x0004e6000802017f */
[----:B---3--:R-:W-:Y:S05]  /*10b50*/  @!P1 NANOSLEEP.SYNCS 0x989680 ;  /* 0x009896800000995d */ /* 0x008fea0003900000 */
[----:B------:R-:W3:Y:S02]  /*10b60*/  @!P1 SYNCS.PHASECHK.TRANS64 P1, [R10+URZ+0x22850], R7 ;  /* 0x022850070a0095a7 */ /* 0x000ee4000802007f */
[----:B---3--:R-:W-:Y:S05]  /*10b70*/  @!P1 BRA `(.L_x_4922) ;  /* 0xfffffffc00ec9947 */ /* 0x008fea000383ffff */
[----:B------:R-:W-:Y:S05]  /*10b80*/  BRA `(.L_x_4921) ;  /* 0xffffff4c00847947 */ /* 0x000fea000383ffff */
.L_x_4929:
[----:B-1----:R-:W-:-:S04]  /*10b90*/  IMAD.U32 R0, RZ, RZ, UR24 ;  /* 0x00000018ff007e24 */ /* 0x002fc8000f8e00ff */
[----:B------:R1:W2:Y:S03]  /*10ba0*/  SYNCS.PHASECHK.TRANS64.TRYWAIT P1, [R0+URZ+0x22830], R7 ;  /* 0x02283007000075a7 */ /* 0x0002a6000802017f */
[----:B--2---:R-:W-:Y:S05]  /*10bb0*/  @!P1 NANOSLEEP.SYNCS 0x989680 ;  /* 0x009896800000995d */ /* 0x004fea0003900000 */
[----:B------:R-:W2:Y:S02]  /*10bc0*/  @!P1 SYNCS.PHASECHK.TRANS64 P1, [R0+URZ+0x22830], R7 ;  /* 0x02283007000095a7 */ /* 0x000ea4000802007f */
[----:B--2---:R-:W-:Y:S05]  /*10bd0*/  @!P1 BRA `(.L_x_4929) ;  /* 0xfffffffc00ec9947 */ /* 0x004fea000383ffff */
[----:B------:R-:W-:Y:S05]  /*10be0*/  BRA `(.L_x_4928) ;  /* 0xffffff50008c7947 */ /* 0x000fea000383ffff */
.L_x_4934:
[----:B-1----:R-:W-:-:S04]  /*10bf0*/  MOV R10, UR24 ;  /* 0x00000018000a7c02 */ /* 0x002fc80008000f00 */
[----:B------:R1:W2:Y:S03]  /*10c00*/  SYNCS.PHASECHK.TRANS64.TRYWAIT P1, [R10+URZ+0x22850], R7 ;  /* 0x022850070a0075a7 */ /* 0x0002a6000802017f */
[----:B--2---:R-:W-:Y:S05]  /*10c10*/  @!P1 NANOSLEEP.SYNCS 0x989680 ;  /* 0x009896800000995d */ /* 0x004fea0003900000 */
[----:B------:R-:W2:Y:S02]  /*10c20*/  @!P1 SYNCS.PHASECHK.TRANS64 P1, [R10+URZ+0x22850], R7 ;  /* 0x022850070a0095a7 */ /* 0x000ea4000802007f */
[----:B--2---:R-:W-:Y:S05]  /*10c30*/  @!P1 BRA `(.L_x_4934) ;  /* 0xfffffffc00ec9947 */ /* 0x004fea000383ffff */
[----:B------:R-:W-:Y:S05]  /*10c40*/  BRA `(.L_x_4933) ;  /* 0xffffff6800b07947 */ /* 0x000fea000383ffff */
.L_x_4978:
        /* <DEDUP_REMOVED lines=8> */
[----:B-----5:R-:W-:Y:S05]  /*10cd0*/  WARPSYNC.COLLECTIVE R15, `(.L_x_5043) ;  /* 0x000000000f087348 */ /* 0x020fea0003c00000 */
[----:B------:R0:W1:Y:S02]  /*10ce0*/  SHFL.IDX P6, R14, R13, R12, R11 ;  /* 0x0000000c0d0e7389 */ /* 0x00006400000c000b */
[----:B01---5:R-:W-:Y:S01]  /*10cf0*/  ENDCOLLECTIVE ;  /* 0x000000000000791b */ /* 0x023fe20003800000 */
.L_x_5043:
[----:B------:R-:W-:Y:S05]  /*10d00*/  BSYNC B0 ;  /* 0x0000000000007941 */ /* 0x000fea0003800000 */
.L_x_5042:
[----:B------:R-:W-:Y:S05]  /*10d10*/  BRA `(.L_x_5044) ;  /* 0xffffffbc00907947 */ /* 0x000fea000383ffff */
.L_x_4981:
[----:B0-----:R0:W1:Y:S02]  /*10d20*/  SYNCS.PHASECHK.TRANS64.TRYWAIT P0, [R33+URZ+0x22840], R0 ;  /* 0x02284000210075a7 */ /* 0x001064000800017f */
[----:B-1----:R-:W-:Y:S05]  /*10d30*/  @!P0 NANOSLEEP.SYNCS 0x989680 ;  /* 0x009896800000895d */ /* 0x002fea0003900000 */
[----:B------:R-:W1:Y:S02]  /*10d40*/  @!P0 SYNCS.PHASECHK.TRANS64 P0, [R33+URZ+0x22840], R0 ;  /* 0x02284000210085a7 */ /* 0x000e64000800007f */
[----:B-1----:R-:W-:Y:S05]  /*10d50*/  @!P0 BRA `(.L_x_4981) ;  /* 0xfffffffc00f08947 */ /* 0x002fea000383ffff */
[----:B------:R-:W-:Y:S05]  /*10d60*/  BRA `(.L_x_5045) ;  /* 0xffffffc000447947 */ /* 0x000fea000383ffff */
.L_x_4982:
        /* <DEDUP_REMOVED lines=8> */
.L_x_5047:
[----:B------:R-:W-:Y:S05]  /*10df0*/  BSYNC B0 ;  /* 0x0000000000007941 */ /* 0x000fea0003800000 */
.L_x_5046:
        /* <DEDUP_REMOVED lines=9> */
.L_x_5048:
[----:B------:R-:W-:Y:S02]  /*10e90*/  IMAD.MOV.U32 R13, RZ, RZ, R4 ;  /* 0x000000ffff0d7224 */ /* 0x000fe400078e0004 */
[----:B------:R-:W-:Y:S02]  /*10ea0*/  IMAD.MOV.U32 R12, RZ, RZ, 0x1 ;  /* 0x00000001ff0c7424 */ /* 0x000fe400078e00ff */
[----:B------:R-:W-:-:S07]  /*10eb0*/  IMAD.MOV.U32 R3, RZ, RZ, R14 ;  /* 0x000000ffff037224 */ /* 0x000fce00078e000e */
[----:B------:R-:W-:Y:S05]  /*10ec0*/  WARPSYNC.COLLECTIVE R15, `(.L_x_5049) ;  /* 0x000000000f087348 */ /* 0x000fea0003c00000 */
[----:B------:R0:W1:Y:S02]  /*10ed0*/  SHFL.IDX P6, R14, R13, R12, R11 ;  /* 0x0000000c0d0e7389 */ /* 0x00006400000c000b */
[----:B01----:R-:W-:Y:S01]  /*10ee0*/  ENDCOLLECTIVE ;  /* 0x000000000000791b */ /* 0x003fe20003800000 */
.L_x_5049:
        /* <DEDUP_REMOVED lines=15> */
.L_x_5050:
[----:B------:R-:W-:Y:S02]  /*10fe0*/  @P0 IMAD R7, R5, 0x2, R22 ;  /* 0x0000000205070824 */ /* 0x000fe400078e0216 */
[----:B------:R-:W-:Y:S02]  /*10ff0*/  IMAD.MOV.U32 R13, RZ, RZ, R4 ;  /* 0x000000ffff0d7224 */ /* 0x000fe400078e0004 */
[----:B------:R-:W-:Y:S01]  /*11000*/  IMAD.MOV.U32 R12, RZ, RZ, 0x2 ;  /* 0x00000002ff0c7424 */ /* 0x000fe200078e00ff */
[----:B------:R-:W-:-:S07]  /*11010*/  MOV R3, R14 ;  /* 0x0000000e00037202 */ /* 0x000fce0000000f00 */
[----:B------:R-:W-:Y:S05]  /*11020*/  WARPSYNC.COLLECTIVE R15, `(.L_x_5051) ;  /* 0x000000000f087348 */ /* 0x000fea0003c00000 */
[----:B------:R0:W1:Y:S02]  /*11030*/  SHFL.IDX P6, R14, R13, R12, R11 ;  /* 0x0000000c0d0e7389 */ /* 0x00006400000c000b */
[----:B01----:R-:W-:Y:S01]  /*11040*/  ENDCOLLECTIVE ;  /* 0x000000000000791b */ /* 0x003fe20003800000 */
.L_x_5051:
        /* <DEDUP_REMOVED lines=15> */
.L_x_5052:
[----:B------:R-:W-:Y:S02]  /*11140*/  @P0 IMAD R7, R5, 0x2, R22 ;  /* 0x0000000205070824 */ /* 0x000fe400078e0216 */
[----:B------:R-:W-:Y:S02]  /*11150*/  IMAD.MOV.U32 R13, RZ, RZ, R4 ;  /* 0x000000ffff0d7224 */ /* 0x000fe400078e0004 */
[----:B------:R-:W-:Y:S02]  /*11160*/  IMAD.MOV.U32 R12, RZ, RZ, 0x3 ;  /* 0x00000003ff0c7424 */ /* 0x000fe400078e00ff */
[----:B------:R-:W-:-:S07]  /*11170*/  IMAD.MOV.U32 R3, RZ, RZ, R14 ;  /* 0x000000ffff037224 */ /* 0x000fce00078e000e */
[----:B------:R-:W-:Y:S05]  /*11180*/  WARPSYNC.COLLECTIVE R15, `(.L_x_5053) ;  /* 0x000000000f087348 */ /* 0x000fea0003c00000 */
[----:B------:R0:W1:Y:S02]  /*11190*/  SHFL.IDX P6, R14, R13, R12, R11 ;  /* 0x0000000c0d0e7389 */ /* 0x00006400000c000b */
[----:B01----:R-:W-:Y:S01]  /*111a0*/  ENDCOLLECTIVE ;  /* 0x000000000000791b */ /* 0x003fe20003800000 */
.L_x_5053:
        /* <DEDUP_REMOVED lines=15> */
.L_x_5054:
[----:B------:R-:W-:Y:S02]  /*112a0*/  @P0 IMAD R7, R5, 0x2, R22 ;  /* 0x0000000205070824 */ /* 0x000fe400078e0216 */
[----:B------:R-:W-:Y:S02]  /*112b0*/  IMAD.MOV.U32 R13, RZ, RZ, R4 ;  /* 0x000000ffff0d7224 */ /* 0x000fe400078e0004 */
[----:B------:R-:W-:Y:S02]  /*112c0*/  IMAD.MOV.U32 R12, RZ, RZ, 0x4 ;  /* 0x00000004ff0c7424 */ /* 0x000fe400078e00ff */
[----:B------:R-:W-:-:S07]  /*112d0*/  IMAD.MOV.U32 R3, RZ, RZ, R14 ;  /* 0x000000ffff037224 */ /* 0x000fce00078e000e */
[----:B------:R-:W-:Y:S05]  /*112e0*/  WARPSYNC.COLLECTIVE R15, `(.L_x_5055) ;  /* 0x000000000f087348 */ /* 0x000fea0003c00000 */
[----:B------:R0:W1:Y:S02]  /*112f0*/  SHFL.IDX P6, R14, R13, R12, R11 ;  /* 0x0000000c0d0e7389 */ /* 0x00006400000c000b */
[----:B01----:R-:W-:Y:S01]  /*11300*/  ENDCOLLECTIVE ;  /* 0x000000000000791b */ /* 0x003fe20003800000 */
.L_x_5055:
        /* <DEDUP_REMOVED lines=15> */
.L_x_5056:
[----:B------:R-:W-:Y:S02]  /*11400*/  @P0 IMAD R7, R5, 0x2, R22 ;  /* 0x0000000205070824 */ /* 0x000fe400078e0216 */
[----:B------:R-:W-:Y:S02]  /*11410*/  IMAD.MOV.U32 R13, RZ, RZ, R4 ;  /* 0x000000ffff0d7224 */ /* 0x000fe400078e0004 */
[----:B------:R-:W-:Y:S01]  /*11420*/  IMAD.MOV.U32 R12, RZ, RZ, 0x5 ;  /* 0x00000005ff0c7424 */ /* 0x000fe200078e00ff */
[----:B------:R-:W-:-:S07]  /*11430*/  MOV R3, R14 ;  /* 0x0000000e00037202 */ /* 0x000fce0000000f00 */
[----:B------:R-:W-:Y:S05]  /*11440*/  WARPSYNC.COLLECTIVE R15, `(.L_x_5057) ;  /* 0x000000000f087348 */ /* 0x000fea0003c00000 */
[----:B------:R0:W1:Y:S02]  /*11450*/  SHFL.IDX P6, R14, R13, R12, R11 ;  /* 0x0000000c0d0e7389 */ /* 0x00006400000c000b */
[----:B01----:R-:W-:Y:S01]  /*11460*/  ENDCOLLECTIVE ;  /* 0x000000000000791b */ /* 0x003fe20003800000 */
.L_x_5057:
        /* <DEDUP_REMOVED lines=14> */
.L_x_5058:
[----:B------:R-:W-:Y:S01]  /*11550*/  IMAD.MOV.U32 R0, RZ, RZ, R14 ;  /* 0x000000ffff007224 */ /* 0x000fe200078e000e */
[----:B------:R-:W-:Y:S06]  /*11560*/  BRA `(.L_x_5059) ;  /* 0xffffffbc00ac7947 */ /* 0x000fec000383ffff */
.L_x_4987:
[----:B------:R-:W-:Y:S02]  /*11570*/  IMAD.MOV.U32 R13, RZ, RZ, R4 ;  /* 0x000000ffff0d7224 */ /* 0x000fe400078e0004 */
[----:B------:R-:W-:Y:S02]  /*11580*/  IMAD.MOV.U32 R12, RZ, RZ, RZ ;  /* 0x000000ffff0c7224 */ /* 0x000fe400078e00ff */
[----:B------:R-:W-:Y:S02]  /*11590*/  IMAD.MOV.U32 R11, RZ, RZ, 0x181f ;  /* 0x0000181fff0b7424 */ /* 0x000fe400078e00ff */
[----:B------:R-:W-:Y:S02]  /*115a0*/  IMAD.MOV.U32 R15, RZ, RZ, -0x1 ;  /* 0xffffffffff0f7424 */ /* 0x000fe400078e00ff */
[----:B-----5:R-:W-:Y:S02]  /*115b0*/  IMAD R5, R9, R6, RZ ;  /* 0x0000000609057224 */ /* 0x020fe400078e02ff */
[----:B------:R-:W-:-:S07]  /*115c0*/  IMAD R17, R17, 0x80, R8 ;  /* 0x0000008011117824 */ /* 0x000fce00078e0208 */
[----:B------:R-:W-:Y:S05]  /*115d0*/  WARPSYNC.COLLECTIVE R15, `(.L_x_5060) ;  /* 0x000000000f087348 */ /* 0x000fea0003c00000 */
[----:B------:R0:W1:Y:S02]  /*115e0*/  SHFL.IDX P6, R14, R13, R12, R11 ;  /* 0x0000000c0d0e7389 */ /* 0x00006400000c000b */
[----:B01----:R-:W-:Y:S01]  /*115f0*/  ENDCOLLECTIVE ;  /* 0x000000000000791b */ /* 0x003fe20003800000 */
.L_x_5060:
[C---:B------:R-:W-:Y:S01]  /*11600*/  VIADD R6, R17.reuse, 0x10 ;  /* 0x0000001011067836 */ /* 0x040fe20000000000 */
[----:B------:R-:W-:Y:S01]  /*11610*/  ISETP.GE.AND P0, PT, R17, R5, PT ;  /* 0x000000051100720c */ /* 0x000fe20003f06270 */
[----:B------:R-:W-:Y:S02]  /*11620*/  IMAD.MOV.U32 R13, RZ, RZ, R0 ;  /* 0x000000ffff0d7224 */ /* 0x000fe400078e0000 */
[----:B------:R-:W-:-:S10]  /*11630*/  IMAD.MOV.U32 R2, RZ, RZ, R14 ;  /* 0x000000ffff027224 */ /* 0x000fd400078e000e */
[----:B------:R-:W-:Y:S05]  /*11640*/  WARPSYNC.COLLECTIVE R15, `(.L_x_5061) ;  /* 0x000000000f087348 */ /* 0x000fea0003c00000 */
[----:B------:R0:W1:Y:S02]  /*11650*/  SHFL.IDX P6, R14, R13, R12, R11 ;  /* 0x0000000c0d0e7389 */ /* 0x00006400000c000b */
[----:B01----:R-:W-:Y:S01]  /*11660*/  ENDCOLLECTIVE ;  /* 0x000000000000791b */ /* 0x003fe20003800000 */
.L_x_5061:
[----:B------:R-:W-:Y:S02]  /*11670*/  IMAD.MOV.U32 R13, RZ, RZ, R4 ;  /* 0x000000ffff0d7224 */ /* 0x000fe400078e0004 */
[----:B------:R-:W-:Y:S02]  /*11680*/  IMAD.MOV.U32 R12, RZ, RZ, 0x1 ;  /* 0x00000001ff0c7424 */ /* 0x000fe400078e00ff */
[----:B------:R-:W-:-:S07]  /*11690*/  IMAD.MOV.U32 R3, RZ, RZ, R14 ;  /* 0x000000ffff037224 */ /* 0x000fce00078e000e */
[----:B------:R-:W-:Y:S05]  /*116a0*/  WARPSYNC.COLLECTIVE R15, `(.L_x_5062) ;  /* 0x000000000f087348 */ /* 0x000fea0003c00000 */
[----:B------:R0:W1:Y:S02]  /*116b0*/  SHFL.IDX P6, R14, R13, R12, R11 ;  /* 0x0000000c0d0e7389 */ /* 0x00006400000c000b */
[----:B01----:R-:W-:Y:S01]  /*116c0*/  ENDCOLLECTIVE ;  /* 0x000000000000791b */ /* 0x003fe20003800000 */
.L_x_5062:
[----:B------:R-:W-:-:S05]  /*116d0*/  @!P0 LEA R3, P2, R7, R3, 0x1 ;  /* 0x0000000307038211 */ /* 0x000fca00078408ff */
[----:B------:R-:W-:-:S05]  /*116e0*/  @!P0 IMAD.X R2, RZ, RZ, R2, P2 ;  /* 0x000000ffff028224 */ /* 0x000fca00010e0602 */
[----:B------:R-:W-:Y:S02]  /*116f0*/  @!P0 LOP3.LUT R3, R3, R2, RZ, 0x3c, !PT ;  /* 0x0000000203038212 */ /* 0x000fe400078e3cff */
[----:B------:R-:W-:Y:S02]  /*11700*/  MOV R13, R0 ;  /* 0x00000000000d7202 */ /* 0x000fe40000000f00 */
        /* <DEDUP_REMOVED lines=11> */
.L_x_5063:
[----:B------:R-:W-:Y:S02]  /*117c0*/  IMAD.MOV.U32 R13, RZ, RZ, R4 ;  /* 0x000000ffff0d7224 */ /* 0x000fe400078e0004 */
[----:B------:R-:W-:Y:S02]  /*117d0*/  IMAD.MOV.U32 R12, RZ, RZ, 0x2 ;  /* 0x00000002ff0c7424 */ /* 0x000fe400078e00ff */
[----:B------:R-:W-:-:S07]  /*117e0*/  IMAD.MOV.U32 R3, RZ, RZ, R14 ;  /* 0x000000ffff037224 */ /* 0x000fce00078e000e */
[----:B------:R-:W-:Y:S05]  /*117f0*/  WARPSYNC.COLLECTIVE R15, `(.L_x_5064) ;  /* 0x000000000f087348 */ /* 0x000fea0003c00000 */
[----:B------:R0:W1:Y:S02]  /*11800*/  SHFL.IDX P6, R14, R13, R12, R11 ;  /* 0x0000000c0d0e7389 */ /* 0x00006400000c000b */
[----:B01----:R-:W-:Y:S01]  /*11810*/  ENDCOLLECTIVE ;  /* 0x000000000000791b */ /* 0x003fe20003800000 */
.L_x_5064:
        /* <DEDUP_REMOVED lines=16> */
.L_x_5065:
[----:B------:R-:W-:Y:S02]  /*11920*/  IMAD.MOV.U32 R13, RZ, RZ, R4 ;  /* 0x000000ffff0d7224 */ /* 0x000fe400078e0004 */
[----:B------:R-:W-:Y:S02]  /*11930*/  IMAD.MOV.U32 R12, RZ, RZ, 0x3 ;  /* 0x00000003ff0c7424 */ /* 0x000fe400078e00ff */
[----:B------:R-:W-:-:S07]  /*11940*/  IMAD.MOV.U32 R3, RZ, RZ, R14 ;  /* 0x000000ffff037224 */ /* 0x000fce00078e000e */
[----:B------:R-:W-:Y:S05]  /*11950*/  WARPSYNC.COLLECTIVE R15, `(.L_x_5066) ;  /* 0x000000000f087348 */ /* 0x000fea0003c00000 */
[----:B------:R0:W1:Y:S02]  /*11960*/  SHFL.IDX P6, R14, R13, R12, R11 ;  /* 0x0000000c0d0e7389 */ /* 0x00006400000c000b */
[----:B01----:R-:W-:Y:S01]  /*11970*/  ENDCOLLECTIVE ;  /* 0x000000000000791b */ /* 0x003fe20003800000 */
.L_x_5066:
        /* <DEDUP_REMOVED lines=16> */
.L_x_5067:
[----:B------:R-:W-:Y:S02]  /*11a80*/  IMAD.MOV.U32 R13, RZ, RZ, R4 ;  /* 0x000000ffff0d7224 */ /* 0x000fe400078e0004 */
[----:B------:R-:W-:Y:S02]  /*11a90*/  IMAD.MOV.U32 R12, RZ, RZ, 0x4 ;  /* 0x00000004ff0c7424 */ /* 0x000fe400078e00ff */
[----:B------:R-:W-:-:S07]  /*11aa0*/  IMAD.MOV.U32 R3, RZ, RZ, R14 ;  /* 0x000000ffff037224 */ /* 0x000fce00078e000e */
[----:B------:R-:W-:Y:S05]  /*11ab0*/  WARPSYNC.COLLECTIVE R15, `(.L_x_5068) ;  /* 0x000000000f087348 */ /* 0x000fea0003c00000 */
[----:B------:R0:W1:Y:S02]  /*11ac0*/  SHFL.IDX P6, R14, R13, R12, R11 ;  /* 0x0000000c0d0e7389 */ /* 0x00006400000c000b */
[----:B01----:R-:W-:Y:S01]  /*11ad0*/  ENDCOLLECTIVE ;  /* 0x000000000000791b */ /* 0x003fe20003800000 */
.L_x_5068:
        /* <DEDUP_REMOVED lines=16> */
.L_x_5069:
[----:B------:R-:W-:Y:S02]  /*11be0*/  IMAD.MOV.U32 R13, RZ, RZ, R4 ;  /* 0x000000ffff0d7224 */ /* 0x000fe400078e0004 */
[----:B------:R-:W-:Y:S02]  /*11bf0*/  IMAD.MOV.U32 R12, RZ, RZ, 0x5 ;  /* 0x00000005ff0c7424 */ /* 0x000fe400078e00ff */
[----:B------:R-:W-:-:S07]  /*11c00*/  IMAD.MOV.U32 R3, RZ, RZ, R14 ;  /* 0x000000ffff037224 */ /* 0x000fce00078e000e */
[----:B------:R-:W-:Y:S05]  /*11c10*/  WARPSYNC.COLLECTIVE R15, `(.L_x_5070) ;  /* 0x000000000f087348 */ /* 0x000fea0003c00000 */
[----:B------:R0:W1:Y:S02]  /*11c20*/  SHFL.IDX P6, R14, R13, R12, R11 ;  /* 0x0000000c0d0e7389 */ /* 0x00006400000c000b */
[----:B01----:R-:W-:Y:S01]  /*11c30*/  ENDCOLLECTIVE ;  /* 0x000000000000791b */ /* 0x003fe20003800000 */
.L_x_5070:
        /* <DEDUP_REMOVED lines=16> */
.L_x_5071:
[----:B------:R-:W-:Y:S02]  /*11d40*/  IMAD.MOV.U32 R13, RZ, RZ, R4 ;  /* 0x000000ffff0d7224 */ /* 0x000fe400078e0004 */
[----:B------:R-:W-:Y:S02]  /*11d50*/  IMAD.MOV.U32 R12, RZ, RZ, 0x6 ;  /* 0x00000006ff0c7424 */ /* 0x000fe400078e00ff */
[----:B------:R-:W-:-:S07]  /*11d60*/  IMAD.MOV.U32 R3, RZ, RZ, R14 ;  /* 0x000000ffff037224 */ /* 0x000fce00078e000e */
[----:B------:R-:W-:Y:S05]  /*11d70*/  WARPSYNC.COLLECTIVE R15, `(.L_x_5072) ;  /* 0x000000000f087348 */ /* 0x000fea0003c00000 */
[----:B------:R0:W1:Y:S02]  /*11d80*/  SHFL.IDX P6, R14, R13, R12, R11 ;  /* 0x0000000c0d0e7389 */ /* 0x00006400000c000b */
[----:B01----:R-:W-:Y:S01]  /*11d90*/  ENDCOLLECTIVE ;  /* 0x000000000000791b */ /* 0x003fe20003800000 */
.L_x_5072:
        /* <DEDUP_REMOVED lines=16> */
.L_x_5073:
[----:B------:R-:W-:Y:S02]  /*11ea0*/  IMAD.MOV.U32 R13, RZ, RZ, R4 ;  /* 0x000000ffff0d7224 */ /* 0x000fe400078e0004 */
[----:B------:R-:W-:Y:S02]  /*11eb0*/  IMAD.MOV.U32 R12, RZ, RZ, 0x7 ;  /* 0x00000007ff0c7424 */ /* 0x000fe400078e00ff */
[----:B------:R-:W-:-:S07]  /*11ec0*/  IMAD.MOV.U32 R3, RZ, RZ, R14 ;  /* 0x000000ffff037224 */ /* 0x000fce00078e000e */
[----:B------:R-:W-:Y:S05]  /*11ed0*/  WARPSYNC.COLLECTIVE R15, `(.L_x_5074) ;  /* 0x000000000f087348 */ /* 0x000fea0003c00000 */
[----:B------:R0:W1:Y:S02]  /*11ee0*/  SHFL.IDX P6, R14, R13, R12, R11 ;  /* 0x0000000c0d0e7389 */ /* 0x00006400000c000b */
[----:B01----:R-:W-:Y:S01]  /*11ef0*/  ENDCOLLECTIVE ;  /* 0x000000000000791b */ /* 0x003fe20003800000 */
.L_x_5074:
        /* <DEDUP_REMOVED lines=14> */
.L_x_5075:
[----:B------:R-:W-:Y:S05]  /*11fe0*/  BRA `(.L_x_5076) ;  /* 0xffffffc0001c7947 */ /* 0x000fea000383ffff */
.L_x_4990:
[----:B0-----:R0:W1:Y:S02]  /*11ff0*/  SYNCS.PHASECHK.TRANS64.TRYWAIT P0, [R22+URZ+0x22820], R3 ;  /* 0x02282003160075a7 */ /* 0x001064000800017f */
[----:B-1----:R-:W-:Y:S05]  /*12000*/  @!P0 NANOSLEEP.SYNCS 0x989680 ;  /* 0x009896800000895d */ /* 0x002fea0003900000 */
[----:B------:R-:W1:Y:S02]  /*12010*/  @!P0 SYNCS.PHASECHK.TRANS64 P0, [R22+URZ+0x22820], R3 ;  /* 0x02282003160085a7 */ /* 0x000e64000800007f */
[----:B-1----:R-:W-:Y:S05]  /*12020*/  @!P0 BRA `(.L_x_4990) ;  /* 0xfffffffc00f08947 */ /* 0x002fea000383ffff */
[----:B------:R-:W-:Y:S05]  /*12030*/  BRA `(.L_x_5077) ;  /* 0xffffffc000787947 */ /* 0x000fea000383ffff */
.L_x_4993:
[----:B-1----:R1:W2:Y:S02]  /*12040*/  SYNCS.PHASECHK.TRANS64.TRYWAIT P0, [R33+URZ+0x22860], R0 ;  /* 0x02286000210075a7 */ /* 0x0022a4000800017f */
[----:B--2---:R-:W-:Y:S05]  /*12050*/  @!P0 NANOSLEEP.SYNCS 0x989680 ;  /* 0x009896800000895d */ /* 0x004fea0003900000 */
[----:B------:R-:W2:Y:S02]  /*12060*/  @!P0 SYNCS.PHASECHK.TRANS64 P0, [R33+URZ+0x22860], R0 ;  /* 0x02286000210085a7 */ /* 0x000ea4000800007f */
[----:B--2---:R-:W-:Y:S05]  /*12070*/  @!P0 BRA `(.L_x_4993) ;  /* 0xfffffffc00f08947 */ /* 0x004fea000383ffff */
[----:B------:R-:W-:Y:S05]  /*12080*/  BRA `(.L_x_5078) ;  /* 0xffffffc000887947 */ /* 0x000fea000383ffff */
.L_x_4994:
        /* <DEDUP_REMOVED lines=8> */
.L_x_5080:
[----:B------:R-:W-:Y:S05]  /*12110*/  BSYNC B0 ;  /* 0x0000000000007941 */ /* 0x000fea0003800000 */
.L_x_5079:
        /* <DEDUP_REMOVED lines=13> */
.L_x_5081:
        /* <DEDUP_REMOVED lines=11> */
.L_x_5082:
        /* <DEDUP_REMOVED lines=17> */
.L_x_5083:
[----:B------:R-:W-:Y:S02]  /*123b0*/  IMAD.MOV.U32 R13, RZ, RZ, R6 ;  /* 0x000000ffff0d7224 */ /* 0x000fe400078e0006 */
[----:B------:R-:W-:Y:S01]  /*123c0*/  IMAD.MOV.U32 R12, RZ, RZ, 0x2 ;  /* 0x00000002ff0c7424 */ /* 0x000fe200078e00ff */
[----:B------:R-:W-:-:S13]  /*123d0*/  IADD3 R2, P4, R14, R0, RZ ;  /* 0x000000000e027210 */ /* 0x000fda0007f9e0ff */
[----:B------:R-:W-:Y:S05]  /*123e0*/  WARPSYNC.COLLECTIVE R15, `(.L_x_5084) ;  /* 0x000000000f087348 */ /* 0x000fea0003c00000 */
[----:B------:R0:W1:Y:S02]  /*123f0*/  SHFL.IDX P6, R14, R13, R12, R11 ;  /* 0x0000000c0d0e7389 */ /* 0x00006400000c000b */
[----:B01----:R-:W-:Y:S01]  /*12400*/  ENDCOLLECTIVE ;  /* 0x000000000000791b */ /* 0x003fe20003800000 */
.L_x_5084:
[----:B------:R-:W-:Y:S01]  /*12410*/  IMAD.X R3, RZ, RZ, R3, P4 ;  /* 0x000000ffff037224 */ /* 0x000fe200020e0603 */
[----:B------:R-:W-:Y:S02]  /*12420*/  ISETP.LT.OR P4, PT, R32, 0x11, P3 ;  /* 0x000000112000780c */ /* 0x000fe40001f81670 */
[----:B------:R-:W-:-:S11]  /*12430*/  MOV R13, R5 ;  /* 0x00000005000d7202 */ /* 0x000fd60000000f00 */
        /* <DEDUP_REMOVED lines=14> */
.L_x_5085:
[----:B------:R-:W-:Y:S02]  /*12520*/  IMAD.MOV.U32 R13, RZ, RZ, R6 ;  /* 0x000000ffff0d7224 */ /* 0x000fe400078e0006 */
[----:B------:R-:W-:Y:S01]  /*12530*/  IMAD.MOV.U32 R12, RZ, RZ, 0x3 ;  /* 0x00000003ff0c7424 */ /* 0x000fe200078e00ff */
[----:B------:R-:W-:-:S13]  /*12540*/  IADD3 R2, P4, R14, R0, RZ ;  /* 0x000000000e027210 */ /* 0x000fda0007f9e0ff */
[----:B------:R-:W-:Y:S05]  /*12550*/  WARPSYNC.COLLECTIVE R15, `(.L_x_5086) ;  /* 0x000000000f087348 */ /* 0x000fea0003c00000 */
[----:B------:R0:W1:Y:S02]  /*12560*/  SHFL.IDX P6, R14, R13, R12, R11 ;  /* 0x0000000c0d0e7389 */ /* 0x00006400000c000b */
[----:B01----:R-:W-:Y:S01]  /*12570*/  ENDCOLLECTIVE ;  /* 0x000000000000791b */ /* 0x003fe20003800000 */
.L_x_5086:
        /* <DEDUP_REMOVED lines=17> */
.L_x_5087:
[----:B------:R-:W-:Y:S02]  /*12690*/  IMAD.MOV.U32 R13, RZ, RZ, R6 ;  /* 0x000000ffff0d7224 */ /* 0x000fe400078e0006 */
[----:B------:R-:W-:Y:S01]  /*126a0*/  IMAD.MOV.U32 R12, RZ, RZ, 0x4 ;  /* 0x00000004ff0c7424 */ /* 0x000fe200078e00ff */
[----:B------:R-:W-:-:S13]  /*126b0*/  IADD3 R2, P4, R14, R0, RZ ;  /* 0x000000000e027210 */ /* 0x000fda0007f9e0ff */
[----:B------:R-:W-:Y:S05]  /*126c0*/  WARPSYNC.COLLECTIVE R15, `(.L_x_5088) ;  /* 0x000000000f087348 */ /* 0x000fea0003c00000 */
[----:B------:R0:W1:Y:S02]  /*126d0*/  SHFL.IDX P6, R14, R13, R12, R11 ;  /* 0x0000000c0d0e7389 */ /* 0x00006400000c000b */
[----:B01----:R-:W-:Y:S01]  /*126e0*/  ENDCOLLECTIVE ;  /* 0x000000000000791b */ /* 0x003fe20003800000 */
.L_x_5088:
        /* <DEDUP_REMOVED lines=17> */
.L_x_5089:
[----:B------:R-:W-:Y:S02]  /*12800*/  IMAD.MOV.U32 R13, RZ, RZ, R6 ;  /* 0x000000ffff0d7224 */ /* 0x000fe400078e0006 */
[----:B------:R-:W-:Y:S01]  /*12810*/  IMAD.MOV.U32 R12, RZ, RZ, 0x5 ;  /* 0x00000005ff0c7424 */ /* 0x000fe200078e00ff */
[----:B------:R-:W-:-:S13]  /*12820*/  IADD3 R2, P4, R14, R0, RZ ;  /* 0x000000000e027210 */ /* 0x000fda0007f9e0ff */
[----:B------:R-:W-:Y:S05]  /*12830*/  WARPSYNC.COLLECTIVE R15, `(.L_x_5090) ;  /* 0x000000000f087348 */ /* 0x000fea0003c00000 */
[----:B------:R0:W1:Y:S02]  /*12840*/  SHFL.IDX P6, R14, R13, R12, R11 ;  /* 0x0000000c0d0e7389 */ /* 0x00006400000c000b */
[----:B01----:R-:W-:Y:S01]  /*12850*/  ENDCOLLECTIVE ;  /* 0x000000000000791b */ /* 0x003fe20003800000 */
.L_x_5090:
        /* <DEDUP_REMOVED lines=12> */
.L_x_5091:
        /* <DEDUP_REMOVED lines=9> */
.L_x_5001:
[----:B0-----:R0:W1:Y:S02]  /*129b0*/  SYNCS.PHASECHK.TRANS64.TRYWAIT P0, [R10+URZ+0x22840], R20 ;  /* 0x022840140a0075a7 */ /* 0x001064000800017f */
[----:B-1----:R-:W-:Y:S05]  /*129c0*/  @!P0 NANOSLEEP.SYNCS 0x989680 ;  /* 0x009896800000895d */ /* 0x002fea0003900000 */
[----:B------:R-:W1:Y:S02]  /*129d0*/  @!P0 SYNCS.PHASECHK.TRANS64 P0, [R10+URZ+0x22840], R20 ;  /* 0x022840140a0085a7 */ /* 0x000e64000800007f */
[----:B-1----:R-:W-:Y:S05]  /*129e0*/  @!P0 BRA `(.L_x_5001) ;  /* 0xfffffffc00f08947 */ /* 0x002fea000383ffff */
[----:B------:R-:W-:Y:S05]  /*129f0*/  BRA `(.L_x_5093) ;  /* 0xffffffc000f07947 */ /* 0x000fea000383ffff */
.L_x_5002:
        /* <DEDUP_REMOVED lines=8> */
.L_x_5095:
[----:B------:R-:W-:Y:S05]  /*12a80*/  BSYNC B1 ;  /* 0x0000000000017941 */ /* 0x000fea0003800000 */
.L_x_5094:
[----:B------:R-:W-:Y:S01]  /*12a90*/  IMAD.MOV.U32 R13, RZ, RZ, R6 ;  /* 0x000000ffff0d7224 */ /* 0x000fe200078e0006 */
[----:B------:R-:W-:Y:S01]  /*12aa0*/  MOV R3, R14 ;  /* 0x0000000e00037202 */ /* 0x000fe20000000f00 */
[----:B------:R-:W-:Y:S02]  /*12ab0*/  IMAD.MOV.U32 R12, RZ, RZ, RZ ;  /* 0x000000ffff0c7224 */ /* 0x000fe400078e00ff */
[----:B------:R-:W-:Y:S02]  /*12ac0*/  IMAD.MOV.U32 R11, RZ, RZ, 0x181f ;  /* 0x0000181fff0b7424 */ /* 0x000fe400078e00ff */
[----:B------:R-:W-:Y:S02]  /*12ad0*/  IMAD.MOV.U32 R15, RZ, RZ, -0x1 ;  /* 0xffffffffff0f7424 */ /* 0x000fe400078e00ff */
[----:B------:R-:W-:-:S07]  /*12ae0*/  IMAD R7, R7, 0x2, R22 ;  /* 0x0000000207077824 */ /* 0x000fce00078e0216 */
[----:B------:R-:W-:Y:S05]  /*12af0*/  WARPSYNC.COLLECTIVE R15, `(.L_x_5096) ;  /* 0x000000000f087348 */ /* 0x000fea0003c00000 */
[----:B------:R0:W1:Y:S02]  /*12b00*/  SHFL.IDX P6, R14, R13, R12, R11 ;  /* 0x0000000c0d0e7389 */ /* 0x00006400000c000b */
[----:B01----:R-:W-:Y:S01]  /*12b10*/  ENDCOLLECTIVE ;  /* 0x000000000000791b */ /* 0x003fe20003800000 */
.L_x_5096:
[----:B------:R-:W-:Y:S02]  /*12b20*/  IMAD.MOV.U32 R13, RZ, RZ, R8 ;  /* 0x000000ffff0d7224 */ /* 0x000fe400078e0008 */
[----:B------:R-:W-:Y:S02]  /*12b30*/  IMAD.MOV.U32 R12, RZ, RZ, 0x1 ;  /* 0x00000001ff0c7424 */ /* 0x000fe400078e00ff */
[----:B------:R-:W-:-:S07]  /*12b40*/  IMAD.MOV.U32 R2, RZ, RZ, R14 ;  /* 0x000000ffff027224 */ /* 0x000fce00078e000e */
[----:B------:R-:W-:Y:S05]  /*12b50*/  WARPSYNC.COLLECTIVE R15, `(.L_x_5097) ;  /* 0x000000000f087348 */ /* 0x000fea0003c00000 */
[----:B------:R0:W1:Y:S02]  /*12b60*/  SHFL.IDX P6, R14, R13, R12, R11 ;  /* 0x0000000c0d0e7389 */ /* 0x00006400000c000b */
[----:B01----:R-:W-:Y:S01]  /*12b70*/  ENDCOLLECTIVE ;  /* 0x000000000000791b */ /* 0x003fe20003800000 */
.L_x_5097:
        /* <DEDUP_REMOVED lines=11> */
.L_x_5098:
[----:B------:R-:W-:Y:S02]  /*12c30*/  IMAD.MOV.U32 R13, RZ, RZ, R8 ;  /* 0x000000ffff0d7224 */ /* 0x000fe400078e0008 */
[----:B------:R-:W-:Y:S02]  /*12c40*/  IMAD.MOV.U32 R12, RZ, RZ, 0x2 ;  /* 0x00000002ff0c7424 */ /* 0x000fe400078e00ff */
[----:B------:R-:W-:-:S07]  /*12c50*/  IMAD.MOV.U32 R2, RZ, RZ, R14 ;  /* 0x000000ffff027224 */ /* 0x000fce00078e000e */
[----:B------:R-:W-:Y:S05]  /*12c60*/  WARPSYNC.COLLECTIVE R15, `(.L_x_5099) ;  /* 0x000000000f087348 */ /* 0x000fea0003c00000 */
[----:B------:R0:W1:Y:S02]  /*12c70*/  SHFL.IDX P6, R14, R13, R12, R11 ;  /* 0x0000000c0d0e7389 */ /* 0x00006400000c000b */
[----:B01----:R-:W-:Y:S01]  /*12c80*/  ENDCOLLECTIVE ;  /* 0x000000000000791b */ /* 0x003fe20003800000 */
.L_x_5099:
        /* <DEDUP_REMOVED lines=11> */
.L_x_5100:
[----:B------:R-:W-:Y:S01]  /*12d40*/  MOV R13, R8 ;  /* 0x00000008000d7202 */ /* 0x000fe20000000f00 */
[----:B------:R-:W-:Y:S02]  /*12d50*/  IMAD.MOV.U32 R12, RZ, RZ, 0x3 ;  /* 0x00000003ff0c7424 */ /* 0x000fe400078e00ff */
[----:B------:R-:W-:-:S07]  /*12d60*/  IMAD.MOV.U32 R2, RZ, RZ, R14 ;  /* 0x000000ffff027224 */ /* 0x000fce00078e000e */
[----:B------:R-:W-:Y:S05]  /*12d70*/  WARPSYNC.COLLECTIVE R15, `(.L_x_5101) ;  /* 0x000000000f087348 */ /* 0x000fea0003c00000 */
[----:B------:R0:W1:Y:S02]  /*12d80*/  SHFL.IDX P6, R14, R13, R12, R11 ;  /* 0x0000000c0d0e7389 */ /* 0x00006400000c000b */
[----:B01----:R-:W-:Y:S01]  /*12d90*/  ENDCOLLECTIVE ;  /* 0x000000000000791b */ /* 0x003fe20003800000 */
.L_x_5101:
        /* <DEDUP_REMOVED lines=11> */
.L_x_5102:
[----:B------:R-:W-:Y:S02]  /*12e50*/  IMAD.MOV.U32 R13, RZ, RZ, R8 ;  /* 0x000000ffff0d7224 */ /* 0x000fe400078e0008 */
[----:B------:R-:W-:Y:S02]  /*12e60*/  IMAD.MOV.U32 R12, RZ, RZ, 0x4 ;  /* 0x00000004ff0c7424 */ /* 0x000fe400078e00ff */
[----:B------:R-:W-:-:S07]  /*12e70*/  IMAD.MOV.U32 R2, RZ, RZ, R14 ;  /* 0x000000ffff027224 */ /* 0x000fce00078e000e */
[----:B------:R-:W-:Y:S05]  /*12e80*/  WARPSYNC.COLLECTIVE R15, `(.L_x_5103) ;  /* 0x000000000f087348 */ /* 0x000fea0003c00000 */
[----:B------:R0:W1:Y:S02]  /*12e90*/  SHFL.IDX P6, R14, R13, R12, R11 ;  /* 0x0000000c0d0e7389 */ /* 0x00006400000c000b */
[----:B01----:R-:W-:Y:S01]  /*12ea0*/  ENDCOLLECTIVE ;  /* 0x000000000000791b */ /* 0x003fe20003800000 */
.L_x_5103:
        /* <DEDUP_REMOVED lines=11> */
.L_x_5104:
[----:B------:R-:W-:Y:S02]  /*12f60*/  IMAD.MOV.U32 R13, RZ, RZ, R8 ;  /* 0x000000ffff0d7224 */ /* 0x000fe400078e0008 */
[----:B------:R-:W-:Y:S02]  /*12f70*/  IMAD.MOV.U32 R12, RZ, RZ, 0x5 ;  /* 0x00000005ff0c7424 */ /* 0x000fe400078e00ff */
[----:B------:R-:W-:-:S07]  /*12f80*/  IMAD.MOV.U32 R2, RZ, RZ, R14 ;  /* 0x000000ffff027224 */ /* 0x000fce00078e000e */
[----:B------:R-:W-:Y:S05]  /*12f90*/  WARPSYNC.COLLECTIVE R15, `(.L_x_5105) ;  /* 0x000000000f087348 */ /* 0x000fea0003c00000 */
[----:B------:R0:W1:Y:S02]  /*12fa0*/  SHFL.IDX P6, R14, R13, R12, R11 ;  /* 0x0000000c0d0e7389 */ /* 0x00006400000c000b */
[----:B01----:R-:W-:Y:S01]  /*12fb0*/  ENDCOLLECTIVE ;  /* 0x000000000000791b */ /* 0x003fe20003800000 */
.L_x_5105:
        /* <DEDUP_REMOVED lines=11> */
.L_x_5106:
[----:B------:R-:W-:Y:S05]  /*13070*/  BRA `(.L_x_5107) ;  /* 0xffffffc000207947 */ /* 0x000fea000383ffff */
.L_x_5007:
[----:B--2---:R2:W3:Y:S02]  /*13080*/  SYNCS.PHASECHK.TRANS64.TRYWAIT P0, [R10+URZ+0x22860], R20 ;  /* 0x022860140a0075a7 */ /* 0x0044e4000800017f */
[----:B---3--:R-:W-:Y:S05]  /*13090*/  @!P0 NANOSLEEP.SYNCS 0x989680 ;  /* 0x009896800000895d */ /* 0x008fea0003900000 */
[----:B------:R-:W3:Y:S02]  /*130a0*/  @!P0 SYNCS.PHASECHK.TRANS64 P0, [R10+URZ+0x22860], R20 ;  /* 0x022860140a0085a7 */ /* 0x000ee4000800007f */
[----:B---3--:R-:W-:Y:S05]  /*130b0*/  @!P0 BRA `(.L_x_5007) ;  /* 0xfffffffc00f08947 */ /* 0x008fea000383ffff */
[----:B------:R-:W-:Y:S05]  /*130c0*/  BRA `(.L_x_5108) ;  /* 0xffffffc000707947 */ /* 0x000fea000383ffff */
.L_x_5008:
        /* <DEDUP_REMOVED lines=8> */
.L_x_5110:
[----:B------:R-:W-:Y:S05]  /*13150*/  BSYNC B1 ;  /* 0x0000000000017941 */ /* 0x000fea0003800000 */
.L_x_5109:
        /* <DEDUP_REMOVED lines=9> */
.L_x_5111:
[----:B------:R-:W-:Y:S02]  /*131f0*/  IMAD.MOV.U32 R13, RZ, RZ, R25 ;  /* 0x000000ffff0d7224 */ /* 0x000fe400078e0019 */
[----:B------:R-:W-:Y:S01]  /*13200*/  IMAD.MOV.U32 R12, RZ, RZ, 0x1 ;  /* 0x00000001ff0c7424 */ /* 0x000fe200078e00ff */
[----:B------:R-:W-:-:S13]  /*13210*/  IADD3 R2, P0, R14, R0, RZ ;  /* 0x000000000e027210 */ /* 0x000fda0007f1e0ff */
[----:B------:R-:W-:Y:S05]  /*13220*/  WARPSYNC.COLLECTIVE R15, `(.L_x_5112) ;  /* 0x000000000f087348 */ /* 0x000fea0003c00000 */
[----:B------:R0:W1:Y:S02]  /*13230*/  SHFL.IDX P6, R14, R13, R12, R11 ;  /* 0x0000000c0d0e7389 */ /* 0x00006400000c000b */
[----:B01----:R-:W-:Y:S01]  /*13240*/  ENDCOLLECTIVE ;  /* 0x000000000000791b */ /* 0x003fe20003800000 */
.L_x_5112:
        /* <DEDUP_REMOVED lines=13> */
.L_x_5113:
[----:B------:R-:W-:Y:S02]  /*13320*/  IMAD.MOV.U32 R13, RZ, RZ, R25 ;  /* 0x000000ffff0d7224 */ /* 0x000fe400078e0019 */
[----:B------:R-:W-:Y:S01]  /*13330*/  IMAD.MOV.U32 R12, RZ, RZ, 0x2 ;  /* 0x00000002ff0c7424 */ /* 0x000fe200078e00ff */
[----:B------:R-:W-:-:S13]  /*13340*/  IADD3 R2, P0, R14, R0, RZ ;  /* 0x000000000e027210 */ /* 0x000fda0007f1e0ff */
[----:B------:R-:W-:Y:S05]  /*13350*/  WARPSYNC.COLLECTIVE R15, `(.L_x_5114) ;  /* 0x000000000f087348 */ /* 0x000fea0003c00000 */
[----:B------:R0:W1:Y:S02]  /*13360*/  SHFL.IDX P6, R14, R13, R12, R11 ;  /* 0x0000000c0d0e7389 */ /* 0x00006400000c000b */
[----:B01----:R-:W-:Y:S01]  /*13370*/  ENDCOLLECTIVE ;  /* 0x000000000000791b */ /* 0x003fe20003800000 */
.L_x_5114:
        /* <DEDUP_REMOVED lines=13> */
.L_x_5115:
[----:B------:R-:W-:Y:S02]  /*13450*/  IMAD.MOV.U32 R13, RZ, RZ, R25 ;  /* 0x000000ffff0d7224 */ /* 0x000fe400078e0019 */
[----:B------:R-:W-:Y:S02]  /*13460*/  IMAD.MOV.U32 R12, RZ, RZ, 0x3 ;  /* 0x00000003ff0c7424 */ /* 0x000fe400078e00ff */
[----:B------:R-:W-:-:S07]  /*13470*/  IMAD.MOV.U32 R8, RZ, RZ, R14 ;  /* 0x000000ffff087224 */ /* 0x000fce00078e000e */
[----:B------:R-:W-:Y:S05]  /*13480*/  WARPSYNC.COLLECTIVE R15, `(.L_x_5116) ;  /* 0x000000000f087348 */ /* 0x000fea0003c00000 */
[----:B------:R0:W1:Y:S02]  /*13490*/  SHFL.IDX P6, R14, R13, R12, R11 ;  /* 0x0000000c0d0e7389 */ /* 0x00006400000c000b */
[----:B01----:R-:W-:Y:S01]  /*134a0*/  ENDCOLLECTIVE ;  /* 0x000000000000791b */ /* 0x003fe20003800000 */
.L_x_5116:
        /* <DEDUP_REMOVED lines=9> */
[----:B------:R-:W-:-:S03]  /*13540*/  MOV R5, R14 ;  /* 0x0000000e00057202 */ /* 0x000fc60000000f00 */
[----:B------:R0:W-:Y:S04]  /*13550*/  LDGSTS.E.BYPASS.LTC128B.128 [R20+0xa400], desc[UR48][R2.64+0x180], !P1 ;  /* 0x0a40018002147fae */ /* 0x0001e8000c901d70 */
[----:B0-----:R-:W-:Y:S05]  /*13560*/  WARPSYNC.COLLECTIVE R15, `(.L_x_5117) ;  /* 0x000000000f087348 */ /* 0x001fea0003c00000 */
[----:B------:R1:W2:Y:S02]  /*13570*/  SHFL.IDX P6, R14, R13, R12, R11 ;  /* 0x0000000c0d0e7389 */ /* 0x0002a400000c000b */
[----:B012---:R-:W-:Y:S01]  /*13580*/  ENDCOLLECTIVE ;  /* 0x000000000000791b */ /* 0x007fe20003800000 */
.L_x_5117:
[----:B------:R-:W-:Y:S02]  /*13590*/  IMAD.MOV.U32 R13, RZ, RZ, R25 ;  /* 0x000000ffff0d7224 */ /* 0x000fe400078e0019 */
[----:B------:R-:W-:Y:S01]  /*135a0*/  IMAD.MOV.U32 R12, RZ, RZ, 0x4 ;  /* 0x00000004ff0c7424 */ /* 0x000fe200078e00ff */
[----:B------:R-:W-:-:S13]  /*135b0*/  IADD3 R2, P0, R14, R0, RZ ;  /* 0x000000000e027210 */ /* 0x000fda0007f1e0ff */
[----:B------:R-:W-:Y:S05]  /*135c0*/  WARPSYNC.COLLECTIVE R15, `(.L_x_5118) ;  /* 0x000000000f087348 */ /* 0x000fea0003c00000 */
[----:B------:R0:W1:Y:S02]  /*135d0*/  SHFL.IDX P6, R14, R13, R12, R11 ;  /* 0x0000000c0d0e7389 */ /* 0x00006400000c000b */
[----:B01----:R-:W-:Y:S01]  /*135e0*/  ENDCOLLECTIVE ;  /* 0x000000000000791b */ /* 0x003fe20003800000 */
.L_x_5118:
        /* <DEDUP_REMOVED lines=13> */
.L_x_5119:
[----:B------:R-:W-:Y:S02]  /*136c0*/  IMAD.MOV.U32 R13, RZ, RZ, R25 ;  /* 0x000000ffff0d7224 */ /* 0x000fe400078e0019 */
[----:B------:R-:W-:Y:S01]  /*136d0*/  IMAD.MOV.U32 R12, RZ, RZ, 0x5 ;  /* 0x00000005ff0c7424 */ /* 0x000fe200078e00ff */
[----:B------:R-:W-:-:S13]  /*136e0*/  IADD3 R2, P0, R14, R0, RZ ;  /* 0x000000000e027210 */ /* 0x000fda0007f1e0ff */
[----:B------:R-:W-:Y:S05]  /*136f0*/  WARPSYNC.COLLECTIVE R15, `(.L_x_5120) ;  /* 0x000000000f087348 */ /* 0x000fea0003c00000 */
[----:B------:R0:W1:Y:S02]  /*13700*/  SHFL.IDX P6, R14, R13, R12, R11 ;  /* 0x0000000c0d0e7389 */ /* 0x00006400000c000b */
[----:B01----:R-:W-:Y:S01]  /*13710*/  ENDCOLLECTIVE ;  /* 0x000000000000791b */ /* 0x003fe20003800000 */
.L_x_5120:
        /* <DEDUP_REMOVED lines=13> */
.L_x_5121:
[----:B------:R-:W-:Y:S05]  /*137f0*/  BRA `(.L_x_5122) ;  /* 0xffffffbc00b87947 */ /* 0x000fea000383ffff */
.L_x_5016:
        /* <DEDUP_REMOVED lines=8> */
.L_x_5124:
[----:B------:R-:W-:Y:S05]  /*13880*/  BSYNC B0 ;  /* 0x0000000000007941 */ /* 0x000fea0003800000 */
.L_x_5123:
[----:B------:R-:W-:Y:S01]  /*13890*/  IMAD.MOV.U32 R13, RZ, RZ, R16 ;  /* 0x000000ffff0d7224 */ /* 0x000fe200078e0010 */
[----:B------:R-:W-:Y:S01]  /*138a0*/  MOV R15, 0xffffffff ;  /* 0xffffffff000f7802 */ /* 0x000fe20000000f00 */
[----:B------:R-:W-:Y:S02]  /*138b0*/  IMAD.MOV.U32 R12, RZ, RZ, 0x1 ;  /* 0x00000001ff0c7424 */ /* 0x000fe400078e00ff */
[----:B------:R-:W-:Y:S02]  /*138c0*/  IMAD.MOV.U32 R11, RZ, RZ, 0x1f ;  /* 0x0000001fff0b7424 */ /* 0x000fe400078e00ff */
[----:B------:R-:W-:Y:S02]  /*138d0*/  IMAD.IADD R5, R19, 0x1, R8 ;  /* 0x0000000113057824 */ /* 0x000fe400078e0208 */
[----:B------:R-:W-:-:S07]  /*138e0*/  IMAD.MOV.U32 R0, RZ, RZ, R14 ;  /* 0x000000ffff007224 */ /* 0x000fce00078e000e */
[----:B------:R-:W-:Y:S05]  /*138f0*/  WARPSYNC.COLLECTIVE R15, `(.L_x_5125) ;  /* 0x000000000f087348 */ /* 0x000fea0003c00000 */
[----:B------:R0:W1:Y:S02]  /*13900*/  SHFL.IDX P6, R14, R13, R12, R11 ;  /* 0x0000000c0d0e7389 */ /* 0x00006400000c000b */
[----:B01----:R-:W-:Y:S01]  /*13910*/  ENDCOLLECTIVE ;  /* 0x000000000000791b */ /* 0x003fe20003800000 */
.L_x_5125:
        /* <DEDUP_REMOVED lines=18> */
.L_x_5126:
[----:B------:R-:W-:Y:S01]  /*13a40*/  IMAD.MOV.U32 R12, RZ, RZ, 0x2 ;  /* 0x00000002ff0c7424 */ /* 0x000fe200078e00ff */
[----:B------:R-:W-:-:S05]  /*13a50*/  SEL R6, R14, RZ, P1 ;  /* 0x000000ff0e067207 */ /* 0x000fca0000800000 */
[----:B------:R-:W-:-:S04]  /*13a60*/  IMAD.IADD R6, R5, 0x1, R6 ;  /* 0x0000000105067824 */ /* 0x000fc800078e0206 */
[----:B------:R-:W-:-:S07]  /*13a70*/  IMAD.MOV.U32 R13, RZ, RZ, R6 ;  /* 0x000000ffff0d7224 */ /* 0x000fce00078e0006 */
[----:B------:R-:W-:Y:S05]  /*13a80*/  WARPSYNC.COLLECTIVE R15, `(.L_x_5127) ;  /* 0x000000000f087348 */ /* 0x000fea0003c00000 */
[----:B------:R0:W1:Y:S02]  /*13a90*/  SHFL.UP P6, R14, R13, R12, R11 ;  /* 0x0400000c0d0e7389 */ /* 0x00006400000c000b */
[----:B01----:R-:W-:Y:S01]  /*13aa0*/  ENDCOLLECTIVE ;  /* 0x000000000000791b */ /* 0x003fe20003800000 */
.L_x_5127:
[----:B------:R-:W-:Y:S01]  /*13ab0*/  IMAD.MOV.U32 R12, RZ, RZ, 0x4 ;  /* 0x00000004ff0c7424 */ /* 0x000fe200078e00ff */
[----:B------:R-:W-:-:S05]  /*13ac0*/  SEL R7, R14, RZ, P2 ;  /* 0x000000ff0e077207 */ /* 0x000fca0001000000 */
[----:B------:R-:W-:-:S04]  /*13ad0*/  IMAD.IADD R7, R6, 0x1, R7 ;  /* 0x0000000106077824 */ /* 0x000fc800078e0207 */
[----:B------:R-:W-:-:S07]  /*13ae0*/  IMAD.MOV.U32 R13, RZ, RZ, R7 ;  /* 0x000000ffff0d7224 */ /* 0x000fce00078e0007 */
[----:B------:R-:W-:Y:S05]  /*13af0*/  WARPSYNC.COLLECTIVE R15, `(.L_x_5128) ;  /* 0x000000000f087348 */ /* 0x000fea0003c00000 */
[----:B------:R0:W1:Y:S02]  /*13b00*/  SHFL.UP P6, R14, R13, R12, R11 ;  /* 0x0400000c0d0e7389 */ /* 0x00006400000c000b */
[----:B01----:R-:W-:Y:S01]  /*13b10*/  ENDCOLLECTIVE ;  /* 0x000000000000791b */ /* 0x003fe20003800000 */
.L_x_5128:
[----:B------:R-:W-:Y:S01]  /*13b20*/  IMAD.MOV.U32 R12, RZ, RZ, 0x8 ;  /* 0x00000008ff0c7424 */ /* 0x000fe200078e00ff */
[----:B------:R-:W-:-:S05]  /*13b30*/  SEL R2, R14, RZ, P3 ;  /* 0x000000ff0e027207 */ /* 0x000fca0001800000 */
[----:B------:R-:W-:-:S04]  /*13b40*/  IMAD.IADD R2, R7, 0x1, R2 ;  /* 0x0000000107027824 */ /* 0x000fc800078e0202 */
[----:B------:R-:W-:-:S07]  /*13b50*/  IMAD.MOV.U32 R13, RZ, RZ, R2 ;  /* 0x000000ffff0d7224 */ /* 0x000fce00078e0002 */
[----:B------:R-:W-:Y:S05]  /*13b60*/  WARPSYNC.COLLECTIVE R15, `(.L_x_5129) ;  /* 0x000000000f087348 */ /* 0x000fea0003c00000 */
[----:B------:R0:W1:Y:S02]  /*13b70*/  SHFL.UP P6, R14, R13, R12, R11 ;  /* 0x0400000c0d0e7389 */ /* 0x00006400000c000b */
[----:B01----:R-:W-:Y:S01]  /*13b80*/  ENDCOLLECTIVE ;  /* 0x000000000000791b */ /* 0x003fe20003800000 */
.L_x_5129:
[----:B------:R-:W-:Y:S01]  /*13b90*/  IMAD.MOV.U32 R12, RZ, RZ, 0x10 ;  /* 0x00000010ff0c7424 */ /* 0x000fe200078e00ff */
[----:B------:R-:W-:-:S05]  /*13ba0*/  SEL R3, R14, RZ, P4 ;  /* 0x000000ff0e037207 */ /* 0x000fca0002000000 */
[----:B------:R-:W-:-:S04]  /*13bb0*/  IMAD.IADD R3, R2, 0x1, R3 ;  /* 0x0000000102037824 */ /* 0x000fc800078e0203 */
[----:B------:R-:W-:-:S07]  /*13bc0*/  IMAD.MOV.U32 R13, RZ, RZ, R3 ;  /* 0x000000ffff0d7224 */ /* 0x000fce00078e0003 */
[----:B------:R-:W-:Y:S05]  /*13bd0*/  WARPSYNC.COLLECTIVE R15, `(.L_x_5130) ;  /* 0x000000000f087348 */ /* 0x000fea0003c00000 */
[----:B------:R0:W1:Y:S02]  /*13be0*/  SHFL.UP P6, R14, R13, R12, R11 ;  /* 0x0400000c0d0e7389 */ /* 0x00006400000c000b */
[----:B01----:R-:W-:Y:S01]  /*13bf0*/  ENDCOLLECTIVE ;  /* 0x000000000000791b */ /* 0x003fe20003800000 */
.L_x_5130:
[----:B------:R-:W-:Y:S02]  /*13c00*/  IMAD.MOV.U32 R12, RZ, RZ, 0x1f ;  /* 0x0000001fff0c7424 */ /* 0x000fe400078e00ff */
[----:B------:R-:W-:Y:S01]  /*13c10*/  IMAD.MOV.U32 R11, RZ, RZ, 0x1f ;  /* 0x0000001fff0b7424 */ /* 0x000fe200078e00ff */
[----:B------:R-:W-:-:S05]  /*13c20*/  SEL R6, R14, RZ, P5 ;  /* 0x000000ff0e067207 */ /* 0x000fca0002800000 */
[----:B------:R-:W-:-:S05]  /*13c30*/  IMAD.IADD R6, R3, 0x1, R6 ;  /* 0x0000000103067824 */ /* 0x000fca00078e0206 */
[----:B------:R-:W-:-:S07]  /*13c40*/  MOV R13, R6 ;  /* 0x00000006000d7202 */ /* 0x000fce0000000f00 */
[----:B------:R-:W-:Y:S05]  /*13c50*/  WARPSYNC.COLLECTIVE R15, `(.L_x_5131) ;  /* 0x000000000f087348 */ /* 0x000fea0003c00000 */
[----:B------:R0:W1:Y:S02]  /*13c60*/  SHFL.IDX P6, R14, R13, R12, R11 ;  /* 0x0000000c0d0e7389 */ /* 0x00006400000c000b */
[----:B01----:R-:W-:Y:S01]  /*13c70*/  ENDCOLLECTIVE ;  /* 0x000000000000791b */ /* 0x003fe20003800000 */
.L_x_5131:
[----:B------:R-:W-:Y:S05]  /*13c80*/  BRA `(.L_x_5132) ;  /* 0xffffffc000147947 */ /* 0x000fea000383ffff */
.L_x_5021:
        /* <DEDUP_REMOVED lines=8> */
.L_x_5134:
[----:B------:R-:W-:Y:S05]  /*13d10*/  BSYNC B0 ;  /* 0x0000000000007941 */ /* 0x000fea0003800000 */
.L_x_5133:
        /* <DEDUP_REMOVED lines=8> */
.L_x_5135:
[----:B------:R-:W-:Y:S01]  /*13da0*/  IMAD.MOV.U32 R12, RZ, RZ, 0x4 ;  /* 0x00000004ff0c7424 */ /* 0x000fe200078e00ff */
[----:B------:R-:W-:-:S05]  /*13db0*/  SEL R2, R14, RZ, P2 ;  /* 0x000000ff0e027207 */ /* 0x000fca0001000000 */
[----:B------:R-:W-:-:S04]  /*13dc0*/  IMAD.IADD R2, R13, 0x1, R2 ;  /* 0x000000010d027824 */ /* 0x000fc800078e0202 */
[----:B------:R-:W-:-:S07]  /*13dd0*/  IMAD.MOV.U32 R13, RZ, RZ, R2 ;  /* 0x000000ffff0d7224 */ /* 0x000fce00078e0002 */
[----:B------:R-:W-:Y:S05]  /*13de0*/  WARPSYNC.COLLECTIVE R15, `(.L_x_5136) ;  /* 0x000000000f087348 */ /* 0x000fea0003c00000 */
[----:B------:R0:W1:Y:S02]  /*13df0*/  SHFL.UP P6, R14, R13, R12, R11 ;  /* 0x0400000c0d0e7389 */ /* 0x00006400000c000b */
[----:B01----:R-:W-:Y:S01]  /*13e00*/  ENDCOLLECTIVE ;  /* 0x000000000000791b */ /* 0x003fe20003800000 */
.L_x_5136:
[----:B------:R-:W-:Y:S01]  /*13e10*/  IMAD.MOV.U32 R12, RZ, RZ, 0x8 ;  /* 0x00000008ff0c7424 */ /* 0x000fe200078e00ff */
[----:B------:R-:W-:-:S05]  /*13e20*/  SEL R3, R14, RZ, P3 ;  /* 0x000000ff0e037207 */ /* 0x000fca0001800000 */
[----:B------:R-:W-:-:S04]  /*13e30*/  IMAD.IADD R3, R2, 0x1, R3 ;  /* 0x0000000102037824 */ /* 0x000fc800078e0203 */
[----:B------:R-:W-:-:S07]  /*13e40*/  IMAD.MOV.U32 R13, RZ, RZ, R3 ;  /* 0x000000ffff0d7224 */ /* 0x000fce00078e0003 */
[----:B------:R-:W-:Y:S05]  /*13e50*/  WARPSYNC.COLLECTIVE R15, `(.L_x_5137) ;  /* 0x000000000f087348 */ /* 0x000fea0003c00000 */
[----:B------:R0:W1:Y:S02]  /*13e60*/  SHFL.UP P6, R14, R13, R12, R11 ;  /* 0x0400000c0d0e7389 */ /* 0x00006400000c000b */
[----:B01----:R-:W-:Y:S01]  /*13e70*/  ENDCOLLECTIVE ;  /* 0x000000000000791b */ /* 0x003fe20003800000 */
.L_x_5137:
[----:B------:R-:W-:Y:S01]  /*13e80*/  IMAD.MOV.U32 R12, RZ, RZ, 0x10 ;  /* 0x00000010ff0c7424 */ /* 0x000fe200078e00ff */
[----:B------:R-:W-:-:S05]  /*13e90*/  SEL R4, R14, RZ, P4 ;  /* 0x000000ff0e047207 */ /* 0x000fca0002000000 */
[----:B------:R-:W-:-:S04]  /*13ea0*/  IMAD.IADD R4, R3, 0x1, R4 ;  /* 0x0000000103047824 */ /* 0x000fc800078e0204 */
[----:B------:R-:W-:-:S07]  /*13eb0*/  IMAD.MOV.U32 R13, RZ, RZ, R4 ;  /* 0x000000ffff0d7224 */ /* 0x000fce00078e0004 */
[----:B------:R-:W-:Y:S05]  /*13ec0*/  WARPSYNC.COLLECTIVE R15, `(.L_x_5138) ;  /* 0x000000000f087348 */ /* 0x000fea0003c00000 */
[----:B------:R0:W1:Y:S02]  /*13ed0*/  SHFL.UP P6, R14, R13, R12, R11 ;  /* 0x0400000c0d0e7389 */ /* 0x00006400000c000b */
[----:B01----:R-:W-:Y:S01]  /*13ee0*/  ENDCOLLECTIVE ;  /* 0x000000000000791b */ /* 0x003fe20003800000 */
.L_x_5138:
[----:B------:R-:W-:Y:S02]  /*13ef0*/  IMAD.MOV.U32 R12, RZ, RZ, 0x1f ;  /* 0x0000001fff0c7424 */ /* 0x000fe400078e00ff */
[----:B------:R-:W-:Y:S01]  /*13f00*/  IMAD.MOV.U32 R11, RZ, RZ, 0x1f ;  /* 0x0000001fff0b7424 */ /* 0x000fe200078e00ff */
[----:B------:R-:W-:-:S04]  /*13f10*/  SEL R3, R14, RZ, P5 ;  /* 0x000000ff0e037207 */ /* 0x000fc80002800000 */
[----:B------:R-:W-:-:S05]  /*13f20*/  IADD3 R6, R4, R3, RZ ;  /* 0x0000000304067210 */ /* 0x000fca0007ffe0ff */
[----:B------:R-:W-:-:S07]  /*13f30*/  IMAD.MOV.U32 R13, RZ, RZ, R6 ;  /* 0x000000ffff0d7224 */ /* 0x000fce00078e0006 */
[----:B------:R-:W-:Y:S05]  /*13f40*/  WARPSYNC.COLLECTIVE R15, `(.L_x_5139) ;  /* 0x000000000f087348 */ /* 0x000fea0003c00000 */
[----:B------:R0:W1:Y:S02]  /*13f50*/  SHFL.IDX P6, R14, R13, R12, R11 ;  /* 0x0000000c0d0e7389 */ /* 0x00006400000c000b */
[----:B01----:R-:W-:Y:S01]  /*13f60*/  ENDCOLLECTIVE ;  /* 0x000000000000791b */ /* 0x003fe20003800000 */
.L_x_5139:
[----:B------:R-:W-:Y:S05]  /*13f70*/  BRA `(.L_x_5140) ;  /* 0xffffffbc00f47947 */ /* 0x000fea000383ffff */
.L_x_5023:
[----:B------:R-:W-:Y:S01]  /*13f80*/  BSSY B0, `(.L_x_5141) ;  /* 0x0000006000007945 */ /* 0x000fe20003800000 */
[----:B------:R-:W-:Y:S01]  /*13f90*/  PLOP3.LUT P6, PT, P6, PT, PT, 0x8, 0x0 ;  /* 0x000000000000781c */ /* 0x000fe200037ce170 */
[----:B------:R-:W-:-:S12]  /*13fa0*/  IMAD.MOV.U32 R15, RZ, RZ, -0x1 ;  /* 0xffffffffff0f7424 */ /* 0x000fd800078e00ff */
[----:B012---:R-:W-:Y:S05]  /*13fb0*/  WARPSYNC.COLLECTIVE R15, `(.L_x_5142) ;  /* 0x000000000f087348 */ /* 0x007fea0003c00000 */
[----:B------:R-:W-:Y:S01]  /*13fc0*/  VOTE.ANY R14, PT, P6 ;  /* 0x00000000000e7806 */ /* 0x000fe200030e0100 */
[----:B012---:R-:W-:Y:S06]  /*13fd0*/  ENDCOLLECTIVE ;  /* 0x000000000000791b */ /* 0x007fec0003800000 */
.L_x_5142:
[----:B------:R-:W-:Y:S05]  /*13fe0*/  BSYNC B0 ;  /* 0x0000000000007941 */ /* 0x000fea0003800000 */
.L_x_5141:
        /* <DEDUP_REMOVED lines=9> */
.L_x_5143:
[----:B------:R-:W-:Y:S01]  /*14080*/  IMAD.MOV.U32 R5, RZ, RZ, R14 ;  /* 0x000000ffff057224 */ /* 0x000fe200078e000e */
[----:B------:R-:W-:Y:S06]  /*14090*/  BRA `(.L_x_5144) ;  /* 0xffffffbc00e47947 */ /* 0x000fec000383ffff */
.L_x_5025:
[----:B------:R-:W-:Y:S01]  /*140a0*/  BSSY B0, `(.L_x_5145) ;  /* 0x0000007000007945 */ /* 0x000fe20003800000 */
[----:B------:R-:W-:Y:S02]  /*140b0*/  IMAD.MOV.U32 R13, RZ, RZ, R6 ;  /* 0x000000ffff0d7224 */ /* 0x000fe400078e0006 */
[----:B------:R-:W-:Y:S02]  /*140c0*/  IMAD.MOV.U32 R11, RZ, RZ, 0x1f ;  /* 0x0000001fff0b7424 */ /* 0x000fe400078e00ff */
[----:B------:R-:W-:-:S07]  /*140d0*/  IMAD.MOV.U32 R15, RZ, RZ, -0x1 ;  /* 0xffffffffff0f7424 */ /* 0x000fce00078e00ff */
[----:B01234-:R-:W-:Y:S05]  /*140e0*/  WARPSYNC.COLLECTIVE R15, `(.L_x_5146) ;  /* 0x000000000f087348 */ /* 0x01ffea0003c00000 */
[----:B------:R0:W0:Y:S02]  /*140f0*/  SHFL.IDX P6, R14, R13, R12, R11 ;  /* 0x0000000c0d0e7389 */ /* 0x00002400000c000b */
[----:B01234-:R-:W-:Y:S01]  /*14100*/  ENDCOLLECTIVE ;  /* 0x000000000000791b */ /* 0x01ffe20003800000 */
.L_x_5146:
[----:B------:R-:W-:Y:S05]  /*14110*/  BSYNC B0 ;  /* 0x0000000000007941 */ /* 0x000fea0003800000 */
.L_x_5145:
[----:B------:R-:W-:Y:S05]  /*14120*/  BRA `(.L_x_5024) ;  /* 0xffffffbc00dc7947 */ /* 0x000fea000383ffff */
.L_x_5029:
[----:B-1----:R1:W2:Y:S02]  /*14130*/  SYNCS.PHASECHK.TRANS64.TRYWAIT P0, [R7+URZ+0x22820], R0 ;  /* 0x02282000070075a7 */ /* 0x0022a4000800017f */
[----:B--2---:R-:W-:Y:S05]  /*14140*/  @!P0 NANOSLEEP.SYNCS 0x989680 ;  /* 0x009896800000895d */ /* 0x004fea0003900000 */
[----:B------:R-:W2:Y:S02]  /*14150*/  @!P0 SYNCS.PHASECHK.TRANS64 P0, [R7+URZ+0x22820], R0 ;  /* 0x02282000070085a7 */ /* 0x000ea4000800007f */
[----:B--2---:R-:W-:Y:S05]  /*14160*/  @!P0 BRA `(.L_x_5029) ;  /* 0xfffffffc00f08947 */ /* 0x004fea000383ffff */
[----:B------:R-:W-:Y:S05]  /*14170*/  BRA `(.L_x_5147) ;  /* 0xffffffc400547947 */ /* 0x000fea000383ffff */
.L_x_5030:
        /* <DEDUP_REMOVED lines=8> */
[----:B01-34-:R-:W-:Y:S05]  /*14200*/  WARPSYNC.COLLECTIVE R15, `(.L_x_5149) ;  /* 0x000000000f087348 */ /* 0x01bfea0003c00000 */
[----:B------:R2:W0:Y:S02]  /*14210*/  SHFL.IDX P6, R14, R13, R12, R11 ;  /* 0x0000000c0d0e7389 */ /* 0x00042400000c000b */
[----:B01234-:R-:W-:Y:S01]  /*14220*/  ENDCOLLECTIVE ;  /* 0x000000000000791b */ /* 0x01ffe20003800000 */
.L_x_5149:
[----:B------:R-:W-:Y:S05]  /*14230*/  BSYNC B0 ;  /* 0x0000000000007941 */ /* 0x000fea0003800000 */
.L_x_5148:
[----:B------:R-:W-:Y:S05]  /*14240*/  BRA `(.L_x_5150) ;  /* 0xffffffc4003c7947 */ /* 0x000fea000383ffff */
.L_x_5033:
[----:B------:R-:W-:Y:S01]  /*14250*/  BSSY B1, `(.L_x_5151) ;  /* 0x0000006000017945 */ /* 0x000fe20003800000 */
[----:B------:R-:W-:-:S07]  /*14260*/  IMAD.MOV.U32 R15, RZ, RZ, -0x1 ;  /* 0xffffffffff0f7424 */ /* 0x000fce00078e00ff */
[----:B01-34-:R-:W-:Y:S05]  /*14270*/  WARPSYNC.COLLECTIVE R15, `(.L_x_5152) ;  /* 0x000000000f0c7348 */ /* 0x01bfea0003c00000 */
[----:B------:R-:W-:Y:S02]  /*14280*/  ELECT P6, UR62, PT ;  /* 0x00000000003e782f */ /* 0x000fe400038c0000 */
[----:B------:R-:W-:Y:S01]  /*14290*/  MOV R14, UR62 ;  /* 0x0000003e000e7c02 */ /* 0x000fe20008000f00 */
[----:B01-34-:R-:W-:Y:S10]  /*142a0*/  ENDCOLLECTIVE ;  /* 0x000000000000791b */ /* 0x01bff40003800000 */
.L_x_5152:
[----:B------:R-:W-:Y:S05]  /*142b0*/  BSYNC B1 ;  /* 0x0000000000017941 */ /* 0x000fea0003800000 */
.L_x_5151:
[----:B------:R-:W-:Y:S05]  /*142c0*/  BRA `(.L_x_5153) ;  /* 0xffffffc400347947 */ /* 0x000fea000383ffff */
.L_x_5035:
[----:B-1----:R1:W2:Y:S02]  /*142d0*/  SYNCS.PHASECHK.TRANS64.TRYWAIT P1, [R5+URZ+0x22840], R0 ;  /* 0x02284000050075a7 */ /* 0x0022a4000802017f */
[----:B--2---:R-:W-:Y:S05]  /*142e0*/  @!P1 NANOSLEEP.SYNCS 0x989680 ;  /* 0x009896800000995d */ /* 0x004fea0003900000 */
[----:B------:R-:W2:Y:S02]  /*142f0*/  @!P1 SYNCS.PHASECHK.TRANS64 P1, [R5+URZ+0x22840], R0 ;  /* 0x02284000050095a7 */ /* 0x000ea4000802007f */
[----:B--2---:R-:W-:Y:S05]  /*14300*/  @!P1 BRA `(.L_x_5035) ;  /* 0xfffffffc00f09947 */ /* 0x004fea000383ffff */
[----:B------:R-:W-:Y:S05]  /*14310*/  BRA `(.L_x_5154) ;  /* 0xffffffc400547947 */ /* 0x000fea000383ffff */
.L_x_5037:
[----:B--2---:R2:W0:Y:S02]  /*14320*/  SYNCS.PHASECHK.TRANS64.TRYWAIT P1, [R3+URZ+0x22840], R2 ;  /* 0x02284002030075a7 */ /* 0x004424000802017f */
[----:B0-----:R-:W-:Y:S05]  /*14330*/  @!P1 NANOSLEEP.SYNCS 0x989680 ;  /* 0x009896800000995d */ /* 0x001fea0003900000 */
[----:B------:R-:W0:Y:S02]  /*14340*/  @!P1 SYNCS.PHASECHK.TRANS64 P1, [R3+URZ+0x22840], R2 ;  /* 0x02284002030095a7 */ /* 0x000e24000802007f */
[----:B0-----:R-:W-:Y:S05]  /*14350*/  @!P1 BRA `(.L_x_5037) ;  /* 0xfffffffc00f09947 */ /* 0x001fea000383ffff */
[----:B------:R-:W-:Y:S05]  /*14360*/  BRA `(.L_x_5155) ;  /* 0xffffffc400607947 */ /* 0x000fea000383ffff */
.L_x_5039:
[----:B------:R0:W0:Y:S02]  /*14370*/  SYNCS.PHASECHK.TRANS64.TRYWAIT P1, [R5+URZ+0x22860], R0 ;  /* 0x02286000050075a7 */ /* 0x000024000802017f */
[----:B0-----:R-:W-:Y:S05]  /*14380*/  @!P1 NANOSLEEP.SYNCS 0x989680 ;  /* 0x009896800000995d */ /* 0x001fea0003900000 */
[----:B------:R-:W0:Y:S02]  /*14390*/  @!P1 SYNCS.PHASECHK.TRANS64 P1, [R5+URZ+0x22860], R0 ;  /* 0x02286000050095a7 */ /* 0x000e24000802007f */
[----:B0-----:R-:W-:Y:S05]  /*143a0*/  @!P1 BRA `(.L_x_5039) ;  /* 0xfffffffc00f09947 */ /* 0x001fea000383ffff */
[----:B------:R-:W-:Y:S05]  /*143b0*/  BRA `(.L_x_5156) ;  /* 0xffffffc4005c7947 */ /* 0x000fea000383ffff */
.L_x_5157:
        /* <DEDUP_REMOVED lines=12> */
.L_x_6465:


//--------------------- .text._ZN7cutlass13device_kernelIN5flash11enable_sm90INS1_16FlashAttnFwdSm90INS1_25CollectiveMainloopFwdSm90ILi2EN4cute5tupleIJNS5_1CILi1EEES8_S8_EEENS6_IJNS7_ILi128EEENS7_ILi96EEENS7_ILi64EEEEEELi256ENS_6half_tEfNS_4arch4Sm90ELb1ELb0ELb0ELb1ELb1ELb1ELb0ELb1ELb0ELb1ELb0ELb0EEENS1_21CollectiveEpilogueFwdINS6_IJSA_NS7_ILi256EEESB_EEES9_SE_SG_Li256ELb1ELb1ELb0ELb0EEENS1_36VarlenDynamicPersistentTileSchedulerILi128ELi96ELi256ELi128ELb0ELb1ELb1ELb1ELb1ELb1EEEEEEEEEvNT_6ParamsE --------------------------
	.section	.text._ZN7cutlass13device_kernelIN5flash11enable_sm90INS1_16FlashAttnFwdSm90INS1_25CollectiveMainloopFwdSm90ILi2EN4cute5tupleIJNS5_1CILi1EEES8_S8_EEENS6_IJNS7_ILi128EEENS7_ILi96EEENS7_ILi64EEEEEELi256ENS_6half_tEfNS_4arch4Sm90ELb1ELb0ELb0ELb1ELb1ELb1ELb0ELb1ELb0ELb1ELb0ELb0EEENS1_21CollectiveEpilogueFwdINS6_IJSA_NS7_ILi256EEESB_EEES9_SE_SG_Li256ELb1ELb1ELb0ELb0EEENS1_36VarlenDynamicPersistentTileSchedulerILi128ELi96ELi256ELi128ELb0ELb1ELb1ELb1ELb1ELb1EEEEEEEEEvNT_6ParamsE,"ax",@progbits
	.align	128
.text._ZN7cutlass13device_kernelIN5flash11enable_sm90INS1_16FlashAttnFwdSm90INS1_25CollectiveMainloopFwdSm90ILi2EN4cute5tupleIJNS5_1CILi1EEES8_S8_EEENS6_IJNS7_ILi128EEENS7_ILi96EEENS7_ILi64EEEEEELi256ENS_6half_tEfNS_4arch4Sm90ELb1ELb0ELb0ELb1ELb1ELb1ELb0ELb1ELb0ELb1ELb0ELb0EEENS1_21CollectiveEpilogueFwdINS6_IJSA_NS7_ILi256EEESB_EEES9_SE_SG_Li256ELb1ELb1ELb0ELb0EEENS1_36VarlenDynamicPersistentTileSchedulerILi128ELi96ELi256ELi128ELb0ELb1ELb1ELb1ELb1ELb1EEEEEEEEEvNT_6ParamsE:
        .type           _ZN7cutlass13device_kernelIN5flash11enable_sm90INS1_16FlashAttnFwdSm90INS1_25CollectiveMainloopFwdSm90ILi2EN4cute5tupleIJNS5_1CILi1EEES8_S8_EEENS6_IJNS7_ILi128EEENS7_ILi96EEENS7_ILi64EEEEEELi256ENS_6half_tEfNS_4arch4Sm90ELb1ELb0ELb0ELb1ELb1ELb1ELb0ELb1ELb0ELb1ELb0ELb0EEENS1_21CollectiveEpilogueFwdINS6_IJSA_NS7_ILi256EEESB_EEES9_SE_SG_Li256ELb1ELb1ELb0ELb0EEENS1_36VarlenDynamicPersistentTileSchedulerILi128ELi96ELi256ELi128ELb0ELb1ELb1ELb1ELb1ELb1EEEEEEEEEvNT_6ParamsE,@function
        .size           _ZN7cutlass13device_kernelIN5flash11enable_sm90INS1_16FlashAttnFwdSm90INS1_25CollectiveMainloopFwdSm90ILi2EN4cute5tupleIJNS5_1CILi1EEES8_S8_EEENS6_IJNS7_ILi128EEENS7_ILi96EEENS7_ILi64EEEEEELi256ENS_6half_tEfNS_4arch4Sm90ELb1ELb0ELb0ELb1ELb1ELb1ELb0ELb1ELb0ELb1ELb0ELb0EEENS1_21CollectiveEpilogueFwdINS6_IJSA_NS7_ILi256EEESB_EEES9_SE_SG_Li256ELb1ELb1ELb0ELb0EEENS1_36VarlenDynamicPersistentTileSchedulerILi128ELi96ELi256ELi128ELb0ELb1ELb1ELb1ELb1ELb1EEEEEEEEEvNT_6ParamsE,(.L_x_6466 - _ZN7cutlass13device_kernelIN5flash11enable_sm90INS1_16FlashAttnFwdSm90INS1_25CollectiveMainloopFwdSm90ILi2EN4cute5tupleIJNS5_1CILi1EEES8_S8_EEENS6_IJNS7_ILi128EEENS7_ILi96EEENS7_ILi64EEEEEELi256ENS_6half_tEfNS_4arch4Sm90ELb1ELb0ELb0ELb1ELb1ELb1ELb0ELb1ELb0ELb1ELb0ELb0EEENS1_21CollectiveEpilogueFwdINS6_IJSA_NS7_ILi256EEESB_EEES9_SE_SG_Li256ELb1ELb1ELb0ELb0EEENS1_36VarlenDynamicPersistentTileSchedulerILi128ELi96ELi256ELi128ELb0ELb1ELb1ELb1ELb1ELb1EEEEEEEEEvNT_6ParamsE)
        .other          _ZN7cutlass13device_kernelIN5flash11enable_sm90INS1_16FlashAttnFwdSm90INS1_25CollectiveMainloopFwdSm90ILi2EN4cute5tupleIJNS5_1CILi1EEES8_S8_EEENS6_IJNS7_ILi128EEENS7_ILi96EEENS7_ILi64EEEEEELi256ENS_6half_tEfNS_4arch4Sm90ELb1ELb0ELb0ELb1ELb1ELb1ELb0ELb1ELb0ELb1ELb0ELb0EEENS1_21CollectiveEpilogueFwdINS6_IJSA_NS7_ILi256EEESB_EEES9_SE_SG_Li256ELb1ELb1ELb0ELb0EEENS1_36VarlenDynamicPersistentTileSchedulerILi128ELi96ELi256ELi128ELb0ELb1ELb1ELb1ELb1ELb1EEEEEEEEEvNT_6ParamsE,@"STO_CUDA_ENTRY STV_DEFAULT"
_ZN7cutlass13device_kernelIN5flash11enable_sm90INS1_16FlashAttnFwdSm90INS1_25CollectiveMainloopFwdSm90ILi2EN4cute5tupleIJNS5_1CILi1EEES8_S8_EEENS6_IJNS7_ILi128EEENS7_ILi96EEENS7_ILi64EEEEEELi256ENS_6half_tEfNS_4arch4Sm90ELb1ELb0ELb0ELb1ELb1ELb1ELb0ELb1ELb0ELb1ELb0ELb0EEENS1_21CollectiveEpilogueFwdINS6_IJSA_NS7_ILi256EEESB_EEES9_SE_SG_Li256ELb1ELb1ELb0ELb0EEENS1_36VarlenDynamicPersistentTileSchedulerILi128ELi96ELi256ELi128ELb0ELb1ELb1ELb1ELb1ELb1EEEEEEEEEvNT_6ParamsE:
        /* <DEDUP_REMOVED lines=17> */
.L_x_5159:
[----:B------:R-:W-:Y:S05]  /*0110*/  BSYNC B0 ;  /* 0x0000000000007941 */ /* 0x000fea0003800000 */
.L_x_5158:
        /* <DEDUP_REMOVED lines=40> */
.L_x_5160:
        /* <DEDUP_REMOVED lines=22> */
.L_x_5161:
        /* <DEDUP_REMOVED lines=18> */
.L_x_5162:
        /* <DEDUP_REMOVED lines=22> */
.L_x_5163:
        /* <DEDUP_REMOVED lines=22> */
.L_x_5164:
        /* <DEDUP_REMOVED lines=9> */
.L_x_5167:
        /* <DEDUP_REMOVED lines=9> */
[----:B------:R-:W-:-:S02]  /*0a00*/  ISETP.NE.AND P0, PT, R3, 0x1, PT ;  /* 0x000000010300780c */ /* 0x000fc40003f05270 */
[----:B------:R-:W-:-:S11]  /*0a10*/  LOP3.LUT R23, R23, 0xffffffef, RZ, 0xc0, !PT ;  /* 0xffffffef17177812 */ /* 0x000fd600078ec0ff */
[----:B------:R-:W-:Y:S06]  /*0a20*/  @!P0 BAR.ARV 0x9, 0x100 ;  /* 0x0244000000008b1d */ /* 0x000fec0000002000 */
[----:B------:R-:W-:Y:S02]  /*0a30*/  @P0 LOP3.LUT R23, R23, 0x10, RZ, 0xfc, !PT ;  /* 0x0000001017170812 */ /* 0x000fe400078efcff */
        /* <DEDUP_REMOVED lines=8> */
[----:B------:R-:W-:Y:S01]  /*0ac0*/  MOV R22, RZ ;  /* 0x000000ff00167202 */ /* 0x000fe20000000f00 */
[----:B------:R-:W-:Y:S02]  /*0ad0*/  IMAD.MOV.U32 R18, RZ, RZ, RZ ;  /* 0x000000ffff127224 */ /* 0x000fe400078e00ff */
[----:B------:R-:W-:Y:S01]  /*0ae0*/  IMAD.MOV.U32 R210, RZ, RZ, RZ ;  /* 0x000000ffffd27224 */ /* 0x000fe200078e00ff */
[----:B------:R-:W-:Y:S01]  /*0af0*/  SHF.R.S32.HI R0, RZ, 0x1f, R12 ;  /* 0x0000001fff007819 */ /* 0x000fe2000001140c */
[----:B------:R-:W-:-:S03]  /*0b00*/  IMAD.MOV.U32 R207, RZ, RZ, RZ ;  /* 0x000000ffffcf7224 */ /* 0x000fc600078e00ff */
[----:B------:R-:W-:-:S04]  /*0b10*/  LEA.HI R2, R0, R12, RZ, 0x7 ;  /* 0x0000000c00027211 */ /* 0x000fc800078f38ff */
[----:B------:R-:W-:Y:S02]  /*0b20*/  LOP3.LUT R3, R2, 0xffffff80, RZ, 0xc0, !PT ;  /* 0xffffff8002037812 */ /* 0x000fe400078ec0ff */
[----:B------:R-:W-:-:S03]  /*0b30*/  SHF.R.S32.HI R14, RZ, 0x7, R2 ;  /* 0x00000007ff0e7819 */ /* 0x000fc60000011402 */
        /* <DEDUP_REMOVED lines=11> */
[CC--:B------:R-:W-:Y:S02]  /*0bf0*/  LEA.HI R3, R0.reuse, R12.reuse, RZ, 0x4 ;  /* 0x0000000c00037211 */ /* 0x0c0fe400078f20ff */
[----:B------:R-:W-:Y:S02]  /*0c00*/  LOP3.LUT R9, R5, 0xfffffff8, RZ, 0xc0, !PT ;  /* 0xfffffff805097812 */ /* 0x000fe400078ec0ff */
[----:B------:R-:W-:Y:S02]  /*0c10*/  SHF.R.S32.HI R6, RZ, 0x4, R3 ;  /* 0x00000004ff067819 */ /* 0x000fe40000011403 */
[----:B------:R-:W-:Y:S01]  /*0c20*/  LEA.HI R5, R0, R12, RZ, 0x5 ;  /* 0x0000000c00057211 */ /* 0x000fe200078f28ff */
[----:B------:R-:W-:Y:S01]  /*0c30*/  IMAD.IADD R10, R4, 0x1, -R9 ;  /* 0x00000001040a7824 */ /* 0x000fe200078e0a09 */
[----:B------:R-:W-:-:S02]  /*0c40*/  LOP3.LUT R4, R3, 0x3fffff0, RZ, 0xc0, !PT ;  /* 0x03fffff003047812 */ /* 0x000fc400078ec0ff */
[----:B------:R-:W-:Y:S01]  /*0c50*/  LEA.HI R3, R3, R6, RZ, 0x1 ;  /* 0x0000000603037211 */ /* 0x000fe200078f08ff */
[----:B------:R-:W-:Y:S01]  /*0c60*/  IMAD R7, R7, 0x10, R10 ;  /* 0x0000001007077824 */ /* 0x000fe200078e020a */
[----:B------:R-:W-:Y:S01]  /*0c70*/  SHF.R.S32.HI R15, RZ, 0x5, R5 ;  /* 0x00000005ff0f7819 */ /* 0x000fe20000011405 */
[----:B------:R-:W-:Y:S01]  /*0c80*/  IMAD.IADD R4, R12, 0x1, -R4 ;  /* 0x000000010c047824 */ /* 0x000fe200078e0a04 */
[----:B------:R-:W-:Y:S02]  /*0c90*/  LOP3.LUT R3, R3, 0x1ffffffe, RZ, 0xc0, !PT ;  /* 0x1ffffffe03037812 */ /* 0x000fe400078ec0ff */
[----:B------:R-:W-:Y:S02]  /*0ca0*/  LOP3.LUT R8, R8, 0x7ffffffc, RZ, 0xc0, !PT ;  /* 0x7ffffffc08087812 */ /* 0x000fe400078ec0ff */
[----:B------:R-:W-:Y:S01]  /*0cb0*/  LEA R4, R15, R4, 0x4 ;  /* 0x000000040f047211 */ /* 0x000fe200078e20ff */
[----:B------:R-:W-:Y:S02]  /*0cc0*/  IMAD.IADD R3, R6, 0x1, -R3 ;  /* 0x0000000106037824 */ /* 0x000fe400078e0a03 */
[----:B------:R-:W-:Y:S01]  /*0cd0*/  IMAD R6, R2, 0x40, R7 ;  /* 0x0000004002067824 */ /* 0x000fe200078e0207 */
[-C--:B------:R-:W-:Y:S01]  /*0ce0*/  LEA.HI R2, R0, R12.reuse, RZ, 0x2 ;  /* 0x0000000c00027211 */ /* 0x080fe200078f10ff */
[----:B------:R-:W-:Y:S01]  /*0cf0*/  IMAD R5, R4, 0x8, R3 ;  /* 0x0000000804057824 */ /* 0x000fe200078e0203 */
[----:B------:R-:W-:-:S02]  /*0d00*/  LEA.HI R0, R0, R12, RZ, 0x3 ;  /* 0x0000000c00007211 */ /* 0x000fc400078f18ff */
[--C-:B------:R-:W-:Y:S01]  /*0d10*/  SHF.R.S32.HI R206, RZ, 0x2, R2.reuse ;  /* 0x00000002ffce7819 */ /* 0x100fe20000011402 */
[----:B------:R-:W-:Y:S01]  /*0d20*/  STL [R1+0x50], R6 ;  /* 0x0000500601007387 */ /* 0x000fe20000100800 */
[----:B------:R-:W-:Y:S01]  /*0d30*/  SHF.R.S32.HI R3, RZ, 0x1f, R2 ;  /* 0x0000001fff037819 */ /* 0x000fe20000011402 */
[----:B------:R-:W-:Y:S01]  /*0d40*/  IMAD.SHL.U32 R5, R5, 0x8, RZ ;  /* 0x0000000805057824 */ /* 0x000fe200078e00ff */
[----:B------:R-:W-:Y:S01]  /*0d50*/  LOP3.LUT R2, R2, 0xfffffffc, RZ, 0xc0, !PT ;  /* 0xfffffffc02027812 */ /* 0x000fe200078ec0ff */
[----:B------:R-:W-:Y:S01]  /*0d60*/  VIADD R7, R206, 0x40 ;  /* 0x00000040ce077836 */ /* 0x000fe20000000000 */
[----:B------:R-:W-:Y:S01]  /*0d70*/  LEA.HI R3, R3, R206, RZ, 0x3 ;  /* 0x000000ce03037211 */ /* 0x000fe200078f18ff */
[----:B------:R-:W-:Y:S01]  /*0d80*/  STL [R1+0x3c], RZ ;  /* 0x00003cff01007387 */ /* 0x000fe20000100800 */
[----:B------:R-:W-:Y:S01]  /*0d90*/  SHF.R.S32.HI R4, RZ, 0x3, R0 ;  /* 0x00000003ff047819 */ /* 0x000fe20000011400 */
[----:B------:R-:W-:Y:S01]  /*0da0*/  IMAD.IADD R9, R12, 0x1, -R2 ;  /* 0x000000010c097824 */ /* 0x000fe200078e0a02 */
[----:B------:R-:W-:Y:S01]  /*0db0*/  LOP3.LUT R0, R0, 0xfffffff8, RZ, 0xc0, !PT ;  /* 0xfffffff800007812 */ /* 0x000fe200078ec0ff */
[----:B------:R-:W-:Y:S01]  /*0dc0*/  IMAD.SHL.U32 R2, R7, 0x40, RZ ;  /* 0x0000004007027824 */ /* 0x000fe200078e00ff */
[----:B------:R-:W-:Y:S01]  /*0dd0*/  SHF.R.S32.HI R4, RZ, 0x1f, R7 ;  /* 0x0000001fff047819 */ /* 0x000fe20000011407 */
[----:B------:R-:W-:Y:S01]  /*0de0*/  IMAD.SHL.U32 R204, R9, 0x4, RZ ;  /* 0x0000000409cc7824 */ /* 0x000fe200078e00ff */
[----:B------:R-:W-:Y:S01]  /*0df0*/  LOP3.LUT R3, R3, 0xfffffff8, RZ, 0xc0, !PT ;  /* 0xfffffff803037812 */ /* 0x000fe200078ec0ff */
[----:B------:R-:W-:Y:S01]  /*0e00*/  IMAD.IADD R10, R12, 0x1, -R0 ;  /* 0x000000010c0a7824 */ /* 0x000fe200078e0a00 */
[----:B------:R-:W-:Y:S01]  /*0e10*/  LEA.HI R4, R4, R7, RZ, 0x3 ;  /* 0x0000000704047211 */ /* 0x000fe200078f18ff */
[C---:B------:R-:W-:Y:S01]  /*0e20*/  IMAD.SHL.U32 R16, R9.reuse, 0x8, RZ ;  /* 0x0000000809107824 */ /* 0x040fe200078e00ff */
[C---:B------:R-:W-:Y:S01]  /*0e30*/  LEA.HI R0, R9.reuse, R9, RZ, 0x1 ;  /* 0x0000000909007211 */ /* 0x040fe200078f08ff */
[----:B------:R-:W-:Y:S01]  /*0e40*/  IMAD.SHL.U32 R219, R10, 0x8, RZ ;  /* 0x000000080adb7824 */ /* 0x000fe200078e00ff */
[----:B------:R-:W-:Y:S01]  /*0e50*/  IADD3 R3, R206, -R3, RZ ;  /* 0x80000003ce037210 */ /* 0x000fe20007ffe0ff */
[----:B------:R-:W-:Y:S01]  /*0e60*/  IMAD.SHL.U32 R4, R4, 0x40, RZ ;  /* 0x0000004004047824 */ /* 0x000fe200078e00ff */
[----:B------:R-:W-:Y:S01]  /*0e70*/  LOP3.LUT R0, R0, 0x1ffffffe, RZ, 0xc0, !PT ;  /* 0x1ffffffe00007812 */ /* 0x000fe200078ec0ff */
[----:B------:R-:W-:Y:S01]  /*0e80*/  VIADD R216, R16, 0x40 ;  /* 0x0000004010d87836 */ /* 0x000fe20000000000 */
[----:B------:R-:W-:Y:S01]  /*0e90*/  IADD3 R211, R204, 0x10, RZ ;  /* 0x00000010ccd37810 */ /* 0x000fe20007ffe0ff */
[----:B------:R0:W-:Y:S01]  /*0ea0*/  STL [R1+0x40], R3 ;  /* 0x0000400301007387 */ /* 0x0001e20000100800 */
[----:B------:R-:W-:Y:S01]  /*0eb0*/  LOP3.LUT R4, R4, 0xfffffe00, RZ, 0xc0, !PT ;  /* 0xfffffe0004047812 */ /* 0x000fe200078ec0ff */
[----:B------:R-:W-:Y:S01]  /*0ec0*/  IMAD.IADD R0, R9, 0x1, -R0 ;  /* 0x0000000109007824 */ /* 0x000fe200078e0a00 */
[----:B------:R-:W-:Y:S01]  /*0ed0*/  SHF.R.S32.HI R7, RZ, 0x1f, R219 ;  /* 0x0000001fff077819 */ /* 0x000fe200000114db */
[----:B------:R-:W-:Y:S01]  /*0ee0*/  VIADD R7, R219, 0xc0 ;  /* 0x000000c0db077836 */ /* 0x000fe20000000000 */
[----:B------:R-:W-:Y:S01]  /*0ef0*/  SHF.R.S32.HI R17, RZ, 0x1f, R16 ;  /* 0x0000001fff117819 */ /* 0x000fe20000011410 */
[----:B------:R-:W-:Y:S01]  /*0f00*/  IMAD R0, R0, 0x8, R6 ;  /* 0x0000000800007824 */ /* 0x000fe200078e0206 */
[----:B------:R-:W-:Y:S01]  /*0f10*/  SHF.R.S32.HI R229, RZ, 0x1f, R216 ;  /* 0x0000001fffe57819 */ /* 0x000fe200000114d8 */
[----:B------:R-:W-:Y:S01]  /*0f20*/  VIADD R215, R16, 0x60 ;  /* 0x0000006010d77836 */ /* 0x000fe20000000000 */
[----:B0-----:R-:W-:Y:S01]  /*0f30*/  LOP3.LUT R3, R2, 0x1c0, RZ, 0xc0, !PT ;  /* 0x000001c002037812 */ /* 0x001fe200078ec0ff */
[----:B------:R-:W-:-:S02]  /*0f40*/  VIADD R2, R16, 0x20 ;  /* 0x0000002010027836 */ /* 0x000fc40000000000 */
[C---:B------:R-:W-:Y:S01]  /*0f50*/  VIADD R214, R16.reuse, 0x80 ;  /* 0x0000008010d67836 */ /* 0x040fe20000000000 */
[----:B------:R-:W-:Y:S01]  /*0f60*/  SHF.R.U32.HI R9, RZ, 0x3, R3 ;  /* 0x00000003ff097819 */ /* 0x000fe20000011603 */
[C---:B------:R-:W-:Y:S01]  /*0f70*/  VIADD R213, R16.reuse, 0xa0 ;  /* 0x000000a010d57836 */ /* 0x040fe20000000000 */
[----:B------:R-:W-:Y:S01]  /*0f80*/  LOP3.LUT R3, R3, 0x38, R16, 0xf8, !PT ;  /* 0x0000003803037812 */ /* 0x000fe200078ef810 */
[C---:B------:R-:W-:Y:S01]  /*0f90*/  VIADD R218, R16.reuse, 0xc0 ;  /* 0x000000c010da7836 */ /* 0x040fe20000000000 */
[----:B------:R-:W-:Y:S01]  /*0fa0*/  SHF.R.S32.HI R208, RZ, 0x1f, R2 ;  /* 0x0000001fffd07819 */ /* 0x000fe20000011402 */
[----:B------:R-:W-:Y:S01]  /*0fb0*/  VIADD R217, R16, 0xe0 ;  /* 0x000000e010d97836 */ /* 0x000fe20000000000 */
[----:B------:R-:W-:Y:S01]  /*0fc0*/  SHF.R.S32.HI R228, RZ, 0x1f, R215 ;  /* 0x0000001fffe47819 */ /* 0x000fe200000114d7 */
        /* <DEDUP_REMOVED lines=8> */
[----:B--2---:R-:W-:Y:S02]  /*1050*/  LOP3.LUT R209, R13, 0x1, RZ, 0xfc, !PT ;  /* 0x000000010dd17812 */ /* 0x004fe400078efcff */
[----:B------:R-:W-:-:S05]  /*1060*/  SHF.R.S32.HI R13, RZ, 0x1f, R211 ;  /* 0x0000001fff0d7819 */ /* 0x000fca00000114d3 */
[----:B------:R-:W-:Y:S04]  /*1070*/  STL [R1+0x48], R13 ;  /* 0x0000480d01007387 */ /* 0x000fe80000100800 */
[----:B------:R0:W-:Y:S02]  /*1080*/  STL [R1+0xc], R4 ;  /* 0x00000c0401007387 */ /* 0x0001e40000100800 */
[----:B0-----:R-:W-:Y:S02]  /*1090*/  LOP3.LUT R4, R4, R3, R9, 0xf6, !PT ;  /* 0x0000000304047212 */ /* 0x001fe400078ef609 */
[----:B------:R-:W-:Y:S01]  /*10a0*/  SHF.R.S32.HI R3, RZ, 0x1f, R7 ;  /* 0x0000001fff037819 */ /* 0x000fe20000011407 */
[----:B------:R-:W-:Y:S01]  /*10b0*/  IMAD.IADD R7, R11, 0x1, -R8 ;  /* 0x000000010b077824 */ /* 0x000fe200078e0a08 */
[----:B------:R-:W-:-:S04]  /*10c0*/  LEA R3, R4, R19, 0x1 ;  /* 0x0000001304037211 */ /* 0x000fc800078e08ff */
[----:B------:R0:W-:Y:S04]  /*10d0*/  STL [R1+0x18], R7 ;  /* 0x0000180701007387 */ /* 0x0001e80000100800 */
[----:B------:R0:W-:Y:S04]  /*10e0*/  STL [R1+0x4c], R3 ;  /* 0x00004c0301007387 */ /* 0x0001e80000100800 */
[----:B------:R0:W-:Y:S04]  /*10f0*/  STL [R1+0x54], R5 ;  /* 0x0000540501007387 */ /* 0x0001e80000100800 */
[----:B------:R0:W-:Y:S02]  /*1100*/  STL [R1+0x10], R0 ;  /* 0x0000100001007387 */ /* 0x0001e40000100800 */
.L_x_5327:
[----:B0-2---:R-:W0:Y:S02]  /*1110*/  LDC.64 R4, c[0x0][0xc88] ;  /* 0x00032200ff047b82 */ /* 0x005e240000000a00 */
        /* <DEDUP_REMOVED lines=41> */
[----:B------:R-:W-:Y:S01]  /*13b0*/  IMAD.U32 R26, RZ, RZ, UR5 ;  /* 0x00000005ff1a7e24 */ /* 0x000fe2000f8e00ff */
[----:B------:R-:W-:Y:S01]  /*13c0*/  MOV R35, UR4 ;  /* 0x0000000400237c02 */ /* 0x000fe20008000f00 */
[----:B-1-34-:R-:W-:Y:S06]  /*13d0*/  @P2 BRA `(.L_x_5169) ;  /* 0x0000000000242947 */ /* 0x01afec0003800000 */
        /* <DEDUP_REMOVED lines=9> */
.L_x_5169:
[----:B------:R-:W-:Y:S01]  /*1470*/  ULDC.64 UR4, c[0x0][0xa20] ;  /* 0x0002880000047ab9 */ /* 0x000fe20000000a00 */
[----:B------:R0:W-:Y:S01]  /*1480*/  STL [R1+0x2c], R34 ;  /* 0x00002c2201007387 */ /* 0x0001e20000100800 */
[----:B------:R-:W-:-:S04]  /*1490*/  ISETP.NE.U32.AND P1, PT, RZ, UR4, PT ;  /* 0x00000004ff007c0c */ /* 0x000fc8000bf25070 */
[----:B------:R-:W-:-:S13]  /*14a0*/  ISETP.NE.AND.EX P1, PT, RZ, UR5, PT, P1 ;  /* 0x00000005ff007c0c */ /* 0x000fda000bf25310 */
[----:B0-----:R-:W-:Y:S05]  /*14b0*/  @!P1 BRA `(.L_x_5170) ;  /* 0x0000000000109947 */ /* 0x001fea0003800000 */
[----:B------:R-:W-:-:S04]  /*14c0*/  IADD3 R4, P0, R37, UR4, RZ ;  /* 0x0000000425047c10 */ /* 0x000fc8000ff1e0ff */
[----:B------:R-:W-:-:S05]  /*14d0*/  IADD3.X R5, R32, UR5, RZ, P0, !PT ;  /* 0x0000000520057c10 */ /* 0x000fca00087fe4ff */
[----:B------:R0:W5:Y:S01]  /*14e0*/  LDG.E R35, desc[UR40][R4.64] ;  /* 0x0000002804237981 */ /* 0x000162000c1e1900 */
[----:B------:R-:W-:Y:S05]  /*14f0*/  BRA `(.L_x_5171) ;  /* 0x0000000000107947 */ /* 0x000fea0003800000 */
.L_x_5170:
[----:B------:R-:W-:Y:S05]  /*1500*/  @!P0 BRA `(.L_x_5171) ;  /* 0x00000000000c8947 */ /* 0x000fea0003800000 */
[----:B------:R-:W2:Y:S04]  /*1510*/  LDG.E R4, desc[UR40][R8.64] ;  /* 0x0000002808047981 */ /* 0x000ea8000c1e1900 */
[----:B------:R-:W2:Y:S02]  /*1520*/  LDG.E R35, desc[UR40][R8.64+0x4] ;  /* 0x0000042808237981 */ /* 0x000ea4000c1e1900 */
[----:B--2---:R-:W-:-:S07]  /*1530*/  IMAD.IADD R35, R35, 0x1, -R4 ;  /* 0x0000000123237824 */ /* 0x004fce00078e0a04 */
.L_x_5171:
[----:B------:R-:W-:Y:S01]  /*1540*/  ULDC.64 UR4, c[0x0][0xa10] ;  /* 0x0002840000047ab9 */ /* 0x000fe20000000a00 */
[----:B------:R-:W1:Y:S01]  /*1550*/  LDC R9, c[0x0][0x448] ;  /* 0x00011200ff097b82 */ /* 0x000e620000000800 */
[----:B------:R-:W-:-:S04]  /*1560*/  ISETP.NE.U32.AND P0, PT, RZ, UR4, PT ;  /* 0x00000004ff007c0c */ /* 0x000fc8000bf05070 */
[----:B------:R-:W-:Y:S01]  /*1570*/  ISETP.NE.AND.EX P0, PT, RZ, UR5, PT, P0 ;  /* 0x00000005ff007c0c */ /* 0x000fe2000bf05300 */
[----:B------:R-:W-:-:S12]  /*1580*/  ULDC.64 UR4, c[0x0][0xa30] ;  /* 0x00028c0000047ab9 */ /* 0x000fd80000000a00 */
[----:B0-----:R-:W0:Y:S02]  /*1590*/  @P0 LDC.64 R4, c[0x0][0xa10] ;  /* 0x00028400ff040b82 */ /* 0x001e240000000a00 */
[----:B0-----:R-:W-:-:S05]  /*15a0*/  @P0 IMAD.WIDE R4, R25, 0x4, R4 ;  /* 0x0000000419040825 */ /* 0x001fca00078e0204 */
[----:B------:R-:W2:Y:S04]  /*15b0*/  @P0 LDG.E R3, desc[UR40][R4.64] ;  /* 0x0000002804030981 */ /* 0x000ea8000c1e1900 */
[----:B------:R0:W2:Y:S01]  /*15c0*/  @P0 LDG.E R8, desc[UR40][R4.64+0x4] ;  /* 0x0000042804080981 */ /* 0x0000a2000c1e1900 */
[----:B------:R-:W-:Y:S01]  /*15d0*/  ISETP.NE.U32.AND P1, PT, RZ, UR4, PT ;  /* 0x00000004ff007c0c */ /* 0x000fe2000bf25070 */
[----:B-----5:R-:W-:-:S03]  /*15e0*/  IMAD.MOV.U32 R24, RZ, RZ, R35 ;  /* 0x000000ffff187224 */ /* 0x020fc600078e0023 */
[----:B------:R-:W-:-:S13]  /*15f0*/  ISETP.NE.AND.EX P1, PT, RZ, UR5, PT, P1 ;  /* 0x00000005ff007c0c */ /* 0x000fda000bf25310 */
[----:B------:R-:W-:-:S04]  /*1600*/  @P1 IADD3 R6, P2, R37, UR4, RZ ;  /* 0x0000000425061c10 */ /* 0x000fc8000ff5e0ff */
[----:B------:R-:W-:-:S05]  /*1610*/  @P1 IADD3.X R7, R32, UR5, RZ, P2, !PT ;  /* 0x0000000520071c10 */ /* 0x000fca00097fe4ff */
[----:B------:R3:W5:Y:S01]  /*1620*/  @P1 LDG.E R24, desc[UR40][R6.64] ;  /* 0x0000002806181981 */ /* 0x000762000c1e1900 */
[----:B-1----:R-:W-:Y:S01]  /*1630*/  ISETP.NE.AND P1, PT, R9, 0x1, PT ;  /* 0x000000010900780c */ /* 0x002fe20003f25270 */
[----:B------:R-:W-:-:S04]  /*1640*/  IMAD.SHL.U32 R223, R33, 0x80, RZ ;  /* 0x0000008021df7824 */ /* 0x000fc800078e00ff */
[----:B0-----:R-:W-:-:S08]  /*1650*/  VIADD R4, R223, 0x7f ;  /* 0x0000007fdf047836 */ /* 0x001fd00000000000 */
[----:B------:R-:W0:Y:S08]  /*1660*/  @P1 LDC R9, c[0x0][0x44c] ;  /* 0x00011300ff091b82 */ /* 0x000e300000000800 */
[----:B------:R-:W1:Y:S01]  /*1670*/  @P1 LDC R5, c[0x0][0x450] ;  /* 0x00011400ff051b82 */ /* 0x000e620000000800 */
[----:B--2---:R-:W-:Y:S02]  /*1680*/  @P0 IMAD.IADD R26, R8, 0x1, -R3 ;  /* 0x00000001081a0824 */ /* 0x004fe400078e0a03 */
[----:B------:R-:W-:-:S02]  /*1690*/  IMAD.IADD R8, R35, 0x1, -R0 ;  /* 0x0000000123087824 */ /* 0x000fc400078e0a00 */
[----:B0-----:R-:W-:-:S03]  /*16a0*/  @P1 IMAD.HI.U32 R0, R4, R9, RZ ;  /* 0x0000000904001227 */ /* 0x001fc600078e00ff */
[----:B------:R-:W-:Y:S01]  /*16b0*/  IADD3 R10, R8, R26, RZ ;  /* 0x0000001a080a7210 */ /* 0x000fe20007ffe0ff */
[----:B------:R-:W-:Y:S01]  /*16c0*/  IMAD.MOV R30, RZ, RZ, -R8 ;  /* 0x000000ffff1e7224 */ /* 0x000fe200078e0a08 */
[----:B-1----:R-:W-:Y:S02]  /*16d0*/  @P1 SHF.R.U32.HI R4, RZ, R5, R0 ;  /* 0x00000005ff041219 */ /* 0x002fe40000011600 */
[C---:B------:R-:W-:Y:S01]  /*16e0*/  IADD3 R89, R10.reuse, 0x60, -R220 ;  /* 0x000000600a597810 */ /* 0x040fe20007ffe8dc */
[----:B------:R-:W-:Y:S01]  /*16f0*/  VIADD R0, R10, 0x5f ;  /* 0x0000005f0a007836 */ /* 0x000fe20000000000 */
[----:B------:R-:W-:Y:S01]  /*1700*/  VIMNMX R30, RZ, R30, !PT ;  /* 0x0000001eff1e7248 */ /* 0x000fe20007fe0100 */
[----:B------:R3:W-:Y:S02]  /*1710*/  STL [R1+0x4], R10 ;  /* 0x0000040a01007387 */ /* 0x0007e40000100800 */
[----:B------:R-:W-:Y:S02]  /*1720*/  IMAD.IADD R4, R89, 0x1, R4 ;  /* 0x0000000159047824 */ /* 0x000fe400078e0204 */
[----:B------:R-:W-:-:S04]  /*1730*/  IMAD.HI R0, R0, 0x2aaaaaab, RZ ;  /* 0x2aaaaaab00007827 */ /* 0x000fc800078e02ff */
[----:B------:R-:W-:Y:S01]  /*1740*/  IMAD.HI R4, R4, 0x2aaaaaab, RZ ;  /* 0x2aaaaaab04047827 */ /* 0x000fe200078e02ff */
[----:B------:R-:W-:-:S04]  /*1750*/  SHF.R.U32.HI R3, RZ, 0x1f, R0 ;  /* 0x0000001fff037819 */ /* 0x000fc80000011600 */
[----:B------:R-:W-:Y:S02]  /*1760*/  SHF.R.U32.HI R5, RZ, 0x1f, R4 ;  /* 0x0000001fff057819 */ /* 0x000fe40000011604 */
[----:B------:R-:W-:Y:S02]  /*1770*/  LEA.HI.SX32 R172, R0, R3, 0x1c ;  /* 0x0000000300ac7211 */ /* 0x000fe400078fe2ff */
[----:B------:R-:W-:-:S04]  /*1780*/  LEA.HI.SX32 R5, R4, R5, 0x1c ;  /* 0x0000000504057211 */ /* 0x000fc800078fe2ff */
[----:B------:R-:W-:-:S05]  /*1790*/  VIMNMX R5, R172, R5, PT ;  /* 0x00000005ac057248 */ /* 0x000fca0003fe0100 */
        /* <DEDUP_REMOVED lines=12> */
[----:B---3--:R-:W-:Y:S05]  /*1860*/  @!P1 BRA `(.L_x_5172) ;  /* 0x0000004400689947 */ /* 0x008fea0003800000 */
        /* <DEDUP_REMOVED lines=9> */
[----:B------:R-:W-:Y:S01]  /*1900*/  MOV R5, UR5 ;  /* 0x0000000500057c02 */ /* 0x000fe20008000f00 */
        /* <DEDUP_REMOVED lines=10> */
.L_x_5174:
[----:B------:R-:W-:Y:S05]  /*19b0*/  BSYNC B6 ;  /* 0x0000000000067941 */ /* 0x000fea0003800000 */
.L_x_5173:
[----:B------:R-:W-:Y:S01]  /*19c0*/  IADD3 R27, R19, 0x400, RZ ;  /* 0x00000400131b7810 */ /* 0x000fe20007ffe0ff */
[----:B------:R-:W-:Y:S03]  /*19d0*/  BSSY B6, `(.L_x_5175) ;  /* 0x0000013000067945 */ /* 0x000fe60003800000 */
        /* <DEDUP_REMOVED lines=18> */
.L_x_5176:
[----:B------:R-:W-:Y:S05]  /*1b00*/  BSYNC B6 ;  /* 0x0000000000067941 */ /* 0x000fea0003800000 */
.L_x_5175:
[----:B------:R-:W2:Y:S01]  /*1b10*/  LDL R14, [R1+0x40] ;  /* 0x00004000010e7983 */ /* 0x000ea20000100800 */
[----:B------:R-:W-:Y:S01]  /*1b20*/  ULDC.64 UR4, c[0x0][0x9f8] ;  /* 0x00027e0000047ab9 */ /* 0x000fe20000000a00 */
[----:B------:R-:W0:Y:S01]  /*1b30*/  LDC.64 R56, c[0x0][0x408] ;  /* 0x00010200ff387b82 */ /* 0x000e220000000a00 */
[----:B------:R-:W-:-:S04]  /*1b40*/  ISETP.NE.U32.AND P0, PT, RZ, UR4, PT ;  /* 0x00000004ff007c0c */ /* 0x000fc8000bf05070 */
[----:B------:R-:W-:-:S03]  /*1b50*/  ISETP.NE.AND.EX P0, PT, RZ, UR5, PT, P0 ;  /* 0x00000005ff007c0c */ /* 0x000fc6000bf05300 */
[----:B------:R-:W1:Y:S10]  /*1b60*/  LDC R39, c[0x0][0x3f4] ;  /* 0x0000fd00ff277b82 */ /* 0x000e740000000800 */
[----:B------:R-:W-:Y:S01]  /*1b70*/  @P0 IADD3 R4, P1, R37, UR4, RZ ;  /* 0x0000000425040c10 */ /* 0x000fe2000ff3e0ff */
[----:B------:R-:W-:-:S03]  /*1b80*/  ULDC UR4, c[0x0][0x320] ;  /* 0x0000c80000047ab9 */ /* 0x000fc60000000800 */
[----:B------:R-:W-:Y:S02]  /*1b90*/  @P0 IADD3.X R5, R32, UR5, RZ, P1, !PT ;  /* 0x0000000520050c10 */ /* 0x000fe40008ffe4ff */
[----:B------:R-:W-:Y:S01]  /*1ba0*/  ISETP.GE.AND P1, PT, R2, UR4, PT ;  /* 0x0000000402007c0c */ /* 0x000fe2000bf26270 */
[----:B------:R-:W3:Y:S02]  /*1bb0*/  LDC.64 R32, c[0x0][0x3f8] ;  /* 0x0000fe00ff207b82 */ /* 0x000ee40000000a00 */
        /* <DEDUP_REMOVED lines=15> */
[----:B------:R-:W-:-:S02]  /*1cb0*/  ISETP.GE.AND P0, PT, R218, UR4, PT ;  /* 0x00000004da007c0c */ /* 0x000fc4000bf06270 */
[----:B------:R-:W-:Y:S02]  /*1cc0*/  ISETP.GE.AND P1, PT, R217, UR4, PT ;  /* 0x00000004d9007c0c */ /* 0x000fe4000bf26270 */
[----:B------:R-:W-:Y:S02]  /*1cd0*/  SHF.R.S32.HI R9, RZ, 0x1f, R206 ;  /* 0x0000001fff097819 */ /* 0x000fe400000114ce */
[----:B------:R-:W-:Y:S02]  /*1ce0*/  LOP3.LUT R3, R4, R0, R3, 0xfe, !PT ;  /* 0x0000000004037212 */ /* 0x000fe400078efe03 */
[----:B------:R-:W-:Y:S02]  /*1cf0*/  SEL R6, RZ, 0x40, P0 ;  /* 0x00000040ff067807 */ /* 0x000fe40000000000 */
[----:B------:R-:W-:Y:S02]  /*1d00*/  SEL R7, RZ, 0x7fff80, P1 ;  /* 0x007fff80ff077807 */ /* 0x000fe40000800000 */
[----:B------:R-:W-:-:S02]  /*1d10*/  SHF.R.S32.HI R205, RZ, 0x1f, R204 ;  /* 0x0000001fffcd7819 */ /* 0x000fc400000114cc */
[----:B------:R-:W-:Y:S01]  /*1d20*/  LOP3.LUT R3, R7, R3, R6, 0xfe, !PT ;  /* 0x0000000307037212 */ /* 0x000fe200078efe06 */
[C---:B0-----:R-:W-:Y:S02]  /*1d30*/  IMAD R6, R9.reuse, R56, RZ ;  /* 0x0000003809067224 */ /* 0x041fe400078e02ff */
[----:B---3--:R-:W-:Y:S02]  /*1d40*/  IMAD R0, R9, R32, RZ ;  /* 0x0000002009007224 */ /* 0x008fe400078e02ff */
[----:B------:R-:W-:-:S04]  /*1d50*/  IMAD.WIDE.U32 R8, R206, R56, R204 ;  /* 0x00000038ce087225 */ /* 0x000fc800078e00cc */
[----:B------:R-:W-:-:S04]  /*1d60*/  IMAD R55, R206, R57, R6 ;  /* 0x00000039ce377224 */ /* 0x000fc800078e0206 */
[----:B------:R-:W-:Y:S02]  /*1d70*/  IMAD.IADD R9, R9, 0x1, R55 ;  /* 0x0000000109097824 */ /* 0x000fe400078e0237 */
[----:B-----5:R-:W-:Y:S02]  /*1d80*/  IMAD.WIDE.U32 R52, R24, R56, R8 ;  /* 0x0000003818347225 */ /* 0x020fe400078e0008 */
[----:B------:R-:W3:Y:S01]  /*1d90*/  LDL R8, [R1+0xc] ;  /* 0x00000c0001087983 */ /* 0x000ee20000100800 */
[----:B------:R-:W0:Y:S01]  /*1da0*/  S2R R40, SR_TID.X ;  /* 0x0000000000287919 */ /* 0x000e220000002100 */
[----:B------:R-:W4:Y:S01]  /*1db0*/  S2R R38, SR_TID.X ;  /* 0x0000000000267919 */ /* 0x000f220000002100 */
[----:B0-----:R-:W-:Y:S01]  /*1dc0*/  VIADD R40, R40, 0xffffff80 ;  /* 0xffffff8028287836 */ /* 0x001fe20000000000 */
[----:B----4-:R-:W-:Y:S01]  /*1dd0*/  SHF.R.U32.HI R38, RZ, 0x7, R38 ;  /* 0x00000007ff267819 */ /* 0x010fe20000011626 */
[----:B------:R-:W-:-:S03]  /*1de0*/  IMAD R15, R206, R33, R0 ;  /* 0x00000021ce0f7224 */ /* 0x000fc600078e0200 */
[----:B------:R-:W-:Y:S01]  /*1df0*/  ISETP.NE.AND P6, PT, R38, 0x1, PT ;  /* 0x000000012600780c */ /* 0x000fe20003fc5270 */
[----:B------:R-:W-:Y:S01]  /*1e00*/  IMAD.WIDE.U32 R10, R206, R32, R16 ;  /* 0x00000020ce0a7225 */ /* 0x000fe200078e0010 */
[----:B-1----:R-:W-:-:S03]  /*1e10*/  ISETP.GE.AND P0, PT, R16, R39, PT ;  /* 0x000000271000720c */ /* 0x002fc60003f06270 */
[----:B------:R-:W-:Y:S01]  /*1e20*/  IMAD.IADD R11, R15, 0x1, R11 ;  /* 0x000000010f0b7824 */ /* 0x000fe200078e020b */
[----:B------:R-:W-:Y:S01]  /*1e30*/  SEL R13, R39, RZ, P0 ;  /* 0x000000ff270d7207 */ /* 0x000fe20000000000 */
[----:B------:R-:W-:Y:S02]  /*1e40*/  VIADD R61, R38, 0x8 ;  /* 0x00000008263d7836 */ /* 0x000fe40000000000 */
[----:B------:R-:W-:Y:S01]  /*1e50*/  IMAD.WIDE.U32 R20, R24, R32, R10 ;  /* 0x0000002018147225 */ /* 0x000fe200078e000a */
[----:B------:R-:W-:-:S03]  /*1e60*/  IADD3 R13, R16, R13, RZ ;  /* 0x0000000d100d7210 */ /* 0x000fc60007ffe0ff */
[C---:B------:R-:W-:Y:S01]  /*1e70*/  VIADD R38, R206.reuse, 0x40 ;  /* 0x00000040ce267836 */ /* 0x040fe20000000000 */
[----:B------:R-:W-:Y:S05]  /*1e80*/  @!P6 WARPSYNC.ALL ;  /* 0x000000000000e948 */ /* 0x000fea0003800000 */
[C---:B------:R-:W-:Y:S02]  /*1e90*/  VIADD R10, R206.reuse, 0x40 ;  /* 0x00000040ce0a7836 */ /* 0x040fe40000000000 */
[----:B------:R-:W-:Y:S01]  /*1ea0*/  IMAD.WIDE.U32 R4, R206, R32, R204 ;  /* 0x00000020ce047225 */ /* 0x000fe200078e00cc */
[----:B------:R-:W-:Y:S01]  /*1eb0*/  SHF.R.S32.HI R12, RZ, 0x1f, R13 ;  /* 0x0000001fff0c7819 */ /* 0x000fe2000001140d */
[----:B------:R-:W-:Y:S01]  /*1ec0*/  ULDC UR4, c[0x0][0x2f4] ;  /* 0x0000bd0000047ab9 */ /* 0x000fe20000000800 */
[----:B------:R-:W-:Y:S01]  /*1ed0*/  SHF.L.U32 R10, R10, 0x6, RZ ;  /* 0x000000060a0a7819 */ /* 0x000fe200000006ff */
[----:B------:R-:W-:-:S02]  /*1ee0*/  IMAD.SHL.U32 R38, R38, 0x40, RZ ;  /* 0x0000004026267824 */ /* 0x000fc400078e00ff */
[----:B------:R-:W-:Y:S01]  /*1ef0*/  IMAD.IADD R7, R5, 0x1, R15 ;  /* 0x0000000105077824 */ /* 0x000fe200078e020f */
[----:B------:R-:W-:Y:S01]  /*1f00*/  SHF.R.S32.HI R15, RZ, 0x1f, R24 ;  /* 0x0000001fff0f7819 */ /* 0x000fe20000011418 */
[----:B------:R-:W-:Y:S01]  /*1f10*/  IMAD.MOV.U32 R6, RZ, RZ, R4 ;  /* 0x000000ffff067224 */ /* 0x000fe200078e0004 */
[----:B------:R-:W-:Y:S01]  /*1f20*/  LEA.HI R13, R12, R13, RZ, 0x3 ;  /* 0x0000000d0c0d7211 */ /* 0x000fe200078f18ff */
[----:B------:R-:W-:Y:S01]  /*1f30*/  IMAD.WIDE.U32 R4, R206, R56, R16 ;  /* 0x00000038ce047225 */ /* 0x000fe200078e0010 */
[----:B------:R-:W-:Y:S02]  /*1f40*/  LOP3.LUT R38, R38, 0x1c0, RZ, 0xc0, !PT ;  /* 0x000001c026267812 */ /* 0x000fe400078ec0ff */
[----:B------:R-:W-:Y:S01]  /*1f50*/  LOP3.LUT R10, R10, 0x1c0, RZ, 0xc0, !PT ;  /* 0x000001c00a0a7812 */ /* 0x000fe200078ec0ff */
[----:B------:R-:W-:Y:S01]  /*1f60*/  IMAD.IADD R55, R55, 0x1, R5 ;  /* 0x0000000137377824 */ /* 0x000fe200078e0205 */
[----:B------:R-:W-:Y:S01]  /*1f70*/  SHF.R.S32.HI R73, RZ, 0x3, R13 ;  /* 0x00000003ff497819 */ /* 0x000fe2000001140d */
[----:B------:R-:W-:Y:S01]  /*1f80*/  IMAD R5, R15, R32, RZ ;  /* 0x000000200f057224 */ /* 0x000fe200078e02ff */
[----:B------:R-:W-:Y:S01]  /*1f90*/  LOP3.LUT R74, R13, 0xfffffff8, RZ, 0xc0, !PT ;  /* 0xfffffff80d4a7812 */ /* 0x000fe200078ec0ff */
[----:B------:R-:W-:Y:S01]  /*1fa0*/  IMAD.MOV.U32 R54, RZ, RZ, R4 ;  /* 0x000000ffff367224 */ /* 0x000fe200078e0004 */
[----:B------:R-:W-:Y:S01]  /*1fb0*/  PRMT R85, R3, 0x8880, RZ ;  /* 0x0000888003557816 */ /* 0x000fe200000000ff */
[----:B------:R-:W-:Y:S01]  /*1fc0*/  IMAD R15, R15, R56, RZ ;  /* 0x000000380f0f7224 */ /* 0x000fe200078e02ff */
[----:B------:R-:W-:Y:S01]  /*1fd0*/  SHF.R.U32.HI R10, RZ, 0x3, R10 ;  /* 0x00000003ff0a7819 */ /* 0x000fe2000001160a */
[----:B------:R-:W-:Y:S01]  /*1fe0*/  IMAD.MOV.U32 R63, RZ, RZ, 0x20 ;  /* 0x00000020ff3f7424 */ /* 0x000fe200078e00ff */
[----:B------:R-:W-:Y:S01]  /*1ff0*/  SHF.L.U64.HI R4, R32, 0x6, R33 ;  /* 0x0000000620047819 */ /* 0x000fe20000010221 */
[----:B------:R-:W-:Y:S01]  /*2000*/  IMAD.IADD R0, R36, 0x1, R35 ;  /* 0x0000000124007824 */ /* 0x000fe200078e0223 */
[----:B------:R-:W-:Y:S01]  /*2010*/  SHF.L.U64.HI R31, R56, 0x6, R57 ;  /* 0x00000006381f7819 */ /* 0x000fe20000010239 */
[----:B------:R-:W-:Y:S01]  /*2020*/  IMAD R37, R24, R33, R5 ;  /* 0x0000002118257224 */ /* 0x000fe200078e0205 */
[----:B------:R-:W-:Y:S01]  /*2030*/  PRMT R85, R85, 0x7710, RZ ;  /* 0x0000771055557816 */ /* 0x000fe200000000ff */
[----:B------:R-:W-:Y:S01]  /*2040*/  IMAD R65, R33, 0x60, RZ ;  /* 0x0000006021417824 */ /* 0x000fe200078e02ff */
[----:B------:R-:W-:Y:S01]  /*2050*/  ISETP.GE.AND P2, PT, R2, UR4, PT ;  /* 0x0000000402007c0c */ /* 0x000fe2000bf46270 */
[----:B------:R-:W-:-:S02]  /*2060*/  IMAD.SHL.U32 R5, R32, 0x40, RZ ;  /* 0x0000004020057824 */ /* 0x000fc400078e00ff */
[----:B------:R-:W-:-:S04]  /*2070*/  IMAD.WIDE.U32 R6, R24, R32, R6 ;  /* 0x0000002018067225 */ /* 0x000fc800078e0006 */
[----:B------:R-:W-:Y:S02]  /*2080*/  IMAD R11, R57, 0x60, RZ ;  /* 0x00000060390b7824 */ /* 0x000fe400078e02ff */
[----:B------:R-:W-:Y:S02]  /*2090*/  IMAD R15, R24, R57, R15 ;  /* 0x00000039180f7224 */ /* 0x000fe400078e020f */
[----:B------:R-:W-:Y:S02]  /*20a0*/  IMAD.SHL.U32 R35, R56, 0x40, RZ ;  /* 0x0000004038237824 */ /* 0x000fe400078e00ff */
[----:B------:R-:W-:Y:S01]  /*20b0*/  IMAD.WIDE.U32 R54, R24, R56, R54 ;  /* 0x0000003818367225 */ /* 0x000fe200078e0036 */
[----:B------:R-:W-:-:S03]  /*20c0*/  LOP3.LUT R79, R85, 0x1, RZ, 0xc0, !PT ;  /* 0x00000001554f7812 */ /* 0x000fc600078ec0ff */
[----:B------:R-:W-:Y:S01]  /*20d0*/  IMAD.WIDE.U32 R32, R32, 0x60, RZ ;  /* 0x0000006020207825 */ /* 0x000fe200078e00ff */
[----:B------:R-:W-:-:S03]  /*20e0*/  LOP3.LUT R80, R85, 0x2, RZ, 0xc0, !PT ;  /* 0x0000000255507812 */ /* 0x000fc600078ec0ff */
[----:B------:R-:W-:Y:S01]  /*20f0*/  IMAD.WIDE.U32 R56, R56, 0x60, RZ ;  /* 0x0000006038387825 */ /* 0x000fe200078e00ff */
[C---:B------:R-:W-:Y:S02]  /*2100*/  LOP3.LUT R81, R85.reuse, 0x4, RZ, 0xc0, !PT ;  /* 0x0000000455517812 */ /* 0x040fe400078ec0ff */
[----:B------:R-:W-:Y:S01]  /*2110*/  LOP3.LUT R82, R85, 0x8, RZ, 0xc0, !PT ;  /* 0x0000000855527812 */ /* 0x000fe200078ec0ff */
[----:B------:R-:W-:Y:S01]  /*2120*/  IMAD.SHL.U32 R64, R39, 0x2, RZ ;  /* 0x0000000227407824 */ /* 0x000fe200078e00ff */
[----:B------:R-:W-:Y:S01]  /*2130*/  LOP3.LUT R83, R85, 0x10, RZ, 0xc0, !PT ;  /* 0x0000001055537812 */ /* 0x000fe200078ec0ff */
[----:B------:R-:W-:Y:S01]  /*2140*/  IMAD.IADD R65, R33, 0x1, R65 ;  /* 0x0000000121417824 */ /* 0x000fe200078e0241 */
[----:B------:R-:W-:Y:S01]  /*2150*/  LOP3.LUT R84, R85, 0x20, RZ, 0xc0, !PT ;  /* 0x0000002055547812 */ /* 0x000fe200078ec0ff */
[----:B------:R-:W-:Y:S01]  /*2160*/  IMAD.IADD R66, R57, 0x1, R11 ;  /* 0x0000000139427824 */ /* 0x000fe200078e020b */
[----:B------:R-:W-:Y:S01]  /*2170*/  SHF.R.S32.HI R59, RZ, 0x1f, R34 ;  /* 0x0000001fff3b7819 */ /* 0x000fe20000011422 */
[----:B------:R-:W-:Y:S01]  /*2180*/  IMAD.IADD R69, R7, 0x1, R37 ;  /* 0x0000000107457824 */ /* 0x000fe200078e0225 */
[----:B------:R-:W-:Y:S01]  /*2190*/  P2R R87, PR, RZ, 0x4 ;  /* 0x00000004ff577803 */ /* 0x000fe20000000000 */
[----:B------:R-:W-:Y:S01]  /*21a0*/  IMAD.IADD R70, R37, 0x1, R21 ;  /* 0x0000000125467824 */ /* 0x000fe200078e0215 */
[----:B------:R-:W-:Y:S01]  /*21b0*/  SHF.R.S32.HI R76, RZ, 0x1f, R74 ;  /* 0x0000001fff4c7819 */ /* 0x000fe2000001144a */
[----:B------:R-:W-:Y:S01]  /*21c0*/  IMAD.IADD R71, R53, 0x1, R15 ;  /* 0x0000000135477824 */ /* 0x000fe200078e020f */
[----:B------:R-:W-:Y:S01]  /*21d0*/  LOP3.LUT R85, R85, 0x40, RZ, 0xc0, !PT ;  /* 0x0000004055557812 */ /* 0x000fe200078ec0ff */
[----:B------:R-:W-:-:S02]  /*21e0*/  IMAD.IADD R72, R15, 0x1, R55 ;  /* 0x000000010f487824 */ /* 0x000fc400078e0237 */
[C---:B--2---:R-:W-:Y:S01]  /*21f0*/  IMAD.SHL.U32 R58, R14.reuse, 0x40, RZ ;  /* 0x000000400e3a7824 */ /* 0x044fe200078e00ff */
[----:B------:R-:W-:Y:S01]  /*2200*/  @!P6 BAR.SYNC.DEFER_BLOCKING 0x9, 0x100 ;  /* 0x024400000000eb1d */ /* 0x000fe20000010000 */
[----:B------:R-:W-:Y:S02]  /*2210*/  LOP3.LUT P1, RZ, R14, 0x4, RZ, 0xc0, !PT ;  /* 0x000000040eff7812 */ /* 0x000fe4000782c0ff */
[----:B------:R-:W-:-:S04]  /*2220*/  SHF.R.S32.HI R14, RZ, 0x1f, R40 ;  /* 0x0000001fff0e7819 */ /* 0x000fc80000011428 */
[----:B------:R-:W-:-:S04]  /*2230*/  LEA.HI R14, R14, R40, RZ, 0x2 ;  /* 0x000000280e0e7211 */ /* 0x000fc800078f10ff */
[----:B------:R-:W-:-:S04]  /*2240*/  LOP3.LUT R14, R14, 0xfffffffc, RZ, 0xc0, !PT ;  /* 0xfffffffc0e0e7812 */ /* 0x000fc800078ec0ff */
[----:B------:R-:W-:Y:S02]  /*2250*/  IADD3 R14, R40, -R14, RZ ;  /* 0x8000000e280e7210 */ /* 0x000fe40007ffe0ff */
[----:B------:R-:W0:Y:S01]  /*2260*/  S2R R40, SR_TID.X ;  /* 0x0000000000287919 */ /* 0x000e220000002100 */
[----:B------:R-:W-:Y:S02]  /*2270*/  LOP3.LUT R58, R58, 0x1c0, RZ, 0xc0, !PT ;  /* 0x000001c03a3a7812 */ /* 0x000fe400078ec0ff */
[----:B------:R-:W-:Y:S02]  /*2280*/  IMAD R62, R14, 0x40, R206 ;  /* 0x000000400e3e7824 */ /* 0x000fe400078e02ce */
[----:B------:R-:W-:Y:S02]  /*2290*/  SHF.R.U32.HI R60, RZ, 0x3, R58 ;  /* 0x00000003ff3c7819 */ /* 0x000fe4000001163a */
[----:B------:R-:W-:-:S04]  /*22a0*/  LOP3.LUT R9, R58, 0x18, R16, 0xf8, !PT ;  /* 0x000000183a097812 */ /* 0x000fc800078ef810 */
[----:B------:R-:W-:Y:S01]  /*22b0*/  LOP3.LUT R9, R9, R60, RZ, 0x3c, !PT ;  /* 0x0000003c09097212 */ /* 0x000fe200078e3cff */
[----:B0-----:R-:W-:-:S05]  /*22c0*/  VIADD R40, R40, 0xffffff80 ;  /* 0xffffff8028287836 */ /* 0x001fca0000000000 */
[----:B------:R-:W-:-:S04]  /*22d0*/  SHF.R.S32.HI R14, RZ, 0x1f, R40 ;  /* 0x0000001fff0e7819 */ /* 0x000fc80000011428 */
[----:B------:R-:W-:-:S04]  /*22e0*/  LEA.HI R14, R14, R40, RZ, 0x5 ;  /* 0x000000280e0e7211 */ /* 0x000fc800078f28ff */
[----:B------:R-:W-:-:S05]  /*22f0*/  SHF.R.S32.HI R14, RZ, 0x5, R14 ;  /* 0x00000005ff0e7819 */ /* 0x000fca000001140e */
[----:B------:R-:W-:Y:S01]  /*2300*/  IMAD R67, R14, 0x200, R9 ;  /* 0x000002000e437824 */ /* 0x000fe200078e0209 */
[--C-:B------:R-:W-:Y:S02]  /*2310*/  LOP3.LUT R9, R58, 0x38, R13.reuse, 0xf8, !PT ;  /* 0x000000383a097812 */ /* 0x100fe400078ef80d */
[----:B------:R-:W-:Y:S02]  /*2320*/  LOP3.LUT R13, R38, 0x38, R13, 0xf8, !PT ;  /* 0x00000038260d7812 */ /* 0x000fe400078ef80d */
[----:B------:R-:W-:Y:S02]  /*2330*/  LOP3.LUT R9, R9, R60, RZ, 0x3c, !PT ;  /* 0x0000003c09097212 */ /* 0x000fe400078e3cff */
[----:B------:R-:W-:Y:S02]  /*2340*/  LOP3.LUT R13, R13, R10, RZ, 0x3c, !PT ;  /* 0x0000000a0d0d7212 */ /* 0x000fe400078e3cff */
[----:B------:R-:W-:Y:S01]  /*2350*/  SEL R63, R63, 0xffffffe0, !P1 ;  /* 0xffffffe03f3f7807 */ /* 0x000fe20004800000 */
[----:B------:R-:W-:Y:S01]  /*2360*/  IMAD R77, R14, 0x200, R9 ;  /* 0x000002000e4d7824 */ /* 0x000fe200078e0209 */
[----:B------:R-:W-:-:S02]  /*2370*/  ISETP.GE.AND P1, PT, R16, UR4, PT ;  /* 0x0000000410007c0c */ /* 0x000fc4000bf26270 */
[----:B------:R-:W-:Y:S02]  /*2380*/  IADD3 R68, R63, R67, RZ ;  /* 0x000000433f447210 */ /* 0x000fe40007ffe0ff */
[----:B------:R-:W-:Y:S01]  /*2390*/  SHF.R.S32.HI R75, RZ, 0x1f, R25 ;  /* 0x0000001fff4b7819 */ /* 0x000fe20000011419 */
[----:B---3--:R-:W-:-:S08]  /*23a0*/  IMAD.IADD R78, R8, 0x1, R13 ;  /* 0x00000001084e7824 */ /* 0x008fd000078e020d */
.L_x_5230:
[----:B------:R-:W0:Y:S01]  /*23b0*/  LDC R95, c[0x0][0x430] ;  /* 0x00010c00ff5f7b82 */ /* 0x000e220000000800 */
[----:B------:R-:W-:Y:S02]  /*23c0*/  VIADD R29, R29, 0xffffffff ;  /* 0xffffffff1d1d7836 */ /* 0x000fe40000000000 */
[----:B------:R-:W-:Y:S02]  /*23d0*/  IMAD.MOV.U32 R94, RZ, RZ, RZ ;  /* 0x000000ffff5e7224 */ /* 0x000fe400078e00ff */
[----:B------:R-:W-:-:S03]  /*23e0*/  IMAD R9, R29, 0x60, R62 ;  /* 0x000000601d097824 */ /* 0x000fc600078e023e */
[----:B------:R-:W1:Y:S01]  /*23f0*/  LDC R90, c[0x0][0x3f4] ;  /* 0x0000fd00ff5a7b82 */ /* 0x000e620000000800 */
[----:B--2---:R-:W-:Y:S01]  /*2400*/  IMAD.IADD R36, R0, 0x1, R9 ;  /* 0x0000000100247824 */ /* 0x004fe200078e0209 */
[----:B------:R-:W-:-:S03]  /*2410*/  ISETP.GE.AND P2, PT, R9, R26, PT ;  /* 0x0000001a0900720c */ /* 0x000fc60003f46270 */
[----:B------:R-:W-:Y:S01]  /*2420*/  IMAD.MOV.U32 R12, RZ, RZ, R36 ;  /* 0x000000ffff0c7224 */ /* 0x000fe200078e0024 */
[----:B------:R-:W-:Y:S02]  /*2430*/  ISETP.GT.OR P2, PT, R62, 0x5f, P2 ;  /* 0x0000005f3e00780c */ /* 0x000fe40001744670 */
[----:B0-----:R-:W-:-:S11]  /*2440*/  ISETP.NE.AND P3, PT, R95, 0x1, PT ;  /* 0x000000015f00780c */ /* 0x001fd60003f65270 */
[----:B------:R-:W0:Y:S08]  /*2450*/  @!P2 LDC.64 R10, c[0x0][0x428] ;  /* 0x00010a00ff0aab82 */ /* 0x000e300000000a00 */
[----:B------:R-:W2:Y:S08]  /*2460*/  @!P2 LDC.64 R8, c[0x0][0x418] ;  /* 0x00010600ff08ab82 */ /* 0x000eb00000000a00 */
[----:B------:R-:W3:Y:S08]  /*2470*/  @P3 LDC R13, c[0x0][0x434] ;  /* 0x00010d00ff0d3b82 */ /* 0x000ef00000000800 */
        /* <DEDUP_REMOVED lines=42> */
[----:B------:R-:W-:Y:S02]  /*2720*/  IMAD R37, R11, R56, R12 ;  /* 0x000000380b257224 */ /* 0x000fe400078e020c */
[C---:B------:R-:W-:Y:S02]  /*2730*/  IMAD R101, R34.reuse, UR5, R13 ;  /* 0x0000000522657c24 */ /* 0x040fe4000f8e020d */
[----:B------:R-:W-:Y:S01]  /*2740*/  IMAD.WIDE.U32 R12, R34, UR4, R8 ;  /* 0x00000004220c7c25 */ /* 0x000fe2000f8e0008 */
[----:B------:R-:W-:-:S03]  /*2750*/  ULDC.64 UR4, c[0x0][0x2e8] ;  /* 0x0000ba0000047ab9 */ /* 0x000fc60000000a00 */
[----:B------:R-:W-:Y:S01]  /*2760*/  IMAD.IADD R101, R13, 0x1, R101 ;  /* 0x000000010d657824 */ /* 0x000fe200078e0265 */
[C---:B------:R-:W-:Y:S01]  /*2770*/  LEA R100, P3, R12.reuse, UR4, 0x1 ;  /* 0x000000040c647c11 */ /* 0x040fe2000f8608ff */
        /* <DEDUP_REMOVED lines=37> */
.L_x_5181:
[----:B------:R-:W-:Y:S05]  /*29d0*/  BSYNC B1 ;  /* 0x0000000000017941 */ /* 0x000fea0003800000 */
.L_x_5180:
[----:B0-----:R-:W-:Y:S01]  /*29e0*/  VIADD R12, R206, 0x40 ;  /* 0x00000040ce0c7836 */ /* 0x001fe20000000000 */
[----:B------:R-:W-:Y:S01]  /*29f0*/  BSSY B1, `(.L_x_5182) ;  /* 0x000001c000017945 */ /* 0x000fe20003800000 */
[----:B------:R-:W-:Y:S02]  /*2a00*/  CS2R R40, SRZ ;  /* 0x0000000000287805 */ /* 0x000fe4000001ff00 */
        /* <DEDUP_REMOVED lines=26> */
.L_x_5183:
[----:B------:R-:W-:Y:S05]  /*2bb0*/  BSYNC B1 ;  /* 0x0000000000017941 */ /* 0x000fea0003800000 */
.L_x_5182:
[----:B0-----:R-:W-:Y:S01]  /*2bc0*/  IMAD.MOV.U32 R8, RZ, RZ, R48 ;  /* 0x000000ffff087224 */ /* 0x001fe200078e0030 */
[----:B------:R-:W-:Y:S01]  /*2bd0*/  ISETP.NE.AND P3, PT, R209, 0x3, PT ;  /* 0x00000003d100780c */ /* 0x000fe20003f65270 */
        /* <DEDUP_REMOVED lines=23> */
.L_x_5184:
[----:B------:R-:W-:Y:S01]  /*2d50*/  IMAD R86, R18, 0x8, R19 ;  /* 0x0000000812567824 */ /* 0x000fe200078e0213 */
[----:B------:R-:W-:Y:S01]  /*2d60*/  SHF.L.U32 R99, R210, 0x1f, RZ ;  /* 0x0000001fd2637819 */ /* 0x000fe200000006ff */
[----:B------:R-:W-:Y:S03]  /*2d70*/  BSSY B1, `(.L_x_5185) ;  /* 0x0000003000017945 */ /* 0x000fe60003800000 */
[----:B------:R-:W0:Y:S02]  /*2d80*/  SYNCS.PHASECHK.TRANS64.TRYWAIT P5, [R86+URZ+0x22890], R99 ;  /* 0x02289063560075a7 */ /* 0x000e2400080a017f */
[----:B0-----:R-:W-:Y:S05]  /*2d90*/  @!P5 BRA `(.L_x_5186) ;  /* 0x00000174007cd947 */ /* 0x001fea0003800000 */
.L_x_5448:
[----:B------:R-:W-:Y:S05]  /*2da0*/  BSYNC B1 ;  /* 0x0000000000017941 */ /* 0x000fea0003800000 */
.L_x_5185:
[----:B------:R-:W-:-:S03]  /*2db0*/  UMOV UR4, 0xffffffff ;  /* 0xffffffff00047882 */ /* 0x000fc60000000000 */
[----:B------:R-:W-:Y:S05]  /*2dc0*/  BRA.DIV UR4, `(.L_x_5187) ;  /* 0x0000017604847947 */ /* 0x000fea000b800000 */
[----:B------:R1:W2:Y:S04]  /*2dd0*/  SHFL.IDX PT, R91, R101, RZ, 0x1c1f ;  /* 0x001c1fff655b7589 */ /* 0x0002a800000e0000 */
[----:B------:R1:W3:Y:S02]  /*2de0*/  SHFL.IDX PT, R14, R100, RZ, 0x1c1f ;  /* 0x001c1fff640e7589 */ /* 0x0002e400000e0000 */
.L_x_5452:
        /* <DEDUP_REMOVED lines=11> */
[----:B0-----:R-:W-:Y:S01]  /*2ea0*/  IMAD.MOV.U32 R15, RZ, RZ, R10 ;  /* 0x000000ffff0f7224 */ /* 0x001fe200078e000a */
[--C-:B------:R-:W-:Y:S01]  /*2eb0*/  SHF.R.U64 R48, R50, 0x10, R51.reuse ;  /* 0x0000001032307819 */ /* 0x100fe20000001233 */
[--C-:B------:R-:W-:Y:S01]  /*2ec0*/  HADD2.F32 R10, -RZ, R9.reuse.H1_H1 ;  /* 0x30000009ff0a7230 */ /* 0x100fe20000004100 */
[----:B------:R-:W-:Y:S01]  /*2ed0*/  SHF.R.U32.HI R107, RZ, 0x10, R51 ;  /* 0x00000010ff6b7819 */ /* 0x000fe20000011633 */
[----:B------:R-:W-:Y:S01]  /*2ee0*/  HADD2.F32 R9, -RZ, R9.H0_H0 ;  /* 0x20000009ff097230 */ /* 0x000fe20000004100 */
[----:B------:R-:W-:Y:S01]  /*2ef0*/  SHF.R.U32.HI R108, RZ, 0x10, R49 ;  /* 0x00000010ff6c7819 */ /* 0x000fe20000011631 */
[----:B------:R-:W-:Y:S02]  /*2f00*/  HADD2.F32 R51, -RZ, R48.H0_H0 ;  /* 0x20000030ff337230 */ /* 0x000fe40000004100 */
[----:B------:R-:W-:Y:S02]  /*2f10*/  HADD2.F32 R48, -RZ, R11.H1_H1 ;  /* 0x3000000bff307230 */ /* 0x000fe40000004100 */
[----:B------:R-:W-:-:S02]  /*2f20*/  HADD2.F32 R107, -RZ, R107.H0_H0 ;  /* 0x2000006bff6b7230 */ /* 0x000fc40000004100 */
[----:B------:R-:W-:Y:S02]  /*2f30*/  HADD2.F32 R11, -RZ, R11.H0_H0 ;  /* 0x2000000bff0b7230 */ /* 0x000fe40000004100 */
[----:B------:R-:W-:Y:S02]  /*2f40*/  HADD2.F32 R49, -RZ, R109.H0_H0 ;  /* 0x2000006dff317230 */ /* 0x000fe40000004100 */
[----:B------:R-:W-:Y:S01]  /*2f50*/  FMUL.FTZ R112, R48, R107 ;  /* 0x0000006b30707220 */ /* 0x000fe20000410000 */
[----:B------:R-:W-:Y:S02]  /*2f60*/  HADD2.F32 R50, -RZ, R108.H0_H0 ;  /* 0x2000006cff327230 */ /* 0x000fe40000004100 */
[CC--:B------:R-:W-:Y:S01]  /*2f70*/  FMUL.FTZ R108, R10.reuse, R51.reuse ;  /* 0x000000330a6c7220 */ /* 0x0c0fe20000410000 */
[----:B------:R-:W-:Y:S01]  /*2f80*/  FMUL.FTZ R51, R9, R51 ;  /* 0x0000003309337220 */ /* 0x000fe20000410000 */
[----:B------:R-:W-:Y:S02]  /*2f90*/  FMUL.FTZ R111, R11, R107 ;  /* 0x0000006b0b6f7220 */ /* 0x000fe40000410000 */
[-C--:B------:R-:W-:Y:S01]  /*2fa0*/  FFMA.FTZ R107, R9, R49.reuse, -R108 ;  /* 0x00000031096b7223 */ /* 0x080fe2000001086c */
[----:B------:R-:W-:Y:S01]  /*2fb0*/  FFMA.FTZ R110, R10, R49, R51 ;  /* 0x000000310a6e7223 */ /* 0x000fe20000010033 */
[----:B------:R-:W-:-:S02]  /*2fc0*/  HADD2.F32 R9, -RZ, R8.H1_H1 ;  /* 0x30000008ff097230 */ /* 0x000fc40000004100 */
[-C--:B------:R-:W-:Y:S01]  /*2fd0*/  FFMA.FTZ R109, R11, R50.reuse, -R112 ;  /* 0x000000320b6d7223 */ /* 0x080fe20000010870 */
[----:B------:R-:W-:Y:S01]  /*2fe0*/  FFMA.FTZ R114, R48, R50, R111 ;  /* 0x0000003230727223 */ /* 0x000fe2000001006f */
[----:B------:R-:W-:Y:S02]  /*2ff0*/  HADD2.F32 R49, -RZ, R116.H0_H0 ;  /* 0x20000074ff317230 */ /* 0x000fe40000004100 */
[----:B------:R-:W-:Y:S02]  /*3000*/  HADD2.F32 R8, -RZ, R8.H0_H0 ;  /* 0x20000008ff087230 */ /* 0x000fe40000004100 */
[--C-:B------:R-:W-:Y:S02]  /*3010*/  HADD2.F32 R10, -RZ, R15.reuse.H1_H1 ;  /* 0x3000000fff0a7230 */ /* 0x100fe40000004100 */
[-C--:B------:R-:W-:Y:S01]  /*3020*/  FMUL.FTZ R51, R9, R49.reuse ;  /* 0x0000003109337220 */ /* 0x080fe20000410000 */
[----:B------:R-:W-:Y:S02]  /*3030*/  HADD2.F32 R50, -RZ, R116.H1_H1 ;  /* 0x30000074ff327230 */ /* 0x000fe40000004100 */
        /* <DEDUP_REMOVED lines=14> */
.L_x_5193:
[----:B------:R-:W-:Y:S05]  /*3120*/  BSYNC B3 ;  /* 0x0000000000037941 */ /* 0x000fea0003800000 */
.L_x_5192:
[----:B0-----:R4:W-:Y:S02]  /*3130*/  ST.E.128 desc[UR40][R12.64], R8 ;  /* 0x000000080c007985 */ /* 0x0019e4000c101d28 */
.L_x_5191:
[----:B------:R-:W-:Y:S05]  /*3140*/  BSYNC B2 ;  /* 0x0000000000027941 */ /* 0x000fea0003800000 */
.L_x_5190:
        /* <DEDUP_REMOVED lines=21> */
[----:B------:R-:W-:Y:S01]  /*32a0*/  FMUL.FTZ R45, R9, R45 ;  /* 0x0000002d092d7220 */ /* 0x000fe20000410000 */
[----:B------:R-:W-:Y:S02]  /*32b0*/  HADD2.F32 R46, -RZ, R49.H0_H0 ;  /* 0x20000031ff2e7230 */ /* 0x000fe40000004100 */
[----:B------:R-:W-:Y:S01]  /*32c0*/  FMUL.FTZ R108, R15, R48 ;  /* 0x000000300f6c7220 */ /* 0x000fe20000410000 */
[-C--:B------:R-:W-:Y:S01]  /*32d0*/  FFMA.FTZ R50, R9, R44.reuse, -R50 ;  /* 0x0000002c09327223 */ /* 0x080fe20000010832 */
[----:B------:R-:W-:Y:S01]  /*32e0*/  FFMA.FTZ R49, R10, R44, R45 ;  /* 0x0000002c0a317223 */ /* 0x000fe2000001002d */
[----:B------:R-:W-:Y:S01]  /*32f0*/  FMUL.FTZ R48, R11, R48 ;  /* 0x000000300b307220 */ /* 0x000fe20000410000 */
[----:B------:R-:W-:-:S02]  /*3300*/  HADD2.F32 R44, -RZ, R115.H0_H0 ;  /* 0x20000073ff2c7230 */ /* 0x000fc40000004100 */
[-C--:B------:R-:W-:Y:S01]  /*3310*/  FFMA.FTZ R108, R11, R46.reuse, -R108 ;  /* 0x0000002e0b6c7223 */ /* 0x080fe2000001086c */
[----:B------:R-:W-:Y:S02]  /*3320*/  HADD2.F32 R45, -RZ, R115.H1_H1 ;  /* 0x30000073ff2d7230 */ /* 0x000fe40000004100 */
[----:B------:R-:W-:Y:S01]  /*3330*/  FFMA.FTZ R91, R15, R46, R48 ;  /* 0x0000002e0f5b7223 */ /* 0x000fe20000010030 */
[----:B------:R-:W-:Y:S02]  /*3340*/  HADD2.F32 R9, -RZ, R8.H1_H1 ;  /* 0x30000008ff097230 */ /* 0x000fe40000004100 */
        /* <DEDUP_REMOVED lines=17> */
.L_x_5195:
[----:B------:R-:W-:Y:S05]  /*3460*/  BSYNC B2 ;  /* 0x0000000000027941 */ /* 0x000fea0003800000 */
.L_x_5194:
[----:B0-----:R0:W-:Y:S02]  /*3470*/  ST.E.128 desc[UR40][R12.64], R8 ;  /* 0x000000080c007985 */ /* 0x0011e4000c101d28 */
.L_x_5189:
[----:B------:R-:W-:Y:S05]  /*3480*/  BSYNC B1 ;  /* 0x0000000000017941 */ /* 0x000fea0003800000 */
.L_x_5188:
[----:B------:R-:W-:-:S03]  /*3490*/  UMOV UR4, 0xffffffff ;  /* 0xffffffff00047882 */ /* 0x000fc60000000000 */
[----:B------:R-:W-:Y:S05]  /*34a0*/  BRA.DIV UR4, `(.L_x_5196) ;  /* 0x0000017204147947 */ /* 0x000fea000b800000 */
[----:B-1----:R-:W1:Y:S04]  /*34b0*/  SHFL.IDX PT, R101, R101, 0x1, 0x1c1f ;  /* 0x003c1f0065657f89 */ /* 0x002e6800000e0000 */
[----:B---3--:R3:W0:Y:S02]  /*34c0*/  SHFL.IDX PT, R14, R100, 0x1, 0x1c1f ;  /* 0x003c1f00640e7f89 */ /* 0x00862400000e0000 */
.L_x_5456:
        /* <DEDUP_REMOVED lines=10> */
[----:B----4-:R-:W-:Y:S01]  /*3570*/  IMAD.MOV.U32 R15, RZ, RZ, R10 ;  /* 0x000000ffff0f7224 */ /* 0x010fe200078e000a */
        /* <DEDUP_REMOVED lines=10> */
[-C--:B------:R-:W-:Y:S01]  /*3620*/  FMUL.FTZ R46, R10, R43.reuse ;  /* 0x0000002b0a2e7220 */ /* 0x080fe20000410000 */
[----:B------:R-:W-:Y:S02]  /*3630*/  HADD2.F32 R42, -RZ, R45.H0_H0 ;  /* 0x2000002dff2a7230 */ /* 0x000fe40000004100 */
[-C--:B------:R-:W-:Y:S01]  /*3640*/  FMUL.FTZ R45, R11, R44.reuse ;  /* 0x0000002c0b2d7220 */ /* 0x080fe20000410000 */
[C---:B------:R-:W-:Y:S01]  /*3650*/  FMUL.FTZ R43, R9.reuse, R43 ;  /* 0x0000002b092b7220 */ /* 0x040fe20000410000 */
[C---:B------:R-:W-:Y:S01]  /*3660*/  FMUL.FTZ R48, R40.reuse, R44 ;  /* 0x0000002c28307220 */ /* 0x040fe20000410000 */
[-C--:B------:R-:W-:Y:S01]  /*3670*/  FFMA.FTZ R46, R9, R41.reuse, -R46 ;  /* 0x00000029092e7223 */ /* 0x080fe2000001082e */
[----:B------:R-:W-:Y:S01]  /*3680*/  FFMA.FTZ R45, R40, R42, R45 ;  /* 0x0000002a282d7223 */ /* 0x000fe2000001002d */
[----:B------:R-:W-:Y:S01]  /*3690*/  FFMA.FTZ R43, R10, R41, R43 ;  /* 0x000000290a2b7223 */ /* 0x000fe2000001002b */
[----:B------:R-:W-:-:S02]  /*36a0*/  HADD2.F32 R40, -RZ, R105.H0_H0 ;  /* 0x20000069ff287230 */ /* 0x000fc40000004100 */
[----:B------:R-:W-:Y:S01]  /*36b0*/  FFMA.FTZ R48, R11, R42, -R48 ;  /* 0x0000002a0b307223 */ /* 0x000fe20000010830 */
[----:B------:R-:W-:Y:S02]  /*36c0*/  HADD2.F32 R105, -RZ, R105.H1_H1 ;  /* 0x30000069ff697230 */ /* 0x000fe40000004100 */
[--C-:B------:R-:W-:Y:S02]  /*36d0*/  HADD2.F32 R9, -RZ, R8.reuse.H1_H1 ;  /* 0x30000008ff097230 */ /* 0x100fe40000004100 */
[--C-:B------:R-:W-:Y:S02]  /*36e0*/  HADD2.F32 R10, -RZ, R15.reuse.H1_H1 ;  /* 0x3000000fff0a7230 */ /* 0x100fe40000004100 */
[----:B------:R-:W-:Y:S02]  /*36f0*/  HADD2.F32 R8, -RZ, R8.H0_H0 ;  /* 0x20000008ff087230 */ /* 0x000fe40000004100 */
[----:B------:R-:W-:Y:S01]  /*3700*/  FMUL.FTZ R41, R9, R40 ;  /* 0x0000002809297220 */ /* 0x000fe20000410000 */
[----:B------:R-:W-:-:S02]  /*3710*/  HADD2.F32 R15, -RZ, R15.H0_H0 ;  /* 0x2000000fff0f7230 */ /* 0x000fc40000004100 */
[-C--:B------:R-:W-:Y:S01]  /*3720*/  FMUL.FTZ R42, R10, R105.reuse ;  /* 0x000000690a2a7220 */ /* 0x080fe20000410000 */
[--C-:B------:R-:W-:Y:S02]  /*3730*/  HADD2.F32 R11, -RZ, R104.reuse.H0_H0 ;  /* 0x20000068ff0b7230 */ /* 0x100fe40000004100 */
[C---:B------:R-:W-:Y:S01]  /*3740*/  FMUL.FTZ R40, R8.reuse, R40 ;  /* 0x0000002808287220 */ /* 0x040fe20000410000 */
        /* <DEDUP_REMOVED lines=10> */
.L_x_5201:
[----:B------:R-:W-:Y:S05]  /*37f0*/  BSYNC B2 ;  /* 0x0000000000027941 */ /* 0x000fea0003800000 */
.L_x_5200:
[----:B----4-:R0:W-:Y:S02]  /*3800*/  ST.E.128 desc[UR40][R12.64], R8 ;  /* 0x000000080c007985 */ /* 0x0101e4000c101d28 */
.L_x_5199:
[----:B------:R-:W-:Y:S05]  /*3810*/  BSYNC B1 ;  /* 0x0000000000017941 */ /* 0x000fea0003800000 */
.L_x_5198:
        /* <DEDUP_REMOVED lines=20> */
[C---:B------:R-:W-:Y:S01]  /*3960*/  FMUL.FTZ R37, R9.reuse, R37 ;  /* 0x0000002509257220 */ /* 0x040fe20000410000 */
[----:B------:R-:W-:Y:S02]  /*3970*/  HADD2.F32 R11, -RZ, R11.H0_H0 ;  /* 0x2000000bff0b7230 */ /* 0x000fe40000004100 */
[-C--:B------:R-:W-:Y:S01]  /*3980*/  FFMA.FTZ R42, R9, R36.reuse, -R42 ;  /* 0x00000024092a7223 */ /* 0x080fe2000001082a */
        /* <DEDUP_REMOVED lines=26> */
.L_x_5203:
[----:B------:R-:W-:Y:S05]  /*3b30*/  BSYNC B1 ;  /* 0x0000000000017941 */ /* 0x000fea0003800000 */
.L_x_5202:
[----:B----4-:R0:W-:Y:S01]  /*3b40*/  ST.E.128 desc[UR40][R12.64], R8 ;  /* 0x000000080c007985 */ /* 0x0101e2000c101d28 */
[----:B------:R-:W-:Y:S05]  /*3b50*/  BRA `(.L_x_5197) ;  /* 0x0000001800247947 */ /* 0x000fea0003800000 */
.L_x_5179:
[----:B------:R-:W-:Y:S02]  /*3b60*/  IADD3 R12, R206, 0x40, RZ ;  /* 0x00000040ce0c7810 */ /* 0x000fe40007ffe0ff */
[----:B------:R-:W-:Y:S02]  /*3b70*/  CS2R R38, SRZ ;  /* 0x0000000000267805 */ /* 0x000fe4000001ff00 */
[----:B------:R-:W-:Y:S02]  /*3b80*/  CS2R R36, SRZ ;  /* 0x0000000000247805 */ /* 0x000fe4000001ff00 */
[----:B------:R-:W-:Y:S02]  /*3b90*/  CS2R R42, SRZ ;  /* 0x00000000002a7805 */ /* 0x000fe4000001ff00 */
[----:B------:R-:W-:Y:S02]  /*3ba0*/  ISETP.GE.AND P2, PT, R12, R98, PT ;  /* 0x000000620c00720c */ /* 0x000fe40003f46270 */
[----:B------:R-:W-:-:S02]  /*3bb0*/  CS2R R40, SRZ ;  /* 0x0000000000287805 */ /* 0x000fc4000001ff00 */
[----:B------:R-:W-:-:S13]  /*3bc0*/  ISETP.GE.OR P2, PT, R16, R90, P2 ;  /* 0x0000005a1000720c */ /* 0x000fda0001746670 */
[----:B------:R-:W-:-:S04]  /*3bd0*/  @!P2 IADD3 R44, P3, P4, R20, R10, R5 ;  /* 0x0000000a142ca210 */ /* 0x000fc80007c7e005 */
[----:B------:R-:W-:Y:S02]  /*3be0*/  @!P2 IADD3.X R45, R70, R91, R4, P3, P4 ;  /* 0x0000005b462da210 */ /* 0x000fe40001fe8404 */
[----:B------:R-:W-:-:S04]  /*3bf0*/  @!P2 IADD3 R48, P3, P4, R54, R8, R35 ;  /* 0x000000083630a210 */ /* 0x000fc80007c7e023 */
[----:B------:R-:W-:Y:S02]  /*3c00*/  @!P2 IADD3.X R49, R72, R86, R31, P3, P4 ;  /* 0x000000564831a210 */ /* 0x000fe40001fe841f */
[----:B------:R-:W-:-:S04]  /*3c10*/  ISETP.GE.AND P3, PT, R206, R98, PT ;  /* 0x00000062ce00720c */ /* 0x000fc80003f66270 */
[----:B------:R-:W-:-:S13]  /*3c20*/  ISETP.GE.OR P3, PT, R16, R90, P3 ;  /* 0x0000005a1000720c */ /* 0x000fda0001f66670 */
[----:B------:R-:W-:Y:S01]  /*3c30*/  @!P3 IADD3 R9, P4, R20, R10, RZ ;  /* 0x0000000a1409b210 */ /* 0x000fe20007f9e0ff */
[----:B------:R-:W0:Y:S04]  /*3c40*/  @!P3 LDC.64 R14, c[0x0][0x400] ;  /* 0x00010000ff0ebb82 */ /* 0x000e280000000a00 */
[----:B------:R-:W-:-:S04]  /*3c50*/  @!P3 IMAD.X R12, R91, 0x1, R70, P4 ;  /* 0x000000015b0cb824 */ /* 0x000fc800020e0646 */
[----:B------:R-:W1:Y:S02]  /*3c60*/  @!P3 LDC.64 R10, c[0x0][0x3e8] ;  /* 0x0000fa00ff0abb82 */ /* 0x000e640000000a00 */
[----:B-1----:R-:W-:-:S04]  /*3c70*/  @!P3 LEA R10, P4, R9, R10, 0x1 ;  /* 0x0000000a090ab211 */ /* 0x002fc800078808ff */
[----:B------:R-:W-:Y:S02]  /*3c80*/  @!P3 LEA.HI.X R11, R9, R11, R12, 0x1, P4 ;  /* 0x0000000b090bb211 */ /* 0x000fe400020f0c0c */
[----:B------:R-:W-:Y:S01]  /*3c90*/  @!P3 IADD3 R8, P4, R54, R8, RZ ;  /* 0x000000083608b210 */ /* 0x000fe20007f9e0ff */
[----:B------:R-:W1:Y:S02]  /*3ca0*/  @!P2 LDC.64 R12, c[0x0][0x3e8] ;  /* 0x0000fa00ff0cab82 */ /* 0x000e640000000a00 */
[----:B------:R1:W2:Y:S02]  /*3cb0*/  @!P3 LDG.E.128 R36, desc[UR40][R10.64] ;  /* 0x000000280a24b981 */ /* 0x0002a4000c1e1d00 */
[----:B------:R-:W-:Y:S01]  /*3cc0*/  @!P3 IMAD.X R9, R86, 0x1, R72, P4 ;  /* 0x000000015609b824 */ /* 0x000fe200020e0648 */
[----:B0-----:R-:W-:-:S04]  /*3cd0*/  @!P3 LEA R14, P4, R8, R14, 0x1 ;  /* 0x0000000e080eb211 */ /* 0x001fc800078808ff */
[----:B------:R-:W-:Y:S02]  /*3ce0*/  @!P3 LEA.HI.X R15, R8, R15, R9, 0x1, P4 ;  /* 0x0000000f080fb211 */ /* 0x000fe400020f0c09 */
[----:B------:R-:W0:Y:S03]  /*3cf0*/  @!P2 LDC.64 R8, c[0x0][0x400] ;  /* 0x00010000ff08ab82 */ /* 0x000e260000000a00 */
[----:B------:R3:W4:Y:S01]  /*3d00*/  @!P3 LDG.E.128 R40, desc[UR40][R14.64] ;  /* 0x000000280e28b981 */ /* 0x000722000c1e1d00 */
[----:B------:R-:W-:Y:S02]  /*3d10*/  CS2R R46, SRZ ;  /* 0x00000000002e7805 */ /* 0x000fe4000001ff00 */
[----:B-1----:R-:W-:-:S04]  /*3d20*/  @!P2 LEA R10, P3, R44, R12, 0x1 ;  /* 0x0000000c2c0aa211 */ /* 0x002fc800078608ff */
[----:B------:R-:W-:Y:S02]  /*3d30*/  @!P2 LEA.HI.X R11, R44, R13, R45, 0x1, P3 ;  /* 0x0000000d2c0ba211 */ /* 0x000fe400018f0c2d */
[----:B------:R-:W-:Y:S02]  /*3d40*/  CS2R R44, SRZ ;  /* 0x00000000002c7805 */ /* 0x000fe4000001ff00 */
[----:B------:R-:W-:Y:S02]  /*3d50*/  CS2R R50, SRZ ;  /* 0x0000000000327805 */ /* 0x000fe4000001ff00 */
[C---:B0-----:R-:W-:Y:S02]  /*3d60*/  @!P2 LEA R8, P3, R48.reuse, R8, 0x1 ;  /* 0x000000083008a211 */ /* 0x041fe400078608ff */
[----:B------:R4:W5:Y:S02]  /*3d70*/  @!P2 LDG.E.128 R44, desc[UR40][R10.64] ;  /* 0x000000280a2ca981 */ /* 0x000964000c1e1d00 */
[----:B------:R-:W-:-:S02]  /*3d80*/  @!P2 LEA.HI.X R9, R48, R9, R49, 0x1, P3 ;  /* 0x000000093009a211 */ /* 0x000fc400018f0c31 */
[----:B------:R-:W-:-:S06]  /*3d90*/  CS2R R48, SRZ ;  /* 0x0000000000307805 */ /* 0x000fcc000001ff00 */
[----:B------:R0:W5:Y:S01]  /*3da0*/  @!P2 LDG.E.128 R48, desc[UR40][R8.64] ;  /* 0x000000280830a981 */ /* 0x000162000c1e1d00 */
[----:B------:R-:W-:Y:S02]  /*3db0*/  ISETP.NE.AND P3, PT, R209, 0x3, PT ;  /* 0x00000003d100780c */ /* 0x000fe40003f65270 */
[----:B------:R-:W-:Y:S01]  /*3dc0*/  ISETP.GE.AND P2, PT, R16, R90, PT ;  /* 0x0000005a1000720c */ /* 0x000fe20003f46270 */
[----:B--2---:R-:W-:Y:S02]  /*3dd0*/  IMAD.MOV.U32 R12, RZ, RZ, R38 ;  /* 0x000000ffff0c7224 */ /* 0x004fe400078e0026 */
[----:B---3--:R-:W-:-:S03]  /*3de0*/  IMAD.MOV.U32 R14, RZ, RZ, R36 ;  /* 0x000000ffff0e7224 */ /* 0x008fc600078e0024 */
[----:B------:R-:W-:Y:S02]  /*3df0*/  PRMT R110, R12, 0x7610, R110 ;  /* 0x000076100c6e7816 */ /* 0x000fe4000000006e */
[----:B------:R-:W-:Y:S01]  /*3e00*/  PRMT R119, R14, 0x7610, R119 ;  /* 0x000076100e777816 */ /* 0x000fe20000000077 */
[----:B----4-:R-:W-:Y:S01]  /*3e10*/  IMAD.MOV.U32 R10, RZ, RZ, R42 ;  /* 0x000000ffff0a7224 */ /* 0x010fe200078e002a */
[----:B0-----:R-:W-:Y:S01]  /*3e20*/  MOV R8, R43 ;  /* 0x0000002b00087202 */ /* 0x001fe20000000f00 */
[----:B------:R-:W-:Y:S02]  /*3e30*/  IMAD.MOV.U32 R9, RZ, RZ, R40 ;  /* 0x000000ffff097224 */ /* 0x000fe400078e0028 */
[----:B------:R-:W-:Y:S01]  /*3e40*/  IMAD.MOV.U32 R11, RZ, RZ, R41 ;  /* 0x000000ffff0b7224 */ /* 0x000fe200078e0029 */
[----:B------:R-:W-:Y:S02]  /*3e50*/  PRMT R110, R110, 0x5410, R10 ;  /* 0x000054106e6e7816 */ /* 0x000fe4000000000a */
[----:B------:R-:W-:-:S02]  /*3e60*/  PRMT R118, R8, 0x7610, R118 ;  /* 0x0000761008767816 */ /* 0x000fc40000000076 */
[----:B------:R-:W-:Y:S02]  /*3e70*/  PRMT R119, R119, 0x5410, R9 ;  /* 0x0000541077777816 */ /* 0x000fe40000000009 */
[----:B------:R-:W-:Y:S01]  /*3e80*/  PRMT R116, R11, 0x7610, R116 ;  /* 0x000076100b747816 */ /* 0x000fe20000000074 */
[----:B------:R-:W-:Y:S02]  /*3e90*/  IMAD.MOV.U32 R13, RZ, RZ, R39 ;  /* 0x000000ffff0d7224 */ /* 0x000fe400078e0027 */
[----:B------:R-:W-:Y:S02]  /*3ea0*/  IMAD.MOV.U32 R15, RZ, RZ, R37 ;  /* 0x000000ffff0f7224 */ /* 0x000fe400078e0025 */
[----:B-----5:R-:W-:Y:S02]  /*3eb0*/  IMAD.MOV.U32 R8, RZ, RZ, R46 ;  /* 0x000000ffff087224 */ /* 0x020fe400078e002e */
[----:B------:R-:W-:Y:S02]  /*3ec0*/  IMAD.MOV.U32 R9, RZ, RZ, R47 ;  /* 0x000000ffff097224 */ /* 0x000fe400078e002f */
[----:B------:R-:W-:-:S02]  /*3ed0*/  IMAD.MOV.U32 R10, RZ, RZ, R44 ;  /* 0x000000ffff0a7224 */ /* 0x000fc400078e002c */
[----:B------:R-:W-:Y:S01]  /*3ee0*/  IMAD.MOV.U32 R11, RZ, RZ, R45 ;  /* 0x000000ffff0b7224 */ /* 0x000fe200078e002d */
[----:B------:R-:W-:Y:S01]  /*3ef0*/  PRMT R102, R8, 0x5410, R9 ;  /* 0x0000541008667816 */ /* 0x000fe20000000009 */
[----:B------:R-:W-:-:S03]  /*3f00*/  IMAD.MOV.U32 R8, RZ, RZ, R50 ;  /* 0x000000ffff087224 */ /* 0x000fc600078e0032 */
[----:B------:R-:W-:Y:S01]  /*3f10*/  PRMT R104, R10, 0x5410, R11 ;  /* 0x000054100a687816 */ /* 0x000fe2000000000b */
[----:B------:R-:W-:Y:S01]  /*3f20*/  IMAD.MOV.U32 R10, RZ, RZ, R48 ;  /* 0x000000ffff0a7224 */ /* 0x000fe200078e0030 */
[----:B------:R-:W-:Y:S01]  /*3f30*/  MOV R9, R51 ;  /* 0x0000003300097202 */ /* 0x000fe20000000f00 */
[----:B------:R-:W-:Y:S01]  /*3f40*/  IMAD.MOV.U32 R11, RZ, RZ, R49 ;  /* 0x000000ffff0b7224 */ /* 0x000fe200078e0031 */
[----:B------:R-:W-:Y:S02]  /*3f50*/  PRMT R115, R13, 0x5410, R15 ;  /* 0x000054100d737816 */ /* 0x000fe4000000000f */
[----:B------:R-:W-:Y:S02]  /*3f60*/  PRMT R106, R8, 0x5410, R9 ;  /* 0x00005410086a7816 */ /* 0x000fe40000000009 */
[----:B------:R-:W-:Y:S01]  /*3f70*/  PRMT R108, R10, 0x5410, R11 ;  /* 0x000054100a6c7816 */ /* 0x000fe2000000000b */
[----:B------:R-:W-:Y:S06]  /*3f80*/  @!P3 BRA `(.L_x_5204) ;  /* 0x000000000004b947 */ /* 0x000fec0003800000 */
[----:B------:R-:W-:Y:S01]  /*3f90*/  BPT.TRAP 0x1 ;  /* 0x000000040000795c */ /* 0x000fe20000300000 */
.L_x_5204:
[----:B------:R-:W-:Y:S01]  /*3fa0*/  IMAD R86, R18, 0x8, R19 ;  /* 0x0000000812567824 */ /* 0x000fe200078e0213 */
[----:B------:R-:W-:Y:S01]  /*3fb0*/  SHF.L.U32 R99, R210, 0x1f, RZ ;  /* 0x0000001fd2637819 */ /* 0x000fe200000006ff */
[----:B------:R-:W0:Y:S01]  /*3fc0*/  LDC R103, c[0x0][0x2f4] ;  /* 0x0000bd00ff677b82 */ /* 0x000e220000000800 */
[----:B------:R-:W-:Y:S02]  /*3fd0*/  BSSY B1, `(.L_x_5205) ;  /* 0x0000003000017945 */ /* 0x000fe40003800000 */
[----:B------:R-:W1:Y:S02]  /*3fe0*/  SYNCS.PHASECHK.TRANS64.TRYWAIT P4, [R86+URZ+0x22890], R99 ;  /* 0x02289063560075a7 */ /* 0x000e64000808017f */
[----:B-1----:R-:W-:Y:S05]  /*3ff0*/  @!P4 BRA `(.L_x_5206) ;  /* 0x000001640088c947 */ /* 0x002fea0003800000 */
.L_x_5457:
[----:B------:R-:W-:Y:S05]  /*4000*/  BSYNC B1 ;  /* 0x0000000000017941 */ /* 0x000fea0003800000 */
.L_x_5205:
[----:B------:R-:W-:Y:S01]  /*4010*/  UMOV UR4, 0xffffffff ;  /* 0xffffffff00047882 */ /* 0x000fe20000000000 */
[----:B0-----:R-:W-:Y:S02]  /*4020*/  IMAD.IADD R105, R103, 0x1, -R64 ;  /* 0x0000000167697824 */ /* 0x001fe400078e0a40 */
[----:B------:R-:W-:Y:S05]  /*4030*/  BRA.DIV UR4, `(.L_x_5207) ;  /* 0x00000166048c7947 */ /* 0x000fea000b800000 */
[----:B------:R0:W2:Y:S04]  /*4040*/  SHFL.IDX PT, R93, R101, RZ, 0x1c1f ;  /* 0x001c1fff655d7589 */ /* 0x0000a800000e0000 */
[----:B------:R0:W3:Y:S02]  /*4050*/  SHFL.IDX PT, R92, R100, RZ, 0x1c1f ;  /* 0x001c1fff645c7589 */ /* 0x0000e400000e0000 */
.L_x_5461:
[----:B------:R-:W-:Y:S01]  /*4060*/  ISETP.GE.OR P4, PT, R206, R98, P1 ;  /* 0x00000062ce00720c */ /* 0x000fe20000f86670 */
[----:B------:R-:W-:-:S12]  /*4070*/  BSSY B1, `(.L_x_5208) ;  /* 0x0000073000017945 */ /* 0x000fd80003800000 */
[----:B------:R-:W-:Y:S05]  /*4080*/  @P4 BRA `(.L_x_5209) ;  /* 0x0000000400c44947 */ /* 0x000fea0003800000 */
[----:B------:R-:W4:Y:S01]  /*4090*/  S2R R11, SR_TID.X ;  /* 0x00000000000b7919 */ /* 0x000f220000002100 */
[----:B------:R-:W-:Y:S01]  /*40a0*/  SEL R8, R64, R105, !P0 ;  /* 0x0000006940087207 */ /* 0x000fe20004000000 */
[----:B------:R-:W-:Y:S01]  /*40b0*/  BSSY B2, `(.L_x_5210) ;  /* 0x000006a000027945 */ /* 0x000fe20003800000 */
[C---:B---3--:R-:W-:Y:S02]  /*40c0*/  LEA R90, P4, R74.reuse, R92, 0x1 ;  /* 0x0000005c4a5a7211 */ /* 0x048fe400078808ff */
[----:B------:R-:W-:Y:S02]  /*40d0*/  SHF.R.S32.HI R9, RZ, 0x1f, R8 ;  /* 0x0000001fff097819 */ /* 0x000fe40000011408 */
[----:B--2---:R-:W-:Y:S02]  /*40e0*/  LEA.HI.X R91, R74, R93, R76, 0x1, P4 ;  /* 0x0000005d4a5b7211 */ /* 0x004fe400020f0c4c */
[----:B------:R-:W-:-:S04]  /*40f0*/  LEA.HI R8, R9, R8, RZ, 0x4 ;  /* 0x0000000809087211 */ /* 0x000fc800078f20ff */
[----:B------:R-:W-:-:S05]  /*4100*/  LEA.HI.SX32 R8, R8, R73, 0x1c ;  /* 0x0000004908087211 */ /* 0x000fca00078fe2ff */
[----:B------:R-:W-:Y:S02]  /*4110*/  IMAD.SHL.U32 R107, R8, 0x8, RZ ;  /* 0x00000008086b7824 */ /* 0x000fe400078e00ff */
[----:B------:R-:W-:-:S03]  /*4120*/  IMAD R8, R18, 0x1800, R77 ;  /* 0x0000180012087824 */ /* 0x000fc600078e024d */
[----:B------:R-:W-:Y:S02]  /*4130*/  LOP3.LUT R9, R58, 0x38, R107, 0xf8, !PT ;  /* 0x000000383a097812 */ /* 0x000fe400078ef86b */
[----:B------:R-:W-:Y:S02]  /*4140*/  LEA R8, R8, R19, 0x1 ;  /* 0x0000001308087211 */ /* 0x000fe400078e08ff */
[----:B------:R-:W-:Y:S01]  /*4150*/  LOP3.LUT R9, R9, R60, RZ, 0x3c, !PT ;  /* 0x0000003c09097212 */ /* 0x000fe200078e3cff */
[----:B----4-:R-:W-:-:S05]  /*4160*/  VIADD R11, R11, 0xffffff80 ;  /* 0xffffff800b0b7836 */ /* 0x010fca0000000000 */
[----:B------:R-:W-:-:S04]  /*4170*/  SHF.R.S32.HI R10, RZ, 0x1f, R11 ;  /* 0x0000001fff0a7819 */ /* 0x000fc8000001140b */
[----:B------:R-:W-:-:S04]  /*4180*/  LEA.HI R10, R10, R11, RZ, 0x5 ;  /* 0x0000000b0a0a7211 */ /* 0x000fc800078f28ff */
[----:B------:R-:W-:-:S05]  /*4190*/  SHF.R.S32.HI R10, RZ, 0x5, R10 ;  /* 0x00000005ff0a7819 */ /* 0x000fca000001140a */
        /* <DEDUP_REMOVED lines=11> */
[----:B---3--:R-:W-:Y:S01]  /*4250*/  IMAD.MOV.U32 R40, RZ, RZ, R15 ;  /* 0x000000ffff287224 */ /* 0x008fe200078e000f */
[--C-:B------:R-:W-:Y:S01]  /*4260*/  SHF.R.U64 R36, R38, 0x10, R39.reuse ;  /* 0x0000001026247819 */ /* 0x100fe20000001227 */
[----:B--2---:R-:W-:Y:S01]  /*4270*/  IMAD.MOV.U32 R38, RZ, RZ, R8 ;  /* 0x000000ffff267224 */ /* 0x004fe200078e0008 */
[----:B------:R-:W-:Y:S01]  /*4280*/  SHF.R.U32.HI R113, RZ, 0x10, R39 ;  /* 0x00000010ff717819 */ /* 0x000fe20000011627 */
[----:B------:R-:W-:Y:S01]  /*4290*/  IMAD.MOV.U32 R39, RZ, RZ, R12 ;  /* 0x000000ffff277224 */ /* 0x000fe200078e000c */
[--C-:B------:R-:W-:Y:S01]  /*42a0*/  SHF.R.U64 R37, R42, 0x10, R43.reuse ;  /* 0x000000102a257819 */ /* 0x100fe2000000122b */
[----:B------:R-:W-:Y:S01]  /*42b0*/  HADD2.F32 R15, -RZ, R13.H0_H0 ;  /* 0x2000000dff0f7230 */ /* 0x000fe20000004100 */
[----:B------:R-:W-:Y:S01]  /*42c0*/  SHF.R.U32.HI R111, RZ, 0x10, R43 ;  /* 0x00000010ff6f7819 */ /* 0x000fe2000001162b */
[----:B------:R-:W-:-:S02]  /*42d0*/  HADD2.F32 R43, -RZ, R116.H0_H0 ;  /* 0x20000074ff2b7230 */ /* 0x000fc40000004100 */
[----:B------:R-:W-:Y:S02]  /*42e0*/  IMAD.MOV.U32 R12, RZ, RZ, R11 ;  /* 0x000000ffff0c7224 */ /* 0x000fe400078e000b */
[----:B------:R-:W-:Y:S02]  /*42f0*/  HADD2.F32 R13, -RZ, R13.H1_H1 ;  /* 0x3000000dff0d7230 */ /* 0x000fe40000004100 */
[--C-:B------:R-:W-:Y:S02]  /*4300*/  HADD2.F32 R8, -RZ, R9.reuse.H0_H0 ;  /* 0x20000009ff087230 */ /* 0x100fe40000004100 */
[----:B------:R-:W-:Y:S02]  /*4310*/  HADD2.F32 R11, -RZ, R9.H1_H1 ;  /* 0x30000009ff0b7230 */ /* 0x000fe40000004100 */
[----:B------:R-:W-:Y:S01]  /*4320*/  FMUL.FTZ R9, R15, R43 ;  /* 0x0000002b0f097220 */ /* 0x000fe20000410000 */
[----:B------:R-:W-:Y:S02]  /*4330*/  HADD2.F32 R41, -RZ, R115.H1_H1 ;  /* 0x30000073ff297230 */ /* 0x000fe40000004100 */
[----:B------:R-:W-:Y:S01]  /*4340*/  FMUL.FTZ R116, R13, R112 ;  /* 0x000000700d747220 */ /* 0x000fe20000410000 */
[----:B------:R-:W-:-:S02]  /*4350*/  HADD2.F32 R42, -RZ, R114.H0_H0 ;  /* 0x20000072ff2a7230 */ /* 0x000fc40000004100 */
[C---:B------:R-:W-:Y:S01]  /*4360*/  FMUL.FTZ R114, R8.reuse, R43 ;  /* 0x0000002b08727220 */ /* 0x040fe20000410000 */
[----:B------:R-:W-:Y:S01]  /*4370*/  FMUL.FTZ R112, R11, R112 ;  /* 0x000000700b707220 */ /* 0x000fe20000410000 */
[-C--:B------:R-:W-:Y:S01]  /*4380*/  FFMA.FTZ R8, R8, R41.reuse, -R9 ;  /* 0x0000002908087223 */ /* 0x080fe20000010809 */
[----:B------:R-:W-:Y:S02]  /*4390*/  HADD2.F32 R109, -RZ, R109.H0_H0 ;  /* 0x2000006dff6d7230 */ /* 0x000fe40000004100 */
[----:B------:R-:W-:Y:S01]  /*43a0*/  FFMA.FTZ R9, R15, R41, R114 ;  /* 0x000000290f097223 */ /* 0x000fe20000010072 */
[-C--:B------:R-:W-:Y:S01]  /*43b0*/  FFMA.FTZ R114, R13, R42.reuse, R112 ;  /* 0x0000002a0d727223 */ /* 0x080fe20000010070 */
[----:B------:R-:W-:Y:S01]  /*43c0*/  FFMA.FTZ R43, R11, R42, -R116 ;  /* 0x0000002a0b2b7223 */ /* 0x000fe20000010874 */
[--C-:B------:R-:W-:Y:S02]  /*43d0*/  HADD2.F32 R13, -RZ, R40.reuse.H0_H0 ;  /* 0x20000028ff0d7230 */ /* 0x100fe40000004100 */
[----:B------:R-:W-:-:S02]  /*43e0*/  HADD2.F32 R40, -RZ, R40.H1_H1 ;  /* 0x30000028ff287230 */ /* 0x000fc40000004100 */
[--C-:B------:R-:W-:Y:S01]  /*43f0*/  HADD2.F32 R11, -RZ, R12.reuse.H0_H0 ;  /* 0x2000000cff0b7230 */ /* 0x100fe20000004100 */
[----:B------:R-:W-:Y:S01]  /*4400*/  F2FP.F16.F32.PACK_AB R43, R43, R8 ;  /* 0x000000082b2b723e */ /* 0x000fe200000000ff */
[----:B------:R-:W-:Y:S02]  /*4410*/  HADD2.F32 R41, -RZ, R111.H0_H0 ;  /* 0x2000006fff297230 */ /* 0x000fe40000004100 */
[----:B------:R-:W-:Y:S02]  /*4420*/  HADD2.F32 R12, -RZ, R12.H1_H1 ;  /* 0x3000000cff0c7230 */ /* 0x000fe40000004100 */
[----:B------:R-:W-:Y:S02]  /*4430*/  HADD2.F32 R112, -RZ, R118.H0_H0 ;  /* 0x20000076ff707230 */ /* 0x000fe40000004100 */
[-C--:B------:R-:W-:Y:S01]  /*4440*/  FMUL.FTZ R111, R40, R41.reuse ;  /* 0x00000029286f7220 */ /* 0x080fe20000410000 */
[----:B------:R-:W-:Y:S02]  /*4450*/  HADD2.F32 R15, -RZ, R113.H0_H0 ;  /* 0x20000071ff0f7230 */ /* 0x000fe40000004100 */
[----:B------:R-:W-:Y:S01]  /*4460*/  FMUL.FTZ R41, R12, R41 ;  /* 0x000000290c297220 */ /* 0x000fe20000410000 */
[----:B------:R-:W-:-:S02]  /*4470*/  HADD2.F32 R42, -RZ, R115.H0_H0 ;  /* 0x20000073ff2a7230 */ /* 0x000fc40000004100 */
[-C--:B------:R-:W-:Y:S01]  /*4480*/  FMUL.FTZ R116, R13, R112.reuse ;  /* 0x000000700d747220 */ /* 0x080fe20000410000 */
[C---:B------:R-:W-:Y:S01]  /*4490*/  FMUL.FTZ R112, R11.reuse, R112 ;  /* 0x000000700b707220 */ /* 0x040fe20000410000 */
[-C--:B------:R-:W-:Y:S01]  /*44a0*/  FFMA.FTZ R115, R12, R15.reuse, -R111 ;  /* 0x0000000f0c737223 */ /* 0x080fe2000001086f */
[----:B------:R-:W-:Y:S01]  /*44b0*/  FFMA.FTZ R118, R40, R15, R41 ;  /* 0x0000000f28767223 */ /* 0x000fe20000010029 */
[-C--:B------:R-:W-:Y:S01]  /*44c0*/  FFMA.FTZ R116, R11, R42.reuse, -R116 ;  /* 0x0000002a0b747223 */ /* 0x080fe20000010874 */
[----:B------:R-:W-:Y:S02]  /*44d0*/  HADD2.F32 R15, -RZ, R119.H1_H1 ;  /* 0x30000077ff0f7230 */ /* 0x000fe40000004100 */
[----:B------:R-:W-:Y:S01]  /*44e0*/  FFMA.FTZ R113, R13, R42, R112 ;  /* 0x0000002a0d717223 */ /* 0x000fe20000010070 */
[----:B------:R-:W-:Y:S02]  /*44f0*/  HADD2.F32 R12, -RZ, R39.H0_H0 ;  /* 0x20000027ff0c7230 */ /* 0x000fe40000004100 */
[----:B------:R-:W-:-:S02]  /*4500*/  HADD2.F32 R11, -RZ, R38.H0_H0 ;  /* 0x20000026ff0b7230 */ /* 0x000fc40000004100 */
[----:B------:R-:W-:Y:S02]  /*4510*/  HADD2.F32 R40, -RZ, R117.H0_H0 ;  /* 0x20000075ff287230 */ /* 0x000fe40000004100 */
[-C--:B------:R-:W-:Y:S01]  /*4520*/  FMUL.FTZ R42, R12, R15.reuse ;  /* 0x0000000f0c2a7220 */ /* 0x080fe20000410000 */
[----:B------:R-:W-:Y:S02]  /*4530*/  HADD2.F32 R39, -RZ, R39.H1_H1 ;  /* 0x30000027ff277230 */ /* 0x000fe40000004100 */
[----:B------:R-:W-:Y:S01]  /*4540*/  FMUL.FTZ R15, R11, R15 ;  /* 0x0000000f0b0f7220 */ /* 0x000fe20000410000 */
[----:B------:R-:W-:Y:S02]  /*4550*/  HADD2.F32 R38, -RZ, R38.H1_H1 ;  /* 0x30000026ff267230 */ /* 0x000fe40000004100 */
[----:B------:R-:W-:Y:S02]  /*4560*/  HADD2.F32 R13, -RZ, R119.H0_H0 ;  /* 0x20000077ff0d7230 */ /* 0x000fe40000004100 */
[----:B------:R-:W-:Y:S01]  /*4570*/  FMUL.FTZ R41, R39, R40 ;  /* 0x0000002827297220 */ /* 0x000fe20000410000 */
[----:B------:R-:W-:-:S02]  /*4580*/  HADD2.F32 R37, -RZ, R37.H0_H0 ;  /* 0x20000025ff257230 */ /* 0x000fc40000004100 */
[----:B------:R-:W-:Y:S01]  /*4590*/  FMUL.FTZ R112, R38, R40 ;  /* 0x0000002826707220 */ /* 0x000fe20000410000 */
[-C--:B------:R-:W-:Y:S01]  /*45a0*/  FFMA.FTZ R40, R12, R13.reuse, R15 ;  /* 0x0000000d0c287223 */ /* 0x080fe2000001000f */
[----:B------:R-:W-:Y:S01]  /*45b0*/  FFMA.FTZ R42, R11, R13, -R42 ;  /* 0x0000000d0b2a7223 */ /* 0x000fe2000001082a */
[----:B------:R-:W-:Y:S02]  /*45c0*/  HADD2.F32 R12, -RZ, R14.H0_H0 ;  /* 0x2000000eff0c7230 */ /* 0x000fe40000004100 */
[-C--:B------:R-:W-:Y:S01]  /*45d0*/  FFMA.FTZ R41, R38, R109.reuse, -R41 ;  /* 0x0000006d26297223 */ /* 0x080fe20000010829 */
[----:B------:R-:W-:Y:S02]  /*45e0*/  HADD2.F32 R13, -RZ, R110.H0_H0 ;  /* 0x2000006eff0d7230 */ /* 0x000fe40000004100 */
[----:B------:R-:W-:Y:S01]  /*45f0*/  FFMA.FTZ R39, R39, R109, R112 ;  /* 0x0000006d27277223 */ /* 0x000fe20000010070 */
[----:B------:R-:W-:Y:S02]  /*4600*/  HADD2.F32 R11, -RZ, R10.H0_H0 ;  /* 0x2000000aff0b7230 */ /* 0x000fe40000004100 */
[----:B------:R-:W-:Y:S01]  /*4610*/  HADD2.F32 R14, -RZ, R14.H1_H1 ;  /* 0x3000000eff0e7230 */ /* 0x000fe20000004100 */
[----:B------:R-:W-:Y:S01]  /*4620*/  F2FP.F16.F32.PACK_AB R8, R41, R42 ;  /* 0x0000002a2908723e */ /* 0x000fe200000000ff */
[----:B------:R-:W-:-:S02]  /*4630*/  HADD2.F32 R110, -RZ, R110.H1_H1 ;  /* 0x3000006eff6e7230 */ /* 0x000fc40000004100 */
[----:B------:R-:W-:Y:S02]  /*4640*/  HADD2.F32 R10, -RZ, R10.H1_H1 ;  /* 0x3000000aff0a7230 */ /* 0x000fe40000004100 */
[-C--:B------:R-:W-:Y:S01]  /*4650*/  FMUL.FTZ R111, R14, R37.reuse ;  /* 0x000000250e6f7220 */ /* 0x080fe20000410000 */
[----:B------:R-:W-:Y:S02]  /*4660*/  HADD2.F32 R15, -RZ, R36.H0_H0 ;  /* 0x20000024ff0f7230 */ /* 0x000fe40000004100 */
[-C--:B------:R-:W-:Y:S01]  /*4670*/  FMUL.FTZ R36, R12, R110.reuse ;  /* 0x0000006e0c247220 */ /* 0x080fe20000410000 */
[C---:B------:R-:W-:Y:S01]  /*4680*/  FMUL.FTZ R109, R11.reuse, R110 ;  /* 0x0000006e0b6d7220 */ /* 0x040fe20000410000 */
[----:B------:R-:W-:Y:S02]  /*4690*/  FMUL.FTZ R37, R10, R37 ;  /* 0x000000250a257220 */ /* 0x000fe40000410000 */
[-C--:B------:R-:W-:Y:S01]  /*46a0*/  FFMA.FTZ R36, R11, R13.reuse, -R36 ;  /* 0x0000000d0b247223 */ /* 0x080fe20000010824 */
[----:B------:R-:W-:Y:S01]  /*46b0*/  FFMA.FTZ R109, R12, R13, R109 ;  /* 0x0000000d0c6d7223 */ /* 0x000fe2000001006d */
[-C--:B------:R-:W-:Y:S01]  /*46c0*/  FFMA.FTZ R111, R10, R15.reuse, -R111 ;  /* 0x0000000f0a6f7223 */ /* 0x080fe2000001086f */
[----:B------:R-:W-:Y:S01]  /*46d0*/  FFMA.FTZ R14, R14, R15, R37 ;  /* 0x0000000f0e0e7223 */ /* 0x000fe20000010025 */
[----:B------:R-:W-:Y:S01]  /*46e0*/  F2FP.F16.F32.PACK_AB R13, R114, R9 ;  /* 0x00000009720d723e */ /* 0x000fe200000000ff */
[----:B------:R-:W-:Y:S01]  /*46f0*/  IMAD.MOV.U32 R9, RZ, RZ, R43 ;  /* 0x000000ffff097224 */ /* 0x000fe200078e002b */
[----:B------:R-:W-:-:S02]  /*4700*/  F2FP.F16.F32.PACK_AB R11, R115, R116 ;  /* 0x00000074730b723e */ /* 0x000fc400000000ff */
[----:B------:R-:W-:Y:S02]  /*4710*/  F2FP.F16.F32.PACK_AB R15, R118, R113 ;  /* 0x00000071760f723e */ /* 0x000fe400000000ff */
[----:B------:R-:W-:Y:S02]  /*4720*/  F2FP.F16.F32.PACK_AB R12, R39, R40 ;  /* 0x00000028270c723e */ /* 0x000fe400000000ff */
[----:B------:R-:W-:Y:S02]  /*4730*/  F2FP.F16.F32.PACK_AB R10, R111, R36 ;  /* 0x000000246f0a723e */ /* 0x000fe400000000ff */
[----:B------:R-:W-:-:S07]  /*4740*/  F2FP.F16.F32.PACK_AB R14, R14, R109 ;  /* 0x0000006d0e0e723e */ /* 0x000fce00000000ff */
.L_x_5211:
[----:B------:R-:W-:Y:S05]  /*4750*/  BSYNC B2 ;  /* 0x0000000000027941 */ /* 0x000fea0003800000 */
.L_x_5210:
[----:B------:R-:W-:Y:S01]  /*4760*/  ISETP.GE.AND P4, PT, R107, R103, PT ;  /* 0x000000676b00720c */ /* 0x000fe20003f86270 */
[----:B--2---:R4:W-:-:S12]  /*4770*/  ST.E.128 desc[UR40][R90.64], R8 ;  /* 0x000000085a007985 */ /* 0x0049d8000c101d28 */
[----:B------:R-:W-:-:S05]  /*4780*/  @!P4 IMAD.WIDE R92, R107, 0x2, R92 ;  /* 0x000000026b5cc825 */ /* 0x000fca00078e025c */
[----:B---3--:R4:W-:Y:S02]  /*4790*/  @!P4 ST.E.128 desc[UR40][R92.64], R12 ;  /* 0x0000000c5c00c985 */ /* 0x0089e4000c101d28 */
.L_x_5209:
[----:B------:R-:W-:Y:S05]  /*47a0*/  BSYNC B1 ;  /* 0x0000000000017941 */ /* 0x000fea0003800000 */
.L_x_5208:
[----:B------:R-:W-:-:S03]  /*47b0*/  UMOV UR4, 0xffffffff ;  /* 0xffffffff00047882 */ /* 0x000fc60000000000 */
[----:B------:R-:W-:Y:S05]  /*47c0*/  BRA.DIV UR4, `(.L_x_5212) ;  /* 0x0000015e04f47947 */ /* 0x000fea000b800000 */
[----:B0-----:R-:W0:Y:S04]  /*47d0*/  SHFL.IDX PT, R101, R101, 0x1, 0x1c1f ;  /* 0x003c1f0065657f89 */ /* 0x001e2800000e0000 */
[----:B------:R-:W0:Y:S02]  /*47e0*/  SHFL.IDX PT, R100, R100, 0x1, 0x1c1f ;  /* 0x003c1f0064647f89 */ /* 0x000e2400000e0000 */
.L_x_5465:
[----:B----4-:R-:W-:-:S05]  /*47f0*/  VIADD R8, R206, 0x40 ;  /* 0x00000040ce087836 */ /* 0x010fca0000000000 */
[----:B------:R-:W-:-:S13]  /*4800*/  ISETP.GE.OR P4, PT, R8, R98, P1 ;  /* 0x000000620800720c */ /* 0x000fda0000f86670 */
[----:B------:R-:W-:Y:S05]  /*4810*/  @P4 BRA `(.L_x_5197) ;  /* 0x0000000800f44947 */ /* 0x000fea0003800000 */
[----:B------:R-:W4:Y:S01]  /*4820*/  LDL R9, [R1+0xc] ;  /* 0x00000c0001097983 */ /* 0x000f220000100800 */
[----:B------:R-:W-:Y:S01]  /*4830*/  SEL R105, R64, R105, !P0 ;  /* 0x0000006940697207 */ /* 0x000fe20004000000 */
[C---:B------:R-:W-:Y:S01]  /*4840*/  VIADD R11, R206.reuse, 0x40 ;  /* 0x00000040ce0b7836 */ /* 0x040fe20000000000 */
[----:B------:R-:W-:Y:S01]  /*4850*/  IADD3 R10, R206, 0x40, RZ ;  /* 0x00000040ce0a7810 */ /* 0x000fe20007ffe0ff */
[----:B------:R-:W-:Y:S01]  /*4860*/  BSSY B1, `(.L_x_5213) ;  /* 0x000006c000017945 */ /* 0x000fe20003800000 */
[----:B------:R-:W-:Y:S01]  /*4870*/  SHF.R.S32.HI R8, RZ, 0x1f, R105 ;  /* 0x0000001fff087819 */ /* 0x000fe20000011469 */
[----:B------:R-:W-:Y:S01]  /*4880*/  IMAD.SHL.U32 R11, R11, 0x40, RZ ;  /* 0x000000400b0b7824 */ /* 0x000fe200078e00ff */
[----:B0-----:R-:W-:Y:S01]  /*4890*/  LEA R36, P4, R74, R100, 0x1 ;  /* 0x000000644a247211 */ /* 0x001fe200078808ff */
[----:B------:R-:W-:Y:S01]  /*48a0*/  IMAD.SHL.U32 R10, R10, 0x40, RZ ;  /* 0x000000400a0a7824 */ /* 0x000fe200078e00ff */
[----:B------:R-:W-:Y:S02]  /*48b0*/  LEA.HI R8, R8, R105, RZ, 0x4 ;  /* 0x0000006908087211 */ /* 0x000fe400078f20ff */
[----:B------:R-:W-:-:S02]  /*48c0*/  LOP3.LUT R11, R11, 0x1c0, RZ, 0xc0, !PT ;  /* 0x000001c00b0b7812 */ /* 0x000fc400078ec0ff */
[----:B------:R-:W-:Y:S02]  /*48d0*/  LEA.HI.SX32 R8, R8, R73, 0x1c ;  /* 0x0000004908087211 */ /* 0x000fe400078fe2ff */
[----:B------:R-:W-:Y:S02]  /*48e0*/  LOP3.LUT R10, R10, 0x1c0, RZ, 0xc0, !PT ;  /* 0x000001c00a0a7812 */ /* 0x000fe400078ec0ff */
[----:B------:R-:W-:Y:S01]  /*48f0*/  LEA.HI.X R37, R74, R101, R76, 0x1, P4 ;  /* 0x000000654a257211 */ /* 0x000fe200020f0c4c */
[----:B------:R-:W-:Y:S01]  /*4900*/  IMAD.SHL.U32 R38, R8, 0x8, RZ ;  /* 0x0000000808267824 */ /* 0x000fe200078e00ff */
[----:B------:R-:W-:-:S04]  /*4910*/  SHF.R.U32.HI R10, RZ, 0x3, R10 ;  /* 0x00000003ff0a7819 */ /* 0x000fc8000001160a */
        /* <DEDUP_REMOVED lines=8> */
[----:B------:R-:W4:Y:S01]  /*49a0*/  LDS.128 R12, [R12+0x1c400] ;  /* 0x01c400000c0c7984 */ /* 0x000f220000000c00 */
[----:B------:R-:W-:Y:S05]  /*49b0*/  @P2 BRA `(.L_x_5214) ;  /* 0x0000000400582947 */ /* 0x000fea0003800000 */
[----:B---3--:R-:W-:Y:S01]  /*49c0*/  SHF.R.U64 R92, R44, 0x10, R45 ;  /* 0x000000102c5c7819 */ /* 0x008fe2000000122d */
[----:B----4-:R-:W-:Y:S01]  /*49d0*/  IMAD.MOV.U32 R40, RZ, RZ, R14 ;  /* 0x000000ffff287224 */ /* 0x010fe200078e000e */
[----:B------:R-:W-:Y:S01]  /*49e0*/  SHF.R.U32.HI R44, RZ, 0x10, R49 ;  /* 0x00000010ff2c7819 */ /* 0x000fe20000011631 */
[----:B------:R-:W-:Y:S01]  /*49f0*/  HADD2.F32 R43, -RZ, R108.H1_H1 ;  /* 0x3000006cff2b7230 */ /* 0x000fe20000004100 */
[----:B------:R-:W-:Y:S01]  /*4a00*/  MOV R39, R12 ;  /* 0x0000000c00277202 */ /* 0x000fe20000000f00 */
[----:B0-----:R-:W-:Y:S01]  /*4a10*/  IMAD.MOV.U32 R12, RZ, RZ, R10 ;  /* 0x000000ffff0c7224 */ /* 0x001fe200078e000a */
[----:B------:R-:W-:Y:S01]  /*4a20*/  SHF.R.U32.HI R42, RZ, 0x10, R45 ;  /* 0x00000010ff2a7819 */ /* 0x000fe2000001162d */
[----:B------:R-:W-:Y:S01]  /*4a30*/  HADD2.F32 R14, -RZ, R13.H0_H0 ;  /* 0x2000000dff0e7230 */ /* 0x000fe20000004100 */
[----:B------:R-:W-:Y:S01]  /*4a40*/  SHF.R.U64 R91, R46, 0x10, R47 ;  /* 0x000000102e5b7819 */ /* 0x000fe2000000122f */
[----:B------:R-:W-:Y:S01]  /*4a50*/  HADD2.F32 R10, -RZ, R9.H0_H0 ;  /* 0x20000009ff0a7230 */ /* 0x000fe20000004100 */
[----:B------:R-:W-:Y:S01]  /*4a60*/  SHF.R.U64 R90, R48, 0x10, R49 ;  /* 0x00000010305a7819 */ /* 0x000fe20000001231 */
[----:B------:R-:W-:-:S02]  /*4a70*/  HADD2.F32 R13, -RZ, R13.H1_H1 ;  /* 0x3000000dff0d7230 */ /* 0x000fc40000004100 */
[-C--:B------:R-:W-:Y:S01]  /*4a80*/  FMUL.FTZ R45, R14, R43.reuse ;  /* 0x0000002b0e2d7220 */ /* 0x080fe20000410000 */
[----:B------:R-:W-:Y:S02]  /*4a90*/  HADD2.F32 R44, -RZ, R44.H0_H0 ;  /* 0x2000002cff2c7230 */ /* 0x000fe40000004100 */
[----:B------:R-:W-:Y:S01]  /*4aa0*/  FMUL.FTZ R43, R10, R43 ;  /* 0x0000002b0a2b7220 */ /* 0x000fe20000410000 */
[----:B------:R-:W-:Y:S01]  /*4ab0*/  HADD2.F32 R41, -RZ, R104.H1_H1 ;  /* 0x30000068ff297230 */ /* 0x000fe20000004100 */
[----:B------:R-:W-:Y:S01]  /*4ac0*/  SHF.R.U32.HI R48, RZ, 0x10, R47 ;  /* 0x00000010ff307819 */ /* 0x000fe2000001162f */
[----:B------:R-:W-:Y:S02]  /*4ad0*/  HADD2.F32 R9, -RZ, R9.H1_H1 ;  /* 0x30000009ff097230 */ /* 0x000fe40000004100 */
[-C--:B------:R-:W-:Y:S01]  /*4ae0*/  FMUL.FTZ R46, R13, R44.reuse ;  /* 0x0000002c0d2e7220 */ /* 0x080fe20000410000 */
[----:B------:R-:W-:Y:S01]  /*4af0*/  HADD2.F32 R42, -RZ, R42.H0_H0 ;  /* 0x2000002aff2a7230 */ /* 0x000fe20000004100 */
[----:B------:R-:W-:Y:S01]  /*4b00*/  SHF.R.U64 R47, R50, 0x10, R51 ;  /* 0x00000010322f7819 */ /* 0x000fe20000001233 */
        /* <DEDUP_REMOVED lines=65> */
.L_x_5214:
[----:B------:R-:W-:Y:S05]  /*4f20*/  BSYNC B1 ;  /* 0x0000000000017941 */ /* 0x000fea0003800000 */
.L_x_5213:
[----:B------:R-:W-:Y:S01]  /*4f30*/  ISETP.GE.AND P2, PT, R38, R103, PT ;  /* 0x000000672600720c */ /* 0x000fe20003f46270 */
[----:B0-----:R0:W-:Y:S02]  /*4f40*/  ST.E.128 desc[UR40][R36.64], R8 ;  /* 0x0000000824007985 */ /* 0x0011e4000c101d28 */
[----:B0-----:R-:W-:Y:S02]  /*4f50*/  IMAD.MOV.U32 R8, RZ, RZ, R100 ;  /* 0x000000ffff087224 */ /* 0x001fe400078e0064 */
[----:B------:R-:W-:-:S08]  /*4f60*/  IMAD.MOV.U32 R9, RZ, RZ, R101 ;  /* 0x000000ffff097224 */ /* 0x000fd000078e0065 */
[----:B------:R-:W-:Y:S05]  /*4f70*/  @P2 BRA `(.L_x_5197) ;  /* 0x00000004001c2947 */ /* 0x000fea0003800000 */
[----:B------:R-:W-:-:S05]  /*4f80*/  IMAD.WIDE R8, R38, 0x2, R8 ;  /* 0x0000000226087825 */ /* 0x000fca00078e0208 */
[----:B----4-:R0:W-:Y:S01]  /*4f90*/  ST.E.128 desc[UR40][R8.64], R12 ;  /* 0x0000000c08007985 */ /* 0x0101e2000c101d28 */
[----:B------:R-:W-:Y:S05]  /*4fa0*/  BRA `(.L_x_5197) ;  /* 0x0000000400107947 */ /* 0x000fea0003800000 */
.L_x_5178:
[----:B------:R-:W-:-:S13]  /*4fb0*/  ISETP.NE.AND P3, PT, R209, 0x3, PT ;  /* 0x00000003d100780c */ /* 0x000fda0003f65270 */
[----:B------:R-:W-:Y:S05]  /*4fc0*/  @!P3 BRA `(.L_x_5215) ;  /* 0x000000000004b947 */ /* 0x000fea0003800000 */
[----:B------:R-:W-:Y:S01]  /*4fd0*/  BPT.TRAP 0x1 ;  /* 0x000000040000795c */ /* 0x000fe20000300000 */
.L_x_5215:
[----:B------:R-:W-:Y:S01]  /*4fe0*/  LEA R86, R18, R19, 0x3 ;  /* 0x0000001312567211 */ /* 0x000fe200078e18ff */
[----:B------:R-:W-:Y:S01]  /*4ff0*/  BSSY B1, `(.L_x_5216) ;  /* 0x0000005000017945 */ /* 0x000fe20003800000 */
[----:B------:R-:W-:Y:S02]  /*5000*/  SHF.L.U32 R99, R210, 0x1f, RZ ;  /* 0x0000001fd2637819 */ /* 0x000fe400000006ff */
[----:B------:R-:W-:Y:S02]  /*5010*/  SHF.R.S32.HI R96, RZ, 0x1f, R95 ;  /* 0x0000001fff607819 */ /* 0x000fe4000001145f */
[----:B------:R-:W0:Y:S02]  /*5020*/  SYNCS.PHASECHK.TRANS64.TRYWAIT P2, [R86+URZ+0x22890], R99 ;  /* 0x02289063560075a7 */ /* 0x000e24000804017f */
[----:B0-----:R-:W-:Y:S05]  /*5030*/  @!P2 BRA `(.L_x_5217) ;  /* 0x000001580024a947 */ /* 0x001fea0003800000 */
.L_x_5466:
[----:B------:R-:W-:Y:S05]  /*5040*/  BSYNC B1 ;  /* 0x0000000000017941 */ /* 0x000fea0003800000 */
.L_x_5216:
        /* <DEDUP_REMOVED lines=27> */
.L_x_5470:
        /* <DEDUP_REMOVED lines=13> */
.L_x_5220:
[----:B------:R-:W-:Y:S05]  /*52d0*/  BSYNC B1 ;  /* 0x0000000000017941 */ /* 0x000fea0003800000 */
.L_x_5219:
[----:B------:R-:W-:-:S03]  /*52e0*/  UMOV UR4, 0xffffffff ;  /* 0xffffffff00047882 */ /* 0x000fc60000000000 */
[----:B------:R-:W-:Y:S05]  /*52f0*/  BRA.DIV UR4, `(.L_x_5221) ;  /* 0x0000015604d47947 */ /* 0x000fea000b800000 */
[----:B--2-4-:R2:W4:Y:S04]  /*5300*/  SHFL.IDX PT, R9, R38, 0x1, 0x1c1f ;  /* 0x003c1f0026097f89 */ /* 0x01452800000e0000 */
[----:B---3--:R2:W3:Y:S02]  /*5310*/  SHFL.IDX PT, R37, R36, 0x1, 0x1c1f ;  /* 0x003c1f0024257f89 */ /* 0x0084e400000e0000 */
.L_x_5474:
[----:B------:R-:W-:-:S13]  /*5320*/  ISETP.GE.AND P2, PT, R39, 0x41, PT ;  /* 0x000000412700780c */ /* 0x000fda0003f46270 */
[----:B------:R-:W-:Y:S05]  /*5330*/  @!P2 BRA `(.L_x_5197) ;  /* 0x00000000002ca947 */ /* 0x000fea0003800000 */
[----:B------:R-:W-:Y:S02]  /*5340*/  ULDC UR4, c[0x0][0x2f4] ;  /* 0x0000bd0000047ab9 */ /* 0x000fe40000000800 */
[----:B------:R-:W-:-:S13]  /*5350*/  ISETP.GE.AND P2, PT, R16, UR4, PT ;  /* 0x0000000410007c0c */ /* 0x000fda000bf46270 */
[----:B---3--:R-:W-:-:S04]  /*5360*/  @!P2 LEA R14, P4, R16, R37, 0x1 ;  /* 0x00000025100ea211 */ /* 0x008fc800078808ff */
[----:B----4-:R-:W-:Y:S02]  /*5370*/  @!P2 LEA.HI.X R15, R16, R9, R17, 0x1, P4 ;  /* 0x00000009100fa211 */ /* 0x010fe400020f0c11 */
[----:B------:R-:W-:-:S13]  /*5380*/  ISETP.GE.AND P4, PT, R2, UR4, PT ;  /* 0x0000000402007c0c */ /* 0x000fda000bf86270 */
[----:B------:R-:W-:-:S04]  /*5390*/  @!P4 LEA R12, P5, R2, R37, 0x1 ;  /* 0x00000025020cc211 */ /* 0x000fc800078a08ff */
[----:B------:R-:W-:Y:S02]  /*53a0*/  @!P4 LEA.HI.X R13, R2, R9, R208, 0x1, P5 ;  /* 0x00000009020dc211 */ /* 0x000fe400028f0cd0 */
[----:B------:R-:W3:Y:S04]  /*53b0*/  @!P2 LDS.128 R8, [R93+0x2000] ;  /* 0x002000005d08a984 */ /* 0x000ee80000000c00 */
[----:B---3--:R-:W-:Y:S04]  /*53c0*/  @!P2 ST.E.128 desc[UR40][R14.64], R8 ;  /* 0x000000080e00a985 */ /* 0x008fe8000c101d28 */
[----:B------:R-:W3:Y:S04]  /*53d0*/  @!P4 LDS.128 R8, [R92+0x2000] ;  /* 0x002000005c08c984 */ /* 0x000ee80000000c00 */
[----:B---3--:R3:W-:Y:S02]  /*53e0*/  @!P4 ST.E.128 desc[UR40][R12.64], R8 ;  /* 0x000000080c00c985 */ /* 0x0087e4000c101d28 */
.L_x_5197:
[----:B------:R-:W-:Y:S05]  /*53f0*/  BSYNC B0 ;  /* 0x0000000000007941 */ /* 0x000fea0003800000 */
.L_x_5177:
[----:B0--34-:R-:W0:Y:S01]  /*5400*/  S2R R8, SR_TID.X ;  /* 0x0000000000087919 */ /* 0x019e220000002100 */
[----:B------:R-:W-:Y:S01]  /*5410*/  @!PT LDS RZ, [RZ] ;  /* 0x00000000fffff984 */ /* 0x000fe20000000800 */
[----:B------:R-:W-:Y:S01]  /*5420*/  @!PT LDS RZ, [RZ] ;  /* 0x00000000fffff984 */ /* 0x000fe20000000800 */
[----:B------:R-:W-:Y:S01]  /*5430*/  @!PT LDS RZ, [RZ] ;  /* 0x00000000fffff984 */ /* 0x000fe20000000800 */
[----:B------:R-:W-:Y:S01]  /*5440*/  @!PT LDS RZ, [RZ] ;  /* 0x00000000fffff984 */ /* 0x000fe20000000800 */
[----:B------:R3:W-:Y:S06]  /*5450*/  MEMBAR.ALL.CTA ;  /* 0x0000000000007992 */ /* 0x0007ec0000008000 */
[----:B---3--:R-:W3:Y:S01]  /*5460*/  FENCE.VIEW.ASYNC.S ;  /* 0x00000000000073c6 */ /* 0x008ee20000000000 */
[----:B------:R-:W-:Y:S05]  /*5470*/  WARPSYNC.ALL ;  /* 0x0000000000007948 */ /* 0x000fea0003800000 */
[----:B------:R-:W-:Y:S01]  /*5480*/  BSSY B0, `(.L_x_5222) ;  /* 0x0000009000007945 */ /* 0x000fe20003800000 */
[----:B0-----:R-:W-:Y:S01]  /*5490*/  LOP3.LUT R8, R8, 0x7f, RZ, 0xc0, !PT ;  /* 0x0000007f08087812 */ /* 0x001fe200078ec0ff */
[----:B---3--:R0:W-:Y:S03]  /*54a0*/  BAR.SYNC.DEFER_BLOCKING R61, 0x80 ;  /* 0x0002003d0000751d */ /* 0x0081e60000010000 */
[----:B------:R-:W-:-:S13]  /*54b0*/  ISETP.NE.AND P2, PT, R8, RZ, PT ;  /* 0x000000ff0800720c */ /* 0x000fda0003f45270 */
[----:B------:R-:W-:-:S05]  /*54c0*/  @!P2 VIADD R8, R86, 0x228a0 ;  /* 0x000228a05608a836 */ /* 0x000fca0000000000 */
[----:B------:R-:W-:-:S04]  /*54d0*/  @!P2 PRMT R8, RZ, 0x654, R8 ;  /* 0x00000654ff08a816 */ /* 0x000fc80000000008 */
[----:B------:R0:W-:Y:S01]  /*54e0*/  @!P2 SYNCS.ARRIVE.TRANS64.RED.A1T0 RZ, [R8+URZ], RZ ;  /* 0x000000ff08ffa9a7 */ /* 0x0001e2000810043f */
[----:B------:R-:W-:Y:S05]  /*54f0*/  @!P3 BRA `(.L_x_5223) ;  /* 0x000000000004b947 */ /* 0x000fea0003800000 */
[----:B------:R-:W-:Y:S01]  /*5500*/  BPT.TRAP 0x1 ;  /* 0x000000040000795c */ /* 0x000fe20000300000 */
.L_x_5223:
[----:B------:R-:W-:Y:S05]  /*5510*/  BSYNC B0 ;  /* 0x0000000000007941 */ /* 0x000fea0003800000 */
.L_x_5222:
[----:B------:R-:W3:Y:S01]  /*5520*/  SYNCS.PHASECHK.TRANS64.TRYWAIT P3, [R86+URZ+0x228b0], R99 ;  /* 0x0228b063560075a7 */ /* 0x000ee2000806017f */
[----:B------:R-:W-:Y:S04]  /*5530*/  BSSY B0, `(.L_x_5224) ;  /* 0x0000002000007945 */ /* 0x000fe80003800000 */
[----:B---3--:R-:W-:Y:S05]  /*5540*/  @!P3 BRA `(.L_x_5225) ;  /* 0x00000154008cb947 */ /* 0x008fea0003800000 */
.L_x_5475:
[----:B------:R-:W-:Y:S05]  /*5550*/  BSYNC B0 ;  /* 0x0000000000007941 */ /* 0x000fea0003800000 */
.L_x_5224:
[----:B------:R-:W-:Y:S01]  /*5560*/  ULDC.64 UR4, c[0x0][0x328] ;  /* 0x0000ca0000047ab9 */ /* 0x000fe20000000a00 */
[----:B------:R-:W-:Y:S01]  /*5570*/  IMAD.IADD R98, R98, 0x1, -R206 ;  /* 0x0000000162627824 */ /* 0x000fe200078e0ace */
[----:B------:R-:W-:Y:S01]  /*5580*/  BSSY B0, `(.L_x_5226) ;  /* 0x0000043000007945 */ /* 0x000fe20003800000 */
[----:B------:R-:W-:Y:S02]  /*5590*/  IMAD R96, R96, UR4, RZ ;  /* 0x0000000460607c24 */ /* 0x000fe4000f8e02ff */
[----:B0-----:R-:W-:-:S04]  /*55a0*/  IMAD.WIDE.U32 R8, R95, UR4, RZ ;  /* 0x000000045f087c25 */ /* 0x001fc8000f8e00ff */
[----:B------:R-:W-:Y:S01]  /*55b0*/  IMAD R95, R95, UR5, R96 ;  /* 0x000000055f5f7c24 */ /* 0x000fe2000f8e0260 */
[----:B------:R-:W-:Y:S01]  /*55c0*/  ULDC.64 UR4, c[0x0][0x338] ;  /* 0x0000ce0000047ab9 */ /* 0x000fe20000000a00 */
[----:B------:R-:W-:Y:S02]  /*55d0*/  IMAD R10, R18, 0x6000, R67 ;  /* 0x00006000120a7824 */ /* 0x000fe400078e0243 */
        /* <DEDUP_REMOVED lines=10> */
[----:B------:R-:W-:Y:S01]  /*5680*/  IMAD R42, R10, 0x2, R27 ;  /* 0x000000020a2a7824 */ /* 0x000fe200078e021b */
[----:B------:R-:W-:Y:S02]  /*5690*/  IADD3 R9, R9, R11, RZ ;  /* 0x0000000b09097210 */ /* 0x000fe40007ffe0ff */
[----:B------:R-:W-:-:S04]  /*56a0*/  LEA R39, P3, R8, UR4, 0x1 ;  /* 0x0000000408277c11 */ /* 0x000fc8000f8608ff */
[----:B------:R-:W-:Y:S01]  /*56b0*/  LEA.HI.X R40, R8, UR5, R9, 0x1, P3 ;  /* 0x0000000508287c11 */ /* 0x000fe200098f0c09 */
[----:B------:R-:W-:Y:S01]  /*56c0*/  IMAD.IADD R8, R63, 0x1, R10 ;  /* 0x000000013f087824 */ /* 0x000fe200078e020a */
[----:B------:R-:W-:Y:S01]  /*56d0*/  ISETP.GE.AND P3, PT, R98, 0x1, PT ;  /* 0x000000016200780c */ /* 0x000fe20003f66270 */
[----:B------:R0:W4:Y:S02]  /*56e0*/  SHFL.IDX PT, R43, R39, RZ, 0x1c1f ;  /* 0x001c1fff272b7589 */ /* 0x00012400000e0000 */
[----:B------:R-:W-:Y:S02]  /*56f0*/  IMAD R44, R8, 0x2, R27 ;  /* 0x00000002082c7824 */ /* 0x000fe400078e021b */
[----:B------:R0:W0:Y:S08]  /*5700*/  SHFL.IDX PT, R41, R40, RZ, 0x1c1f ;  /* 0x001c1fff28297589 */ /* 0x00003000000e0000 */
[----:B------:R-:W-:Y:S05]  /*5710*/  @!P3 BRA `(.L_x_5227) ;  /* 0x0000000000a4b947 */ /* 0x000fea0003800000 */
[----:B------:R-:W-:Y:S02]  /*5720*/  ISETP.NE.AND P5, PT, R79, RZ, PT ;  /* 0x000000ff4f00720c */ /* 0x000fe40003fa5270 */
[----:B------:R-:W-:Y:S02]  /*5730*/  ISETP.NE.AND P4, PT, R80, RZ, PT ;  /* 0x000000ff5000720c */ /* 0x000fe40003f85270 */
[----:B-12---:R-:W-:-:S09]  /*5740*/  PRMT R38, R3, 0x8880, RZ ;  /* 0x0000888003267816 */ /* 0x006fd200000000ff */
[----:B------:R-:W1:Y:S01]  /*5750*/  @P5 LDS.128 R8, [R42] ;  /* 0x000000002a085984 */ /* 0x000e620000000c00 */
[----:B----4-:R-:W-:-:S04]  /*5760*/  @P5 LEA R36, P3, R16, R43, 0x1 ;  /* 0x0000002b10245211 */ /* 0x010fc800078608ff */
[----:B0-----:R-:W-:Y:S02]  /*5770*/  @P5 LEA.HI.X R37, R16, R41, R17, 0x1, P3 ;  /* 0x0000002910255211 */ /* 0x001fe400018f0c11 */
[----:B------:R-:W-:-:S04]  /*5780*/  @P4 LEA R14, P3, R2, R43, 0x1 ;  /* 0x0000002b020e4211 */ /* 0x000fc800078608ff */
[----:B------:R-:W-:Y:S02]  /*5790*/  @P4 LEA.HI.X R15, R2, R41, R208, 0x1, P3 ;  /* 0x00000029020f4211 */ /* 0x000fe400018f0cd0 */
[----:B------:R-:W-:-:S13]  /*57a0*/  ISETP.NE.AND P3, PT, R81, RZ, PT ;  /* 0x000000ff5100720c */ /* 0x000fda0003f65270 */
[----:B------:R-:W-:-:S04]  /*57b0*/  @P3 LEA R12, P6, R216, R43, 0x1 ;  /* 0x0000002bd80c3211 */ /* 0x000fc800078c08ff */
[----:B------:R-:W-:Y:S01]  /*57c0*/  @P3 LEA.HI.X R13, R216, R41, R229, 0x1, P6 ;  /* 0x00000029d80d3211 */ /* 0x000fe200030f0ce5 */
[----:B-1----:R0:W-:Y:S01]  /*57d0*/  @P5 ST.E.128 desc[UR40][R36.64], R8 ;  /* 0x0000000824005985 */ /* 0x0021e2000c101d28 */
        /* <DEDUP_REMOVED lines=29> */
.L_x_5227:
[----:B------:R-:W-:Y:S05]  /*59b0*/  BSYNC B0 ;  /* 0x0000000000007941 */ /* 0x000fea0003800000 */
.L_x_5226:
[----:B------:R-:W-:Y:S01]  /*59c0*/  ISETP.GE.AND P3, PT, R98, 0x41, PT ;  /* 0x000000416200780c */ /* 0x000fe20003f66270 */
[----:B0-----:R0:W0:Y:S01]  /*59d0*/  SHFL.IDX PT, R41, R40, 0x1, 0x1c1f ;  /* 0x003c1f0028297f89 */ /* 0x00102200000e0000 */
[----:B------:R-:W-:Y:S03]  /*59e0*/  BSSY B0, `(.L_x_5228) ;  /* 0x000002c000007945 */ /* 0x000fe60003800000 */
[----:B------:R-:W0:Y:S08]  /*59f0*/  SHFL.IDX PT, R39, R39, 0x1, 0x1c1f ;  /* 0x003c1f0027277f89 */ /* 0x000e3000000e0000 */
[----:B------:R-:W-:Y:S05]  /*5a00*/  @!P3 BRA `(.L_x_5229) ;  /* 0x0000000000a4b947 */ /* 0x000fea0003800000 */
[----:B------:R-:W-:Y:S02]  /*5a10*/  ISETP.NE.AND P5, PT, R79, RZ, PT ;  /* 0x000000ff4f00720c */ /* 0x000fe40003fa5270 */
[----:B------:R-:W-:Y:S02]  /*5a20*/  ISETP.NE.AND P4, PT, R80, RZ, PT ;  /* 0x000000ff5000720c */ /* 0x000fe40003f85270 */
[----:B-12---:R-:W-:-:S09]  /*5a30*/  PRMT R38, R3, 0x8880, RZ ;  /* 0x0000888003267816 */ /* 0x006fd200000000ff */
[----:B------:R-:W1:Y:S01]  /*5a40*/  @P5 LDS.128 R8, [R42+0x2000] ;  /* 0x002000002a085984 */ /* 0x000e620000000c00 */
[----:B0-----:R-:W-:-:S04]  /*5a50*/  @P5 LEA R36, P3, R16, R39, 0x1 ;  /* 0x0000002710245211 */ /* 0x001fc800078608ff */
[----:B------:R-:W-:Y:S02]  /*5a60*/  @P5 LEA.HI.X R37, R16, R41, R17, 0x1, P3 ;  /* 0x0000002910255211 */ /* 0x000fe400018f0c11 */
[----:B------:R-:W-:-:S04]  /*5a70*/  @P4 LEA R14, P3, R2, R39, 0x1 ;  /* 0x00000027020e4211 */ /* 0x000fc800078608ff */
[----:B------:R-:W-:Y:S02]  /*5a80*/  @P4 LEA.HI.X R15, R2, R41, R208, 0x1, P3 ;  /* 0x00000029020f4211 */ /* 0x000fe400018f0cd0 */
[----:B------:R-:W-:-:S13]  /*5a90*/  ISETP.NE.AND P3, PT, R81, RZ, PT ;  /* 0x000000ff5100720c */ /* 0x000fda0003f65270 */
[----:B------:R-:W-:-:S04]  /*5aa0*/  @P3 LEA R12, P6, R216, R39, 0x1 ;  /* 0x00000027d80c3211 */ /* 0x000fc800078c08ff */
        /* <DEDUP_REMOVED lines=31> */
.L_x_5229:
[----:B------:R-:W-:Y:S05]  /*5ca0*/  BSYNC B0 ;  /* 0x0000000000007941 */ /* 0x000fea0003800000 */
.L_x_5228:
[----:B------:R-:W-:Y:S01]  /*5cb0*/  @!PT LDS RZ, [RZ] ;  /* 0x00000000fffff984 */ /* 0x000fe20000000800 */
[----:B------:R-:W-:Y:S01]  /*5cc0*/  @!PT LDS RZ, [RZ] ;  /* 0x00000000fffff984 */ /* 0x000fe20000000800 */
[----:B------:R-:W-:Y:S01]  /*5cd0*/  @!PT LDS RZ, [RZ] ;  /* 0x00000000fffff984 */ /* 0x000fe20000000800 */
[----:B------:R-:W-:Y:S01]  /*5ce0*/  @!PT LDS RZ, [RZ] ;  /* 0x00000000fffff984 */ /* 0x000fe20000000800 */
[----:B------:R5:W-:Y:S06]  /*5cf0*/  MEMBAR.ALL.CTA ;  /* 0x0000000000007992 */ /* 0x000bec0000008000 */
[----:B-----5:R-:W5:Y:S01]  /*5d00*/  FENCE.VIEW.ASYNC.S ;  /* 0x00000000000073c6 */ /* 0x020f620000000000 */
[----:B-1-3--:R-:W-:Y:S01]  /*5d10*/  @!P2 VIADD R86, R86, 0x228c0 ;  /* 0x000228c05656a836 */ /* 0x00afe20000000000 */
        /* <DEDUP_REMOVED lines=15> */
.L_x_5172:
[----:B------:R-:W0:Y:S01]  /*5e10*/  LDC R0, c[0x0][0x448] ;  /* 0x00011200ff007b82 */ /* 0x000e220000000800 */
        /* <DEDUP_REMOVED lines=23> */
[----:B0-----:R-:W-:Y:S01]  /*5f90*/  ISETP.NE.AND P1, PT, R0, 0x1, PT ;  /* 0x000000010000780c */ /* 0x001fe20003f25270 */
[----:B------:R-:W-:Y:S01]  /*5fa0*/  VIADD R0, R223, 0x7f ;  /* 0x0000007fdf007836 */ /* 0x000fe20000000000 */
[----:B------:R-:W-:-:S02]  /*5fb0*/  CS2R R56, SRZ ;  /* 0x0000000000387805 */ /* 0x000fc4000001ff00 */
[----:B--2---:R-:W-:Y:S02]  /*5fc0*/  CS2R R92, SRZ ;  /* 0x00000000005c7805 */ /* 0x004fe4000001ff00 */
        /* <DEDUP_REMOVED lines=9> */
[----:B------:R-:W0:Y:S01]  /*6060*/  @P1 LDC R3, c[0x0][0x44c] ;  /* 0x00011300ff031b82 */ /* 0x000e220000000800 */
[----:B------:R-:W-:Y:S02]  /*6070*/  CS2R R164, SRZ ;  /* 0x0000000000a47805 */ /* 0x000fe4000001ff00 */
[----:B------:R-:W-:-:S02]  /*6080*/  CS2R R94, SRZ ;  /* 0x00000000005e7805 */ /* 0x000fc4000001ff00 */
[----:B------:R-:W-:Y:S02]  /*6090*/  CS2R R90, SRZ ;  /* 0x00000000005a7805 */ /* 0x000fe4000001ff00 */
[----:B------:R-:W-:Y:S02]  /*60a0*/  CS2R R162, SRZ ;  /* 0x0000000000a27805 */ /* 0x000fe4000001ff00 */
[----:B------:R-:W-:Y:S01]  /*60b0*/  CS2R R38, SRZ ;  /* 0x0000000000267805 */ /* 0x000fe2000001ff00 */
[----:B------:R-:W-:Y:S01]  /*60c0*/  IMAD.MOV.U32 R86, RZ, RZ, RZ ;  /* 0x000000ffff567224 */ /* 0x000fe200078e00ff */
[----:B------:R-:W-:Y:S01]  /*60d0*/  CS2R R82, SRZ ;  /* 0x0000000000527805 */ /* 0x000fe2000001ff00 */
[----:B------:R-:W1:Y:S01]  /*60e0*/  @P1 LDC R4, c[0x0][0x450] ;  /* 0x00011400ff041b82 */ /* 0x000e620000000800 */
        /* <DEDUP_REMOVED lines=15> */
[----:B0-----:R-:W-:Y:S01]  /*61e0*/  @P1 IMAD.HI.U32 R3, R0, R3, RZ ;  /* 0x0000000300031227 */ /* 0x001fe200078e00ff */
[----:B------:R-:W-:-:S02]  /*61f0*/  CS2R R152, SRZ ;  /* 0x0000000000987805 */ /* 0x000fc4000001ff00 */
[----:B----4-:R-:W-:Y:S02]  /*6200*/  CS2R R42, SRZ ;  /* 0x00000000002a7805 */ /* 0x010fe4000001ff00 */
[----:B------:R-:W-:Y:S02]  /*6210*/  CS2R R40, SRZ ;  /* 0x0000000000287805 */ /* 0x000fe4000001ff00 */
[----:B------:R-:W-:Y:S02]  /*6220*/  CS2R R14, SRZ ;  /* 0x00000000000e7805 */ /* 0x000fe4000001ff00 */
[----:B------:R-:W-:Y:S01]  /*6230*/  CS2R R36, SRZ ;  /* 0x0000000000247805 */ /* 0x000fe2000001ff00 */
[----:B------:R-:W-:Y:S01]  /*6240*/  IMAD.MOV.U32 R6, RZ, RZ, RZ ;  /* 0x000000ffff067224 */ /* 0x000fe200078e00ff */
[----:B------:R-:W-:Y:S02]  /*6250*/  CS2R R10, SRZ ;  /* 0x00000000000a7805 */ /* 0x000fe4000001ff00 */
[----:B-1----:R-:W-:-:S02]  /*6260*/  @P1 SHF.R.U32.HI R0, RZ, R4, R3 ;  /* 0x00000004ff001219 */ /* 0x002fc40000011603 */
[----:B------:R-:W-:Y:S02]  /*6270*/  CS2R R28, SRZ ;  /* 0x00000000001c7805 */ /* 0x000fe4000001ff00 */
[----:B------:R-:W-:Y:S02]  /*6280*/  PLOP3.LUT P1, PT, PT, PT, PT, 0x80, 0x0 ;  /* 0x000000000000781c */ /* 0x000fe40003f2f070 */
[----:B------:R-:W-:Y:S02]  /*6290*/  IADD3 R0, R89, R0, RZ ;  /* 0x0000000059007210 */ /* 0x000fe40007ffe0ff */
[----:B------:R-:W-:-:S03]  /*62a0*/  CS2R R88, SRZ ;  /* 0x0000000000587805 */ /* 0x000fc6000001ff00 */
[----:B------:R-:W-:-:S05]  /*62b0*/  IMAD.HI R0, R0, 0x2aaaaaab, RZ ;  /* 0x2aaaaaab00007827 */ /* 0x000fca00078e02ff */
[----:B------:R-:W-:-:S04]  /*62c0*/  SHF.R.U32.HI R3, RZ, 0x1f, R0 ;  /* 0x0000001fff037819 */ /* 0x000fc80000011600 */
[----:B------:R-:W-:Y:S01]  /*62d0*/  LEA.HI.SX32 R3, R0, R3, 0x1c ;  /* 0x0000000300037211 */ /* 0x000fe200078fe2ff */
[----:B------:R-:W-:-:S03]  /*62e0*/  IMAD.MOV.U32 R0, RZ, RZ, RZ ;  /* 0x000000ffff007224 */ /* 0x000fc600078e00ff */
[----:B------:R-:W-:-:S04]  /*62f0*/  VIMNMX R172, R172, R3, PT ;  /* 0x00000003acac7248 */ /* 0x000fc80003fe0100 */
[----:B------:R-:W-:Y:S01]  /*6300*/  ISETP.GE.AND P2, PT, R172, 0x1, PT ;  /* 0x00000001ac00780c */ /* 0x000fe20003f46270 */
[----:B------:R-:W-:-:S12]  /*6310*/  @P0 BRA `(.L_x_5231) ;  /* 0x00000000000c0947 */ /* 0x000fd80003800000 */
[----:B------:R-:W0:Y:S01]  /*6320*/  FENCE.VIEW.ASYNC.G ;  /* 0x00000000000073c6 */ /* 0x000e220000000100 */
[----:B------:R-:W-:Y:S05]  /*6330*/  WARPSYNC.ALL ;  /* 0x0000000000007948 */ /* 0x000fea0003800000 */
[----:B0-----:R-:W-:Y:S06]  /*6340*/  BAR.ARV 0xc, 0x180 ;  /* 0x0306000000007b1d */ /* 0x001fec0000002000 */
.L_x_5231:
        /* <DEDUP_REMOVED lines=11> */
.L_x_5478:
[----:B01----:R-:W-:Y:S01]  /*6400*/  LEA.HI R0, R14, R14, RZ, 0x1 ;  /* 0x0000000e0e007211 */ /* 0x003fe200078f08ff */
[----:B------:R-:W-:Y:S01]  /*6410*/  BSSY B6, `(.L_x_5234) ;  /* 0x0000019000067945 */ /* 0x000fe20003800000 */
[----:B------:R-:W-:Y:S02]  /*6420*/  IADD3 R26, R19, 0x18400, RZ ;  /* 0x00018400131a7810 */ /* 0x000fe40007ffe0ff */
        /* <DEDUP_REMOVED lines=23> */
.L_x_5235:
[----:B------:R-:W-:Y:S05]  /*65a0*/  BSYNC B6 ;  /* 0x0000000000067941 */ /* 0x000fea0003800000 */
.L_x_5234:
        /* <DEDUP_REMOVED lines=13> */
.L_x_5239:
[----:B-1----:R1:W2:Y:S02]  /*6680*/  SYNCS.PHASECHK.TRANS64.TRYWAIT P0, [R19+URZ+0x22800], R0 ;  /* 0x02280000130075a7 */ /* 0x0022a4000800017f */
[----:B--2---:R-:W-:Y:S05]  /*6690*/  @!P0 NANOSLEEP.SYNCS 0x989680 ;  /* 0x009896800000895d */ /* 0x004fea0003900000 */
[----:B------:R-:W2:Y:S02]  /*66a0*/  @!P0 SYNCS.PHASECHK.TRANS64 P0, [R19+URZ+0x22800], R0 ;  /* 0x02280000130085a7 */ /* 0x000ea4000800007f */
[----:B--2---:R-:W-:Y:S05]  /*66b0*/  @!P0 BRA `(.L_x_5239) ;  /* 0xfffffffc00f08947 */ /* 0x004fea000383ffff */
.L_x_5238:
[----:B------:R-:W-:Y:S05]  /*66c0*/  BSYNC B0 ;  /* 0x0000000000007941 */ /* 0x000fea0003800000 */
.L_x_5237:
[----:B------:R-:W-:Y:S05]  /*66d0*/  BRA `(.L_x_5240) ;  /* 0x0000002c00747947 */ /* 0x000fea0003800000 */
.L_x_5236:
        /* <DEDUP_REMOVED lines=30> */
.L_x_5242:
[----:B------:R-:W-:Y:S05]  /*68c0*/  BSYNC B6 ;  /* 0x0000000000067941 */ /* 0x000fea0003800000 */
.L_x_5241:
[----:B------:R-:W-:Y:S01]  /*68d0*/  ULDC.U8 UR4, c[0x0][0x410] ;  /* 0x0001040000047ab9 */ /* 0x000fe20000000000 */
[----:B------:R-:W-:Y:S01]  /*68e0*/  BSSY B0, `(.L_x_5243) ;  /* 0x00002b4000007945 */ /* 0x000fe20003800000 */
[----:B------:R-:W-:Y:S02]  /*68f0*/  ISETP.NE.AND P0, PT, RZ, UR4, PT ;  /* 0x00000004ff007c0c */ /* 0x000fe4000bf05270 */
[----:B------:R-:W-:-:S11]  /*6900*/  IADD3 R33, R206, R223, RZ ;  /* 0x000000dfce217210 */ /* 0x000fd60007ffe0ff */
[----:B------:R-:W-:Y:S05]  /*6910*/  @!P0 BRA `(.L_x_5244) ;  /* 0x0000001400908947 */ /* 0x000fea0003800000 */
[----:B------:R-:W0:Y:S01]  /*6920*/  LDC R21, c[0x0][0x448] ;  /* 0x00011200ff157b82 */ /* 0x000e220000000800 */
[----:B------:R-:W1:Y:S01]  /*6930*/  S2R R28, SR_TID.X ;  /* 0x00000000001c7919 */ /* 0x000e620000002100 */
[----:B------:R-:W-:Y:S01]  /*6940*/  ULDC.64 UR4, c[0x0][0x3f8] ;  /* 0x0000fe0000047ab9 */ /* 0x000fe20000000a00 */
[----:B------:R-:W-:Y:S01]  /*6950*/  ULDC.64 UR6, c[0x0][0x408] ;  /* 0x0001020000067ab9 */ /* 0x000fe20000000a00 */
[----:B------:R-:W-:Y:S02]  /*6960*/  IMAD.MOV.U32 R8, RZ, RZ, R26 ;  /* 0x000000ffff087224 */ /* 0x000fe400078e001a */
[----:B------:R-:W-:Y:S02]  /*6970*/  IMAD.MOV.U32 R9, RZ, RZ, R29 ;  /* 0x000000ffff097224 */ /* 0x000fe400078e001d */
[----:B------:R-:W-:Y:S02]  /*6980*/  IMAD.MOV.U32 R10, RZ, RZ, R24 ;  /* 0x000000ffff0a7224 */ /* 0x000fe400078e0018 */
[----:B------:R-:W-:Y:S01]  /*6990*/  IMAD.MOV.U32 R11, RZ, RZ, R31 ;  /* 0x000000ffff0b7224 */ /* 0x000fe200078e001f */
[----:B0-----:R-:W-:Y:S01]  /*69a0*/  ISETP.NE.AND P0, PT, R21, 0x1, PT ;  /* 0x000000011500780c */ /* 0x001fe20003f05270 */
[----:B-1----:R-:W-:-:S12]  /*69b0*/  VIADD R28, R28, 0xffffff80 ;  /* 0xffffff801c1c7836 */ /* 0x002fd80000000000 */
[----:B------:R-:W0:Y:S01]  /*69c0*/  @P0 LDC R0, c[0x0][0x44c] ;  /* 0x00011300ff000b82 */ /* 0x000e220000000800 */
[----:B------:R-:W-:-:S04]  /*69d0*/  SHF.R.S32.HI R20, RZ, 0x1f, R28 ;  /* 0x0000001fff147819 */ /* 0x000fc8000001141c */
[----:B------:R-:W-:-:S03]  /*69e0*/  LEA.HI R20, R20, R28, RZ, 0x2 ;  /* 0x0000001c14147211 */ /* 0x000fc600078f10ff */
[----:B------:R-:W1:Y:S01]  /*69f0*/  @P0 LDC R5, c[0x0][0x450] ;  /* 0x00011400ff050b82 */ /* 0x000e620000000800 */
[----:B------:R-:W-:-:S05]  /*6a00*/  LOP3.LUT R20, R20, 0xfffffffc, RZ, 0xc0, !PT ;  /* 0xfffffffc14147812 */ /* 0x000fca00078ec0ff */
[----:B------:R-:W-:-:S04]  /*6a10*/  IMAD.IADD R20, R28, 0x1, -R20 ;  /* 0x000000011c147824 */ /* 0x000fc800078e0a14 */
[----:B------:R-:W-:-:S04]  /*6a20*/  IMAD R3, R20, 0x40, R33 ;  /* 0x0000004014037824 */ /* 0x000fc800078e0221 */
[----:B0-----:R-:W-:-:S05]  /*6a30*/  @P0 IMAD.HI.U32 R0, R3, R0, RZ ;  /* 0x0000000003000227 */ /* 0x001fca00078e00ff */
[----:B-1----:R-:W-:-:S04]  /*6a40*/  @P0 SHF.R.U32.HI R3, RZ, R5, R0 ;  /* 0x00000005ff030219 */ /* 0x002fc80000011600 */
[----:B------:R-:W-:Y:S01]  /*6a50*/  SHF.R.S32.HI R0, RZ, 0x1f, R3 ;  /* 0x0000001fff007819 */ /* 0x000fe20000011403 */
[----:B------:R-:W-:-:S04]  /*6a60*/  IMAD.WIDE.U32 R8, R3, UR4, R8 ;  /* 0x0000000403087c25 */ /* 0x000fc8000f8e0008 */
[C---:B------:R-:W-:Y:S02]  /*6a70*/  IMAD R4, R0.reuse, UR4, RZ ;  /* 0x0000000400047c24 */ /* 0x040fe4000f8e02ff */
[----:B------:R-:W-:Y:S02]  /*6a80*/  IMAD R0, R0, UR6, RZ ;  /* 0x0000000600007c24 */ /* 0x000fe4000f8e02ff */
[C---:B------:R-:W-:Y:S01]  /*6a90*/  IMAD R5, R3.reuse, UR5, R4 ;  /* 0x0000000503057c24 */ /* 0x040fe2000f8e0204 */
[----:B------:R-:W-:Y:S01]  /*6aa0*/  ULDC.64 UR4, c[0x0][0x3e8] ;  /* 0x0000fa0000047ab9 */ /* 0x000fe20000000a00 */
[----:B------:R-:W-:Y:S01]  /*6ab0*/  IMAD.WIDE.U32 R10, R3, UR6, R10 ;  /* 0x00000006030a7c25 */ /* 0x000fe2000f8e000a */
[----:B------:R-:W-:Y:S01]  /*6ac0*/  LEA R4, P0, R8, UR4, 0x1 ;  /* 0x0000000408047c11 */ /* 0x000fe2000f8008ff */
[----:B------:R-:W-:Y:S01]  /*6ad0*/  UMOV UR4, 0xffffffff ;  /* 0xffffffff00047882 */ /* 0x000fe20000000000 */
[----:B------:R-:W-:Y:S01]  /*6ae0*/  IADD3 R5, R9, R5, RZ ;  /* 0x0000000509057210 */ /* 0x000fe20007ffe0ff */
[----:B------:R-:W-:Y:S01]  /*6af0*/  IMAD R3, R3, UR7, R0 ;  /* 0x0000000703037c24 */ /* 0x000fe2000f8e0200 */
[----:B------:R-:W-:-:S02]  /*6b00*/  ULDC.64 UR6, c[0x0][0x400] ;  /* 0x0001000000067ab9 */ /* 0x000fc40000000a00 */
[----:B------:R-:W-:Y:S01]  /*6b10*/  LEA R7, P1, R10, UR6, 0x1 ;  /* 0x000000060a077c11 */ /* 0x000fe2000f8208ff */
[----:B------:R-:W-:Y:S01]  /*6b20*/  IMAD.IADD R3, R11, 0x1, R3 ;  /* 0x000000010b037824 */ /* 0x000fe200078e0203 */
[----:B------:R-:W-:-:S04]  /*6b30*/  LEA.HI.X R6, R8, UR5, R5, 0x1, P0 ;  /* 0x0000000508067c11 */ /* 0x000fc800080f0c05 */
[----:B------:R-:W-:Y:S01]  /*6b40*/  LEA.HI.X R8, R10, UR7, R3, 0x1, P1 ;  /* 0x000000070a087c11 */ /* 0x000fe200088f0c03 */
[----:B------:R-:W-:Y:S06]  /*6b50*/  BRA.DIV UR4, `(.L_x_5245) ;  /* 0x0000014204587947 */ /* 0x000fec000b800000 */
[----:B------:R0:W1:Y:S04]  /*6b60*/  SHFL.IDX PT, R3, R6, RZ, 0x1c1f ;  /* 0x001c1fff06037589 */ /* 0x00006800000e0000 */
[----:B------:R0:W2:Y:S04]  /*6b70*/  SHFL.IDX PT, R0, R4, RZ, 0x1c1f ;  /* 0x001c1fff04007589 */ /* 0x0000a800000e0000 */
[----:B------:R0:W3:Y:S04]  /*6b80*/  SHFL.IDX PT, R5, R8, RZ, 0x1c1f ;  /* 0x001c1fff08057589 */ /* 0x0000e800000e0000 */
[----:B------:R0:W4:Y:S02]  /*6b90*/  SHFL.IDX PT, R14, R7, RZ, 0x1c1f ;  /* 0x001c1fff070e7589 */ /* 0x00012400000e0000 */
.L_x_5484:
        /* <DEDUP_REMOVED lines=10> */
[----:B--2---:R-:W-:Y:S01]  /*6c40*/  IMAD.MOV.U32 R10, RZ, RZ, R0 ;  /* 0x000000ffff0a7224 */ /* 0x004fe200078e0000 */
[----:B------:R-:W-:Y:S01]  /*6c50*/  ISETP.GE.AND P3, PT, R211, UR4, PT ;  /* 0x00000004d3007c0c */ /* 0x000fe2000bf66270 */
[----:B-1----:R-:W-:Y:S01]  /*6c60*/  IMAD.MOV.U32 R11, RZ, RZ, R3 ;  /* 0x000000ffff0b7224 */ /* 0x002fe200078e0003 */
[----:B------:R-:W-:Y:S01]  /*6c70*/  ISETP.GE.AND P2, PT, R204, UR4, PT ;  /* 0x00000004cc007c0c */ /* 0x000fe2000bf46270 */
[----:B---3--:R-:W-:Y:S01]  /*6c80*/  IMAD.MOV.U32 R15, RZ, RZ, R5 ;  /* 0x000000ffff0f7224 */ /* 0x008fe200078e0005 */
[----:B------:R-:W-:-:S09]  /*6c90*/  CS2R R28, SRZ ;  /* 0x00000000001c7805 */ /* 0x000fd2000001ff00 */
[C---:B------:R-:W-:Y:S01]  /*6ca0*/  @!P3 IMAD.SHL.U32 R35, R211.reuse, 0x2, RZ ;  /* 0x00000002d323b824 */ /* 0x040fe200078e00ff */
[----:B------:R-:W-:Y:S02]  /*6cb0*/  CS2R R30, SRZ ;  /* 0x00000000001e7805 */ /* 0x000fe4000001ff00 */
[----:B------:R-:W-:Y:S01]  /*6cc0*/  CS2R R24, SRZ ;  /* 0x0000000000187805 */ /* 0x000fe2000001ff00 */
[----:B------:R-:W-:Y:S01]  /*6cd0*/  @!P2 IMAD.WIDE R10, R204, 0x2, R10 ;  /* 0x00000002cc0aa825 */ /* 0x000fe200078e020a */
[-C--:B------:R-:W-:Y:S02]  /*6ce0*/  @!P3 IADD3 R26, P0, R0, R35.reuse, RZ ;  /* 0x00000023001ab210 */ /* 0x080fe40007f1e0ff */
[----:B----4-:R-:W-:Y:S01]  /*6cf0*/  @!P3 IADD3 R34, P1, R14, R35, RZ ;  /* 0x000000230e22b210 */ /* 0x010fe20007f3e0ff */
        /* <DEDUP_REMOVED lines=9> */
.L_x_5247:
[----:B------:R-:W-:Y:S05]  /*6d90*/  BSYNC B1 ;  /* 0x0000000000017941 */ /* 0x000fea0003800000 */
.L_x_5246:
[----:B-1---5:R-:W-:Y:S01]  /*6da0*/  IMAD.MOV.U32 R3, RZ, RZ, R31 ;  /* 0x000000ffff037224 */ /* 0x022fe200078e001f */
[----:B--2---:R-:W-:Y:S01]  /*6db0*/  MOV R0, R30 ;  /* 0x0000001e00007202 */ /* 0x004fe20000000f00 */
[----:B---3--:R-:W-:Y:S01]  /*6dc0*/  IMAD.MOV.U32 R5, RZ, RZ, R20 ;  /* 0x000000ffff057224 */ /* 0x008fe200078e0014 */
[----:B------:R-:W-:Y:S01]  /*6dd0*/  UMOV UR4, 0xffffffff ;  /* 0xffffffff00047882 */ /* 0x000fe20000000000 */
        /* <DEDUP_REMOVED lines=9> */
[----:B------:R-:W-:-:S02]  /*6e70*/  PRMT R43, R43, 0x5410, R3 ;  /* 0x000054102b2b7816 */ /* 0x000fc40000000003 */
[----:B------:R-:W-:Y:S02]  /*6e80*/  CS2R R26, SRZ ;  /* 0x00000000001a7805 */ /* 0x000fe4000001ff00 */
[----:B------:R-:W-:Y:S01]  /*6e90*/  PRMT R44, R5, 0x5410, R9 ;  /* 0x00005410052c7816 */ /* 0x000fe20000000009 */
[----:B------:R-:W-:Y:S06]  /*6ea0*/  BRA.DIV UR4, `(.L_x_5248) ;  /* 0x0000013e04f47947 */ /* 0x000fec000b800000 */
[----:B------:R1:W2:Y:S04]  /*6eb0*/  SHFL.IDX PT, R3, R6, 0x1, 0x1c1f ;  /* 0x003c1f0006037f89 */ /* 0x0002a800000e0000 */
[----:B------:R1:W3:Y:S04]  /*6ec0*/  SHFL.IDX PT, R0, R4, 0x1, 0x1c1f ;  /* 0x003c1f0004007f89 */ /* 0x0002e800000e0000 */
[----:B------:R1:W0:Y:S04]  /*6ed0*/  SHFL.IDX PT, R5, R8, 0x1, 0x1c1f ;  /* 0x003c1f0008057f89 */ /* 0x00022800000e0000 */
[----:B----4-:R1:W4:Y:S02]  /*6ee0*/  SHFL.IDX PT, R14, R7, 0x1, 0x1c1f ;  /* 0x003c1f00070e7f89 */ /* 0x01032400000e0000 */
.L_x_5490:
[----:B01----:R-:W5:Y:S04]  /*6ef0*/  LDL R6, [R1+0x3c] ;  /* 0x00003c0001067983 */ /* 0x003f680000100800 */
[----:B------:R-:W2:Y:S01]  /*6f00*/  LDL R39, [R1+0x40] ;  /* 0x0000400001277983 */ /* 0x000ea20000100800 */
[----:B------:R-:W-:Y:S01]  /*6f10*/  IADD3 R33, R33, 0x40, RZ ;  /* 0x0000004021217810 */ /* 0x000fe20007ffe0ff */
[----:B------:R-:W-:Y:S01]  /*6f20*/  BSSY B1, `(.L_x_5249) ;  /* 0x0000022000017945 */ /* 0x000fe20003800000 */
[----:B------:R-:W-:Y:S02]  /*6f30*/  CS2R R8, SRZ ;  /* 0x0000000000087805 */ /* 0x000fe4000001ff00 */
[----:B------:R-:W-:Y:S02]  /*6f40*/  CS2R R12, SRZ ;  /* 0x00000000000c7805 */ /* 0x000fe4000001ff00 */
[----:B------:R-:W-:-:S02]  /*6f50*/  ISETP.GE.AND P0, PT, R33, R38, PT ;  /* 0x000000262100720c */ /* 0x000fc40003f06270 */
[----:B------:R-:W-:Y:S02]  /*6f60*/  CS2R R10, SRZ ;  /* 0x00000000000a7805 */ /* 0x000fe4000001ff00 */
[----:B-----5:R-:W-:-:S04]  /*6f70*/  LEA.HI R4, R6, R6, RZ, 0x1 ;  /* 0x0000000606047211 */ /* 0x020fc800078f08ff */
[----:B------:R-:W-:Y:S01]  /*6f80*/  LOP3.LUT R4, R4, 0xfffffffe, RZ, 0xc0, !PT ;  /* 0xfffffffe04047812 */ /* 0x000fe200078ec0ff */
[----:B--2---:R-:W-:-:S04]  /*6f90*/  IMAD.SHL.U32 R33, R39, 0x40, RZ ;  /* 0x0000004027217824 */ /* 0x004fc800078e00ff */
[----:B------:R-:W-:-:S05]  /*6fa0*/  IMAD.IADD R4, R6, 0x1, -R4 ;  /* 0x0000000106047824 */ /* 0x000fca00078e0a04 */
[----:B------:R-:W-:Y:S01]  /*6fb0*/  SHF.L.U32 R36, R4, 0x1f, RZ ;  /* 0x0000001f04247819 */ /* 0x000fe200000006ff */
[----:B------:R-:W-:Y:S06]  /*6fc0*/  @P0 BRA `(.L_x_5250) ;  /* 0x00000000005c0947 */ /* 0x000fec0003800000 */
[----:B------:R-:W2:Y:S01]  /*6fd0*/  LDL R15, [R1+0x48] ;  /* 0x00004800010f7983 */ /* 0x000ea20000100800 */
[----:B------:R-:W-:Y:S01]  /*6fe0*/  ULDC UR4, c[0x0][0x3f4] ;  /* 0x0000fd0000047ab9 */ /* 0x000fe20000000800 */
[----:B---3--:R-:W-:Y:S01]  /*6ff0*/  IMAD.MOV.U32 R6, RZ, RZ, R0 ;  /* 0x000000ffff067224 */ /* 0x008fe200078e0000 */
[----:B------:R-:W-:Y:S01]  /*7000*/  ISETP.GE.AND P3, PT, R211, UR4, PT ;  /* 0x00000004d3007c0c */ /* 0x000fe2000bf66270 */
[----:B------:R-:W-:Y:S01]  /*7010*/  IMAD.MOV.U32 R7, RZ, RZ, R3 ;  /* 0x000000ffff077224 */ /* 0x000fe200078e0003 */
[----:B------:R-:W-:Y:S02]  /*7020*/  ISETP.GE.AND P2, PT, R204, UR4, PT ;  /* 0x00000004cc007c0c */ /* 0x000fe4000bf46270 */
[----:B------:R-:W-:-:S09]  /*7030*/  CS2R R12, SRZ ;  /* 0x00000000000c7805 */ /* 0x000fd2000001ff00 */
[C---:B------:R-:W-:Y:S01]  /*7040*/  @!P3 IMAD.SHL.U32 R9, R211.reuse, 0x2, RZ ;  /* 0x00000002d309b824 */ /* 0x040fe200078e00ff */
[----:B------:R-:W-:Y:S02]  /*7050*/  CS2R R26, SRZ ;  /* 0x00000000001a7805 */ /* 0x000fe4000001ff00 */
[----:B------:R-:W-:Y:S01]  /*7060*/  CS2R R10, SRZ ;  /* 0x00000000000a7805 */ /* 0x000fe2000001ff00 */
[----:B------:R-:W-:Y:S01]  /*7070*/  @!P2 IMAD.WIDE R6, R204, 0x2, R6 ;  /* 0x00000002cc06a825 */ /* 0x000fe200078e0206 */
[-C--:B------:R-:W-:Y:S02]  /*7080*/  @!P3 IADD3 R34, P0, R0, R9.reuse, RZ ;  /* 0x000000090022b210 */ /* 0x080fe40007f1e0ff */
[----:B----4-:R-:W-:Y:S02]  /*7090*/  @!P3 IADD3 R4, P1, R14, R9, RZ ;  /* 0x000000090e04b210 */ /* 0x010fe40007f3e0ff */
[----:B------:R0:W5:Y:S01]  /*70a0*/  @!P2 LD.E.64 R12, desc[UR40][R6.64] ;  /* 0x00000028060ca980 */ /* 0x000162000c101b00 */
[----:B--2---:R-:W-:Y:S01]  /*70b0*/  @!P3 SHF.L.U64.HI R8, R211, 0x1, R15 ;  /* 0x00000001d308b819 */ /* 0x004fe2000001020f */
[----:B------:R-:W-:-:S03]  /*70c0*/  IMAD.MOV.U32 R15, RZ, RZ, R5 ;  /* 0x000000ffff0f7224 */ /* 0x000fc600078e0005 */
[----:B------:R-:W-:Y:S01]  /*70d0*/  @!P3 IADD3.X R5, R5, R8, RZ, P1, !PT ;  /* 0x000000080505b210 */ /* 0x000fe20000ffe4ff */
[----:B------:R-:W-:Y:S01]  /*70e0*/  @!P3 IMAD.X R35, R3, 0x1, R8, P0 ;  /* 0x000000010323b824 */ /* 0x000fe200000e0608 */
[----:B------:R-:W-:Y:S01]  /*70f0*/  CS2R R8, SRZ ;  /* 0x0000000000087805 */ /* 0x000fe2000001ff00 */
[----:B------:R-:W-:-:S03]  /*7100*/  @!P2 IMAD.WIDE R14, R204, 0x2, R14 ;  /* 0x00000002cc0ea825 */ /* 0x000fc600078e020e */
[----:B------:R0:W5:Y:S04]  /*7110*/  @!P3 LD.E.64 R10, desc[UR40][R34.64] ;  /* 0x00000028220ab980 */ /* 0x000168000c101b00 */
[----:B------:R0:W5:Y:S04]  /*7120*/  @!P2 LD.E.64 R26, desc[UR40][R14.64] ;  /* 0x000000280e1aa980 */ /* 0x000168000c101b00 */
[----:B------:R0:W5:Y:S02]  /*7130*/  @!P3 LD.E.64 R8, desc[UR40][R4.64] ;  /* 0x000000280408b980 */ /* 0x000164000c101b00 */
.L_x_5250:
[----:B------:R-:W-:Y:S05]  /*7140*/  BSYNC B1 ;  /* 0x0000000000017941 */ /* 0x000fea0003800000 */
.L_x_5249:
[----:B0-----:R-:W0:Y:S01]  /*7150*/  S2R R15, SR_TID.X ;  /* 0x00000000000f7919 */ /* 0x001e220000002100 */
[----:B------:R-:W1:Y:S01]  /*7160*/  SYNCS.PHASECHK.TRANS64.TRYWAIT P0, [R19+URZ+0x22800], R36 ;  /* 0x02280024130075a7 */ /* 0x000e62000800017f */
[----:B------:R-:W-:Y:S01]  /*7170*/  LOP3.LUT R33, R33, 0x1c0, RZ, 0xc0, !PT ;  /* 0x000001c021217812 */ /* 0x000fe200078ec0ff */
[----:B-----5:R-:W-:Y:S01]  /*7180*/  IMAD.MOV.U32 R3, RZ, RZ, R26 ;  /* 0x000000ffff037224 */ /* 0x020fe200078e001a */
[----:B------:R-:W-:Y:S01]  /*7190*/  VIADDMNMX R41, R38, -R223, 0x80, PT ;  /* 0x0000008026297446 */ /* 0x000fe200038009df */
[----:B------:R-:W-:Y:S01]  /*71a0*/  IMAD.MOV.U32 R5, RZ, RZ, R9 ;  /* 0x000000ffff057224 */ /* 0x000fe200078e0009 */
[----:B---3--:R-:W-:Y:S01]  /*71b0*/  LOP3.LUT R0, R33, 0x18, R16, 0xf8, !PT ;  /* 0x0000001821007812 */ /* 0x008fe200078ef810 */
[----:B------:R-:W-:Y:S01]  /*71c0*/  IMAD.MOV.U32 R4, RZ, RZ, R8 ;  /* 0x000000ffff047224 */ /* 0x000fe200078e0008 */
[----:B------:R-:W-:Y:S01]  /*71d0*/  SHF.R.U32.HI R33, RZ, 0x3, R33 ;  /* 0x00000003ff217819 */ /* 0x000fe20000011621 */
[----:B------:R-:W-:Y:S01]  /*71e0*/  IMAD.MOV.U32 R6, RZ, RZ, R12 ;  /* 0x000000ffff067224 */ /* 0x000fe200078e000c */
[----:B----4-:R-:W-:Y:S01]  /*71f0*/  PRMT R14, R14, 0x5410, R3 ;  /* 0x000054100e0e7816 */ /* 0x010fe20000000003 */
[----:B------:R-:W-:Y:S01]  /*7200*/  IMAD.MOV.U32 R3, RZ, RZ, R27 ;  /* 0x000000ffff037224 */ /* 0x000fe200078e001b */
[----:B------:R-:W-:Y:S01]  /*7210*/  LOP3.LUT R0, R0, R33, RZ, 0x3c, !PT ;  /* 0x0000002100007212 */ /* 0x000fe200078e3cff */
[----:B------:R-:W-:Y:S01]  /*7220*/  BSSY B1, `(.L_x_5251) ;  /* 0x0000014000017945 */ /* 0x000fe20003800000 */
[----:B------:R-:W-:Y:S01]  /*7230*/  PRMT R14, R5, 0x7610, R14 ;  /* 0x00007610050e7816 */ /* 0x000fe2000000000e */
[----:B------:R-:W-:Y:S01]  /*7240*/  IMAD.MOV.U32 R5, RZ, RZ, R10 ;  /* 0x000000ffff057224 */ /* 0x000fe200078e000a */
[----:B------:R-:W-:-:S02]  /*7250*/  PRMT R45, R3, 0x5410, R4 ;  /* 0x00005410032d7816 */ /* 0x000fc40000000004 */
[----:B------:R-:W-:Y:S02]  /*7260*/  PRMT R46, R6, 0x7610, R46 ;  /* 0x00007610062e7816 */ /* 0x000fe4000000002e */
[----:B------:R-:W-:Y:S02]  /*7270*/  MOV R4, R13 ;  /* 0x0000000d00047202 */ /* 0x000fe40000000f00 */
[----:B------:R-:W-:Y:S01]  /*7280*/  PRMT R47, R5, 0x7610, R47 ;  /* 0x00007610052f7816 */ /* 0x000fe2000000002f */
[----:B------:R-:W-:Y:S01]  /*7290*/  IMAD.MOV.U32 R5, RZ, RZ, R11 ;  /* 0x000000ffff057224 */ /* 0x000fe200078e000b */
[----:B------:R-:W-:Y:S02]  /*72a0*/  PRMT R46, R46, 0x5410, R4 ;  /* 0x000054102e2e7816 */ /* 0x000fe40000000004 */
[----:B------:R-:W-:Y:S02]  /*72b0*/  LOP3.LUT P2, RZ, R39, 0x4, RZ, 0xc0, !PT ;  /* 0x0000000427ff7812 */ /* 0x000fe4000784c0ff */
        /* <DEDUP_REMOVED lines=10> */
.L_x_5491:
[----:B------:R-:W-:Y:S05]  /*7360*/  BSYNC B1 ;  /* 0x0000000000017941 */ /* 0x000fea0003800000 */
.L_x_5251:
        /* <DEDUP_REMOVED lines=12> */
[----:B------:R-:W-:Y:S02]  /*7430*/  SHF.R.U32.HI R35, RZ, 0x10, R31 ;  /* 0x00000010ff237819 */ /* 0x000fe4000001161f */
[----:B------:R-:W-:Y:S01]  /*7440*/  SHF.R.U64 R40, R28, 0x10, R29 ;  /* 0x000000101c287819 */ /* 0x000fe2000000121d */
[----:B------:R-:W-:Y:S01]  /*7450*/  HADD2.F32 R33, -RZ, R33.H0_H0 ;  /* 0x20000021ff217230 */ /* 0x000fe20000004100 */
[----:B------:R-:W-:Y:S01]  /*7460*/  SHF.R.U64 R39, R30, 0x10, R31 ;  /* 0x000000101e277819 */ /* 0x000fe2000000121f */
[----:B------:R-:W-:Y:S02]  /*7470*/  HADD2.F32 R35, -RZ, R35.H0_H0 ;  /* 0x20000023ff237230 */ /* 0x000fe40000004100 */
[----:B------:R-:W-:-:S02]  /*7480*/  HADD2.F32 R31, -RZ, R37.H1_H1 ;  /* 0x30000025ff1f7230 */ /* 0x000fc40000004100 */
[--C-:B-1----:R-:W-:Y:S02]  /*7490*/  HADD2.F32 R29, -RZ, R7.reuse.H0_H0 ;  /* 0x20000007ff1d7230 */ /* 0x102fe40000004100 */
[----:B------:R-:W-:Y:S02]  /*74a0*/  HADD2.F32 R30, -RZ, R7.H1_H1 ;  /* 0x30000007ff1e7230 */ /* 0x000fe40000004100 */
[--C-:B------:R-:W-:Y:S02]  /*74b0*/  HADD2.F32 R7, -RZ, R4.reuse.H0_H0 ;  /* 0x20000004ff077230 */ /* 0x100fe40000004100 */
[----:B------:R-:W-:Y:S02]  /*74c0*/  HADD2.F32 R4, -RZ, R4.H1_H1 ;  /* 0x30000004ff047230 */ /* 0x000fe40000004100 */
[C---:B0-----:R-:W-:Y:S01]  /*74d0*/  FMUL.FTZ R36, R30.reuse, R35 ;  /* 0x000000231e247220 */ /* 0x041fe20000410000 */
[----:B------:R-:W-:Y:S01]  /*74e0*/  FMUL.FTZ R38, R30, R33 ;  /* 0x000000211e267220 */ /* 0x000fe20000410000 */
[----:B------:R-:W-:-:S02]  /*74f0*/  HADD2.F32 R15, -RZ, R6.H0_H0 ;  /* 0x20000006ff0f7230 */ /* 0x000fc40000004100 */
[CC--:B------:R-:W-:Y:S01]  /*7500*/  FMUL.FTZ R30, R4.reuse, R34.reuse ;  /* 0x00000022041e7220 */ /* 0x0c0fe20000410000 */
[----:B------:R-:W-:Y:S01]  /*7510*/  FFMA.FTZ R37, R29, R33, -R36 ;  /* 0x000000211d257223 */ /* 0x000fe20000010824 */
[----:B------:R-:W-:Y:S02]  /*7520*/  HADD2.F32 R28, -RZ, R6.H1_H1 ;  /* 0x30000006ff1c7230 */ /* 0x000fe40000004100 */
[-C--:B------:R-:W-:Y:S01]  /*7530*/  FMUL.FTZ R36, R4, R31.reuse ;  /* 0x0000001f04247220 */ /* 0x080fe20000410000 */
[----:B------:R-:W-:Y:S01]  /*7540*/  FFMA.FTZ R33, R7, R31, -R30 ;  /* 0x0000001f07217223 */ /* 0x000fe2000001081e */
[--C-:B------:R-:W-:Y:S02]  /*7550*/  HADD2.F32 R6, -RZ, R5.reuse.H0_H0 ;  /* 0x20000005ff067230 */ /* 0x100fe40000004100 */
[----:B------:R-:W-:Y:S01]  /*7560*/  FFMA.FTZ R38, R29, R35, R38 ;  /* 0x000000231d267223 */ /* 0x000fe20000010026 */
        /* <DEDUP_REMOVED lines=18> */
[----:B------:R1:W-:Y:S02]  /*7690*/  STS.128 [R3+0x18400], R4 ;  /* 0x0184000403007388 */ /* 0x0003e40000000c00 */
.L_x_5256:
[----:B------:R-:W-:Y:S05]  /*76a0*/  BSYNC B2 ;  /* 0x0000000000027941 */ /* 0x000fea0003800000 */
.L_x_5255:
[----:B------:R-:W-:Y:S05]  /*76b0*/  @P1 BRA `(.L_x_5254) ;  /* 0x0000000000a81947 */ /* 0x000fea0003800000 */
[----:B-1----:R-:W1:Y:S01]  /*76c0*/  LDS.128 R4, [R0] ;  /* 0x0000000000047984 */ /* 0x002e620000000c00 */
[----:B------:R-:W-:Y:S01]  /*76d0*/  SHF.R.U32.HI R28, RZ, 0x10, R25 ;  /* 0x00000010ff1c7819 */ /* 0x000fe20000011619 */
[----:B------:R-:W-:Y:S01]  /*76e0*/  HADD2.F32 R29, -RZ, R42.H1_H1 ;  /* 0x3000002aff1d7230 */ /* 0x000fe20000004100 */
[----:B------:R-:W-:Y:S02]  /*76f0*/  SHF.R.U32.HI R30, RZ, 0x10, R21 ;  /* 0x00000010ff1e7819 */ /* 0x000fe40000011615 */
[----:B0-----:R-:W-:Y:S01]  /*7700*/  SHF.R.U64 R36, R24, 0x10, R25 ;  /* 0x0000001018247819 */ /* 0x001fe20000001219 */
[----:B------:R-:W-:Y:S01]  /*7710*/  HADD2.F32 R28, -RZ, R28.H0_H0 ;  /* 0x2000001cff1c7230 */ /* 0x000fe20000004100 */
        /* <DEDUP_REMOVED lines=36> */
.L_x_5254:
[----:B------:R-:W-:Y:S05]  /*7960*/  BSYNC B1 ;  /* 0x0000000000017941 */ /* 0x000fea0003800000 */
.L_x_5253:
        /* <DEDUP_REMOVED lines=9> */
[----:B------:R-:W-:Y:S01]  /*7a00*/  SHF.R.U64 R30, R26, 0x10, R27 ;  /* 0x000000101a1e7819 */ /* 0x000fe2000000121b */
[----:B------:R-:W-:Y:S01]  /*7a10*/  HADD2.F32 R25, -RZ, R14.H1_H1 ;  /* 0x3000000eff197230 */ /* 0x000fe20000004100 */
        /* <DEDUP_REMOVED lines=39> */
.L_x_5259:
[----:B------:R-:W-:Y:S05]  /*7c90*/  BSYNC B1 ;  /* 0x0000000000017941 */ /* 0x000fea0003800000 */
.L_x_5258:
[----:B------:R-:W-:Y:S05]  /*7ca0*/  @P1 BRA `(.L_x_5257) ;  /* 0x0000001400dc1947 */ /* 0x000fea0003800000 */
[----:B-1----:R-:W1:Y:S01]  /*7cb0*/  LDS.128 R4, [R0+0x2000] ;  /* 0x0020000000047984 */ /* 0x002e620000000c00 */
[----:B------:R-:W-:Y:S01]  /*7cc0*/  SHF.R.U32.HI R15, RZ, 0x10, R9 ;  /* 0x00000010ff0f7819 */ /* 0x000fe20000011609 */
[----:B------:R-:W-:Y:S01]  /*7cd0*/  HADD2.F32 R13, -RZ, R45.H1_H1 ;  /* 0x3000002dff0d7230 */ /* 0x000fe20000004100 */
[--C-:B------:R-:W-:Y:S01]  /*7ce0*/  SHF.R.U32.HI R12, RZ, 0x10, R11.reuse ;  /* 0x00000010ff0c7819 */ /* 0x100fe2000001160b */
[----:B------:R-:W-:Y:S01]  /*7cf0*/  HADD2.F32 R14, -RZ, R14.H0_H0 ;  /* 0x2000000eff0e7230 */ /* 0x000fe20000004100 */
[----:B------:R-:W-:Y:S01]  /*7d00*/  SHF.R.U64 R26, R10, 0x10, R11 ;  /* 0x000000100a1a7819 */ /* 0x000fe2000000120b */
[----:B------:R-:W-:Y:S01]  /*7d10*/  HADD2.F32 R15, -RZ, R15.H0_H0 ;  /* 0x2000000fff0f7230 */ /* 0x000fe20000004100 */
[----:B------:R-:W-:Y:S01]  /*7d20*/  SHF.R.U64 R25, R8, 0x10, R9 ;  /* 0x0000001008197819 */ /* 0x000fe20000001209 */
[----:B------:R-:W-:Y:S02]  /*7d30*/  HADD2.F32 R12, -RZ, R12.H0_H0 ;  /* 0x2000000cff0c7230 */ /* 0x000fe40000004100 */
[----:B------:R-:W-:-:S02]  /*7d40*/  HADD2.F32 R11, -RZ, R47.H0_H0 ;  /* 0x2000002fff0b7230 */ /* 0x000fc40000004100 */
[--C-:B-1----:R-:W-:Y:S02]  /*7d50*/  HADD2.F32 R10, -RZ, R7.reuse.H1_H1 ;  /* 0x30000007ff0a7230 */ /* 0x102fe40000004100 */
[--C-:B------:R-:W-:Y:S02]  /*7d60*/  HADD2.F32 R3, -RZ, R4.reuse.H0_H0 ;  /* 0x20000004ff037230 */ /* 0x100fe40000004100 */
[----:B------:R-:W-:Y:S02]  /*7d70*/  HADD2.F32 R4, -RZ, R4.H1_H1 ;  /* 0x30000004ff047230 */ /* 0x000fe40000004100 */
[C---:B------:R-:W-:Y:S01]  /*7d80*/  FMUL.FTZ R20, R10.reuse, R15 ;  /* 0x0000000f0a147220 */ /* 0x040fe20000410000 */
[----:B------:R-:W-:Y:S02]  /*7d90*/  HADD2.F32 R9, -RZ, R7.H0_H0 ;  /* 0x20000007ff097230 */ /* 0x000fe40000004100 */
[----:B------:R-:W-:Y:S01]  /*7da0*/  FMUL.FTZ R24, R10, R12 ;  /* 0x0000000c0a187220 */ /* 0x000fe20000410000 */
[----:B------:R-:W-:-:S02]  /*7db0*/  HADD2.F32 R7, -RZ, R6.H0_H0 ;  /* 0x20000006ff077230 */ /* 0x000fc40000004100 */
[C---:B------:R-:W-:Y:S01]  /*7dc0*/  FMUL.FTZ R10, R4.reuse, R13 ;  /* 0x0000000d040a7220 */ /* 0x040fe20000410000 */
[----:B------:R-:W-:Y:S02]  /*7dd0*/  HADD2.F32 R8, -RZ, R6.H1_H1 ;  /* 0x30000006ff087230 */ /* 0x000fe40000004100 */
[----:B------:R-:W-:Y:S01]  /*7de0*/  FFMA.FTZ R21, R9, R12, -R20 ;  /* 0x0000000c09157223 */ /* 0x000fe20000010814 */
[-C--:B------:R-:W-:Y:S01]  /*7df0*/  FMUL.FTZ R12, R4, R11.reuse ;  /* 0x0000000b040c7220 */ /* 0x080fe20000410000 */
[--C-:B------:R-:W-:Y:S02]  /*7e00*/  HADD2.F32 R6, -RZ, R5.reuse.H0_H0 ;  /* 0x20000005ff067230 */ /* 0x100fe40000004100 */
[----:B------:R-:W-:Y:S01]  /*7e10*/  FFMA.FTZ R11, R3, R11, -R10 ;  /* 0x0000000b030b7223 */ /* 0x000fe2000001080a */
[----:B------:R-:W-:Y:S02]  /*7e20*/  HADD2.F32 R5, -RZ, R5.H1_H1 ;  /* 0x30000005ff057230 */ /* 0x000fe40000004100 */
[----:B------:R-:W-:Y:S01]  /*7e30*/  FFMA.FTZ R24, R9, R15, R24 ;  /* 0x0000000f09187223 */ /* 0x000fe20000010018 */
[----:B------:R-:W-:-:S02]  /*7e40*/  HADD2.F32 R10, -RZ, R25.H0_H0 ;  /* 0x20000019ff0a7230 */ /* 0x000fc40000004100 */
[----:B------:R-:W-:Y:S01]  /*7e50*/  FFMA.FTZ R12, R3, R13, R12 ;  /* 0x0000000d030c7223 */ /* 0x000fe2000001000c */
[----:B------:R-:W-:Y:S02]  /*7e60*/  HADD2.F32 R9, -RZ, R47.H1_H1 ;  /* 0x3000002fff097230 */ /* 0x000fe40000004100 */
[C---:B------:R-:W-:Y:S01]  /*7e70*/  FMUL.FTZ R20, R8.reuse, R14 ;  /* 0x0000000e08147220 */ /* 0x040fe20000410000 */
[----:B------:R-:W-:Y:S02]  /*7e80*/  HADD2.F32 R4, -RZ, R26.H0_H0 ;  /* 0x2000001aff047230 */ /* 0x000fe40000004100 */
[----:B------:R-:W-:Y:S01]  /*7e90*/  FMUL.FTZ R3, R5, R10 ;  /* 0x0000000a05037220 */ /* 0x000fe20000410000 */
[-C--:B------:R-:W-:Y:S01]  /*7ea0*/  FMUL.FTZ R13, R8, R9.reuse ;  /* 0x00000009080d7220 */ /* 0x080fe20000410000 */
[----:B------:R-:W-:Y:S01]  /*7eb0*/  FFMA.FTZ R20, R7, R9, -R20 ;  /* 0x0000000907147223 */ /* 0x000fe20000010814 */
[-C--:B------:R-:W-:Y:S01]  /*7ec0*/  FMUL.FTZ R5, R5, R4.reuse ;  /* 0x0000000405057220 */ /* 0x080fe20000410000 */
[----:B------:R-:W-:Y:S01]  /*7ed0*/  FFMA.FTZ R3, R6, R4, -R3 ;  /* 0x0000000406037223 */ /* 0x000fe20000010803 */
[----:B------:R-:W-:Y:S01]  /*7ee0*/  FFMA.FTZ R13, R7, R14, R13 ;  /* 0x0000000e070d7223 */ /* 0x000fe2000001000d */
[----:B------:R-:W-:Y:S01]  /*7ef0*/  F2FP.F16.F32.PACK_AB R7, R24, R21 ;  /* 0x000000151807723e */ /* 0x000fe200000000ff */
[----:B------:R-:W-:Y:S01]  /*7f00*/  FFMA.FTZ R10, R6, R10, R5 ;  /* 0x0000000a060a7223 */ /* 0x000fe20000010005 */
[----:B------:R-:W-:-:S02]  /*7f10*/  F2FP.F16.F32.PACK_AB R4, R12, R11 ;  /* 0x0000000b0c04723e */ /* 0x000fc400000000ff */
[----:B------:R-:W-:Y:S02]  /*7f20*/  F2FP.F16.F32.PACK_AB R6, R13, R20 ;  /* 0x000000140d06723e */ /* 0x000fe400000000ff */
[----:B------:R-:W-:-:S05]  /*7f30*/  F2FP.F16.F32.PACK_AB R5, R10, R3 ;  /* 0x000000030a05723e */ /* 0x000fca00000000ff */
[----:B------:R2:W-:Y:S01]  /*7f40*/  STS.128 [R0+0x2000], R4 ;  /* 0x0020000400007388 */ /* 0x0005e20000000c00 */
[----:B------:R-:W-:Y:S05]  /*7f50*/  BRA `(.L_x_5257) ;  /* 0x0000001400307947 */ /* 0x000fea0003800000 */
.L_x_5244:
[----:B------:R-:W0:Y:S01]  /*7f60*/  S2R R0, SR_TID.X ;  /* 0x0000000000007919 */ /* 0x000e220000002100 */
[----:B------:R-:W1:Y:S01]  /*7f70*/  LDC R21, c[0x0][0x448] ;  /* 0x00011200ff157b82 */ /* 0x000e620000000800 */
[----:B------:R-:W-:Y:S01]  /*7f80*/  ULDC.64 UR4, c[0x0][0x3f8] ;  /* 0x0000fe0000047ab9 */ /* 0x000fe20000000a00 */
[----:B------:R-:W-:Y:S01]  /*7f90*/  ULDC.64 UR6, c[0x0][0x408] ;  /* 0x0001020000067ab9 */ /* 0x000fe20000000a00 */
[----:B------:R-:W-:Y:S02]  /*7fa0*/  IMAD.MOV.U32 R4, RZ, RZ, R26 ;  /* 0x000000ffff047224 */ /* 0x000fe400078e001a */
[----:B------:R-:W-:Y:S02]  /*7fb0*/  IMAD.MOV.U32 R6, RZ, RZ, R24 ;  /* 0x000000ffff067224 */ /* 0x000fe400078e0018 */
[----:B------:R-:W-:Y:S01]  /*7fc0*/  IMAD.MOV.U32 R7, RZ, RZ, R31 ;  /* 0x000000ffff077224 */ /* 0x000fe200078e001f */
[----:B-1----:R-:W-:Y:S02]  /*7fd0*/  ISETP.NE.AND P0, PT, R21, 0x1, PT ;  /* 0x000000011500780c */ /* 0x002fe40003f05270 */
[----:B0-----:R-:W-:-:S04]  /*7fe0*/  IADD3 R0, R0, -0x80, RZ ;  /* 0xffffff8000007810 */ /* 0x001fc80007ffe0ff */
[----:B------:R-:W-:-:S07]  /*7ff0*/  SHF.R.S32.HI R3, RZ, 0x1f, R0 ;  /* 0x0000001fff037819 */ /* 0x000fce0000011400 */
[----:B------:R-:W0:Y:S01]  /*8000*/  @P0 LDC R5, c[0x0][0x450] ;  /* 0x00011400ff050b82 */ /* 0x000e220000000800 */
[----:B------:R-:W-:-:S04]  /*8010*/  LEA.HI R3, R3, R0, RZ, 0x2 ;  /* 0x0000000003037211 */ /* 0x000fc800078f10ff */
[----:B------:R-:W-:-:S05]  /*8020*/  LOP3.LUT R3, R3, 0xfffffffc, RZ, 0xc0, !PT ;  /* 0xfffffffc03037812 */ /* 0x000fca00078ec0ff */
[----:B------:R-:W-:Y:S02]  /*8030*/  IMAD.IADD R3, R0, 0x1, -R3 ;  /* 0x0000000100037824 */ /* 0x000fe400078e0a03 */
[----:B------:R-:W1:Y:S02]  /*8040*/  @P0 LDC R0, c[0x0][0x44c] ;  /* 0x00011300ff000b82 */ /* 0x000e640000000800 */
[----:B------:R-:W-:-:S04]  /*8050*/  IMAD R3, R3, 0x40, R33 ;  /* 0x0000004003037824 */ /* 0x000fc800078e0221 */
[----:B-1----:R-:W-:-:S05]  /*8060*/  @P0 IMAD.HI.U32 R0, R3, R0, RZ ;  /* 0x0000000003000227 */ /* 0x002fca00078e00ff */
[----:B0-----:R-:W-:Y:S01]  /*8070*/  @P0 SHF.R.U32.HI R3, RZ, R5, R0 ;  /* 0x00000005ff030219 */ /* 0x001fe20000011600 */
        /* <DEDUP_REMOVED lines=13> */
[----:B------:R-:W-:-:S02]  /*8150*/  LEA R27, P1, R6, UR6, 0x1 ;  /* 0x00000006061b7c11 */ /* 0x000fc4000f8208ff */
[----:B------:R-:W-:Y:S02]  /*8160*/  IADD3 R3, R7, R3, RZ ;  /* 0x0000000307037210 */ /* 0x000fe40007ffe0ff */
[----:B------:R-:W-:Y:S02]  /*8170*/  LEA.HI.X R26, R4, UR5, R5, 0x1, P0 ;  /* 0x00000005041a7c11 */ /* 0x000fe400080f0c05 */
[----:B------:R-:W-:Y:S01]  /*8180*/  LEA.HI.X R24, R6, UR7, R3, 0x1, P1 ;  /* 0x0000000706187c11 */ /* 0x000fe200088f0c03 */
[----:B------:R-:W-:Y:S06]  /*8190*/  BRA.DIV UR4, `(.L_x_5260) ;  /* 0x0000012e04bc7947 */ /* 0x000fec000b800000 */
        /* <DEDUP_REMOVED lines=11> */
[----:B--2---:R-:W-:-:S05]  /*8250*/  @!P1 IMAD.X R7, R0, 0x1, R21, P2 ;  /* 0x0000000100079824 */ /* 0x004fca00010e0615 */
[----:B------:R-:W2:Y:S01]  /*8260*/  @!P1 LD.E.128 R8, desc[UR40][R6.64] ;  /* 0x0000002806089980 */ /* 0x000ea2000c101d00 */
[----:B---3--:R-:W-:-:S05]  /*8270*/  @!P1 IADD3 R14, P2, R14, R5, RZ ;  /* 0x000000050e0e9210 */ /* 0x008fca0007f5e0ff */
[----:B----4-:R-:W-:-:S04]  /*8280*/  @!P1 IMAD.X R3, R4, 0x1, R21, P2 ;  /* 0x0000000104039824 */ /* 0x010fc800010e0615 */
[----:B------:R-:W-:-:S05]  /*8290*/  @!P1 IMAD.MOV.U32 R15, RZ, RZ, R3 ;  /* 0x000000ffff0f9224 */ /* 0x000fca00078e0003 */
[----:B------:R0:W3:Y:S01]  /*82a0*/  @!P1 LD.E.128 R4, desc[UR40][R14.64] ;  /* 0x000000280e049980 */ /* 0x0000e2000c101d00 */
[----:B------:R-:W-:Y:S02]  /*82b0*/  CS2R R36, SRZ ;  /* 0x0000000000247805 */ /* 0x000fe4000001ff00 */
[----:B------:R-:W-:Y:S02]  /*82c0*/  CS2R R20, SRZ ;  /* 0x0000000000147805 */ /* 0x000fe4000001ff00 */
[----:B------:R-:W-:Y:S01]  /*82d0*/  CS2R R28, SRZ ;  /* 0x00000000001c7805 */ /* 0x000fe2000001ff00 */
[----:B------:R-:W1:Y:S01]  /*82e0*/  SHFL.IDX PT, R24, R24, 0x1, 0x1c1f ;  /* 0x003c1f0018187f89 */ /* 0x000e6200000e0000 */
[----:B------:R-:W-:-:S03]  /*82f0*/  CS2R R34, SRZ ;  /* 0x0000000000227805 */ /* 0x000fc6000001ff00 */
[----:B0-----:R0:W4:Y:S01]  /*8300*/  SHFL.IDX PT, R14, R27, 0x1, 0x1c1f ;  /* 0x003c1f001b0e7f89 */ /* 0x00112200000e0000 */
[----:B--2---:R-:W-:Y:S02]  /*8310*/  @!P1 IMAD.MOV.U32 R37, RZ, RZ, R9 ;  /* 0x000000ffff259224 */ /* 0x004fe400078e0009 */
[----:B------:R-:W-:Y:S02]  /*8320*/  @!P1 IMAD.MOV.U32 R36, RZ, RZ, R8 ;  /* 0x000000ffff249224 */ /* 0x000fe400078e0008 */
[----:B------:R-:W-:Y:S01]  /*8330*/  @!P1 IMAD.MOV.U32 R34, RZ, RZ, R10 ;  /* 0x000000ffff229224 */ /* 0x000fe200078e000a */
[----:B------:R-:W-:Y:S01]  /*8340*/  MOV R3, R37 ;  /* 0x0000002500037202 */ /* 0x000fe20000000f00 */
[----:B------:R-:W-:Y:S02]  /*8350*/  IMAD.MOV.U32 R0, RZ, RZ, R36 ;  /* 0x000000ffff007224 */ /* 0x000fe400078e0024 */
[----:B------:R-:W-:Y:S01]  /*8360*/  @!P1 IMAD.MOV.U32 R35, RZ, RZ, R11 ;  /* 0x000000ffff239224 */ /* 0x000fe200078e000b */
[----:B------:R-:W-:Y:S01]  /*8370*/  PRMT R41, R3, 0x7610, R41 ;  /* 0x0000761003297816 */ /* 0x000fe20000000029 */
[----:B------:R-:W-:Y:S01]  /*8380*/  IMAD.MOV.U32 R8, RZ, RZ, R34 ;  /* 0x000000ffff087224 */ /* 0x000fe200078e0022 */
[----:B------:R-:W-:Y:S01]  /*8390*/  PRMT R51, R0, 0x7610, R51 ;  /* 0x0000761000337816 */ /* 0x000fe20000000033 */
[----:B------:R0:W2:Y:S01]  /*83a0*/  SHFL.IDX PT, R3, R25, 0x1, 0x1c1f ;  /* 0x003c1f0019037f89 */ /* 0x0000a200000e0000 */
[----:B------:R-:W-:Y:S01]  /*83b0*/  IMAD.MOV.U32 R9, RZ, RZ, R35 ;  /* 0x000000ffff097224 */ /* 0x000fe200078e0023 */
[----:B---3--:R-:W-:-:S02]  /*83c0*/  @!P1 MOV R21, R7 ;  /* 0x0000000700159202 */ /* 0x008fc40000000f00 */
[----:B------:R0:W3:Y:S01]  /*83d0*/  SHFL.IDX PT, R0, R26, 0x1, 0x1c1f ;  /* 0x003c1f001a007f89 */ /* 0x0000e200000e0000 */
[----:B------:R-:W-:Y:S01]  /*83e0*/  @!P1 IMAD.MOV.U32 R28, RZ, RZ, R4 ;  /* 0x000000ffff1c9224 */ /* 0x000fe200078e0004 */
[----:B------:R-:W-:Y:S01]  /*83f0*/  PRMT R31, R8, 0x5410, R9 ;  /* 0x00005410081f7816 */ /* 0x000fe20000000009 */
[----:B------:R-:W-:Y:S02]  /*8400*/  @!P1 IMAD.MOV.U32 R29, RZ, RZ, R5 ;  /* 0x000000ffff1d9224 */ /* 0x000fe400078e0005 */
[----:B------:R-:W-:Y:S02]  /*8410*/  @!P1 IMAD.MOV.U32 R20, RZ, RZ, R6 ;  /* 0x000000ffff149224 */ /* 0x000fe400078e0006 */
[----:B------:R-:W-:Y:S02]  /*8420*/  IMAD.MOV.U32 R4, RZ, RZ, R28 ;  /* 0x000000ffff047224 */ /* 0x000fe400078e001c */
[----:B------:R-:W-:Y:S02]  /*8430*/  IMAD.MOV.U32 R5, RZ, RZ, R29 ;  /* 0x000000ffff057224 */ /* 0x000fe400078e001d */
[----:B------:R-:W-:-:S02]  /*8440*/  IMAD.MOV.U32 R6, RZ, RZ, R20 ;  /* 0x000000ffff067224 */ /* 0x000fc400078e0014 */
[----:B------:R-:W-:-:S03]  /*8450*/  IMAD.MOV.U32 R7, RZ, RZ, R21 ;  /* 0x000000ffff077224 */ /* 0x000fc600078e0015 */
[----:B------:R-:W-:Y:S02]  /*8460*/  PRMT R46, R4, 0x5410, R6 ;  /* 0x00005410042e7816 */ /* 0x000fe40000000006 */
[----:B------:R-:W-:Y:S02]  /*8470*/  PRMT R40, R5, 0x5410, R7 ;  /* 0x0000541005287816 */ /* 0x000fe40000000007 */
[----:B012-4-:R-:W-:-:S07]  /*8480*/  CS2R R4, SRZ ;  /* 0x0000000000047805 */ /* 0x017fce000001ff00 */
.L_x_5501:
        /* <DEDUP_REMOVED lines=19> */
[----:B------:R-:W-:Y:S02]  /*85c0*/  IADD3 R4, P2, R14, R4, RZ ;  /* 0x000000040e047210 */ /* 0x000fe40007f5e0ff */
[----:B---3--:R-:W-:-:S03]  /*85d0*/  IADD3.X R9, R0, R5, RZ, P1, !PT ;  /* 0x0000000500097210 */ /* 0x008fc60000ffe4ff */
[----:B------:R-:W-:-:S03]  /*85e0*/  IMAD.X R5, R24, 0x1, R5, P2 ;  /* 0x0000000118057824 */ /* 0x000fc600010e0605 */
[----:B------:R-:W5:Y:S04]  /*85f0*/  LD.E.128 R8, desc[UR40][R8.64] ;  /* 0x0000002808087980 */ /* 0x000f68000c101d00 */
[----:B------:R-:W5:Y:S02]  /*8600*/  LD.E.128 R4, desc[UR40][R4.64] ;  /* 0x0000002804047980 */ /* 0x000f64000c101d00 */
.L_x_5262:
[----:B------:R-:W-:Y:S05]  /*8610*/  BSYNC B1 ;  /* 0x0000000000017941 */ /* 0x000fea0003800000 */
.L_x_5261:
[----:B------:R-:W0:Y:S01]  /*8620*/  SYNCS.PHASECHK.TRANS64.TRYWAIT P1, [R19+URZ+0x22800], R12 ;  /* 0x0228000c130075a7 */ /* 0x000e22000802017f */
[----:B---3-5:R-:W-:Y:S01]  /*8630*/  IMAD.MOV.U32 R0, RZ, RZ, R4 ;  /* 0x000000ffff007224 */ /* 0x028fe200078e0004 */
[----:B------:R-:W-:Y:S01]  /*8640*/  VIADDMNMX R3, R30, -R223, 0x80, PT ;  /* 0x000000801e037446 */ /* 0x000fe200038009df */
[C---:B------:R-:W-:Y:S01]  /*8650*/  VIADD R14, R206.reuse, 0x40 ;  /* 0x00000040ce0e7836 */ /* 0x040fe20000000000 */
[----:B------:R-:W-:Y:S01]  /*8660*/  BSSY B1, `(.L_x_5263) ;  /* 0x000000f000017945 */ /* 0x000fe20003800000 */
[----:B------:R-:W-:Y:S01]  /*8670*/  IMAD.MOV.U32 R13, RZ, RZ, R5 ;  /* 0x000000ffff0d7224 */ /* 0x000fe200078e0005 */
[-C--:B------:R-:W-:Y:S02]  /*8680*/  ISETP.GE.OR P2, PT, R206, R3.reuse, P0 ;  /* 0x00000003ce00720c */ /* 0x080fe40000746670 */
[----:B------:R-:W-:Y:S01]  /*8690*/  PRMT R51, R51, 0x5410, R0 ;  /* 0x0000541033337816 */ /* 0x000fe20000000000 */
[----:B------:R-:W-:Y:S01]  /*86a0*/  IMAD.MOV.U32 R0, RZ, RZ, R6 ;  /* 0x000000ffff007224 */ /* 0x000fe200078e0006 */
[----:B------:R-:W-:Y:S01]  /*86b0*/  ISETP.GE.OR P0, PT, R14, R3, P0 ;  /* 0x000000030e00720c */ /* 0x000fe20000706670 */
[----:B------:R-:W-:Y:S01]  /*86c0*/  IMAD.MOV.U32 R3, RZ, RZ, R7 ;  /* 0x000000ffff037224 */ /* 0x000fe200078e0007 */
[----:B------:R-:W-:Y:S01]  /*86d0*/  PRMT R52, R13, 0x7610, R52 ;  /* 0x000076100d347816 */ /* 0x000fe20000000034 */
[----:B------:R-:W-:Y:S01]  /*86e0*/  IMAD.MOV.U32 R13, RZ, RZ, R8 ;  /* 0x000000ffff0d7224 */ /* 0x000fe200078e0008 */
[----:B------:R-:W-:-:S02]  /*86f0*/  MOV R14, R9 ;  /* 0x00000009000e7202 */ /* 0x000fc40000000f00 */
[----:B------:R-:W-:Y:S01]  /*8700*/  PRMT R52, R52, 0x5410, R0 ;  /* 0x0000541034347816 */ /* 0x000fe20000000000 */
[----:B------:R-:W-:Y:S01]  /*8710*/  IMAD.IADD R0, R16, 0x1, R39 ;  /* 0x0000000110007824 */ /* 0x000fe200078e0227 */
[----:B------:R-:W-:Y:S02]  /*8720*/  PRMT R53, R3, 0x5410, R13 ;  /* 0x0000541003357816 */ /* 0x000fe4000000000d */
[----:B------:R-:W-:Y:S01]  /*8730*/  PRMT R54, R14, 0x7610, R54 ;  /* 0x000076100e367816 */ /* 0x000fe20000000036 */
[----:B0-----:R-:W-:Y:S06]  /*8740*/  @!P1 BRA `(.L_x_5264) ;  /* 0x0000012c00b49947 */ /* 0x001fec0003800000 */
.L_x_5502:
[----:B------:R-:W-:Y:S05]  /*8750*/  BSYNC B1 ;  /* 0x0000000000017941 */ /* 0x000fea0003800000 */
.L_x_5263:
[----:B------:R-:W-:Y:S01]  /*8760*/  BSSY B1, `(.L_x_5265) ;  /* 0x0000069000017945 */ /* 0x000fe20003800000 */
[----:B------:R-:W-:Y:S01]  /*8770*/  IMAD.MOV.U32 R55, RZ, RZ, R10 ;  /* 0x000000ffff377224 */ /* 0x000fe200078e000a */
[----:B------:R-:W-:Y:S01]  /*8780*/  LOP3.LUT R0, R0, 0x38, RZ, 0xc0, !PT ;  /* 0x0000003800007812 */ /* 0x000fe200078ec0ff */
[----:B------:R-:W-:Y:S01]  /*8790*/  IMAD.MOV.U32 R56, RZ, RZ, R11 ;  /* 0x000000ffff387224 */ /* 0x000fe200078e000b */
[----:B------:R-:W-:Y:S06]  /*87a0*/  @P2 BRA `(.L_x_5266) ;  /* 0x0000000400902947 */ /* 0x000fec0003800000 */
[----:B------:R-:W2:Y:S01]  /*87b0*/  LDL R3, [R1+0x40] ;  /* 0x0000400001037983 */ /* 0x000ea20000100800 */
[--C-:B------:R-:W-:Y:S01]  /*87c0*/  SHF.R.U64 R50, R36, 0x10, R37.reuse ;  /* 0x0000001024327819 */ /* 0x100fe20000001225 */
[----:B------:R-:W-:Y:S01]  /*87d0*/  HADD2.F32 R36, -RZ, R40.H0_H0 ;  /* 0x20000028ff247230 */ /* 0x000fe20000004100 */
[----:B------:R-:W-:Y:S01]  /*87e0*/  SHF.R.U32.HI R38, RZ, 0x10, R37 ;  /* 0x00000010ff267819 */ /* 0x000fe20000011625 */
[----:B------:R-:W1:Y:S01]  /*87f0*/  S2R R14, SR_TID.X ;  /* 0x00000000000e7919 */ /* 0x000e620000002100 */
[--C-:B------:R-:W-:Y:S02]  /*8800*/  SHF.R.U64 R48, R28, 0x10, R29.reuse ;  /* 0x000000101c307819 */ /* 0x100fe4000000121d */
[----:B------:R-:W-:Y:S02]  /*8810*/  SHF.R.U32.HI R37, RZ, 0x10, R29 ;  /* 0x00000010ff257819 */ /* 0x000fe4000001161d */
[--C-:B------:R-:W-:Y:S02]  /*8820*/  SHF.R.U64 R49, R34, 0x10, R35.reuse ;  /* 0x0000001022317819 */ /* 0x100fe40000001223 */
[----:B------:R-:W-:Y:S01]  /*8830*/  SHF.R.U32.HI R44, RZ, 0x10, R35 ;  /* 0x00000010ff2c7819 */ /* 0x000fe20000011623 */
[----:B------:R-:W-:Y:S01]  /*8840*/  HADD2.F32 R35, -RZ, R41.H0_H0 ;  /* 0x20000029ff237230 */ /* 0x000fe20000004100 */
[--C-:B------:R-:W-:Y:S01]  /*8850*/  SHF.R.U64 R47, R20, 0x10, R21.reuse ;  /* 0x00000010142f7819 */ /* 0x100fe20000001215 */
[----:B------:R-:W-:Y:S01]  /*8860*/  HADD2.F32 R37, -RZ, R37.H0_H0 ;  /* 0x20000025ff257230 */ /* 0x000fe20000004100 */
[----:B------:R-:W-:Y:S01]  /*8870*/  SHF.R.U32.HI R42, RZ, 0x10, R21 ;  /* 0x00000010ff2a7819 */ /* 0x000fe20000011615 */
[----:B-1----:R-:W-:-:S05]  /*8880*/  VIADD R14, R14, 0xffffff80 ;  /* 0xffffff800e0e7836 */ /* 0x002fca0000000000 */
        /* <DEDUP_REMOVED lines=8> */
[----:B0-----:R-:W-:Y:S01]  /*8910*/  IMAD R12, R24, 0x200, R3 ;  /* 0x00000200180c7824 */ /* 0x001fe200078e0203 */
[----:B------:R-:W-:-:S03]  /*8920*/  LOP3.LUT R3, R14, R0, R13, 0x1e, !PT ;  /* 0x000000000e037212 */ /* 0x000fc600078e1e0d */
[----:B------:R-:W-:Y:S01]  /*8930*/  IMAD R43, R12, 0x2, R19 ;  /* 0x000000020c2b7824 */ /* 0x000fe200078e0213 */
[----:B------:R-:W-:-:S04]  /*8940*/  LEA R24, R24, R3, 0x9 ;  /* 0x0000000318187211 */ /* 0x000fc800078e48ff */
[----:B------:R-:W0:Y:S01]  /*8950*/  LDS.128 R12, [R43+0x18400] ;  /* 0x018400002b0c7984 */ /* 0x000e220000000c00 */
[----:B------:R-:W-:-:S05]  /*8960*/  IMAD R45, R24, 0x2, R19 ;  /* 0x00000002182d7824 */ /* 0x000fca00078e0213 */
[----:B------:R-:W1:Y:S01]  /*8970*/  LDS.128 R24, [R45+0x18400] ;  /* 0x018400002d187984 */ /* 0x000e620000000c00 */
[--C-:B0-----:R-:W-:Y:S02]  /*8980*/  HADD2.F32 R20, -RZ, R13.reuse.H0_H0 ;  /* 0x2000000dff147230 */ /* 0x101fe40000004100 */
[----:B------:R-:W-:Y:S02]  /*8990*/  HADD2.F32 R13, -RZ, R13.H1_H1 ;  /* 0x3000000dff0d7230 */ /* 0x000fe40000004100 */
[----:B------:R-:W-:Y:S02]  /*89a0*/  HADD2.F32 R21, -RZ, R15.H0_H0 ;  /* 0x2000000fff157230 */ /* 0x000fe40000004100 */
[--C-:B-1----:R-:W-:Y:S02]  /*89b0*/  HADD2.F32 R29, -RZ, R25.reuse.H0_H0 ;  /* 0x20000019ff1d7230 */ /* 0x102fe40000004100 */
[----:B------:R-:W-:Y:S02]  /*89c0*/  HADD2.F32 R30, -RZ, R25.H1_H1 ;  /* 0x30000019ff1e7230 */ /* 0x000fe40000004100 */
[----:B------:R-:W-:-:S02]  /*89d0*/  HADD2.F32 R33, -RZ, R27.H0_H0 ;  /* 0x2000001bff217230 */ /* 0x000fc40000004100 */
[CC--:B------:R-:W-:Y:S01]  /*89e0*/  FMUL.FTZ R39, R29.reuse, R36.reuse ;  /* 0x000000241d277220 */ /* 0x0c0fe20000410000 */
[-C--:B------:R-:W-:Y:S01]  /*89f0*/  FMUL.FTZ R41, R29, R35.reuse ;  /* 0x000000231d297220 */ /* 0x080fe20000410000 */
[----:B------:R-:W-:Y:S02]  /*8a00*/  HADD2.F32 R29, -RZ, R38.H0_H0 ;  /* 0x20000026ff1d7230 */ /* 0x000fe40000004100 */
[----:B------:R-:W-:Y:S02]  /*8a10*/  HADD2.F32 R38, -RZ, R40.H1_H1 ;  /* 0x30000028ff267230 */ /* 0x000fe40000004100 */
[C---:B------:R-:W-:Y:S01]  /*8a20*/  FFMA.FTZ R39, R20.reuse, R35, -R39 ;  /* 0x0000002314277223 */ /* 0x040fe20000010827 */
[----:B------:R-:W-:Y:S01]  /*8a30*/  FFMA.FTZ R41, R20, R36, R41 ;  /* 0x0000002414297223 */ /* 0x000fe20000010029 */
[C---:B------:R-:W-:Y:S01]  /*8a40*/  FMUL.FTZ R40, R30.reuse, R37 ;  /* 0x000000251e287220 */ /* 0x040fe20000410000 */
[----:B------:R-:W-:Y:S02]  /*8a50*/  HADD2.F32 R20, -RZ, R31.H1_H1 ;  /* 0x3000001fff147230 */ /* 0x000fe40000004100 */
[-C--:B------:R-:W-:Y:S01]  /*8a60*/  FMUL.FTZ R30, R30, R29.reuse ;  /* 0x0000001d1e1e7220 */ /* 0x080fe20000410000 */
[----:B------:R-:W-:Y:S01]  /*8a70*/  FMUL.FTZ R36, R33, R38 ;  /* 0x0000002621247220 */ /* 0x000fe20000410000 */
[----:B------:R-:W-:Y:S01]  /*8a80*/  FFMA.FTZ R40, R13, R29, -R40 ;  /* 0x0000001d0d287223 */ /* 0x000fe20000010828 */
[----:B------:R-:W-:-:S02]  /*8a90*/  HADD2.F32 R29, -RZ, R42.H0_H0 ;  /* 0x2000002aff1d7230 */ /* 0x000fc40000004100 */
[-C--:B------:R-:W-:Y:S01]  /*8aa0*/  FMUL.FTZ R35, R33, R20.reuse ;  /* 0x0000001421237220 */ /* 0x080fe20000410000 */
[----:B------:R-:W-:Y:S01]  /*8ab0*/  FFMA.FTZ R42, R13, R37, R30 ;  /* 0x000000250d2a7223 */ /* 0x000fe2000001001e */
[C---:B------:R-:W-:Y:S01]  /*8ac0*/  FFMA.FTZ R33, R21.reuse, R20, -R36 ;  /* 0x0000001415217223 */ /* 0x040fe20000010824 */
[----:B------:R-:W-:Y:S02]  /*8ad0*/  HADD2.F32 R34, -RZ, R27.H1_H1 ;  /* 0x3000001bff227230 */ /* 0x000fe40000004100 */
[----:B------:R-:W-:Y:S01]  /*8ae0*/  FFMA.FTZ R35, R21, R38, R35 ;  /* 0x0000002615237223 */ /* 0x000fe20000010023 */
[----:B------:R-:W-:Y:S02]  /*8af0*/  HADD2.F32 R25, -RZ, R24.H0_H0 ;  /* 0x20000018ff197230 */ /* 0x000fe40000004100 */
[----:B------:R-:W-:Y:S02]  /*8b00*/  HADD2.F32 R13, -RZ, R44.H0_H0 ;  /* 0x2000002cff0d7230 */ /* 0x000fe40000004100 */
[----:B------:R-:W-:Y:S01]  /*8b10*/  FMUL.FTZ R21, R34, R29 ;  /* 0x0000001d22157220 */ /* 0x000fe20000410000 */
[----:B------:R-:W-:-:S02]  /*8b20*/  HADD2.F32 R36, -RZ, R46.H0_H0 ;  /* 0x2000002eff247230 */ /* 0x000fc40000004100 */
[----:B------:R-:W-:Y:S02]  /*8b30*/  HADD2.F32 R20, -RZ, R51.H0_H0 ;  /* 0x20000033ff147230 */ /* 0x000fe40000004100 */
[-C--:B------:R-:W-:Y:S01]  /*8b40*/  FMUL.FTZ R37, R34, R13.reuse ;  /* 0x0000000d22257220 */ /* 0x080fe20000410000 */
[----:B------:R-:W-:Y:S02]  /*8b50*/  HADD2.F32 R28, -RZ, R15.H1_H1 ;  /* 0x3000000fff1c7230 */ /* 0x000fe40000004100 */
[C---:B------:R-:W-:Y:S01]  /*8b60*/  FMUL.FTZ R38, R25.reuse, R36 ;  /* 0x0000002419267220 */ /* 0x040fe20000410000 */
[----:B------:R-:W-:Y:S02]  /*8b70*/  HADD2.F32 R3, -RZ, R12.H0_H0 ;  /* 0x2000000cff037230 */ /* 0x000fe40000004100 */
[----:B------:R-:W-:Y:S01]  /*8b80*/  FMUL.FTZ R25, R25, R20 ;  /* 0x0000001419197220 */ /* 0x000fe20000410000 */
[----:B------:R-:W-:Y:S02]  /*8b90*/  HADD2.F32 R27, -RZ, R26.H0_H0 ;  /* 0x2000001aff1b7230 */ /* 0x000fe40000004100 */
[----:B------:R-:W-:Y:S01]  /*8ba0*/  FFMA.FTZ R44, R28, R13, -R21 ;  /* 0x0000000d1c2c7223 */ /* 0x000fe20000010815 */
[----:B------:R-:W-:-:S02]  /*8bb0*/  HADD2.F32 R34, -RZ, R46.H1_H1 ;  /* 0x3000002eff227230 */ /* 0x000fc40000004100 */
[----:B------:R-:W-:Y:S01]  /*8bc0*/  FFMA.FTZ R46, R28, R29, R37 ;  /* 0x0000001d1c2e7223 */ /* 0x000fe20000010025 */
[----:B------:R-:W-:Y:S02]  /*8bd0*/  HADD2.F32 R30, -RZ, R31.H0_H0 ;  /* 0x2000001fff1e7230 */ /* 0x000fe40000004100 */
[C---:B------:R-:W-:Y:S01]  /*8be0*/  FFMA.FTZ R38, R3.reuse, R20, -R38 ;  /* 0x0000001403267223 */ /* 0x040fe20000010826 */
[----:B------:R-:W-:Y:S02]  /*8bf0*/  HADD2.F32 R15, -RZ, R14.H0_H0 ;  /* 0x2000000eff0f7230 */ /* 0x000fe40000004100 */
[----:B------:R-:W-:Y:S01]  /*8c00*/  FFMA.FTZ R36, R3, R36, R25 ;  /* 0x0000002403247223 */ /* 0x000fe20000010019 */
[----:B------:R-:W-:Y:S02]  /*8c10*/  HADD2.F32 R24, -RZ, R24.H1_H1 ;  /* 0x30000018ff187230 */ /* 0x000fe40000004100 */
[----:B------:R-:W-:Y:S01]  /*8c20*/  FMUL.FTZ R28, R27, R34 ;  /* 0x000000221b1c7220 */ /* 0x000fe20000410000 */
[----:B------:R-:W-:-:S02]  /*8c30*/  HADD2.F32 R26, -RZ, R26.H1_H1 ;  /* 0x3000001aff1a7230 */ /* 0x000fc40000004100 */
[-C--:B------:R-:W-:Y:S01]  /*8c40*/  FMUL.FTZ R20, R27, R30.reuse ;  /* 0x0000001e1b147220 */ /* 0x080fe20000410000 */
[----:B------:R-:W-:Y:S02]  /*8c50*/  HADD2.F32 R21, -RZ, R48.H0_H0 ;  /* 0x20000030ff157230 */ /* 0x000fe40000004100 */
[C---:B------:R-:W-:Y:S01]  /*8c60*/  FFMA.FTZ R28, R15.reuse, R30, -R28 ;  /* 0x0000001e0f1c7223 */ /* 0x040fe2000001081c */
[----:B------:R-:W-:Y:S02]  /*8c70*/  HADD2.F32 R25, -RZ, R47.H0_H0 ;  /* 0x2000002fff197230 */ /* 0x000fe40000004100 */
[----:B------:R-:W-:Y:S01]  /*8c80*/  FFMA.FTZ R20, R15, R34, R20 ;  /* 0x000000220f147223 */ /* 0x000fe20000010014 */
[----:B------:R-:W-:Y:S02]  /*8c90*/  HADD2.F32 R3, -RZ, R50.H0_H0 ;  /* 0x20000032ff037230 */ /* 0x000fe40000004100 */
[----:B------:R-:W-:Y:S01]  /*8ca0*/  FMUL.FTZ R15, R24, R21 ;  /* 0x00000015180f7220 */ /* 0x000fe20000410000 */
[----:B------:R-:W-:-:S02]  /*8cb0*/  HADD2.F32 R13, -RZ, R49.H0_H0 ;  /* 0x20000031ff0d7230 */ /* 0x000fc40000004100 */
[----:B------:R-:W-:Y:S01]  /*8cc0*/  FMUL.FTZ R27, R26, R25 ;  /* 0x000000191a1b7220 */ /* 0x000fe20000410000 */
[----:B------:R-:W-:Y:S02]  /*8cd0*/  HADD2.F32 R12, -RZ, R12.H1_H1 ;  /* 0x3000000cff0c7230 */ /* 0x000fe40000004100 */
[----:B------:R-:W-:Y:S01]  /*8ce0*/  FMUL.FTZ R24, R24, R3 ;  /* 0x0000000318187220 */ /* 0x000fe20000410000 */
[----:B------:R-:W-:Y:S02]  /*8cf0*/  HADD2.F32 R14, -RZ, R14.H1_H1 ;  /* 0x3000000eff0e7230 */ /* 0x000fe40000004100 */
[----:B------:R-:W-:Y:S01]  /*8d00*/  FMUL.FTZ R26, R26, R13 ;  /* 0x0000000d1a1a7220 */ /* 0x000fe20000410000 */
        /* <DEDUP_REMOVED lines=14> */
.L_x_5266:
[----:B------:R-:W-:Y:S05]  /*8df0*/  BSYNC B1 ;  /* 0x0000000000017941 */ /* 0x000fea0003800000 */
.L_x_5265:
[----:B------:R-:W-:Y:S01]  /*8e00*/  PRMT R41, R55, 0x5410, R56 ;  /* 0x0000541037297816 */ /* 0x000fe20000000038 */
[----:B------:R-:W-:Y:S06]  /*8e10*/  @P0 BRA `(.L_x_5257) ;  /* 0x0000000400800947 */ /* 0x000fec0003800000 */
[----:B------:R-:W2:Y:S01]  /*8e20*/  LDL R3, [R1+0xc] ;  /* 0x00000c0001037983 */ /* 0x000ea20000100800 */
[C---:B01----:R-:W-:Y:S02]  /*8e30*/  VIADD R12, R206.reuse, 0x40 ;  /* 0x00000040ce0c7836 */ /* 0x043fe40000000000 */
[----:B------:R-:W-:Y:S01]  /*8e40*/  VIADD R13, R206, 0x40 ;  /* 0x00000040ce0d7836 */ /* 0x000fe20000000000 */
[----:B------:R-:W3:Y:S01]  /*8e50*/  LDL R42, [R1+0x4c] ;  /* 0x00004c00012a7983 */ /* 0x000ee20000100800 */
[----:B------:R-:W-:Y:S02]  /*8e60*/  IMAD.SHL.U32 R12, R12, 0x40, RZ ;  /* 0x000000400c0c7824 */ /* 0x000fe400078e00ff */
[----:B------:R-:W-:-:S03]  /*8e70*/  IMAD.SHL.U32 R13, R13, 0x40, RZ ;  /* 0x000000400d0d7824 */ /* 0x000fc600078e00ff */
[----:B------:R-:W-:Y:S02]  /*8e80*/  LOP3.LUT R12, R12, 0x1c0, RZ, 0xc0, !PT ;  /* 0x000001c00c0c7812 */ /* 0x000fe400078ec0ff */
[----:B------:R-:W-:Y:S02]  /*8e90*/  LOP3.LUT R13, R13, 0x1c0, RZ, 0xc0, !PT ;  /* 0x000001c00d0d7812 */ /* 0x000fe400078ec0ff */
[----:B------:R-:W-:-:S04]  /*8ea0*/  SHF.R.U32.HI R12, RZ, 0x3, R12 ;  /* 0x00000003ff0c7819 */ /* 0x000fc8000001160c */
[----:B------:R-:W-:Y:S01]  /*8eb0*/  LOP3.LUT R0, R12, R0, R13, 0x1e, !PT ;  /* 0x000000000c007212 */ /* 0x000fe200078e1e0d */
[----:B------:R-:W-:Y:S01]  /*8ec0*/  HADD2.F32 R21, -RZ, R52.H0_H0 ;  /* 0x20000034ff157230 */ /* 0x000fe20000004100 */
[----:B------:R-:W-:Y:S02]  /*8ed0*/  SHF.R.U64 R40, R8, 0x10, R9 ;  /* 0x0000001008287819 */ /* 0x000fe40000001209 */
[----:B------:R-:W-:Y:S02]  /*8ee0*/  SHF.R.U32.HI R28, RZ, 0x10, R5 ;  /* 0x00000010ff1c7819 */ /* 0x000fe40000011605 */
[--C-:B------:R-:W-:Y:S02]  /*8ef0*/  SHF.R.U64 R39, R10, 0x10, R11.reuse ;  /* 0x000000100a277819 */ /* 0x100fe4000000120b */
[----:B------:R-:W-:Y:S01]  /*8f00*/  SHF.R.U32.HI R38, RZ, 0x10, R11 ;  /* 0x00000010ff267819 */ /* 0x000fe2000001160b */
[----:B------:R-:W-:Y:S01]  /*8f10*/  HADD2.F32 R11, -RZ, R54.H0_H0 ;  /* 0x20000036ff0b7230 */ /* 0x000fe20000004100 */
[----:B------:R-:W-:Y:S01]  /*8f20*/  SHF.R.U32.HI R20, RZ, 0x10, R9 ;  /* 0x00000010ff147819 */ /* 0x000fe20000011609 */
[----:B------:R-:W-:Y:S01]  /*8f30*/  HADD2.F32 R28, -RZ, R28.H0_H0 ;  /* 0x2000001cff1c7230 */ /* 0x000fe20000004100 */
[----:B------:R-:W-:-:S02]  /*8f40*/  SHF.R.U64 R37, R4, 0x10, R5 ;  /* 0x0000001004257819 */ /* 0x000fc40000001205 */
[--C-:B------:R-:W-:Y:S02]  /*8f50*/  SHF.R.U64 R35, R6, 0x10, R7.reuse ;  /* 0x0000001006237819 */ /* 0x100fe40000001207 */
[----:B------:R-:W-:Y:S01]  /*8f60*/  SHF.R.U32.HI R33, RZ, 0x10, R7 ;  /* 0x00000010ff217819 */ /* 0x000fe20000011607 */
[----:B--2---:R-:W-:-:S04]  /*8f70*/  IMAD.IADD R0, R3, 0x1, R0 ;  /* 0x0000000103007824 */ /* 0x004fc800078e0200 */
[----:B------:R-:W-:Y:S01]  /*8f80*/  IMAD R0, R0, 0x2, R19 ;  /* 0x0000000200007824 */ /* 0x000fe200078e0213 */
[----:B---3--:R-:W0:Y:S04]  /*8f90*/  LDS.128 R12, [R42+0x18400] ;  /* 0x018400002a0c7984 */ /* 0x008e280000000c00 */
[----:B------:R-:W1:Y:S01]  /*8fa0*/  LDS.128 R24, [R0+0x18400] ;  /* 0x0184000000187984 */ /* 0x000e620000000c00 */
[----:B0-----:R-:W-:Y:S02]  /*8fb0*/  HADD2.F32 R4, -RZ, R13.H0_H0 ;  /* 0x2000000dff047230 */ /* 0x001fe40000004100 */
[--C-:B-1----:R-:W-:Y:S02]  /*8fc0*/  HADD2.F32 R8, -RZ, R25.reuse.H0_H0 ;  /* 0x20000019ff087230 */ /* 0x102fe40000004100 */
[----:B------:R-:W-:-:S03]  /*8fd0*/  HADD2.F32 R25, -RZ, R25.H1_H1 ;  /* 0x30000019ff197230 */ /* 0x000fc60000004100 */
[C---:B------:R-:W-:Y:S01]  /*8fe0*/  FMUL.FTZ R29, R8.reuse, R21 ;  /* 0x00000015081d7220 */ /* 0x040fe20000410000 */
[-C--:B------:R-:W-:Y:S01]  /*8ff0*/  FMUL.FTZ R31, R8, R11.reuse ;  /* 0x0000000b081f7220 */ /* 0x080fe20000410000 */
[----:B------:R-:W-:Y:S02]  /*9000*/  HADD2.F32 R13, -RZ, R13.H1_H1 ;  /* 0x3000000dff0d7230 */ /* 0x000fe40000004100 */
[----:B------:R-:W-:Y:S01]  /*9010*/  FMUL.FTZ R30, R25, R28 ;  /* 0x0000001c191e7220 */ /* 0x000fe20000410000 */
[----:B------:R-:W-:Y:S02]  /*9020*/  HADD2.F32 R8, -RZ, R20.H0_H0 ;  /* 0x20000014ff087230 */ /* 0x000fe40000004100 */
[C---:B------:R-:W-:Y:S01]  /*9030*/  FFMA.FTZ R29, R4.reuse, R11, -R29 ;  /* 0x0000000b041d7223 */ /* 0x040fe2000001081d */
[----:B------:R-:W-:Y:S02]  /*9040*/  HADD2.F32 R7, -RZ, R24.H0_H0 ;  /* 0x20000018ff077230 */ /* 0x000fe40000004100 */
[----:B------:R-:W-:Y:S01]  /*9050*/  FFMA.FTZ R31, R4, R21, R31 ;  /* 0x00000015041f7223 */ /* 0x000fe2000001001f */
[----:B------:R-:W-:-:S02]  /*9060*/  HADD2.F32 R20, -RZ, R51.H1_H1 ;  /* 0x30000033ff147230 */ /* 0x000fc40000004100 */
[----:B------:R-:W-:Y:S02]  /*9070*/  HADD2.F32 R4, -RZ, R53.H1_H1 ;  /* 0x30000035ff047230 */ /* 0x000fe40000004100 */
[-C--:B------:R-:W-:Y:S01]  /*9080*/  FFMA.FTZ R34, R13, R8.reuse, -R30 ;  /* 0x000000080d227223 */ /* 0x080fe2000001081e */
[----:B------:R-:W-:Y:S02]  /*9090*/  HADD2.F32 R3, -RZ, R12.H0_H0 ;  /* 0x2000000cff037230 */ /* 0x000fe40000004100 */
[----:B------:R-:W-:Y:S01]  /*90a0*/  FMUL.FTZ R36, R25, R8 ;  /* 0x0000000819247220 */ /* 0x000fe20000410000 */
[C---:B------:R-:W-:Y:S01]  /*90b0*/  FMUL.FTZ R30, R7.reuse, R20 ;  /* 0x00000014071e7220 */ /* 0x040fe20000410000 */
[----:B------:R-:W-:Y:S02]  /*90c0*/  HADD2.F32 R9, -RZ, R26.H0_H0 ;  /* 0x2000001aff097230 */ /* 0x000fe40000004100 */
[----:B------:R-:W-:Y:S01]  /*90d0*/  FMUL.FTZ R7, R7, R4 ;  /* 0x0000000407077220 */ /* 0x000fe20000410000 */
[----:B------:R-:W-:-:S02]  /*90e0*/  HADD2.F32 R8, -RZ, R52.H1_H1 ;  /* 0x30000034ff087230 */ /* 0x000fc40000004100 */
[----:B------:R-:W-:Y:S01]  /*90f0*/  FFMA.FTZ R36, R13, R28, R36 ;  /* 0x0000001c0d247223 */ /* 0x000fe20000010024 */
[C---:B------:R-:W-:Y:S01]  /*9100*/  FFMA.FTZ R30, R3.reuse, R4, -R30 ;  /* 0x00000004031e7223 */ /* 0x040fe2000001081e */
[----:B------:R-:W-:Y:S02]  /*9110*/  HADD2.F32 R5, -RZ, R14.H0_H0 ;  /* 0x2000000eff057230 */ /* 0x000fe40000004100 */
[----:B------:R-:W-:Y:S01]  /*9120*/  FFMA.FTZ R13, R3, R20, R7 ;  /* 0x00000014030d7223 */ /* 0x000fe20000010007 */
[----:B------:R-:W-:Y:S02]  /*9130*/  HADD2.F32 R4, -RZ, R41.H0_H0 ;  /* 0x20000029ff047230 */ /* 0x000fe40000004100 */
[----:B------:R-:W-:Y:S01]  /*9140*/  FMUL.FTZ R20, R9, R8 ;  /* 0x0000000809147220 */ /* 0x000fe20000410000 */
[----:B------:R-:W-:Y:S02]  /*9150*/  HADD2.F32 R10, -RZ, R27.H0_H0 ;  /* 0x2000001bff0a7230 */ /* 0x000fe40000004100 */
[----:B------:R-:W-:-:S02]  /*9160*/  HADD2.F32 R3, -RZ, R41.H1_H1 ;  /* 0x30000029ff037230 */ /* 0x000fc40000004100 */
[----:B------:R-:W-:Y:S02]  /*9170*/  HADD2.F32 R7, -RZ, R53.H0_H0 ;  /* 0x20000035ff077230 */ /* 0x000fe40000004100 */
[-C--:B------:R-:W-:Y:S01]  /*9180*/  FMUL.FTZ R28, R9, R4.reuse ;  /* 0x00000004091c7220 */ /* 0x080fe20000410000 */
[----:B------:R-:W-:Y:S01]  /*9190*/  FFMA.FTZ R21, R5, R4, -R20 ;  /* 0x0000000405157223 */ /* 0x000fe20000010814 */
[----:B------:R-:W-:Y:S02]  /*91a0*/  HADD2.F32 R6, -RZ, R15.H0_H0 ;  /* 0x2000000fff067230 */ /* 0x000fe40000004100 */
[----:B------:R-:W-:Y:S02]  /*91b0*/  HADD2.F32 R4, -RZ, R38.H0_H0 ;  /* 0x20000026ff047230 */ /* 0x000fe40000004100 */
[C---:B------:R-:W-:Y:S01]  /*91c0*/  FMUL.FTZ R9, R10.reuse, R7 ;  /* 0x000000070a097220 */ /* 0x040fe20000410000 */
[----:B------:R-:W-:Y:S02]  /*91d0*/  HADD2.F32 R27, -RZ, R27.H1_H1 ;  /* 0x3000001bff1b7230 */ /* 0x000fe40000004100 */
[----:B------:R-:W-:Y:S01]  /*91e0*/  FMUL.FTZ R38, R10, R3 ;  /* 0x000000030a267220 */ /* 0x000fe20000410000 */
[----:B------:R-:W-:-:S02]  /*91f0*/  HADD2.F32 R20, -RZ, R33.H0_H0 ;  /* 0x20000021ff147230 */ /* 0x000fc40000004100 */
[----:B------:R-:W-:Y:S01]  /*9200*/  FFMA.FTZ R10, R5, R8, R28 ;  /* 0x00000008050a7223 */ /* 0x000fe2000001001c */
[----:B------:R-:W-:Y:S02]  /*9210*/  HADD2.F32 R15, -RZ, R15.H1_H1 ;  /* 0x3000000fff0f7230 */ /* 0x000fe40000004100 */
[C---:B------:R-:W-:Y:S01]  /*9220*/  FFMA.FTZ R25, R6.reuse, R3, -R9 ;  /* 0x0000000306197223 */ /* 0x040fe20000010809 */
[----:B------:R-:W-:Y:S01]  /*9230*/  FFMA.FTZ R38, R6, R7, R38 ;  /* 0x0000000706267223 */ /* 0x000fe20000010026 */
[----:B------:R-:W-:Y:S02]  /*9240*/  HADD2.F32 R24, -RZ, R24.H1_H1 ;  /* 0x30000018ff187230 */ /* 0x000fe40000004100 */
[C---:B------:R-:W-:Y:S01]  /*9250*/  FMUL.FTZ R8, R27.reuse, R20 ;  /* 0x000000141b087220 */ /* 0x040fe20000410000 */
[----:B------:R-:W-:Y:S02]  /*9260*/  HADD2.F32 R26, -RZ, R26.H1_H1 ;  /* 0x3000001aff1a7230 */ /* 0x000fe40000004100 */
[----:B------:R-:W-:Y:S01]  /*9270*/  FMUL.FTZ R6, R27, R4 ;  /* 0x000000041b067220 */ /* 0x000fe20000410000 */
[----:B------:R-:W-:-:S02]  /*9280*/  HADD2.F32 R7, -RZ, R37.H0_H0 ;  /* 0x20000025ff077230 */ /* 0x000fc40000004100 */
[----:B------:R-:W-:Y:S02]  /*9290*/  HADD2.F32 R9, -RZ, R35.H0_H0 ;  /* 0x20000023ff097230 */ /* 0x000fe40000004100 */
[----:B------:R-:W-:Y:S02]  /*92a0*/  HADD2.F32 R3, -RZ, R40.H0_H0 ;  /* 0x20000028ff037230 */ /* 0x000fe40000004100 */
[----:B------:R-:W-:Y:S02]  /*92b0*/  HADD2.F32 R5, -RZ, R39.H0_H0 ;  /* 0x20000027ff057230 */ /* 0x000fe40000004100 */
[C---:B------:R-:W-:Y:S01]  /*92c0*/  FFMA.FTZ R4, R15.reuse, R4, -R8 ;  /* 0x000000040f047223 */ /* 0x040fe20000010808 */
[----:B------:R-:W-:Y:S02]  /*92d0*/  HADD2.F32 R12, -RZ, R12.H1_H1 ;  /* 0x3000000cff0c7230 */ /* 0x000fe40000004100 */
        /* <DEDUP_REMOVED lines=20> */
.L_x_5257:
[----:B------:R-:W-:Y:S05]  /*9420*/  BSYNC B0 ;  /* 0x0000000000007941 */ /* 0x000fea0003800000 */
.L_x_5243:
        /* <DEDUP_REMOVED lines=8> */
.L_x_5240:
        /* <DEDUP_REMOVED lines=8> */
.L_x_5267:
[----:B------:R-:W-:Y:S01]  /*9530*/  IMAD R9, R22, 0x8, R19 ;  /* 0x0000000816097824 */ /* 0x000fe200078e0213 */
[----:B------:R-:W-:-:S04]  /*9540*/  SHF.L.U32 R72, R207, 0x1f, RZ ;  /* 0x0000001fcf487819 */ /* 0x000fc800000006ff */
[----:B------:R1:W2:Y:S01]  /*9550*/  SYNCS.PHASECHK.TRANS64.TRYWAIT P1, [R9+URZ+0x22830], R72 ;  /* 0x02283048090075a7 */ /* 0x0002a2000802017f */
[----:B------:R-:W-:Y:S05]  /*9560*/  @!P0 BRA `(.L_x_5268) ;  /* 0x0000000000048947 */ /* 0x000fea0003800000 */
[----:B------:R-:W-:Y:S01]  /*9570*/  BPT.TRAP 0x1 ;  /* 0x000000040000795c */ /* 0x000fe20000300000 */
.L_x_5268:
        /* <DEDUP_REMOVED lines=9> */
.L_x_5269:
[----:B------:R-:W-:Y:S01]  /*9610*/  IMAD R4, R22, 0x300, R222 ;  /* 0x0000030016047824 */ /* 0x000fe200078e02de */
[----:B------:R-:W-:Y:S05]  /*9620*/  WARPSYNC.ALL ;  /* 0x0000000000007948 */ /* 0x000fea0003800000 */
[----:B------:R-:W-:Y:S01]  /*9630*/  IMAD.MOV.U32 R5, RZ, RZ, 0x40000040 ;  /* 0x40000040ff057424 */ /* 0x000fe200078e00ff */
[C---:B------:R-:W-:Y:S01]  /*9640*/  R2UR UR4, R6.reuse ;  /* 0x00000000060472ca */ /* 0x040fe200000e0000 */
[----:B-----5:R-:W-:Y:S01]  /*9650*/  WARPGROUP.ARRIVE ;  /* 0x00000000000079c5 */ /* 0x020fe20000000000 */
[----:B------:R-:W-:Y:S01]  /*9660*/  R2UR UR5, R7 ;  /* 0x00000000070572ca */ /* 0x000fe200000e0000 */
[----:B------:R-:W-:Y:S01]  /*9670*/  VIADD R20, R6, 0x2 ;  /* 0x0000000206147836 */ /* 0x000fe20000000000 */
[C---:B------:R-:W-:Y:S01]  /*9680*/  R2UR UR6, R4.reuse ;  /* 0x00000000040672ca */ /* 0x040fe200000e0000 */
[----:B------:R-:W-:Y:S01]  /*9690*/  VIADD R10, R4, 0x2 ;  /* 0x00000002040a7836 */ /* 0x000fe20000000000 */
[----:B------:R-:W-:Y:S01]  /*96a0*/  R2UR UR7, R5 ;  /* 0x00000000050772ca */ /* 0x000fe200000e0000 */
[----:B------:R-:W-:Y:S01]  /*96b0*/  IMAD.MOV.U32 R21, RZ, RZ, 0x40000040 ;  /* 0x40000040ff157424 */ /* 0x000fe200078e00ff */
[----:B------:R-:W-:Y:S01]  /*96c0*/  MOV R11, 0x40000040 ;  /* 0x40000040000b7802 */ /* 0x000fe20000000f00 */
[----:B------:R-:W-:Y:S01]  /*96d0*/  VIADD R12, R6, 0x4 ;  /* 0x00000004060c7836 */ /* 0x000fe20000000000 */
[----:B------:R-:W-:Y:S01]  /*96e0*/  MOV R5, 0x40000040 ;  /* 0x4000004000057802 */ /* 0x000fe20000000f00 */
[----:B------:R-:W-:Y:S01]  /*96f0*/  IMAD.MOV.U32 R13, RZ, RZ, 0x40000040 ;  /* 0x40000040ff0d7424 */ /* 0x000fe200078e00ff */
[----:B------:R-:W3:Y:S07]  /*9700*/  S2R R0, SR_TID.X ;  /* 0x0000000000007919 */ /* 0x000eee0000002100 */
[----:B------:R-:W-:Y:S01]  /*9710*/  HGMMA.64x96x16.F32 R24, gdesc[UR4], RZ, !UPT, gsb0 ;  /* 0x01600000041879f0 */ /* 0x000fe2000c0008ff */
[----:B------:R-:W-:-:S02]  /*9720*/  R2UR UR4, R20 ;  /* 0x00000000140472ca */ /* 0x000fc400000e0000 */
[----:B------:R-:W-:Y:S02]  /*9730*/  R2UR UR5, R21 ;  /* 0x00000000150572ca */ /* 0x000fe400000e0000 */
[----:B------:R-:W-:Y:S01]  /*9740*/  R2UR UR6, R10 ;  /* 0x000000000a0672ca */ /* 0x000fe200000e0000 */
[C---:B------:R-:W-:Y:S01]  /*9750*/  VIADD R10, R4.reuse, 0x4 ;  /* 0x00000004040a7836 */ /* 0x040fe20000000000 */
[----:B------:R-:W-:Y:S01]  /*9760*/  R2UR UR7, R11 ;  /* 0x000000000b0772ca */ /* 0x000fe200000e0000 */
[----:B------:R-:W-:Y:S02]  /*9770*/  IMAD.MOV.U32 R11, RZ, RZ, 0x40000040 ;  /* 0x40000040ff0b7424 */ /* 0x000fe400078e00ff */
[----:B------:R-:W-:Y:S01]  /*9780*/  VIADD R4, R4, 0x6 ;  /* 0x0000000604047836 */ /* 0x000fe20000000000 */
[----:B---3--:R-:W-:-:S04]  /*9790*/  SHF.R.U32.HI R0, RZ, 0x7, R0 ;  /* 0x00000007ff007819 */ /* 0x008fc80000011600 */
[----:B------:R-:W-:Y:S01]  /*97a0*/  IADD3 R212, -R0, 0xb, RZ ;  /* 0x0000000b00d47810 */ /* 0x000fe20007ffe1ff */
[----:B------:R-:W-:Y:S02]  /*97b0*/  WARPGROUP.DEPBAR.LE gsb0, 0x0 ;  /* 0x00008000000079c5 */ /* 0x000fe40000010000 */
[----:B------:R-:W-:-:S06]  /*97c0*/  WARPGROUP.ARRIVE ;  /* 0x00000000000079c5 */ /* 0x000fcc0000000000 */
[----:B------:R-:W-:Y:S01]  /*97d0*/  HGMMA.64x96x16.F32 R24, gdesc[UR4], R24, gsb0 ;  /* 0x01600000041879f0 */ /* 0x000fe20008000818 */
[----:B------:R-:W-:Y:S02]  /*97e0*/  R2UR UR4, R12 ;  /* 0x000000000c0472ca */ /* 0x000fe400000e0000 */
[----:B------:R-:W-:Y:S02]  /*97f0*/  R2UR UR5, R13 ;  /* 0x000000000d0572ca */ /* 0x000fe400000e0000 */
[----:B------:R-:W-:Y:S01]  /*9800*/  R2UR UR6, R10 ;  /* 0x000000000a0672ca */ /* 0x000fe200000e0000 */
[----:B------:R-:W-:Y:S01]  /*9810*/  VIADD R10, R6, 0x6 ;  /* 0x00000006060a7836 */ /* 0x000fe20000000000 */
[----:B------:R-:W-:Y:S01]  /*9820*/  R2UR UR7, R11 ;  /* 0x000000000b0772ca */ /* 0x000fe200000e0000 */
[----:B------:R-:W-:Y:S01]  /*9830*/  IMAD.MOV.U32 R11, RZ, RZ, 0x40000040 ;  /* 0x40000040ff0b7424 */ /* 0x000fe200078e00ff */
[----:B------:R-:W-:Y:S02]  /*9840*/  WARPGROUP.DEPBAR.LE gsb0, 0x0 ;  /* 0x00008000000079c5 */ /* 0x000fe40000010000 */
[----:B------:R-:W-:-:S09]  /*9850*/  WARPGROUP.ARRIVE ;  /* 0x00000000000079c5 */ /* 0x000fd20000000000 */
        /* <DEDUP_REMOVED lines=12> */
.L_x_5271:
[----:B------:R-:W4:Y:S01]  /*9920*/  LDL R0, [R1+0x10] ;  /* 0x0000100001007983 */ /* 0x000f220000100800 */
[----:B------:R-:W5:Y:S03]  /*9930*/  LDC R3, c[0x0][0x448] ;  /* 0x00011200ff037b82 */ /* 0x000f660000000800 */
[----:B------:R-:W2:Y:S04]  /*9940*/  LDL R8, [R1+0x4] ;  /* 0x0000040001087983 */ /* 0x000ea80000100800 */
[----:B------:R-:W3:Y:S01]  /*9950*/  LDL R5, [R1+0x18] ;  /* 0x0000180001057983 */ /* 0x000ee20000100800 */
[----:B------:R-:W-:Y:S01]  /*9960*/  LOP3.LUT R23, R23, 0xfffffff7, RZ, 0xc0, !PT ;  /* 0xfffffff717177812 */ /* 0x000fe200078ec0ff */
[----:B------:R-:W-:Y:S01]  /*9970*/  ULDC UR4, c[0x0][0x988] ;  /* 0x0002620000047ab9 */ /* 0x000fe20000000800 */
[----:B------:R-:W0:Y:S01]  /*9980*/  S2R R75, SR_CgaCtaId ;  /* 0x00000000004b7919 */ /* 0x000e220000008800 */
[----:B-----5:R-:W-:-:S13]  /*9990*/  ISETP.NE.AND P1, PT, R3, 0x1, PT ;  /* 0x000000010300780c */ /* 0x020fda0003f25270 */
[----:B------:R-:W5:Y:S01]  /*99a0*/  @P1 LDC R3, c[0x0][0x44c] ;  /* 0x00011300ff031b82 */ /* 0x000f620000000800 */
[----:B------:R-:W-:-:S07]  /*99b0*/  @P1 LOP3.LUT R23, R23, 0x8, RZ, 0xfc, !PT ;  /* 0x0000000817171812 */ /* 0x000fce00078efcff */
[----:B------:R-:W1:Y:S01]  /*99c0*/  @P1 LDC R4, c[0x0][0x450] ;  /* 0x00011400ff041b82 */ /* 0x000e620000000800 */
[----:B----4-:R-:W-:-:S04]  /*99d0*/  IMAD.IADD R0, R0, 0x1, R223 ;  /* 0x0000000100007824 */ /* 0x010fc800078e02df */
[----:B-----5:R-:W-:-:S05]  /*99e0*/  @P1 IMAD.HI.U32 R3, R0, R3, RZ ;  /* 0x0000000300031227 */ /* 0x020fca00078e00ff */
[----:B-1----:R-:W-:Y:S01]  /*99f0*/  @P1 SHF.R.U32.HI R0, RZ, R4, R3 ;  /* 0x00000004ff001219 */ /* 0x002fe20000011603 */
[----:B--2---:R-:W-:-:S04]  /*9a00*/  IMAD R3, R172, -0x60, R8 ;  /* 0xffffffa0ac037824 */ /* 0x004fc800078e0208 */
[----:B------:R-:W1:Y:S01]  /*9a10*/  SHFL.IDX PT, R4, R0, 0x1, 0x1c1f ;  /* 0x003c1f0000047f89 */ /* 0x000e6200000e0000 */
[----:B------:R-:W-:-:S03]  /*9a20*/  VIADD R3, R3, 0x60 ;  /* 0x0000006003037836 */ /* 0x000fc60000000000 */
[----:B------:R-:W2:Y:S01]  /*9a30*/  SHFL.IDX PT, R0, R0, RZ, 0x1c1f ;  /* 0x001c1fff00007589 */ /* 0x000ea200000e0000 */
[----:B---3--:R-:W-:-:S05]  /*9a40*/  IMAD R3, R5, -0x2, R3 ;  /* 0xfffffffe05037824 */ /* 0x008fca00078e0203 */
[----:B------:R-:W-:-:S04]  /*9a50*/  IADD3 R8, -R220, 0x1, R3 ;  /* 0x00000001dc087810 */ /* 0x000fc80007ffe103 */
        /* <DEDUP_REMOVED lines=58> */
[C---:B------:R-:W-:Y:S02]  /*9e00*/  ISETP.GT.AND P2, PT, R5.reuse, 0x50, PT ;  /* 0x000000500500780c */ /* 0x040fe40003f44270 */
[----:B------:R-:W-:Y:S02]  /*9e10*/  FMNMX.FTZ R15, R62, R15, !PT ;  /* 0x0000000f3e0f7209 */ /* 0x000fe40007810000 */
[----:B------:R-:W-:-:S02]  /*9e20*/  ISETP.GT.AND P1, PT, R5, 0x51, PT ;  /* 0x000000510500780c */ /* 0x000fc40003f24270 */
[----:B------:R-:W-:Y:S02]  /*9e30*/  FSEL R66, R66, -INF , P2 ;  /* 0xff80000042427808 */ /* 0x000fe40001000000 */
[----:B------:R-:W-:Y:S02]  /*9e40*/  FMNMX.FTZ R15, R78, R15, !PT ;  /* 0x0000000f4e0f7209 */ /* 0x000fe40007810000 */
[----:B------:R-:W-:Y:S02]  /*9e50*/  FSEL R76, R67, -INF , P1 ;  /* 0xff800000434c7808 */ /* 0x000fe40000800000 */
[C---:B------:R-:W-:Y:S02]  /*9e60*/  ISETP.GT.AND P2, PT, R5.reuse, 0x58, PT ;  /* 0x000000580500780c */ /* 0x040fe40003f44270 */
[----:B------:R-:W-:Y:S02]  /*9e70*/  ISETP.GT.AND P1, PT, R5, 0x59, PT ;  /* 0x000000590500780c */ /* 0x000fe40003f24270 */
[----:B--2---:R-:W-:Y:S01]  /*9e80*/  VIADDMNMX R51, R0, R8, R3, PT ;  /* 0x0000000800337246 */ /* 0x004fe20003800103 */
[----:B------:R-:W-:Y:S01]  /*9e90*/  IMAD.U32 R0, RZ, RZ, UR4 ;  /* 0x00000004ff007e24 */ /* 0x000fe2000f8e00ff */
[----:B------:R-:W-:-:S02]  /*9ea0*/  FMNMX.FTZ R15, R66, R15, !PT ;  /* 0x0000000f420f7209 */ /* 0x000fc40007810000 */
[----:B------:R-:W-:Y:S02]  /*9eb0*/  FSEL R70, R70, -INF , P2 ;  /* 0xff80000046467808 */ /* 0x000fe40001000000 */
[----:B------:R-:W-:Y:S02]  /*9ec0*/  FSEL R71, R71, -INF , P1 ;  /* 0xff80000047477808 */ /* 0x000fe40000800000 */
[C---:B------:R-:W-:Y:S02]  /*9ed0*/  ISETP.GT.AND P1, PT, R51.reuse, RZ, PT ;  /* 0x000000ff3300720c */ /* 0x040fe40003f24270 */
[C---:B------:R-:W-:Y:S02]  /*9ee0*/  ISETP.GT.AND P2, PT, R51.reuse, 0x1, PT ;  /* 0x000000013300780c */ /* 0x040fe40003f44270 */
[----:B------:R-:W-:Y:S02]  /*9ef0*/  FMNMX.FTZ R15, R76, R15, !PT ;  /* 0x0000000f4c0f7209 */ /* 0x000fe40007810000 */
[----:B------:R-:W-:-:S02]  /*9f00*/  ISETP.GT.AND P3, PT, R51, 0x8, PT ;  /* 0x000000083300780c */ /* 0x000fc40003f64270 */
[----:B------:R-:W-:Y:S02]  /*9f10*/  FSEL R39, R24, -INF , P1 ;  /* 0xff80000018277808 */ /* 0x000fe40000800000 */
[----:B------:R-:W-:Y:S02]  /*9f20*/  FSEL R35, R25, -INF , P2 ;  /* 0xff80000019237808 */ /* 0x000fe40001000000 */
[----:B------:R-:W-:Y:S02]  /*9f30*/  FMNMX.FTZ R94, R70, R15, !PT ;  /* 0x0000000f465e7209 */ /* 0x000fe40007810000 */
[----:B------:R-:W-:Y:S02]  /*9f40*/  ISETP.GT.AND P1, PT, R51, 0x9, PT ;  /* 0x000000093300780c */ /* 0x000fe40003f24270 */
[----:B------:R-:W-:Y:S02]  /*9f50*/  FSEL R27, R28, -INF , P3 ;  /* 0xff8000001c1b7808 */ /* 0x000fe40001800000 */
[----:B------:R-:W-:-:S02]  /*9f60*/  FMNMX.FTZ R8, R39, R35, !PT ;  /* 0x0000002327087209 */ /* 0x000fc40007810000 */
[----:B------:R-:W-:Y:S02]  /*9f70*/  FMNMX.FTZ R94, R71, R94, !PT ;  /* 0x0000005e475e7209 */ /* 0x000fe40007810000 */
[----:B------:R-:W-:Y:S02]  /*9f80*/  ISETP.GT.AND P2, PT, R51, 0x10, PT ;  /* 0x000000103300780c */ /* 0x000fe40003f44270 */
[----:B------:R-:W-:Y:S01]  /*9f90*/  FSEL R29, R29, -INF , P1 ;  /* 0xff8000001d1d7808 */ /* 0x000fe20000800000 */
[----:B------:R-:W1:Y:S01]  /*9fa0*/  SHFL.BFLY PT, R5, R94, 0x2, 0x1f ;  /* 0x0c401f005e057f89 */ /* 0x000e6200000e0000 */
        /* <DEDUP_REMOVED lines=19> */
[----:B-1----:R-:W-:Y:S02]  /*a0e0*/  FMNMX.FTZ R5, R94, R5, !PT ;  /* 0x000000055e057209 */ /* 0x002fe40007810000 */
[----:B------:R-:W-:-:S02]  /*a0f0*/  ISETP.GT.AND P2, PT, R51, 0x29, PT ;  /* 0x000000293300780c */ /* 0x000fc40003f44270 */
[----:B------:R-:W-:Y:S01]  /*a100*/  FSEL R43, R44, -INF , P1 ;  /* 0xff8000002c2b7808 */ /* 0x000fe20000800000 */
[----:B------:R-:W1:Y:S01]  /*a110*/  SHFL.BFLY PT, R96, R5, 0x1, 0x1f ;  /* 0x0c201f0005607f89 */ /* 0x000e6200000e0000 */
        /* <DEDUP_REMOVED lines=19> */
[----:B-1----:R-:W-:Y:S02]  /*a250*/  FMNMX.FTZ R3, R5, R96, !PT ;  /* 0x0000006005037209 */ /* 0x002fe40007810000 */
[----:B------:R-:W-:Y:S02]  /*a260*/  ISETP.GT.AND P1, PT, R51, 0x48, PT ;  /* 0x000000483300780c */ /* 0x000fe40003f24270 */
[----:B------:R-:W-:Y:S01]  /*a270*/  FSEL R57, R57, -INF , P2 ;  /* 0xff80000039397808 */ /* 0x000fe20001000000 */
[----:B------:R-:W-:Y:S01]  /*a280*/  FMUL.FTZ R5, R3, R0 ;  /* 0x0000000003057220 */ /* 0x000fe20000410000 */
[----:B------:R-:W-:-:S02]  /*a290*/  FMNMX.FTZ R32, R73, R28, !PT ;  /* 0x0000001c49207209 */ /* 0x000fc40007810000 */
[----:B------:R-:W-:Y:S02]  /*a2a0*/  ISETP.GT.AND P2, PT, R51, 0x49, PT ;  /* 0x000000493300780c */ /* 0x000fe40003f44270 */
[----:B------:R-:W-:Y:S02]  /*a2b0*/  FSEL R45, R60, -INF , P1 ;  /* 0xff8000003c2d7808 */ /* 0x000fe40000800000 */
[----:B------:R-:W-:Y:S02]  /*a2c0*/  FMNMX.FTZ R32, R57, R32, !PT ;  /* 0x0000002039207209 */ /* 0x000fe40007810000 */
[----:B------:R-:W-:Y:S02]  /*a2d0*/  FSETP.NEU.FTZ.AND P4, PT, R3, -INF , PT ;  /* 0xff8000000300780b */ /* 0x000fe40003f9d000 */
[----:B------:R-:W-:Y:S02]  /*a2e0*/  ISETP.GT.AND P1, PT, R51, 0x50, PT ;  /* 0x000000503300780c */ /* 0x000fe40003f24270 */
[----:B------:R-:W-:-:S02]  /*a2f0*/  FSEL R61, R61, -INF , P2 ;  /* 0xff8000003d3d7808 */ /* 0x000fc40001000000 */
[----:B------:R-:W-:Y:S02]  /*a300*/  FMNMX.FTZ R32, R45, R32, !PT ;  /* 0x000000202d207209 */ /* 0x000fe40007810000 */
[----:B------:R-:W-:Y:S02]  /*a310*/  FSEL R5, R5, RZ, P4 ;  /* 0x000000ff05057208 */ /* 0x000fe40002000000 */
[----:B------:R-:W-:Y:S02]  /*a320*/  ISETP.GT.AND P2, PT, R51, 0x51, PT ;  /* 0x000000513300780c */ /* 0x000fe40003f44270 */
[----:B------:R-:W-:Y:S01]  /*a330*/  FSEL R47, R64, -INF , P1 ;  /* 0xff800000402f7808 */ /* 0x000fe20000800000 */
[--C-:B------:R-:W-:Y:S01]  /*a340*/  FFMA.FTZ R36, R34, R0, -R5.reuse ;  /* 0x0000000022247223 */ /* 0x100fe20000010805 */
[----:B------:R-:W-:Y:S01]  /*a350*/  FMNMX.FTZ R32, R61, R32, !PT ;  /* 0x000000203d207209 */ /* 0x000fe20007810000 */
[-CC-:B------:R-:W-:Y:S01]  /*a360*/  FFMA.FTZ R157, R42, R0.reuse, -R5.reuse ;  /* 0x000000002a9d7223 */ /* 0x180fe20000010805 */
[----:B------:R-:W-:Y:S01]  /*a370*/  ISETP.GT.AND P1, PT, R51, 0x58, PT ;  /* 0x000000583300780c */ /* 0x000fe20003f24270 */
[-CC-:B------:R-:W-:Y:S01]  /*a380*/  FFMA.FTZ R201, R80, R0.reuse, -R5.reuse ;  /* 0x0000000050c97223 */ /* 0x180fe20000010805 */
[----:B------:R-:W-:Y:S01]  /*a390*/  FSEL R65, R65, -INF , P2 ;  /* 0xff80000041417808 */ /* 0x000fe20001000000 */
[--C-:B------:R-:W-:Y:S01]  /*a3a0*/  FFMA.FTZ R82, R82, R0, -R5.reuse ;  /* 0x0000000052527223 */ /* 0x100fe20000010805 */
[----:B------:R-:W-:Y:S01]  /*a3b0*/  FMNMX.FTZ R34, R47, R32, !PT ;  /* 0x000000202f227209 */ /* 0x000fe20007810000 */
[-CC-:B------:R-:W-:Y:S01]  /*a3c0*/  FFMA.FTZ R203, R84, R0.reuse, -R5.reuse ;  /* 0x0000000054cb7223 */ /* 0x180fe20000010805 */
[----:B------:R-:W-:Y:S01]  /*a3d0*/  ISETP.GT.AND P2, PT, R51, 0x59, PT ;  /* 0x000000593300780c */ /* 0x000fe20003f44270 */
        /* <DEDUP_REMOVED lines=8> */
[----:B------:R-:W1:Y:S01]  /*a460*/  MUFU.EX2 R8, R82 ;  /* 0x0000005200087308 */ /* 0x000e620000000800 */
[-CC-:B------:R-:W-:Y:S01]  /*a470*/  FFMA.FTZ R155, R92, R0.reuse, -R5.reuse ;  /* 0x000000005c9b7223 */ /* 0x180fe20000010805 */
[--C-:B------:R-:W-:Y:S01]  /*a480*/  FFMA.FTZ R159, R46, R0, -R5.reuse ;  /* 0x000000002e9f7223 */ /* 0x100fe20000010805 */
[----:B------:R-:W-:Y:S01]  /*a490*/  FMNMX.FTZ R42, R69, R34, !PT ;  /* 0x00000022452a7209 */ /* 0x000fe20007810000 */
[-CC-:B------:R-:W-:Y:S01]  /*a4a0*/  FFMA.FTZ R34, R4, R0.reuse, -R5.reuse ;  /* 0x0000000004227223 */ /* 0x180fe20000010805 */
[-CC-:B------:R-:W-:Y:S01]  /*a4b0*/  FFMA.FTZ R161, R50, R0.reuse, -R5.reuse ;  /* 0x0000000032a17223 */ /* 0x180fe20000010805 */
[-CC-:B------:R-:W-:Y:S01]  /*a4c0*/  FFMA.FTZ R40, R30, R0.reuse, -R5.reuse ;  /* 0x000000001e287223 */ /* 0x180fe20000010805 */
[-CC-:B------:R-:W-:Y:S01]  /*a4d0*/  FFMA.FTZ R163, R54, R0.reuse, -R5.reuse ;  /* 0x0000000036a37223 */ /* 0x180fe20000010805 */
[----:B------:R-:W2:Y:S01]  /*a4e0*/  SHFL.BFLY PT, R51, R42, 0x2, 0x1f ;  /* 0x0c401f002a337f89 */ /* 0x000ea200000e0000 */
[----:B------:R-:W-:Y:S01]  /*a4f0*/  MUFU.EX2 R203, R203 ;  /* 0x000000cb00cb7308 */ /* 0x000fe20000000800 */
[-CC-:B------:R-:W-:Y:S01]  /*a500*/  FFMA.FTZ R165, R58, R0.reuse, -R5.reuse ;  /* 0x000000003aa57223 */ /* 0x180fe20000010805 */
[-CC-:B------:R-:W-:Y:S01]  /*a510*/  FFMA.FTZ R167, R62, R0.reuse, -R5.reuse ;  /* 0x000000003ea77223 */ /* 0x180fe20000010805 */
[-CC-:B------:R-:W-:Y:S01]  /*a520*/  FFMA.FTZ R30, R78, R0.reuse, -R5.reuse ;  /* 0x000000004e1e7223 */ /* 0x180fe20000010805 */
[-CC-:B------:R-:W-:Y:S01]  /*a530*/  FFMA.FTZ R169, R66, R0.reuse, -R5.reuse ;  /* 0x0000000042a97223 */ /* 0x180fe20000010805 */
[----:B------:R-:W-:-:S03]  /*a540*/  FFMA.FTZ R171, R70, R0, -R5 ;  /* 0x0000000046ab7223 */ /* 0x000fc60000010805 */
[----:B------:R-:W-:Y:S01]  /*a550*/  MUFU.EX2 R24, R86 ;  /* 0x0000005600187308 */ /* 0x000fe20000000800 */
[----:B-1----:R-:W-:Y:S01]  /*a560*/  FADD.FTZ R48, R201, R8 ;  /* 0x00000008c9307221 */ /* 0x002fe20000010000 */
[----:B------:R-:W-:-:S06]  /*a570*/  F2FP.F16.F32.PACK_AB R201, R8, R201 ;  /* 0x000000c908c9723e */ /* 0x000fcc00000000ff */
[----:B------:R-:W-:Y:S01]  /*a580*/  MUFU.EX2 R153, R153 ;  /* 0x0000009900997308 */ /* 0x000fe20000000800 */
[----:B--2---:R-:W-:-:S07]  /*a590*/  FMNMX.FTZ R51, R42, R51, !PT ;  /* 0x000000332a337209 */ /* 0x004fce0007810000 */
[----:B------:R-:W-:Y:S01]  /*a5a0*/  MUFU.EX2 R28, R90 ;  /* 0x0000005a001c7308 */ /* 0x000fe20000000800 */
[-CC-:B------:R-:W-:Y:S01]  /*a5b0*/  FFMA.FTZ R42, R38, R0.reuse, -R5.reuse ;  /* 0x00000000262a7223 */ /* 0x180fe20000010805 */
[-CC-:B------:R-:W-:Y:S01]  /*a5c0*/  FFMA.FTZ R38, R76, R0.reuse, -R5.reuse ;  /* 0x000000004c267223 */ /* 0x180fe20000010805 */
[----:B------:R-:W1:Y:S05]  /*a5d0*/  SHFL.BFLY PT, R4, R51, 0x1, 0x1f ;  /* 0x0c201f0033047f89 */ /* 0x000e6a00000e0000 */
[----:B------:R-:W-:Y:S08]  /*a5e0*/  MUFU.EX2 R155, R155 ;  /* 0x0000009b009b7308 */ /* 0x000ff00000000800 */
[----:B------:R2:W-:Y:S08]  /*a5f0*/  MUFU.EX2 R32, R36 ;  /* 0x0000002400207308 */ /* 0x0005f00000000800 */
[----:B------:R-:W-:Y:S01]  /*a600*/  MUFU.EX2 R157, R157 ;  /* 0x0000009d009d7308 */ /* 0x000fe20000000800 */
[-CC-:B--2---:R-:W-:Y:S01]  /*a610*/  FFMA.FTZ R36, R26, R0.reuse, -R5.reuse ;  /* 0x000000001a247223 */ /* 0x184fe20000010805 */
[-CC-:B------:R-:W-:Y:S01]  /*a620*/  FFMA.FTZ R26, R74, R0.reuse, -R5.reuse ;  /* 0x000000004a1a7223 */ /* 0x180fe20000010805 */
[----:B------:R-:W-:Y:S01]  /*a630*/  FFMA.FTZ R5, R71, R0, -R5 ;  /* 0x0000000047057223 */ /* 0x000fe20000010805 */
[----:B-1----:R-:W-:-:S04]  /*a640*/  FMNMX.FTZ R4, R51, R4, !PT ;  /* 0x0000000433047209 */ /* 0x002fc80007810000 */
[C---:B------:R-:W-:Y:S01]  /*a650*/  FSETP.NEU.FTZ.AND P1, PT, R4.reuse, -INF , PT ;  /* 0xff8000000400780b */ /* 0x040fe20003f3d000 */
[----:B------:R-:W-:Y:S01]  /*a660*/  FMUL.FTZ R44, R4, R0 ;  /* 0x00000000042c7220 */ /* 0x000fe20000410000 */
[----:B------:R-:W-:Y:S04]  /*a670*/  MUFU.EX2 R34, R34 ;  /* 0x0000002200227308 */ /* 0x000fe80000000800 */
[----:B------:R-:W-:-:S04]  /*a680*/  FSEL R44, R44, RZ, P1 ;  /* 0x000000ff2c2c7208 */ /* 0x000fc80000800000 */
        /* <DEDUP_REMOVED lines=24> */
[----:B------:R-:W2:Y:S01]  /*a810*/  MUFU.EX2 R27, R27 ;  /* 0x0000001b001b7308 */ /* 0x000ea20000000800 */
[-CC-:B------:R-:W-:Y:S01]  /*a820*/  FFMA.FTZ R65, R65, R0.reuse, -R44.reuse ;  /* 0x0000000041417223 */ /* 0x180fe2000001082c */
[-CC-:B------:R-:W-:Y:S01]  /*a830*/  FFMA.FTZ R49, R49, R0.reuse, -R44.reuse ;  /* 0x0000000031317223 */ /* 0x180fe2000001082c */
[----:B------:R-:W-:-:S05]  /*a840*/  FFMA.FTZ R44, R69, R0, -R44 ;  /* 0x00000000452c7223 */ /* 0x000fca000001082c */
[----:B------:R2:W3:Y:S01]  /*a850*/  MUFU.EX2 R202, R29 ;  /* 0x0000001d00ca7308 */ /* 0x0004e20000000800 */
[----:B-1----:R-:W-:Y:S01]  /*a860*/  FADD.FTZ R46, R39, R200 ;  /* 0x000000c8272e7221 */ /* 0x002fe20000010000 */
[----:B------:R-:W-:-:S06]  /*a870*/  F2FP.F16.F32.PACK_AB R200, R200, R39 ;  /* 0x00000027c8c8723e */ /* 0x000fcc00000000ff */
[----:B------:R1:W4:Y:S01]  /*a880*/  MUFU.EX2 R152, R15 ;  /* 0x0000000f00987308 */ /* 0x0003220000000800 */
[----:B--2---:R-:W-:-:S07]  /*a890*/  FADD.FTZ R29, R27, R46 ;  /* 0x0000002e1b1d7221 */ /* 0x004fce0000010000 */
[----:B------:R-:W2:Y:S01]  /*a8a0*/  MUFU.EX2 R33, R33 ;  /* 0x0000002100217308 */ /* 0x000ea20000000800 */
[----:B-1----:R-:W-:Y:S01]  /*a8b0*/  FADD.FTZ R15, R203, R48 ;  /* 0x00000030cb0f7221 */ /* 0x002fe20000010000 */
[----:B---3--:R-:W-:Y:S01]  /*a8c0*/  FADD.FTZ R29, R202, R29 ;  /* 0x0000001dca1d7221 */ /* 0x008fe20000010000 */
[C---:B------:R-:W-:Y:S02]  /*a8d0*/  F2FP.F16.F32.PACK_AB R203, R24.reuse, R203 ;  /* 0x000000cb18cb723e */ /* 0x040fe400000000ff */
[----:B------:R-:W-:Y:S01]  /*a8e0*/  FADD.FTZ R46, R24, R15 ;  /* 0x0000000f182e7221 */ /* 0x000fe20000010000 */
[----:B------:R-:W-:Y:S01]  /*a8f0*/  VIADD R15, R9, 0x22840 ;  /* 0x00022840090f7836 */ /* 0x000fe20000000000 */
[----:B------:R-:W-:Y:S01]  /*a900*/  F2FP.F16.F32.PACK_AB R202, R202, R27 ;  /* 0x0000001bcaca723e */ /* 0x000fe200000000ff */
[----:B------:R-:W1:Y:S01]  /*a910*/  MUFU.EX2 R25, R25 ;  /* 0x0000001900197308 */ /* 0x000e620000000800 */
[----:B------:R-:W-:Y:S01]  /*a920*/  FADD.FTZ R35, R153, R46 ;  /* 0x0000002e99237221 */ /* 0x000fe20000010000 */
[----:B----4-:R-:W-:Y:S01]  /*a930*/  FADD.FTZ R46, R152, R29 ;  /* 0x0000001d982e7221 */ /* 0x010fe20000010000 */
[----:B0-----:R-:W-:-:S02]  /*a940*/  PRMT R15, R75, 0x654, R15 ;  /* 0x000006544b0f7816 */ /* 0x001fc4000000000f */
[C---:B------:R-:W-:Y:S01]  /*a950*/  FADD.FTZ R48, R28.reuse, R35 ;  /* 0x000000231c307221 */ /* 0x040fe20000010000 */
[----:B------:R-:W-:Y:S01]  /*a960*/  F2FP.F16.F32.PACK_AB R153, R28, R153 ;  /* 0x000000991c99723e */ /* 0x000fe200000000ff */
[----:B------:R1:W-:Y:S01]  /*a970*/  SYNCS.ARRIVE.TRANS64.RED.A1T0 RZ, [R15+URZ], RZ ;  /* 0x000000ff0fff79a7 */ /* 0x0003e2000810043f */
[----:B------:R-:W0:Y:S01]  /*a980*/  MUFU.EX2 R154, R37 ;  /* 0x00000025009a7308 */ /* 0x000e220000000800 */
[----:B--2---:R-:W-:Y:S01]  /*a990*/  FADD.FTZ R46, R33, R46 ;  /* 0x0000002e212e7221 */ /* 0x004fe20000010000 */
[----:B------:R-:W-:Y:S01]  /*a9a0*/  FADD.FTZ R29, R155, R48 ;  /* 0x000000309b1d7221 */ /* 0x000fe20000010000 */
[C---:B------:R-:W-:Y:S02]  /*a9b0*/  F2FP.F16.F32.PACK_AB R155, R32.reuse, R155 ;  /* 0x0000009b209b723e */ /* 0x040fe400000000ff */
[----:B------:R-:W-:Y:S01]  /*a9c0*/  F2FP.F16.F32.PACK_AB R152, R33, R152 ;  /* 0x000000982198723e */ /* 0x000fe200000000ff */
[----:B------:R-:W-:Y:S02]  /*a9d0*/  FADD.FTZ R48, R32, R29 ;  /* 0x0000001d20307221 */ /* 0x000fe40000010000 */
[----:B------:R-:W2:Y:S01]  /*a9e0*/  MUFU.EX2 R31, R31 ;  /* 0x0000001f001f7308 */ /* 0x000ea20000000800 */
[----:B-1----:R-:W-:Y:S01]  /*a9f0*/  FADD.FTZ R15, R25, R46 ;  /* 0x0000002e190f7221 */ /* 0x002fe20000010000 */
[----:B------:R-:W-:Y:S01]  /*aa00*/  FADD.FTZ R29, R157, R48 ;  /* 0x000000309d1d7221 */ /* 0x000fe20000010000 */
[----:B------:R-:W-:-:S03]  /*aa10*/  F2FP.F16.F32.PACK_AB R157, R34, R157 ;  /* 0x0000009d229d723e */ /* 0x000fc600000000ff */
[----:B------:R-:W-:Y:S02]  /*aa20*/  FADD.FTZ R48, R34, R29 ;  /* 0x0000001d22307221 */ /* 0x000fe40000010000 */
[----:B------:R-:W1:Y:S01]  /*aa30*/  MUFU.EX2 R156, R41 ;  /* 0x00000029009c7308 */ /* 0x000e620000000800 */
[C---:B0-----:R-:W-:Y:S01]  /*aa40*/  FADD.FTZ R46, R154.reuse, R15 ;  /* 0x0000000f9a2e7221 */ /* 0x041fe20000010000 */
[----:B------:R-:W-:Y:S01]  /*aa50*/  FADD.FTZ R29, R159, R48 ;  /* 0x000000309f1d7221 */ /* 0x000fe20000010000 */
[----:B------:R-:W-:-:S05]  /*aa60*/  F2FP.F16.F32.PACK_AB R154, R154, R25 ;  /* 0x000000199a9a723e */ /* 0x000fca00000000ff */
[----:B------:R-:W0:Y:S01]  /*aa70*/  MUFU.EX2 R43, R43 ;  /* 0x0000002b002b7308 */ /* 0x000e220000000800 */
[----:B--2---:R-:W-:-:S07]  /*aa80*/  FADD.FTZ R15, R31, R46 ;  /* 0x0000002e1f0f7221 */ /* 0x004fce0000010000 */
[----:B------:R-:W2:Y:S01]  /*aa90*/  MUFU.EX2 R158, R55 ;  /* 0x00000037009e7308 */ /* 0x000ea20000000800 */
[C---:B-1----:R-:W-:Y:S01]  /*aaa0*/  FADD.FTZ R46, R156.reuse, R15 ;  /* 0x0000000f9c2e7221 */ /* 0x042fe20000010000 */
[----:B------:R-:W-:-:S06]  /*aab0*/  F2FP.F16.F32.PACK_AB R156, R156, R31 ;  /* 0x0000001f9c9c723e */ /* 0x000fcc00000000ff */
        /* <DEDUP_REMOVED lines=52> */
[----:B------:R-:W-:Y:S01]  /*ae00*/  MUFU.EX2 R49, R49 ;  /* 0x0000003100317308 */ /* 0x000fe20000000800 */
[C---:B0-----:R-:W-:Y:S01]  /*ae10*/  FADD.FTZ R8, R168.reuse, R15 ;  /* 0x0000000fa8087221 */ /* 0x041fe20000010000 */
[----:B------:R-:W-:-:S06]  /*ae20*/  F2FP.F16.F32.PACK_AB R168, R168, R47 ;  /* 0x0000002fa8a8723e */ /* 0x000fcc00000000ff */
[----:B------:R-:W0:Y:S01]  /*ae30*/  MUFU.EX2 R171, R171 ;  /* 0x000000ab00ab7308 */ /* 0x000e220000000800 */
[C---:B--2---:R-:W-:Y:S01]  /*ae40*/  FADD.FTZ R26, R38.reuse, R25 ;  /* 0x00000019261a7221 */ /* 0x044fe20000010000 */
[----:B------:R-:W-:-:S06]  /*ae50*/  F2FP.F16.F32.PACK_AB R169, R38, R169 ;  /* 0x000000a926a9723e */ /* 0x000fcc00000000ff */
[----:B------:R-:W1:Y:S08]  /*ae60*/  MUFU.EX2 R44, R44 ;  /* 0x0000002c002c7308 */ /* 0x000e700000000800 */
[----:B------:R2:W3:Y:S01]  /*ae70*/  MUFU.EX2 R24, R5 ;  /* 0x0000000500187308 */ /* 0x0004e20000000800 */
[----:B0-----:R-:W-:Y:S01]  /*ae80*/  FADD.FTZ R15, R171, R26 ;  /* 0x0000001aab0f7221 */ /* 0x001fe20000010000 */
[----:B--2---:R-:W-:Y:S01]  /*ae90*/  FADD.FTZ R5, R49, R8 ;  /* 0x0000000831057221 */ /* 0x004fe20000010000 */
[----:B-1----:R-:W-:-:S03]  /*aea0*/  F2FP.F16.F32.PACK_AB R170, R44, R49 ;  /* 0x000000312caa723e */ /* 0x002fc600000000ff */
[----:B------:R-:W-:Y:S01]  /*aeb0*/  FADD.FTZ R8, R44, R5 ;  /* 0x000000052c087221 */ /* 0x000fe20000010000 */
[C---:B---3--:R-:W-:Y:S01]  /*aec0*/  FADD.FTZ R5, R24.reuse, R15 ;  /* 0x0000000f18057221 */ /* 0x048fe20000010000 */
[----:B------:R-:W-:Y:S01]  /*aed0*/  F2FP.F16.F32.PACK_AB R171, R24, R171 ;  /* 0x000000ab18ab723e */ /* 0x000fe200000000ff */
[----:B------:R-:W-:Y:S06]  /*aee0*/  @!P0 BRA `(.L_x_5272) ;  /* 0x0000000000048947 */ /* 0x000fec0003800000 */
[----:B------:R-:W-:Y:S01]  /*aef0*/  BPT.TRAP 0x1 ;  /* 0x000000040000795c */ /* 0x000fe20000300000 */
.L_x_5272:
[----:B------:R0:W1:Y:S01]  /*af00*/  SYNCS.PHASECHK.TRANS64.TRYWAIT P1, [R9+URZ+0x22850], R72 ;  /* 0x02285048090075a7 */ /* 0x000062000802017f */
[----:B------:R-:W-:Y:S05]  /*af10*/  @!P0 BRA `(.L_x_5273) ;  /* 0x0000000000048947 */ /* 0x000fea0003800000 */
[----:B------:R-:W-:Y:S01]  /*af20*/  BPT.TRAP 0x1 ;  /* 0x000000040000795c */ /* 0x000fe20000300000 */
.L_x_5273:
[----:B------:R-:W-:Y:S04]  /*af30*/  BSSY B0, `(.L_x_5274) ;  /* 0x0000004000007945 */ /* 0x000fe80003800000 */
[----:B-1----:R-:W-:Y:S05]  /*af40*/  @P1 BRA `(.L_x_5275) ;  /* 0x0000000000081947 */ /* 0x002fea0003800000 */
[----:B------:R-:W1:Y:S02]  /*af50*/  SYNCS.PHASECHK.TRANS64.TRYWAIT P1, [R9+URZ+0x22850], R72 ;  /* 0x02285048090075a7 */ /* 0x000e64000802017f */
[----:B-1----:R-:W-:Y:S05]  /*af60*/  @!P1 BRA `(.L_x_5276) ;  /* 0x0000010400d49947 */ /* 0x002fea0003800000 */
.L_x_5275:
[----:B------:R-:W-:Y:S05]  /*af70*/  BSYNC B0 ;  /* 0x0000000000007941 */ /* 0x000fea0003800000 */
.L_x_5274:
[----:B------:R-:W-:Y:S05]  /*af80*/  WARPSYNC.ALL ;  /* 0x0000000000007948 */ /* 0x000fea0003800000 */
[----:B------:R-:W-:Y:S01]  /*af90*/  VIADD R15, R19, 0x400 ;  /* 0x00000400130f7836 */ /* 0x000fe20000000000 */
[----:B------:R2:W-:Y:S01]  /*afa0*/  BAR.SYNC.DEFER_BLOCKING R14, 0x100 ;  /* 0x0004000e0000751d */ /* 0x0005e20000010000 */
[----:B------:R-:W-:Y:S02]  /*afb0*/  IMAD.MOV.U32 R25, RZ, RZ, 0x40000040 ;  /* 0x40000040ff197424 */ /* 0x000fe400078e00ff */
[----:B------:R-:W-:Y:S01]  /*afc0*/  IMAD.MOV.U32 R27, RZ, RZ, 0x40000040 ;  /* 0x40000040ff1b7424 */ /* 0x000fe200078e00ff */
[----:B------:R-:W-:Y:S01]  /*afd0*/  SHF.R.U32.HI R15, RZ, 0x4, R15 ;  /* 0x00000004ff0f7819 */ /* 0x000fe2000001160f */
[----:B------:R-:W-:Y:S01]  /*afe0*/  IMAD.MOV.U32 R29, RZ, RZ, 0x40000040 ;  /* 0x40000040ff1d7424 */ /* 0x000fe200078e00ff */
[----:B------:R-:W-:Y:S01]  /*aff0*/  R2UR UR7, R25 ;  /* 0x00000000190772ca */ /* 0x000fe200000e0000 */
[----:B------:R-:W-:Y:S01]  /*b000*/  IMAD.MOV.U32 R31, RZ, RZ, 0x40000040 ;  /* 0x40000040ff1f7424 */ /* 0x000fe200078e00ff */
[----:B------:R-:W-:-:S02]  /*b010*/  LOP3.LUT R15, R15, 0x3fff, RZ, 0xc0, !PT ;  /* 0x00003fff0f0f7812 */ /* 0x000fc400078ec0ff */
[----:B------:R-:W-:Y:S02]  /*b020*/  R2UR UR11, R27 ;  /* 0x000000001b0b72ca */ /* 0x000fe400000e0000 */
[----:B------:R-:W-:Y:S02]  /*b030*/  LOP3.LUT R221, R15, 0x3000000, RZ, 0xfc, !PT ;  /* 0x030000000fdd7812 */ /* 0x000fe400078efcff */
[----:B------:R-:W-:Y:S02]  /*b040*/  R2UR UR15, R29 ;  /* 0x000000001d0f72ca */ /* 0x000fe400000e0000 */
[----:B------:R-:W-:Y:S01]  /*b050*/  R2UR UR19, R27 ;  /* 0x000000001b1372ca */ /* 0x000fe200000e0000 */
[----:B------:R-:W-:Y:S01]  /*b060*/  IMAD R24, R22, 0xc00, R221 ;  /* 0x00000c0016187824 */ /* 0x000fe200078e02dd */
[----:B------:R-:W-:Y:S02]  /*b070*/  R2UR UR23, R31 ;  /* 0x000000001f1772ca */ /* 0x000fe400000e0000 */
[----:B------:R-:W-:Y:S01]  /*b080*/  R2UR UR27, R25 ;  /* 0x00000000191b72ca */ /* 0x000fe200000e0000 */
[C---:B------:R-:W-:Y:S01]  /*b090*/  VIADD R26, R24.reuse, 0x80 ;  /* 0x00000080181a7836 */ /* 0x040fe20000000000 */
[C---:B------:R-:W-:Y:S01]  /*b0a0*/  R2UR UR6, R24.reuse ;  /* 0x00000000180672ca */ /* 0x040fe200000e0000 */
[C---:B------:R-:W-:Y:S01]  /*b0b0*/  VIADD R30, R24.reuse, 0x200 ;  /* 0x00000200181e7836 */ /* 0x040fe20000000000 */
[----:B------:R-:W-:-:S02]  /*b0c0*/  IADD3 R28, R24, 0x100, RZ ;  /* 0x00000100181c7810 */ /* 0x000fc40007ffe0ff */
[----:B------:R-:W-:Y:S01]  /*b0d0*/  R2UR UR10, R26 ;  /* 0x000000001a0a72ca */ /* 0x000fe200000e0000 */
[----:B------:R-:W-:Y:S01]  /*b0e0*/  VIADD R26, R24, 0x180 ;  /* 0x00000180181a7836 */ /* 0x000fe20000000000 */
[----:B------:R-:W-:Y:S01]  /*b0f0*/  R2UR UR14, R28 ;  /* 0x000000001c0e72ca */ /* 0x000fe200000e0000 */
[----:B------:R-:W-:Y:S01]  /*b100*/  VIADD R24, R24, 0x280 ;  /* 0x0000028018187836 */ /* 0x000fe20000000000 */
[----:B------:R-:W-:Y:S02]  /*b110*/  R2UR UR22, R30 ;  /* 0x000000001e1672ca */ /* 0x000fe400000e0000 */
        /* <DEDUP_REMOVED lines=27> */
.L_x_5277:
[----:B------:R-:W2:Y:S01]  /*b2d0*/  LDL R154, [R1+0x4] ;  /* 0x00000400019a7983 */ /* 0x000ea20000100800 */
[----:B------:R-:W0:Y:S02]  /*b2e0*/  LDC R14, c[0x0][0x448] ;  /* 0x00011200ff0e7b82 */ /* 0x000e240000000800 */
[----:B0-----:R-:W-:-:S13]  /*b2f0*/  ISETP.NE.AND P1, PT, R14, 0x1, PT ;  /* 0x000000010e00780c */ /* 0x001fda0003f25270 */
[----:B------:R-:W0:Y:S08]  /*b300*/  @P1 LDC R14, c[0x0][0x44c] ;  /* 0x00011300ff0e1b82 */ /* 0x000e300000000800 */
[----:B------:R-:W1:Y:S01]  /*b310*/  @P1 LDC R153, c[0x0][0x450] ;  /* 0x00011400ff991b82 */ /* 0x000e620000000800 */
[----:B------:R-:W3:Y:S01]  /*b320*/  S2R R152, SR_CgaCtaId ;  /* 0x0000000000987919 */ /* 0x000ee20000008800 */
[----:B------:R-:W-:-:S02]  /*b330*/  IMAD.MOV.U32 R15, RZ, RZ, R223 ;  /* 0x000000ffff0f7224 */ /* 0x000fc400078e00df */
[----:B0-----:R-:W-:-:S05]  /*b340*/  @P1 IMAD.HI.U32 R14, R223, R14, RZ ;  /* 0x0000000edf0e1227 */ /* 0x001fca00078e00ff */
[----:B-1----:R-:W-:Y:S02]  /*b350*/  @P1 SHF.R.U32.HI R15, RZ, R153, R14 ;  /* 0x00000099ff0f1219 */ /* 0x002fe4000001160e */
[----:B------:R-:W-:-:S04]  /*b360*/  IADD3 R9, R9, 0x22860, RZ ;  /* 0x0002286009097810 */ /* 0x000fc80007ffe0ff */
[----:B---3--:R-:W-:-:S04]  /*b370*/  PRMT R9, R152, 0x654, R9 ;  /* 0x0000065498097816 */ /* 0x008fc80000000009 */
[----:B------:R0:W-:Y:S02]  /*b380*/  SYNCS.ARRIVE.TRANS64.RED.A1T0 RZ, [R9+URZ], RZ ;  /* 0x000000ff09ff79a7 */ /* 0x0001e4000810043f */
[----:B0-----:R-:W-:Y:S01]  /*b390*/  VIADD R9, R172, 0xfffffffe ;  /* 0xfffffffeac097836 */ /* 0x001fe20000000000 */
[----:B--2---:R-:W-:-:S05]  /*b3a0*/  IADD3 R14, R15, R154, -R220 ;  /* 0x0000009a0f0e7210 */ /* 0x004fca0007ffe8dc */
[----:B------:R-:W-:-:S05]  /*b3b0*/  IMAD.HI R14, R14, 0x2aaaaaab, RZ ;  /* 0x2aaaaaab0e0e7827 */ /* 0x000fca00078e02ff */
[----:B------:R-:W-:-:S04]  /*b3c0*/  SHF.R.U32.HI R15, RZ, 0x1f, R14 ;  /* 0x0000001fff0f7819 */ /* 0x000fc8000001160e */
[----:B------:R-:W-:-:S04]  /*b3d0*/  LEA.HI.SX32 R15, R14, R15, 0x1c ;  /* 0x0000000f0e0f7211 */ /* 0x000fc800078fe2ff */
[----:B------:R-:W-:-:S05]  /*b3e0*/  VIMNMX R152, RZ, R15, !PT ;  /* 0x0000000fff987248 */ /* 0x000fca0007fe0100 */
[----:B------:R0:W-:Y:S01]  /*b3f0*/  STL [R1], R152 ;  /* 0x0000009801007387 */ /* 0x0001e20000100800 */
[----:B------:R-:W-:-:S13]  /*b400*/  ISETP.GE.AND P1, PT, R9, R152, PT ;  /* 0x000000980900720c */ /* 0x000fda0003f26270 */
[----:B0-----:R-:W-:Y:S05]  /*b410*/  @!P1 BRA `(.L_x_5278) ;  /* 0x0000002400c49947 */ /* 0x001fea0003800000 */
[----:B------:R-:W-:Y:S02]  /*b420*/  IMAD.MOV.U32 R201, RZ, RZ, R3 ;  /* 0x000000ffffc97224 */ /* 0x000fe400078e0003 */
[----:B------:R-:W-:-:S07]  /*b430*/  IMAD.MOV.U32 R200, RZ, RZ, R4 ;  /* 0x000000ffffc87224 */ /* 0x000fce00078e0004 */
.L_x_5290:
[----:B------:R-:W-:Y:S01]  /*b440*/  VIADD R22, R22, 0x1 ;  /* 0x0000000116167836 */ /* 0x000fe20000000000 */
[----:B------:R-:W-:Y:S05]  /*b450*/  YIELD ;  /* 0x0000000000007946 */ /* 0x000fea0003800000 */
[----:B------:R-:W-:-:S04]  /*b460*/  ISETP.NE.AND P1, PT, R22, 0x2, PT ;  /* 0x000000021600780c */ /* 0x000fc80003f25270 */
[----:B------:R-:W-:Y:S02]  /*b470*/  SEL R0, RZ, 0x1, P1 ;  /* 0x00000001ff007807 */ /* 0x000fe40000800000 */
[----:B------:R-:W-:Y:S02]  /*b480*/  SEL R22, R22, RZ, P1 ;  /* 0x000000ff16167207 */ /* 0x000fe40000800000 */
[----:B------:R-:W-:Y:S01]  /*b490*/  LOP3.LUT R207, R207, R0, RZ, 0x3c, !PT ;  /* 0x00000000cfcf7212 */ /* 0x000fe200078e3cff */
[----:B------:R-:W-:Y:S06]  /*b4a0*/  @!P0 BRA `(.L_x_5279) ;  /* 0x0000000000048947 */ /* 0x000fec0003800000 */
[----:B------:R-:W-:Y:S01]  /*b4b0*/  BPT.TRAP 0x1 ;  /* 0x000000040000795c */ /* 0x000fe20000300000 */
.L_x_5279:
[----:B------:R-:W-:Y:S01]  /*b4c0*/  IMAD R14, R22, 0x8, R19 ;  /* 0x00000008160e7824 */ /* 0x000fe200078e0213 */
[----:B------:R-:W-:-:S04]  /*b4d0*/  SHF.L.U32 R15, R207, 0x1f, RZ ;  /* 0x0000001fcf0f7819 */ /* 0x000fc800000006ff */
[----:B------:R0:W1:Y:S01]  /*b4e0*/  SYNCS.PHASECHK.TRANS64.TRYWAIT P1, [R14+URZ+0x22830], R15 ;  /* 0x0228300f0e0075a7 */ /* 0x000062000802017f */
[----:B------:R-:W-:Y:S05]  /*b4f0*/  @!P0 BRA `(.L_x_5280) ;  /* 0x0000000000048947 */ /* 0x000fea0003800000 */
[----:B------:R-:W-:Y:S01]  /*b500*/  BPT.TRAP 0x1 ;  /* 0x000000040000795c */ /* 0x000fe20000300000 */
.L_x_5280:
[----:B------:R-:W-:Y:S02]  /*b510*/  IMAD R156, R22, 0x300, R222 ;  /* 0x00000300169c7824 */ /* 0x000fe400078e02de */
[----:B------:R-:W-:Y:S01]  /*b520*/  IMAD.MOV.U32 R157, RZ, RZ, 0x40000040 ;  /* 0x40000040ff9d7424 */ /* 0x000fe200078e00ff */
[----:B-1----:R-:W-:Y:S06]  /*b530*/  @P1 BRA `(.L_x_5281) ;  /* 0x0000000000081947 */ /* 0x002fec0003800000 */
[----:B------:R-:W1:Y:S02]  /*b540*/  SYNCS.PHASECHK.TRANS64.TRYWAIT P1, [R14+URZ+0x22830], R15 ;  /* 0x0228300f0e0075a7 */ /* 0x000e64000802017f */
[----:B-1----:R-:W-:Y:S05]  /*b550*/  @!P1 BRA `(.L_x_5282) ;  /* 0x00000100006c9947 */ /* 0x002fea0003800000 */
.L_x_5281:
[----:B------:R-:W-:Y:S05]  /*b560*/  WARPSYNC.ALL ;  /* 0x0000000000007948 */ /* 0x000fea0003800000 */
[C---:B------:R-:W-:Y:S01]  /*b570*/  R2UR UR6, R156.reuse ;  /* 0x000000009c0672ca */ /* 0x040fe200000e0000 */
[----:B------:R-:W-:Y:S01]  /*b580*/  VIADD R154, R156, 0x2 ;  /* 0x000000029c9a7836 */ /* 0x000fe20000000000 */
[----:B------:R-:W-:Y:S01]  /*b590*/  R2UR UR7, R157 ;  /* 0x000000009d0772ca */ /* 0x000fe200000e0000 */
[----:B------:R-:W-:Y:S01]  /*b5a0*/  IMAD.MOV.U32 R155, RZ, RZ, 0x40000040 ;  /* 0x40000040ff9b7424 */ /* 0x000fe200078e00ff */
[----:B------:R-:W-:Y:S01]  /*b5b0*/  R2UR UR4, R6 ;  /* 0x00000000060472ca */ /* 0x000fe200000e0000 */
[----:B------:R-:W-:Y:S01]  /*b5c0*/  IMAD.MOV.U32 R153, RZ, RZ, 0x40000040 ;  /* 0x40000040ff997424 */ /* 0x000fe200078e00ff */
[----:B------:R-:W-:Y:S01]  /*b5d0*/  R2UR UR5, R7 ;  /* 0x00000000070572ca */ /* 0x000fe200000e0000 */
[----:B------:R-:W-:Y:S01]  /*b5e0*/  IMAD.MOV.U32 R157, RZ, RZ, 0x40000040 ;  /* 0x40000040ff9d7424 */ /* 0x000fe200078e00ff */
[C---:B------:R-:W-:Y:S01]  /*b5f0*/  IADD3 R152, R156.reuse, 0x4, RZ ;  /* 0x000000049c987810 */ /* 0x040fe20007ffe0ff */
[----:B------:R-:W-:Y:S01]  /*b600*/  VIADD R156, R156, 0x6 ;  /* 0x000000069c9c7836 */ /* 0x000fe20000000000 */
        /* <DEDUP_REMOVED lines=30> */
.L_x_5283:
[----:B------:R-:W3:Y:S01]  /*b7f0*/  LDL R0, [R1+0x10] ;  /* 0x0000100001007983 */ /* 0x000ee20000100800 */
[----:B------:R-:W4:Y:S03]  /*b800*/  LDC R3, c[0x0][0x448] ;  /* 0x00011200ff037b82 */ /* 0x000f260000000800 */
[----:B------:R-:W5:Y:S04]  /*b810*/  LDL R203, [R1+0x18] ;  /* 0x0000180001cb7983 */ /* 0x000f680000100800 */
[----:B------:R-:W2:Y:S01]  /*b820*/  LDL R202, [R1+0x4] ;  /* 0x0000040001ca7983 */ /* 0x000ea20000100800 */
[----:B----4-:R-:W-:-:S13]  /*b830*/  ISETP.NE.AND P1, PT, R3, 0x1, PT ;  /* 0x000000010300780c */ /* 0x010fda0003f25270 */
[----:B------:R-:W4:Y:S08]  /*b840*/  @P1 LDC R4, c[0x0][0x44c] ;  /* 0x00011300ff041b82 */ /* 0x000f300000000800 */
[----:B------:R-:W0:Y:S01]  /*b850*/  @P1 LDC R3, c[0x0][0x450] ;  /* 0x00011400ff031b82 */ /* 0x000e220000000800 */
[----:B---3--:R-:W-:-:S04]  /*b860*/  IMAD.IADD R0, R0, 0x1, R223 ;  /* 0x0000000100007824 */ /* 0x008fc800078e02df */
[----:B----4-:R-:W-:-:S05]  /*b870*/  @P1 IMAD.HI.U32 R4, R0, R4, RZ ;  /* 0x0000000400041227 */ /* 0x010fca00078e00ff */
[----:B0-----:R-:W-:-:S05]  /*b880*/  @P1 SHF.R.U32.HI R0, RZ, R3, R4 ;  /* 0x00000003ff001219 */ /* 0x001fca0000011604 */
[----:B------:R-:W-:Y:S04]  /*b890*/  SHFL.IDX PT, R4, R0, RZ, 0x1c1f ;  /* 0x001c1fff00047589 */ /* 0x000fe800000e0000 */
[----:B------:R-:W0:Y:S01]  /*b8a0*/  SHFL.IDX PT, R0, R0, 0x1, 0x1c1f ;  /* 0x003c1f0000007f89 */ /* 0x000e2200000e0000 */
[----:B------:R-:W-:-:S04]  /*b8b0*/  IMAD.MOV.U32 R3, RZ, RZ, -0x60 ;  /* 0xffffffa0ff037424 */ /* 0x000fc800078e00ff */
[----:B------:R-:W-:-:S04]  /*b8c0*/  IMAD R3, R9, R3, 0x1 ;  /* 0x0000000109037424 */ /* 0x000fc800078e0203 */
[----:B-----5:R-:W-:-:S05]  /*b8d0*/  IMAD R3, R203, -0x2, R3 ;  /* 0xfffffffecb037824 */ /* 0x020fca00078e0203 */
[----:B--2---:R-:W-:-:S04]  /*b8e0*/  IADD3 R3, -R220, R3, R202 ;  /* 0x00000003dc037210 */ /* 0x004fc80007ffe1ca */
[----:B0-----:R-:W-:-:S04]  /*b8f0*/  IADD3 R0, R3, R0, RZ ;  /* 0x0000000003007210 */ /* 0x001fc80007ffe0ff */
[----:B------:R-:W-:-:S04]  /*b900*/  ISETP.GT.AND P6, PT, R0, RZ, PT ;  /* 0x000000ff0000720c */ /* 0x000fc80003fc4270 */
[----:B------:R-:W-:Y:S02]  /*b910*/  FSEL R154, R154, -INF , P6 ;  /* 0xff8000009a9a7808 */ /* 0x000fe40003000000 */
[----:B------:R-:W-:-:S04]  /*b920*/  ISETP.GT.AND P6, PT, R0, 0x1, PT ;  /* 0x000000010000780c */ /* 0x000fc80003fc4270 */
        /* <DEDUP_REMOVED lines=43> */
[----:B------:R-:W-:Y:S02]  /*bbe0*/  ISETP.GT.AND P6, PT, R0, 0x59, PT ;  /* 0x000000590000780c */ /* 0x000fe40003fc4270 */
        /* <DEDUP_REMOVED lines=22> */
[----:B------:R-:W-:Y:S02]  /*bd50*/  FSEL R199, R199, -INF , P6 ;  /* 0xff800000c7c77808 */ /* 0x000fe40003000000 */
[----:B------:R-:W-:-:S04]  /*bd60*/  FMNMX.FTZ R0, R198, R0, !PT ;  /* 0x00000000c6007209 */ /* 0x000fc80007810000 */
[----:B------:R-:W-:Y:S01]  /*bd70*/  FMNMX.FTZ R0, R199, R0, !PT ;  /* 0x00000000c7007209 */ /* 0x000fe20007810000 */
[----:B------:R-:W-:-:S04]  /*bd80*/  IMAD.IADD R4, R3, 0x1, R4 ;  /* 0x0000000103047824 */ /* 0x000fc800078e0204 */
[----:B------:R-:W0:Y:S02]  /*bd90*/  SHFL.BFLY PT, R3, R0, 0x2, 0x1f ;  /* 0x0c401f0000037f89 */ /* 0x000e2400000e0000 */
[----:B0-----:R-:W-:-:S05]  /*bda0*/  FMNMX.FTZ R3, R0, R3, !PT ;  /* 0x0000000300037209 */ /* 0x001fca0007810000 */
[----:B------:R-:W0:Y:S01]  /*bdb0*/  SHFL.BFLY PT, R0, R3, 0x1, 0x1f ;  /* 0x0c201f0003007f89 */ /* 0x000e2200000e0000 */
[C---:B------:R-:W-:Y:S02]  /*bdc0*/  ISETP.GT.AND P4, PT, R4.reuse, RZ, PT ;  /* 0x000000ff0400720c */ /* 0x040fe40003f84270 */
[C---:B------:R-:W-:Y:S02]  /*bdd0*/  ISETP.GT.AND P3, PT, R4.reuse, 0x1, PT ;  /* 0x000000010400780c */ /* 0x040fe40003f64270 */
[C---:B------:R-:W-:Y:S02]  /*bde0*/  ISETP.GT.AND P2, PT, R4.reuse, 0x8, PT ;  /* 0x000000080400780c */ /* 0x040fe40003f44270 */
[----:B0-----:R-:W-:Y:S02]  /*bdf0*/  FMNMX.FTZ R3, R3, R0, !PT ;  /* 0x0000000003037209 */ /* 0x001fe40007810000 */
[----:B------:R-:W0:Y:S01]  /*be00*/  LDC R0, c[0x0][0x988] ;  /* 0x00026200ff007b82 */ /* 0x000e220000000800 */
[----:B------:R-:W-:-:S02]  /*be10*/  ISETP.GT.AND P1, PT, R4, 0x9, PT ;  /* 0x000000090400780c */ /* 0x000fc40003f24270 */
[----:B------:R-:W-:Y:S02]  /*be20*/  LOP3.LUT R23, R23, 0xfffffeff, RZ, 0xc0, !PT ;  /* 0xfffffeff17177812 */ /* 0x000fe400078ec0ff */
[----:B------:R-:W-:Y:S02]  /*be30*/  FSEL R152, R152, -INF , P4 ;  /* 0xff80000098987808 */ /* 0x000fe40002000000 */
[----:B------:R-:W-:Y:S02]  /*be40*/  FSEL R202, R153, -INF , P3 ;  /* 0xff80000099ca7808 */ /* 0x000fe40001800000 */
[----:B------:R-:W-:Y:S02]  /*be50*/  FSEL R156, R156, -INF , P2 ;  /* 0xff8000009c9c7808 */ /* 0x000fe40001000000 */
[----:B------:R-:W-:Y:S02]  /*be60*/  FSEL R203, R157, -INF , P1 ;  /* 0xff8000009dcb7808 */ /* 0x000fe40000800000 */
[----:B------:R-:W-:-:S02]  /*be70*/  @P0 LOP3.LUT R23, R23, 0x100, RZ, 0xfc, !PT ;  /* 0x0000010017170812 */ /* 0x000fc400078efcff */
[C---:B------:R-:W-:Y:S02]  /*be80*/  ISETP.GT.AND P4, PT, R4.reuse, 0x10, PT ;  /* 0x000000100400780c */ /* 0x040fe40003f84270 */
[C---:B------:R-:W-:Y:S02]  /*be90*/  ISETP.GT.AND P3, PT, R4.reuse, 0x11, PT ;  /* 0x000000110400780c */ /* 0x040fe40003f64270 */
[C---:B------:R-:W-:Y:S02]  /*bea0*/  ISETP.GT.AND P2, PT, R4.reuse, 0x18, PT ;  /* 0x000000180400780c */ /* 0x040fe40003f44270 */
[C---:B------:R-:W-:Y:S02]  /*beb0*/  ISETP.GT.AND P1, PT, R4.reuse, 0x19, PT ;  /* 0x000000190400780c */ /* 0x040fe40003f24270 */
[C---:B------:R-:W-:Y:S01]  /*bec0*/  FSETP.NEU.FTZ.AND P6, PT, R3.reuse, -INF , PT ;  /* 0xff8000000300780b */ /* 0x040fe20003fdd000 */
[----:B0-----:R-:W-:Y:S01]  /*bed0*/  FMUL.FTZ R153, R3, R0 ;  /* 0x0000000003997220 */ /* 0x001fe20000410000 */
[----:B------:R-:W-:-:S02]  /*bee0*/  ISETP.GT.AND P0, PT, R4, 0x41, PT ;  /* 0x000000410400780c */ /* 0x000fc40003f04270 */
[----:B------:R-:W-:Y:S02]  /*bef0*/  FSEL R160, R160, -INF , P4 ;  /* 0xff800000a0a07808 */ /* 0x000fe40002000000 */
[----:B------:R-:W-:Y:S02]  /*bf00*/  FSEL R161, R161, -INF , P3 ;  /* 0xff800000a1a17808 */ /* 0x000fe40001800000 */
[----:B------:R-:W-:Y:S02]  /*bf10*/  FSEL R164, R164, -INF , P2 ;  /* 0xff800000a4a47808 */ /* 0x000fe40001000000 */
[----:B------:R-:W-:Y:S02]  /*bf20*/  FSEL R165, R165, -INF , P1 ;  /* 0xff800000a5a57808 */ /* 0x000fe40000800000 */
[----:B------:R-:W-:Y:S02]  /*bf30*/  FSEL R157, R3, RZ, P6 ;  /* 0x000000ff039d7208 */ /* 0x000fe40003000000 */
[----:B------:R-:W-:-:S02]  /*bf40*/  ISETP.GT.AND P4, PT, R4, 0x20, PT ;  /* 0x000000200400780c */ /* 0x000fc40003f84270 */
[C---:B------:R-:W-:Y:S02]  /*bf50*/  ISETP.GT.AND P3, PT, R4.reuse, 0x21, PT ;  /* 0x000000210400780c */ /* 0x040fe40003f64270 */
[C---:B------:R-:W-:Y:S02]  /*bf60*/  ISETP.GT.AND P2, PT, R4.reuse, 0x28, PT ;  /* 0x000000280400780c */ /* 0x040fe40003f44270 */
[----:B------:R-:W-:Y:S02]  /*bf70*/  ISETP.GT.AND P1, PT, R4, 0x29, PT ;  /* 0x000000290400780c */ /* 0x000fe40003f24270 */
[----:B------:R-:W-:Y:S01]  /*bf80*/  FSEL R153, R153, RZ, P6 ;  /* 0x000000ff99997208 */ /* 0x000fe20003000000 */
[----:B------:R-:W-:Y:S01]  /*bf90*/  FADD.FTZ R157, -R157, R201 ;  /* 0x000000c99d9d7221 */ /* 0x000fe20000010100 */
[----:B------:R-:W-:Y:S02]  /*bfa0*/  FSEL R168, R168, -INF , P4 ;  /* 0xff800000a8a87808 */ /* 0x000fe40002000000 */
[----:B------:R-:W-:-:S02]  /*bfb0*/  FSEL R169, R169, -INF , P3 ;  /* 0xff800000a9a97808 */ /* 0x000fc40001800000 */
[----:B------:R-:W-:Y:S02]  /*bfc0*/  FSEL R172, R172, -INF , P2 ;  /* 0xff800000acac7808 */ /* 0x000fe40001000000 */
[----:B------:R-:W-:Y:S01]  /*bfd0*/  FSEL R173, R173, -INF , P1 ;  /* 0xff800000adad7808 */ /* 0x000fe20000800000 */
[-CC-:B------:R-:W-:Y:S01]  /*bfe0*/  FFMA.FTZ R154, R154, R0.reuse, -R153.reuse ;  /* 0x000000009a9a7223 */ /* 0x180fe20000010899 */
[C---:B------:R-:W-:Y:S01]  /*bff0*/  ISETP.GT.AND P4, PT, R4.reuse, 0x30, PT ;  /* 0x000000300400780c */ /* 0x040fe20003f84270 */
[----:B------:R-:W-:Y:S01]  /*c000*/  FFMA.FTZ R155, R155, R0, -R153 ;  /* 0x000000009b9b7223 */ /* 0x000fe20000010899 */
[C---:B------:R-:W-:Y:S02]  /*c010*/  ISETP.GT.AND P3, PT, R4.reuse, 0x31, PT ;  /* 0x000000310400780c */ /* 0x040fe40003f64270 */
[C---:B------:R-:W-:Y:S02]  /*c020*/  ISETP.GT.AND P2, PT, R4.reuse, 0x38, PT ;  /* 0x000000380400780c */ /* 0x040fe40003f44270 */
[----:B------:R-:W-:-:S02]  /*c030*/  ISETP.GT.AND P1, PT, R4, 0x39, PT ;  /* 0x000000390400780c */ /* 0x000fc40003f24270 */
[----:B------:R-:W-:Y:S01]  /*c040*/  LOP3.LUT R23, R23, 0xfffffdff, RZ, 0xc0, !PT ;  /* 0xfffffdff17177812 */ /* 0x000fe200078ec0ff */
[----:B------:R-:W-:Y:S01]  /*c050*/  FMUL.FTZ R157, R157, R0 ;  /* 0x000000009d9d7220 */ /* 0x000fe20000410000 */
[----:B------:R-:W-:Y:S02]  /*c060*/  FSEL R176, R176, -INF , P4 ;  /* 0xff800000b0b07808 */ /* 0x000fe40002000000 */
[----:B------:R-:W-:Y:S02]  /*c070*/  FSEL R177, R177, -INF , P3 ;  /* 0xff800000b1b17808 */ /* 0x000fe40001800000 */
[----:B------:R-:W-:Y:S02]  /*c080*/  @P0 LOP3.LUT R23, R23, 0x200, RZ, 0xfc, !PT ;  /* 0x0000020017170812 */ /* 0x000fe400078efcff */
[----:B------:R-:W-:Y:S02]  /*c090*/  FSEL R180, R180, -INF , P2 ;  /* 0xff800000b4b47808 */ /* 0x000fe40001000000 */
[----:B------:R-:W-:-:S02]  /*c0a0*/  FSEL R181, R181, -INF , P1 ;  /* 0xff800000b5b57808 */ /* 0x000fc40000800000 */
[C---:B------:R-:W-:Y:S02]  /*c0b0*/  ISETP.GT.AND P5, PT, R4.reuse, 0x49, PT ;  /* 0x000000490400780c */ /* 0x040fe40003fa4270 */
[C---:B------:R-:W-:Y:S02]  /*c0c0*/  ISETP.GT.AND P4, PT, R4.reuse, 0x50, PT ;  /* 0x000000500400780c */ /* 0x040fe40003f84270 */
[C---:B------:R-:W-:Y:S02]  /*c0d0*/  ISETP.GT.AND P3, PT, R4.reuse, 0x51, PT ;  /* 0x000000510400780c */ /* 0x040fe40003f64270 */
[C---:B------:R-:W-:Y:S02]  /*c0e0*/  ISETP.GT.AND P2, PT, R4.reuse, 0x58, PT ;  /* 0x000000580400780c */ /* 0x040fe40003f44270 */
[C---:B------:R-:W-:Y:S02]  /*c0f0*/  ISETP.GT.AND P1, PT, R4.reuse, 0x59, PT ;  /* 0x000000590400780c */ /* 0x040fe40003f24270 */
[----:B------:R-:W-:-:S02]  /*c100*/  ISETP.GT.AND P0, PT, R4, 0x40, PT ;  /* 0x000000400400780c */ /* 0x000fc40003f04270 */
[----:B------:R-:W-:Y:S01]  /*c110*/  ISETP.GT.AND P6, PT, R4, 0x48, PT ;  /* 0x000000480400780c */ /* 0x000fe20003fc4270 */
[----:B------:R-:W-:Y:S01]  /*c120*/  FFMA.FTZ R4, R178, R0, -R153 ;  /* 0x00000000b2047223 */ /* 0x000fe20000010899 */
[----:B------:R-:W-:Y:S08]  /*c130*/  MUFU.EX2 R154, R154 ;  /* 0x0000009a009a7308 */ /* 0x000ff00000000800 */
[----:B------:R-:W0:Y:S08]  /*c140*/  MUFU.EX2 R178, R157 ;  /* 0x0000009d00b27308 */ /* 0x000e300000000800 */
[----:B------:R-:W2:Y:S01]  /*c150*/  MUFU.EX2 R155, R155 ;  /* 0x0000009b009b7308 */ /* 0x000ea20000000800 */
[----:B0-----:R-:W-:Y:S01]  /*c160*/  FFMA.FTZ R5, R178, R5, R154 ;  /* 0x00000005b2057223 */ /* 0x001fe2000001009a */
[----:B--2---:R-:W-:-:S02]  /*c170*/  F2FP.F16.F32.PACK_AB R157, R155, R154 ;  /* 0x0000009a9b9d723e */ /* 0x004fc400000000ff */
        /* <DEDUP_REMOVED lines=16> */
[----:B------:R-:W-:Y:S02]  /*c280*/  LOP3.LUT P0, RZ, R23, 0x200, RZ, 0xc0, !PT ;  /* 0x0000020017ff7812 */ /* 0x000fe4000780c0ff */
        /* <DEDUP_REMOVED lines=12> */
[----:B------:R-:W-:Y:S01]  /*c350*/  FMNMX.FTZ R154, R193, R154, !PT ;  /* 0x0000009ac19a7209 */ /* 0x000fe20007810000 */
[--C-:B------:R-:W-:Y:S01]  /*c360*/  FFMA.FTZ R162, R162, R0, -R153.reuse ;  /* 0x00000000a2a27223 */ /* 0x100fe20000010899 */
[----:B------:R-:W-:Y:S02]  /*c370*/  FSEL R197, R197, -INF , P1 ;  /* 0xff800000c5c57808 */ /* 0x000fe40000800000 */
[----:B------:R-:W-:Y:S01]  /*c380*/  FMNMX.FTZ R154, R196, R154, !PT ;  /* 0x0000009ac49a7209 */ /* 0x000fe20007810000 */
        /* <DEDUP_REMOVED lines=19> */
[----:B------:R-:W-:-:S02]  /*c4c0*/  FFMA.FTZ R199, R199, R0, -R153 ;  /* 0x00000000c7c77223 */ /* 0x000fc40000010899 */
[----:B------:R0:W-:Y:S02]  /*c4d0*/  MUFU.EX2 R153, R162 ;  /* 0x000000a200997308 */ /* 0x0001e40000000800 */
[----:B0-----:R-:W-:-:S05]  /*c4e0*/  FMNMX.FTZ R162, R197, R154, !PT ;  /* 0x0000009ac5a27209 */ /* 0x001fca0007810000 */
[----:B------:R-:W0:Y:S01]  /*c4f0*/  SHFL.BFLY PT, R154, R162, 0x2, 0x1f ;  /* 0x0c401f00a29a7f89 */ /* 0x000e2200000e0000 */
[----:B------:R-:W2:Y:S01]  /*c500*/  MUFU.EX2 R158, R158 ;  /* 0x0000009e009e7308 */ /* 0x000ea20000000800 */
[----:B0-----:R-:W-:-:S05]  /*c510*/  FMNMX.FTZ R162, R162, R154, !PT ;  /* 0x0000009aa2a27209 */ /* 0x001fca0007810000 */
[----:B------:R-:W0:Y:S02]  /*c520*/  SHFL.BFLY PT, R201, R162, 0x1, 0x1f ;  /* 0x0c201f00a2c97f89 */ /* 0x000e2400000e0000 */
[----:B------:R-:W-:Y:S01]  /*c530*/  MUFU.EX2 R154, R167 ;  /* 0x000000a7009a7308 */ /* 0x000fe20000000800 */
[----:B------:R-:W-:-:S07]  /*c540*/  FADD.FTZ R5, R155, R5 ;  /* 0x000000059b057221 */ /* 0x000fce0000010000 */
[----:B------:R-:W3:Y:S08]  /*c550*/  MUFU.EX2 R159, R159 ;  /* 0x0000009f009f7308 */ /* 0x000ef00000000800 */
[----:B------:R4:W-:Y:S02]  /*c560*/  MUFU.EX2 R167, R182 ;  /* 0x000000b600a77308 */ /* 0x0009e40000000800 */
[----:B----4-:R-:W4:Y:S06]  /*c570*/  S2R R182, SR_CgaCtaId ;  /* 0x0000000000b67919 */ /* 0x010f2c0000008800 */
[----:B------:R-:W-:Y:S01]  /*c580*/  MUFU.EX2 R155, R166 ;  /* 0x000000a6009b7308 */ /* 0x000fe20000000800 */
[----:B--2---:R-:W-:-:S07]  /*c590*/  FADD.FTZ R5, R158, R5 ;  /* 0x000000059e057221 */ /* 0x004fce0000010000 */
[----:B------:R0:W-:Y:S08]  /*c5a0*/  MUFU.EX2 R166, R4 ;  /* 0x0000000400a67308 */ /* 0x0001f00000000800 */
[----:B------:R-:W2:Y:S01]  /*c5b0*/  MUFU.EX2 R163, R163 ;  /* 0x000000a300a37308 */ /* 0x000ea20000000800 */
[----:B0-----:R-:W-:Y:S01]  /*c5c0*/  FMNMX.FTZ R4, R162, R201, !PT ;  /* 0x000000c9a2047209 */ /* 0x001fe20007810000 */
[----:B---3--:R-:W-:-:S03]  /*c5d0*/  FADD.FTZ R5, R159, R5 ;  /* 0x000000059f057221 */ /* 0x008fc60000010000 */
[C---:B------:R-:W-:Y:S01]  /*c5e0*/  FSETP.NEU.FTZ.AND P1, PT, R4.reuse, -INF , PT ;  /* 0xff8000000400780b */ /* 0x040fe20003f3d000 */
[----:B------:R-:W-:Y:S01]  /*c5f0*/  FMUL.FTZ R201, R4, R0 ;  /* 0x0000000004c97220 */ /* 0x000fe20000410000 */
[----:B------:R-:W-:-:S04]  /*c600*/  FADD.FTZ R5, R153, R5 ;  /* 0x0000000599057221 */ /* 0x000fc80000010000 */
[----:B------:R-:W-:Y:S02]  /*c610*/  FSEL R201, R201, RZ, P1 ;  /* 0x000000ffc9c97208 */ /* 0x000fe40000800000 */
[----:B------:R-:W-:-:S03]  /*c620*/  FSEL R162, R4, RZ, P1 ;  /* 0x000000ff04a27208 */ /* 0x000fc60000800000 */
[-C--:B------:R-:W-:Y:S01]  /*c630*/  FFMA.FTZ R156, R156, R0.reuse, -R201 ;  /* 0x000000009c9c7223 */ /* 0x080fe200000108c9 */
[C---:B--2---:R-:W-:Y:S01]  /*c640*/  FADD.FTZ R5, R163.reuse, R5 ;  /* 0x00000005a3057221 */ /* 0x044fe20000010000 */
[----:B------:R-:W-:Y:S01]  /*c650*/  F2FP.F16.F32.PACK_AB R153, R163, R153 ;  /* 0x00000099a399723e */ /* 0x000fe200000000ff */
[----:B------:R-:W-:Y:S01]  /*c660*/  FADD.FTZ R162, -R162, R200 ;  /* 0x000000c8a2a27221 */ /* 0x000fe20000010100 */
[----:B------:R-:W-:Y:S01]  /*c670*/  MUFU.EX2 R163, R174 ;  /* 0x000000ae00a37308 */ /* 0x000fe20000000800 */
[-C--:B------:R-:W-:Y:S02]  /*c680*/  FFMA.FTZ R152, R152, R0.reuse, -R201 ;  /* 0x0000000098987223 */ /* 0x080fe400000108c9 */
[----:B------:R-:W-:-:S05]  /*c690*/  FMUL.FTZ R162, R162, R0 ;  /* 0x00000000a2a27220 */ /* 0x000fca0000410000 */
[----:B------:R0:W-:Y:S01]  /*c6a0*/  MUFU.EX2 R174, R156 ;  /* 0x0000009c00ae7308 */ /* 0x0001e20000000800 */
[----:B------:R-:W-:Y:S01]  /*c6b0*/  FFMA.FTZ R202, R202, R0, -R201 ;  /* 0x00000000caca7223 */ /* 0x000fe200000108c9 */
[----:B0-----:R-:W-:-:S06]  /*c6c0*/  VIADD R156, R14, 0x22840 ;  /* 0x000228400e9c7836 */ /* 0x001fcc0000000000 */
[----:B------:R-:W-:Y:S01]  /*c6d0*/  MUFU.EX2 R152, R152 ;  /* 0x0000009800987308 */ /* 0x000fe20000000800 */
[----:B----4-:R-:W-:-:S07]  /*c6e0*/  PRMT R156, R182, 0x654, R156 ;  /* 0x00000654b69c7816 */ /* 0x010fce000000009c */
[----:B------:R-:W0:Y:S01]  /*c6f0*/  MUFU.EX2 R182, R162 ;  /* 0x000000a200b67308 */ /* 0x000e220000000800 */
[-CC-:B------:R-:W-:Y:S01]  /*c700*/  FFMA.FTZ R203, R203, R0.reuse, -R201.reuse ;  /* 0x00000000cbcb7223 */ /* 0x180fe200000108c9 */
[-CC-:B------:R-:W-:Y:S01]  /*c710*/  FFMA.FTZ R160, R160, R0.reuse, -R201.reuse ;  /* 0x00000000a0a07223 */ /* 0x180fe200000108c9 */
[--C-:B------:R-:W-:Y:S01]  /*c720*/  FFMA.FTZ R161, R161, R0, -R201.reuse ;  /* 0x00000000a1a17223 */ /* 0x100fe200000108c9 */
[----:B------:R-:W-:Y:S01]  /*c730*/  F2FP.F16.F32.PACK_AB R159, R159, R158 ;  /* 0x0000009e9f9f723e */ /* 0x000fe200000000ff */
[-CC-:B------:R-:W-:Y:S01]  /*c740*/  FFMA.FTZ R164, R164, R0.reuse, -R201.reuse ;  /* 0x00000000a4a47223 */ /* 0x180fe200000108c9 */
[-CC-:B------:R-:W-:Y:S01]  /*c750*/  FFMA.FTZ R165, R165, R0.reuse, -R201.reuse ;  /* 0x00000000a5a57223 */ /* 0x180fe200000108c9 */
[-CC-:B------:R-:W-:Y:S01]  /*c760*/  FFMA.FTZ R168, R168, R0.reuse, -R201.reuse ;  /* 0x00000000a8a87223 */ /* 0x180fe200000108c9 */
[----:B------:R-:W2:Y:S01]  /*c770*/  MUFU.EX2 R202, R202 ;  /* 0x000000ca00ca7308 */ /* 0x000ea20000000800 */
[-CC-:B------:R-:W-:Y:S01]  /*c780*/  FFMA.FTZ R169, R169, R0.reuse, -R201.reuse ;  /* 0x00000000a9a97223 */ /* 0x180fe200000108c9 */
[----:B------:R-:W-:-:S06]  /*c790*/  FFMA.FTZ R172, R172, R0, -R201 ;  /* 0x00000000acac7223 */ /* 0x000fcc00000108c9 */
[----:B------:R-:W-:Y:S01]  /*c7a0*/  MUFU.EX2 R170, R170 ;  /* 0x000000aa00aa7308 */ /* 0x000fe20000000800 */
[----:B0-----:R-:W-:Y:S01]  /*c7b0*/  FFMA.FTZ R8, R182, R8, R152 ;  /* 0x00000008b6087223 */ /* 0x001fe20000010098 */
[-C--:B------:R-:W-:Y:S01]  /*c7c0*/  FFMA.FTZ R173, R173, R0.reuse, -R201 ;  /* 0x00000000adad7223 */ /* 0x080fe200000108c9 */
[----:B------:R-:W-:Y:S01]  /*c7d0*/  FADD.FTZ R5, R155, R5 ;  /* 0x000000059b057221 */ /* 0x000fe20000010000 */
[-CC-:B------:R-:W-:Y:S01]  /*c7e0*/  FFMA.FTZ R176, R176, R0.reuse, -R201.reuse ;  /* 0x00000000b0b07223 */ /* 0x180fe200000108c9 */
[----:B------:R-:W-:-:S03]  /*c7f0*/  FFMA.FTZ R177, R177, R0, -R201 ;  /* 0x00000000b1b17223 */ /* 0x000fc600000108c9 */
[----:B------:R-:W-:Y:S01]  /*c800*/  MUFU.EX2 R175, R175 ;  /* 0x000000af00af7308 */ /* 0x000fe20000000800 */
[-CC-:B------:R-:W-:Y:S01]  /*c810*/  FFMA.FTZ R180, R180, R0.reuse, -R201.reuse ;  /* 0x00000000b4b47223 */ /* 0x180fe200000108c9 */
[----:B------:R-:W-:-:S06]  /*c820*/  FFMA.FTZ R181, R181, R0, -R201 ;  /* 0x00000000b5b57223 */ /* 0x000fcc00000108c9 */
[----:B------:R-:W-:Y:S01]  /*c830*/  MUFU.EX2 R179, R179 ;  /* 0x000000b300b37308 */ /* 0x000fe20000000800 */
[----:B------:R-:W-:Y:S01]  /*c840*/  FFMA.FTZ R184, R184, R0, -R201 ;  /* 0x00000000b8b87223 */ /* 0x000fe200000108c9 */
[----:B------:R0:W-:Y:S06]  /*c850*/  SYNCS.ARRIVE.TRANS64.RED.A1T0 RZ, [R156+URZ], RZ ;  /* 0x000000ff9cff79a7 */ /* 0x0001ec000810043f */
[----:B------:R-:W3:Y:S01]  /*c860*/  MUFU.EX2 R203, R203 ;  /* 0x000000cb00cb7308 */ /* 0x000ee20000000800 */
[----:B--2---:R-:W-:-:S07]  /*c870*/  FADD.FTZ R8, R202, R8 ;  /* 0x00000008ca087221 */ /* 0x004fce0000010000 */
[----:B------:R-:W2:Y:S01]  /*c880*/  MUFU.EX2 R160, R160 ;  /* 0x000000a000a07308 */ /* 0x000ea20000000800 */
[----:B------:R-:W-:-:S07]  /*c890*/  FADD.FTZ R8, R174, R8 ;  /* 0x00000008ae087221 */ /* 0x000fce0000010000 */
[----:B------:R-:W-:Y:S08]  /*c8a0*/  MUFU.EX2 R158, R171 ;  /* 0x000000ab009e7308 */ /* 0x000ff00000000800 */
[----:B------:R-:W-:Y:S08]  /*c8b0*/  MUFU.EX2 R171, R190 ;  /* 0x000000be00ab7308 */ /* 0x000ff00000000800 */
[----:B------:R-:W4:Y:S01]  /*c8c0*/  MUFU.EX2 R190, R161 ;  /* 0x000000a100be7308 */ /* 0x000f220000000800 */
[----:B---3--:R-:W-:-:S07]  /*c8d0*/  FADD.FTZ R8, R203, R8 ;  /* 0x00000008cb087221 */ /* 0x008fce0000010000 */
[----:B------:R-:W3:Y:S01]  /*c8e0*/  MUFU.EX2 R164, R164 ;  /* 0x000000a400a47308 */ /* 0x000ee20000000800 */
[----:B--2---:R-:W-:-:S07]  /*c8f0*/  FADD.FTZ R8, R160, R8 ;  /* 0x00000008a0087221 */ /* 0x004fce0000010000 */
[----:B------:R-:W2:Y:S01]  /*c900*/  MUFU.EX2 R165, R165 ;  /* 0x000000a500a57308 */ /* 0x000ea20000000800 */
[----:B----4-:R-:W-:-:S07]  /*c910*/  FADD.FTZ R8, R190, R8 ;  /* 0x00000008be087221 */ /* 0x010fce0000010000 */
[----:B------:R-:W4:Y:S01]  /*c920*/  MUFU.EX2 R168, R168 ;  /* 0x000000a800a87308 */ /* 0x000f220000000800 */
[----:B---3--:R-:W-:-:S07]  /*c930*/  FADD.FTZ R8, R164, R8 ;  /* 0x00000008a4087221 */ /* 0x008fce0000010000 */
[----:B------:R-:W3:Y:S01]  /*c940*/  MUFU.EX2 R169, R169 ;  /* 0x000000a900a97308 */ /* 0x000ee20000000800 */
[----:B------:R-:W-:Y:S01]  /*c950*/  FADD.FTZ R5, R154, R5 ;  /* 0x000000059a057221 */ /* 0x000fe20000010000 */
[----:B--2---:R-:W-:-:S06]  /*c960*/  FADD.FTZ R8, R165, R8 ;  /* 0x00000008a5087221 */ /* 0x004fcc0000010000 */
[----:B------:R-:W2:Y:S01]  /*c970*/  MUFU.EX2 R162, R172 ;  /* 0x000000ac00a27308 */ /* 0x000ea20000000800 */
[----:B------:R-:W-:Y:S01]  /*c980*/  FADD.FTZ R5, R170, R5 ;  /* 0x00000005aa057221 */ /* 0x000fe20000010000 */
[----:B----4-:R-:W-:-:S06]  /*c990*/  FADD.FTZ R8, R168, R8 ;  /* 0x00000008a8087221 */ /* 0x010fcc0000010000 */
[----:B------:R-:W4:Y:S01]  /*c9a0*/  MUFU.EX2 R173, R173 ;  /* 0x000000ad00ad7308 */ /* 0x000f220000000800 */
[----:B------:R-:W-:Y:S01]  /*c9b0*/  FADD.FTZ R5, R158, R5 ;  /* 0x000000059e057221 */ /* 0x000fe20000010000 */
[----:B---3--:R-:W-:-:S06]  /*c9c0*/  FADD.FTZ R8, R169, R8 ;  /* 0x00000008a9087221 */ /* 0x008fcc0000010000 */
[----:B------:R-:W3:Y:S01]  /*c9d0*/  MUFU.EX2 R176, R176 ;  /* 0x000000b000b07308 */ /* 0x000ee20000000800 */
[----:B------:R-:W-:Y:S01]  /*c9e0*/  FADD.FTZ R5, R163, R5 ;  /* 0x00000005a3057221 */ /* 0x000fe20000010000 */
[----:B--2---:R-:W-:-:S06]  /*c9f0*/  FADD.FTZ R8, R162, R8 ;  /* 0x00000008a2087221 */ /* 0x004fcc0000010000 */
[----:B------:R-:W2:Y:S01]  /*ca00*/  MUFU.EX2 R177, R177 ;  /* 0x000000b100b17308 */ /* 0x000ea20000000800 */
[----:B------:R-:W-:Y:S01]  /*ca10*/  FADD.FTZ R5, R175, R5 ;  /* 0x00000005af057221 */ /* 0x000fe20000010000 */
[----:B0-----:R-:W-:Y:S01]  /*ca20*/  F2FP.F16.F32.PACK_AB R156, R202, R152 ;  /* 0x00000098ca9c723e */ /* 0x001fe200000000ff */
[----:B----4-:R-:W-:-:S05]  /*ca30*/  FADD.FTZ R8, R173, R8 ;  /* 0x00000008ad087221 */ /* 0x010fca0000010000 */
[----:B------:R-:W0:Y:S01]  /*ca40*/  MUFU.EX2 R180, R180 ;  /* 0x000000b400b47308 */ /* 0x000e220000000800 */
[----:B------:R-:W-:Y:S01]  /*ca50*/  FFMA.FTZ R185, R185, R0, -R201 ;  /* 0x00000000b9b97223 */ /* 0x000fe200000108c9 */
[----:B------:R-:W-:Y:S01]  /*ca60*/  F2FP.F16.F32.PACK_AB R152, R190, R160 ;  /* 0x000000a0be98723e */ /* 0x000fe200000000ff */
[----:B------:R-:W-:Y:S01]  /*ca70*/  FADD.FTZ R5, R166, R5 ;  /* 0x00000005a6057221 */ /* 0x000fe20000010000 */
[----:B------:R-:W-:-:S04]  /*ca80*/  F2FP.F16.F32.PACK_AB R160, R169, R168 ;  /* 0x000000a8a9a0723e */ /* 0x000fc800000000ff */
[----:B------:R-:W4:Y:S01]  /*ca90*/  MUFU.EX2 R183, R183 ;  /* 0x000000b700b77308 */ /* 0x000f220000000800 */
[----:B---3--:R-:W-:-:S07]  /*caa0*/  FADD.FTZ R8, R176, R8 ;  /* 0x00000008b0087221 */ /* 0x008fce0000010000 */
[----:B------:R-:W3:Y:S01]  /*cab0*/  MUFU.EX2 R181, R181 ;  /* 0x000000b500b57308 */ /* 0x000ee20000000800 */
[----:B------:R-:W-:Y:S01]  /*cac0*/  FFMA.FTZ R188, R188, R0, -R201 ;  /* 0x00000000bcbc7223 */ /* 0x000fe200000108c9 */
[----:B------:R-:W-:-:S06]  /*cad0*/  FADD.FTZ R5, R179, R5 ;  /* 0x00000005b3057221 */ /* 0x000fcc0000010000 */
[----:B------:R-:W5:Y:S01]  /*cae0*/  MUFU.EX2 R186, R186 ;  /* 0x000000ba00ba7308 */ /* 0x000f620000000800 */
[----:B--2---:R-:W-:Y:S01]  /*caf0*/  FADD.FTZ R8, R177, R8 ;  /* 0x00000008b1087221 */ /* 0x004fe20000010000 */
[----:B------:R-:W-:-:S06]  /*cb00*/  FFMA.FTZ R189, R189, R0, -R201 ;  /* 0x00000000bdbd7223 */ /* 0x000fcc00000108c9 */
[----:B------:R-:W2:Y:S01]  /*cb10*/  MUFU.EX2 R168, R184 ;  /* 0x000000b800a87308 */ /* 0x000ea20000000800 */
[----:B------:R-:W-:Y:S01]  /*cb20*/  F2FP.F16.F32.PACK_AB R161, R158, R170 ;  /* 0x000000aa9ea1723e */ /* 0x000fe200000000ff */
[----:B------:R-:W-:-:S06]  /*cb30*/  FADD.FTZ R5, R167, R5 ;  /* 0x00000005a7057221 */ /* 0x000fcc0000010000 */
[----:B------:R-:W1:Y:S01]  /*cb40*/  MUFU.EX2 R187, R187 ;  /* 0x000000bb00bb7308 */ /* 0x000e620000000800 */
[----:B0-----:R-:W-:-:S07]  /*cb50*/  FADD.FTZ R8, R180, R8 ;  /* 0x00000008b4087221 */ /* 0x001fce0000010000 */
[----:B------:R-:W0:Y:S01]  /*cb60*/  MUFU.EX2 R185, R185 ;  /* 0x000000b900b97308 */ /* 0x000e220000000800 */
[----:B------:R-:W-:Y:S01]  /*cb70*/  FFMA.FTZ R192, R192, R0, -R201 ;  /* 0x00000000c0c07223 */ /* 0x000fe200000108c9 */
[----:B----4-:R-:W-:Y:S01]  /*cb80*/  FADD.FTZ R5, R183, R5 ;  /* 0x00000005b7057221 */ /* 0x010fe20000010000 */
[----:B---3--:R-:W-:-:S05]  /*cb90*/  FADD.FTZ R8, R181, R8 ;  /* 0x00000008b5087221 */ /* 0x008fca0000010000 */
[----:B------:R-:W3:Y:S01]  /*cba0*/  MUFU.EX2 R170, R188 ;  /* 0x000000bc00aa7308 */ /* 0x000ee20000000800 */
[----:B------:R-:W-:Y:S01]  /*cbb0*/  FFMA.FTZ R193, R193, R0, -R201 ;  /* 0x00000000c1c17223 */ /* 0x000fe200000108c9 */
[----:B-----5:R-:W-:-:S06]  /*cbc0*/  FADD.FTZ R5, R186, R5 ;  /* 0x00000005ba057221 */ /* 0x020fcc0000010000 */
[----:B------:R-:W4:Y:S01]  /*cbd0*/  MUFU.EX2 R191, R191 ;  /* 0x000000bf00bf7308 */ /* 0x000f220000000800 */
[----:B--2---:R-:W-:-:S07]  /*cbe0*/  FADD.FTZ R8, R168, R8 ;  /* 0x00000008a8087221 */ /* 0x004fce0000010000 */
[----:B------:R-:W2:Y:S01]  /*cbf0*/  MUFU.EX2 R189, R189 ;  /* 0x000000bd00bd7308 */ /* 0x000ea20000000800 */
[----:B------:R-:W-:Y:S01]  /*cc00*/  FFMA.FTZ R196, R196, R0, -R201 ;  /* 0x00000000c4c47223 */ /* 0x000fe200000108c9 */
[----:B-1----:R-:W-:-:S06]  /*cc10*/  FADD.FTZ R5, R187, R5 ;  /* 0x00000005bb057221 */ /* 0x002fcc0000010000 */
[----:B------:R-:W1:Y:S01]  /*cc20*/  MUFU.EX2 R194, R194 ;  /* 0x000000c200c27308 */ /* 0x000e620000000800 */
[----:B0-----:R-:W-:Y:S01]  /*cc30*/  FADD.FTZ R8, R185, R8 ;  /* 0x00000008b9087221 */ /* 0x001fe20000010000 */
[----:B------:R-:W-:-:S06]  /*cc40*/  FFMA.FTZ R197, R197, R0, -R201 ;  /* 0x00000000c5c57223 */ /* 0x000fcc00000108c9 */
[----:B------:R-:W0:Y:S01]  /*cc50*/  MUFU.EX2 R172, R192 ;  /* 0x000000c000ac7308 */ /* 0x000e220000000800 */
[----:B------:R-:W-:Y:S01]  /*cc60*/  F2FP.F16.F32.PACK_AB R158, R203, R174 ;  /* 0x000000aecb9e723e */ /* 0x000fe200000000ff */
[----:B------:R-:W-:-:S06]  /*cc70*/  FADD.FTZ R5, R171, R5 ;  /* 0x00000005ab057221 */ /* 0x000fcc0000010000 */
[----:B------:R-:W5:Y:S01]  /*cc80*/  MUFU.EX2 R195, R195 ;  /* 0x000000c300c37308 */ /* 0x000f620000000800 */
[----:B---3--:R-:W-:Y:S01]  /*cc90*/  FADD.FTZ R8, R170, R8 ;  /* 0x00000008aa087221 */ /* 0x008fe20000010000 */
[----:B------:R-:W-:-:S06]  /*cca0*/  F2FP.F16.F32.PACK_AB R163, R175, R163 ;  /* 0x000000a3afa3723e */ /* 0x000fcc00000000ff */
[----:B------:R-:W3:Y:S01]  /*ccb0*/  MUFU.EX2 R193, R193 ;  /* 0x000000c100c17308 */ /* 0x000ee20000000800 */
[----:B----4-:R-:W-:Y:S01]  /*ccc0*/  FADD.FTZ R5, R191, R5 ;  /* 0x00000005bf057221 */ /* 0x010fe20000010000 */
[----:B--2---:R-:W-:-:S06]  /*ccd0*/  FADD.FTZ R8, R189, R8 ;  /* 0x00000008bd087221 */ /* 0x004fcc0000010000 */
[----:B------:R-:W2:Y:S01]  /*cce0*/  MUFU.EX2 R198, R198 ;  /* 0x000000c600c67308 */ /* 0x000ea20000000800 */
[----:B------:R-:W-:-:S07]  /*ccf0*/  LOP3.LUT P0, RZ, R23, 0x100, RZ, 0xc0, !PT ;  /* 0x0000010017ff7812 */ /* 0x000fce000780c0ff */
[----:B------:R-:W4:Y:S01]  /*cd00*/  MUFU.EX2 R174, R196 ;  /* 0x000000c400ae7308 */ /* 0x000f220000000800 */
[----:B-1----:R-:W-:Y:S01]  /*cd10*/  FADD.FTZ R5, R194, R5 ;  /* 0x00000005c2057221 */ /* 0x002fe20000010000 */
[----:B0-----:R-:W-:-:S06]  /*cd20*/  FADD.FTZ R8, R172, R8 ;  /* 0x00000008ac087221 */ /* 0x001fcc0000010000 */
[----:B------:R-:W0:Y:S08]  /*cd30*/  MUFU.EX2 R175, R199 ;  /* 0x000000c700af7308 */ /* 0x000e300000000800 */
[----:B------:R-:W1:Y:S01]  /*cd40*/  MUFU.EX2 R197, R197 ;  /* 0x000000c500c57308 */ /* 0x000e620000000800 */
[----:B-----5:R-:W-:Y:S01]  /*cd50*/  FADD.FTZ R5, R195, R5 ;  /* 0x00000005c3057221 */ /* 0x020fe20000010000 */
[----:B---3--:R-:W-:Y:S01]  /*cd60*/  FADD.FTZ R8, R193, R8 ;  /* 0x00000008c1087221 */ /* 0x008fe20000010000 */
[----:B------:R-:W-:-:S02]  /*cd70*/  F2FP.F16.F32.PACK_AB R155, R154, R155 ;  /* 0x0000009b9a9b723e */ /* 0x000fc400000000ff */
[----:B--2---:R-:W-:Y:S01]  /*cd80*/  FADD.FTZ R5, R198, R5 ;  /* 0x00000005c6057221 */ /* 0x004fe20000010000 */
[----:B----4-:R-:W-:Y:S01]  /*cd90*/  FADD.FTZ R8, R174, R8 ;  /* 0x00000008ae087221 */ /* 0x010fe20000010000 */
[----:B------:R-:W-:Y:S01]  /*cda0*/  F2FP.F16.F32.PACK_AB R154, R165, R164 ;  /* 0x000000a4a59a723e */ /* 0x000fe200000000ff */
[----:B------:R-:W-:Y:S01]  /*cdb0*/  FMUL.FTZ R24, R24, R182 ;  /* 0x000000b618187220 */ /* 0x000fe20000410000 */
[----:B------:R-:W-:Y:S01]  /*cdc0*/  F2FP.F16.F32.PACK_AB R162, R173, R162 ;  /* 0x000000a2ada2723e */ /* 0x000fe200000000ff */
[----:B0-----:R-:W-:Y:S01]  /*cdd0*/  FADD.FTZ R5, R175, R5 ;  /* 0x00000005af057221 */ /* 0x001fe20000010000 */
[----:B------:R-:W-:Y:S01]  /*cde0*/  F2FP.F16.F32.PACK_AB R165, R179, R166 ;  /* 0x000000a6b3a5723e */ /* 0x000fe200000000ff */
[----:B------:R-:W-:Y:S01]  /*cdf0*/  FMUL.FTZ R25, R25, R182 ;  /* 0x000000b619197220 */ /* 0x000fe20000410000 */
[----:B------:R-:W-:Y:S01]  /*ce00*/  F2FP.F16.F32.PACK_AB R164, R177, R176 ;  /* 0x000000b0b1a4723e */ /* 0x000fe200000000ff */
[----:B------:R-:W-:Y:S01]  /*ce10*/  FMUL.FTZ R28, R28, R182 ;  /* 0x000000b61c1c7220 */ /* 0x000fe20000410000 */
[----:B------:R-:W-:Y:S01]  /*ce20*/  F2FP.F16.F32.PACK_AB R166, R181, R180 ;  /* 0x000000b4b5a6723e */ /* 0x000fe200000000ff */
[----:B------:R-:W-:Y:S01]  /*ce30*/  FMUL.FTZ R29, R29, R182 ;  /* 0x000000b61d1d7220 */ /* 0x000fe20000410000 */
[----:B------:R-:W-:Y:S01]  /*ce40*/  F2FP.F16.F32.PACK_AB R167, R183, R167 ;  /* 0x000000a7b7a7723e */ /* 0x000fe200000000ff */
[----:B-1----:R-:W-:Y:S01]  /*ce50*/  FADD.FTZ R8, R197, R8 ;  /* 0x00000008c5087221 */ /* 0x002fe20000010000 */
[----:B------:R-:W-:Y:S01]  /*ce60*/  F2FP.F16.F32.PACK_AB R168, R185, R168 ;  /* 0x000000a8b9a8723e */ /* 0x000fe200000000ff */
[----:B------:R-:W-:Y:S01]  /*ce70*/  FMUL.FTZ R32, R32, R182 ;  /* 0x000000b620207220 */ /* 0x000fe20000410000 */
[----:B------:R-:W-:Y:S01]  /*ce80*/  F2FP.F16.F32.PACK_AB R169, R187, R186 ;  /* 0x000000babba9723e */ /* 0x000fe200000000ff */
[----:B------:R-:W-:Y:S01]  /*ce90*/  FMUL.FTZ R33, R33, R182 ;  /* 0x000000b621217220 */ /* 0x000fe20000410000 */
[----:B------:R-:W-:Y:S01]  /*cea0*/  F2FP.F16.F32.PACK_AB R170, R189, R170 ;  /* 0x000000aabdaa723e */ /* 0x000fe200000000ff */
[-C--:B------:R-:W-:Y:S01]  /*ceb0*/  FMUL.FTZ R36, R36, R182.reuse ;  /* 0x000000b624247220 */ /* 0x080fe20000410000 */
[----:B------:R-:W-:Y:S01]  /*cec0*/  F2FP.F16.F32.PACK_AB R171, R191, R171 ;  /* 0x000000abbfab723e */ /* 0x000fe200000000ff */
[----:B------:R-:W-:Y:S01]  /*ced0*/  FMUL.FTZ R37, R37, R182 ;  /* 0x000000b625257220 */ /* 0x000fe20000410000 */
[----:B------:R-:W-:Y:S01]  /*cee0*/  F2FP.F16.F32.PACK_AB R172, R193, R172 ;  /* 0x000000acc1ac723e */ /* 0x000fe200000000ff */
[----:B------:R-:W-:Y:S01]  /*cef0*/  FMUL.FTZ R40, R40, R182 ;  /* 0x000000b628287220 */ /* 0x000fe20000410000 */
[----:B------:R-:W-:Y:S01]  /*cf00*/  F2FP.F16.F32.PACK_AB R173, R195, R194 ;  /* 0x000000c2c3ad723e */ /* 0x000fe200000000ff */
[----:B------:R-:W-:Y:S01]  /*cf10*/  FMUL.FTZ R41, R41, R182 ;  /* 0x000000b629297220 */ /* 0x000fe20000410000 */
[----:B------:R-:W-:Y:S01]  /*cf20*/  F2FP.F16.F32.PACK_AB R174, R197, R174 ;  /* 0x000000aec5ae723e */ /* 0x000fe200000000ff */
[----:B------:R-:W-:Y:S01]  /*cf30*/  FMUL.FTZ R44, R44, R182 ;  /* 0x000000b62c2c7220 */ /* 0x000fe20000410000 */
[----:B------:R-:W-:Y:S01]  /*cf40*/  F2FP.F16.F32.PACK_AB R175, R175, R198 ;  /* 0x000000c6afaf723e */ /* 0x000fe200000000ff */
        /* <DEDUP_REMOVED lines=117> */
[----:B------:R-:W-:Y:S06]  /*d6a0*/  @!P0 BRA `(.L_x_5284) ;  /* 0x0000000000048947 */ /* 0x000fec0003800000 */
[----:B------:R-:W-:Y:S01]  /*d6b0*/  BPT.TRAP 0x1 ;  /* 0x000000040000795c */ /* 0x000fe20000300000 */
.L_x_5284:
[----:B------:R0:W1:Y:S01]  /*d6c0*/  SYNCS.PHASECHK.TRANS64.TRYWAIT P1, [R14+URZ+0x22850], R15 ;  /* 0x0228500f0e0075a7 */ /* 0x000062000802017f */
[----:B------:R-:W-:Y:S05]  /*d6d0*/  @!P0 BRA `(.L_x_5285) ;  /* 0x0000000000048947 */ /* 0x000fea0003800000 */
[----:B------:R-:W-:Y:S01]  /*d6e0*/  BPT.TRAP 0x1 ;  /* 0x000000040000795c */ /* 0x000fe20000300000 */
.L_x_5285:
[----:B------:R-:W-:Y:S04]  /*d6f0*/  BSSY B0, `(.L_x_5286) ;  /* 0x0000004000007945 */ /* 0x000fe80003800000 */
[----:B-1----:R-:W-:Y:S05]  /*d700*/  @P1 BRA `(.L_x_5287) ;  /* 0x0000000000081947 */ /* 0x002fea0003800000 */
[----:B------:R-:W1:Y:S02]  /*d710*/  SYNCS.PHASECHK.TRANS64.TRYWAIT P1, [R14+URZ+0x22850], R15 ;  /* 0x0228500f0e0075a7 */ /* 0x000e64000802017f */
[----:B-1----:R-:W-:Y:S05]  /*d720*/  @!P1 BRA `(.L_x_5288) ;  /* 0x000000e0000c9947 */ /* 0x002fea0003800000 */
.L_x_5287:
[----:B------:R-:W-:Y:S05]  /*d730*/  BSYNC B0 ;  /* 0x0000000000007941 */ /* 0x000fea0003800000 */
.L_x_5286:
[----:B------:R-:W2:Y:S01]  /*d740*/  S2R R178, SR_TID.X ;  /* 0x0000000000b27919 */ /* 0x000ea20000002100 */
[----:B------:R-:W-:Y:S05]  /*d750*/  WARPSYNC.ALL ;  /* 0x0000000000007948 */ /* 0x000fea0003800000 */
[----:B------:R-:W-:Y:S02]  /*d760*/  IMAD R176, R22, 0xc00, R221 ;  /* 0x00000c0016b07824 */ /* 0x000fe400078e02dd */
[----:B------:R-:W-:-:S03]  /*d770*/  IMAD.MOV.U32 R177, RZ, RZ, 0x40000040 ;  /* 0x40000040ffb17424 */ /* 0x000fc600078e00ff */
[----:B------:R-:W-:Y:S02]  /*d780*/  R2UR UR6, R176 ;  /* 0x00000000b00672ca */ /* 0x000fe400000e0000 */
[----:B------:R-:W-:Y:S01]  /*d790*/  R2UR UR7, R177 ;  /* 0x00000000b10772ca */ /* 0x000fe200000e0000 */
[----:B------:R-:W-:Y:S01]  /*d7a0*/  IMAD.MOV.U32 R177, RZ, RZ, 0x40000040 ;  /* 0x40000040ffb17424 */ /* 0x000fe200078e00ff */
[----:B--2---:R-:W-:-:S05]  /*d7b0*/  SHF.R.U32.HI R178, RZ, 0x7, R178 ;  /* 0x00000007ffb27819 */ /* 0x004fca00000116b2 */
[----:B01----:R-:W-:-:S05]  /*d7c0*/  VIADD R15, R178, 0x8 ;  /* 0x00000008b20f7836 */ /* 0x003fca0000000000 */
[----:B------:R0:W-:Y:S06]  /*d7d0*/  BAR.SYNC.DEFER_BLOCKING R15, 0x100 ;  /* 0x0004000f0000751d */ /* 0x0001ec0000010000 */
[----:B------:R-:W-:-:S06]  /*d7e0*/  WARPGROUP.ARRIVE ;  /* 0x00000000000079c5 */ /* 0x000fcc0000000000 */
[----:B------:R-:W-:Y:S03]  /*d7f0*/  HGMMA.64x256x16.F32 R24, R156, gdesc[UR4].tnspB, R24, gsb0 ;  /* 0x43e000049c187df0 */ /* 0x000fe60008000818 */
[----:B------:R-:W-:Y:S02]  /*d800*/  WARPGROUP.DEPBAR.LE gsb0, 0x0 ;  /* 0x00008000000079c5 */ /* 0x000fe40000010000 */
[----:B------:R-:W-:Y:S01]  /*d810*/  VIADD R156, R176, 0x80 ;  /* 0x00000080b09c7836 */ /* 0x000fe20000000000 */
[----:B------:R-:W-:Y:S01]  /*d820*/  WARPGROUP.ARRIVE ;  /* 0x00000000000079c5 */ /* 0x000fe20000000000 */
[----:B------:R-:W-:-:S03]  /*d830*/  IMAD.MOV.U32 R157, RZ, RZ, 0x40000040 ;  /* 0x40000040ff9d7424 */ /* 0x000fc600078e00ff */
[----:B------:R-:W-:Y:S02]  /*d840*/  R2UR UR6, R156 ;  /* 0x000000009c0672ca */ /* 0x000fe400000e0000 */
[----:B------:R-:W-:-:S15]  /*d850*/  R2UR UR7, R157 ;  /* 0x000000009d0772ca */ /* 0x000fde00000e0000 */
[----:B------:R-:W-:-:S01]  /*d860*/  NOP ;  /* 0x0000000000007918 */ /* 0x000fc20000000000 */
[----:B------:R-:W-:Y:S03]  /*d870*/  HGMMA.64x256x16.F32 R24, R152, gdesc[UR4].tnspB, R24, gsb0 ;  /* 0x43e0000498187df0 */ /* 0x000fe60008000818 */
[----:B------:R-:W-:Y:S02]  /*d880*/  WARPGROUP.DEPBAR.LE gsb0, 0x0 ;  /* 0x00008000000079c5 */ /* 0x000fe40000010000 */
[----:B------:R-:W-:Y:S01]  /*d890*/  VIADD R152, R176, 0x100 ;  /* 0x00000100b0987836 */ /* 0x000fe20000000000 */
[----:B------:R-:W-:Y:S01]  /*d8a0*/  WARPGROUP.ARRIVE ;  /* 0x00000000000079c5 */ /* 0x000fe20000000000 */
[----:B------:R-:W-:-:S03]  /*d8b0*/  IMAD.MOV.U32 R153, RZ, RZ, 0x40000040 ;  /* 0x40000040ff997424 */ /* 0x000fc600078e00ff */
[----:B------:R-:W-:Y:S02]  /*d8c0*/  R2UR UR6, R152 ;  /* 0x00000000980672ca */ /* 0x000fe400000e0000 */
[----:B------:R-:W-:Y:S01]  /*d8d0*/  R2UR UR7, R153 ;  /* 0x00000000990772ca */ /* 0x000fe200000e0000 */
[----:B------:R-:W-:Y:S01]  /*d8e0*/  IMAD.MOV.U32 R153, RZ, RZ, 0x40000040 ;  /* 0x40000040ff997424 */ /* 0x000fe200078e00ff */
[----:B------:R-:W-:-:S14]  /*d8f0*/  IADD3 R152, R176, 0x180, RZ ;  /* 0x00000180b0987810 */ /* 0x000fdc0007ffe0ff */
        /* <DEDUP_REMOVED lines=25> */
.L_x_5289:
[----:B------:R-:W2:Y:S01]  /*da90*/  LDL R15, [R1] ;  /* 0x00000000010f7983 */ /* 0x000ea20000100800 */
[----:B------:R-:W0:Y:S01]  /*daa0*/  S2R R152, SR_CgaCtaId ;  /* 0x0000000000987919 */ /* 0x000e220000008800 */
[----:B------:R-:W-:Y:S01]  /*dab0*/  VIADD R14, R14, 0x22860 ;  /* 0x000228600e0e7836 */ /* 0x000fe20000000000 */
[----:B------:R-:W-:Y:S01]  /*dac0*/  MOV R201, R3 ;  /* 0x0000000300c97202 */ /* 0x000fe20000000f00 */
[----:B------:R-:W-:-:S03]  /*dad0*/  IMAD.MOV.U32 R200, RZ, RZ, R4 ;  /* 0x000000ffffc87224 */ /* 0x000fc600078e0004 */
[----:B0-----:R-:W-:-:S04]  /*dae0*/  PRMT R14, R152, 0x654, R14 ;  /* 0x00000654980e7816 */ /* 0x001fc8000000000e */
[----:B------:R0:W-:Y:S01]  /*daf0*/  SYNCS.ARRIVE.TRANS64.RED.A1T0 RZ, [R14+URZ], RZ ;  /* 0x000000ff0eff79a7 */ /* 0x0001e2000810043f */
[C---:B--2---:R-:W-:Y:S01]  /*db00*/  ISETP.GT.AND P1, PT, R9.reuse, R15, PT ;  /* 0x0000000f0900720c */ /* 0x044fe20003f24270 */
[----:B------:R-:W-:-:S12]  /*db10*/  VIADD R9, R9, 0xffffffff ;  /* 0xffffffff09097836 */ /* 0x000fd80000000000 */
[----:B0-----:R-:W-:Y:S05]  /*db20*/  @P1 BRA `(.L_x_5290) ;  /* 0xffffffd800441947 */ /* 0x001fea000383ffff */
.L_x_5278:
[----:B------:R-:W-:-:S13]  /*db30*/  ISETP.GE.AND P1, PT, R9, RZ, PT ;  /* 0x000000ff0900720c */ /* 0x000fda0003f26270 */
[----:B------:R-:W-:Y:S05]  /*db40*/  @!P1 BRA `(.L_x_5291) ;  /* 0x0000001c00c89947 */ /* 0x000fea0003800000 */
[----:B------:R-:W-:Y:S02]  /*db50*/  IMAD.MOV.U32 R201, RZ, RZ, R3 ;  /* 0x000000ffffc97224 */ /* 0x000fe400078e0003 */
[----:B------:R-:W-:-:S07]  /*db60*/  IMAD.MOV.U32 R200, RZ, RZ, R4 ;  /* 0x000000ffffc87224 */ /* 0x000fce00078e0004 */
.L_x_5303:
[----:B------:R-:W-:Y:S01]  /*db70*/  VIADD R22, R22, 0x1 ;  /* 0x0000000116167836 */ /* 0x000fe20000000000 */
[----:B------:R-:W-:Y:S05]  /*db80*/  YIELD ;  /* 0x0000000000007946 */ /* 0x000fea0003800000 */
[----:B------:R-:W-:-:S04]  /*db90*/  ISETP.NE.AND P1, PT, R22, 0x2, PT ;  /* 0x000000021600780c */ /* 0x000fc80003f25270 */
[----:B------:R-:W-:Y:S02]  /*dba0*/  SEL R0, RZ, 0x1, P1 ;  /* 0x00000001ff007807 */ /* 0x000fe40000800000 */
[----:B------:R-:W-:Y:S02]  /*dbb0*/  SEL R22, R22, RZ, P1 ;  /* 0x000000ff16167207 */ /* 0x000fe40000800000 */
[----:B------:R-:W-:Y:S01]  /*dbc0*/  LOP3.LUT R207, R207, R0, RZ, 0x3c, !PT ;  /* 0x00000000cfcf7212 */ /* 0x000fe200078e3cff */
[----:B0-2---:R-:W-:Y:S06]  /*dbd0*/  @!P0 BRA `(.L_x_5292) ;  /* 0x0000000000048947 */ /* 0x005fec0003800000 */
[----:B------:R-:W-:Y:S01]  /*dbe0*/  BPT.TRAP 0x1 ;  /* 0x000000040000795c */ /* 0x000fe20000300000 */
.L_x_5292:
[----:B------:R-:W-:Y:S01]  /*dbf0*/  IMAD R14, R22, 0x8, R19 ;  /* 0x00000008160e7824 */ /* 0x000fe200078e0213 */
[----:B------:R-:W-:-:S04]  /*dc00*/  SHF.L.U32 R15, R207, 0x1f, RZ ;  /* 0x0000001fcf0f7819 */ /* 0x000fc800000006ff */
[----:B------:R0:W1:Y:S01]  /*dc10*/  SYNCS.PHASECHK.TRANS64.TRYWAIT P1, [R14+URZ+0x22830], R15 ;  /* 0x0228300f0e0075a7 */ /* 0x000062000802017f */
[----:B------:R-:W-:Y:S05]  /*dc20*/  @!P0 BRA `(.L_x_5293) ;  /* 0x0000000000048947 */ /* 0x000fea0003800000 */
[----:B------:R-:W-:Y:S01]  /*dc30*/  BPT.TRAP 0x1 ;  /* 0x000000040000795c */ /* 0x000fe20000300000 */
.L_x_5293:
[----:B------:R-:W-:Y:S02]  /*dc40*/  IMAD R156, R22, 0x300, R222 ;  /* 0x00000300169c7824 */ /* 0x000fe400078e02de */
[----:B------:R-:W-:Y:S01]  /*dc50*/  IMAD.MOV.U32 R157, RZ, RZ, 0x40000040 ;  /* 0x40000040ff9d7424 */ /* 0x000fe200078e00ff */
[----:B-1----:R-:W-:Y:S06]  /*dc60*/  @P1 BRA `(.L_x_5294) ;  /* 0x0000000000081947 */ /* 0x002fec0003800000 */
[----:B------:R-:W1:Y:S02]  /*dc70*/  SYNCS.PHASECHK.TRANS64.TRYWAIT P1, [R14+URZ+0x22830], R15 ;  /* 0x0228300f0e0075a7 */ /* 0x000e64000802017f */
[----:B-1----:R-:W-:Y:S05]  /*dc80*/  @!P1 BRA `(.L_x_5295) ;  /* 0x000000d800c89947 */ /* 0x002fea0003800000 */
.L_x_5294:
        /* <DEDUP_REMOVED lines=41> */
.L_x_5296:
        /* <DEDUP_REMOVED lines=25> */
[----:B---3--:R-:W-:Y:S02]  /*e0b0*/  FMNMX.FTZ R3, R0, R3, !PT ;  /* 0x0000000300037209 */ /* 0x008fe40007810000 */
[----:B------:R-:W3:Y:S03]  /*e0c0*/  LDC R0, c[0x0][0x988] ;  /* 0x00026200ff007b82 */ /* 0x000ee60000000800 */
[----:B------:R-:W4:Y:S02]  /*e0d0*/  SHFL.BFLY PT, R4, R3, 0x1, 0x1f ;  /* 0x0c201f0003047f89 */ /* 0x000f2400000e0000 */
[----:B----4-:R-:W-:-:S05]  /*e0e0*/  FMNMX.FTZ R4, R3, R4, !PT ;  /* 0x0000000403047209 */ /* 0x010fca0007810000 */
[C---:B---3--:R-:W-:Y:S01]  /*e0f0*/  FMUL.FTZ R3, R4.reuse, R0 ;  /* 0x0000000004037220 */ /* 0x048fe20000410000 */
[----:B------:R-:W-:-:S03]  /*e100*/  FADD.FTZ R200, -R4, R200 ;  /* 0x000000c804c87221 */ /* 0x000fc60000010100 */
[-CC-:B------:R-:W-:Y:S01]  /*e110*/  FFMA.FTZ R203, R172, R0.reuse, -R3.reuse ;  /* 0x00000000accb7223 */ /* 0x180fe20000010803 */
[-CC-:B------:R-:W-:Y:S01]  /*e120*/  FFMA.FTZ R152, R152, R0.reuse, -R3.reuse ;  /* 0x0000000098987223 */ /* 0x180fe20000010803 */
[-CC-:B------:R-:W-:Y:S01]  /*e130*/  FFMA.FTZ R153, R153, R0.reuse, -R3.reuse ;  /* 0x0000000099997223 */ /* 0x180fe20000010803 */
[-C--:B------:R-:W-:Y:S01]  /*e140*/  FMUL.FTZ R172, R200, R0.reuse ;  /* 0x00000000c8ac7220 */ /* 0x080fe20000410000 */
        /* <DEDUP_REMOVED lines=23> */
[----:B------:R-:W-:-:S04]  /*e2c0*/  FFMA.FTZ R197, R197, R0, -R3 ;  /* 0x00000000c5c57223 */ /* 0x000fc80000010803 */
        /* <DEDUP_REMOVED lines=9> */
[C---:B----4-:R-:W-:Y:S01]  /*e360*/  F2FP.F16.F32.PACK_AB R200, R153.reuse, R152 ;  /* 0x0000009899c8723e */ /* 0x050fe200000000ff */
[----:B------:R-:W-:Y:S01]  /*e370*/  FADD.FTZ R3, R153, R3 ;  /* 0x0000000399037221 */ /* 0x000fe20000010000 */
[-C--:B------:R-:W-:Y:S01]  /*e380*/  FMUL.FTZ R36, R36, R172.reuse ;  /* 0x000000ac24247220 */ /* 0x080fe20000410000 */
[-C--:B------:R-:W-:Y:S01]  /*e390*/  FMUL.FTZ R37, R37, R172.reuse ;  /* 0x000000ac25257220 */ /* 0x080fe20000410000 */
[-C--:B------:R-:W-:Y:S01]  /*e3a0*/  FMUL.FTZ R40, R40, R172.reuse ;  /* 0x000000ac28287220 */ /* 0x080fe20000410000 */
[-C--:B------:R-:W-:Y:S01]  /*e3b0*/  FMUL.FTZ R41, R41, R172.reuse ;  /* 0x000000ac29297220 */ /* 0x080fe20000410000 */
[-C--:B------:R-:W-:Y:S01]  /*e3c0*/  FMUL.FTZ R44, R44, R172.reuse ;  /* 0x000000ac2c2c7220 */ /* 0x080fe20000410000 */
[----:B------:R-:W4:Y:S01]  /*e3d0*/  MUFU.EX2 R152, R160 ;  /* 0x000000a000987308 */ /* 0x000f220000000800 */
[----:B-----5:R-:W-:Y:S01]  /*e3e0*/  FADD.FTZ R3, R156, R3 ;  /* 0x000000039c037221 */ /* 0x020fe20000010000 */
[-C--:B------:R-:W-:Y:S01]  /*e3f0*/  FMUL.FTZ R45, R45, R172.reuse ;  /* 0x000000ac2d2d7220 */ /* 0x080fe20000410000 */
[-C--:B------:R-:W-:Y:S01]  /*e400*/  FMUL.FTZ R48, R48, R172.reuse ;  /* 0x000000ac30307220 */ /* 0x080fe20000410000 */
[-C--:B------:R-:W-:Y:S01]  /*e410*/  FMUL.FTZ R49, R49, R172.reuse ;  /* 0x000000ac31317220 */ /* 0x080fe20000410000 */
[-C--:B------:R-:W-:Y:S01]  /*e420*/  FMUL.FTZ R52, R52, R172.reuse ;  /* 0x000000ac34347220 */ /* 0x080fe20000410000 */
[-C--:B------:R-:W-:Y:S01]  /*e430*/  FMUL.FTZ R53, R53, R172.reuse ;  /* 0x000000ac35357220 */ /* 0x080fe20000410000 */
[----:B------:R-:W-:Y:S01]  /*e440*/  FMUL.FTZ R56, R56, R172 ;  /* 0x000000ac38387220 */ /* 0x000fe20000410000 */
[----:B------:R-:W5:Y:S01]  /*e450*/  MUFU.EX2 R161, R161 ;  /* 0x000000a100a17308 */ /* 0x000f620000000800 */
[C---:B---3--:R-:W-:Y:S01]  /*e460*/  FADD.FTZ R3, R157.reuse, R3 ;  /* 0x000000039d037221 */ /* 0x048fe20000010000 */
[----:B------:R-:W-:Y:S01]  /*e470*/  F2FP.F16.F32.PACK_AB R202, R157, R156 ;  /* 0x0000009c9dca723e */ /* 0x000fe200000000ff */
[-C--:B------:R-:W-:Y:S01]  /*e480*/  FMUL.FTZ R57, R57, R172.reuse ;  /* 0x000000ac39397220 */ /* 0x080fe20000410000 */
[-C--:B------:R-:W-:Y:S01]  /*e490*/  FMUL.FTZ R60, R60, R172.reuse ;  /* 0x000000ac3c3c7220 */ /* 0x080fe20000410000 */
[-C--:B------:R-:W-:Y:S01]  /*e4a0*/  FMUL.FTZ R61, R61, R172.reuse ;  /* 0x000000ac3d3d7220 */ /* 0x080fe20000410000 */
[-C--:B------:R-:W-:Y:S01]  /*e4b0*/  FMUL.FTZ R64, R64, R172.reuse ;  /* 0x000000ac40407220 */ /* 0x080fe20000410000 */
[-C--:B------:R-:W-:Y:S01]  /*e4c0*/  FMUL.FTZ R65, R65, R172.reuse ;  /* 0x000000ac41417220 */ /* 0x080fe20000410000 */
[----:B------:R-:W-:Y:S01]  /*e4d0*/  MUFU.EX2 R156, R169 ;  /* 0x000000a9009c7308 */ /* 0x000fe20000000800 */
[----:B----4-:R-:W-:Y:S01]  /*e4e0*/  FADD.FTZ R3, R152, R3 ;  /* 0x0000000398037221 */ /* 0x010fe20000010000 */
[-C--:B------:R-:W-:Y:S01]  /*e4f0*/  FMUL.FTZ R68, R68, R172.reuse ;  /* 0x000000ac44447220 */ /* 0x080fe20000410000 */
[-C--:B------:R-:W-:Y:S01]  /*e500*/  FMUL.FTZ R69, R69, R172.reuse ;  /* 0x000000ac45457220 */ /* 0x080fe20000410000 */
[-C--:B------:R-:W-:Y:S01]  /*e510*/  FMUL.FTZ R72, R72, R172.reuse ;  /* 0x000000ac48487220 */ /* 0x080fe20000410000 */
[-C--:B------:R-:W-:Y:S01]  /*e520*/  FMUL.FTZ R73, R73, R172.reuse ;  /* 0x000000ac49497220 */ /* 0x080fe20000410000 */
[-C--:B------:R-:W-:Y:S01]  /*e530*/  FMUL.FTZ R76, R76, R172.reuse ;  /* 0x000000ac4c4c7220 */ /* 0x080fe20000410000 */
[-C--:B------:R-:W-:Y:S01]  /*e540*/  FMUL.FTZ R77, R77, R172.reuse ;  /* 0x000000ac4d4d7220 */ /* 0x080fe20000410000 */
[----:B------:R-:W-:Y:S01]  /*e550*/  MUFU.EX2 R160, R176 ;  /* 0x000000b000a07308 */ /* 0x000fe20000000800 */
[C---:B-----5:R-:W-:Y:S01]  /*e560*/  FADD.FTZ R8, R161.reuse, R3 ;  /* 0x00000003a1087221 */ /* 0x060fe20000010000 */
[----:B------:R-:W-:Y:S01]  /*e570*/  FMNMX.FTZ R3, R154, R201, !PT ;  /* 0x000000c99a037209 */ /* 0x000fe20007810000 */
[----:B------:R-:W-:Y:S01]  /*e580*/  FMUL.FTZ R80, R80, R172 ;  /* 0x000000ac50507220 */ /* 0x000fe20000410000 */
[----:B------:R-:W-:Y:S01]  /*e590*/  F2FP.F16.F32.PACK_AB R152, R161, R152 ;  /* 0x00000098a198723e */ /* 0x000fe200000000ff */
[-C--:B------:R-:W-:Y:S01]  /*e5a0*/  FMUL.FTZ R81, R81, R172.reuse ;  /* 0x000000ac51517220 */ /* 0x080fe20000410000 */
[----:B------:R-:W-:Y:S01]  /*e5b0*/  FMNMX.FTZ R3, R155, R3, !PT ;  /* 0x000000039b037209 */ /* 0x000fe20007810000 */
[-C--:B------:R-:W-:Y:S01]  /*e5c0*/  FMUL.FTZ R84, R84, R172.reuse ;  /* 0x000000ac54547220 */ /* 0x080fe20000410000 */
[----:B------:R3:W-:Y:S01]  /*e5d0*/  MUFU.EX2 R161, R203 ;  /* 0x000000cb00a17308 */ /* 0x0007e20000000800 */
[-C--:B------:R-:W-:Y:S01]  /*e5e0*/  FMUL.FTZ R85, R85, R172.reuse ;  /* 0x000000ac55557220 */ /* 0x080fe20000410000 */
[----:B------:R-:W-:Y:S01]  /*e5f0*/  FMNMX.FTZ R3, R158, R3, !PT ;  /* 0x000000039e037209 */ /* 0x000fe20007810000 */
[-C--:B------:R-:W-:Y:S01]  /*e600*/  FMUL.FTZ R88, R88, R172.reuse ;  /* 0x000000ac58587220 */ /* 0x080fe20000410000 */
[-C--:B------:R-:W-:Y:S01]  /*e610*/  FMUL.FTZ R89, R89, R172.reuse ;  /* 0x000000ac59597220 */ /* 0x080fe20000410000 */
[-C--:B------:R-:W-:Y:S01]  /*e620*/  FMUL.FTZ R92, R92, R172.reuse ;  /* 0x000000ac5c5c7220 */ /* 0x080fe20000410000 */
[----:B------:R-:W-:Y:S01]  /*e630*/  FMNMX.FTZ R3, R159, R3, !PT ;  /* 0x000000039f037209 */ /* 0x000fe20007810000 */
[-C--:B------:R-:W-:Y:S01]  /*e640*/  FMUL.FTZ R93, R93, R172.reuse ;  /* 0x000000ac5d5d7220 */ /* 0x080fe20000410000 */
[----:B------:R-:W4:Y:S01]  /*e650*/  MUFU.EX2 R220, R164 ;  /* 0x000000a400dc7308 */ /* 0x000f220000000800 */
[----:B---3--:R-:W3:Y:S01]  /*e660*/  S2R R203, SR_CgaCtaId ;  /* 0x0000000000cb7919 */ /* 0x008ee20000008800 */
        /* <DEDUP_REMOVED lines=14> */
[----:B------:R-:W5:Y:S01]  /*e750*/  MUFU.EX2 R165, R165 ;  /* 0x000000a500a57308 */ /* 0x000f620000000800 */
[----:B----4-:R-:W-:Y:S01]  /*e760*/  FADD.FTZ R8, R220, R8 ;  /* 0x00000008dc087221 */ /* 0x010fe20000010000 */
[----:B------:R-:W-:Y:S01]  /*e770*/  FMNMX.FTZ R3, R170, R3, !PT ;  /* 0x00000003aa037209 */ /* 0x000fe20007810000 */
[-C--:B------:R-:W-:Y:S01]  /*e780*/  FMUL.FTZ R113, R113, R172.reuse ;  /* 0x000000ac71717220 */ /* 0x080fe20000410000 */
[-C--:B------:R-:W-:Y:S01]  /*e790*/  FMUL.FTZ R116, R116, R172.reuse ;  /* 0x000000ac74747220 */ /* 0x080fe20000410000 */
[-C--:B------:R-:W-:Y:S01]  /*e7a0*/  FMUL.FTZ R117, R117, R172.reuse ;  /* 0x000000ac75757220 */ /* 0x080fe20000410000 */
[----:B------:R-:W-:Y:S01]  /*e7b0*/  FMNMX.FTZ R3, R171, R3, !PT ;  /* 0x00000003ab037209 */ /* 0x000fe20007810000 */
[-C--:B------:R-:W-:Y:S01]  /*e7c0*/  FMUL.FTZ R120, R120, R172.reuse ;  /* 0x000000ac78787220 */ /* 0x080fe20000410000 */
[----:B------:R-:W4:Y:S01]  /*e7d0*/  MUFU.EX2 R157, R168 ;  /* 0x000000a8009d7308 */ /* 0x000f220000000800 */
[-C--:B------:R-:W-:Y:S01]  /*e7e0*/  FMUL.FTZ R121, R121, R172.reuse ;  /* 0x000000ac79797220 */ /* 0x080fe20000410000 */
[----:B------:R-:W-:Y:S01]  /*e7f0*/  FMNMX.FTZ R3, R174, R3, !PT ;  /* 0x00000003ae037209 */ /* 0x000fe20007810000 */
[-C--:B------:R-:W-:Y:S01]  /*e800*/  FMUL.FTZ R124, R124, R172.reuse ;  /* 0x000000ac7c7c7220 */ /* 0x080fe20000410000 */
[-C--:B------:R-:W-:Y:S01]  /*e810*/  FMUL.FTZ R125, R125, R172.reuse ;  /* 0x000000ac7d7d7220 */ /* 0x080fe20000410000 */
[-C--:B------:R-:W-:Y:S01]  /*e820*/  FMUL.FTZ R128, R128, R172.reuse ;  /* 0x000000ac80807220 */ /* 0x080fe20000410000 */
[----:B------:R-:W-:Y:S01]  /*e830*/  FMNMX.FTZ R3, R175, R3, !PT ;  /* 0x00000003af037209 */ /* 0x000fe20007810000 */
[-C--:B------:R-:W-:Y:S01]  /*e840*/  FMUL.FTZ R129, R129, R172.reuse ;  /* 0x000000ac81817220 */ /* 0x080fe20000410000 */
[----:B------:R-:W0:Y:S01]  /*e850*/  MUFU.EX2 R173, R173 ;  /* 0x000000ad00ad7308 */ /* 0x000e220000000800 */
[----:B-----5:R-:W-:Y:S01]  /*e860*/  FADD.FTZ R8, R165, R8 ;  /* 0x00000008a5087221 */ /* 0x020fe20000010000 */
        /* <DEDUP_REMOVED lines=11> */
[----:B------:R-:W-:Y:S01]  /*e920*/  FADD.FTZ R8, R156, R8 ;  /* 0x000000089c087221 */ /* 0x000fe20000010000 */
[----:B------:R-:W-:Y:S01]  /*e930*/  FMNMX.FTZ R3, R183, R3, !PT ;  /* 0x00000003b7037209 */ /* 0x000fe20007810000 */
[-C--:B------:R-:W-:Y:S01]  /*e940*/  FMUL.FTZ R144, R144, R172.reuse ;  /* 0x000000ac90907220 */ /* 0x080fe20000410000 */
[----:B------:R-:W4:Y:S01]  /*e950*/  MUFU.EX2 R180, R180 ;  /* 0x000000b400b47308 */ /* 0x000f220000000800 */
[----:B------:R-:W-:Y:S01]  /*e960*/  FADD.FTZ R8, R161, R8 ;  /* 0x00000008a1087221 */ /* 0x000fe20000010000 */
[----:B------:R-:W-:Y:S01]  /*e970*/  FMNMX.FTZ R3, R186, R3, !PT ;  /* 0x00000003ba037209 */ /* 0x000fe20007810000 */
[-C--:B------:R-:W-:Y:S01]  /*e980*/  FMUL.FTZ R145, R145, R172.reuse ;  /* 0x000000ac91917220 */ /* 0x080fe20000410000 */
[----:B------:R-:W-:Y:S01]  /*e990*/  F2FP.F16.F32.PACK_AB R156, R156, R157 ;  /* 0x0000009d9c9c723e */ /* 0x000fe200000000ff */
[----:B0-----:R-:W-:Y:S01]  /*e9a0*/  FADD.FTZ R8, R173, R8 ;  /* 0x00000008ad087221 */ /* 0x001fe20000010000 */
[----:B------:R-:W-:Y:S01]  /*e9b0*/  FMNMX.FTZ R3, R187, R3, !PT ;  /* 0x00000003bb037209 */ /* 0x000fe20007810000 */
[-C--:B------:R-:W-:Y:S01]  /*e9c0*/  FMUL.FTZ R148, R148, R172.reuse ;  /* 0x000000ac94947220 */ /* 0x080fe20000410000 */
[----:B------:R-:W0:Y:S01]  /*e9d0*/  MUFU.EX2 R181, R181 ;  /* 0x000000b500b57308 */ /* 0x000e220000000800 */
[----:B------:R-:W-:Y:S01]  /*e9e0*/  FADD.FTZ R8, R160, R8 ;  /* 0x00000008a0087221 */ /* 0x000fe20000010000 */
[----:B------:R-:W-:Y:S01]  /*e9f0*/  FMNMX.FTZ R3, R190, R3, !PT ;  /* 0x00000003be037209 */ /* 0x000fe20007810000 */
[----:B------:R-:W-:Y:S01]  /*ea00*/  FMUL.FTZ R149, R149, R172 ;  /* 0x000000ac95957220 */ /* 0x000fe20000410000 */
[C---:B-----5:R-:W-:Y:S01]  /*ea10*/  F2FP.F16.F32.PACK_AB R160, R177.reuse, R160 ;  /* 0x000000a0b1a0723e */ /* 0x060fe200000000ff */
[----:B------:R-:W-:Y:S01]  /*ea20*/  FADD.FTZ R8, R177, R8 ;  /* 0x00000008b1087221 */ /* 0x000fe20000010000 */
[----:B------:R-:W-:-:S02]  /*ea30*/  FMNMX.FTZ R3, R191, R3, !PT ;  /* 0x00000003bf037209 */ /* 0x000fc40007810000 */
[----:B------:R-:W5:Y:S01]  /*ea40*/  MUFU.EX2 R185, R185 ;  /* 0x000000b900b97308 */ /* 0x000f620000000800 */
[----:B----4-:R-:W-:Y:S01]  /*ea50*/  FADD.FTZ R8, R180, R8 ;  /* 0x00000008b4087221 */ /* 0x010fe20000010000 */
[----:B------:R-:W-:-:S04]  /*ea60*/  FMNMX.FTZ R3, R194, R3, !PT ;  /* 0x00000003c2037209 */ /* 0x000fc80007810000 */
[----:B------:R-:W-:Y:S02]  /*ea70*/  FMNMX.FTZ R3, R195, R3, !PT ;  /* 0x00000003c3037209 */ /* 0x000fe40007810000 */
[----:B------:R-:W4:Y:S01]  /*ea80*/  MUFU.EX2 R188, R188 ;  /* 0x000000bc00bc7308 */ /* 0x000f220000000800 */
[----:B0-----:R-:W-:Y:S01]  /*ea90*/  FADD.FTZ R8, R181, R8 ;  /* 0x00000008b5087221 */ /* 0x001fe20000010000 */
[----:B------:R-:W-:-:S03]  /*eaa0*/  FMNMX.FTZ R3, R198, R3, !PT ;  /* 0x00000003c6037209 */ /* 0x000fc60007810000 */
[----:B------:R-:W-:Y:S01]  /*eab0*/  FADD.FTZ R8, R164, R8 ;  /* 0x00000008a4087221 */ /* 0x000fe20000010000 */
[----:B------:R-:W-:Y:S02]  /*eac0*/  FMNMX.FTZ R153, R199, R3, !PT ;  /* 0x00000003c7997209 */ /* 0x000fe40007810000 */
[----:B------:R-:W0:Y:S01]  /*ead0*/  MUFU.EX2 R189, R189 ;  /* 0x000000bd00bd7308 */ /* 0x000e220000000800 */
[C---:B-----5:R-:W-:Y:S01]  /*eae0*/  FADD.FTZ R8, R185.reuse, R8 ;  /* 0x00000008b9087221 */ /* 0x060fe20000010000 */
[----:B------:R-:W-:Y:S01]  /*eaf0*/  F2FP.F16.F32.PACK_AB R164, R185, R164 ;  /* 0x000000a4b9a4723e */ /* 0x000fe200000000ff */
[----:B------:R-:W5:Y:S05]  /*eb00*/  SHFL.BFLY PT, R3, R153, 0x2, 0x1f ;  /* 0x0c401f0099037f89 */ /* 0x000f6a00000e0000 */
[----:B------:R-:W1:Y:S01]  /*eb10*/  MUFU.EX2 R168, R192 ;  /* 0x000000c000a87308 */ /* 0x000e620000000800 */
[----:B----4-:R-:W-:-:S07]  /*eb20*/  FADD.FTZ R8, R188, R8 ;  /* 0x00000008bc087221 */ /* 0x010fce0000010000 */
[----:B------:R-:W4:Y:S01]  /*eb30*/  MUFU.EX2 R193, R193 ;  /* 0x000000c100c17308 */ /* 0x000f220000000800 */
[----:B0-----:R-:W-:-:S07]  /*eb40*/  FADD.FTZ R8, R189, R8 ;  /* 0x00000008bd087221 */ /* 0x001fce0000010000 */
[----:B------:R-:W0:Y:S01]  /*eb50*/  MUFU.EX2 R196, R196 ;  /* 0x000000c400c47308 */ /* 0x000e220000000800 */
[----:B-1----:R-:W-:Y:S01]  /*eb60*/  FADD.FTZ R8, R168, R8 ;  /* 0x00000008a8087221 */ /* 0x002fe20000010000 */
[----:B-----5:R-:W-:-:S05]  /*eb70*/  FMNMX.FTZ R153, R153, R3, !PT ;  /* 0x0000000399997209 */ /* 0x020fca0007810000 */
[----:B------:R-:W1:Y:S01]  /*eb80*/  SHFL.BFLY PT, R3, R153, 0x1, 0x1f ;  /* 0x0c201f0099037f89 */ /* 0x000e6200000e0000 */
[C---:B----4-:R-:W-:Y:S01]  /*eb90*/  FADD.FTZ R8, R193.reuse, R8 ;  /* 0x00000008c1087221 */ /* 0x050fe20000010000 */
[----:B------:R-:W-:-:S03]  /*eba0*/  F2FP.F16.F32.PACK_AB R168, R193, R168 ;  /* 0x000000a8c1a8723e */ /* 0x000fc600000000ff */
[----:B0-----:R-:W-:Y:S01]  /*ebb0*/  FADD.FTZ R8, R196, R8 ;  /* 0x00000008c4087221 */ /* 0x001fe20000010000 */
[----:B-1----:R-:W-:-:S05]  /*ebc0*/  FMNMX.FTZ R3, R153, R3, !PT ;  /* 0x0000000399037209 */ /* 0x002fca0007810000 */
[C---:B------:R-:W-:Y:S01]  /*ebd0*/  FMUL.FTZ R153, R3.reuse, R0 ;  /* 0x0000000003997220 */ /* 0x040fe20000410000 */
[----:B------:R-:W-:-:S03]  /*ebe0*/  FADD.FTZ R169, -R3, R201 ;  /* 0x000000c903a97221 */ /* 0x000fc60000010100 */
[-CC-:B------:R-:W-:Y:S01]  /*ebf0*/  FFMA.FTZ R154, R154, R0.reuse, -R153.reuse ;  /* 0x000000009a9a7223 */ /* 0x180fe20000010899 */
[-C--:B------:R-:W-:Y:S01]  /*ec00*/  FMUL.FTZ R169, R169, R0.reuse ;  /* 0x00000000a9a97220 */ /* 0x080fe20000410000 */
[-CC-:B------:R-:W-:Y:S01]  /*ec10*/  FFMA.FTZ R155, R155, R0.reuse, -R153.reuse ;  /* 0x000000009b9b7223 */ /* 0x180fe20000010899 */
[-CC-:B------:R-:W-:Y:S01]  /*ec20*/  FFMA.FTZ R176, R174, R0.reuse, -R153.reuse ;  /* 0x00000000aeb07223 */ /* 0x180fe20000010899 */
[-CC-:B------:R-:W-:Y:S01]  /*ec30*/  FFMA.FTZ R158, R158, R0.reuse, -R153.reuse ;  /* 0x000000009e9e7223 */ /* 0x180fe20000010899 */
[----:B------:R-:W0:Y:S01]  /*ec40*/  MUFU.EX2 R174, R169 ;  /* 0x000000a900ae7308 */ /* 0x000e220000000800 */
        /* <DEDUP_REMOVED lines=19> */
[-CC-:B------:R-:W-:Y:S01]  /*ed80*/  FFMA.FTZ R195, R195, R0.reuse, -R153.reuse ;  /* 0x00000000c3c37223 */ /* 0x180fe20000010899 */
[-CC-:B------:R-:W-:Y:S01]  /*ed90*/  FFMA.FTZ R198, R198, R0.reuse, -R153.reuse ;  /* 0x00000000c6c67223 */ /* 0x180fe20000010899 */
[----:B------:R-:W-:Y:S01]  /*eda0*/  FFMA.FTZ R199, R199, R0, -R153 ;  /* 0x00000000c7c77223 */ /* 0x000fe20000010899 */
[-C--:B0-----:R-:W-:Y:S01]  /*edb0*/  FMUL.FTZ R26, R26, R174.reuse ;  /* 0x000000ae1a1a7220 */ /* 0x081fe20000410000 */
[----:B------:R-:W0:Y:S01]  /*edc0*/  MUFU.EX2 R158, R158 ;  /* 0x0000009e009e7308 */ /* 0x000e220000000800 */
[----:B-1----:R-:W-:Y:S01]  /*edd0*/  FFMA.FTZ R5, R174, R5, R154 ;  /* 0x00000005ae057223 */ /* 0x002fe2000001009a */
        /* <DEDUP_REMOVED lines=14> */
[----:B------:R4:W5:Y:S01]  /*eec0*/  MUFU.EX2 R153, R162 ;  /* 0x000000a200997308 */ /* 0x0009620000000800 */
        /* <DEDUP_REMOVED lines=8> */
[----:B-1----:R-:W-:Y:S01]  /*ef50*/  FADD.FTZ R5, R159, R5 ;  /* 0x000000059f057221 */ /* 0x002fe20000010000 */
[----:B----4-:R-:W-:-:S02]  /*ef60*/  VIADD R162, R14, 0x22840 ;  /* 0x000228400ea27836 */ /* 0x010fc40000000000 */
[-C--:B------:R-:W-:Y:S01]  /*ef70*/  FMUL.FTZ R59, R59, R174.reuse ;  /* 0x000000ae3b3b7220 */ /* 0x080fe20000410000 */
[-C--:B------:R-:W-:Y:S01]  /*ef80*/  FMUL.FTZ R62, R62, R174.reuse ;  /* 0x000000ae3e3e7220 */ /* 0x080fe20000410000 */
[-C--:B------:R-:W-:Y:S01]  /*ef90*/  FMUL.FTZ R63, R63, R174.reuse ;  /* 0x000000ae3f3f7220 */ /* 0x080fe20000410000 */
[----:B------:R-:W-:Y:S01]  /*efa0*/  FMUL.FTZ R66, R66, R174 ;  /* 0x000000ae42427220 */ /* 0x000fe20000410000 */
[----:B---3--:R-:W-:Y:S01]  /*efb0*/  PRMT R162, R203, 0x654, R162 ;  /* 0x00000654cba27816 */ /* 0x008fe200000000a2 */
[----:B------:R-:W1:Y:S01]  /*efc0*/  MUFU.EX2 R166, R166 ;  /* 0x000000a600a67308 */ /* 0x000e620000000800 */
[----:B-----5:R-:W-:Y:S01]  /*efd0*/  FADD.FTZ R5, R153, R5 ;  /* 0x0000000599057221 */ /* 0x020fe20000010000 */
[----:B------:R-:W-:Y:S01]  /*efe0*/  F2FP.F16.F32.PACK_AB R203, R159, R158 ;  /* 0x0000009e9fcb723e */ /* 0x000fe200000000ff */
[----:B------:R3:W-:Y:S01]  /*eff0*/  SYNCS.ARRIVE.TRANS64.RED.A1T0 RZ, [R162+URZ], RZ ;  /* 0x000000ffa2ff79a7 */ /* 0x0007e2000810043f */
[----:B------:R-:W-:Y:S01]  /*f000*/  F2FP.F16.F32.PACK_AB R158, R173, R161 ;  /* 0x000000a1ad9e723e */ /* 0x000fe200000000ff */
[-C--:B------:R-:W-:Y:S01]  /*f010*/  FMUL.FTZ R67, R67, R174.reuse ;  /* 0x000000ae43437220 */ /* 0x080fe20000410000 */
[-C--:B------:R-:W-:Y:S01]  /*f020*/  FMUL.FTZ R70, R70, R174.reuse ;  /* 0x000000ae46467220 */ /* 0x080fe20000410000 */
[-C--:B------:R-:W-:Y:S01]  /*f030*/  FMUL.FTZ R71, R71, R174.reuse ;  /* 0x000000ae47477220 */ /* 0x080fe20000410000 */
[----:B------:R-:W4:Y:S01]  /*f040*/  MUFU.EX2 R167, R167 ;  /* 0x000000a700a77308 */ /* 0x000f220000000800 */
[C---:B0-----:R-:W-:Y:S01]  /*f050*/  FADD.FTZ R5, R163.reuse, R5 ;  /* 0x00000005a3057221 */ /* 0x041fe20000010000 */
[----:B------:R-:W-:Y:S01]  /*f060*/  F2FP.F16.F32.PACK_AB R153, R163, R153 ;  /* 0x00000099a399723e */ /* 0x000fe200000000ff */
[----:B------:R-:W-:Y:S01]  /*f070*/  FMUL.FTZ R74, R74, R174 ;  /* 0x000000ae4a4a7220 */ /* 0x000fe20000410000 */
[----:B---3--:R-:W-:Y:S01]  /*f080*/  F2FP.F16.F32.PACK_AB R162, R181, R180 ;  /* 0x000000b4b5a2723e */ /* 0x008fe200000000ff */
        /* <DEDUP_REMOVED lines=56> */
[----:B------:R-:W-:-:S03]  /*f410*/  FMUL.FTZ R151, R151, R174 ;  /* 0x000000ae97977220 */ /* 0x000fc60000410000 */
        /* <DEDUP_REMOVED lines=31> */
.L_x_5297:
[----:B------:R0:W1:Y:S01]  /*f610*/  SYNCS.PHASECHK.TRANS64.TRYWAIT P1, [R14+URZ+0x22850], R15 ;  /* 0x0228500f0e0075a7 */ /* 0x000062000802017f */
[----:B------:R-:W-:Y:S05]  /*f620*/  @!P0 BRA `(.L_x_5298) ;  /* 0x0000000000048947 */ /* 0x000fea0003800000 */
[----:B------:R-:W-:Y:S01]  /*f630*/  BPT.TRAP 0x1 ;  /* 0x000000040000795c */ /* 0x000fe20000300000 */
.L_x_5298:
[----:B------:R-:W-:Y:S04]  /*f640*/  BSSY B0, `(.L_x_5299) ;  /* 0x0000004000007945 */ /* 0x000fe80003800000 */
[----:B-1----:R-:W-:Y:S05]  /*f650*/  @P1 BRA `(.L_x_5300) ;  /* 0x0000000000081947 */ /* 0x002fea0003800000 */
[----:B------:R-:W1:Y:S02]  /*f660*/  SYNCS.PHASECHK.TRANS64.TRYWAIT P1, [R14+URZ+0x22850], R15 ;  /* 0x0228500f0e0075a7 */ /* 0x000e64000802017f */
[----:B-1----:R-:W-:Y:S05]  /*f670*/  @!P1 BRA `(.L_x_5301) ;  /* 0x000000c000609947 */ /* 0x002fea0003800000 */
.L_x_5300:
[----:B------:R-:W-:Y:S05]  /*f680*/  BSYNC B0 ;  /* 0x0000000000007941 */ /* 0x000fea0003800000 */
.L_x_5299:
[----:B------:R-:W3:Y:S01]  /*f690*/  S2R R174, SR_TID.X ;  /* 0x0000000000ae7919 */ /* 0x000ee20000002100 */
[----:B------:R-:W-:Y:S05]  /*f6a0*/  WARPSYNC.ALL ;  /* 0x0000000000007948 */ /* 0x000fea0003800000 */
[----:B------:R-:W-:Y:S02]  /*f6b0*/  IMAD R172, R22, 0xc00, R221 ;  /* 0x00000c0016ac7824 */ /* 0x000fe400078e02dd */
[----:B------:R-:W-:Y:S02]  /*f6c0*/  IMAD.MOV.U32 R173, RZ, RZ, 0x40000040 ;  /* 0x40000040ffad7424 */ /* 0x000fe400078e00ff */
[----:B------:R-:W-:Y:S01]  /*f6d0*/  IMAD.MOV.U32 R175, RZ, RZ, 0x40000040 ;  /* 0x40000040ffaf7424 */ /* 0x000fe200078e00ff */
[----:B------:R-:W-:-:S02]  /*f6e0*/  R2UR UR6, R172 ;  /* 0x00000000ac0672ca */ /* 0x000fc400000e0000 */
[----:B------:R-:W-:Y:S01]  /*f6f0*/  R2UR UR7, R173 ;  /* 0x00000000ad0772ca */ /* 0x000fe200000e0000 */
[----:B------:R-:W-:Y:S01]  /*f700*/  IMAD.MOV.U32 R173, RZ, RZ, 0x40000040 ;  /* 0x40000040ffad7424 */ /* 0x000fe200078e00ff */
[----:B---3--:R-:W-:-:S05]  /*f710*/  SHF.R.U32.HI R174, RZ, 0x7, R174 ;  /* 0x00000007ffae7819 */ /* 0x008fca00000116ae */
[----:B01----:R-:W-:Y:S01]  /*f720*/  VIADD R15, R174, 0x8 ;  /* 0x00000008ae0f7836 */ /* 0x003fe20000000000 */
[----:B------:R-:W-:-:S04]  /*f730*/  IADD3 R174, R172, 0x80, RZ ;  /* 0x00000080acae7810 */ /* 0x000fc80007ffe0ff */
        /* <DEDUP_REMOVED lines=21> */
[----:B------:R-:W-:Y:S01]  /*f890*/  IMAD.MOV.U32 R153, RZ, RZ, 0x40000040 ;  /* 0x40000040ff997424 */ /* 0x000fe200078e00ff */
[----:B------:R-:W-:Y:S01]  /*f8a0*/  IADD3 R172, R172, 0x280, RZ ;  /* 0x00000280acac7810 */ /* 0x000fe20007ffe0ff */
[----:B------:R-:W-:Y:S02]  /*f8b0*/  WARPGROUP.DEPBAR.LE gsb0, 0x0 ;  /* 0x00008000000079c5 */ /* 0x000fe40000010000 */
[----:B------:R-:W-:-:S15]  /*f8c0*/  WARPGROUP.ARRIVE ;  /* 0x00000000000079c5 */ /* 0x000fde0000000000 */
[----:B------:R-:W-:-:S05]  /*f8d0*/  NOP ;  /* 0x0000000000007918 */ /* 0x000fca0000000000 */
        /* <DEDUP_REMOVED lines=16> */
.L_x_5302:
[----:B------:R-:W0:Y:S01]  /*f9e0*/  S2R R15, SR_CgaCtaId ;  /* 0x00000000000f7919 */ /* 0x000e220000008800 */
[C---:B------:R-:W-:Y:S01]  /*f9f0*/  ISETP.GT.AND P1, PT, R9.reuse, RZ, PT ;  /* 0x000000ff0900720c */ /* 0x040fe20003f24270 */
[----:B------:R-:W-:Y:S02]  /*fa00*/  VIADD R14, R14, 0x22860 ;  /* 0x000228600e0e7836 */ /* 0x000fe40000000000 */
[----:B------:R-:W-:Y:S02]  /*fa10*/  VIADD R9, R9, 0xffffffff ;  /* 0xffffffff09097836 */ /* 0x000fe40000000000 */
[----:B------:R-:W-:Y:S02]  /*fa20*/  IMAD.MOV.U32 R201, RZ, RZ, R3 ;  /* 0x000000ffffc97224 */ /* 0x000fe400078e0003 */
[----:B------:R-:W-:Y:S01]  /*fa30*/  IMAD.MOV.U32 R200, RZ, RZ, R4 ;  /* 0x000000ffffc87224 */ /* 0x000fe200078e0004 */
[----:B0-----:R-:W-:-:S04]  /*fa40*/  PRMT R14, R15, 0x654, R14 ;  /* 0x000006540f0e7816 */ /* 0x001fc8000000000e */
[----:B------:R0:W-:Y:S01]  /*fa50*/  SYNCS.ARRIVE.TRANS64.RED.A1T0 RZ, [R14+URZ], RZ ;  /* 0x000000ff0eff79a7 */ /* 0x0001e2000810043f */
[----:B------:R-:W-:Y:S05]  /*fa60*/  @P1 BRA `(.L_x_5303) ;  /* 0xffffffe000401947 */ /* 0x000fea000383ffff */
.L_x_5291:
[----:B------:R-:W3:Y:S01]  /*fa70*/  LDL.LU R172, [R1+0x3c] ;  /* 0x00003c0001ac7983 */ /* 0x000ee20000300800 */
[----:B------:R-:W-:Y:S05]  /*fa80*/  WARPSYNC.ALL ;  /* 0x0000000000007948 */ /* 0x000fea0003800000 */
[----:B------:R-:W1:Y:S01]  /*fa90*/  SHFL.BFLY PT, R7, R8, 0x2, 0x1f ;  /* 0x0c401f0008077f89 */ /* 0x000e6200000e0000 */
[----:B------:R-:W-:Y:S01]  /*faa0*/  VIADD R22, R22, 0x1 ;  /* 0x0000000116167836 */ /* 0x000fe20000000000 */
[----:B------:R4:W-:Y:S08]  /*fab0*/  BAR.ARV R212, 0x100 ;  /* 0x000400d40000751d */ /* 0x0009f00000002000 */
[----:B------:R-:W-:Y:S06]  /*fac0*/  BAR.ARV 0x8, 0x180 ;  /* 0x0206000000007b1d */ /* 0x000fec0000002000 */
[----:B------:R-:W-:Y:S01]  /*fad0*/  ISETP.NE.AND P0, PT, R22, 0x2, PT ;  /* 0x000000021600780c */ /* 0x000fe20003f05270 */
[----:B------:R-:W-:Y:S01]  /*fae0*/  IMAD.MOV.U32 R13, RZ, RZ, -0x800000 ;  /* 0xff800000ff0d7424 */ /* 0x000fe200078e00ff */
[----:B------:R-:W5:Y:S01]  /*faf0*/  SHFL.BFLY PT, R10, R5, 0x2, 0x1f ;  /* 0x0c401f00050a7f89 */ /* 0x000f6200000e0000 */
[----:B------:R-:W-:-:S02]  /*fb00*/  PLOP3.LUT P1, PT, PT, PT, PT, 0x8, 0x0 ;  /* 0x000000000000781c */ /* 0x000fc40003f2e170 */
[----:B------:R-:W-:Y:S01]  /*fb10*/  SEL R22, R22, RZ, P0 ;  /* 0x000000ff16167207 */ /* 0x000fe20000000000 */
[----:B-1----:R-:W-:-:S05]  /*fb20*/  FADD.FTZ R7, R7, R8 ;  /* 0x0000000807077221 */ /* 0x002fca0000010000 */
[----:B------:R-:W1:Y:S01]  /*fb30*/  SHFL.BFLY PT, R6, R7, 0x1, 0x1f ;  /* 0x0c201f0007067f89 */ /* 0x000e6200000e0000 */
[----:B-----5:R-:W-:Y:S01]  /*fb40*/  FADD.FTZ R11, R10, R5 ;  /* 0x000000050a0b7221 */ /* 0x020fe20000010000 */
[----:B------:R-:W-:-:S04]  /*fb50*/  IMAD.MOV.U32 R10, RZ, RZ, RZ ;  /* 0x000000ffff0a7224 */ /* 0x000fc800078e00ff */
[----:B------:R-:W5:Y:S01]  /*fb60*/  SHFL.BFLY PT, R12, R11, 0x1, 0x1f ;  /* 0x0c201f000b0c7f89 */ /* 0x000f6200000e0000 */
[----:B-1----:R-:W-:Y:S01]  /*fb70*/  FADD.FTZ R8, R7, R6 ;  /* 0x0000000607087221 */ /* 0x002fe20000010000 */
[----:B------:R-:W-:Y:S02]  /*fb80*/  MOV R7, RZ ;  /* 0x000000ff00077202 */ /* 0x000fe40000000f00 */
[----:B------:R-:W-:Y:S02]  /*fb90*/  SEL R6, RZ, 0x1, P0 ;  /* 0x00000001ff067807 */ /* 0x000fe40000000000 */
[----:B------:R-:W-:Y:S02]  /*fba0*/  FSETP.NE.FTZ.AND P2, PT, R8, RZ, PT ;  /* 0x000000ff0800720b */ /* 0x000fe40003f55000 */
[----:B------:R-:W-:-:S11]  /*fbb0*/  LOP3.LUT R207, R207, R6, RZ, 0x3c, !PT ;  /* 0x00000006cfcf7212 */ /* 0x000fd600078e3cff */
[----:B------:R-:W1:Y:S01]  /*fbc0*/  @P2 MUFU.RCP R10, R8 ;  /* 0x00000008000a2308 */ /* 0x000e620000001000 */
[----:B------:R-:W-:Y:S01]  /*fbd0*/  @P2 FMUL.FTZ R20, R0, 0.69314718246459960938 ;  /* 0x3f31721800142820 */ /* 0x000fe20000410000 */
[----:B-----5:R-:W-:Y:S01]  /*fbe0*/  FADD.FTZ R9, R11, R12 ;  /* 0x0000000c0b097221 */ /* 0x020fe20000010000 */
[----:B------:R-:W-:-:S04]  /*fbf0*/  IMAD.MOV.U32 R12, RZ, RZ, -0x800000 ;  /* 0xff800000ff0c7424 */ /* 0x000fc800078e00ff */
[----:B------:R-:W-:Y:S01]  /*fc00*/  FSETP.NE.FTZ.AND P3, PT, R9, RZ, PT ;  /* 0x000000ff0900720b */ /* 0x000fe20003f75000 */
[----:B------:R-:W5:Y:S01]  /*fc10*/  @P2 MUFU.LG2 R8, R8 ;  /* 0x0000000800082308 */ /* 0x000f620000000c00 */
[-C--:B-1----:R-:W-:Y:S01]  /*fc20*/  FMUL.FTZ R162, R84, R10.reuse ;  /* 0x0000000a54a27220 */ /* 0x082fe20000410000 */
[-C--:B------:R-:W-:Y:S01]  /*fc30*/  FMUL.FTZ R163, R88, R10.reuse ;  /* 0x0000000a58a37220 */ /* 0x080fe20000410000 */
[----:B------:R-:W-:-:S09]  /*fc40*/  FMUL.FTZ R164, R92, R10 ;  /* 0x0000000a5ca47220 */ /* 0x000fd20000410000 */
[----:B------:R-:W-:Y:S01]  /*fc50*/  @P3 MUFU.RCP R7, R9 ;  /* 0x0000000900073308 */ /* 0x000fe20000001000 */
[-C--:B------:R-:W-:Y:S01]  /*fc60*/  FMUL.FTZ R165, R96, R10.reuse ;  /* 0x0000000a60a57220 */ /* 0x080fe20000410000 */
[-C--:B------:R-:W-:Y:S01]  /*fc70*/  FMUL.FTZ R166, R100, R10.reuse ;  /* 0x0000000a64a67220 */ /* 0x080fe20000410000 */
[----:B------:R-:W-:Y:S01]  /*fc80*/  @P3 FMUL.FTZ R19, R0, 0.69314718246459960938 ;  /* 0x3f31721800133820 */ /* 0x000fe20000410000 */
[-C--:B------:R-:W-:Y:S01]  /*fc90*/  FMUL.FTZ R5, R24, R10.reuse ;  /* 0x0000000a18057220 */ /* 0x080fe20000410000 */
[----:B-----5:R-:W-:Y:S01]  /*fca0*/  @P2 FMUL.FTZ R21, R8, 0.69314718246459960938 ;  /* 0x3f31721808152820 */ /* 0x020fe20000410000 */
        /* <DEDUP_REMOVED lines=128> */
.L_x_5232:
[----:B------:R-:W-:Y:S05]  /*104b0*/  WARPSYNC.ALL ;  /* 0x0000000000007948 */ /* 0x000fea0003800000 */
[----:B------:R-:W0:Y:S01]  /*104c0*/  S2R R3, SR_CgaCtaId ;  /* 0x0000000000037919 */ /* 0x000e220000008800 */
[----:B------:R-:W-:Y:S01]  /*104d0*/  MOV R19, 0x400 ;  /* 0x0000040000137802 */ /* 0x000fe20000000f00 */
[----:B------:R-:W-:Y:S01]  /*104e0*/  BSSY B0, `(.L_x_5304) ;  /* 0x0000319000007945 */ /* 0x000fe20003800000 */
[----:B------:R-:W-:Y:S02]  /*104f0*/  BAR.SYNC.DEFER_BLOCKING 0x5, 0x180 ;  /* 0x0146000000007b1d */ /* 0x000fe40000010000 */
[----:B0-----:R-:W-:-:S05]  /*10500*/  LEA R19, R3, R19, 0x18 ;  /* 0x0000001303137211 */ /* 0x001fca00078ec0ff */
[----:B------:R0:W1:Y:S01]  /*10510*/  LDS.128 R32, [R19+0x228d0] ;  /* 0x0228d00013207984 */ /* 0x0000620000000c00 */
[----:B------:R-:W-:Y:S06]  /*10520*/  BAR.ARV 0x4, 0x180 ;  /* 0x0106000000007b1d */ /* 0x000fec0000002000 */
[----:B------:R-:W-:Y:S05]  /*10530*/  @P1 BRA `(.L_x_5305) ;  /* 0x0000002000281947 */ /* 0x000fea0003800000 */
[----:B------:R-:W3:Y:S04]  /*10540*/  LDL R3, [R1+0x54] ;  /* 0x0000540001037983 */ /* 0x000ee80000100800 */
[----:B------:R-:W2:Y:S04]  /*10550*/  LDL.LU R174, [R1+0x30] ;  /* 0x0000300001ae7983 */ /* 0x000ea80000300800 */
[----:B------:R-:W2:Y:S01]  /*10560*/  LDL.LU R173, [R1+0x34] ;  /* 0x0000340001ad7983 */ /* 0x000ea20000300800 */
[----:B------:R-:W0:Y:S01]  /*10570*/  S2R R4, SR_SWINHI ;  /* 0x0000000000047919 */ /* 0x000e220000002f00 */
[----:B------:R-:W-:Y:S05]  /*10580*/  WARPSYNC.ALL ;  /* 0x0000000000007948 */ /* 0x000fea0003800000 */
[----:B------:R-:W-:Y:S01]  /*10590*/  F2FP.F16.F32.PACK_AB R11, R30, R11 ;  /* 0x0000000b1e0b723e */ /* 0x000fe200000000ff */
[----:B------:R-:W-:Y:S01]  /*105a0*/  ULDC.64 UR4, c[0x0][0xc00] ;  /* 0x0003000000047ab9 */ /* 0x000fe20000000a00 */
[----:B------:R-:W-:Y:S01]  /*105b0*/  F2FP.F16.F32.PACK_AB R27, R55, R27 ;  /* 0x0000001b371b723e */ /* 0x000fe200000000ff */
[----:B----4-:R-:W4:Y:S01]  /*105c0*/  LDL R172, [R1+0x10] ;  /* 0x0000100001ac7983 */ /* 0x010f220000100800 */
[----:B------:R-:W-:-:S02]  /*105d0*/  MOV R20, R19 ;  /* 0x0000001300147202 */ /* 0x000fc40000000f00 */
[----:B0-----:R-:W-:Y:S02]  /*105e0*/  MOV R21, R4 ;  /* 0x0000000400157202 */ /* 0x001fe40000000f00 */
        /* <DEDUP_REMOVED lines=14> */
[----:B------:R-:W-:Y:S01]  /*106d0*/  BAR.SYNC.DEFER_BLOCKING 0x1, 0x100 ;  /* 0x0044000000007b1d */ /* 0x000fe20000010000 */
[----:B---3--:R-:W-:-:S03]  /*106e0*/  IMAD.WIDE R114, R3, 0x2, R20 ;  /* 0x0000000203727825 */ /* 0x008fc600078e0214 */
[----:B------:R-:W-:-:S04]  /*106f0*/  IADD3 R3, P2, R114, 0x40, RZ ;  /* 0x0000004072037810 */ /* 0x000fc80007f5e0ff */
[----:B------:R-:W-:-:S04]  /*10700*/  LOP3.LUT R4, R3, 0x380, RZ, 0xc0, !PT ;  /* 0x0000038003047812 */ /* 0x000fc800078ec0ff */
[----:B------:R-:W-:Y:S02]  /*10710*/  SHF.R.U64 R4, R4, 0x3, RZ ;  /* 0x0000000304047819 */ /* 0x000fe400000012ff */
[----:B------:R-:W-:Y:S02]  /*10720*/  LOP3.LUT R9, R114, 0x380, RZ, 0xc0, !PT ;  /* 0x0000038072097812 */ /* 0x000fe400078ec0ff */
[----:B------:R-:W-:Y:S02]  /*10730*/  LOP3.LUT R4, R4, R3, RZ, 0x3c, !PT ;  /* 0x0000000304047212 */ /* 0x000fe400078e3cff */
[C---:B------:R-:W-:Y:S02]  /*10740*/  IADD3 R3, P4, R114.reuse, 0x4000, RZ ;  /* 0x0000400072037810 */ /* 0x040fe40007f9e0ff */
[----:B------:R-:W-:Y:S02]  /*10750*/  IADD3 R105, P1, R114, 0x20, RZ ;  /* 0x0000002072697810 */ /* 0x000fe40007f3e0ff */
[----:B------:R-:W-:-:S02]  /*10760*/  SHF.R.U64 R9, R9, 0x3, RZ ;  /* 0x0000000309097819 */ /* 0x000fc400000012ff */
[----:B-----5:R-:W-:Y:S02]  /*10770*/  LOP3.LUT R24, R3, 0x380, RZ, 0xc0, !PT ;  /* 0x0000038003187812 */ /* 0x020fe400078ec0ff */
[----:B------:R-:W-:Y:S02]  /*10780*/  LOP3.LUT R104, R105, 0x380, RZ, 0xc0, !PT ;  /* 0x0000038069687812 */ /* 0x000fe400078ec0ff */
[----:B------:R-:W-:Y:S02]  /*10790*/  IADD3 R113, P3, R114, 0x60, RZ ;  /* 0x0000006072717810 */ /* 0x000fe40007f7e0ff */
[----:B------:R-:W-:Y:S01]  /*107a0*/  LOP3.LUT R8, R9, R114, RZ, 0x3c, !PT ;  /* 0x0000007209087212 */ /* 0x000fe200078e3cff */
[----:B------:R-:W-:Y:S01]  /*107b0*/  IMAD.MOV.U32 R9, RZ, RZ, R115 ;  /* 0x000000ffff097224 */ /* 0x000fe200078e0073 */
[----:B------:R-:W-:Y:S02]  /*107c0*/  SHF.R.U64 R24, R24, 0x3, RZ ;  /* 0x0000000318187819 */ /* 0x000fe400000012ff */
[----:B------:R-:W-:-:S02]  /*107d0*/  SHF.R.U64 R104, R104, 0x3, RZ ;  /* 0x0000000368687819 */ /* 0x000fc400000012ff */
[----:B------:R-:W-:Y:S02]  /*107e0*/  LOP3.LUT R112, R113, 0x380, RZ, 0xc0, !PT ;  /* 0x0000038071707812 */ /* 0x000fe400078ec0ff */
[----:B------:R-:W-:Y:S02]  /*107f0*/  LOP3.LUT R24, R24, R3, RZ, 0x3c, !PT ;  /* 0x0000000318187212 */ /* 0x000fe400078e3cff */
[----:B------:R-:W-:Y:S02]  /*10800*/  MOV R3, R8 ;  /* 0x0000000800037202 */ /* 0x000fe40000000f00 */
[----:B------:R-:W-:Y:S01]  /*10810*/  LOP3.LUT R104, R104, R105, RZ, 0x3c, !PT ;  /* 0x0000006968687212 */ /* 0x000fe200078e3cff */
[--C-:B------:R-:W-:Y:S01]  /*10820*/  IMAD.X R105, RZ, RZ, R115.reuse, P1 ;  /* 0x000000ffff697224 */ /* 0x100fe200008e0673 */
[----:B------:R-:W-:Y:S01]  /*10830*/  F2FP.F16.F32.PACK_AB R8, R25, R5 ;  /* 0x000000051908723e */ /* 0x000fe200000000ff */
[----:B------:R-:W-:Y:S01]  /*10840*/  IMAD.X R5, RZ, RZ, R115, P2 ;  /* 0x000000ffff057224 */ /* 0x000fe200010e0673 */
[----:B------:R-:W-:-:S02]  /*10850*/  F2FP.F16.F32.PACK_AB R9, R10, R26 ;  /* 0x0000001a0a09723e */ /* 0x000fc400000000ff */
[----:B------:R-:W-:Y:S02]  /*10860*/  SHF.R.U64 R112, R112, 0x3, RZ ;  /* 0x0000000370707819 */ /* 0x000fe400000012ff */
[----:B------:R-:W-:Y:S02]  /*10870*/  F2FP.F16.F32.PACK_AB R10, R29, R28 ;  /* 0x0000001c1d0a723e */ /* 0x000fe400000000ff */
[C---:B------:R-:W-:Y:S02]  /*10880*/  IADD3 R111, P5, R114.reuse, 0x4020, RZ ;  /* 0x00004020726f7810 */ /* 0x040fe40007fbe0ff */
[C---:B------:R-:W-:Y:S02]  /*10890*/  IADD3 R109, P0, R114.reuse, 0x4040, RZ ;  /* 0x00004040726d7810 */ /* 0x040fe40007f1e0ff */
[C---:B------:R-:W-:Y:S02]  /*108a0*/  IADD3 R107, P1, R114.reuse, 0x4060, RZ ;  /* 0x00004060726b7810 */ /* 0x040fe40007f3e0ff */
[----:B------:R-:W-:-:S02]  /*108b0*/  IADD3 R29, P2, R114, 0x8000, RZ ;  /* 0x00008000721d7810 */ /* 0x000fc40007f5e0ff */
[----:B------:R-:W-:Y:S01]  /*108c0*/  LOP3.LUT R112, R112, R113, RZ, 0x3c, !PT ;  /* 0x0000007170707212 */ /* 0x000fe200078e3cff */
[----:B------:R-:W-:Y:S01]  /*108d0*/  IMAD.X R113, RZ, RZ, R115, P3 ;  /* 0x000000ffff717224 */ /* 0x000fe200018e0673 */
[----:B------:R-:W-:Y:S02]  /*108e0*/  LOP3.LUT R110, R111, 0x380, RZ, 0xc0, !PT ;  /* 0x000003806f6e7812 */ /* 0x000fe400078ec0ff */
[----:B------:R-:W-:Y:S02]  /*108f0*/  LOP3.LUT R108, R109, 0x380, RZ, 0xc0, !PT ;  /* 0x000003806d6c7812 */ /* 0x000fe400078ec0ff */
[----:B------:R-:W-:Y:S02]  /*10900*/  LOP3.LUT R106, R107, 0x380, RZ, 0xc0, !PT ;  /* 0x000003806b6a7812 */ /* 0x000fe400078ec0ff */
[----:B------:R-:W-:Y:S02]  /*10910*/  LOP3.LUT R7, R29, 0x380, RZ, 0xc0, !PT ;  /* 0x000003801d077812 */ /* 0x000fe400078ec0ff */
[----:B------:R-:W-:Y:S01]  /*10920*/  IADD3 R87, P3, R114, 0x8020, RZ ;  /* 0x0000802072577810 */ /* 0x000fe20007f7e0ff */
[----:B------:R0:W-:Y:S01]  /*10930*/  STSM.16.M88.4 [R3], R8 ;  /* 0x0000000803007844 */ /* 0x0001e20000000200 */
[----:B------:R-:W-:-:S02]  /*10940*/  SHF.R.U64 R110, R110, 0x3, RZ ;  /* 0x000000036e6e7819 */ /* 0x000fc400000012ff */
[----:B------:R-:W-:Y:S02]  /*10950*/  SHF.R.U64 R108, R108, 0x3, RZ ;  /* 0x000000036c6c7819 */ /* 0x000fe400000012ff */
[----:B------:R-:W-:Y:S02]  /*10960*/  SHF.R.U64 R106, R106, 0x3, RZ ;  /* 0x000000036a6a7819 */ /* 0x000fe400000012ff */
[----:B------:R-:W-:Y:S01]  /*10970*/  LOP3.LUT R110, R110, R111, RZ, 0x3c, !PT ;  /* 0x0000006f6e6e7212 */ /* 0x000fe200078e3cff */
[--C-:B------:R-:W-:Y:S01]  /*10980*/  IMAD.X R111, RZ, RZ, R115.reuse, P5 ;  /* 0x000000ffff6f7224 */ /* 0x100fe200028e0673 */
[----:B------:R-:W-:Y:S01]  /*10990*/  LOP3.LUT R108, R108, R109, RZ, 0x3c, !PT ;  /* 0x0000006d6c6c7212 */ /* 0x000fe200078e3cff */
[--C-:B------:R-:W-:Y:S01]  /*109a0*/  IMAD.X R109, RZ, RZ, R115.reuse, P0 ;  /* 0x000000ffff6d7224 */ /* 0x100fe200000e0673 */
[----:B------:R-:W-:Y:S02]  /*109b0*/  LOP3.LUT R106, R106, R107, RZ, 0x3c, !PT ;  /* 0x0000006b6a6a7212 */ /* 0x000fe400078e3cff */
[----:B0-----:R-:W-:Y:S01]  /*109c0*/  SHF.R.U64 R8, R7, 0x3, RZ ;  /* 0x0000000307087819 */ /* 0x001fe200000012ff */
[--C-:B------:R-:W-:Y:S01]  /*109d0*/  IMAD.X R11, RZ, RZ, R115.reuse, P3 ;  /* 0x000000ffff0b7224 */ /* 0x100fe200018e0673 */
[----:B------:R-:W-:Y:S01]  /*109e0*/  IADD3 R3, P3, R114, 0xc060, RZ ;  /* 0x0000c06072037810 */ /* 0x000fe20007f7e0ff */
[--C-:B------:R-:W-:Y:S01]  /*109f0*/  IMAD.X R9, RZ, RZ, R115.reuse, P2 ;  /* 0x000000ffff097224 */ /* 0x100fe200010e0673 */
[----:B------:R-:W-:Y:S01]  /*10a00*/  LOP3.LUT R26, R87, 0x380, RZ, 0xc0, !PT ;  /* 0x00000380571a7812 */ /* 0x000fe200078ec0ff */
[----:B------:R-:W-:Y:S01]  /*10a10*/  IMAD.X R107, RZ, RZ, R115, P1 ;  /* 0x000000ffff6b7224 */ /* 0x000fe200008e0673 */
[----:B------:R-:W-:-:S02]  /*10a20*/  LOP3.LUT R8, R8, R29, RZ, 0x3c, !PT ;  /* 0x0000001d08087212 */ /* 0x000fc400078e3cff */
[----:B------:R-:W-:Y:S02]  /*10a30*/  IADD3.X R25, RZ, R115, RZ, P4, !PT ;  /* 0x00000073ff197210 */ /* 0x000fe400027fe4ff */
[C---:B------:R-:W-:Y:S02]  /*10a40*/  IADD3 R29, P2, R114.reuse, 0xc040, RZ ;  /* 0x0000c040721d7810 */ /* 0x040fe40007f5e0ff */
[C---:B------:R-:W-:Y:S02]  /*10a50*/  IADD3 R117, P4, R114.reuse, 0x8040, RZ ;  /* 0x0000804072757810 */ /* 0x040fe40007f9e0ff */
[C---:B------:R-:W-:Y:S02]  /*10a60*/  IADD3 R119, P5, R114.reuse, 0x8060, RZ ;  /* 0x0000806072777810 */ /* 0x040fe40007fbe0ff */
[C---:B------:R-:W-:Y:S02]  /*10a70*/  IADD3 R121, P0, R114.reuse, 0xc000, RZ ;  /* 0x0000c00072797810 */ /* 0x040fe40007f1e0ff */
[----:B------:R-:W-:-:S02]  /*10a80*/  IADD3 R123, P1, R114, 0xc020, RZ ;  /* 0x0000c020727b7810 */ /* 0x000fc40007f3e0ff */
[----:B------:R-:W-:Y:S02]  /*10a90*/  LOP3.LUT R114, R3, 0x380, RZ, 0xc0, !PT ;  /* 0x0000038003727812 */ /* 0x000fe400078ec0ff */
[----:B------:R-:W-:Y:S02]  /*10aa0*/  SHF.R.U64 R10, R26, 0x3, RZ ;  /* 0x000000031a0a7819 */ /* 0x000fe400000012ff */
[----:B------:R-:W-:Y:S02]  /*10ab0*/  LOP3.LUT R28, R29, 0x380, RZ, 0xc0, !PT ;  /* 0x000003801d1c7812 */ /* 0x000fe400078ec0ff */
[----:B------:R-:W-:Y:S02]  /*10ac0*/  SHF.R.U64 R114, R114, 0x3, RZ ;  /* 0x0000000372727819 */ /* 0x000fe400000012ff */
[----:B------:R-:W-:Y:S02]  /*10ad0*/  LOP3.LUT R10, R10, R87, RZ, 0x3c, !PT ;  /* 0x000000570a0a7212 */ /* 0x000fe400078e3cff */
[----:B------:R-:W-:-:S02]  /*10ae0*/  SHF.R.U64 R28, R28, 0x3, RZ ;  /* 0x000000031c1c7819 */ /* 0x000fc400000012ff */
[----:B------:R-:W-:Y:S02]  /*10af0*/  MOV R26, R4 ;  /* 0x00000004001a7202 */ /* 0x000fe40000000f00 */
[----:B------:R-:W-:Y:S02]  /*10b00*/  LOP3.LUT R114, R114, R3, RZ, 0x3c, !PT ;  /* 0x0000000372727212 */ /* 0x000fe400078e3cff */
[----:B------:R-:W-:Y:S02]  /*10b10*/  F2FP.F16.F32.PACK_AB R4, R6, R152 ;  /* 0x000000980604723e */ /* 0x000fe400000000ff */
[----:B------:R-:W-:Y:S02]  /*10b20*/  MOV R104, R104 ;  /* 0x0000006800687202 */ /* 0x000fe40000000f00 */
[----:B------:R-:W-:Y:S02]  /*10b30*/  MOV R3, R8 ;  /* 0x0000000800037202 */ /* 0x000fe40000000f00 */
[----:B-1----:R-:W-:-:S02]  /*10b40*/  MOV R32, R10 ;  /* 0x0000000a00207202 */ /* 0x002fc40000000f00 */
[----:B------:R-:W-:Y:S02]  /*10b50*/  F2FP.F16.F32.PACK_AB R5, R15, R0 ;  /* 0x000000000f05723e */ /* 0x000fe400000000ff */
[----:B------:R-:W-:Y:S02]  /*10b60*/  F2FP.F16.F32.PACK_AB R6, R37, R36 ;  /* 0x000000242506723e */ /* 0x000fe400000000ff */
[----:B------:R-:W-:Y:S02]  /*10b70*/  F2FP.F16.F32.PACK_AB R7, R14, R38 ;  /* 0x000000260e07723e */ /* 0x000fe400000000ff */
[----:B------:R-:W-:Y:S02]  /*10b80*/  LOP3.LUT R116, R117, 0x380, RZ, 0xc0, !PT ;  /* 0x0000038075747812 */ /* 0x000fe400078ec0ff */
[----:B------:R-:W-:Y:S01]  /*10b90*/  LOP3.LUT R28, R28, R29, RZ, 0x3c, !PT ;  /* 0x0000001d1c1c7212 */ /* 0x000fe200078e3cff */
[----:B------:R-:W-:Y:S01]  /*10ba0*/  IMAD.X R29, RZ, RZ, R115, P2 ;  /* 0x000000ffff1d7224 */ /* 0x000fe200010e0673 */
[----:B------:R-:W-:-:S02]  /*10bb0*/  F2FP.F16.F32.PACK_AB R8, R41, R40 ;  /* 0x000000282908723e */ /* 0x000fc400000000ff */
[----:B------:R-:W-:Y:S02]  /*10bc0*/  F2FP.F16.F32.PACK_AB R9, R43, R42 ;  /* 0x0000002a2b09723e */ /* 0x000fe400000000ff */
[----:B------:R-:W-:Y:S02]  /*10bd0*/  F2FP.F16.F32.PACK_AB R10, R45, R153 ;  /* 0x000000992d0a723e */ /* 0x000fe400000000ff */
[----:B------:R-:W-:Y:S01]  /*10be0*/  F2FP.F16.F32.PACK_AB R11, R47, R46 ;  /* 0x0000002e2f0b723e */ /* 0x000fe200000000ff */
[----:B------:R-:W-:Y:S01]  /*10bf0*/  STSM.16.M88.4 [R104], R4 ;  /* 0x0000000468007844 */ /* 0x000fe20000000200 */
[----:B------:R-:W-:Y:S02]  /*10c00*/  SHF.R.U64 R116, R116, 0x3, RZ ;  /* 0x0000000374747819 */ /* 0x000fe400000012ff */
[----:B------:R-:W-:Y:S01]  /*10c10*/  LOP3.LUT R118, R119, 0x380, RZ, 0xc0, !PT ;  /* 0x0000038077767812 */ /* 0x000fe200078ec0ff */
[----:B------:R0:W-:Y:S01]  /*10c20*/  STSM.16.M88.4 [R26], R8 ;  /* 0x000000081a007844 */ /* 0x0001e20000000200 */
[----:B------:R-:W-:-:S02]  /*10c30*/  MOV R62, R24 ;  /* 0x00000018003e7202 */ /* 0x000fc40000000f00 */
[----:B------:R-:W-:Y:S02]  /*10c40*/  MOV R112, R112 ;  /* 0x0000007000707202 */ /* 0x000fe40000000f00 */
[----:B------:R-:W-:Y:S02]  /*10c50*/  MOV R0, R28 ;  /* 0x0000001c00007202 */ /* 0x000fe40000000f00 */
[----:B------:R-:W-:Y:S02]  /*10c60*/  F2FP.F16.F32.PACK_AB R24, R49, R154 ;  /* 0x0000009a3118723e */ /* 0x000fe400000000ff */
[----:B------:R-:W-:Y:S02]  /*10c70*/  F2FP.F16.F32.PACK_AB R25, R51, R50 ;  /* 0x000000323319723e */ /* 0x000fe400000000ff */
[----:B------:R-:W-:Y:S02]  /*10c80*/  LOP3.LUT R120, R121, 0x380, RZ, 0xc0, !PT ;  /* 0x0000038079787812 */ /* 0x000fe400078ec0ff */
[----:B------:R-:W-:-:S02]  /*10c90*/  LOP3.LUT R122, R123, 0x380, RZ, 0xc0, !PT ;  /* 0x000003807b7a7812 */ /* 0x000fc400078ec0ff */
[----:B------:R-:W-:Y:S02]  /*10ca0*/  F2FP.F16.F32.PACK_AB R28, R57, R156 ;  /* 0x0000009c391c723e */ /* 0x000fe400000000ff */
[----:B0-----:R-:W-:Y:S02]  /*10cb0*/  F2FP.F16.F32.PACK_AB R26, R53, R155 ;  /* 0x0000009b351a723e */ /* 0x001fe400000000ff */
[----:B------:R-:W-:Y:S02]  /*10cc0*/  F2FP.F16.F32.PACK_AB R29, R59, R58 ;  /* 0x0000003a3b1d723e */ /* 0x000fe400000000ff */
[----:B------:R-:W-:Y:S01]  /*10cd0*/  LOP3.LUT R116, R116, R117, RZ, 0x3c, !PT ;  /* 0x0000007574747212 */ /* 0x000fe200078e3cff */
[----:B------:R-:W-:Y:S01]  /*10ce0*/  IMAD.X R117, RZ, RZ, R115, P4 ;  /* 0x000000ffff757224 */ /* 0x000fe200020e0673 */
[----:B------:R-:W-:Y:S02]  /*10cf0*/  MOV R110, R110 ;  /* 0x0000006e006e7202 */ /* 0x000fe40000000f00 */
[----:B------:R-:W-:-:S02]  /*10d00*/  F2FP.F16.F32.PACK_AB R4, R65, R157 ;  /* 0x0000009d4104723e */ /* 0x000fc400000000ff */
[----:B------:R-:W-:Y:S02]  /*10d10*/  F2FP.F16.F32.PACK_AB R5, R67, R66 ;  /* 0x000000424305723e */ /* 0x000fe400000000ff */
[----:B------:R-:W-:Y:S02]  /*10d20*/  F2FP.F16.F32.PACK_AB R6, R69, R158 ;  /* 0x0000009e4506723e */ /* 0x000fe400000000ff */
[----:B------:R-:W-:Y:S02]  /*10d30*/  F2FP.F16.F32.PACK_AB R7, R71, R70 ;  /* 0x000000464707723e */ /* 0x000fe400000000ff */
[----:B------:R-:W-:Y:S01]  /*10d40*/  SHF.R.U64 R118, R118, 0x3, RZ ;  /* 0x0000000376767819 */ /* 0x000fe200000012ff */
[----:B------:R-:W-:Y:S01]  /*10d50*/  STSM.16.M88.4 [R112], R24 ;  /* 0x0000001870007844 */ /* 0x000fe20000000200 */
[----:B------:R-:W-:Y:S02]  /*10d60*/  MOV R108, R108 ;  /* 0x0000006c006c7202 */ /* 0x000fe40000000f00 */
[----:B------:R-:W-:-:S02]  /*10d70*/  F2FP.F16.F32.PACK_AB R8, R73, R159 ;  /* 0x0000009f4908723e */ /* 0x000fc400000000ff */
[----:B------:R-:W-:Y:S02]  /*10d80*/  F2FP.F16.F32.PACK_AB R9, R75, R74 ;  /* 0x0000004a4b09723e */ /* 0x000fe400000000ff */
[----:B------:R-:W-:Y:S02]  /*10d90*/  F2FP.F16.F32.PACK_AB R10, R77, R160 ;  /* 0x000000a04d0a723e */ /* 0x000fe400000000ff */
[----:B------:R-:W-:Y:S01]  /*10da0*/  F2FP.F16.F32.PACK_AB R11, R79, R78 ;  /* 0x0000004e4f0b723e */ /* 0x000fe200000000ff */
[----:B------:R0:W-:Y:S01]  /*10db0*/  STSM.16.M88.4 [R62], R28 ;  /* 0x0000001c3e007844 */ /* 0x0001e20000000200 */
[----:B------:R-:W-:Y:S02]  /*10dc0*/  SHF.R.U64 R120, R120, 0x3, RZ ;  /* 0x0000000378787819 */ /* 0x000fe400000012ff */
[----:B------:R-:W-:Y:S02]  /*10dd0*/  SHF.R.U64 R122, R122, 0x3, RZ ;  /* 0x000000037a7a7819 */ /* 0x000fe400000012ff */
[----:B------:R-:W-:-:S02]  /*10de0*/  MOV R106, R106 ;  /* 0x0000006a006a7202 */ /* 0x000fc40000000f00 */
        /* <DEDUP_REMOVED lines=8> */
[----:B------:R-:W-:Y:S01]  /*10e70*/  LOP3.LUT R118, R118, R119, RZ, 0x3c, !PT ;  /* 0x0000007776767212 */ /* 0x000fe200078e3cff */
[----:B------:R-:W-:Y:S01]  /*10e80*/  IMAD.X R119, RZ, RZ, R115, P5 ;  /* 0x000000ffff777224 */ /* 0x000fe200028e0673 */
[----:B0-----:R-:W-:Y:S01]  /*10e90*/  F2FP.F16.F32.PACK_AB R62, R101, R166 ;  /* 0x000000a6653e723e */ /* 0x001fe200000000ff */
[----:B------:R0:W-:Y:S01]  /*10ea0*/  STSM.16.M88.4 [R108], R8 ;  /* 0x000000086c007844 */ /* 0x0001e20000000200 */
[----:B------:R-:W-:Y:S02]  /*10eb0*/  MOV R116, R116 ;  /* 0x0000007400747202 */ /* 0x000fe40000000f00 */
[----:B------:R-:W-:Y:S02]  /*10ec0*/  LOP3.LUT R120, R120, R121, RZ, 0x3c, !PT ;  /* 0x0000007978787212 */ /* 0x000fe400078e3cff */
[----:B-1----:R-:W-:-:S02]  /*10ed0*/  F2FP.F16.F32.PACK_AB R4, R84, R167 ;  /* 0x000000a75404723e */ /* 0x002fc400000000ff */
[----:B------:R-:W-:Y:S02]  /*10ee0*/  F2FP.F16.F32.PACK_AB R5, R48, R44 ;  /* 0x0000002c3005723e */ /* 0x000fe400000000ff */
[----:B------:R-:W-:Y:S02]  /*10ef0*/  F2FP.F16.F32.PACK_AB R6, R88, R168 ;  /* 0x000000a85806723e */ /* 0x000fe400000000ff */
[----:B------:R-:W-:Y:S01]  /*10f00*/  F2FP.F16.F32.PACK_AB R7, R54, R52 ;  /* 0x000000343607723e */ /* 0x000fe200000000ff */
[----:B------:R-:W-:Y:S01]  /*10f10*/  STSM.16.M88.4 [R106], R36 ;  /* 0x000000246a007844 */ /* 0x000fe20000000200 */
[----:B------:R-:W-:Y:S01]  /*10f20*/  LOP3.LUT R122, R122, R123, RZ, 0x3c, !PT ;  /* 0x0000007b7a7a7212 */ /* 0x000fe200078e3cff */
[--C-:B------:R-:W-:Y:S01]  /*10f30*/  IMAD.X R123, RZ, RZ, R115.reuse, P1 ;  /* 0x000000ffff7b7224 */ /* 0x100fe200008e0673 */
[----:B------:R-:W-:Y:S01]  /*10f40*/  IADD3.X R121, RZ, R115, RZ, P0, !PT ;  /* 0x00000073ff797210 */ /* 0x000fe200007fe4ff */
[----:B------:R1:W-:Y:S01]  /*10f50*/  STSM.16.M88.4 [R3], R40 ;  /* 0x0000002803007844 */ /* 0x0003e20000000200 */
[----:B------:R-:W-:Y:S01]  /*10f60*/  IMAD.X R115, RZ, RZ, R115, P3 ;  /* 0x000000ffff737224 */ /* 0x000fe200018e0673 */
[----:B------:R-:W-:-:S02]  /*10f70*/  MOV R118, R118 ;  /* 0x0000007600767202 */ /* 0x000fc40000000f00 */
[----:B------:R-:W-:Y:S01]  /*10f80*/  STSM.16.M88.4 [R32], R60 ;  /* 0x0000003c20007844 */ /* 0x000fe20000000200 */
[----:B0-----:R-:W-:Y:S02]  /*10f90*/  F2FP.F16.F32.PACK_AB R8, R92, R169 ;  /* 0x000000a95c08723e */ /* 0x001fe400000000ff */
[----:B------:R-:W-:Y:S01]  /*10fa0*/  F2FP.F16.F32.PACK_AB R9, R64, R56 ;  /* 0x000000384009723e */ /* 0x000fe200000000ff */
[----:B------:R2:W-:Y:S01]  /*10fb0*/  STSM.16.M88.4 [R116], R4 ;  /* 0x0000000474007844 */ /* 0x0005e20000000200 */
[----:B------:R-:W-:Y:S02]  /*10fc0*/  F2FP.F16.F32.PACK_AB R10, R96, R170 ;  /* 0x000000aa600a723e */ /* 0x000fe400000000ff */
[----:B------:R-:W-:Y:S02]  /*10fd0*/  F2FP.F16.F32.PACK_AB R11, R72, R68 ;  /* 0x00000044480b723e */ /* 0x000fe400000000ff */
[----:B------:R-:W-:Y:S02]  /*10fe0*/  MOV R120, R120 ;  /* 0x0000007800787202 */ /* 0x000fe40000000f00 */
[----:B------:R-:W-:-:S02]  /*10ff0*/  F2FP.F16.F32.PACK_AB R24, R100, R171 ;  /* 0x000000ab6418723e */ /* 0x000fc400000000ff */
[----:B------:R-:W-:Y:S02]  /*11000*/  F2FP.F16.F32.PACK_AB R25, R80, R76 ;  /* 0x0000004c5019723e */ /* 0x000fe400000000ff */
[----:B------:R-:W-:Y:S02]  /*11010*/  F2FP.F16.F32.PACK_AB R26, R125, R124 ;  /* 0x0000007c7d1a723e */ /* 0x000fe400000000ff */
[----:B------:R-:W-:Y:S01]  /*11020*/  F2FP.F16.F32.PACK_AB R27, R127, R126 ;  /* 0x0000007e7f1b723e */ /* 0x000fe200000000ff */
[----:B-1----:R-:W0:Y:S01]  /*11030*/  LDC R3, c[0x0][0xbe8] ;  /* 0x0002fa00ff037b82 */ /* 0x002e220000000800 */
[----:B------:R-:W-:Y:S02]  /*11040*/  ISETP.NE.U32.AND P0, PT, RZ, UR4, PT ;  /* 0x00000004ff007c0c */ /* 0x000fe4000bf05070 */
[----:B--2---:R-:W-:Y:S02]  /*11050*/  IADD3 R6, P1, R174, UR4, RZ ;  /* 0x00000004ae067c10 */ /* 0x004fe4000ff3e0ff */
[----:B------:R-:W-:-:S02]  /*11060*/  MOV R122, R122 ;  /* 0x0000007a007a7202 */ /* 0x000fc40000000f00 */
[----:B------:R-:W-:Y:S02]  /*11070*/  F2FP.F16.F32.PACK_AB R28, R129, R128 ;  /* 0x00000080811c723e */ /* 0x000fe400000000ff */
[----:B------:R-:W-:Y:S02]  /*11080*/  F2FP.F16.F32.PACK_AB R29, R131, R130 ;  /* 0x00000082831d723e */ /* 0x000fe400000000ff */
[----:B------:R-:W-:Y:S02]  /*11090*/  F2FP.F16.F32.PACK_AB R30, R133, R132 ;  /* 0x00000084851e723e */ /* 0x000fe400000000ff */
[----:B------:R-:W-:Y:S01]  /*110a0*/  F2FP.F16.F32.PACK_AB R31, R135, R134 ;  /* 0x00000086871f723e */ /* 0x000fe200000000ff */
[----:B------:R-:W-:Y:S01]  /*110b0*/  STSM.16.M88.4 [R118], R8 ;  /* 0x0000000876007844 */ /* 0x000fe20000000200 */
[----:B------:R-:W-:Y:S02]  /*110c0*/  MOV R114, R114 ;  /* 0x0000007200727202 */ /* 0x000fe40000000f00 */
[----:B------:R-:W-:Y:S01]  /*110d0*/  ISETP.NE.AND.EX P0, PT, RZ, UR5, PT, P0 ;  /* 0x00000005ff007c0c */ /* 0x000fe2000bf05300 */
[----:B------:R-:W-:Y:S01]  /*110e0*/  STSM.16.M88.4 [R120], R24 ;  /* 0x0000001878007844 */ /* 0x000fe20000000200 */
[----:B------:R-:W-:Y:S01]  /*110f0*/  IADD3.X R7, R173, UR5, RZ, P1, !PT ;  /* 0x00000005ad077c10 */ /* 0x000fe20008ffe4ff */
[----:B------:R-:W-:-:S02]  /*11100*/  ULDC.64 UR4, c[0x0][0xc08] ;  /* 0x0003020000047ab9 */ /* 0x000fc40000000a00 */
        /* <DEDUP_REMOVED lines=9> */
[----:B-1----:R-:W-:Y:S01]  /*111a0*/  IMAD.U32 R0, RZ, RZ, UR4 ;  /* 0x00000004ff007e24 */ /* 0x002fe2000f8e00ff */
[----:B------:R-:W-:Y:S01]  /*111b0*/  @P2 IADD3.X R5, R173, UR5, RZ, P3, !PT ;  /* 0x00000005ad052c10 */ /* 0x000fe20009ffe4ff */
[----:B------:R2:W5:Y:S04]  /*111c0*/  @P0 LDG.E R80, desc[UR40][R6.64] ;  /* 0x0000002806500981 */ /* 0x000568000c1e1900 */
[----:B------:R2:W5:Y:S01]  /*111d0*/  @P2 LDG.E R0, desc[UR40][R4.64] ;  /* 0x0000002804002981 */ /* 0x000562000c1e1900 */
[----:B0-----:R-:W-:-:S13]  /*111e0*/  ISETP.NE.AND P1, PT, R3, 0x1, PT ;  /* 0x000000010300780c */ /* 0x001fda0003f25270 */
[----:B------:R-:W0:Y:S08]  /*111f0*/  @P1 LDC R8, c[0x0][0xbec] ;  /* 0x0002fb00ff081b82 */ /* 0x000e300000000800 */
[----:B------:R-:W1:Y:S01]  /*11200*/  @P1 LDC R9, c[0x0][0xbf0] ;  /* 0x0002fc00ff091b82 */ /* 0x000e620000000800 */
[----:B----4-:R-:W-:Y:S01]  /*11210*/  IMAD.IADD R15, R172, 0x1, R223 ;  /* 0x00000001ac0f7824 */ /* 0x010fe200078e02df */
[----:B--2---:R-:W-:Y:S06]  /*11220*/  @P2 BRA `(.L_x_5306) ;  /* 0x0000000000102947 */ /* 0x004fec0003800000 */
[----:B------:R-:W-:Y:S05]  /*11230*/  @!P0 BRA `(.L_x_5306) ;  /* 0x00000000000c8947 */ /* 0x000fea0003800000 */
[----:B------:R-:W2:Y:S04]  /*11240*/  LDG.E R5, desc[UR40][R6.64] ;  /* 0x0000002806057981 */ /* 0x000ea8000c1e1900 */
[----:B-----5:R-:W2:Y:S02]  /*11250*/  LDG.E R0, desc[UR40][R6.64+0x4] ;  /* 0x0000042806007981 */ /* 0x020ea4000c1e1900 */
[----:B--2---:R-:W-:-:S07]  /*11260*/  IMAD.IADD R0, R0, 0x1, -R5 ;  /* 0x0000000100007824 */ /* 0x004fce00078e0a05 */
.L_x_5306:
[----:B------:R-:W2:Y:S01]  /*11270*/  LDL.LU R14, [R1+0x44] ;  /* 0x00004400010e7983 */ /* 0x000ea20000300800 */
[----:B0-----:R-:W-:Y:S01]  /*11280*/  @P1 IMAD.HI.U32 R4, R15, R8, RZ ;  /* 0x000000080f041227 */ /* 0x001fe200078e00ff */
[----:B------:R-:W-:Y:S01]  /*11290*/  ULDC.64 UR4, c[0x0][0xb90] ;  /* 0x0002e40000047ab9 */ /* 0x000fe20000000a00 */
[----:B-----5:R-:W-:Y:S01]  /*112a0*/  SHF.R.S32.HI R81, RZ, 0x1f, R80 ;  /* 0x0000001fff517819 */ /* 0x020fe20000011450 */
[----:B------:R-:W3:Y:S01]  /*112b0*/  LDL.LU R10, [R1+0x38] ;  /* 0x00003800010a7983 */ /* 0x000ee20000300800 */
[----:B------:R-:W0:Y:S01]  /*112c0*/  S2R R87, SR_TID.X ;  /* 0x0000000000577919 */ /* 0x000e220000002100 */
[----:B------:R-:W-:Y:S01]  /*112d0*/  MOV R7, R15 ;  /* 0x0000000f00077202 */ /* 0x000fe20000000f00 */
[----:B------:R-:W4:Y:S01]  /*112e0*/  S2R R27, SR_TID.X ;  /* 0x00000000001b7919 */ /* 0x000f220000002100 */
[----:B------:R-:W-:Y:S01]  /*112f0*/  IMAD R0, R0, R3, RZ ;  /* 0x0000000300007224 */ /* 0x000fe200078e02ff */
[----:B------:R-:W4:Y:S01]  /*11300*/  @P1 LDC R85, c[0x0][0xbec] ;  /* 0x0002fb00ff551b82 */ /* 0x000f220000000800 */
[----:B------:R-:W4:Y:S01]  /*11310*/  LDL.LU R88, [R1+0x2c] ;  /* 0x00002c0001587983 */ /* 0x000f220000300800 */
[----:B-1----:R-:W-:Y:S01]  /*11320*/  @P1 SHF.R.U32.HI R7, RZ, R9, R4 ;  /* 0x00000009ff071219 */ /* 0x002fe20000011604 */
[----:B0-----:R-:W-:-:S05]  /*11330*/  VIADD R87, R87, 0xffffff80 ;  /* 0xffffff8057577836 */ /* 0x001fca0000000000 */
[----:B------:R-:W-:-:S04]  /*11340*/  SHF.R.S32.HI R86, RZ, 0x1f, R87 ;  /* 0x0000001fff567819 */ /* 0x000fc80000011457 */
[----:B------:R-:W-:-:S04]  /*11350*/  LEA.HI R86, R86, R87, RZ, 0x3 ;  /* 0x0000005756567211 */ /* 0x000fc800078f18ff */
[----:B------:R-:W-:-:S05]  /*11360*/  SHF.R.S32.HI R86, RZ, 0x3, R86 ;  /* 0x00000003ff567819 */ /* 0x000fca0000011456 */
[--C-:B------:R-:W-:Y:S01]  /*11370*/  IMAD R11, R86, 0x40, R219.reuse ;  /* 0x00000040560b7824 */ /* 0x100fe200078e02db */
[C---:B------:R-:W-:Y:S01]  /*11380*/  IADD3 R89, R219.reuse, 0xc0, RZ ;  /* 0x000000c0db597810 */ /* 0x040fe20007ffe0ff */
[C---:B------:R-:W-:Y:S02]  /*11390*/  VIADD R91, R219.reuse, 0x80 ;  /* 0x00000080db5b7836 */ /* 0x040fe40000000000 */
[C---:B------:R-:W-:Y:S01]  /*113a0*/  VIADD R93, R219.reuse, 0x40 ;  /* 0x00000040db5d7836 */ /* 0x040fe20000000000 */
[----:B------:R-:W-:Y:S01]  /*113b0*/  BSSY B1, `(.L_x_5307) ;  /* 0x00000de000017945 */ /* 0x000fe20003800000 */
[C---:B------:R-:W-:Y:S01]  /*113c0*/  VIADD R90, R219.reuse, 0x80 ;  /* 0x00000080db5a7836 */ /* 0x040fe20000000000 */
[----:B------:R-:W-:Y:S01]  /*113d0*/  SHF.R.S32.HI R94, RZ, 0x1f, R219 ;  /* 0x0000001fff5e7819 */ /* 0x000fe200000114db */
[----:B------:R-:W-:Y:S01]  /*113e0*/  VIADD R92, R219, 0x40 ;  /* 0x00000040db5c7836 */ /* 0x000fe20000000000 */
[----:B--2---:R-:W-:Y:S02]  /*113f0*/  SEL R32, R14, RZ, !P0 ;  /* 0x000000ff0e207207 */ /* 0x004fe40004000000 */
[----:B---3--:R-:W-:-:S02]  /*11400*/  SEL R82, R10, RZ, !P0 ;  /* 0x000000ff0a527207 */ /* 0x008fc40004000000 */
[----:B------:R-:W2:Y:S01]  /*11410*/  LDL R10, [R1+0x50] ;  /* 0x00005000010a7983 */ /* 0x000ea20000100800 */
[----:B----4-:R-:W-:Y:S01]  /*11420*/  SHF.R.S32.HI R83, RZ, 0x1f, R88 ;  /* 0x0000001fff537819 */ /* 0x010fe20000011458 */
[----:B------:R-:W-:-:S04]  /*11430*/  IMAD.WIDE.U32 R4, R88, UR4, R80 ;  /* 0x0000000458047c25 */ /* 0x000fc8000f8e0050 */
[----:B------:R-:W-:-:S04]  /*11440*/  IMAD R6, R83, UR4, RZ ;  /* 0x0000000453067c24 */ /* 0x000fc8000f8e02ff */
[----:B------:R-:W-:Y:S01]  /*11450*/  IMAD R9, R88, UR5, R6 ;  /* 0x0000000558097c24 */ /* 0x000fe2000f8e0206 */
[----:B------:R-:W-:Y:S01]  /*11460*/  ULDC.64 UR4, c[0x0][0xb98] ;  /* 0x0002e60000047ab9 */ /* 0x000fe20000000a00 */
[----:B------:R-:W-:Y:S02]  /*11470*/  IMAD.MOV R6, RZ, RZ, -R7 ;  /* 0x000000ffff067224 */ /* 0x000fe400078e0a07 */
        /* <DEDUP_REMOVED lines=14> */
[----:B------:R-:W-:Y:S01]  /*11560*/  ULDC.64 UR4, c[0x0][0xb50] ;  /* 0x0002d40000047ab9 */ /* 0x000fe20000000a00 */
[----:B------:R-:W-:Y:S02]  /*11570*/  IADD3 R15, P3, R20, 0x2000, RZ ;  /* 0x00002000140f7810 */ /* 0x000fe40007f7e0ff */
[----:B------:R-:W-:Y:S01]  /*11580*/  IMAD.IADD R5, R5, 0x1, R11 ;  /* 0x0000000105057824 */ /* 0x000fe200078e020b */
[----:B------:R-:W-:Y:S02]  /*11590*/  LEA R6, P0, R4, UR4, 0x2 ;  /* 0x0000000404067c11 */ /* 0x000fe4000f8010ff */
[----:B------:R-:W-:Y:S02]  /*115a0*/  IADD3 R7, P2, R20, 0x1000, RZ ;  /* 0x0000100014077810 */ /* 0x000fe40007f5e0ff */
[----:B------:R-:W-:Y:S02]  /*115b0*/  LEA.HI.X R4, R4, UR5, R5, 0x2, P0 ;  /* 0x0000000504047c11 */ /* 0x000fe400080f1405 */
[----:B------:R-:W-:Y:S01]  /*115c0*/  LOP3.LUT R14, R15, 0x380, RZ, 0xc0, !PT ;  /* 0x000003800f0e7812 */ /* 0x000fe200078ec0ff */
[----:B------:R-:W-:Y:S01]  /*115d0*/  IMAD.X R9, RZ, RZ, R21, P2 ;  /* 0x000000ffff097224 */ /* 0x000fe200010e0615 */
[----:B------:R-:W-:Y:S01]  /*115e0*/  IADD3 R29, P0, R20, 0x4000, RZ ;  /* 0x00004000141d7810 */ /* 0x000fe20007f1e0ff */
[----:B------:R-:W-:Y:S01]  /*115f0*/  VIADD R27, R27, 0xffffff80 ;  /* 0xffffff801b1b7836 */ /* 0x000fe20000000000 */
[----:B------:R-:W-:-:S02]  /*11600*/  SHF.R.U64 R14, R14, 0x3, RZ ;  /* 0x000000030e0e7819 */ /* 0x000fc400000012ff */
[C---:B------:R-:W-:Y:S02]  /*11610*/  IADD3 R25, P5, R20.reuse, 0x3000, RZ ;  /* 0x0000300014197810 */ /* 0x040fe40007fbe0ff */
[C---:B------:R-:W-:Y:S01]  /*11620*/  IADD3 R37, P4, R20.reuse, 0x5000, RZ ;  /* 0x0000500014257810 */ /* 0x040fe20007f9e0ff */
[----:B------:R-:W-:Y:S01]  /*11630*/  SHFL.IDX PT, R54, R6, RZ, 0x1c1f ;  /* 0x001c1fff06367589 */ /* 0x000fe200000e0000 */
[----:B------:R-:W-:Y:S01]  /*11640*/  LOP3.LUT R28, R29, 0x380, RZ, 0xc0, !PT ;  /* 0x000003801d1c7812 */ /* 0x000fe200078ec0ff */
[----:B------:R-:W-:Y:S01]  /*11650*/  ULDC.64 UR4, c[0x0][0xaa0] ;  /* 0x0002a80000047ab9 */ /* 0x000fe20000000a00 */
[----:B------:R-:W-:Y:S02]  /*11660*/  IADD3 R41, P2, R20, 0x6000, RZ ;  /* 0x0000600014297810 */ /* 0x000fe40007f5e0ff */
[----:B------:R-:W-:Y:S02]  /*11670*/  SHF.R.U64 R28, R28, 0x3, RZ ;  /* 0x000000031c1c7819 */ /* 0x000fe400000012ff */
[----:B------:R-:W-:Y:S01]  /*11680*/  LOP3.LUT R14, R14, R15, RZ, 0x3c, !PT ;  /* 0x0000000f0e0e7212 */ /* 0x000fe200078e3cff */
[----:B------:R-:W-:Y:S01]  /*11690*/  IMAD.X R15, RZ, RZ, R21, P3 ;  /* 0x000000ffff0f7224 */ /* 0x000fe200018e0615 */
[----:B------:R-:W-:-:S02]  /*116a0*/  LOP3.LUT R40, R41, 0x380, RZ, 0xc0, !PT ;  /* 0x0000038029287812 */ /* 0x000fc400078ec0ff */
[----:B------:R-:W-:Y:S02]  /*116b0*/  IADD3 R45, P3, R20, 0x7000, RZ ;  /* 0x00007000142d7810 */ /* 0x000fe40007f7e0ff */
[----:B------:R-:W-:Y:S02]  /*116c0*/  SHF.R.S32.HI R26, RZ, 0x1f, R27 ;  /* 0x0000001fff1a7819 */ /* 0x000fe4000001141b */
[----:B------:R-:W-:Y:S01]  /*116d0*/  LOP3.LUT R28, R28, R29, RZ, 0x3c, !PT ;  /* 0x0000001d1c1c7212 */ /* 0x000fe200078e3cff */
[----:B------:R-:W-:Y:S01]  /*116e0*/  IMAD.X R29, RZ, RZ, R21, P0 ;  /* 0x000000ffff1d7224 */ /* 0x000fe200000e0615 */
[----:B------:R-:W-:Y:S02]  /*116f0*/  SHF.R.U64 R40, R40, 0x3, RZ ;  /* 0x0000000328287819 */ /* 0x000fe400000012ff */
[----:B------:R-:W-:Y:S02]  /*11700*/  IADD3 R53, P0, R20, 0x9000, RZ ;  /* 0x0000900014357810 */ /* 0x000fe40007f1e0ff */
[----:B------:R-:W-:-:S02]  /*11710*/  LOP3.LUT R44, R45, 0x380, RZ, 0xc0, !PT ;  /* 0x000003802d2c7812 */ /* 0x000fc400078ec0ff */
[----:B------:R-:W-:Y:S02]  /*11720*/  LEA.HI R26, R26, R27, RZ, 0x7 ;  /* 0x0000001b1a1a7211 */ /* 0x000fe400078f38ff */
[----:B------:R-:W-:Y:S02]  /*11730*/  LOP3.LUT R24, R25, 0x380, RZ, 0xc0, !PT ;  /* 0x0000038019187812 */ /* 0x000fe400078ec0ff */
[----:B------:R-:W-:Y:S02]  /*11740*/  LOP3.LUT R36, R37, 0x380, RZ, 0xc0, !PT ;  /* 0x0000038025247812 */ /* 0x000fe400078ec0ff */
[----:B------:R-:W-:Y:S01]  /*11750*/  LOP3.LUT R40, R40, R41, RZ, 0x3c, !PT ;  /* 0x0000002928287212 */ /* 0x000fe200078e3cff */
[----:B------:R-:W-:Y:S01]  /*11760*/  IMAD.X R41, RZ, RZ, R21, P2 ;  /* 0x000000ffff297224 */ /* 0x000fe200010e0615 */
[----:B------:R-:W-:Y:S02]  /*11770*/  LOP3.LUT R52, R53, 0x380, RZ, 0xc0, !PT ;  /* 0x0000038035347812 */ /* 0x000fe400078ec0ff */
[----:B------:R-:W-:-:S02]  /*11780*/  SHF.R.U64 R44, R44, 0x3, RZ ;  /* 0x000000032c2c7819 */ /* 0x000fc400000012ff */
[----:B------:R-:W-:Y:S02]  /*11790*/  IADD3 R61, P2, R20, 0xb000, RZ ;  /* 0x0000b000143d7810 */ /* 0x000fe40007f5e0ff */
[----:B------:R-:W-:Y:S02]  /*117a0*/  LOP3.LUT R26, R26, 0xffffff80, RZ, 0xc0, !PT ;  /* 0xffffff801a1a7812 */ /* 0x000fe400078ec0ff */
[----:B------:R-:W-:Y:S02]  /*117b0*/  SHF.R.U64 R24, R24, 0x3, RZ ;  /* 0x0000000318187819 */ /* 0x000fe400000012ff */
[----:B------:R-:W-:Y:S01]  /*117c0*/  SHF.R.U64 R36, R36, 0x3, RZ ;  /* 0x0000000324247819 */ /* 0x000fe200000012ff */
[----:B------:R-:W-:Y:S01]  /*117d0*/  IMAD.IADD R26, R27, 0x1, -R26 ;  /* 0x000000011b1a7824 */ /* 0x000fe200078e0a1a */
[----:B------:R-:W-:Y:S02]  /*117e0*/  SHF.R.U64 R52, R52, 0x3, RZ ;  /* 0x0000000334347819 */ /* 0x000fe400000012ff */
[----:B------:R-:W-:Y:S01]  /*117f0*/  LOP3.LUT R44, R44, R45, RZ, 0x3c, !PT ;  /* 0x0000002d2c2c7212 */ /* 0x000fe200078e3cff */
[----:B------:R-:W-:Y:S01]  /*11800*/  IMAD.X R45, RZ, RZ, R21, P3 ;  /* 0x000000ffff2d7224 */ /* 0x000fe200018e0615 */
[----:B------:R-:W-:-:S02]  /*11810*/  LOP3.LUT R60, R61, 0x380, RZ, 0xc0, !PT ;  /* 0x000003803d3c7812 */ /* 0x000fc400078ec0ff */
[----:B------:R-:W-:Y:S02]  /*11820*/  LOP3.LUT R24, R24, R25, RZ, 0x3c, !PT ;  /* 0x0000001918187212 */ /* 0x000fe400078e3cff */
[----:B------:R-:W-:Y:S01]  /*11830*/  LOP3.LUT R36, R36, R37, RZ, 0x3c, !PT ;  /* 0x0000002524247212 */ /* 0x000fe200078e3cff */
[----:B------:R-:W-:Y:S01]  /*11840*/  IMAD.X R37, RZ, RZ, R21, P4 ;  /* 0x000000ffff257224 */ /* 0x000fe200020e0615 */
[----:B------:R-:W-:Y:S02]  /*11850*/  IADD3.X R25, RZ, R21, RZ, P5, !PT ;  /* 0x00000015ff197210 */ /* 0x000fe40002ffe4ff */
[C---:B------:R-:W-:Y:S01]  /*11860*/  IADD3 R65, P3, R20.reuse, 0xc000, RZ ;  /* 0x0000c00014417810 */ /* 0x040fe20007f7e0ff */
[----:B------:R-:W0:Y:S01]  /*11870*/  SHFL.IDX PT, R55, R4, RZ, 0x1c1f ;  /* 0x001c1fff04377589 */ /* 0x000e2200000e0000 */
[C---:B------:R-:W-:Y:S02]  /*11880*/  IADD3 R49, P5, R20.reuse, 0x8000, RZ ;  /* 0x0000800014317810 */ /* 0x040fe40007fbe0ff */
[----:B------:R-:W-:Y:S01]  /*11890*/  IADD3 R57, P4, R20, 0xa000, RZ ;  /* 0x0000a00014397810 */ /* 0x000fe20007f9e0ff */
[----:B------:R-:W-:Y:S01]  /*118a0*/  SHFL.IDX PT, R58, R6, 0x1, 0x1c1f ;  /* 0x003c1f00063a7f89 */ /* 0x000fe200000e0000 */
[----:B------:R-:W-:-:S02]  /*118b0*/  LOP3.LUT R52, R52, R53, RZ, 0x3c, !PT ;  /* 0x0000003534347212 */ /* 0x000fc400078e3cff */
[----:B------:R-:W-:Y:S01]  /*118c0*/  SHF.R.U64 R60, R60, 0x3, RZ ;  /* 0x000000033c3c7819 */ /* 0x000fe200000012ff */
[----:B------:R1:W3:Y:S01]  /*118d0*/  SHFL.IDX PT, R59, R4, 0x1, 0x1c1f ;  /* 0x003c1f00043b7f89 */ /* 0x0002e200000e0000 */
[----:B------:R-:W-:Y:S02]  /*118e0*/  IADD3.X R53, RZ, R21, RZ, P0, !PT ;  /* 0x00000015ff357210 */ /* 0x000fe400007fe4ff */
[----:B------:R-:W-:Y:S02]  /*118f0*/  LOP3.LUT R64, R65, 0x380, RZ, 0xc0, !PT ;  /* 0x0000038041407812 */ /* 0x000fe400078ec0ff */
[----:B------:R-:W-:Y:S02]  /*11900*/  LOP3.LUT P0, RZ, R26, 0x3, RZ, 0xc0, !PT ;  /* 0x000000031aff7812 */ /* 0x000fe4000780c0ff */
        /* <DEDUP_REMOVED lines=9> */
[----:B------:R-:W-:Y:S02]  /*119a0*/  SHF.R.S32.HI R84, RZ, 0x1f, R87 ;  /* 0x0000001fff547819 */ /* 0x000fe40000011457 */
[----:B------:R-:W-:Y:S01]  /*119b0*/  LOP3.LUT R64, R64, R65, RZ, 0x3c, !PT ;  /* 0x0000004140407212 */ /* 0x000fe200078e3cff */
[--C-:B------:R-:W-:Y:S01]  /*119c0*/  IMAD.X R65, RZ, RZ, R21.reuse, P3 ;  /* 0x000000ffff417224 */ /* 0x100fe200018e0615 */
[----:B------:R-:W-:Y:S02]  /*119d0*/  LOP3.LUT R8, R8, R7, RZ, 0x3c, !PT ;  /* 0x0000000708087212 */ /* 0x000fe400078e3cff */
[----:B------:R-:W-:Y:S01]  /*119e0*/  LOP3.LUT R48, R48, R49, RZ, 0x3c, !PT ;  /* 0x0000003130307212 */ /* 0x000fe200078e3cff */
[--C-:B------:R-:W-:Y:S01]  /*119f0*/  IMAD.X R49, RZ, RZ, R21.reuse, P5 ;  /* 0x000000ffff317224 */ /* 0x100fe200028e0615 */
[----:B------:R-:W-:Y:S01]  /*11a00*/  LOP3.LUT R56, R56, R57, RZ, 0x3c, !PT ;  /* 0x0000003938387212 */ /* 0x000fe200078e3cff */
[----:B------:R-:W-:Y:S01]  /*11a10*/  IMAD.X R57, RZ, RZ, R21, P4 ;  /* 0x000000ffff397224 */ /* 0x000fe200020e0615 */
[----:B------:R-:W-:-:S02]  /*11a20*/  IADD3 R7, P3, R20, 0xf000, RZ ;  /* 0x0000f00014077810 */ /* 0x000fc40007f7e0ff */
[----:B------:R-:W-:Y:S02]  /*11a30*/  LEA.HI R84, R84, R87, RZ, 0x3 ;  /* 0x0000005754547211 */ /* 0x000fe400078f18ff */
[C---:B------:R-:W-:Y:S02]  /*11a40*/  IADD3 R69, P5, R20.reuse, 0xd000, RZ ;  /* 0x0000d00014457810 */ /* 0x040fe40007fbe0ff */
[C---:B------:R-:W-:Y:S02]  /*11a50*/  IADD3 R73, P4, R20.reuse, 0xe000, RZ ;  /* 0x0000e00014497810 */ /* 0x040fe40007f9e0ff */
[----:B------:R-:W-:Y:S02]  /*11a60*/  LOP3.LUT R11, R20, 0x380, RZ, 0xc0, !PT ;  /* 0x00000380140b7812 */ /* 0x000fe400078ec0ff */
[----:B-1----:R-:W-:Y:S02]  /*11a70*/  LOP3.LUT R4, R7, 0x380, RZ, 0xc0, !PT ;  /* 0x0000038007047812 */ /* 0x002fe400078ec0ff */
[----:B------:R-:W-:-:S02]  /*11a80*/  LOP3.LUT R84, R84, 0xfffffff8, RZ, 0xc0, !PT ;  /* 0xfffffff854547812 */ /* 0x000fc400078ec0ff */
[----:B------:R-:W-:Y:S02]  /*11a90*/  LOP3.LUT R68, R69, 0x380, RZ, 0xc0, !PT ;  /* 0x0000038045447812 */ /* 0x000fe400078ec0ff */
[----:B------:R-:W-:Y:S02]  /*11aa0*/  LOP3.LUT R72, R73, 0x380, RZ, 0xc0, !PT ;  /* 0x0000038049487812 */ /* 0x000fe400078ec0ff */
[----:B------:R-:W-:Y:S01]  /*11ab0*/  SHF.R.U64 R11, R11, 0x3, RZ ;  /* 0x000000030b0b7819 */ /* 0x000fe200000012ff */
[----:B------:R-:W-:Y:S01]  /*11ac0*/  IMAD.IADD R84, R87, 0x1, -R84 ;  /* 0x0000000157547824 */ /* 0x000fe200078e0a54 */
[----:B------:R-:W-:Y:S01]  /*11ad0*/  SHF.R.U64 R4, R4, 0x3, RZ ;  /* 0x0000000304047819 */ /* 0x000fe200000012ff */
[----:B------:R-:W1:Y:S01]  /*11ae0*/  @P1 LDC R87, c[0x0][0xbf0] ;  /* 0x0002fc00ff571b82 */ /* 0x000e620000000800 */
[----:B------:R-:W-:Y:S02]  /*11af0*/  SHF.R.U64 R68, R68, 0x3, RZ ;  /* 0x0000000344447819 */ /* 0x000fe400000012ff */
[----:B------:R-:W-:-:S02]  /*11b00*/  SHF.R.U64 R72, R72, 0x3, RZ ;  /* 0x0000000348487819 */ /* 0x000fc400000012ff */
[----:B------:R-:W-:Y:S02]  /*11b10*/  LOP3.LUT R20, R11, R20, RZ, 0x3c, !PT ;  /* 0x000000140b147212 */ /* 0x000fe400078e3cff */
[----:B------:R-:W-:Y:S01]  /*11b20*/  LOP3.LUT R68, R68, R69, RZ, 0x3c, !PT ;  /* 0x0000004544447212 */ /* 0x000fe200078e3cff */
[--C-:B------:R-:W-:Y:S01]  /*11b30*/  IMAD.X R69, RZ, RZ, R21.reuse, P5 ;  /* 0x000000ffff457224 */ /* 0x100fe200028e0615 */
[----:B------:R-:W-:Y:S01]  /*11b40*/  LOP3.LUT R72, R72, R73, RZ, 0x3c, !PT ;  /* 0x0000004948487212 */ /* 0x000fe200078e3cff */
[----:B------:R-:W-:Y:S01]  /*11b50*/  IMAD.X R73, RZ, RZ, R21, P4 ;  /* 0x000000ffff497224 */ /* 0x000fe200020e0615 */
[----:B------:R-:W-:Y:S02]  /*11b60*/  LOP3.LUT R76, R4, R7, RZ, 0x3c, !PT ;  /* 0x00000007044c7212 */ /* 0x000fe400078e3cff */
[----:B------:R-:W-:Y:S02]  /*11b70*/  IADD3.X R77, RZ, R21, RZ, P3, !PT ;  /* 0x00000015ff4d7210 */ /* 0x000fe40001ffe4ff */
[----:B------:R-:W-:-:S02]  /*11b80*/  SHF.R.S32.HI R89, RZ, 0x1f, R89 ;  /* 0x0000001fff597819 */ /* 0x000fc40000011459 */
[----:B------:R-:W-:Y:S02]  /*11b90*/  SHF.R.S32.HI R91, RZ, 0x1f, R91 ;  /* 0x0000001fff5b7819 */ /* 0x000fe4000001145b */
[----:B------:R-:W-:Y:S01]  /*11ba0*/  SHF.R.S32.HI R93, RZ, 0x1f, R93 ;  /* 0x0000001fff5d7819 */ /* 0x000fe2000001145d */
[----:B--2---:R-:W-:-:S05]  /*11bb0*/  IMAD.IADD R5, R10, 0x1, R223 ;  /* 0x000000010a057824 */ /* 0x004fca00078e02df */
[C---:B------:R-:W-:Y:S01]  /*11bc0*/  ISETP.GE.OR P2, PT, R5.reuse, R0, P0 ;  /* 0x000000000500720c */ /* 0x040fe20000746670 */
[----:B------:R-:W-:-:S05]  /*11bd0*/  VIADD R5, R5, 0x8 ;  /* 0x0000000805057836 */ /* 0x000fca0000000000 */
[----:B------:R-:W-:-:S07]  /*11be0*/  ISETP.GE.OR P0, PT, R5, R0, P0 ;  /* 0x000000000500720c */ /* 0x000fce0000706670 */
[----:B0-----:R-:W-:Y:S06]  /*11bf0*/  @!P2 ST.E desc[UR40][R54.64], R13 ;  /* 0x0000000d3600a985 */ /* 0x001fec000c101928 */
[----:B---3--:R0:W-:Y:S04]  /*11c00*/  @!P0 ST.E desc[UR40][R58.64], R12 ;  /* 0x0000000c3a008985 */ /* 0x0081e8000c101928 */
[----:B------:R2:W5:Y:S04]  /*11c10*/  LD.E.128 R4, desc[UR40][R20.64] ;  /* 0x0000002814047980 */ /* 0x000568000c101d00 */
[----:B------:R-:W5:Y:S04]  /*11c20*/  LD.E.128 R8, desc[UR40][R8.64] ;  /* 0x0000002808087980 */ /* 0x000f68000c101d00 */
[----:B0-----:R-:W5:Y:S01]  /*11c30*/  LD.E.128 R12, desc[UR40][R14.64] ;  /* 0x000000280e0c7980 */ /* 0x001f62000c101d00 */
[----:B--2---:R-:W-:-:S03]  /*11c40*/  IMAD R21, R81, UR4, RZ ;  /* 0x0000000451157c24 */ /* 0x004fc6000f8e02ff */
[----:B------:R-:W5:Y:S01]  /*11c50*/  LD.E.128 R24, desc[UR40][R24.64] ;  /* 0x0000002818187980 */ /* 0x000f62000c101d00 */
[C---:B------:R-:W-:Y:S02]  /*11c60*/  IMAD R81, R80.reuse, UR5, R21 ;  /* 0x0000000550517c24 */ /* 0x040fe4000f8e0215 */
[----:B------:R-:W-:Y:S01]  /*11c70*/  IMAD.WIDE.U32 R20, R80, UR4, RZ ;  /* 0x0000000450147c25 */ /* 0x000fe2000f8e00ff */
[----:B------:R-:W-:Y:S01]  /*11c80*/  ULDC.64 UR4, c[0x0][0xae8] ;  /* 0x0002ba0000047ab9 */ /* 0x000fe20000000a00 */
[----:B------:R-:W5:Y:S02]  /*11c90*/  LD.E.128 R28, desc[UR40][R28.64] ;  /* 0x000000281c1c7980 */ /* 0x000f64000c101d00 */
[----:B------:R-:W-:Y:S02]  /*11ca0*/  IMAD R80, R84, 0x20, R86 ;  /* 0x0000002054507824 */ /* 0x000fe400078e0256 */
[----:B------:R-:W-:Y:S01]  /*11cb0*/  IMAD.IADD R21, R21, 0x1, R81 ;  /* 0x0000000115157824 */ /* 0x000fe200078e0251 */
        /* <DEDUP_REMOVED lines=12> */
[----:B-1----:R-:W-:Y:S01]  /*11d80*/  @P1 SHF.R.U32.HI R81, RZ, R87, R80 ;  /* 0x00000057ff511219 */ /* 0x002fe20000011650 */
[----:B------:R-:W-:Y:S01]  /*11d90*/  IMAD R83, R32, UR4, RZ ;  /* 0x0000000420537c24 */ /* 0x000fe2000f8e02ff */
[----:B------:R-:W5:Y:S03]  /*11da0*/  LD.E.128 R52, desc[UR40][R52.64] ;  /* 0x0000002834347980 */ /* 0x000f66000c101d00 */
[C---:B------:R-:W-:Y:S01]  /*11db0*/  IMAD R85, R82.reuse, UR5, R83 ;  /* 0x0000000552557c24 */ /* 0x040fe2000f8e0253 */
[----:B------:R-:W5:Y:S01]  /*11dc0*/  LD.E.128 R56, desc[UR40][R56.64] ;  /* 0x0000002838387980 */ /* 0x000f62000c101d00 */
[----:B------:R-:W-:Y:S01]  /*11dd0*/  IMAD.WIDE.U32 R82, R82, UR4, R20 ;  /* 0x0000000452527c25 */ /* 0x000fe2000f8e0014 */
[--C-:B------:R-:W-:Y:S01]  /*11de0*/  SHF.R.S32.HI R20, RZ, 0x1f, R81.reuse ;  /* 0x0000001fff147819 */ /* 0x100fe20000011451 */
[----:B------:R-:W-:Y:S01]  /*11df0*/  ULDC.64 UR4, c[0x0][0xae0] ;  /* 0x0002b80000047ab9 */ /* 0x000fe20000000a00 */
[----:B------:R-:W5:Y:S01]  /*11e00*/  LD.E.128 R60, desc[UR40][R60.64] ;  /* 0x000000283c3c7980 */ /* 0x000f62000c101d00 */
[----:B------:R-:W-:Y:S01]  /*11e10*/  IMAD.MOV R32, RZ, RZ, -R81 ;  /* 0x000000ffff207224 */ /* 0x000fe200078e0a51 */
[----:B------:R-:W-:Y:S01]  /*11e20*/  IADD3 R83, R83, R85, RZ ;  /* 0x0000005553537210 */ /* 0x000fe20007ffe0ff */
[----:B------:R-:W-:Y:S01]  /*11e30*/  IMAD R20, R20, UR4, RZ ;  /* 0x0000000414147c24 */ /* 0x000fe2000f8e02ff */
[----:B------:R-:W5:Y:S01]  /*11e40*/  LD.E.128 R64, desc[UR40][R64.64] ;  /* 0x0000002840407980 */ /* 0x000f62000c101d00 */
[----:B------:R-:W-:-:S03]  /*11e50*/  IMAD R3, R3, R32, R84 ;  /* 0x0000002003037224 */ /* 0x000fc600078e0254 */
[----:B------:R-:W5:Y:S01]  /*11e60*/  LD.E.128 R68, desc[UR40][R68.64] ;  /* 0x0000002844447980 */ /* 0x000f62000c101d00 */
[C---:B------:R-:W-:Y:S01]  /*11e70*/  IMAD R85, R81.reuse, UR5, R20 ;  /* 0x0000000551557c24 */ /* 0x040fe2000f8e0214 */
[----:B------:R-:W-:Y:S02]  /*11e80*/  SHF.R.S32.HI R32, RZ, 0x1f, R3 ;  /* 0x0000001fff207819 */ /* 0x000fe40000011403 */
[----:B------:R-:W5:Y:S01]  /*11e90*/  LD.E.128 R72, desc[UR40][R72.64] ;  /* 0x0000002848487980 */ /* 0x000f62000c101d00 */
[----:B------:R-:W-:Y:S01]  /*11ea0*/  IMAD.WIDE.U32 R20, R81, UR4, R82 ;  /* 0x0000000451147c25 */ /* 0x000fe2000f8e0052 */
[----:B------:R-:W-:Y:S02]  /*11eb0*/  ULDC.64 UR4, c[0x0][0xad8] ;  /* 0x0002b60000047ab9 */ /* 0x000fe40000000a00 */
        /* <DEDUP_REMOVED lines=19> */
[----:B------:R-:W-:Y:S02]  /*11ff0*/  PRMT R3, RZ, 0x654, R3 ;  /* 0x00000654ff037816 */ /* 0x000fe40000000003 */
[----:B------:R-:W-:Y:S01]  /*12000*/  ISETP.GE.AND P1, PT, R81, R0, PT ;  /* 0x000000005100720c */ /* 0x000fe20003f26270 */
[----:B------:R-:W-:Y:S01]  /*12010*/  VIADD R81, R223, 0x40 ;  /* 0x00000040df517836 */ /* 0x000fe20000000000 */
[----:B0-----:R0:W-:Y:S01]  /*12020*/  SYNCS.ARRIVE.TRANS64.RED.A1T0 RZ, [R3+URZ], RZ ;  /* 0x000000ff03ff79a7 */ /* 0x0011e2000810043f */
[----:B------:R0:W1:Y:S01]  /*12030*/  SHFL.IDX PT, R84, R32, RZ, 0x181f ;  /* 0x00181fff20547589 */ /* 0x00006200000e0000 */
[----:B------:R-:W-:-:S03]  /*12040*/  VIADD R87, R219, 0xc0 ;  /* 0x000000c0db577836 */ /* 0x000fc60000000000 */
[----:B------:R0:W2:Y:S01]  /*12050*/  SHFL.IDX PT, R88, R86, RZ, 0x181f ;  /* 0x00181fff56587589 */ /* 0x0000a200000e0000 */
[----:B------:R-:W-:Y:S01]  /*12060*/  ISETP.GE.AND P0, PT, R81, R0, PT ;  /* 0x000000005100720c */ /* 0x000fe20003f06270 */
[----:B------:R-:W-:-:S12]  /*12070*/  @P2 BRA `(.L_x_5308) ;  /* 0x0000000000442947 */ /* 0x000fd80003800000 */
        /* <DEDUP_REMOVED lines=17> */
.L_x_5308:
[----:B------:R-:W-:Y:S05]  /*12190*/  BSYNC B1 ;  /* 0x0000000000017941 */ /* 0x000fea0003800000 */
.L_x_5307:
        /* <DEDUP_REMOVED lines=21> */
.L_x_5310:
[----:B------:R-:W-:Y:S05]  /*122f0*/  BSYNC B1 ;  /* 0x0000000000017941 */ /* 0x000fea0003800000 */
.L_x_5309:
        /* <DEDUP_REMOVED lines=21> */
.L_x_5312:
[----:B------:R-:W-:Y:S05]  /*12450*/  BSYNC B1 ;  /* 0x0000000000017941 */ /* 0x000fea0003800000 */
.L_x_5311:
        /* <DEDUP_REMOVED lines=9> */
[CC--:B0-----:R-:W-:Y:S02]  /*124f0*/  @!P3 LEA R4, P0, R219.reuse, R32.reuse, 0x1 ;  /* 0x00000020db04b211 */ /* 0x0c1fe400078008ff */
        /* <DEDUP_REMOVED lines=14> */
.L_x_5305:
[----:B------:R-:W3:Y:S01]  /*125e0*/  LDL.LU R6, [R1+0x30] ;  /* 0x0000300001067983 */ /* 0x000ee20000300800 */
[----:B------:R-:W-:Y:S01]  /*125f0*/  ULDC.64 UR4, c[0x0][0xc00] ;  /* 0x0003000000047ab9 */ /* 0x000fe20000000a00 */
[----:B------:R-:W-:Y:S01]  /*12600*/  IMAD.MOV.U32 R0, RZ, RZ, RZ ;  /* 0x000000ffff007224 */ /* 0x000fe200078e00ff */
[----:B------:R-:W2:Y:S01]  /*12610*/  LDC R25, c[0x0][0xbe8] ;  /* 0x0002fa00ff197b82 */ /* 0x000ea20000000800 */
[----:B------:R-:W4:Y:S01]  /*12620*/  LDL.LU R3, [R1+0x34] ;  /* 0x0000340001037983 */ /* 0x000f220000300800 */
[----:B------:R-:W-:-:S04]  /*12630*/  ISETP.NE.U32.AND P0, PT, RZ, UR4, PT ;  /* 0x00000004ff007c0c */ /* 0x000fc8000bf05070 */
[----:B------:R-:W-:Y:S02]  /*12640*/  ISETP.NE.AND.EX P0, PT, RZ, UR5, PT, P0 ;  /* 0x00000005ff007c0c */ /* 0x000fe4000bf05300 */
[----:B---3--:R-:W-:-:S04]  /*12650*/  IADD3 R4, P1, R6, UR4, RZ ;  /* 0x0000000406047c10 */ /* 0x008fc8000ff3e0ff */
[----:B----4-:R-:W-:Y:S01]  /*12660*/  IADD3.X R5, R3, UR5, RZ, P1, !PT ;  /* 0x0000000503057c10 */ /* 0x010fe20008ffe4ff */
        /* <DEDUP_REMOVED lines=9> */
[----:B--2---:R-:W-:Y:S01]  /*12700*/  ISETP.NE.AND P2, PT, R25, 0x1, PT ;  /* 0x000000011900780c */ /* 0x004fe20003f45270 */
[----:B------:R-:W2:-:S12]  /*12710*/  S2R R26, SR_TID.X ;  /* 0x00000000001a7919 */ /* 0x000e980000002100 */
[----:B------:R-:W4:Y:S08]  /*12720*/  @P2 LDC R20, c[0x0][0xbec] ;  /* 0x0002fb00ff142b82 */ /* 0x000f300000000800 */
[----:B------:R-:W0:Y:S01]  /*12730*/  @P2 LDC R27, c[0x0][0xbf0] ;  /* 0x0002fc00ff1b2b82 */ /* 0x000e220000000800 */
[----:B--2---:R-:W-:-:S04]  /*12740*/  IADD3 R26, R26, -0x80, RZ ;  /* 0xffffff801a1a7810 */ /* 0x004fc80007ffe0ff */
[----:B------:R-:W-:Y:S01]  /*12750*/  ISETP.GE.AND P3, PT, R26, 0x80, PT ;  /* 0x000000801a00780c */ /* 0x000fe20003f66270 */
[----:B---3--:R-:W-:-:S12]  /*12760*/  @P1 BRA `(.L_x_5314) ;  /* 0x0000000000101947 */ /* 0x008fd80003800000 */
[----:B------:R-:W-:Y:S05]  /*12770*/  @!P0 BRA `(.L_x_5314) ;  /* 0x00000000000c8947 */ /* 0x000fea0003800000 */
[----:B------:R-:W2:Y:S04]  /*12780*/  LDG.E R3, desc[UR40][R4.64] ;  /* 0x0000002804037981 */ /* 0x000ea8000c1e1900 */
[----:B-----5:R-:W2:Y:S02]  /*12790*/  LDG.E R8, desc[UR40][R4.64+0x4] ;  /* 0x0000042804087981 */ /* 0x020ea4000c1e1900 */
[----:B--2---:R-:W-:-:S07]  /*127a0*/  IMAD.IADD R8, R8, 0x1, -R3 ;  /* 0x0000000108087824 */ /* 0x004fce00078e0a03 */
.L_x_5314:
[----:B------:R-:W2:Y:S04]  /*127b0*/  LDL.LU R4, [R1+0x38] ;  /* 0x0000380001047983 */ /* 0x000ea80000300800 */
[----:B------:R-:W3:Y:S04]  /*127c0*/  LDL.LU R3, [R1+0x44] ;  /* 0x0000440001037983 */ /* 0x000ee80000300800 */
[----:B-----5:R-:W4:Y:S01]  /*127d0*/  LDL R24, [R1+0x2c] ;  /* 0x00002c0001187983 */ /* 0x020f220000100800 */
[----:B------:R-:W-:Y:S01]  /*127e0*/  BSSY B1, `(.L_x_5315) ;  /* 0x000002d000017945 */ /* 0x000fe20003800000 */
[----:B------:R-:W-:-:S02]  /*127f0*/  SHF.R.S32.HI R11, RZ, 0x1f, R0 ;  /* 0x0000001fff0b7819 */ /* 0x000fc40000011400 */
[----:B--2---:R-:W-:Y:S02]  /*12800*/  SEL R13, R4, RZ, !P0 ;  /* 0x000000ff040d7207 */ /* 0x004fe40004000000 */
[----:B---3--:R-:W-:Y:S02]  /*12810*/  SEL R14, R3, RZ, !P0 ;  /* 0x000000ff030e7207 */ /* 0x008fe40004000000 */
[----:B----4-:R-:W-:Y:S01]  /*12820*/  SHF.R.S32.HI R12, RZ, 0x1f, R24 ;  /* 0x0000001fff0c7819 */ /* 0x010fe20000011418 */
[----:B------:R-:W-:Y:S06]  /*12830*/  @P3 BRA `(.L_x_5316) ;  /* 0x00000000009c3947 */ /* 0x000fec0003800000 */
[----:B------:R-:W2:Y:S01]  /*12840*/  S2R R10, SR_TID.X ;  /* 0x00000000000a7919 */ /* 0x000ea20000002100 */
[----:B------:R-:W3:Y:S02]  /*12850*/  LDC R9, c[0x0][0xbe8] ;  /* 0x0002fa00ff097b82 */ /* 0x000ee40000000800 */
[----:B---3--:R-:W-:Y:S01]  /*12860*/  IMAD R3, R8, R9, RZ ;  /* 0x0000000908037224 */ /* 0x008fe200078e02ff */
[----:B--2---:R-:W-:-:S04]  /*12870*/  IADD3 R10, R223, -0x80, R10 ;  /* 0xffffff80df0a7810 */ /* 0x004fc80007ffe00a */
        /* <DEDUP_REMOVED lines=13> */
[----:B------:R-:W3:Y:S01]  /*12950*/  @P0 LDC R21, c[0x0][0xbf0] ;  /* 0x0002fc00ff150b82 */ /* 0x000ee20000000800 */
[----:B------:R-:W-:-:S04]  /*12960*/  IMAD.WIDE.U32 R4, R13, UR4, R4 ;  /* 0x000000040d047c25 */ /* 0x000fc8000f8e0004 */
[----:B--2---:R-:W-:-:S05]  /*12970*/  @P0 IMAD.HI.U32 R6, R10, R15, RZ ;  /* 0x0000000f0a060227 */ /* 0x004fca00078e00ff */
        /* <DEDUP_REMOVED lines=19> */
.L_x_5316:
[----:B------:R-:W-:Y:S05]  /*12ab0*/  BSYNC B1 ;  /* 0x0000000000017941 */ /* 0x000fea0003800000 */
.L_x_5315:
[--C-:B--2---:R-:W-:Y:S01]  /*12ac0*/  SHF.R.S32.HI R6, RZ, 0x1f, R26.reuse ;  /* 0x0000001fff067819 */ /* 0x104fe2000001141a */
        /* <DEDUP_REMOVED lines=14> */
[----:B------:R-:W-:Y:S02]  /*12bb0*/  IMAD.IADD R9, R223, 0x1, R0 ;  /* 0x00000001df097824 */ /* 0x000fe400078e0200 */
[----:B------:R-:W-:-:S02]  /*12bc0*/  IMAD R7, R24, UR5, R6 ;  /* 0x0000000518077c24 */ /* 0x000fc4000f8e0206 */
[----:B------:R-:W-:-:S04]  /*12bd0*/  @P2 IMAD.HI.U32 R0, R9, R20, RZ ;  /* 0x0000001409002227 */ /* 0x000fc800078e00ff */
[----:B------:R-:W-:Y:S01]  /*12be0*/  IMAD.WIDE.U32 R4, R24, UR4, R4 ;  /* 0x0000000418047c25 */ /* 0x000fe2000f8e0004 */
[----:B------:R-:W-:-:S03]  /*12bf0*/  ULDC.64 UR4, c[0x0][0xaf0] ;  /* 0x0002bc0000047ab9 */ /* 0x000fc60000000a00 */
[----:B------:R-:W-:Y:S01]  /*12c00*/  IMAD.MOV.U32 R3, RZ, RZ, R9 ;  /* 0x000000ffff037224 */ /* 0x000fe200078e0009 */
[----:B0-----:R-:W-:Y:S01]  /*12c10*/  @P2 SHF.R.U32.HI R3, RZ, R27, R0 ;  /* 0x0000001bff032219 */ /* 0x001fe20000011600 */
        /* <DEDUP_REMOVED lines=26> */
.L_x_5505:
[----:B------:R-:W-:Y:S01]  /*12dc0*/  IMAD R8, R8, R25, RZ ;  /* 0x0000001908087224 */ /* 0x000fe200078e02ff */
[----:B------:R-:W-:Y:S01]  /*12dd0*/  BSSY B1, `(.L_x_5318) ;  /* 0x000001f000017945 */ /* 0x000fe20003800000 */
[----:B------:R-:W-:-:S05]  /*12de0*/  IMAD.IADD R223, R10, 0x1, R223 ;  /* 0x000000010adf7824 */ /* 0x000fca00078e02df */
        /* <DEDUP_REMOVED lines=19> */
[C---:B------:R-:W-:Y:S01]  /*12f20*/  @!P1 LEA R12, P5, R20.reuse, R14, 0x1 ;  /* 0x0000000e140c9211 */ /* 0x040fe200078a08ff */
[----:B------:R4:W-:Y:S01]  /*12f30*/  @!P3 ST.E.128 desc[UR40][R6.64], RZ ;  /* 0x000000ff0600b985 */ /* 0x0009e2000c101d28 */
[----:B------:R-:W-:Y:S02]  /*12f40*/  @!P2 LEA.HI.X R11, R15, R0, R24, 0x1, P4 ;  /* 0x000000000f0ba211 */ /* 0x000fe400020f0c18 */
[----:B------:R-:W-:Y:S02]  /*12f50*/  SHF.R.S32.HI R9, RZ, 0x1f, R9 ;  /* 0x0000001fff097819 */ /* 0x000fe40000011409 */
[C---:B------:R-:W-:Y:S01]  /*12f60*/  @!P0 LEA R14, P4, R5.reuse, R14, 0x1 ;  /* 0x0000000e050e8211 */ /* 0x040fe200078808ff */
[----:B------:R4:W-:Y:S01]  /*12f70*/  @!P2 ST.E.128 desc[UR40][R10.64], RZ ;  /* 0x000000ff0a00a985 */ /* 0x0009e2000c101d28 */
[-C--:B------:R-:W-:Y:S02]  /*12f80*/  @!P1 LEA.HI.X R13, R20, R0.reuse, R21, 0x1, P5 ;  /* 0x00000000140d9211 */ /* 0x080fe400028f0c15 */
[----:B------:R-:W-:-:S03]  /*12f90*/  @!P0 LEA.HI.X R15, R5, R0, R9, 0x1, P4 ;  /* 0x00000000050f8211 */ /* 0x000fc600020f0c09 */
[----:B------:R4:W-:Y:S04]  /*12fa0*/  @!P1 ST.E.128 desc[UR40][R12.64], RZ ;  /* 0x000000ff0c009985 */ /* 0x0009e8000c101d28 */
[----:B------:R4:W-:Y:S02]  /*12fb0*/  @!P0 ST.E.128 desc[UR40][R14.64], RZ ;  /* 0x000000ff0e008985 */ /* 0x0009e4000c101d28 */
.L_x_5319:
[----:B------:R-:W-:Y:S05]  /*12fc0*/  BSYNC B1 ;  /* 0x0000000000017941 */ /* 0x000fea0003800000 */
.L_x_5318:
[----:B------:R-:W-:-:S03]  /*12fd0*/  UMOV UR4, 0xffffffff ;  /* 0xffffffff00047882 */ /* 0x000fc60000000000 */
[----:B------:R-:W-:Y:S05]  /*12fe0*/  BRA.DIV UR4, `(.L_x_5320) ;  /* 0x0000008a044c7947 */ /* 0x000fea000b800000 */
[----:B--2---:R2:W0:Y:S04]  /*12ff0*/  SHFL.IDX PT, R0, R4, 0x1, 0x181f ;  /* 0x00381f0004007f89 */ /* 0x00442800000e0000 */
[----:B---34-:R2:W3:Y:S02]  /*13000*/  SHFL.IDX PT, R14, R3, 0x1, 0x181f ;  /* 0x00381f00030e7f89 */ /* 0x0184e400000e0000 */
.L_x_5509:
[----:B------:R-:W-:Y:S01]  /*13010*/  VIADD R5, R223, 0x20 ;  /* 0x00000020df057836 */ /* 0x000fe20000000000 */
[----:B------:R-:W-:Y:S04]  /*13020*/  BSSY B1, `(.L_x_5321) ;  /* 0x000001e000017945 */ /* 0x000fe80003800000 */
        /* <DEDUP_REMOVED lines=8> */
[----:B------:R-:W-:Y:S01]  /*130b0*/  VIADD R25, R219, 0x40 ;  /* 0x00000040db197836 */ /* 0x000fe20000000000 */
[----:B------:R-:W-:Y:S01]  /*130c0*/  ISETP.GE.AND P1, PT, R21, UR4, PT ;  /* 0x0000000415007c0c */ /* 0x000fe2000bf26270 */
[----:B------:R-:W-:Y:S01]  /*130d0*/  VIADD R20, R219, 0xc0 ;  /* 0x000000c0db147836 */ /* 0x000fe20000000000 */
[----:B------:R-:W-:Y:S02]  /*130e0*/  ISETP.GE.AND P0, PT, R9, UR4, PT ;  /* 0x0000000409007c0c */ /* 0x000fe4000bf06270 */
[----:B------:R-:W-:-:S02]  /*130f0*/  SHF.R.S32.HI R12, RZ, 0x1f, R219 ;  /* 0x0000001fff0c7819 */ /* 0x000fc400000114db */
[----:B------:R-:W-:Y:S02]  /*13100*/  SHF.R.S32.HI R25, RZ, 0x1f, R25 ;  /* 0x0000001fff197819 */ /* 0x000fe40000011419 */
[C---:B------:R-:W-:Y:S02]  /*13110*/  IADD3 R24, R219.reuse, 0x80, RZ ;  /* 0x00000080db187810 */ /* 0x040fe40007ffe0ff */
[-C--:B---3--:R-:W-:Y:S02]  /*13120*/  @!P3 LEA R6, P5, R219, R14.reuse, 0x1 ;  /* 0x0000000edb06b211 */ /* 0x088fe400078a08ff */
[----:B------:R-:W-:Y:S02]  /*13130*/  @!P2 LEA R10, P4, R15, R14, 0x1 ;  /* 0x0000000e0f0aa211 */ /* 0x000fe400078808ff */
[----:B0-----:R-:W-:Y:S02]  /*13140*/  @!P3 LEA.HI.X R7, R219, R0, R12, 0x1, P5 ;  /* 0x00000000db07b211 */ /* 0x001fe400028f0c0c */
[----:B------:R-:W-:-:S02]  /*13150*/  @!P1 LEA R12, P5, R21, R14, 0x1 ;  /* 0x0000000e150c9211 */ /* 0x000fc400078a08ff */
[----:B------:R-:W-:Y:S01]  /*13160*/  SHF.R.S32.HI R24, RZ, 0x1f, R24 ;  /* 0x0000001fff187819 */ /* 0x000fe20000011418 */
        /* <DEDUP_REMOVED lines=9> */
.L_x_5322:
[----:B------:R-:W-:Y:S05]  /*13200*/  BSYNC B1 ;  /* 0x0000000000017941 */ /* 0x000fea0003800000 */
.L_x_5321:
[----:B------:R-:W-:-:S03]  /*13210*/  UMOV UR4, 0xffffffff ;  /* 0xffffffff00047882 */ /* 0x000fc60000000000 */
[----:B------:R-:W-:Y:S05]  /*13220*/  BRA.DIV UR4, `(.L_x_5323) ;  /* 0x0000008a04047947 */ /* 0x000fea000b800000 */
[----:B0-----:R0:W0:Y:S04]  /*13230*/  SHFL.IDX PT, R0, R4, 0x2, 0x181f ;  /* 0x00581f0004007f89 */ /* 0x00102800000e0000 */
[----:B---34-:R3:W4:Y:S02]  /*13240*/  SHFL.IDX PT, R14, R3, 0x2, 0x181f ;  /* 0x00581f00030e7f89 */ /* 0x01872400000e0000 */
.L_x_5513:
        /* <DEDUP_REMOVED lines=13> */
[----:B------:R-:W-:Y:S01]  /*13320*/  ISETP.GE.AND P0, PT, R9, UR4, PT ;  /* 0x0000000409007c0c */ /* 0x000fe2000bf06270 */
[----:B------:R-:W-:Y:S01]  /*13330*/  VIADD R20, R219, 0xc0 ;  /* 0x000000c0db147836 */ /* 0x000fe20000000000 */
[----:B------:R-:W-:-:S02]  /*13340*/  SHF.R.S32.HI R12, RZ, 0x1f, R219 ;  /* 0x0000001fff0c7819 */ /* 0x000fc400000114db */
[----:B------:R-:W-:Y:S02]  /*13350*/  SHF.R.S32.HI R25, RZ, 0x1f, R25 ;  /* 0x0000001fff197819 */ /* 0x000fe40000011419 */
[----:B------:R-:W-:Y:S02]  /*13360*/  SHF.R.S32.HI R24, RZ, 0x1f, R24 ;  /* 0x0000001fff187819 */ /* 0x000fe40000011418 */
[-C--:B----4-:R-:W-:Y:S02]  /*13370*/  @!P3 LEA R6, P5, R219, R14.reuse, 0x1 ;  /* 0x0000000edb06b211 */ /* 0x090fe400078a08ff */
[----:B------:R-:W-:Y:S02]  /*13380*/  @!P2 LEA R10, P4, R15, R14, 0x1 ;  /* 0x0000000e0f0aa211 */ /* 0x000fe400078808ff */
[----:B0-----:R-:W-:Y:S02]  /*13390*/  @!P3 LEA.HI.X R7, R219, R0, R12, 0x1, P5 ;  /* 0x00000000db07b211 */ /* 0x001fe400028f0c0c */
        /* <DEDUP_REMOVED lines=10> */
.L_x_5325:
[----:B------:R-:W-:Y:S05]  /*13440*/  BSYNC B1 ;  /* 0x0000000000017941 */ /* 0x000fea0003800000 */
.L_x_5324:
[----:B------:R-:W-:-:S03]  /*13450*/  UMOV UR4, 0xffffffff ;  /* 0xffffffff00047882 */ /* 0x000fc60000000000 */
[----:B------:R-:W-:Y:S05]  /*13460*/  BRA.DIV UR4, `(.L_x_5326) ;  /* 0x0000008604bc7947 */ /* 0x000fea000b800000 */
[----:B0-----:R0:W0:Y:S04]  /*13470*/  SHFL.IDX PT, R0, R4, 0x3, 0x181f ;  /* 0x00781f0004007f89 */ /* 0x00102800000e0000 */
[----:B----4-:R4:W0:Y:S02]  /*13480*/  SHFL.IDX PT, R14, R3, 0x3, 0x181f ;  /* 0x00781f00030e7f89 */ /* 0x01082400000e0000 */
.L_x_5517:
        /* <DEDUP_REMOVED lines=30> */
.L_x_5313:
[----:B------:R-:W-:Y:S05]  /*13670*/  BSYNC B0 ;  /* 0x0000000000007941 */ /* 0x000fea0003800000 */
.L_x_5304:
[----:B------:R-:W-:Y:S02]  /*13680*/  ULDC UR4, c[0x0][0xc3c] ;  /* 0x00030f0000047ab9 */ /* 0x000fe40000000800 */
[----:B-1----:R-:W-:-:S13]  /*13690*/  ISETP.GE.AND P0, PT, R35, UR4, PT ;  /* 0x0000000423007c0c */ /* 0x002fda000bf06270 */
[----:B------:R-:W-:Y:S05]  /*136a0*/  @!P0 BRA `(.L_x_5327) ;  /* 0xfffffed800988947 */ /* 0x000fea000383ffff */
[----:B------:R-:W-:Y:S05]  /*136b0*/  BRA `(.L_x_5168) ;  /* 0x0000006c002c7947 */ /* 0x000fea0003800000 */
.L_x_5166:
        /* <DEDUP_REMOVED lines=16> */
.L_x_5328:
        /* <DEDUP_REMOVED lines=41> */
.L_x_5334:
        /* <DEDUP_REMOVED lines=12> */
.L_x_5333:
[----:B------:R-:W-:Y:S05]  /*13b10*/  BSYNC B0 ;  /* 0x0000000000007941 */ /* 0x000fea0003800000 */
.L_x_5332:
        /* <DEDUP_REMOVED lines=20> */
.L_x_5330:
        /* <DEDUP_REMOVED lines=20> */
.L_x_5335:
        /* <DEDUP_REMOVED lines=23> */
[----:B------:R-:W-:Y:S01]  /*13f10*/  IMAD R8, R7, R2, RZ ;  /* 0x0000000207087224 */ /* 0x000fe200078e02ff */
[----:B------:R-:W-:-:S03]  /*13f20*/  IADD3 R2, -R2, RZ, RZ ;  /* 0x000000ff02027210 */ /* 0x000fc60007ffe1ff */
[----:B------:R-:W-:Y:S02]  /*13f30*/  IMAD.MOV R10, RZ, RZ, -R8 ;  /* 0x000000ffff0a7224 */ /* 0x000fe400078e0a08 */
[----:B------:R-:W-:Y:S02]  /*13f40*/  IMAD R13, R6, R2, R9 ;  /* 0x00000002060d7224 */ /* 0x000fe400078e0209 */
[----:B------:R-:W-:Y:S01]  /*13f50*/  IMAD.MOV.U32 R2, RZ, RZ, RZ ;  /* 0x000000ffff027224 */ /* 0x000fe200078e00ff */
[----:B------:R-:W-:-:S04]  /*13f60*/  VIADDMNMX R18, R10, UR5, R7, PT ;  /* 0x000000050a127c46 */ /* 0x000fc8000b800107 */
[-C--:B------:R-:W-:Y:S02]  /*13f70*/  IABS R10, R18.reuse ;  /* 0x00000012000a7213 */ /* 0x080fe40000000000 */
[----:B------:R-:W-:Y:S02]  /*13f80*/  IABS R6, R18 ;  /* 0x0000001200067213 */ /* 0x000fe40000000000 */
        /* <DEDUP_REMOVED lines=21> */
[----:B------:R-:W-:Y:S02]  /*140e0*/  @!P2 IADD3 R2, -R2, RZ, RZ ;  /* 0x000000ff0202a210 */ /* 0x000fe40007ffe1ff */
[----:B------:R-:W-:Y:S01]  /*140f0*/  @!P1 LOP3.LUT R2, RZ, R18, RZ, 0x33, !PT ;  /* 0x00000012ff029212 */ /* 0x000fe200078e33ff */
[----:B------:R-:W-:-:S03]  /*14100*/  IMAD.MOV R18, RZ, RZ, -R18 ;  /* 0x000000ffff127224 */ /* 0x000fc600078e0a12 */
[----:B------:R-:W-:Y:S01]  /*14110*/  LOP3.LUT R17, RZ, R2, RZ, 0x33, !PT ;  /* 0x00000002ff117212 */ /* 0x000fe200078e33ff */
[----:B------:R-:W-:-:S04]  /*14120*/  IMAD R18, R2, R18, R3 ;  /* 0x0000001202127224 */ /* 0x000fc800078e0203 */
[----:B------:R-:W-:Y:S01]  /*14130*/  IMAD.IADD R17, R4, 0x1, R17 ;  /* 0x0000000104117824 */ /* 0x000fe200078e0211 */
[----:B------:R-:W-:Y:S06]  /*14140*/  BRA `(.L_x_5336) ;  /* 0x00000000000c7947 */ /* 0x000fec0003800000 */
.L_x_5331:
[----:B------:R-:W-:Y:S02]  /*14150*/  IMAD.MOV.U32 R17, RZ, RZ, RZ ;  /* 0x000000ffff117224 */ /* 0x000fe400078e00ff */
[----:B------:R-:W-:Y:S02]  /*14160*/  IMAD.U32 R16, RZ, RZ, UR6 ;  /* 0x00000006ff107e24 */ /* 0x000fe4000f8e00ff */
[----:B------:R-:W-:-:S07]  /*14170*/  IMAD.MOV.U32 R18, RZ, RZ, RZ ;  /* 0x000000ffff127224 */ /* 0x000fce00078e00ff */
.L_x_5336:
[----:B------:R-:W-:-:S13]  /*14180*/  ISETP.NE.AND P0, PT, R5, RZ, PT ;  /* 0x000000ff0500720c */ /* 0x000fda0003f05270 */
[----:B------:R-:W0:Y:S01]  /*14190*/  @!P0 S2R R3, SR_CgaCtaId ;  /* 0x0000000000038919 */ /* 0x000e220000008800 */
[----:B------:R-:W-:-:S04]  /*141a0*/  @!P0 MOV R2, 0x400 ;  /* 0x0000040000028802 */ /* 0x000fc80000000f00 */
[----:B0-----:R-:W-:-:S05]  /*141b0*/  @!P0 LEA R2, R3, R2, 0x18 ;  /* 0x0000000203028211 */ /* 0x001fca00078ec0ff */
[----:B------:R0:W-:Y:S01]  /*141c0*/  @!P0 STS.128 [R2+0x228d0], R16 ;  /* 0x0228d01002008388 */ /* 0x0001e20000000c00 */
[----:B------:R-:W-:Y:S06]  /*141d0*/  BAR.ARV 0x5, 0x180 ;  /* 0x0146000000007b1d */ /* 0x000fec0000002000 */
.L_x_5329:
[----:B------:R2:W-:Y:S01]  /*141e0*/  STL [R1+0x24], RZ ;  /* 0x000024ff01007387 */ /* 0x0005e20000100800 */
[----:B------:R-:W-:Y:S01]  /*141f0*/  ULDC UR4, c[0x0][0xc3c] ;  /* 0x00030f0000047ab9 */ /* 0x000fe20000000800 */
[----:B------:R-:W-:Y:S01]  /*14200*/  IMAD.MOV.U32 R26, RZ, RZ, 0x1 ;  /* 0x00000001ff1a7424 */ /* 0x000fe200078e00ff */
[----:B-1----:R-:W-:Y:S02]  /*14210*/  ISETP.GE.AND P0, PT, R19, UR4, PT ;  /* 0x0000000413007c0c */ /* 0x002fe4000bf06270 */
[----:B------:R-:W-:-:S11]  /*14220*/  MOV R25, RZ ;  /* 0x000000ff00197202 */ /* 0x000fd60000000f00 */
[----:B--2---:R-:W-:Y:S05]  /*14230*/  @P0 BRA `(.L_x_5337) ;  /* 0x0000005c00700947 */ /* 0x004fea0003800000 */
[----:B------:R-:W2:Y:S01]  /*14240*/  LDL R4, [R1] ;  /* 0x0000000001047983 */ /* 0x000ea20000100800 */
[----:B------:R-:W1:Y:S01]  /*14250*/  S2UR UR5, SR_CgaCtaId ;  /* 0x00000000000579c3 */ /* 0x000e620000008800 */
[C---:B0-----:R-:W-:Y:S01]  /*14260*/  IMAD.SHL.U32 R2, R0.reuse, 0x8, RZ ;  /* 0x0000000800027824 */ /* 0x041fe200078e00ff */
        /* <DEDUP_REMOVED lines=9> */
[----:B------:R-:W-:Y:S01]  /*14300*/  IMAD.SHL.U32 R0, R0, 0x10, RZ ;  /* 0x0000001000007824 */ /* 0x000fe200078e00ff */
[----:B------:R-:W-:Y:S01]  /*14310*/  ULDC.64 UR38, c[0x0][0x198] ;  /* 0x0000660000267ab9 */ /* 0x000fe20000000a00 */
[----:B------:R-:W-:Y:S01]  /*14320*/  IMAD.MOV.U32 R27, RZ, RZ, 0x1 ;  /* 0x00000001ff1b7424 */ /* 0x000fe200078e00ff */
[----:B------:R-:W-:Y:S01]  /*14330*/  LOP3.LUT R30, R3, 0x200, R30, 0xf8, !PT ;  /* 0x00000200031e7812 */ /* 0x000fe200078ef81e */
[----:B------:R-:W-:Y:S01]  /*14340*/  ULDC UR36, c[0x0][0xc] ;  /* 0x0000030000247ab9 */ /* 0x000fe20000000800 */
[----:B------:R-:W-:-:S04]  /*14350*/  SHF.R.U32.HI R3, RZ, 0x3, R5 ;  /* 0x00000003ff037819 */ /* 0x000fc80000011605 */
[----:B------:R-:W-:Y:S02]  /*14360*/  LOP3.LUT R3, R3, 0x70, R0, 0xf8, !PT ;  /* 0x0000007003037812 */ /* 0x000fe400078ef800 */
[C---:B------:R-:W-:Y:S01]  /*14370*/  LOP3.LUT R0, R2.reuse, 0x40, RZ, 0xfc, !PT ;  /* 0x0000004002007812 */ /* 0x040fe200078efcff */
[----:B-1----:R-:W-:Y:S01]  /*14380*/  ULEA UR4, UR5, UR4, 0x18 ;  /* 0x0000000405047291 */ /* 0x002fe2000f8ec03f */
        /* <DEDUP_REMOVED lines=8> */
.L_x_5436:
[----:B-1----:R-:W1:Y:S02]  /*14410*/  LDC.64 R2, c[0x0][0xc88] ;  /* 0x00032200ff027b82 */ /* 0x002e640000000a00 */
[----:B-1----:R-:W-:-:S05]  /*14420*/  IMAD.WIDE R2, R19, 0x4, R2 ;  /* 0x0000000413027825 */ /* 0x002fca00078e0202 */
[----:B------:R-:W0:Y:S01]  /*14430*/  LDG.E R35, desc[UR40][R2.64] ;  /* 0x0000002802237981 */ /* 0x000e22000c1e1900 */
[----:B------:R-:W-:Y:S05]  /*14440*/  YIELD ;  /* 0x0000000000007946 */ /* 0x000fea0003800000 */
[----:B------:R-:W-:Y:S01]  /*14450*/  ULDC.64 UR4, c[0x0][0xa28] ;  /* 0x00028a0000047ab9 */ /* 0x000fe20000000a00 */
[----:B------:R-:W-:Y:S01]  /*14460*/  MOV R31, RZ ;  /* 0x000000ff001f7202 */ /* 0x000fe20000000f00 */
[----:B------:R-:W-:Y:S01]  /*14470*/  IMAD.MOV.U32 R6, RZ, RZ, RZ ;  /* 0x000000ffff067224 */ /* 0x000fe200078e00ff */
[----:B------:R-:W-:Y:S01]  /*14480*/  ISETP.NE.U32.AND P0, PT, RZ, UR4, PT ;  /* 0x00000004ff007c0c */ /* 0x000fe2000bf05070 */
[----:B------:R-:W-:Y:S01]  /*14490*/  ULDC.64 UR8, c[0x0][0xa18] ;  /* 0x0002860000087ab9 */ /* 0x000fe20000000a00 */
[----:B------:R-:W-:-:S02]  /*144a0*/  ULDC.64 UR6, c[0x0][0xa10] ;  /* 0x0002840000067ab9 */ /* 0x000fc40000000a00 */
[----:B------:R-:W-:Y:S02]  /*144b0*/  ISETP.NE.AND.EX P0, PT, RZ, UR5, PT, P0 ;  /* 0x00000005ff007c0c */ /* 0x000fe4000bf05300 */
        /* <DEDUP_REMOVED lines=10> */
[----:B0-----:R-:W-:Y:S01]  /*14560*/  IMAD.MOV.U32 R0, RZ, RZ, RZ ;  /* 0x000000ffff007224 */ /* 0x001fe200078e00ff */
[----:B------:R-:W-:Y:S02]  /*14570*/  ISETP.NE.AND.EX P0, PT, RZ, UR5, PT, P0 ;  /* 0x00000005ff007c0c */ /* 0x000fe4000bf05300 */
[----:B------:R-:W-:Y:S02]  /*14580*/  ISETP.NE.AND.EX P2, PT, RZ, UR9, PT, P2 ;  /* 0x00000009ff007c0c */ /* 0x000fe4000bf45320 */
[----:B------:R-:W-:Y:S02]  /*14590*/  ISETP.NE.U32.AND P1, PT, RZ, UR6, PT ;  /* 0x00000006ff007c0c */ /* 0x000fe4000bf25070 */
[----:B-1----:R-:W-:-:S02]  /*145a0*/  IADD3 R2, P3, R28, UR4, RZ ;  /* 0x000000041c027c10 */ /* 0x002fc4000ff7e0ff */
[----:B------:R-:W-:Y:S02]  /*145b0*/  ISETP.NE.AND.EX P1, PT, RZ, UR7, PT, P1 ;  /* 0x00000007ff007c0c */ /* 0x000fe4000bf25310 */
[----:B------:R-:W-:Y:S02]  /*145c0*/  IADD3.X R3, R32, UR5, RZ, P3, !PT ;  /* 0x0000000520037c10 */ /* 0x000fe40009ffe4ff */
[----:B--23--:R-:W-:-:S03]  /*145d0*/  IADD3 R4, P4, R28, UR6, RZ ;  /* 0x000000061c047c10 */ /* 0x00cfc6000ff9e0ff */
        /* <DEDUP_REMOVED lines=21> */
[----:B----4-:R-:W-:Y:S06]  /*14730*/  @P2 BRA `(.L_x_5338) ;  /* 0x0000000000142947 */ /* 0x010fec0003800000 */
[----:B------:R-:W-:Y:S05]  /*14740*/  @!P0 BRA `(.L_x_5338) ;  /* 0x0000000000108947 */ /* 0x000fea0003800000 */
[----:B0-----:R-:W2:Y:S04]  /*14750*/  LDG.E R8, desc[UR40][R2.64] ;  /* 0x0000002802087981 */ /* 0x001ea8000c1e1900 */
[----:B------:R-:W2:Y:S02]  /*14760*/  LDG.E R9, desc[UR40][R2.64+0x4] ;  /* 0x0000042802097981 */ /* 0x000ea4000c1e1900 */
[----:B--2---:R-:W-:-:S05]  /*14770*/  IADD3 R10, -R8, R9, RZ ;  /* 0x00000009080a7210 */ /* 0x004fca0007ffe1ff */
[----:B------:R1:W-:Y:S02]  /*14780*/  STL [R1+0xc], R10 ;  /* 0x00000c0a01007387 */ /* 0x0003e40000100800 */
.L_x_5338:
        /* <DEDUP_REMOVED lines=9> */
.L_x_5339:
        /* <DEDUP_REMOVED lines=9> */
.L_x_5340:
[----:B--2---:R-:W2:Y:S01]  /*148b0*/  @P1 LDG.E R2, desc[UR40][R4.64] ;  /* 0x0000002804021981 */ /* 0x004ea2000c1e1900 */
[----:B------:R-:W3:Y:S03]  /*148c0*/  LDC R3, c[0x0][0x448] ;  /* 0x00011200ff037b82 */ /* 0x000ee60000000800 */
[----:B------:R4:W2:Y:S01]  /*148d0*/  @P1 LDG.E R5, desc[UR40][R4.64+0x4] ;  /* 0x0000042804051981 */ /* 0x0008a2000c1e1900 */
[----:B-----5:R-:W-:Y:S01]  /*148e0*/  IMAD.IADD R7, R7, 0x1, -R31 ;  /* 0x0000000107077824 */ /* 0x020fe200078e0a1f */
[----:B------:R-:W-:Y:S01]  /*148f0*/  BSSY B0, `(.L_x_5341) ;  /* 0x0000143000007945 */ /* 0x000fe20003800000 */
[----:B---3--:R-:W-:-:S13]  /*14900*/  ISETP.NE.AND P0, PT, R3, 0x1, PT ;  /* 0x000000010300780c */ /* 0x008fda0003f05270 */
[----:B----4-:R-:W3:Y:S08]  /*14910*/  @P0 LDC R4, c[0x0][0x44c] ;  /* 0x00011300ff040b82 */ /* 0x010ef00000000800 */
[----:B------:R-:W4:Y:S01]  /*14920*/  @P0 LDC R3, c[0x0][0x450] ;  /* 0x00011400ff030b82 */ /* 0x000f220000000800 */
[----:B--2---:R-:W-:Y:S02]  /*14930*/  @P1 IMAD.IADD R6, R5, 0x1, -R2 ;  /* 0x0000000105061824 */ /* 0x004fe400078e0a02 */
[----:B------:R-:W-:-:S02]  /*14940*/  IMAD.SHL.U32 R2, R17, 0x80, RZ ;  /* 0x0000008011027824 */ /* 0x000fc400078e00ff */
[----:B------:R-:W-:Y:S02]  /*14950*/  IMAD.IADD R33, R7, 0x1, R6 ;  /* 0x0000000107217824 */ /* 0x000fe400078e0206 */
[----:B------:R-:W-:-:S03]  /*14960*/  VIADD R2, R2, 0x7f ;  /* 0x0000007f02027836 */ /* 0x000fc60000000000 */
[----:B------:R-:W-:Y:S01]  /*14970*/  IADD3 R5, R33, 0x5f, RZ ;  /* 0x0000005f21057810 */ /* 0x000fe20007ffe0ff */
[----:B---3--:R-:W-:-:S04]  /*14980*/  @P0 IMAD.HI.U32 R4, R2, R4, RZ ;  /* 0x0000000402040227 */ /* 0x008fc800078e00ff */
[----:B------:R-:W-:Y:S01]  /*14990*/  IMAD.HI R5, R5, 0x2aaaaaab, RZ ;  /* 0x2aaaaaab05057827 */ /* 0x000fe200078e02ff */
[----:B----4-:R-:W-:Y:S02]  /*149a0*/  @P0 SHF.R.U32.HI R2, RZ, R3, R4 ;  /* 0x00000003ff020219 */ /* 0x010fe40000011604 */
[----:B------:R-:W-:Y:S02]  /*149b0*/  IADD3 R4, R33, 0x60, -R10 ;  /* 0x0000006021047810 */ /* 0x000fe40007ffe80a */
[----:B------:R-:W-:-:S03]  /*149c0*/  SHF.R.U32.HI R3, RZ, 0x1f, R5 ;  /* 0x0000001fff037819 */ /* 0x000fc60000011605 */
[----:B------:R-:W-:Y:S01]  /*149d0*/  IMAD.IADD R2, R4, 0x1, R2 ;  /* 0x0000000104027824 */ /* 0x000fe200078e0202 */
[----:B------:R-:W-:-:S03]  /*149e0*/  LEA.HI.SX32 R5, R5, R3, 0x1c ;  /* 0x0000000305057211 */ /* 0x000fc600078fe2ff */
[----:B------:R-:W-:-:S05]  /*149f0*/  IMAD.HI R2, R2, 0x2aaaaaab, RZ ;  /* 0x2aaaaaab02027827 */ /* 0x000fca00078e02ff */
[----:B------:R-:W-:-:S04]  /*14a00*/  SHF.R.U32.HI R3, RZ, 0x1f, R2 ;  /* 0x0000001fff037819 */ /* 0x000fc80000011602 */
[----:B------:R-:W-:-:S04]  /*14a10*/  LEA.HI.SX32 R3, R2, R3, 0x1c ;  /* 0x0000000302037211 */ /* 0x000fc800078fe2ff */
[----:B------:R-:W-:-:S05]  /*14a20*/  VIMNMX R2, R5, R3, PT ;  /* 0x0000000305027248 */ /* 0x000fca0003fe0100 */
[--C-:B------:R-:W-:Y:S02]  /*14a30*/  IMAD R2, R2, 0x60, -R7.reuse ;  /* 0x0000006002027824 */ /* 0x100fe400078e0a07 */
[----:B------:R-:W-:-:S03]  /*14a40*/  IMAD.MOV R7, RZ, RZ, -R7 ;  /* 0x000000ffff077224 */ /* 0x000fc600078e0a07 */
[----:B------:R-:W-:Y:S02]  /*14a50*/  VIMNMX R2, R2, R6, PT ;  /* 0x0000000602027248 */ /* 0x000fe40003fe0100 */
[----:B------:R-:W-:-:S04]  /*14a60*/  VIMNMX R7, RZ, R7, !PT ;  /* 0x00000007ff077248 */ /* 0x000fc80007fe0100 */
[----:B------:R-:W-:-:S13]  /*14a70*/  ISETP.GT.AND P0, PT, R2, R7, PT ;  /* 0x000000070200720c */ /* 0x000fda0003f04270 */
[----:B------:R-:W-:Y:S02]  /*14a80*/  @P0 VIADD R6, R2, 0x5f ;  /* 0x0000005f02060836 */ /* 0x000fe40000000000 */
        /* <DEDUP_REMOVED lines=12> */
[----:B------:R-:W2:Y:S02]  /*14b50*/  S2R R3, SR_TID.X ;  /* 0x0000000000037919 */ /* 0x000ea40000002100 */
[----:B--2---:R-:W-:-:S04]  /*14b60*/  SHF.R.U32.HI R3, RZ, 0x5, R3 ;  /* 0x00000005ff037819 */ /* 0x004fc80000011603 */
[----:B------:R-:W-:-:S05]  /*14b70*/  LOP3.LUT R3, R3, 0x3, RZ, 0xc0, !PT ;  /* 0x0000000303037812 */ /* 0x000fca00078ec0ff */
[----:B------:R2:W3:Y:S02]  /*14b80*/  SHFL.IDX PT, R14, R3, RZ, 0x1f ;  /* 0x00001fff030e7589 */ /* 0x0004e400000e0000 */
.L_x_5520:
[----:B---3--:R-:W-:Y:S02]  /*14b90*/  ISETP.NE.AND P0, PT, R14, RZ, PT ;  /* 0x000000ff0e00720c */ /* 0x008fe40003f05270 */
[----:B------:R-:W-:-:S11]  /*14ba0*/  PLOP3.LUT P6, PT, PT, PT, PT, 0x8, 0x0 ;  /* 0x000000000000781c */ /* 0x000fd60003fce170 */
[----:B------:R-:W-:Y:S05]  /*14bb0*/  @P0 BRA `(.L_x_5344) ;  /* 0x00000000000c0947 */ /* 0x000fea0003800000 */
[----:B------:R-:W-:-:S03]  /*14bc0*/  UMOV UR4, 0xffffffff ;  /* 0xffffffff00047882 */ /* 0x000fc60000000000 */
[----:B------:R-:W-:Y:S05]  /*14bd0*/  BRA.DIV UR4, `(.L_x_5345) ;  /* 0x00000072045c7947 */ /* 0x000fea000b800000 */
[----:B------:R-:W-:-:S13]  /*14be0*/  ELECT P6, URZ, PT ;  /* 0x00000000003f782f */ /* 0x000fda00038c0000 */
.L_x_5344:
[----:B--2---:R-:W2:Y:S01]  /*14bf0*/  LDL R3, [R1+0x24] ;  /* 0x0000240001037983 */ /* 0x004ea20000100800 */
[----:B------:R-:W-:Y:S01]  /*14c00*/  BSSY B1, `(.L_x_5346) ;  /* 0x0000008000017945 */ /* 0x000fe20003800000 */
[----:B--2---:R-:W-:-:S05]  /*14c10*/  VIADD R3, R3, 0x1 ;  /* 0x0000000103037836 */ /* 0x004fca0000000000 */
[----:B0-----:R-:W-:-:S04]  /*14c20*/  LEA.HI R8, R3, R3, RZ, 0x1 ;  /* 0x0000000303087211 */ /* 0x001fc800078f08ff */
[----:B------:R-:W-:-:S05]  /*14c30*/  LOP3.LUT R8, R8, 0xfffffffe, RZ, 0xc0, !PT ;  /* 0xfffffffe08087812 */ /* 0x000fca00078ec0ff */
[----:B------:R-:W-:-:S05]  /*14c40*/  IMAD.IADD R3, R3, 0x1, -R8 ;  /* 0x0000000103037824 */ /* 0x000fca00078e0a08 */
[----:B------:R-:W-:-:S04]  /*14c50*/  SHF.L.U32 R3, R3, 0x1f, RZ ;  /* 0x0000001f03037819 */ /* 0x000fc800000006ff */
[----:B------:R-:W0:Y:S02]  /*14c60*/  SYNCS.PHASECHK.TRANS64.TRYWAIT P0, [R22+URZ+0x22820], R3 ;  /* 0x02282003160075a7 */ /* 0x000e24000800017f */
[----:B0-----:R-:W-:Y:S05]  /*14c70*/  @!P0 BRA `(.L_x_5347) ;  /* 0x0000007000548947 */ /* 0x001fea0003800000 */
.L_x_5523:
[----:B------:R-:W-:Y:S05]  /*14c80*/  BSYNC B1 ;  /* 0x0000000000017941 */ /* 0x000fea0003800000 */
.L_x_5346:
[----:B------:R-:W-:Y:S04]  /*14c90*/  BSSY B1, `(.L_x_5348) ;  /* 0x000007b000017945 */ /* 0x000fe80003800000 */
[----:B------:R-:W-:Y:S05]  /*14ca0*/  @!P6 BRA `(.L_x_5349) ;  /* 0x0000000400e4e947 */ /* 0x000fea0003800000 */
[----:B0-----:R-:W-:Y:S01]  /*14cb0*/  LEA R3, R24, R22, 0x3 ;  /* 0x0000001618037211 */ /* 0x001fe200078e18ff */
[----:B------:R-:W0:Y:S01]  /*14cc0*/  S2R R9, SR_TID.X ;  /* 0x0000000000097919 */ /* 0x000e220000002100 */
[----:B------:R-:W-:Y:S01]  /*14cd0*/  SHF.L.U32 R8, R27, 0x1f, RZ ;  /* 0x0000001f1b087819 */ /* 0x000fe200000006ff */
[----:B------:R-:W-:Y:S03]  /*14ce0*/  BSSY B2, `(.L_x_5350) ;  /* 0x0000005000027945 */ /* 0x000fe60003800000 */
[----:B------:R-:W2:Y:S01]  /*14cf0*/  SYNCS.PHASECHK.TRANS64.TRYWAIT P0, [R3+URZ+0x228a0], R8 ;  /* 0x0228a008030075a7 */ /* 0x000ea2000800017f */
[----:B0-----:R-:W-:-:S04]  /*14d00*/  LOP3.LUT R9, R9, 0x7f, RZ, 0xc0, !PT ;  /* 0x0000007f09097812 */ /* 0x001fc800078ec0ff */
[----:B------:R-:W-:Y:S01]  /*14d10*/  ISETP.NE.AND P1, PT, R9, RZ, PT ;  /* 0x000000ff0900720c */ /* 0x000fe20003f25270 */
[----:B--2---:R-:W-:-:S12]  /*14d20*/  @!P0 BRA `(.L_x_5351) ;  /* 0x00000070003c8947 */ /* 0x004fd80003800000 */
.L_x_5524:
[----:B------:R-:W-:Y:S05]  /*14d30*/  BSYNC B2 ;  /* 0x0000000000027941 */ /* 0x000fea0003800000 */
.L_x_5350:
[----:B------:R-:W-:Y:S04]  /*14d40*/  BSSY B2, `(.L_x_5352) ;  /* 0x0000009000027945 */ /* 0x000fe80003800000 */
[----:B------:R-:W-:Y:S05]  /*14d50*/  @P1 BRA `(.L_x_5353) ;  /* 0x00000000001c1947 */ /* 0x000fea0003800000 */
[----:B-1----:R-:W1:Y:S01]  /*14d60*/  S2R R10, SR_TID.X ;  /* 0x00000000000a7919 */ /* 0x002e620000002100 */
[----:B------:R-:W-:-:S04]  /*14d70*/  IMAD.MOV.U32 R9, RZ, RZ, 0x3000 ;  /* 0x00003000ff097424 */ /* 0x000fc800078e00ff */
[----:B------:R2:W-:Y:S01]  /*14d80*/  SYNCS.ARRIVE.TRANS64 RZ, [R3+URZ+0x22890], R9 ;  /* 0x0228900903ff79a7 */ /* 0x0005e2000800003f */
[----:B-1----:R-:W-:-:S04]  /*14d90*/  LOP3.LUT R10, R10, 0x1f, RZ, 0xc0, !PT ;  /* 0x0000001f0a0a7812 */ /* 0x002fc800078ec0ff */
[----:B------:R-:W-:-:S13]  /*14da0*/  ISETP.NE.AND P0, PT, R10, RZ, PT ;  /* 0x000000ff0a00720c */ /* 0x000fda0003f05270 */
[----:B--2---:R-:W-:Y:S05]  /*14db0*/  @!P0 BRA `(.L_x_5353) ;  /* 0x0000000000048947 */ /* 0x004fea0003800000 */
[----:B------:R-:W-:Y:S01]  /*14dc0*/  BPT.TRAP 0x1 ;  /* 0x000000040000795c */ /* 0x000fe20000300000 */
.L_x_5353:
[----:B------:R-:W-:Y:S05]  /*14dd0*/  BSYNC B2 ;  /* 0x0000000000027941 */ /* 0x000fea0003800000 */
.L_x_5352:
[----:B------:R-:W-:Y:S01]  /*14de0*/  IMAD.MOV.U32 R14, RZ, RZ, RZ ;  /* 0x000000ffff0e7224 */ /* 0x000fe200078e00ff */
[----:B------:R-:W-:Y:S01]  /*14df0*/  UIADD3 UR4, UP0, UR38, 0x570, URZ ;  /* 0x0000057026047890 */ /* 0x000fe2000ff1e03f */
[----:B------:R-:W-:Y:S01]  /*14e00*/  IMAD R9, R2, 0x60, R0 ;  /* 0x0000006002097824 */ /* 0x000fe200078e0200 */
[----:B------:R-:W-:Y:S01]  /*14e10*/  PLOP3.LUT P0, PT, PT, PT, PT, 0x80, 0x0 ;  /* 0x000000000000781c */ /* 0x000fe20003f0f070 */
[----:B-1----:R-:W-:Y:S01]  /*14e20*/  IMAD R10, R24, 0x3000, R22 ;  /* 0x00003000180a7824 */ /* 0x002fe200078e0216 */
[----:B------:R-:W-:Y:S01]  /*14e30*/  R2UR UR10, R14 ;  /* 0x000000000e0a72ca */ /* 0x000fe200000e0000 */
[----:B------:R-:W-:Y:S01]  /*14e40*/  VIADD R9, R9, 0xffffffa0 ;  /* 0xffffffa009097836 */ /* 0x000fe20000000000 */
[----:B------:R-:W-:Y:S01]  /*14e50*/  UIADD3.X UR5, URZ, UR39, URZ, UP0, !UPT ;  /* 0x000000273f057290 */ /* 0x000fe200087fe43f */
[----:B------:R-:W-:Y:S01]  /*14e60*/  VIADD R10, R10, 0x1c400 ;  /* 0x0001c4000a0a7836 */ /* 0x000fe20000000000 */
[----:B------:R-:W-:Y:S01]  /*14e70*/  UMOV UR6, 0x0 ;  /* 0x0000000000067882 */ /* 0x000fe20000000000 */
[----:B------:R-:W-:Y:S01]  /*14e80*/  VIADD R11, R3, 0x22890 ;  /* 0x00022890030b7836 */ /* 0x000fe20000000000 */
[----:B------:R-:W-:-:S09]  /*14e90*/  UMOV UR7, 0x12f00000 ;  /* 0x12f0000000077882 */ /* 0x000fd20000000000 */
.L_x_5354:
        /* <DEDUP_REMOVED lines=13> */
.L_x_5525:
[----:B------:R-:W-:Y:S05]  /*14f70*/  BSYNC B2 ;  /* 0x0000000000027941 */ /* 0x000fea0003800000 */
.L_x_5355:
[----:B------:R-:W-:Y:S01]  /*14f80*/  BSSY B2, `(.L_x_5357) ;  /* 0x000000b000027945 */ /* 0x000fe20003800000 */
[----:B------:R-:W-:Y:S01]  /*14f90*/  IMAD.MOV.U32 R12, RZ, RZ, 0x0 ;  /* 0x00000000ff0c7424 */ /* 0x000fe200078e00ff */
[----:B------:R-:W-:Y:S02]  /*14fa0*/  MOV R13, 0x12f00000 ;  /* 0x12f00000000d7802 */ /* 0x000fe40000000f00 */
[----:B------:R-:W-:Y:S05]  /*14fb0*/  @P1 BRA `(.L_x_5358) ;  /* 0x00000000001c1947 */ /* 0x000fea0003800000 */
[----:B------:R-:W2:Y:S01]  /*14fc0*/  S2R R10, SR_TID.X ;  /* 0x00000000000a7919 */ /* 0x000ea20000002100 */
[----:B01----:R-:W-:-:S04]  /*14fd0*/  IMAD.MOV.U32 R8, RZ, RZ, 0xc000 ;  /* 0x0000c000ff087424 */ /* 0x003fc800078e00ff */
[----:B------:R3:W-:Y:S01]  /*14fe0*/  SYNCS.ARRIVE.TRANS64 RZ, [R3+URZ+0x228b0], R8 ;  /* 0x0228b00803ff79a7 */ /* 0x0007e2000800003f */
[----:B--2---:R-:W-:-:S04]  /*14ff0*/  LOP3.LUT R10, R10, 0x1f, RZ, 0xc0, !PT ;  /* 0x0000001f0a0a7812 */ /* 0x004fc800078ec0ff */
[----:B------:R-:W-:-:S13]  /*15000*/  ISETP.NE.AND P0, PT, R10, RZ, PT ;  /* 0x000000ff0a00720c */ /* 0x000fda0003f05270 */
[----:B---3--:R-:W-:Y:S05]  /*15010*/  @!P0 BRA `(.L_x_5358) ;  /* 0x0000000000048947 */ /* 0x008fea0003800000 */
[----:B------:R-:W-:Y:S01]  /*15020*/  BPT.TRAP 0x1 ;  /* 0x000000040000795c */ /* 0x000fe20000300000 */
.L_x_5358:
[----:B------:R-:W-:Y:S05]  /*15030*/  BSYNC B2 ;  /* 0x0000000000027941 */ /* 0x000fea0003800000 */
.L_x_5357:
        /* <DEDUP_REMOVED lines=9> */
.L_x_5359:
        /* <DEDUP_REMOVED lines=15> */
.L_x_5360:
        /* <DEDUP_REMOVED lines=15> */
.L_x_5361:
        /* <DEDUP_REMOVED lines=15> */
.L_x_5362:
        /* <DEDUP_REMOVED lines=10> */
.L_x_5349:
[----:B------:R-:W-:Y:S05]  /*15440*/  BSYNC B1 ;  /* 0x0000000000017941 */ /* 0x000fea0003800000 */
.L_x_5348:
[----:B------:R-:W-:Y:S01]  /*15450*/  VIADD R11, R2, 0xfffffffe ;  /* 0xfffffffe020b7836 */ /* 0x000fe20000000000 */
[----:B------:R-:W-:Y:S02]  /*15460*/  IADD3 R24, R24, 0x1, RZ ;  /* 0x0000000118187810 */ /* 0x000fe40007ffe0ff */
[----:B------:R-:W-:Y:S02]  /*15470*/  PLOP3.LUT P0, PT, PT, PT, PT, 0x8, 0x0 ;  /* 0x000000000000781c */ /* 0x000fe40003f0e170 */
[----:B------:R-:W-:Y:S02]  /*15480*/  ISETP.GE.AND P2, PT, R11, R7, PT ;  /* 0x000000070b00720c */ /* 0x000fe40003f46270 */
[----:B------:R-:W-:-:S04]  /*15490*/  ISETP.NE.AND P1, PT, R24, 0x2, PT ;  /* 0x000000021800780c */ /* 0x000fc80003f25270 */
[----:B------:R-:W-:Y:S02]  /*154a0*/  SEL R2, RZ, 0x1, P1 ;  /* 0x00000001ff027807 */ /* 0x000fe40000800000 */
[----:B------:R-:W-:Y:S02]  /*154b0*/  SEL R24, R24, RZ, P1 ;  /* 0x000000ff18187207 */ /* 0x000fe40000800000 */
[----:B------:R-:W-:-:S03]  /*154c0*/  LOP3.LUT R27, R27, R2, RZ, 0x3c, !PT ;  /* 0x000000021b1b7212 */ /* 0x000fc600078e3cff */
[----:B------:R-:W-:Y:S05]  /*154d0*/  @!P2 BRA `(.L_x_5342) ;  /* 0x000000080010a947 */ /* 0x000fea0003800000 */
.L_x_5378:
[----:B------:R-:W-:Y:S05]  /*154e0*/  YIELD ;  /* 0x0000000000007946 */ /* 0x000fea0003800000 */
[----:B------:R-:W-:Y:S04]  /*154f0*/  BSSY B1, `(.L_x_5363) ;  /* 0x000007a000017945 */ /* 0x000fe80003800000 */
[----:B------:R-:W-:Y:S05]  /*15500*/  @!P6 BRA `(.L_x_5364) ;  /* 0x0000000400e0e947 */ /* 0x000fea0003800000 */
[----:B------:R-:W-:Y:S01]  /*15510*/  IMAD R8, R24, 0x8, R22 ;  /* 0x0000000818087824 */ /* 0x000fe200078e0216 */
[----:B------:R-:W-:Y:S01]  /*15520*/  SHF.L.U32 R2, R27, 0x1f, RZ ;  /* 0x0000001f1b027819 */ /* 0x000fe200000006ff */
[----:B0-----:R-:W0:Y:S01]  /*15530*/  S2R R3, SR_TID.X ;  /* 0x0000000000037919 */ /* 0x001e220000002100 */
[----:B------:R-:W-:Y:S02]  /*15540*/  BSSY B2, `(.L_x_5365) ;  /* 0x0000005000027945 */ /* 0x000fe40003800000 */
[----:B------:R-:W2:Y:S01]  /*15550*/  SYNCS.PHASECHK.TRANS64.TRYWAIT P1, [R8+URZ+0x228a0], R2 ;  /* 0x0228a002080075a7 */ /* 0x000ea2000802017f */
[----:B0-----:R-:W-:-:S04]  /*15560*/  LOP3.LUT R3, R3, 0x7f, RZ, 0xc0, !PT ;  /* 0x0000007f03037812 */ /* 0x001fc800078ec0ff */
[----:B------:R-:W-:Y:S01]  /*15570*/  ISETP.NE.AND P2, PT, R3, RZ, PT ;  /* 0x000000ff0300720c */ /* 0x000fe20003f45270 */
[----:B--2---:R-:W-:-:S12]  /*15580*/  @!P1 BRA `(.L_x_5366) ;  /* 0x00000068004c9947 */ /* 0x004fd80003800000 */
.L_x_5526:
[----:B------:R-:W-:Y:S05]  /*15590*/  BSYNC B2 ;  /* 0x0000000000027941 */ /* 0x000fea0003800000 */
.L_x_5365:
[----:B------:R-:W-:Y:S04]  /*155a0*/  BSSY B2, `(.L_x_5367) ;  /* 0x0000009000027945 */ /* 0x000fe80003800000 */
[----:B------:R-:W-:Y:S05]  /*155b0*/  @P2 BRA `(.L_x_5368) ;  /* 0x00000000001c2947 */ /* 0x000fea0003800000 */
[----:B------:R-:W2:Y:S01]  /*155c0*/  S2R R9, SR_TID.X ;  /* 0x0000000000097919 */ /* 0x000ea20000002100 */
[----:B------:R-:W-:-:S04]  /*155d0*/  IMAD.MOV.U32 R3, RZ, RZ, 0x3000 ;  /* 0x00003000ff037424 */ /* 0x000fc800078e00ff */
[----:B------:R3:W-:Y:S01]  /*155e0*/  SYNCS.ARRIVE.TRANS64 RZ, [R8+URZ+0x22890], R3 ;  /* 0x0228900308ff79a7 */ /* 0x0007e2000800003f */
[----:B--2---:R-:W-:-:S04]  /*155f0*/  LOP3.LUT R9, R9, 0x1f, RZ, 0xc0, !PT ;  /* 0x0000001f09097812 */ /* 0x004fc800078ec0ff */
[----:B------:R-:W-:-:S13]  /*15600*/  ISETP.NE.AND P1, PT, R9, RZ, PT ;  /* 0x000000ff0900720c */ /* 0x000fda0003f25270 */
[----:B---3--:R-:W-:Y:S05]  /*15610*/  @!P1 BRA `(.L_x_5368) ;  /* 0x0000000000049947 */ /* 0x008fea0003800000 */
[----:B------:R-:W-:Y:S01]  /*15620*/  BPT.TRAP 0x1 ;  /* 0x000000040000795c */ /* 0x000fe20000300000 */
.L_x_5368:
[----:B------:R-:W-:Y:S05]  /*15630*/  BSYNC B2 ;  /* 0x0000000000027941 */ /* 0x000fea0003800000 */
.L_x_5367:
        /* <DEDUP_REMOVED lines=10> */
[----:B------:R-:W-:-:S10]  /*156e0*/  UMOV UR7, 0x12f00000 ;  /* 0x12f0000000077882 */ /* 0x000fd40000000000 */
.L_x_5369:
        /* <DEDUP_REMOVED lines=13> */
.L_x_5527:
[----:B------:R-:W-:Y:S05]  /*157c0*/  BSYNC B2 ;  /* 0x0000000000027941 */ /* 0x000fea0003800000 */
.L_x_5370:
[----:B------:R-:W-:Y:S01]  /*157d0*/  BSSY B2, `(.L_x_5372) ;  /* 0x000000b000027945 */ /* 0x000fe20003800000 */
[----:B01----:R-:W-:Y:S01]  /*157e0*/  MOV R2, 0x0 ;  /* 0x0000000000027802 */ /* 0x003fe20000000f00 */
[----:B------:R-:W-:Y:S02]  /*157f0*/  IMAD.MOV.U32 R3, RZ, RZ, 0x12f00000 ;  /* 0x12f00000ff037424 */ /* 0x000fe400078e00ff */
[----:B------:R-:W-:Y:S05]  /*15800*/  @P2 BRA `(.L_x_5373) ;  /* 0x00000000001c2947 */ /* 0x000fea0003800000 */
[----:B------:R-:W0:Y:S01]  /*15810*/  S2R R13, SR_TID.X ;  /* 0x00000000000d7919 */ /* 0x000e220000002100 */
[----:B------:R-:W-:-:S04]  /*15820*/  IMAD.MOV.U32 R9, RZ, RZ, 0xc000 ;  /* 0x0000c000ff097424 */ /* 0x000fc800078e00ff */
[----:B------:R1:W-:Y:S01]  /*15830*/  SYNCS.ARRIVE.TRANS64 RZ, [R8+URZ+0x228b0], R9 ;  /* 0x0228b00908ff79a7 */ /* 0x0003e2000800003f */
[----:B0-----:R-:W-:-:S04]  /*15840*/  LOP3.LUT R13, R13, 0x1f, RZ, 0xc0, !PT ;  /* 0x0000001f0d0d7812 */ /* 0x001fc800078ec0ff */
[----:B------:R-:W-:-:S13]  /*15850*/  ISETP.NE.AND P1, PT, R13, RZ, PT ;  /* 0x000000ff0d00720c */ /* 0x000fda0003f25270 */
[----:B-1----:R-:W-:Y:S05]  /*15860*/  @!P1 BRA `(.L_x_5373) ;  /* 0x0000000000049947 */ /* 0x002fea0003800000 */
[----:B------:R-:W-:Y:S01]  /*15870*/  BPT.TRAP 0x1 ;  /* 0x000000040000795c */ /* 0x000fe20000300000 */
.L_x_5373:
[----:B------:R-:W-:Y:S05]  /*15880*/  BSYNC B2 ;  /* 0x0000000000027941 */ /* 0x000fea0003800000 */
.L_x_5372:
        /* <DEDUP_REMOVED lines=9> */
.L_x_5374:
        /* <DEDUP_REMOVED lines=15> */
.L_x_5375:
        /* <DEDUP_REMOVED lines=15> */
.L_x_5376:
        /* <DEDUP_REMOVED lines=15> */
.L_x_5377:
        /* <DEDUP_REMOVED lines=10> */
.L_x_5364:
[----:B------:R-:W-:Y:S05]  /*15c90*/  BSYNC B1 ;  /* 0x0000000000017941 */ /* 0x000fea0003800000 */
.L_x_5363:
        /* <DEDUP_REMOVED lines=8> */
.L_x_5342:
[----:B------:R-:W-:Y:S05]  /*15d20*/  BSYNC B0 ;  /* 0x0000000000007941 */ /* 0x000fea0003800000 */
.L_x_5341:
[----:B------:R-:W2:Y:S01]  /*15d30*/  LDC R0, c[0x0][0x448] ;  /* 0x00011200ff007b82 */ /* 0x000ea20000000800 */
[----:B------:R-:W-:Y:S01]  /*15d40*/  LEA R2, R17, 0x7f, 0x7 ;  /* 0x0000007f11027811 */ /* 0x000fe200078e38ff */
[----:B------:R-:W-:Y:S05]  /*15d50*/  @!P0 WARPSYNC.ALL ;  /* 0x0000000000008948 */ /* 0x000fea0003800000 */
[----:B------:R-:W-:Y:S01]  /*15d60*/  BSSY B7, `(.L_x_5379) ;  /* 0x0000367000077945 */ /* 0x000fe20003800000 */
[----:B------:R-:W-:Y:S01]  /*15d70*/  @!P0 BAR.SYNC.DEFER_BLOCKING 0xc, 0x180 ;  /* 0x0306000000008b1d */ /* 0x000fe20000010000 */
[----:B--2---:R-:W-:-:S13]  /*15d80*/  ISETP.NE.AND P1, PT, R0, 0x1, PT ;  /* 0x000000010000780c */ /* 0x004fda0003f25270 */
[----:B0-----:R-:W0:Y:S08]  /*15d90*/  @P1 LDC R3, c[0x0][0x44c] ;  /* 0x00011300ff031b82 */ /* 0x001e300000000800 */
[----:B------:R-:W2:Y:S01]  /*15da0*/  @P1 LDC R0, c[0x0][0x450] ;  /* 0x00011400ff001b82 */ /* 0x000ea20000000800 */
[----:B0-----:R-:W-:-:S05]  /*15db0*/  @P1 IMAD.HI.U32 R3, R2, R3, RZ ;  /* 0x0000000302031227 */ /* 0x001fca00078e00ff */
[----:B--2---:R-:W-:-:S05]  /*15dc0*/  @P1 SHF.R.U32.HI R2, RZ, R0, R3 ;  /* 0x00000000ff021219 */ /* 0x004fca0000011603 */
[----:B------:R-:W-:-:S04]  /*15dd0*/  IMAD.IADD R2, R4, 0x1, R2 ;  /* 0x0000000104027824 */ /* 0x000fc800078e0202 */
[----:B------:R-:W-:-:S05]  /*15de0*/  IMAD.HI R2, R2, 0x2aaaaaab, RZ ;  /* 0x2aaaaaab02027827 */ /* 0x000fca00078e02ff */
        /* <DEDUP_REMOVED lines=12> */
[----:B------:R-:W2:Y:S01]  /*15eb0*/  LDC.64 R2, c[0x0][0xc60] ;  /* 0x00031800ff027b82 */ /* 0x000ea20000000a00 */
[----:B------:R-:W0:Y:S02]  /*15ec0*/  FLO.U32 R0, UR4 ;  /* 0x0000000400007d00 */ /* 0x000e2400080e0000 */
[----:B0-----:R-:W-:-:S06]  /*15ed0*/  ISETP.EQ.U32.AND P0, PT, R0, R5, PT ;  /* 0x000000050000720c */ /* 0x001fcc0003f02070 */
        /* <DEDUP_REMOVED lines=8> */
.L_x_5380:
        /* <DEDUP_REMOVED lines=13> */
[----:B-1----:R-:W-:-:S02]  /*16030*/  IMAD.U32 R10, RZ, RZ, UR4 ;  /* 0x00000004ff0a7e24 */ /* 0x002fc4000f8e00ff */
[----:B------:R-:W-:Y:S02]  /*16040*/  IMAD.U32 R11, RZ, RZ, UR5 ;  /* 0x00000005ff0b7e24 */ /* 0x000fe4000f8e00ff */
[----:B------:R-:W-:Y:S02]  /*16050*/  IMAD.MOV.U32 R8, RZ, RZ, 0x70 ;  /* 0x00000070ff087424 */ /* 0x000fe400078e00ff */
[----:B------:R-:W-:Y:S02]  /*16060*/  IMAD.MOV.U32 R12, RZ, RZ, 0x1 ;  /* 0x00000001ff0c7424 */ /* 0x000fe400078e00ff */
[----:B------:R-:W-:-:S07]  /*16070*/  IMAD.MOV.U32 R13, RZ, RZ, RZ ;  /* 0x000000ffff0d7224 */ /* 0x000fce00078e00ff */
[----:B------:R-:W-:-:S07]  /*16080*/  LEPC R20, `(.L_x_5383) ;  /* 0x000000001014794e */ /* 0x000fce0000000000 */
[----:B0-----:R-:W-:Y:S05]  /*16090*/  CALL.ABS.NOINC R2 ;  /* 0x0000000002007343 */ /* 0x001fea0003c00000 */
.L_x_5383:
[----:B------:R-:W-:Y:S05]  /*160a0*/  BSYNC B6 ;  /* 0x0000000000067941 */ /* 0x000fea0003800000 */
.L_x_5382:
[----:B------:R-:W-:Y:S01]  /*160b0*/  IADD3 R0, R22, 0x400, RZ ;  /* 0x0000040016007810 */ /* 0x000fe20007ffe0ff */
[----:B------:R-:W-:Y:S03]  /*160c0*/  BSSY B6, `(.L_x_5384) ;  /* 0x0000022000067945 */ /* 0x000fe60003800000 */
[----:B------:R-:W-:-:S13]  /*160d0*/  LOP3.LUT P0, RZ, R0, 0x3ff, RZ, 0xc0, !PT ;  /* 0x000003ff00ff7812 */ /* 0x000fda000780c0ff */
[----:B------:R-:W-:Y:S05]  /*160e0*/  @!P0 BRA `(.L_x_5385) ;  /* 0x00000000007c8947 */ /* 0x000fea0003800000 */
[----:B------:R-:W-:Y:S01]  /*160f0*/  MOV R34, 0x0 ;  /* 0x0000000000227802 */ /* 0x000fe20000000f00 */
[----:B------:R-:W-:Y:S01]  /*16100*/  ULDC.64 UR6, c[0x4][0x98] ;  /* 0x0100260000067ab9 */ /* 0x000fe20000000a00 */
[----:B------:R-:W-:Y:S01]  /*16110*/  ULDC.64 UR8, c[0x4][0xa0] ;  /* 0x0100280000087ab9 */ /* 0x000fe20000000a00 */
[----:B------:R-:W-:Y:S01]  /*16120*/  ULDC.64 UR4, c[0x4][0x10] ;  /* 0x0100040000047ab9 */ /* 0x000fe20000000a00 */
[----:B------:R0:W2:Y:S01]  /*16130*/  LDC.64 R2, c[0x4][R34] ;  /* 0x0100000022027b82 */ /* 0x0000a20000000a00 */
[----:B------:R-:W-:Y:S01]  /*16140*/  IMAD.U32 R4, RZ, RZ, UR6 ;  /* 0x00000006ff047e24 */ /* 0x000fe2000f8e00ff */
[----:B------:R-:W-:Y:S01]  /*16150*/  MOV R8, 0x70 ;  /* 0x0000007000087802 */ /* 0x000fe20000000f00 */
[----:B------:R-:W-:Y:S02]  /*16160*/  IMAD.U32 R5, RZ, RZ, UR7 ;  /* 0x00000007ff057e24 */ /* 0x000fe4000f8e00ff */
[----:B------:R-:W-:Y:S02]  /*16170*/  IMAD.U32 R6, RZ, RZ, UR8 ;  /* 0x00000008ff067e24 */ /* 0x000fe4000f8e00ff */
[----:B------:R-:W-:-:S02]  /*16180*/  IMAD.U32 R7, RZ, RZ, UR9 ;  /* 0x00000009ff077e24 */ /* 0x000fc4000f8e00ff */
[----:B-1----:R-:W-:Y:S02]  /*16190*/  IMAD.U32 R10, RZ, RZ, UR4 ;  /* 0x00000004ff0a7e24 */ /* 0x002fe4000f8e00ff */
[----:B------:R-:W-:Y:S02]  /*161a0*/  IMAD.U32 R11, RZ, RZ, UR5 ;  /* 0x00000005ff0b7e24 */ /* 0x000fe4000f8e00ff */
[----:B------:R-:W-:Y:S02]  /*161b0*/  IMAD.MOV.U32 R12, RZ, RZ, 0x1 ;  /* 0x00000001ff0c7424 */ /* 0x000fe400078e00ff */
[----:B0-----:R-:W-:-:S07]  /*161c0*/  IMAD.MOV.U32 R13, RZ, RZ, RZ ;  /* 0x000000ffff0d7224 */ /* 0x001fce00078e00ff */
[----:B------:R-:W-:-:S07]  /*161d0*/  LEPC R20, `(.L_x_5386) ;  /* 0x000000001014794e */ /* 0x000fce0000000000 */
[----:B--2---:R-:W-:Y:S05]  /*161e0*/  CALL.ABS.NOINC R2 ;  /* 0x0000000002007343 */ /* 0x004fea0003c00000 */
.L_x_5386:
        /* <DEDUP_REMOVED lines=15> */
.L_x_5385:
[----:B------:R-:W-:Y:S05]  /*162e0*/  BSYNC B6 ;  /* 0x0000000000067941 */ /* 0x000fea0003800000 */
.L_x_5384:
[----:B------:R-:W2:Y:S01]  /*162f0*/  LDL R34, [R1+0x10] ;  /* 0x0000100001227983 */ /* 0x000ea20000100800 */
[----:B------:R-:W-:Y:S01]  /*16300*/  ULDC.64 UR4, c[0x0][0x9f8] ;  /* 0x00027e0000047ab9 */ /* 0x000fe20000000a00 */
[----:B------:R-:W0:Y:S01]  /*16310*/  LDC R9, c[0x0][0x430] ;  /* 0x00010c00ff097b82 */ /* 0x000e220000000800 */
[----:B------:R-:W-:Y:S01]  /*16320*/  ISETP.NE.U32.AND P0, PT, RZ, UR4, PT ;  /* 0x00000004ff007c0c */ /* 0x000fe2000bf05070 */
[----:B------:R-:W3:Y:S03]  /*16330*/  LDL R20, [R1+0x40] ;  /* 0x0000400001147983 */ /* 0x000ee60000100800 */
[----:B------:R-:W-:Y:S01]  /*16340*/  ISETP.NE.AND.EX P0, PT, RZ, UR5, PT, P0 ;  /* 0x00000005ff007c0c */ /* 0x000fe2000bf05300 */
[----:B------:R-:W4:-:S12]  /*16350*/  S2R R21, SR_TID.X ;  /* 0x0000000000157919 */ /* 0x000f180000002100 */
[----:B------:R-:W-:Y:S01]  /*16360*/  @P0 IADD3 R2, P1, R28, UR4, RZ ;  /* 0x000000041c020c10 */ /* 0x000fe2000ff3e0ff */
[----:B------:R-:W-:Y:S01]  /*16370*/  IMAD.MOV.U32 R36, RZ, RZ, RZ ;  /* 0x000000ffff247224 */ /* 0x000fe200078e00ff */
[----:B-1----:R-:W1:Y:S01]  /*16380*/  S2R R10, SR_TID.X ;  /* 0x00000000000a7919 */ /* 0x002e620000002100 */
[----:B------:R-:W-:Y:S01]  /*16390*/  LOP3.LUT R23, R23, 0xffffffdf, RZ, 0xc0, !PT ;  /* 0xffffffdf17177812 */ /* 0x000fe200078ec0ff */
[----:B------:R-:W-:Y:S01]  /*163a0*/  ULDC UR4, c[0x0][0x320] ;  /* 0x0000c80000047ab9 */ /* 0x000fe20000000800 */
[----:B------:R-:W-:-:S05]  /*163b0*/  @P0 IADD3.X R3, R32, UR5, RZ, P1, !PT ;  /* 0x0000000520030c10 */ /* 0x000fca0008ffe4ff */
[----:B------:R1:W3:Y:S01]  /*163c0*/  @P0 LDG.E R29, desc[UR40][R2.64] ;  /* 0x00000028021d0981 */ /* 0x0002e2000c1e1900 */
[----:B----4-:R-:W-:-:S04]  /*163d0*/  LOP3.LUT R21, R21, 0x7f, RZ, 0xc0, !PT ;  /* 0x0000007f15157812 */ /* 0x010fc800078ec0ff */
[----:B------:R-:W-:Y:S02]  /*163e0*/  SHF.R.U32.HI R0, RZ, 0x3, R21 ;  /* 0x00000003ff007819 */ /* 0x000fe40000011615 */
[----:B------:R-:W4:Y:S01]  /*163f0*/  S2R R21, SR_TID.X ;  /* 0x0000000000157919 */ /* 0x000f220000002100 */
[----:B0-----:R-:W-:-:S13]  /*16400*/  ISETP.NE.AND P1, PT, R9, 0x1, PT ;  /* 0x000000010900780c */ /* 0x001fda0003f25270 */
[----:B------:R-:W0:Y:S08]  /*16410*/  @P1 LDC R4, c[0x0][0x434] ;  /* 0x00010d00ff041b82 */ /* 0x000e300000000800 */
[----:B-1----:R-:W1:Y:S01]  /*16420*/  @P1 LDC R2, c[0x0][0x438] ;  /* 0x00010e00ff021b82 */ /* 0x002e620000000800 */
[----:B----4-:R-:W-:-:S05]  /*16430*/  IMAD.SHL.U32 R21, R21, 0x10, RZ ;  /* 0x0000001015157824 */ /* 0x010fca00078e00ff */
[----:B------:R-:W-:Y:S01]  /*16440*/  LOP3.LUT R21, R0, 0x70, R21, 0xf8, !PT ;  /* 0x0000007000157812 */ /* 0x000fe200078ef815 */
[----:B------:R-:W-:-:S05]  /*16450*/  IMAD.SHL.U32 R10, R10, 0x8, RZ ;  /* 0x000000080a0a7824 */ /* 0x000fca00078e00ff */
[----:B------:R-:W-:Y:S01]  /*16460*/  LOP3.LUT R10, R10, 0x38, RZ, 0xc0, !PT ;  /* 0x000000380a0a7812 */ /* 0x000fe200078ec0ff */
[----:B------:R-:W-:Y:S01]  /*16470*/  UMOV UR5, 0xffffffff ;  /* 0xffffffff00057882 */ /* 0x000fe20000000000 */
[----:B--2---:R-:W-:-:S04]  /*16480*/  VIADD R0, R34, 0xffffffff ;  /* 0xffffffff22007836 */ /* 0x004fc80000000000 */
[----:B------:R-:W-:-:S05]  /*16490*/  IMAD R6, R0, 0x60, R21 ;  /* 0x0000006000067824 */ /* 0x000fca00078e0215 */
[C---:B------:R-:W-:Y:S02]  /*164a0*/  ISETP.GE.AND P0, PT, R6.reuse, R33, PT ;  /* 0x000000210600720c */ /* 0x040fe40003f06270 */
[----:B------:R-:W-:Y:S02]  /*164b0*/  IADD3 R37, R6, R31, RZ ;  /* 0x0000001f06257210 */ /* 0x000fe40007ffe0ff */
[----:B------:R-:W-:-:S03]  /*164c0*/  ISETP.GT.U32.OR P0, PT, R21, 0x5f, P0 ;  /* 0x0000005f1500780c */ /* 0x000fc60000704470 */
[----:B0-----:R-:W-:-:S04]  /*164d0*/  @P1 IMAD.HI.U32 R3, R37, R4, RZ ;  /* 0x0000000425031227 */ /* 0x001fc800078e00ff */
[----:B------:R-:W-:Y:S01]  /*164e0*/  IMAD.MOV.U32 R8, RZ, RZ, R37 ;  /* 0x000000ffff087224 */ /* 0x000fe200078e0025 */
[----:B-1----:R-:W-:-:S05]  /*164f0*/  @P1 SHF.R.U32.HI R8, RZ, R2, R3 ;  /* 0x00000002ff081219 */ /* 0x002fca0000011603 */
[----:B------:R-:W0:Y:S08]  /*16500*/  @!P0 LDC.64 R2, c[0x0][0x428] ;  /* 0x00010a00ff028b82 */ /* 0x000e300000000a00 */
[----:B------:R-:W1:Y:S01]  /*16510*/  @!P0 LDC.64 R4, c[0x0][0x418] ;  /* 0x00010600ff048b82 */ /* 0x000e620000000a00 */
[--C-:B------:R-:W-:Y:S01]  /*16520*/  @!P0 SHF.R.S32.HI R7, RZ, 0x1f, R8.reuse ;  /* 0x0000001fff078819 */ /* 0x100fe20000011408 */
[----:B------:R-:W-:Y:S01]  /*16530*/  @!P0 IMAD.MOV.U32 R6, RZ, RZ, R8 ;  /* 0x000000ffff068224 */ /* 0x000fe200078e0008 */
        /* <DEDUP_REMOVED lines=14> */
[----:B------:R-:W-:Y:S02]  /*16620*/  @P0 LOP3.LUT R23, R23, 0x40, RZ, 0xfc, !PT ;  /* 0x0000004017170812 */ /* 0x000fe400078efcff */
[----:B-1----:R-:W-:-:S04]  /*16630*/  SHF.L.U32 R20, R20, 0x3, RZ ;  /* 0x0000000314147819 */ /* 0x002fc800000006ff */
        /* <DEDUP_REMOVED lines=18> */
.L_x_5530:
[----:B------:R-:W-:Y:S02]  /*16760*/  SHF.R.S32.HI R28, RZ, 0x1f, R18 ;  /* 0x0000001fff1c7819 */ /* 0x000fe40000011412 */
[----:B------:R-:W-:Y:S01]  /*16770*/  SEL R7, RZ, 0x1, P1 ;  /* 0x00000001ff077807 */ /* 0x000fe20000800000 */
[----:B------:R-:W-:Y:S06]  /*16780*/  @!P0 BRA `(.L_x_5388) ;  /* 0x0000000000048947 */ /* 0x000fec0003800000 */
[----:B------:R-:W-:Y:S01]  /*16790*/  BPT.TRAP 0x1 ;  /* 0x000000040000795c */ /* 0x000fe20000300000 */
.L_x_5388:
[----:B------:R-:W-:Y:S01]  /*167a0*/  IMAD R33, R0, -0x60, R33 ;  /* 0xffffffa000217824 */ /* 0x000fe200078e0221 */
[----:B------:R-:W-:Y:S01]  /*167b0*/  SHF.L.U32 R0, R26, 0x1f, RZ ;  /* 0x0000001f1a007819 */ /* 0x000fe200000006ff */
[----:B------:R-:W-:Y:S01]  /*167c0*/  IMAD R32, R25, 0x8, R22 ;  /* 0x0000000819207824 */ /* 0x000fe200078e0216 */
[----:B------:R-:W-:Y:S03]  /*167d0*/  BSSY B0, `(.L_x_5389) ;  /* 0x0000003000007945 */ /* 0x000fe60003800000 */
[----:B------:R-:W0:Y:S02]  /*167e0*/  SYNCS.PHASECHK.TRANS64.TRYWAIT P0, [R32+URZ+0x22840], R0 ;  /* 0x02284000200075a7 */ /* 0x000e24000800017f */
[----:B0-----:R-:W-:Y:S05]  /*167f0*/  @!P0 BRA `(.L_x_5390) ;  /* 0x00000058000c8947 */ /* 0x001fea0003800000 */
.L_x_5531:
[----:B------:R-:W-:Y:S05]  /*16800*/  BSYNC B0 ;  /* 0x0000000000007941 */ /* 0x000fea0003800000 */
.L_x_5389:
        /* <DEDUP_REMOVED lines=69> */
[----:B------:R-:W-:Y:S01]  /*16c60*/  @P0 LEA R6, R5, R22, 0x1 ;  /* 0x0000001605060211 */ /* 0x000fe200078e08ff */
        /* <DEDUP_REMOVED lines=19> */
.L_x_5545:
        /* <DEDUP_REMOVED lines=10> */
.L_x_5392:
        /* <DEDUP_REMOVED lines=11> */
.L_x_5393:
        /* <DEDUP_REMOVED lines=18> */
[----:B------:R0:W-:Y:S04]  /*17010*/  STL [R1+0x20], R5 ;  /* 0x0000200501007387 */ /* 0x0001e80000100800 */
[----:B------:R-:W-:Y:S01]  /*17020*/  IMAD.IADD R35, R0, 0x1, R35 ;  /* 0x0000000100237824 */ /* 0x000fe200078e0223 */
[----:B-----5:R-:W-:-:S02]  /*17030*/  SEL R2, R4, RZ, !P0 ;  /* 0x000000ff04027207 */ /* 0x020fc40004000000 */
[----:B------:R-:W-:Y:S01]  /*17040*/  SHF.R.S32.HI R0, RZ, 0x1f, R3 ;  /* 0x0000001fff007819 */ /* 0x000fe20000011403 */
[C---:B0-----:R-:W-:Y:S02]  /*17050*/  IMAD.WIDE.U32 R4, R3.reuse, UR4, RZ ;  /* 0x0000000403047c25 */ /* 0x041fe4000f8e00ff */
[----:B------:R0:W-:Y:S02]  /*17060*/  STL [R1+0x34], R2 ;  /* 0x0000340201007387 */ /* 0x0001e40000100800 */
[----:B------:R-:W-:Y:S02]  /*17070*/  IMAD R0, R0, UR4, RZ ;  /* 0x0000000400007c24 */ /* 0x000fe4000f8e02ff */
[----:B------:R2:W-:Y:S02]  /*17080*/  STL.64 [R1+0x18], R4 ;  /* 0x0000180401007387 */ /* 0x0005e40000100a00 */
[----:B------:R-:W-:Y:S02]  /*17090*/  IMAD R0, R3, UR5, R0 ;  /* 0x0000000503007c24 */ /* 0x000fe4000f8e0200 */
[----:B0-----:R-:W-:-:S03]  /*170a0*/  VIADD R2, R22, 0x18400 ;  /* 0x0001840016027836 */ /* 0x001fc60000000000 */
[----:B------:R-:W-:Y:S02]  /*170b0*/  IADD3 R0, R5, R0, RZ ;  /* 0x0000000005007210 */ /* 0x000fe40007ffe0ff */
[----:B------:R-:W-:-:S03]  /*170c0*/  LOP3.LUT P0, RZ, R2, 0x3ff, RZ, 0xc0, !PT ;  /* 0x000003ff02ff7812 */ /* 0x000fc6000780c0ff */
[----:B------:R2:W-:Y:S10]  /*170d0*/  STL [R1+0x8], R0 ;  /* 0x0000080001007387 */ /* 0x0005f40000100800 */
[----:B--2---:R-:W-:Y:S05]  /*170e0*/  @!P0 BRA `(.L_x_5395) ;  /* 0x0000000000408947 */ /* 0x004fea0003800000 */
        /* <DEDUP_REMOVED lines=16> */
.L_x_5395:
[----:B------:R-:W-:Y:S05]  /*171f0*/  BSYNC B6 ;  /* 0x0000000000067941 */ /* 0x000fea0003800000 */
.L_x_5394:
[----:B------:R-:W2:Y:S01]  /*17200*/  LDL.LU R0, [R1+0x8] ;  /* 0x0000080001007983 */ /* 0x000ea20000300800 */
[----:B------:R-:W-:Y:S01]  /*17210*/  ULDC.64 UR4, c[0x0][0x2d8] ;  /* 0x0000b60000047ab9 */ /* 0x000fe20000000a00 */
[----:B------:R-:W0:Y:S02]  /*17220*/  LDC R7, c[0x0][0x448] ;  /* 0x00011200ff077b82 */ /* 0x000e240000000800 */
[----:B------:R-:W2:Y:S04]  /*17230*/  LDL.LU.64 R2, [R1+0x18] ;  /* 0x0000180001027983 */ /* 0x000ea80000300a00 */
[----:B------:R-:W3:Y:S04]  /*17240*/  LDL.LU R20, [R1+0x34] ;  /* 0x0000340001147983 */ /* 0x000ee80000300800 */
[----:B------:R-:W4:Y:S04]  /*17250*/  LDL.LU R21, [R1+0x20] ;  /* 0x0000200001157983 */ /* 0x000f280000300800 */
[----:B------:R0:W5:Y:S02]  /*17260*/  LDL R8, [R1+0x4] ;  /* 0x0000040001087983 */ /* 0x0001640000100800 */
[----:B0-----:R-:W-:-:S13]  /*17270*/  ISETP.NE.AND P0, PT, R7, 0x1, PT ;  /* 0x000000010700780c */ /* 0x001fda0003f05270 */
[----:B------:R-:W0:Y:S01]  /*17280*/  @P0 LDC R6, c[0x0][0x44c] ;  /* 0x00011300ff060b82 */ /* 0x000e220000000800 */
        /* <DEDUP_REMOVED lines=18> */
[----:B------:R-:W-:-:S04]  /*173b0*/  LOP3.LUT R20, R21, 0x70, R20, 0xf8, !PT ;  /* 0x0000007015147812 */ /* 0x000fc800078ef814 */
[----:B------:R-:W-:Y:S02]  /*173c0*/  LEA R5, R17, R20, 0x7 ;  /* 0x0000001411057211 */ /* 0x000fe400078e38ff */
[----:B------:R2:W5:Y:S03]  /*173d0*/  LDL R20, [R1+0xc] ;  /* 0x00000c0001147983 */ /* 0x0005660000100800 */
[----:B0-----:R-:W-:-:S04]  /*173e0*/  @P0 IMAD.HI.U32 R6, R5, R6, RZ ;  /* 0x0000000605060227 */ /* 0x001fc800078e00ff */
[----:B------:R-:W-:Y:S01]  /*173f0*/  IMAD.MOV.U32 R4, RZ, RZ, R5 ;  /* 0x000000ffff047224 */ /* 0x000fe200078e0005 */
[----:B----4-:R-:W-:Y:S01]  /*17400*/  @P0 SHF.R.U32.HI R4, RZ, R0, R6 ;  /* 0x00000000ff040219 */ /* 0x010fe20000011606 */
        /* <DEDUP_REMOVED lines=24> */
[----:B--2---:R-:W-:Y:S10]  /*17590*/  BRA.DIV UR5, `(.L_x_5396) ;  /* 0x0000005205b87947 */ /* 0x004ff4000b800000 */
[----:B------:R-:W0:Y:S01]  /*175a0*/  SHFL.IDX PT, R3, R0, RZ, 0x181f ;  /* 0x00181fff00037589 */ /* 0x000e2200000e0000 */
[----:B-----5:R-:W-:Y:S02]  /*175b0*/  IMAD R5, R20, R7, RZ ;  /* 0x0000000714057224 */ /* 0x020fe400078e02ff */
[----:B------:R-:W-:Y:S01]  /*175c0*/  IMAD R17, R17, 0x80, R10 ;  /* 0x0000008011117824 */ /* 0x000fe200078e020a */
[----:B------:R-:W2:Y:S03]  /*175d0*/  SHFL.IDX PT, R2, R4, RZ, 0x181f ;  /* 0x00181fff04027589 */ /* 0x000ea600000e0000 */
[C---:B------:R-:W-:Y:S01]  /*175e0*/  VIADD R6, R17.reuse, 0x10 ;  /* 0x0000001011067836 */ /* 0x040fe20000000000 */
[----:B------:R-:W-:-:S13]  /*175f0*/  ISETP.GE.AND P0, PT, R17, R5, PT ;  /* 0x000000051100720c */ /* 0x000fda0003f06270 */
[----:B0-----:R-:W-:-:S04]  /*17600*/  @!P0 LEA R3, P2, R9, R3, 0x1 ;  /* 0x0000000309038211 */ /* 0x001fc800078408ff */
[----:B--2---:R-:W-:-:S04]  /*17610*/  @!P0 IADD3.X R2, RZ, R2, RZ, P2, !PT ;  /* 0x00000002ff028210 */ /* 0x004fc800017fe4ff */
        /* <DEDUP_REMOVED lines=25> */
[----:B------:R-:W-:Y:S02]  /*177b0*/  ISETP.GE.AND P0, PT, R6, R5, PT ;  /* 0x000000050600720c */ /* 0x000fe40003f06270 */
[----:B------:R-:W-:Y:S01]  /*177c0*/  IADD3 R6, R17, 0x40, RZ ;  /* 0x0000004011067810 */ /* 0x000fe20007ffe0ff */
        /* <DEDUP_REMOVED lines=39> */
.L_x_5562:
[----:B------:R-:W-:-:S05]  /*17a40*/  VIADD R17, R17, 0x70 ;  /* 0x0000007011117836 */ /* 0x000fca0000000000 */
[----:B------:R-:W-:-:S13]  /*17a50*/  ISETP.GE.AND P0, PT, R17, R5, PT ;  /* 0x000000051100720c */ /* 0x000fda0003f06270 */
[----:B0-2---:R-:W-:-:S04]  /*17a60*/  @!P0 LEA R2, P2, R9, R0, 0x1 ;  /* 0x0000000009028211 */ /* 0x005fc800078408ff */
[----:B------:R-:W-:-:S05]  /*17a70*/  @!P0 IADD3.X R3, RZ, R4, RZ, P2, !PT ;  /* 0x00000004ff038210 */ /* 0x000fca00017fe4ff */
[----:B------:R-:W-:Y:S01]  /*17a80*/  @!PT LDS RZ, [RZ] ;  /* 0x00000000fffff984 */ /* 0x000fe20000000800 */
[----:B------:R-:W-:Y:S01]  /*17a90*/  @!PT LDS RZ, [RZ] ;  /* 0x00000000fffff984 */ /* 0x000fe20000000800 */
[----:B------:R-:W-:Y:S01]  /*17aa0*/  @!PT LDS RZ, [RZ] ;  /* 0x00000000fffff984 */ /* 0x000fe20000000800 */
[----:B------:R0:W-:Y:S01]  /*17ab0*/  @!P0 LDGSTS.E.BYPASS.LTC128B.128 [R8+0x1bc00], desc[UR40][R2.64], !P1 ;  /* 0x1bc0000002088fae */ /* 0x0001e2000c901d68 */
[----:B------:R-:W-:Y:S01]  /*17ac0*/  PLOP3.LUT P0, PT, PT, PT, PT, 0x80, 0x0 ;  /* 0x000000000000781c */ /* 0x000fe20003f0f070 */
[----:B------:R-:W-:-:S12]  /*17ad0*/  NOP ;  /* 0x0000000000007918 */ /* 0x000fd80000000000 */
.L_x_5397:
        /* <DEDUP_REMOVED lines=18> */
.L_x_5563:
[----:B------:R-:W-:Y:S05]  /*17c00*/  BSYNC B0 ;  /* 0x0000000000007941 */ /* 0x000fea0003800000 */
.L_x_5398:
[----:B------:R-:W2:Y:S02]  /*17c10*/  LDL R0, [R1+0x40] ;  /* 0x0000400001007983 */ /* 0x000ea40000100800 */
[----:B--2---:R-:W-:-:S13]  /*17c20*/  ISETP.NE.AND P0, PT, R0, 0x3, PT ;  /* 0x000000030000780c */ /* 0x004fda0003f05270 */
[----:B------:R-:W-:Y:S05]  /*17c30*/  @!P0 BRA `(.L_x_5400) ;  /* 0x0000000000048947 */ /* 0x000fea0003800000 */
[----:B------:R-:W-:Y:S01]  /*17c40*/  BPT.TRAP 0x1 ;  /* 0x000000040000795c */ /* 0x000fe20000300000 */
.L_x_5400:
[----:B0-----:R-:W-:Y:S01]  /*17c50*/  SHF.L.U32 R3, R26, 0x1f, RZ ;  /* 0x0000001f1a037819 */ /* 0x001fe200000006ff */
[----:B------:R-:W-:Y:S03]  /*17c60*/  BSSY B0, `(.L_x_5401) ;  /* 0x0000003000007945 */ /* 0x000fe60003800000 */
[----:B------:R-:W0:Y:S02]  /*17c70*/  SYNCS.PHASECHK.TRANS64.TRYWAIT P0, [R32+URZ+0x22860], R3 ;  /* 0x02286003200075a7 */ /* 0x000e24000800017f */
[----:B0-----:R-:W-:Y:S05]  /*17c80*/  @!P0 BRA `(.L_x_5402) ;  /* 0x0000005400b48947 */ /* 0x001fea0003800000 */
.L_x_5564:
[----:B------:R-:W-:Y:S05]  /*17c90*/  BSYNC B0 ;  /* 0x0000000000007941 */ /* 0x000fea0003800000 */
.L_x_5401:
[----:B------:R-:W2:Y:S01]  /*17ca0*/  LDL.LU R0, [R1+0x28] ;  /* 0x0000280001007983 */ /* 0x000ea20000300800 */
[----:B------:R-:W-:-:S03]  /*17cb0*/  ULDC.64 UR4, c[0x0][0x328] ;  /* 0x0000ca0000047ab9 */ /* 0x000fc60000000a00 */
[----:B------:R-:W3:Y:S01]  /*17cc0*/  LDL.LU R4, [R1+0x2c] ;  /* 0x00002c0001047983 */ /* 0x000ee20000300800 */
[----:B0-----:R-:W-:-:S04]  /*17cd0*/  IMAD.WIDE.U32 R2, R37, UR4, RZ ;  /* 0x0000000425027c25 */ /* 0x001fc8000f8e00ff */
[----:B--2---:R-:W-:-:S04]  /*17ce0*/  IMAD R0, R0, UR4, RZ ;  /* 0x0000000400007c24 */ /* 0x004fc8000f8e02ff */
        /* <DEDUP_REMOVED lines=25> */
[----:B------:R-:W3:Y:S03]  /*17e80*/  SHFL.IDX PT, R3, R6, RZ, 0x181f ;  /* 0x00181fff06037589 */ /* 0x000ee600000e0000 */
[----:B------:R-:W-:Y:S01]  /*17e90*/  ISETP.LT.OR P4, PT, R33, 0x1, !P1 ;  /* 0x000000012100780c */ /* 0x000fe20004f81670 */
[----:B0-----:R-:W-:-:S05]  /*17ea0*/  IMAD.SHL.U32 R2, R2, 0x8, RZ ;  /* 0x0000000802027824 */ /* 0x001fca00078e00ff */
[----:B------:R-:W-:-:S04]  /*17eb0*/  LOP3.LUT R2, R2, 0x38, RZ, 0xc0, !PT ;  /* 0x0000003802027812 */ /* 0x000fc800078ec0ff */
[----:B------:R-:W-:-:S04]  /*17ec0*/  SHF.L.U32 R0, R2, 0x1, RZ ;  /* 0x0000000102007819 */ /* 0x000fc800000006ff */
[----:B--2---:R-:W-:Y:S02]  /*17ed0*/  IADD3 R2, P0, R14, R0, RZ ;  /* 0x000000000e027210 */ /* 0x004fe40007f1e0ff */
[----:B------:R-:W0:Y:S03]  /*17ee0*/  SHFL.IDX PT, R14, R5, 0x1, 0x181f ;  /* 0x00381f00050e7f89 */ /* 0x000e2600000e0000 */
[----:B---3--:R-:W-:Y:S01]  /*17ef0*/  IMAD.X R3, RZ, RZ, R3, P0 ;  /* 0x000000ffff037224 */ /* 0x008fe200000e0603 */
        /* <DEDUP_REMOVED lines=57> */
.L_x_5578:
[C---:B------:R-:W-:Y:S02]  /*18290*/  ISETP.LT.OR P3, PT, R33.reuse, 0x51, P3 ;  /* 0x000000512100780c */ /* 0x040fe40001f61670 */
[C---:B------:R-:W-:Y:S02]  /*182a0*/  ISETP.LT.OR P2, PT, R33.reuse, 0x51, !P2 ;  /* 0x000000512100780c */ /* 0x040fe40005741670 */
[C---:B------:R-:W-:Y:S02]  /*182b0*/  ISETP.LT.OR P1, PT, R33.reuse, 0x51, !P1 ;  /* 0x000000512100780c */ /* 0x040fe40004f21670 */
[----:B------:R-:W-:Y:S02]  /*182c0*/  ISETP.LT.OR P0, PT, R33, 0x51, !P0 ;  /* 0x000000512100780c */ /* 0x000fe40004701670 */
[----:B0--3--:R-:W-:-:S04]  /*182d0*/  IADD3 R2, P4, R14, R0, RZ ;  /* 0x000000000e027210 */ /* 0x009fc80007f9e0ff */
[----:B------:R-:W-:-:S05]  /*182e0*/  IADD3.X R3, RZ, R6, RZ, P4, !PT ;  /* 0x00000006ff037210 */ /* 0x000fca00027fe4ff */
        /* <DEDUP_REMOVED lines=9> */
.L_x_5404:
        /* <DEDUP_REMOVED lines=11> */
.L_x_5405:
[----:B------:R-:W2:Y:S01]  /*18430*/  LDL R2, [R1+0x10] ;  /* 0x0000100001027983 */ /* 0x000ea20000100800 */
[----:B------:R0:W-:Y:S01]  /*18440*/  SYNCS.ARRIVE.TRANS64.A1T0 RZ, [R32+URZ+0x22850], RZ ;  /* 0x022850ff20ff79a7 */ /* 0x0001e2000810003f */
[----:B------:R-:W-:Y:S01]  /*18450*/  BSSY B0, `(.L_x_5406) ;  /* 0x00000e0000007945 */ /* 0x000fe20003800000 */
[----:B--2---:R-:W-:-:S13]  /*18460*/  ISETP.GE.AND P0, PT, R2, 0x2, PT ;  /* 0x000000020200780c */ /* 0x004fda0003f06270 */
[----:B0-----:R-:W-:Y:S05]  /*18470*/  @!P0 BRA `(.L_x_5407) ;  /* 0x0000000c00748947 */ /* 0x001fea0003800000 */
[----:B------:R-:W-:-:S07]  /*18480*/  VIADD R10, R2, 0xfffffffe ;  /* 0xfffffffe020a7836 */ /* 0x000fce0000000000 */
.L_x_5420:
[----:B--2---:R-:W2:Y:S01]  /*18490*/  LDL R12, [R1+0x40] ;  /* 0x00004000010c7983 */ /* 0x004ea20000100800 */
[----:B0-----:R-:W0:Y:S01]  /*184a0*/  LDC R6, c[0x0][0x430] ;  /* 0x00010c00ff067b82 */ /* 0x001e220000000800 */
[----:B---3--:R-:W3:Y:S01]  /*184b0*/  S2R R2, SR_TID.X ;  /* 0x0000000000027919 */ /* 0x008ee20000002100 */
[----:B------:R-:W4:Y:S01]  /*184c0*/  S2R R4, SR_TID.X ;  /* 0x0000000000047919 */ /* 0x000f220000002100 */
[----:B0-----:R-:W-:Y:S02]  /*184d0*/  ISETP.NE.AND P0, PT, R6, 0x1, PT ;  /* 0x000000010600780c */ /* 0x001fe40003f05270 */
[----:B---3--:R-:W-:-:S11]  /*184e0*/  LOP3.LUT R2, R2, 0x7f, RZ, 0xc0, !PT ;  /* 0x0000007f02027812 */ /* 0x008fd600078ec0ff */
[----:B------:R-:W0:Y:S01]  /*184f0*/  @P0 LDC R3, c[0x0][0x438] ;  /* 0x00010e00ff030b82 */ /* 0x000e220000000800 */
[----:B----4-:R-:W-:Y:S01]  /*18500*/  IMAD.SHL.U32 R4, R4, 0x10, RZ ;  /* 0x0000001004047824 */ /* 0x010fe200078e00ff */
[----:B------:R-:W-:-:S04]  /*18510*/  SHF.R.U32.HI R2, RZ, 0x3, R2 ;  /* 0x00000003ff027819 */ /* 0x000fc80000011602 */
[----:B------:R-:W-:Y:S02]  /*18520*/  LOP3.LUT R4, R2, 0x70, R4, 0xf8, !PT ;  /* 0x0000007002047812 */ /* 0x000fe400078ef804 */
[----:B------:R-:W3:Y:S02]  /*18530*/  @P0 LDC R2, c[0x0][0x434] ;  /* 0x00010d00ff020b82 */ /* 0x000ee40000000800 */
[----:B------:R-:W-:Y:S01]  /*18540*/  ISETP.GT.U32.AND P1, PT, R4, 0x5f, PT ;  /* 0x0000005f0400780c */ /* 0x000fe20003f24070 */
[----:B------:R-:W-:-:S04]  /*18550*/  IMAD R7, R10, 0x60, R31 ;  /* 0x000000600a077824 */ /* 0x000fc800078e021f */
[----:B------:R-:W-:-:S08]  /*18560*/  IMAD.IADD R7, R4, 0x1, R7 ;  /* 0x0000000104077824 */ /* 0x000fd000078e0207 */
[----:B------:R-:W4:Y:S01]  /*18570*/  @!P1 LDC.64 R4, c[0x0][0x428] ;  /* 0x00010a00ff049b82 */ /* 0x000f220000000a00 */
[----:B------:R-:W-:-:S07]  /*18580*/  IMAD.MOV.U32 R11, RZ, RZ, R7 ;  /* 0x000000ffff0b7224 */ /* 0x000fce00078e0007 */
[----:B------:R-:W1:Y:S01]  /*18590*/  @!P1 LDC.64 R8, c[0x0][0x418] ;  /* 0x00010600ff089b82 */ /* 0x000e620000000a00 */
[----:B---3--:R-:W-:-:S05]  /*185a0*/  @P0 IMAD.HI.U32 R2, R7, R2, RZ ;  /* 0x0000000207020227 */ /* 0x008fca00078e00ff */
[----:B0-----:R-:W-:-:S04]  /*185b0*/  @P0 SHF.R.U32.HI R11, RZ, R3, R2 ;  /* 0x00000003ff0b0219 */ /* 0x001fc80000011602 */
[--C-:B------:R-:W-:Y:S01]  /*185c0*/  @!P1 SHF.R.S32.HI R3, RZ, 0x1f, R11.reuse ;  /* 0x0000001fff039819 */ /* 0x100fe2000001140b */
[----:B------:R-:W-:-:S04]  /*185d0*/  @!P1 IMAD.MOV.U32 R2, RZ, RZ, R11 ;  /* 0x000000ffff029224 */ /* 0x000fc800078e000b */
[----:B----4-:R-:W-:-:S04]  /*185e0*/  @!P1 IMAD.WIDE.U32 R2, R29, R4, R2 ;  /* 0x000000041d029225 */ /* 0x010fc800078e0002 */
[----:B------:R-:W-:-:S04]  /*185f0*/  @!P1 IMAD R4, R34, R4, RZ ;  /* 0x0000000422049224 */ /* 0x000fc800078e02ff */
[----:B------:R-:W-:Y:S01]  /*18600*/  @!P1 IMAD R5, R29, R5, R4 ;  /* 0x000000051d059224 */ /* 0x000fe200078e0204 */
[----:B-1----:R-:W-:-:S03]  /*18610*/  @!P1 LEA R8, P0, R2, R8, 0x2 ;  /* 0x0000000802089211 */ /* 0x002fc600078010ff */
[----:B------:R-:W-:Y:S02]  /*18620*/  @!P1 IMAD.IADD R3, R5, 0x1, R3 ;  /* 0x0000000105039824 */ /* 0x000fe400078e0203 */
[----:B------:R-:W-:-:S03]  /*18630*/  IMAD.MOV.U32 R5, RZ, RZ, RZ ;  /* 0x000000ffff057224 */ /* 0x000fc600078e00ff */
[----:B------:R-:W-:-:S05]  /*18640*/  @!P1 LEA.HI.X R9, R2, R9, R3, 0x2, P0 ;  /* 0x0000000902099211 */ /* 0x000fca00000f1403 */
[----:B------:R0:W5:Y:S01]  /*18650*/  @!P1 LDG.E R5, desc[UR40][R8.64] ;  /* 0x0000002808059981 */ /* 0x000162000c1e1900 */
[----:B------:R-:W-:Y:S01]  /*18660*/  IADD3 R25, R25, 0x1, RZ ;  /* 0x0000000119197810 */ /* 0x000fe20007ffe0ff */
[----:B------:R-:W-:-:S03]  /*18670*/  IMAD.MOV R2, RZ, RZ, -R11 ;  /* 0x000000ffff027224 */ /* 0x000fc600078e0a0b */
[C---:B------:R-:W-:Y:S01]  /*18680*/  ISETP.NE.AND P0, PT, R25.reuse, 0x2, PT ;  /* 0x000000021900780c */ /* 0x040fe20003f05270 */
[----:B------:R-:W-:Y:S02]  /*18690*/  IMAD R6, R6, R2, R7 ;  /* 0x0000000206067224 */ /* 0x000fe400078e0207 */
[----:B------:R-:W-:Y:S01]  /*186a0*/  IMAD.MOV.U32 R2, RZ, RZ, R10 ;  /* 0x000000ffff027224 */ /* 0x000fe200078e000a */
[----:B------:R-:W-:Y:S01]  /*186b0*/  SEL R3, RZ, 0x1, P0 ;  /* 0x00000001ff037807 */ /* 0x000fe20000000000 */
        /* <DEDUP_REMOVED lines=8> */
.L_x_5408:
[----:B------:R-:W-:Y:S01]  /*18740*/  IMAD R4, R25, 0x8, R22 ;  /* 0x0000000819047824 */ /* 0x000fe200078e0216 */
[----:B------:R-:W-:Y:S01]  /*18750*/  SHF.L.U32 R21, R26, 0x1f, RZ ;  /* 0x0000001f1a157819 */ /* 0x000fe200000006ff */
[----:B------:R-:W-:Y:S01]  /*18760*/  BSSY B1, `(.L_x_5409) ;  /* 0x0000004000017945 */ /* 0x000fe20003800000 */
[----:B------:R-:W-:Y:S02]  /*18770*/  SHF.R.S32.HI R17, RZ, 0x1f, R6 ;  /* 0x0000001fff117819 */ /* 0x000fe40000011406 */
[----:B------:R-:W0:Y:S02]  /*18780*/  SYNCS.PHASECHK.TRANS64.TRYWAIT P0, [R4+URZ+0x22840], R21 ;  /* 0x02284015040075a7 */ /* 0x000e24000800017f */
[----:B0-----:R-:W-:Y:S05]  /*18790*/  @!P0 BRA `(.L_x_5410) ;  /* 0x00000054004c8947 */ /* 0x001fea0003800000 */
.L_x_5579:
[----:B------:R-:W-:Y:S05]  /*187a0*/  BSYNC B1 ;  /* 0x0000000000017941 */ /* 0x000fea0003800000 */
.L_x_5409:
        /* <DEDUP_REMOVED lines=52> */
.L_x_5593:
        /* <DEDUP_REMOVED lines=8> */
.L_x_5412:
        /* <DEDUP_REMOVED lines=11> */
.L_x_5413:
[----:B------:R2:W-:Y:S01]  /*18c20*/  SYNCS.ARRIVE.TRANS64.A1T0 RZ, [R4+URZ+0x22830], RZ ;  /* 0x022830ff04ff79a7 */ /* 0x0005e2000810003f */
[----:B------:R-:W-:Y:S05]  /*18c30*/  @!P3 BRA `(.L_x_5414) ;  /* 0x000000000004b947 */ /* 0x000fea0003800000 */
[----:B------:R-:W-:Y:S01]  /*18c40*/  BPT.TRAP 0x1 ;  /* 0x000000040000795c */ /* 0x000fe20000300000 */
.L_x_5414:
[----:B------:R-:W3:Y:S01]  /*18c50*/  SYNCS.PHASECHK.TRANS64.TRYWAIT P0, [R4+URZ+0x22860], R21 ;  /* 0x02286015040075a7 */ /* 0x000ee2000800017f */
[----:B------:R-:W-:Y:S04]  /*18c60*/  BSSY B1, `(.L_x_5415) ;  /* 0x0000002000017945 */ /* 0x000fe80003800000 */
[----:B---3--:R-:W-:Y:S05]  /*18c70*/  @!P0 BRA `(.L_x_5416) ;  /* 0x0000005400cc8947 */ /* 0x008fea0003800000 */
.L_x_5594:
[----:B------:R-:W-:Y:S05]  /*18c80*/  BSYNC B1 ;  /* 0x0000000000017941 */ /* 0x000fea0003800000 */
.L_x_5415:
        /* <DEDUP_REMOVED lines=68> */
.L_x_5608:
        /* <DEDUP_REMOVED lines=11> */
.L_x_5418:
        /* <DEDUP_REMOVED lines=11> */
.L_x_5419:
[----:B------:R0:W-:Y:S01]  /*19230*/  SYNCS.ARRIVE.TRANS64.A1T0 RZ, [R4+URZ+0x22850], RZ ;  /* 0x022850ff04ff79a7 */ /* 0x0001e2000810003f */
[----:B------:R-:W-:Y:S05]  /*19240*/  @P2 BRA `(.L_x_5420) ;  /* 0xfffffff000902947 */ /* 0x000fea000383ffff */
.L_x_5407:
[----:B------:R-:W-:Y:S05]  /*19250*/  BSYNC B0 ;  /* 0x0000000000007941 */ /* 0x000fea0003800000 */
.L_x_5406:
[----:B------:R-:W4:Y:S01]  /*19260*/  S2R R2, SR_TID.X ;  /* 0x0000000000027919 */ /* 0x000f220000002100 */
[----:B------:R-:W-:Y:S01]  /*19270*/  VIADD R25, R25, 0x1 ;  /* 0x0000000119197836 */ /* 0x000fe20000000000 */
[----:B------:R-:W-:Y:S04]  /*19280*/  BSSY B0, `(.L_x_5421) ;  /* 0x0000013000007945 */ /* 0x000fe80003800000 */
[----:B------:R-:W-:-:S04]  /*19290*/  ISETP.NE.AND P0, PT, R25, 0x2, PT ;  /* 0x000000021900780c */ /* 0x000fc80003f05270 */
[----:B------:R-:W-:-:S04]  /*192a0*/  SEL R3, RZ, 0x1, P0 ;  /* 0x00000001ff037807 */ /* 0x000fc80000000000 */
[----:B------:R-:W-:Y:S02]  /*192b0*/  LOP3.LUT R26, R26, R3, RZ, 0x3c, !PT ;  /* 0x000000031a1a7212 */ /* 0x000fe400078e3cff */
        /* <DEDUP_REMOVED lines=10> */
[----:B0-23--:R-:W0:Y:S02]  /*19360*/  S2R R4, SR_LTMASK ;  /* 0x0000000000047919 */ /* 0x00de240000003900 */
[----:B0-----:R-:W-:-:S04]  /*19370*/  LOP3.LUT R4, R4, UR4, RZ, 0xc0, !PT ;  /* 0x0000000404047c12 */ /* 0x001fc8000f8ec0ff */
[----:B------:R-:W0:Y:S01]  /*19380*/  POPC R7, R4 ;  /* 0x0000000400077309 */ /* 0x000e220000000000 */
[----:B----4-:R-:W0:Y:S02]  /*19390*/  SHFL.IDX PT, R0, R3, R0, 0x1f ;  /* 0x00001f0003007589 */ /* 0x010e2400000e0000 */
[----:B0-----:R-:W-:-:S07]  /*193a0*/  IADD3 R16, R0, UR36, R7 ;  /* 0x0000002400107c10 */ /* 0x001fce000fffe007 */
.L_x_5422:
[----:B------:R-:W-:Y:S05]  /*193b0*/  BSYNC B0 ;  /* 0x0000000000007941 */ /* 0x000fea0003800000 */
.L_x_5421:
[----:B------:R-:W-:-:S07]  /*193c0*/  SEL R25, R25, RZ, P0 ;  /* 0x000000ff19197207 */ /* 0x000fce0000000000 */
.L_x_5381:
[----:B------:R-:W-:Y:S05]  /*193d0*/  BSYNC B7 ;  /* 0x0000000000077941 */ /* 0x000fea0003800000 */
.L_x_5379:
        /* <DEDUP_REMOVED lines=11> */
.L_x_5423:
[----:B------:R-:W4:Y:S01]  /*19490*/  S2R R8, SR_TID.X ;  /* 0x0000000000087919 */ /* 0x000f220000002100 */
[----:B------:R-:W-:Y:S01]  /*194a0*/  UMOV UR4, 0xffffffff ;  /* 0xffffffff00047882 */ /* 0x000fe20000000000 */
[----:B----4-:R-:W-:-:S04]  /*194b0*/  LOP3.LUT R8, R8, 0x1f, RZ, 0xc0, !PT ;  /* 0x0000001f08087812 */ /* 0x010fc800078ec0ff */
[----:B------:R-:W-:Y:S01]  /*194c0*/  ISETP.NE.AND P0, PT, R8, 0x1f, PT ;  /* 0x0000001f0800780c */ /* 0x000fe20003f05270 */
[----:B------:R-:W-:-:S12]  /*194d0*/  BRA.DIV UR4, `(.L_x_5425) ;  /* 0x0000005604907947 */ /* 0x000fd8000b800000 */
[----:B------:R-:W-:Y:S01]  /*194e0*/  IADD3 R5, R19, R8, RZ ;  /* 0x0000000813057210 */ /* 0x000fe20007ffe0ff */
[----:B------:R-:W-:-:S03]  /*194f0*/  ULDC UR4, c[0x0][0xc3c] ;  /* 0x00030f0000047ab9 */ /* 0x000fc60000000800 */
        /* <DEDUP_REMOVED lines=10> */
[----:B----4-:R-:W-:Y:S01]  /*195a0*/  @!P1 IMAD.MOV.U32 R17, RZ, RZ, R2 ;  /* 0x000000ffff119224 */ /* 0x010fe200078e0002 */
[----:B------:R-:W-:-:S04]  /*195b0*/  ISETP.NE.AND P1, PT, R8, RZ, PT ;  /* 0x000000ff0800720c */ /* 0x000fc80003f25270 */
[----:B------:R-:W0:Y:S02]  /*195c0*/  SHFL.UP PT, R14, R17, 0x1, RZ ;  /* 0x04200000110e7989 */ /* 0x000e2400000e00ff */
[----:B0-23--:R-:W-:-:S05]  /*195d0*/  SEL R4, R14, RZ, P1 ;  /* 0x000000ff0e047207 */ /* 0x00dfca0000800000 */
[----:B------:R-:W-:-:S05]  /*195e0*/  IMAD.IADD R4, R17, 0x1, R4 ;  /* 0x0000000111047824 */ /* 0x000fca00078e0204 */
[----:B------:R-:W0:Y:S02]  /*195f0*/  SHFL.UP PT, R14, R4, 0x2, RZ ;  /* 0x04400000040e7989 */ /* 0x000e2400000e00ff */
[----:B0-----:R-:W-:-:S05]  /*19600*/  SEL R5, R14, RZ, P2 ;  /* 0x000000ff0e057207 */ /* 0x001fca0001000000 */
[----:B------:R-:W-:Y:S02]  /*19610*/  IMAD.IADD R6, R4, 0x1, R5 ;  /* 0x0000000104067824 */ /* 0x000fe400078e0205 */
[----:B------:R-:W-:Y:S04]  /*19620*/  SHFL.IDX PT, R5, R16, 0x1, 0x1f ;  /* 0x00201f0010057f89 */ /* 0x000fe800000e0000 */
        /* <DEDUP_REMOVED lines=9> */
[----:B------:R0:W2:Y:S02]  /*196c0*/  SHFL.IDX PT, R14, R2, 0x1f, 0x1f ;  /* 0x03e01f00020e7f89 */ /* 0x0000a400000e0000 */
.L_x_5618:
[----:B------:R-:W-:Y:S02]  /*196d0*/  ULDC UR4, c[0x0][0xc38] ;  /* 0x00030e0000047ab9 */ /* 0x000fe40000000800 */
[----:B------:R-:W-:-:S04]  /*196e0*/  IMAD.U32 R4, RZ, RZ, UR4 ;  /* 0x00000004ff047e24 */ /* 0x000fc8000f8e00ff */
[----:B--2---:R-:W-:-:S04]  /*196f0*/  IMAD R14, R14, R4, RZ ;  /* 0x000000040e0e7224 */ /* 0x004fc800078e02ff */
[----:B------:R-:W-:-:S05]  /*19700*/  IMAD.IADD R5, R5, 0x1, R14 ;  /* 0x0000000105057824 */ /* 0x000fca00078e020e */
[----:B------:R-:W-:-:S13]  /*19710*/  ISETP.GT.AND P6, PT, R5, R0, PT ;  /* 0x000000000500720c */ /* 0x000fda0003fc4270 */
[----:B------:R-:W-:Y:S05]  /*19720*/  @P6 BRA `(.L_x_5426) ;  /* 0x00000000009c6947 */ /* 0x000fea0003800000 */
.L_x_5431:
        /* <DEDUP_REMOVED lines=14> */
.L_x_5429:
[----:B------:R-:W-:Y:S05]  /*19810*/  BSYNC B0 ;  /* 0x0000000000007941 */ /* 0x000fea0003800000 */
.L_x_5428:
[----:B------:R-:W-:-:S03]  /*19820*/  UMOV UR4, 0xffffffff ;  /* 0xffffffff00047882 */ /* 0x000fc60000000000 */
[----:B------:R-:W-:Y:S05]  /*19830*/  BRA.DIV UR4, `(.L_x_5430) ;  /* 0x0000005604dc7947 */ /* 0x000fea000b800000 */
[----:B-----5:R-:W2:Y:S02]  /*19840*/  SHFL.UP PT, R14, R17, 0x1, RZ ;  /* 0x04200000110e7989 */ /* 0x020ea400000e00ff */
[----:B--2---:R-:W-:-:S05]  /*19850*/  SEL R14, R14, RZ, P1 ;  /* 0x000000ff0e0e7207 */ /* 0x004fca0000800000 */
        /* <DEDUP_REMOVED lines=14> */
.L_x_5626:
[----:B------:R-:W-:Y:S02]  /*19940*/  ULDC UR4, c[0x0][0xc38] ;  /* 0x00030e0000047ab9 */ /* 0x000fe40000000800 */
[----:B------:R-:W-:-:S04]  /*19950*/  IMAD.U32 R4, RZ, RZ, UR4 ;  /* 0x00000004ff047e24 */ /* 0x000fc8000f8e00ff */
[----:B--2---:R-:W-:-:S04]  /*19960*/  IMAD R14, R14, R4, RZ ;  /* 0x000000040e0e7224 */ /* 0x004fc800078e02ff */
[----:B------:R-:W-:-:S05]  /*19970*/  IMAD.IADD R5, R14, 0x1, R5 ;  /* 0x000000010e057824 */ /* 0x000fca00078e0205 */
[----:B------:R-:W-:-:S13]  /*19980*/  ISETP.GT.AND P6, PT, R5, R0, PT ;  /* 0x000000000500720c */ /* 0x000fda0003fc4270 */
[----:B------:R-:W-:Y:S05]  /*19990*/  @!P6 BRA `(.L_x_5431) ;  /* 0xfffffffc0064e947 */ /* 0x000fea000383ffff */
.L_x_5426:
        /* <DEDUP_REMOVED lines=8> */
.L_x_5630:
[----:B------:R-:W-:Y:S02]  /*19a20*/  ISETP.NE.AND P0, PT, R3, RZ, PT ;  /* 0x000000ff0300720c */ /* 0x000fe40003f05270 */
[----:B------:R-:W-:-:S11]  /*19a30*/  MOV R14, RZ ;  /* 0x000000ff000e7202 */ /* 0x000fd60000000f00 */
[----:B------:R-:W-:Y:S05]  /*19a40*/  @!P0 BRA `(.L_x_5433) ;  /* 0x0000000000108947 */ /* 0x000fea0003800000 */
[----:B------:R-:W-:Y:S01]  /*19a50*/  UMOV UR4, 0xffffffff ;  /* 0xffffffff00047882 */ /* 0x000fe20000000000 */
[----:B------:R-:W-:Y:S02]  /*19a60*/  VIADD R12, R6, 0xffffffff ;  /* 0xffffffff060c7836 */ /* 0x000fe40000000000 */
[----:B------:R-:W-:Y:S05]  /*19a70*/  BRA.DIV UR4, `(.L_x_5434) ;  /* 0x0000005a04507947 */ /* 0x000fea000b800000 */
[----:B------:R4:W0:Y:S02]  /*19a80*/  SHFL.IDX PT, R14, R2, R12, 0x1f ;  /* 0x00001f0c020e7589 */ /* 0x00082400000e0000 */
.L_x_5433:
        /* <DEDUP_REMOVED lines=9> */
[----:B0-----:R-:W1:Y:S02]  /*19b20*/  MUFU.RCP R9, R9 ;  /* 0x0000000900097308 */ /* 0x001e640000001000 */
[----:B-1----:R-:W-:-:S06]  /*19b30*/  VIADD R10, R9, 0xffffffe ;  /* 0x0ffffffe090a7836 */ /* 0x002fcc0000000000 */
[----:B------:R-:W0:Y:S02]  /*19b40*/  F2I.FTZ.U32.TRUNC.NTZ R3, R10 ;  /* 0x0000000a00037305 */ /* 0x000e24000021f000 */
[----:B0-----:R-:W-:-:S04]  /*19b50*/  IMAD.MOV R11, RZ, RZ, -R3 ;  /* 0x000000ffff0b7224 */ /* 0x001fc800078e0a03 */
[----:B------:R-:W-:-:S04]  /*19b60*/  IMAD R5, R11, R8, RZ ;  /* 0x000000080b057224 */ /* 0x000fc800078e02ff */
[----:B------:R-:W-:-:S04]  /*19b70*/  IMAD.HI.U32 R2, R3, R5, R2 ;  /* 0x0000000503027227 */ /* 0x000fc800078e0002 */
[----:B------:R-:W-:Y:S01]  /*19b80*/  IMAD.IADD R5, R0, 0x1, -R16 ;  /* 0x0000000100057824 */ /* 0x000fe200078e0a10 */
[----:B------:R-:W-:-:S04]  /*19b90*/  IABS R0, R6 ;  /* 0x0000000600007213 */ /* 0x000fc80000000000 */
[----:B------:R-:W-:Y:S02]  /*19ba0*/  IABS R3, R5 ;  /* 0x0000000500037213 */ /* 0x000fe40000000000 */
[----:B------:R-:W-:-:S03]  /*19bb0*/  IADD3 R0, RZ, -R0, RZ ;  /* 0x80000000ff007210 */ /* 0x000fc60007ffe0ff */
        /* <DEDUP_REMOVED lines=12> */
[----:B------:R-:W-:Y:S01]  /*19c80*/  IMAD R0, R7, R2, RZ ;  /* 0x0000000207007224 */ /* 0x000fe200078e02ff */
[----:B------:R-:W-:-:S03]  /*19c90*/  IADD3 R2, -R2, RZ, RZ ;  /* 0x000000ff02027210 */ /* 0x000fc60007ffe1ff */
        /* <DEDUP_REMOVED lines=25> */
[----:B------:R-:W-:-:S05]  /*19e30*/  @P0 VIADD R2, R2, 0x1 ;  /* 0x0000000102020836 */ /* 0x000fca0000000000 */
[----:B------:R-:W-:Y:S02]  /*19e40*/  @!P2 IADD3 R2, -R2, RZ, RZ ;  /* 0x000000ff0202a210 */ /* 0x000fe40007ffe1ff */
[----:B------:R-:W-:Y:S01]  /*19e50*/  @!P1 LOP3.LUT R2, RZ, R4, RZ, 0x33, !PT ;  /* 0x00000004ff029212 */ /* 0x000fe200078e33ff */
[----:B------:R-:W-:-:S04]  /*19e60*/  IMAD.MOV R4, RZ, RZ, -R4 ;  /* 0x000000ffff047224 */ /* 0x000fc800078e0a04 */
[----:B------:R-:W-:Y:S01]  /*19e70*/  IMAD R18, R2, R4, R5 ;  /* 0x0000000402127224 */ /* 0x000fe200078e0205 */
[----:B------:R-:W-:-:S05]  /*19e80*/  LOP3.LUT R2, RZ, R2, RZ, 0x33, !PT ;  /* 0x00000002ff027212 */ /* 0x000fca00078e33ff */
[----:B------:R-:W-:Y:S01]  /*19e90*/  IMAD.IADD R17, R17, 0x1, R2 ;  /* 0x0000000111117824 */ /* 0x000fe200078e0202 */
[----:B------:R-:W-:Y:S06]  /*19ea0*/  BRA `(.L_x_5435) ;  /* 0x00000000001c7947 */ /* 0x000fec0003800000 */
.L_x_5427:
[----:B------:R-:W-:Y:S01]  /*19eb0*/  UMOV UR4, URZ ;  /* 0x0000003f00047c82 */ /* 0x000fe20008000000 */
[----:B------:R-:W-:Y:S01]  /*19ec0*/  UMOV UR5, URZ ;  /* 0x0000003f00057c82 */ /* 0x000fe20008000000 */
[----:B------:R-:W-:Y:S01]  /*19ed0*/  ULDC UR6, c[0x0][0xc3c] ;  /* 0x00030f0000067ab9 */ /* 0x000fe20000000800 */
[----:B------:R-:W-:Y:S01]  /*19ee0*/  IMAD.MOV.U32 R16, RZ, RZ, R0 ;  /* 0x000000ffff107224 */ /* 0x000fe200078e0000 */
[----:B------:R-:W-:Y:S01]  /*19ef0*/  MOV R19, UR6 ;  /* 0x0000000600137c02 */ /* 0x000fe20008000f00 */
[----:B------:R-:W-:Y:S02]  /*19f00*/  IMAD.U32 R17, RZ, RZ, UR4 ;  /* 0x00000004ff117e24 */ /* 0x000fe4000f8e00ff */
[----:B------:R-:W-:-:S07]  /*19f10*/  IMAD.U32 R18, RZ, RZ, UR5 ;  /* 0x00000005ff127e24 */ /* 0x000fce000f8e00ff */
.L_x_5435:
        /* <DEDUP_REMOVED lines=10> */
.L_x_5424:
[----:B------:R-:W-:Y:S02]  /*19fc0*/  ULDC UR4, c[0x0][0xc3c] ;  /* 0x00030f0000047ab9 */ /* 0x000fe40000000800 */
[----:B0-----:R-:W-:-:S13]  /*19fd0*/  ISETP.GE.AND P0, PT, R19, UR4, PT ;  /* 0x0000000413007c0c */ /* 0x001fda000bf06270 */
[----:B------:R-:W-:Y:S05]  /*19fe0*/  @!P0 BRA `(.L_x_5436) ;  /* 0xffffffa400088947 */ /* 0x000fea000383ffff */
[----:B------:R-:W-:Y:S05]  /*19ff0*/  BSYNC B8 ;  /* 0x0000000000087941 */ /* 0x000fea0003800000 */
.L_x_5337:
[----:B------:R-:W5:Y:S01]  /*1a000*/  LDL.LU R0, [R1+0x24] ;  /* 0x0000240001007983 */ /* 0x000f620000300800 */
[----:B------:R-:W-:Y:S01]  /*1a010*/  BSSY B0, `(.L_x_5437) ;  /* 0x000000b000007945 */ /* 0x000fe20003800000 */
[----:B------:R-:W2:Y:S01]  /*1a020*/  S2R R5, SR_CgaCtaId ;  /* 0x0000000000057919 */ /* 0x000ea20000008800 */
[----:B-----5:R-:W-:-:S05]  /*1a030*/  VIADD R0, R0, 0x1 ;  /* 0x0000000100007836 */ /* 0x020fca0000000000 */
        /* <DEDUP_REMOVED lines=8> */
.L_x_5633:
[----:B------:R-:W-:Y:S05]  /*1a0c0*/  BSYNC B0 ;  /* 0x0000000000007941 */ /* 0x000fea0003800000 */
.L_x_5437:
[----:B------:R-:W-:-:S03]  /*1a0d0*/  UMOV UR4, 0xffffffff ;  /* 0xffffffff00047882 */ /* 0x000fc60000000000 */
[----:B------:R-:W-:Y:S05]  /*1a0e0*/  BRA.DIV UR4, `(.L_x_5439) ;  /* 0x0000005204ec7947 */ /* 0x000fea000b800000 */
[----:B0-----:R-:W0:Y:S02]  /*1a0f0*/  S2R R0, SR_TID.X ;  /* 0x0000000000007919 */ /* 0x001e240000002100 */
[----:B0-----:R-:W-:-:S04]  /*1a100*/  SHF.R.U32.HI R0, RZ, 0x5, R0 ;  /* 0x00000005ff007819 */ /* 0x001fc80000011600 */
[----:B------:R-:W-:-:S05]  /*1a110*/  LOP3.LUT R0, R0, 0x3, RZ, 0xc0, !PT ;  /* 0x0000000300007812 */ /* 0x000fca00078ec0ff */
[----:B------:R0:W2:Y:S02]  /*1a120*/  SHFL.IDX PT, R14, R0, RZ, 0x1f ;  /* 0x00001fff000e7589 */ /* 0x0000a400000e0000 */
.L_x_5636:
[----:B--2---:R-:W-:-:S13]  /*1a130*/  ISETP.NE.AND P0, PT, R14, RZ, PT ;  /* 0x000000ff0e00720c */ /* 0x004fda0003f05270 */
[----:B------:R-:W-:Y:S05]  /*1a140*/  @P0 BRA `(.L_x_5168) ;  /* 0x0000000000880947 */ /* 0x000fea0003800000 */
[----:B------:R-:W-:-:S03]  /*1a150*/  UMOV UR4, 0xffffffff ;  /* 0xffffffff00047882 */ /* 0x000fc60000000000 */
[----:B------:R-:W-:Y:S05]  /*1a160*/  BRA.DIV UR4, `(.L_x_5440) ;  /* 0x0000005604007947 */ /* 0x000fea000b800000 */
[----:B------:R-:W-:-:S13]  /*1a170*/  ELECT P6, URZ, PT ;  /* 0x00000000003f782f */ /* 0x000fda00038c0000 */
.L_x_5639:
[----:B------:R-:W-:Y:S05]  /*1a180*/  @!P6 BRA `(.L_x_5168) ;  /* 0x000000000078e947 */ /* 0x000fea0003800000 */
[----:B0-----:R-:W2:Y:S02]  /*1a190*/  LDL.LU R0, [R1] ;  /* 0x0000000001007983 */ /* 0x001ea40000300800 */
[----:B--2---:R-:W-:-:S04]  /*1a1a0*/  LOP3.LUT R0, R0, 0x2, RZ, 0xfc, !PT ;  /* 0x0000000200007812 */ /* 0x004fc800078efcff */
[----:B------:R-:W-:-:S13]  /*1a1b0*/  ISETP.NE.AND P0, PT, R0, 0x3, PT ;  /* 0x000000030000780c */ /* 0x000fda0003f05270 */
[----:B------:R-:W-:Y:S05]  /*1a1c0*/  @!P0 BRA `(.L_x_5441) ;  /* 0x0000000000048947 */ /* 0x000fea0003800000 */
[----:B------:R-:W-:Y:S01]  /*1a1d0*/  BPT.TRAP 0x1 ;  /* 0x000000040000795c */ /* 0x000fe20000300000 */
.L_x_5441:
[C---:B------:R-:W-:Y:S01]  /*1a1e0*/  IMAD R5, R25.reuse, 0x8, R4 ;  /* 0x0000000819057824 */ /* 0x040fe200078e0204 */
[----:B------:R-:W-:Y:S01]  /*1a1f0*/  SHF.L.U32 R0, R26, 0x1f, RZ ;  /* 0x0000001f1a007819 */ /* 0x000fe200000006ff */
[----:B------:R-:W-:-:S03]  /*1a200*/  VIADD R25, R25, 0x1 ;  /* 0x0000000119197836 */ /* 0x000fc60000000000 */
[----:B------:R-:W0:Y:S02]  /*1a210*/  SYNCS.PHASECHK.TRANS64.TRYWAIT P1, [R5+URZ+0x22840], R0 ;  /* 0x02284000050075a7 */ /* 0x000e24000802017f */
[----:B------:R-:W-:-:S04]  /*1a220*/  ISETP.NE.AND P2, PT, R25, 0x2, PT ;  /* 0x000000021900780c */ /* 0x000fc80003f45270 */
[----:B------:R-:W-:Y:S01]  /*1a230*/  SEL R3, RZ, 0x1, P2 ;  /* 0x00000001ff037807 */ /* 0x000fe20001000000 */
[----:B0-----:R-:W-:Y:S08]  /*1a240*/  @!P1 BRA `(.L_x_5442) ;  /* 0x0000005000e89947 */ /* 0x001ff00003800000 */
.L_x_5640:
[----:B------:R-:W-:Y:S02]  /*1a250*/  SEL R25, R25, RZ, P2 ;  /* 0x000000ff19197207 */ /* 0x000fe40001000000 */
[----:B------:R-:W-:Y:S01]  /*1a260*/  LOP3.LUT R2, R26, R3, RZ, 0x3c, !PT ;  /* 0x000000031a027212 */ /* 0x000fe200078e3cff */
[----:B------:R-:W-:Y:S06]  /*1a270*/  @!P0 BRA `(.L_x_5443) ;  /* 0x0000000000048947 */ /* 0x000fec0003800000 */
[----:B------:R-:W-:Y:S01]  /*1a280*/  BPT.TRAP 0x1 ;  /* 0x000000040000795c */ /* 0x000fe20000300000 */
.L_x_5443:
[----:B------:R-:W-:Y:S01]  /*1a290*/  IMAD R25, R25, 0x8, R4 ;  /* 0x0000000819197824 */ /* 0x000fe200078e0204 */
[----:B------:R-:W-:-:S04]  /*1a2a0*/  SHF.L.U32 R2, R2, 0x1f, RZ ;  /* 0x0000001f02027819 */ /* 0x000fc800000006ff */
[----:B------:R-:W2:Y:S02]  /*1a2b0*/  SYNCS.PHASECHK.TRANS64.TRYWAIT P1, [R25+URZ+0x22840], R2 ;  /* 0x02284002190075a7 */ /* 0x000ea4000802017f */
[----:B--2---:R-:W-:Y:S05]  /*1a2c0*/  @!P1 BRA `(.L_x_5444) ;  /* 0x0000005000dc9947 */ /* 0x004fea0003800000 */
.L_x_5641:
[----:B------:R-:W-:Y:S05]  /*1a2d0*/  @!P0 BRA `(.L_x_5445) ;  /* 0x0000000000048947 */ /* 0x000fea0003800000 */
[----:B------:R-:W-:Y:S01]  /*1a2e0*/  BPT.TRAP 0x1 ;  /* 0x000000040000795c */ /* 0x000fe20000300000 */
.L_x_5445:
[----:B------:R-:W3:Y:S02]  /*1a2f0*/  SYNCS.PHASECHK.TRANS64.TRYWAIT P1, [R5+URZ+0x22860], R0 ;  /* 0x02286000050075a7 */ /* 0x000ee4000802017f */
[----:B---3--:R-:W-:Y:S05]  /*1a300*/  @!P1 BRA `(.L_x_5446) ;  /* 0x0000005000e09947 */ /* 0x008fea0003800000 */
.L_x_5642:
[----:B------:R-:W-:Y:S05]  /*1a310*/  @!P0 BRA `(.L_x_5447) ;  /* 0x0000000000048947 */ /* 0x000fea0003800000 */
[----:B------:R-:W-:Y:S01]  /*1a320*/  BPT.TRAP 0x1 ;  /* 0x000000040000795c */ /* 0x000fe20000300000 */
.L_x_5447:
[----:B------:R0:W0:Y:S02]  /*1a330*/  SYNCS.PHASECHK.TRANS64.TRYWAIT P0, [R25+URZ+0x22860], R2 ;  /* 0x02286002190075a7 */ /* 0x000024000800017f */
[----:B0-----:R-:W-:Y:S05]  /*1a340*/  @!P0 NANOSLEEP.SYNCS 0x989680 ;  /* 0x009896800000895d */ /* 0x001fea0003900000 */
[----:B------:R-:W0:Y:S02]  /*1a350*/  @!P0 SYNCS.PHASECHK.TRANS64 P0, [R25+URZ+0x22860], R2 ;  /* 0x02286002190085a7 */ /* 0x000e24000800007f */
[----:B0-----:R-:W-:Y:S05]  /*1a360*/  @!P0 BRA `(.L_x_5447) ;  /* 0xfffffffc00f08947 */ /* 0x001fea000383ffff */
.L_x_5168:
[----:B------:R-:W-:Y:S05]  /*1a370*/  BSYNC B9 ;  /* 0x0000000000097941 */ /* 0x000fea0003800000 */
.L_x_5165:
[----:B------:R-:W-:Y:S05]  /*1a380*/  EXIT ;  /* 0x000000000000794d */ /* 0x000fea0003800000 */
.L_x_5186:
[----:B0-----:R0:W1:Y:S02]  /*1a390*/  SYNCS.PHASECHK.TRANS64.TRYWAIT P5, [R86+URZ+0x22890], R99 ;  /* 0x02289063560075a7 */ /* 0x00106400080a017f */
[----:B-1----:R-:W-:Y:S05]  /*1a3a0*/  @!P5 NANOSLEEP.SYNCS 0x989680 ;  /* 0x009896800000d95d */ /* 0x002fea0003900000 */
[----:B------:R-:W1:Y:S02]  /*1a3b0*/  @!P5 SYNCS.PHASECHK.TRANS64 P5, [R86+URZ+0x22890], R99 ;  /* 0x022890635600d5a7 */ /* 0x000e6400080a007f */
[----:B-1----:R-:W-:Y:S05]  /*1a3c0*/  @!P5 BRA `(.L_x_5186) ;  /* 0xfffffffc00f0d947 */ /* 0x002fea000383ffff */
[----:B------:R-:W-:Y:S05]  /*1a3d0*/  BRA `(.L_x_5448) ;  /* 0xfffffe8800707947 */ /* 0x000fea000383ffff */
.L_x_5187:
        /* <DEDUP_REMOVED lines=8> */
.L_x_5450:
[----:B------:R-:W-:Y:S05]  /*1a460*/  BSYNC B1 ;  /* 0x0000000000017941 */ /* 0x000fea0003800000 */
.L_x_5449:
        /* <DEDUP_REMOVED lines=8> */
.L_x_5451:
[----:B------:R-:W-:Y:S05]  /*1a4f0*/  BRA `(.L_x_5452) ;  /* 0xfffffe88003c7947 */ /* 0x000fea000383ffff */
.L_x_5196:
[----:B------:R-:W-:Y:S01]  /*1a500*/  BSSY B1, `(.L_x_5453) ;  /* 0x0000008000017945 */ /* 0x000fe20003800000 */
[----:B0---4-:R-:W-:Y:S02]  /*1a510*/  IMAD.MOV.U32 R13, RZ, RZ, R101 ;  /* 0x000000ffff0d7224 */ /* 0x011fe400078e0065 */
[----:B------:R-:W-:Y:S02]  /*1a520*/  IMAD.MOV.U32 R12, RZ, RZ, 0x1 ;  /* 0x00000001ff0c7424 */ /* 0x000fe400078e00ff */
[----:B------:R-:W-:Y:S02]  /*1a530*/  IMAD.MOV.U32 R11, RZ, RZ, 0x1c1f ;  /* 0x00001c1fff0b7424 */ /* 0x000fe400078e00ff */
[----:B------:R-:W-:-:S07]  /*1a540*/  IMAD.MOV.U32 R15, RZ, RZ, -0x1 ;  /* 0xffffffffff0f7424 */ /* 0x000fce00078e00ff */
[----:B-123--:R-:W-:Y:S05]  /*1a550*/  WARPSYNC.COLLECTIVE R15, `(.L_x_5454) ;  /* 0x000000000f087348 */ /* 0x00efea0003c00000 */
[----:B---3--:R0:W3:Y:S02]  /*1a560*/  SHFL.IDX P6, R14, R13, R12, R11 ;  /* 0x0000000c0d0e7389 */ /* 0x0080e400000c000b */
[----:B0123--:R-:W-:Y:S01]  /*1a570*/  ENDCOLLECTIVE ;  /* 0x000000000000791b */ /* 0x00ffe20003800000 */
.L_x_5454:
[----:B------:R-:W-:Y:S05]  /*1a580*/  BSYNC B1 ;  /* 0x0000000000017941 */ /* 0x000fea0003800000 */
.L_x_5453:
        /* <DEDUP_REMOVED lines=8> */
.L_x_5455:
[----:B------:R-:W-:Y:S05]  /*1a610*/  BRA `(.L_x_5456) ;  /* 0xfffffe8c00ac7947 */ /* 0x000fea000383ffff */
.L_x_5206:
[----:B-1----:R1:W2:Y:S02]  /*1a620*/  SYNCS.PHASECHK.TRANS64.TRYWAIT P4, [R86+URZ+0x22890], R99 ;  /* 0x02289063560075a7 */ /* 0x0022a4000808017f */
[----:B--2---:R-:W-:Y:S05]  /*1a630*/  @!P4 NANOSLEEP.SYNCS 0x989680 ;  /* 0x009896800000c95d */ /* 0x004fea0003900000 */
[----:B------:R-:W2:Y:S02]  /*1a640*/  @!P4 SYNCS.PHASECHK.TRANS64 P4, [R86+URZ+0x22890], R99 ;  /* 0x022890635600c5a7 */ /* 0x000ea4000808007f */
[----:B--2---:R-:W-:Y:S05]  /*1a650*/  @!P4 BRA `(.L_x_5206) ;  /* 0xfffffffc00f0c947 */ /* 0x004fea000383ffff */
[----:B------:R-:W-:Y:S05]  /*1a660*/  BRA `(.L_x_5457) ;  /* 0xfffffe9800647947 */ /* 0x000fea000383ffff */
.L_x_5207:
        /* <DEDUP_REMOVED lines=8> */
.L_x_5459:
[----:B------:R-:W-:Y:S05]  /*1a6f0*/  BSYNC B1 ;  /* 0x0000000000017941 */ /* 0x000fea0003800000 */
.L_x_5458:
[----:B------:R-:W-:Y:S01]  /*1a700*/  IMAD.MOV.U32 R13, RZ, RZ, R100 ;  /* 0x000000ffff0d7224 */ /* 0x000fe200078e0064 */
[----:B------:R-:W-:Y:S01]  /*1a710*/  MOV R93, R14 ;  /* 0x0000000e005d7202 */ /* 0x000fe20000000f00 */
[----:B------:R-:W-:Y:S02]  /*1a720*/  IMAD.MOV.U32 R12, RZ, RZ, RZ ;  /* 0x000000ffff0c7224 */ /* 0x000fe400078e00ff */
[----:B------:R-:W-:Y:S02]  /*1a730*/  IMAD.MOV.U32 R11, RZ, RZ, 0x1c1f ;  /* 0x00001c1fff0b7424 */ /* 0x000fe400078e00ff */
[----:B------:R-:W-:-:S07]  /*1a740*/  IMAD.MOV.U32 R15, RZ, RZ, -0x1 ;  /* 0xffffffffff0f7424 */ /* 0x000fce00078e00ff */
[----:B------:R-:W-:Y:S05]  /*1a750*/  WARPSYNC.COLLECTIVE R15, `(.L_x_5460) ;  /* 0x000000000f087348 */ /* 0x000fea0003c00000 */
[----:B------:R0:W1:Y:S02]  /*1a760*/  SHFL.IDX P6, R14, R13, R12, R11 ;  /* 0x0000000c0d0e7389 */ /* 0x00006400000c000b */
[----:B01----:R-:W-:Y:S01]  /*1a770*/  ENDCOLLECTIVE ;  /* 0x000000000000791b */ /* 0x003fe20003800000 */
.L_x_5460:
[----:B------:R-:W-:Y:S01]  /*1a780*/  IMAD.MOV.U32 R92, RZ, RZ, R14 ;  /* 0x000000ffff5c7224 */ /* 0x000fe200078e000e */
[----:B------:R-:W-:Y:S06]  /*1a790*/  BRA `(.L_x_5461) ;  /* 0xfffffe9800307947 */ /* 0x000fec000383ffff */
.L_x_5212:
[----:B------:R-:W-:Y:S01]  /*1a7a0*/  BSSY B1, `(.L_x_5462) ;  /* 0x0000008000017945 */ /* 0x000fe20003800000 */
[----:B----4-:R-:W-:Y:S01]  /*1a7b0*/  IMAD.MOV.U32 R13, RZ, RZ, R101 ;  /* 0x000000ffff0d7224 */ /* 0x010fe200078e0065 */
[----:B------:R-:W-:Y:S01]  /*1a7c0*/  MOV R12, 0x1 ;  /* 0x00000001000c7802 */ /* 0x000fe20000000f00 */
[----:B------:R-:W-:Y:S02]  /*1a7d0*/  IMAD.MOV.U32 R11, RZ, RZ, 0x1c1f ;  /* 0x00001c1fff0b7424 */ /* 0x000fe400078e00ff */
[----:B------:R-:W-:-:S07]  /*1a7e0*/  IMAD.MOV.U32 R15, RZ, RZ, -0x1 ;  /* 0xffffffffff0f7424 */ /* 0x000fce00078e00ff */
[----:B0123--:R-:W-:Y:S05]  /*1a7f0*/  WARPSYNC.COLLECTIVE R15, `(.L_x_5463) ;  /* 0x000000000f087348 */ /* 0x00ffea0003c00000 */
[----:B------:R4:W0:Y:S02]  /*1a800*/  SHFL.IDX P6, R14, R13, R12, R11 ;  /* 0x0000000c0d0e7389 */ /* 0x00082400000c000b */
[----:B01234-:R-:W-:Y:S01]  /*1a810*/  ENDCOLLECTIVE ;  /* 0x000000000000791b */ /* 0x01ffe20003800000 */
.L_x_5463:
[----:B------:R-:W-:Y:S05]  /*1a820*/  BSYNC B1 ;  /* 0x0000000000017941 */ /* 0x000fea0003800000 */
.L_x_5462:
        /* <DEDUP_REMOVED lines=8> */
.L_x_5464:
[----:B------:R-:W-:Y:S01]  /*1a8b0*/  IMAD.MOV.U32 R100, RZ, RZ, R14 ;  /* 0x000000ffff647224 */ /* 0x000fe200078e000e */
[----:B------:R-:W-:Y:S06]  /*1a8c0*/  BRA `(.L_x_5465) ;  /* 0xfffffe9c00c87947 */ /* 0x000fec000383ffff */
.L_x_5217:
[----:B0-----:R0:W1:Y:S02]  /*1a8d0*/  SYNCS.PHASECHK.TRANS64.TRYWAIT P2, [R86+URZ+0x22890], R99 ;  /* 0x02289063560075a7 */ /* 0x001064000804017f */
[----:B-1----:R-:W-:Y:S05]  /*1a8e0*/  @!P2 NANOSLEEP.SYNCS 0x989680 ;  /* 0x009896800000a95d */ /* 0x002fea0003900000 */
[----:B------:R-:W1:Y:S02]  /*1a8f0*/  @!P2 SYNCS.PHASECHK.TRANS64 P2, [R86+URZ+0x22890], R99 ;  /* 0x022890635600a5a7 */ /* 0x000e64000804007f */
[----:B-1----:R-:W-:Y:S05]  /*1a900*/  @!P2 BRA `(.L_x_5217) ;  /* 0xfffffffc00f0a947 */ /* 0x002fea000383ffff */
[----:B------:R-:W-:Y:S05]  /*1a910*/  BRA `(.L_x_5466) ;  /* 0xfffffea400c87947 */ /* 0x000fea000383ffff */
.L_x_5218:
        /* <DEDUP_REMOVED lines=8> */
.L_x_5468:
[----:B------:R-:W-:Y:S05]  /*1a9a0*/  BSYNC B1 ;  /* 0x0000000000017941 */ /* 0x000fea0003800000 */
.L_x_5467:
        /* <DEDUP_REMOVED lines=8> */
.L_x_5469:
[----:B------:R-:W-:Y:S01]  /*1aa30*/  IMAD.MOV.U32 R37, RZ, RZ, R14 ;  /* 0x000000ffff257224 */ /* 0x000fe200078e000e */
[----:B------:R-:W-:Y:S06]  /*1aa40*/  BRA `(.L_x_5470) ;  /* 0xfffffea400ec7947 */ /* 0x000fec000383ffff */
.L_x_5221:
        /* <DEDUP_REMOVED lines=8> */
.L_x_5472:
[----:B------:R-:W-:Y:S05]  /*1aad0*/  BSYNC B1 ;  /* 0x0000000000017941 */ /* 0x000fea0003800000 */
.L_x_5471:
        /* <DEDUP_REMOVED lines=8> */
.L_x_5473:
[----:B------:R-:W-:Y:S01]  /*1ab60*/  MOV R37, R14 ;  /* 0x0000000e00257202 */ /* 0x000fe20000000f00 */
[----:B------:R-:W-:Y:S06]  /*1ab70*/  BRA `(.L_x_5474) ;  /* 0xfffffea400e87947 */ /* 0x000fec000383ffff */
.L_x_5225:
[----:B---3--:R3:W4:Y:S02]  /*1ab80*/  SYNCS.PHASECHK.TRANS64.TRYWAIT P3, [R86+URZ+0x228b0], R99 ;  /* 0x0228b063560075a7 */ /* 0x008724000806017f */
[----:B----4-:R-:W-:Y:S05]  /*1ab90*/  @!P3 NANOSLEEP.SYNCS 0x989680 ;  /* 0x009896800000b95d */ /* 0x010fea0003900000 */
[----:B------:R-:W4:Y:S02]  /*1aba0*/  @!P3 SYNCS.PHASECHK.TRANS64 P3, [R86+URZ+0x228b0], R99 ;  /* 0x0228b0635600b5a7 */ /* 0x000f24000806007f */
[----:B----4-:R-:W-:Y:S05]  /*1abb0*/  @!P3 BRA `(.L_x_5225) ;  /* 0xfffffffc00f0b947 */ /* 0x010fea000383ffff */
[----:B------:R-:W-:Y:S05]  /*1abc0*/  BRA `(.L_x_5475) ;  /* 0xfffffea800607947 */ /* 0x000fea000383ffff */
.L_x_5233:
        /* <DEDUP_REMOVED lines=13> */
.L_x_5477:
[----:B------:R-:W-:Y:S05]  /*1aca0*/  BSYNC B0 ;  /* 0x0000000000007941 */ /* 0x000fea0003800000 */
.L_x_5476:
[----:B------:R-:W-:Y:S05]  /*1acb0*/  BRA `(.L_x_5478) ;  /* 0xfffffeb400d07947 */ /* 0x000fea000383ffff */
.L_x_5245:
        /* <DEDUP_REMOVED lines=8> */
.L_x_5480:
[----:B------:R-:W-:Y:S05]  /*1ad40*/  BSYNC B1 ;  /* 0x0000000000017941 */ /* 0x000fea0003800000 */
.L_x_5479:
        /* <DEDUP_REMOVED lines=8> */
.L_x_5481:
[----:B------:R-:W-:Y:S02]  /*1add0*/  IMAD.MOV.U32 R13, RZ, RZ, R8 ;  /* 0x000000ffff0d7224 */ /* 0x000fe400078e0008 */
[----:B------:R-:W-:-:S07]  /*1ade0*/  IMAD.MOV.U32 R0, RZ, RZ, R14 ;  /* 0x000000ffff007224 */ /* 0x000fce00078e000e */
[----:B------:R-:W-:Y:S05]  /*1adf0*/  WARPSYNC.COLLECTIVE R15, `(.L_x_5482) ;  /* 0x000000000f087348 */ /* 0x000fea0003c00000 */
[----:B------:R0:W1:Y:S02]  /*1ae00*/  SHFL.IDX P6, R14, R13, R12, R11 ;  /* 0x0000000c0d0e7389 */ /* 0x00006400000c000b */
[----:B01----:R-:W-:Y:S01]  /*1ae10*/  ENDCOLLECTIVE ;  /* 0x000000000000791b */ /* 0x003fe20003800000 */
.L_x_5482:
[----:B------:R-:W-:Y:S02]  /*1ae20*/  IMAD.MOV.U32 R13, RZ, RZ, R7 ;  /* 0x000000ffff0d7224 */ /* 0x000fe400078e0007 */
[----:B------:R-:W-:-:S07]  /*1ae30*/  IMAD.MOV.U32 R5, RZ, RZ, R14 ;  /* 0x000000ffff057224 */ /* 0x000fce00078e000e */
[----:B------:R-:W-:Y:S05]  /*1ae40*/  WARPSYNC.COLLECTIVE R15, `(.L_x_5483) ;  /* 0x000000000f087348 */ /* 0x000fea0003c00000 */
[----:B------:R0:W1:Y:S02]  /*1ae50*/  SHFL.IDX P6, R14, R13, R12, R11 ;  /* 0x0000000c0d0e7389 */ /* 0x00006400000c000b */
[----:B01----:R-:W-:Y:S01]  /*1ae60*/  ENDCOLLECTIVE ;  /* 0x000000000000791b */ /* 0x003fe20003800000 */
.L_x_5483:
[----:B------:R-:W-:Y:S05]  /*1ae70*/  BRA `(.L_x_5484) ;  /* 0xfffffebc00487947 */ /* 0x000fea000383ffff */
.L_x_5248:
[----:B------:R-:W-:Y:S01]  /*1ae80*/  BSSY B1, `(.L_x_5485) ;  /* 0x0000008000017945 */ /* 0x000fe20003800000 */
[----:B------:R-:W-:Y:S01]  /*1ae90*/  IMAD.MOV.U32 R13, RZ, RZ, R6 ;  /* 0x000000ffff0d7224 */ /* 0x000fe200078e0006 */
[----:B------:R-:W-:Y:S01]  /*1aea0*/  MOV R11, 0x1c1f ;  /* 0x00001c1f000b7802 */ /* 0x000fe20000000f00 */
[----:B------:R-:W-:Y:S02]  /*1aeb0*/  IMAD.MOV.U32 R12, RZ, RZ, 0x1 ;  /* 0x00000001ff0c7424 */ /* 0x000fe400078e00ff */
[----:B------:R-:W-:-:S07]  /*1aec0*/  IMAD.MOV.U32 R15, RZ, RZ, -0x1 ;  /* 0xffffffffff0f7424 */ /* 0x000fce00078e00ff */
[----:B0---4-:R-:W-:Y:S05]  /*1aed0*/  WARPSYNC.COLLECTIVE R15, `(.L_x_5486) ;  /* 0x000000000f087348 */ /* 0x011fea0003c00000 */
[----:B----4-:R1:W2:Y:S02]  /*1aee0*/  SHFL.IDX P6, R14, R13, R12, R11 ;  /* 0x0000000c0d0e7389 */ /* 0x0102a400000c000b */
[----:B012---:R-:W-:Y:S01]  /*1aef0*/  ENDCOLLECTIVE ;  /* 0x000000000000791b */ /* 0x007fe20003800000 */
.L_x_5486:
[----:B------:R-:W-:Y:S05]  /*1af00*/  BSYNC B1 ;  /* 0x0000000000017941 */ /* 0x000fea0003800000 */
.L_x_5485:
        /* <DEDUP_REMOVED lines=8> */
.L_x_5487:
[----:B------:R-:W-:Y:S01]  /*1af90*/  IMAD.MOV.U32 R13, RZ, RZ, R8 ;  /* 0x000000ffff0d7224 */ /* 0x000fe200078e0008 */
[----:B------:R-:W-:-:S07]  /*1afa0*/  MOV R0, R14 ;  /* 0x0000000e00007202 */ /* 0x000fce0000000f00 */
[----:B------:R-:W-:Y:S05]  /*1afb0*/  WARPSYNC.COLLECTIVE R15, `(.L_x_5488) ;  /* 0x000000000f087348 */ /* 0x000fea0003c00000 */
[----:B------:R0:W1:Y:S02]  /*1afc0*/  SHFL.IDX P6, R14, R13, R12, R11 ;  /* 0x0000000c0d0e7389 */ /* 0x00006400000c000b */
[----:B01----:R-:W-:Y:S01]  /*1afd0*/  ENDCOLLECTIVE ;  /* 0x000000000000791b */ /* 0x003fe20003800000 */
.L_x_5488:
[----:B------:R-:W-:Y:S02]  /*1afe0*/  IMAD.MOV.U32 R13, RZ, RZ, R7 ;  /* 0x000000ffff0d7224 */ /* 0x000fe400078e0007 */
[----:B------:R-:W-:-:S07]  /*1aff0*/  IMAD.MOV.U32 R5, RZ, RZ, R14 ;  /* 0x000000ffff057224 */ /* 0x000fce00078e000e */
[----:B------:R-:W-:Y:S05]  /*1b000*/  WARPSYNC.COLLECTIVE R15, `(.L_x_5489) ;  /* 0x000000000f087348 */ /* 0x000fea0003c00000 */
[----:B------:R0:W1:Y:S02]  /*1b010*/  SHFL.IDX P6, R14, R13, R12, R11 ;  /* 0x0000000c0d0e7389 */ /* 0x00006400000c000b */
[----:B01----:R-:W-:Y:S01]  /*1b020*/  ENDCOLLECTIVE ;  /* 0x000000000000791b */ /* 0x003fe20003800000 */
.L_x_5489:
[----:B------:R-:W-:Y:S05]  /*1b030*/  BRA `(.L_x_5490) ;  /* 0xfffffebc00ac7947 */ /* 0x000fea000383ffff */
.L_x_5252:
[----:B0-----:R0:W1:Y:S02]  /*1b040*/  SYNCS.PHASECHK.TRANS64.TRYWAIT P0, [R19+URZ+0x22800], R36 ;  /* 0x02280024130075a7 */ /* 0x001064000800017f */
[----:B-1----:R-:W-:Y:S05]  /*1b050*/  @!P0 NANOSLEEP.SYNCS 0x989680 ;  /* 0x009896800000895d */ /* 0x002fea0003900000 */
[----:B------:R-:W1:Y:S02]  /*1b060*/  @!P0 SYNCS.PHASECHK.TRANS64 P0, [R19+URZ+0x22800], R36 ;  /* 0x02280024130085a7 */ /* 0x000e64000800007f */
[----:B-1----:R-:W-:Y:S05]  /*1b070*/  @!P0 BRA `(.L_x_5252) ;  /* 0xfffffffc00f08947 */ /* 0x002fea000383ffff */
[----:B------:R-:W-:Y:S05]  /*1b080*/  BRA `(.L_x_5491) ;  /* 0xfffffec000b47947 */ /* 0x000fea000383ffff */
.L_x_5260:
[----:B------:R-:W0:Y:S01]  /*1b090*/  LDC R39, c[0x0][0x3f4] ;  /* 0x0000fd00ff277b82 */ /* 0x000e220000000800 */
        /* <DEDUP_REMOVED lines=8> */
.L_x_5493:
[----:B------:R-:W-:Y:S05]  /*1b120*/  BSYNC B1 ;  /* 0x0000000000017941 */ /* 0x000fea0003800000 */
.L_x_5492:
        /* <DEDUP_REMOVED lines=10> */
.L_x_5494:
        /* <DEDUP_REMOVED lines=8> */
.L_x_5495:
[----:B------:R-:W-:-:S05]  /*1b250*/  @!P1 IADD3 R6, P2, R3, R5, RZ ;  /* 0x0000000503069210 */ /* 0x000fca0007f5e0ff */
[----:B------:R-:W-:Y:S02]  /*1b260*/  @!P1 IMAD.X R7, R0, 0x1, R21, P2 ;  /* 0x0000000100079824 */ /* 0x000fe400010e0615 */
[----:B------:R-:W-:Y:S02]  /*1b270*/  IMAD.MOV.U32 R13, RZ, RZ, R27 ;  /* 0x000000ffff0d7224 */ /* 0x000fe400078e001b */
[----:B------:R-:W-:-:S07]  /*1b280*/  IMAD.MOV.U32 R4, RZ, RZ, R14 ;  /* 0x000000ffff047224 */ /* 0x000fce00078e000e */
[----:B------:R-:W-:Y:S05]  /*1b290*/  WARPSYNC.COLLECTIVE R15, `(.L_x_5496) ;  /* 0x000000000f087348 */ /* 0x000fea0003c00000 */
[----:B------:R0:W1:Y:S02]  /*1b2a0*/  SHFL.IDX P6, R14, R13, R12, R11 ;  /* 0x0000000c0d0e7389 */ /* 0x00006400000c000b */
[----:B01----:R-:W-:Y:S01]  /*1b2b0*/  ENDCOLLECTIVE ;  /* 0x000000000000791b */ /* 0x003fe20003800000 */
.L_x_5496:
[----:B------:R-:W2:Y:S01]  /*1b2c0*/  @!P1 LD.E.128 R8, desc[UR40][R6.64] ;  /* 0x0000002806089980 */ /* 0x000ea2000c101d00 */
[----:B------:R-:W-:-:S05]  /*1b2d0*/  @!P1 IADD3 R14, P2, R14, R5, RZ ;  /* 0x000000050e0e9210 */ /* 0x000fca0007f5e0ff */
[----:B------:R-:W-:-:S04]  /*1b2e0*/  @!P1 IMAD.X R3, R4, 0x1, R21, P2 ;  /* 0x0000000104039824 */ /* 0x000fc800010e0615 */
[----:B------:R-:W-:-:S05]  /*1b2f0*/  @!P1 IMAD.MOV.U32 R15, RZ, RZ, R3 ;  /* 0x000000ffff0f9224 */ /* 0x000fca00078e0003 */
[----:B------:R0:W5:Y:S01]  /*1b300*/  @!P1 LD.E.128 R4, desc[UR40][R14.64] ;  /* 0x000000280e049980 */ /* 0x000162000c101d00 */
[----:B------:R-:W-:Y:S01]  /*1b310*/  CS2R R34, SRZ ;  /* 0x0000000000227805 */ /* 0x000fe2000001ff00 */
[----:B------:R-:W-:Y:S01]  /*1b320*/  IMAD.MOV.U32 R13, RZ, RZ, R26 ;  /* 0x000000ffff0d7224 */ /* 0x000fe200078e001a */
[----:B------:R-:W-:Y:S02]  /*1b330*/  MOV R12, 0x1 ;  /* 0x00000001000c7802 */ /* 0x000fe40000000f00 */
[----:B------:R-:W-:Y:S02]  /*1b340*/  CS2R R36, SRZ ;  /* 0x0000000000247805 */ /* 0x000fe4000001ff00 */
[----:B------:R-:W-:Y:S02]  /*1b350*/  CS2R R20, SRZ ;  /* 0x0000000000147805 */ /* 0x000fe4000001ff00 */
[----:B------:R-:W-:Y:S01]  /*1b360*/  CS2R R28, SRZ ;  /* 0x00000000001c7805 */ /* 0x000fe2000001ff00 */
[----:B0-----:R-:W-:-:S02]  /*1b370*/  IMAD.MOV.U32 R15, RZ, RZ, -0x1 ;  /* 0xffffffffff0f7424 */ /* 0x001fc400078e00ff */
[----:B--2---:R-:W-:Y:S01]  /*1b380*/  @!P1 IMAD.MOV.U32 R35, RZ, RZ, R11 ;  /* 0x000000ffff239224 */ /* 0x004fe200078e000b */
[----:B------:R-:W-:Y:S01]  /*1b390*/  @!P1 MOV R36, R8 ;  /* 0x0000000800249202 */ /* 0x000fe20000000f00 */
[----:B------:R-:W-:Y:S02]  /*1b3a0*/  IMAD.MOV.U32 R11, RZ, RZ, 0x1c1f ;  /* 0x00001c1fff0b7424 */ /* 0x000fe400078e00ff */
[----:B------:R-:W-:Y:S02]  /*1b3b0*/  @!P1 IMAD.MOV.U32 R37, RZ, RZ, R9 ;  /* 0x000000ffff259224 */ /* 0x000fe400078e0009 */
[----:B------:R-:W-:-:S07]  /*1b3c0*/  IMAD.MOV.U32 R0, RZ, RZ, R36 ;  /* 0x000000ffff007224 */ /* 0x000fce00078e0024 */
[----:B-----5:R-:W-:Y:S05]  /*1b3d0*/  WARPSYNC.COLLECTIVE R15, `(.L_x_5497) ;  /* 0x000000000f087348 */ /* 0x020fea0003c00000 */
[----:B------:R0:W1:Y:S02]  /*1b3e0*/  SHFL.IDX P6, R14, R13, R12, R11 ;  /* 0x0000000c0d0e7389 */ /* 0x00006400000c000b */
[----:B01---5:R-:W-:Y:S01]  /*1b3f0*/  ENDCOLLECTIVE ;  /* 0x000000000000791b */ /* 0x023fe20003800000 */
.L_x_5497:
[----:B------:R-:W-:Y:S02]  /*1b400*/  IMAD.MOV.U32 R3, RZ, RZ, R37 ;  /* 0x000000ffff037224 */ /* 0x000fe400078e0025 */
[----:B------:R-:W-:Y:S01]  /*1b410*/  @!P1 IMAD.MOV.U32 R34, RZ, RZ, R10 ;  /* 0x000000ffff229224 */ /* 0x000fe200078e000a */
[----:B------:R-:W-:Y:S01]  /*1b420*/  PRMT R51, R0, 0x7610, R51 ;  /* 0x0000761000337816 */ /* 0x000fe20000000033 */
[----:B------:R-:W-:Y:S01]  /*1b430*/  IMAD.MOV.U32 R9, RZ, RZ, R35 ;  /* 0x000000ffff097224 */ /* 0x000fe200078e0023 */
[----:B------:R-:W-:Y:S01]  /*1b440*/  PRMT R41, R3, 0x7610, R41 ;  /* 0x0000761003297816 */ /* 0x000fe20000000029 */
[----:B------:R-:W-:-:S05]  /*1b450*/  IMAD.MOV.U32 R8, RZ, RZ, R34 ;  /* 0x000000ffff087224 */ /* 0x000fca00078e0022 */
[----:B------:R-:W-:Y:S01]  /*1b460*/  PRMT R31, R8, 0x5410, R9 ;  /* 0x00005410081f7816 */ /* 0x000fe20000000009 */
[----:B------:R-:W-:Y:S01]  /*1b470*/  IMAD.MOV.U32 R13, RZ, RZ, R25 ;  /* 0x000000ffff0d7224 */ /* 0x000fe200078e0019 */
        /* <DEDUP_REMOVED lines=8> */
.L_x_5498:
[----:B------:R-:W-:Y:S02]  /*1b500*/  IMAD.MOV.U32 R4, RZ, RZ, R28 ;  /* 0x000000ffff047224 */ /* 0x000fe400078e001c */
[----:B------:R-:W-:Y:S02]  /*1b510*/  IMAD.MOV.U32 R5, RZ, RZ, R29 ;  /* 0x000000ffff057224 */ /* 0x000fe400078e001d */
[----:B------:R-:W-:Y:S02]  /*1b520*/  IMAD.MOV.U32 R6, RZ, RZ, R20 ;  /* 0x000000ffff067224 */ /* 0x000fe400078e0014 */
[----:B------:R-:W-:-:S03]  /*1b530*/  IMAD.MOV.U32 R7, RZ, RZ, R21 ;  /* 0x000000ffff077224 */ /* 0x000fc600078e0015 */
[----:B------:R-:W-:Y:S02]  /*1b540*/  PRMT R46, R4, 0x5410, R6 ;  /* 0x00005410042e7816 */ /* 0x000fe40000000006 */
[----:B------:R-:W-:Y:S02]  /*1b550*/  PRMT R40, R5, 0x5410, R7 ;  /* 0x0000541005287816 */ /* 0x000fe40000000007 */
[----:B------:R-:W-:Y:S01]  /*1b560*/  CS2R R4, SRZ ;  /* 0x0000000000047805 */ /* 0x000fe2000001ff00 */
[----:B------:R-:W-:Y:S02]  /*1b570*/  IMAD.MOV.U32 R13, RZ, RZ, R24 ;  /* 0x000000ffff0d7224 */ /* 0x000fe400078e0018 */
[----:B------:R-:W-:-:S07]  /*1b580*/  IMAD.MOV.U32 R3, RZ, RZ, R14 ;  /* 0x000000ffff037224 */ /* 0x000fce00078e000e */
[----:B------:R-:W-:Y:S05]  /*1b590*/  WARPSYNC.COLLECTIVE R15, `(.L_x_5499) ;  /* 0x000000000f087348 */ /* 0x000fea0003c00000 */
[----:B------:R0:W1:Y:S02]  /*1b5a0*/  SHFL.IDX P6, R14, R13, R12, R11 ;  /* 0x0000000c0d0e7389 */ /* 0x00006400000c000b */
[----:B01----:R-:W-:Y:S01]  /*1b5b0*/  ENDCOLLECTIVE ;  /* 0x000000000000791b */ /* 0x003fe20003800000 */
.L_x_5499:
[----:B------:R-:W-:Y:S01]  /*1b5c0*/  IMAD.MOV.U32 R13, RZ, RZ, R27 ;  /* 0x000000ffff0d7224 */ /* 0x000fe200078e001b */
[----:B------:R-:W-:-:S07]  /*1b5d0*/  MOV R24, R14 ;  /* 0x0000000e00187202 */ /* 0x000fce0000000f00 */
[----:B------:R-:W-:Y:S05]  /*1b5e0*/  WARPSYNC.COLLECTIVE R15, `(.L_x_5500) ;  /* 0x000000000f087348 */ /* 0x000fea0003c00000 */
[----:B------:R0:W1:Y:S02]  /*1b5f0*/  SHFL.IDX P6, R14, R13, R12, R11 ;  /* 0x0000000c0d0e7389 */ /* 0x00006400000c000b */
[----:B01----:R-:W-:Y:S01]  /*1b600*/  ENDCOLLECTIVE ;  /* 0x000000000000791b */ /* 0x003fe20003800000 */
.L_x_5500:
[----:B------:R-:W-:Y:S05]  /*1b610*/  BRA `(.L_x_5501) ;  /* 0xfffffecc009c7947 */ /* 0x000fea000383ffff */
.L_x_5264:
[----:B0-----:R0:W1:Y:S02]  /*1b620*/  SYNCS.PHASECHK.TRANS64.TRYWAIT P1, [R19+URZ+0x22800], R12 ;  /* 0x0228000c130075a7 */ /* 0x001064000802017f */
[----:B-1----:R-:W-:Y:S05]  /*1b630*/  @!P1 NANOSLEEP.SYNCS 0x989680 ;  /* 0x009896800000995d */ /* 0x002fea0003900000 */
[----:B------:R-:W1:Y:S02]  /*1b640*/  @!P1 SYNCS.PHASECHK.TRANS64 P1, [R19+URZ+0x22800], R12 ;  /* 0x0228000c130095a7 */ /* 0x000e64000802007f */
[----:B-1----:R-:W-:Y:S05]  /*1b650*/  @!P1 BRA `(.L_x_5264) ;  /* 0xfffffffc00f09947 */ /* 0x002fea000383ffff */
[----:B------:R-:W-:Y:S05]  /*1b660*/  BRA `(.L_x_5502) ;  /* 0xfffffed000387947 */ /* 0x000fea000383ffff */
.L_x_5270:
[----:B--2---:R2:W3:Y:S02]  /*1b670*/  SYNCS.PHASECHK.TRANS64.TRYWAIT P1, [R9+URZ+0x22830], R72 ;  /* 0x02283048090075a7 */ /* 0x0044e4000802017f */
[----:B---3--:R-:W-:Y:S05]  /*1b680*/  @!P1 NANOSLEEP.SYNCS 0x989680 ;  /* 0x009896800000995d */ /* 0x008fea0003900000 */
[----:B------:R-:W3:Y:S02]  /*1b690*/  @!P1 SYNCS.PHASECHK.TRANS64 P1, [R9+URZ+0x22830], R72 ;  /* 0x02283048090095a7 */ /* 0x000ee4000802007f */
[----:B---3--:R-:W-:Y:S05]  /*1b6a0*/  @!P1 BRA `(.L_x_5270) ;  /* 0xfffffffc00f09947 */ /* 0x008fea000383ffff */
[----:B------:R-:W-:Y:S05]  /*1b6b0*/  BRA `(.L_x_5269) ;  /* 0xfffffedc00d47947 */ /* 0x000fea000383ffff */
.L_x_5276:
[----:B-1----:R1:W2:Y:S02]  /*1b6c0*/  SYNCS.PHASECHK.TRANS64.TRYWAIT P1, [R9+URZ+0x22850], R72 ;  /* 0x02285048090075a7 */ /* 0x0022a4000802017f */
[----:B--2---:R-:W-:Y:S05]  /*1b6d0*/  @!P1 NANOSLEEP.SYNCS 0x989680 ;  /* 0x009896800000995d */ /* 0x004fea0003900000 */
[----:B------:R-:W2:Y:S02]  /*1b6e0*/  @!P1 SYNCS.PHASECHK.TRANS64 P1, [R9+URZ+0x22850], R72 ;  /* 0x02285048090095a7 */ /* 0x000ea4000802007f */
[----:B--2---:R-:W-:Y:S05]  /*1b6f0*/  @!P1 BRA `(.L_x_5276) ;  /* 0xfffffffc00f09947 */ /* 0x004fea000383ffff */
[----:B------:R-:W-:Y:S05]  /*1b700*/  BRA `(.L_x_5275) ;  /* 0xfffffef800187947 */ /* 0x000fea000383ffff */
.L_x_5282:
[----:B-1----:R1:W2:Y:S02]  /*1b710*/  SYNCS.PHASECHK.TRANS64.TRYWAIT P1, [R14+URZ+0x22830], R15 ;  /* 0x0228300f0e0075a7 */ /* 0x0022a4000802017f */
[----:B--2---:R-:W-:Y:S05]  /*1b720*/  @!P1 NANOSLEEP.SYNCS 0x989680 ;  /* 0x009896800000995d */ /* 0x004fea0003900000 */
[----:B------:R-:W2:Y:S02]  /*1b730*/  @!P1 SYNCS.PHASECHK.TRANS64 P1, [R14+URZ+0x22830], R15 ;  /* 0x0228300f0e0095a7 */ /* 0x000ea4000802007f */
[----:B--2---:R-:W-:Y:S05]  /*1b740*/  @!P1 BRA `(.L_x_5282) ;  /* 0xfffffffc00f09947 */ /* 0x004fea000383ffff */
[----:B------:R-:W-:Y:S05]  /*1b750*/  BRA `(.L_x_5281) ;  /* 0xfffffefc00807947 */ /* 0x000fea000383ffff */
.L_x_5288:
[----:B-1----:R1:W2:Y:S02]  /*1b760*/  SYNCS.PHASECHK.TRANS64.TRYWAIT P1, [R14+URZ+0x22850], R15 ;  /* 0x0228500f0e0075a7 */ /* 0x0022a4000802017f */
[----:B--2---:R-:W-:Y:S05]  /*1b770*/  @!P1 NANOSLEEP.SYNCS 0x989680 ;  /* 0x009896800000995d */ /* 0x004fea0003900000 */
[----:B------:R-:W2:Y:S02]  /*1b780*/  @!P1 SYNCS.PHASECHK.TRANS64 P1, [R14+URZ+0x22850], R15 ;  /* 0x0228500f0e0095a7 */ /* 0x000ea4000802007f */
[----:B--2---:R-:W-:Y:S05]  /*1b790*/  @!P1 BRA `(.L_x_5288) ;  /* 0xfffffffc00f09947 */ /* 0x004fea000383ffff */
[----:B------:R-:W-:Y:S05]  /*1b7a0*/  BRA `(.L_x_5287) ;  /* 0xffffff1c00e07947 */ /* 0x000fea000383ffff */
.L_x_5295:
[----:B-1----:R1:W2:Y:S02]  /*1b7b0*/  SYNCS.PHASECHK.TRANS64.TRYWAIT P1, [R14+URZ+0x22830], R15 ;  /* 0x0228300f0e0075a7 */ /* 0x0022a4000802017f */
[----:B--2---:R-:W-:Y:S05]  /*1b7c0*/  @!P1 NANOSLEEP.SYNCS 0x989680 ;  /* 0x009896800000995d */ /* 0x004fea0003900000 */
[----:B------:R-:W2:Y:S02]  /*1b7d0*/  @!P1 SYNCS.PHASECHK.TRANS64 P1, [R14+URZ+0x22830], R15 ;  /* 0x0228300f0e0095a7 */ /* 0x000ea4000802007f */
[----:B--2---:R-:W-:Y:S05]  /*1b7e0*/  @!P1 BRA `(.L_x_5295) ;  /* 0xfffffffc00f09947 */ /* 0x004fea000383ffff */
[----:B------:R-:W-:Y:S05]  /*1b7f0*/  BRA `(.L_x_5294) ;  /* 0xffffff2400247947 */ /* 0x000fea000383ffff */
.L_x_5301:
[----:B-1----:R1:W3:Y:S02]  /*1b800*/  SYNCS.PHASECHK.TRANS64.TRYWAIT P1, [R14+URZ+0x22850], R15 ;  /* 0x0228500f0e0075a7 */ /* 0x0022e4000802017f */
[----:B---3--:R-:W-:Y:S05]  /*1b810*/  @!P1 NANOSLEEP.SYNCS 0x989680 ;  /* 0x009896800000995d */ /* 0x008fea0003900000 */
[----:B------:R-:W3:Y:S02]  /*1b820*/  @!P1 SYNCS.PHASECHK.TRANS64 P1, [R14+URZ+0x22850], R15 ;  /* 0x0228500f0e0095a7 */ /* 0x000ee4000802007f */
[----:B---3--:R-:W-:Y:S05]  /*1b830*/  @!P1 BRA `(.L_x_5301) ;  /* 0xfffffffc00f09947 */ /* 0x008fea000383ffff */
[----:B------:R-:W-:Y:S05]  /*1b840*/  BRA `(.L_x_5300) ;  /* 0xffffff3c008c7947 */ /* 0x000fea000383ffff */
.L_x_5317:
[----:B------:R-:W-:Y:S01]  /*1b850*/  IMAD.MOV.U32 R13, RZ, RZ, R4 ;  /* 0x000000ffff0d7224 */ /* 0x000fe200078e0004 */
[----:B------:R-:W-:Y:S01]  /*1b860*/  MOV R11, 0x181f ;  /* 0x0000181f000b7802 */ /* 0x000fe20000000f00 */
[----:B------:R-:W-:Y:S02]  /*1b870*/  IMAD.MOV.U32 R12, RZ, RZ, RZ ;  /* 0x000000ffff0c7224 */ /* 0x000fe400078e00ff */
[----:B------:R-:W-:-:S07]  /*1b880*/  IMAD.MOV.U32 R15, RZ, RZ, -0x1 ;  /* 0xffffffffff0f7424 */ /* 0x000fce00078e00ff */
[----:B-1----:R-:W-:Y:S05]  /*1b890*/  WARPSYNC.COLLECTIVE R15, `(.L_x_5503) ;  /* 0x000000000f087348 */ /* 0x002fea0003c00000 */
[----:B------:R0:W2:Y:S02]  /*1b8a0*/  SHFL.IDX P6, R14, R13, R12, R11 ;  /* 0x0000000c0d0e7389 */ /* 0x0000a400000c000b */
[----:B012---:R-:W-:Y:S01]  /*1b8b0*/  ENDCOLLECTIVE ;  /* 0x000000000000791b */ /* 0x007fe20003800000 */
.L_x_5503:
[----:B------:R-:W-:Y:S02]  /*1b8c0*/  IMAD.MOV.U32 R13, RZ, RZ, R3 ;  /* 0x000000ffff0d7224 */ /* 0x000fe400078e0003 */
[----:B------:R-:W-:-:S07]  /*1b8d0*/  IMAD.MOV.U32 R0, RZ, RZ, R14 ;  /* 0x000000ffff007224 */ /* 0x000fce00078e000e */
[----:B------:R-:W-:Y:S05]  /*1b8e0*/  WARPSYNC.COLLECTIVE R15, `(.L_x_5504) ;  /* 0x000000000f087348 */ /* 0x000fea0003c00000 */
[----:B------:R0:W1:Y:S02]  /*1b8f0*/  SHFL.IDX P6, R14, R13, R12, R11 ;  /* 0x0000000c0d0e7389 */ /* 0x00006400000c000b */
[----:B01----:R-:W-:Y:S01]  /*1b900*/  ENDCOLLECTIVE ;  /* 0x000000000000791b */ /* 0x003fe20003800000 */
.L_x_5504:
[----:B------:R-:W-:Y:S05]  /*1b910*/  BRA `(.L_x_5505) ;  /* 0xffffff7400287947 */ /* 0x000fea000383ffff */
.L_x_5320:
[----:B------:R-:W-:Y:S01]  /*1b920*/  BSSY B1, `(.L_x_5506) ;  /* 0x0000008000017945 */ /* 0x000fe20003800000 */
[----:B----4-:R-:W-:Y:S01]  /*1b930*/  IMAD.MOV.U32 R13, RZ, RZ, R4 ;  /* 0x000000ffff0d7224 */ /* 0x010fe200078e0004 */
[----:B------:R-:W-:Y:S01]  /*1b940*/  MOV R15, 0xffffffff ;  /* 0xffffffff000f7802 */ /* 0x000fe20000000f00 */
[----:B------:R-:W-:Y:S02]  /*1b950*/  IMAD.MOV.U32 R12, RZ, RZ, 0x1 ;  /* 0x00000001ff0c7424 */ /* 0x000fe400078e00ff */
[----:B------:R-:W-:-:S07]  /*1b960*/  IMAD.MOV.U32 R11, RZ, RZ, 0x181f ;  /* 0x0000181fff0b7424 */ /* 0x000fce00078e00ff */
[----:B0123--:R-:W-:Y:S05]  /*1b970*/  WARPSYNC.COLLECTIVE R15, `(.L_x_5507) ;  /* 0x000000000f087348 */ /* 0x00ffea0003c00000 */
[----:B---3--:R3:W4:Y:S02]  /*1b980*/  SHFL.IDX P6, R14, R13, R12, R11 ;  /* 0x0000000c0d0e7389 */ /* 0x00872400000c000b */
[----:B01234-:R-:W-:Y:S01]  /*1b990*/  ENDCOLLECTIVE ;  /* 0x000000000000791b */ /* 0x01ffe20003800000 */
.L_x_5507:
[----:B------:R-:W-:Y:S05]  /*1b9a0*/  BSYNC B1 ;  /* 0x0000000000017941 */ /* 0x000fea0003800000 */
.L_x_5506:
        /* <DEDUP_REMOVED lines=8> */
.L_x_5508:
[----:B------:R-:W-:Y:S05]  /*1ba30*/  BRA `(.L_x_5509) ;  /* 0xffffff7400747947 */ /* 0x000fea000383ffff */
.L_x_5323:
        /* <DEDUP_REMOVED lines=8> */
.L_x_5511:
[----:B------:R-:W-:Y:S05]  /*1bac0*/  BSYNC B1 ;  /* 0x0000000000017941 */ /* 0x000fea0003800000 */
.L_x_5510:
        /* <DEDUP_REMOVED lines=8> */
.L_x_5512:
[----:B------:R-:W-:Y:S05]  /*1bb50*/  BRA `(.L_x_5513) ;  /* 0xffffff7400bc7947 */ /* 0x000fea000383ffff */
.L_x_5326:
        /* <DEDUP_REMOVED lines=8> */
.L_x_5515:
[----:B------:R-:W-:Y:S05]  /*1bbe0*/  BSYNC B1 ;  /* 0x0000000000017941 */ /* 0x000fea0003800000 */
.L_x_5514:
        /* <DEDUP_REMOVED lines=8> */
.L_x_5516:
[----:B------:R-:W-:Y:S05]  /*1bc70*/  BRA `(.L_x_5517) ;  /* 0xffffff7800047947 */ /* 0x000fea000383ffff */
.L_x_5343:
[----:B0-----:R-:W0:Y:S01]  /*1bc80*/  S2R R8, SR_TID.X ;  /* 0x0000000000087919 */ /* 0x001e220000002100 */
[----:B------:R-:W-:Y:S01]  /*1bc90*/  BSSY B1, `(.L_x_5518) ;  /* 0x000000a000017945 */ /* 0x000fe20003800000 */
[----:B------:R-:W-:Y:S02]  /*1bca0*/  IMAD.MOV.U32 R12, RZ, RZ, RZ ;  /* 0x000000ffff0c7224 */ /* 0x000fe400078e00ff */
[----:B------:R-:W-:Y:S02]  /*1bcb0*/  IMAD.MOV.U32 R11, RZ, RZ, 0x1f ;  /* 0x0000001fff0b7424 */ /* 0x000fe400078e00ff */
[----:B------:R-:W-:Y:S01]  /*1bcc0*/  IMAD.MOV.U32 R15, RZ, RZ, -0x1 ;  /* 0xffffffffff0f7424 */ /* 0x000fe200078e00ff */
[----:B0-----:R-:W-:-:S04]  /*1bcd0*/  SHF.R.U32.HI R8, RZ, 0x5, R8 ;  /* 0x00000005ff087819 */ /* 0x001fc80000011608 */
[----:B------:R-:W-:-:S05]  /*1bce0*/  LOP3.LUT R8, R8, 0x3, RZ, 0xc0, !PT ;  /* 0x0000000308087812 */ /* 0x000fca00078ec0ff */
[----:B------:R-:W-:-:S07]  /*1bcf0*/  IMAD.MOV.U32 R13, RZ, RZ, R8 ;  /* 0x000000ffff0d7224 */ /* 0x000fce00078e0008 */
[----:B-1----:R-:W-:Y:S05]  /*1bd00*/  WARPSYNC.COLLECTIVE R15, `(.L_x_5519) ;  /* 0x000000000f087348 */ /* 0x002fea0003c00000 */
[----:B------:R0:W2:Y:S02]  /*1bd10*/  SHFL.IDX P6, R14, R13, R12, R11 ;  /* 0x0000000c0d0e7389 */ /* 0x0000a400000c000b */
[----:B012---:R-:W-:Y:S01]  /*1bd20*/  ENDCOLLECTIVE ;  /* 0x000000000000791b */ /* 0x007fe20003800000 */
.L_x_5519:
[----:B------:R-:W-:Y:S05]  /*1bd30*/  BSYNC B1 ;  /* 0x0000000000017941 */ /* 0x000fea0003800000 */
.L_x_5518:
[----:B------:R-:W-:Y:S05]  /*1bd40*/  BRA `(.L_x_5520) ;  /* 0xffffff8c00907947 */ /* 0x000fea000383ffff */
.L_x_5345:
[----:B------:R-:W-:Y:S01]  /*1bd50*/  BSSY B1, `(.L_x_5521) ;  /* 0x0000006000017945 */ /* 0x000fe20003800000 */
[----:B------:R-:W-:-:S07]  /*1bd60*/  MOV R15, 0xffffffff ;  /* 0xffffffff000f7802 */ /* 0x000fce0000000f00 */
[----:B012---:R-:W-:Y:S05]  /*1bd70*/  WARPSYNC.COLLECTIVE R15, `(.L_x_5522) ;  /* 0x000000000f0c7348 */ /* 0x007fea0003c00000 */
[----:B------:R-:W-:Y:S02]  /*1bd80*/  ELECT P6, UR62, PT ;  /* 0x00000000003e782f */ /* 0x000fe400038c0000 */
[----:B------:R-:W-:Y:S01]  /*1bd90*/  MOV R14, UR62 ;  /* 0x0000003e000e7c02 */ /* 0x000fe20008000f00 */
[----:B012---:R-:W-:Y:S10]  /*1bda0*/  ENDCOLLECTIVE ;  /* 0x000000000000791b */ /* 0x007ff40003800000 */
.L_x_5522:
[----:B------:R-:W-:Y:S05]  /*1bdb0*/  BSYNC B1 ;  /* 0x0000000000017941 */ /* 0x000fea0003800000 */
.L_x_5521:
[----:B------:R-:W-:Y:S05]  /*1bdc0*/  BRA `(.L_x_5344) ;  /* 0xffffff8c00887947 */ /* 0x000fea000383ffff */
.L_x_5347:
[----:B0-----:R0:W2:Y:S02]  /*1bdd0*/  SYNCS.PHASECHK.TRANS64.TRYWAIT P0, [R22+URZ+0x22820], R3 ;  /* 0x02282003160075a7 */ /* 0x0010a4000800017f */
[----:B--2---:R-:W-:Y:S05]  /*1bde0*/  @!P0 NANOSLEEP.SYNCS 0x989680 ;  /* 0x009896800000895d */ /* 0x004fea0003900000 */
[----:B------:R-:W2:Y:S02]  /*1bdf0*/  @!P0 SYNCS.PHASECHK.TRANS64 P0, [R22+URZ+0x22820], R3 ;  /* 0x02282003160085a7 */ /* 0x000ea4000800007f */
[----:B--2---:R-:W-:Y:S05]  /*1be00*/  @!P0 BRA `(.L_x_5347) ;  /* 0xfffffffc00f08947 */ /* 0x004fea000383ffff */
[----:B------:R-:W-:Y:S05]  /*1be10*/  BRA `(.L_x_5523) ;  /* 0xffffff8c00987947 */ /* 0x000fea000383ffff */
.L_x_5351:
[----:B0-----:R0:W2:Y:S02]  /*1be20*/  SYNCS.PHASECHK.TRANS64.TRYWAIT P0, [R3+URZ+0x228a0], R8 ;  /* 0x0228a008030075a7 */ /* 0x0010a4000800017f */
[----:B--2---:R-:W-:Y:S05]  /*1be30*/  @!P0 NANOSLEEP.SYNCS 0x989680 ;  /* 0x009896800000895d */ /* 0x004fea0003900000 */
[----:B------:R-:W2:Y:S02]  /*1be40*/  @!P0 SYNCS.PHASECHK.TRANS64 P0, [R3+URZ+0x228a0], R8 ;  /* 0x0228a008030085a7 */ /* 0x000ea4000800007f */
[----:B--2---:R-:W-:Y:S05]  /*1be50*/  @!P0 BRA `(.L_x_5351) ;  /* 0xfffffffc00f08947 */ /* 0x004fea000383ffff */
[----:B------:R-:W-:Y:S05]  /*1be60*/  BRA `(.L_x_5524) ;  /* 0xffffff8c00b07947 */ /* 0x000fea000383ffff */
.L_x_5356:
[----:B-1----:R1:W2:Y:S02]  /*1be70*/  SYNCS.PHASECHK.TRANS64.TRYWAIT P0, [R3+URZ+0x228c0], R8 ;  /* 0x0228c008030075a7 */ /* 0x0022a4000800017f */
[----:B--2---:R-:W-:Y:S05]  /*1be80*/  @!P0 NANOSLEEP.SYNCS 0x989680 ;  /* 0x009896800000895d */ /* 0x004fea0003900000 */
[----:B------:R-:W2:Y:S02]  /*1be90*/  @!P0 SYNCS.PHASECHK.TRANS64 P0, [R3+URZ+0x228c0], R8 ;  /* 0x0228c008030085a7 */ /* 0x000ea4000800007f */
[----:B--2---:R-:W-:Y:S05]  /*1bea0*/  @!P0 BRA `(.L_x_5356) ;  /* 0xfffffffc00f08947 */ /* 0x004fea000383ffff */
[----:B------:R-:W-:Y:S05]  /*1beb0*/  BRA `(.L_x_5525) ;  /* 0xffffff90002c7947 */ /* 0x000fea000383ffff */
.L_x_5366:
[----:B0-----:R0:W2:Y:S02]  /*1bec0*/  SYNCS.PHASECHK.TRANS64.TRYWAIT P1, [R8+URZ+0x228a0], R2 ;  /* 0x0228a002080075a7 */ /* 0x0010a4000802017f */
[----:B--2---:R-:W-:Y:S05]  /*1bed0*/  @!P1 NANOSLEEP.SYNCS 0x989680 ;  /* 0x009896800000995d */ /* 0x004fea0003900000 */
[----:B------:R-:W2:Y:S02]  /*1bee0*/  @!P1 SYNCS.PHASECHK.TRANS64 P1, [R8+URZ+0x228a0], R2 ;  /* 0x0228a002080095a7 */ /* 0x000ea4000802007f */
[----:B--2---:R-:W-:Y:S05]  /*1bef0*/  @!P1 BRA `(.L_x_5366) ;  /* 0xfffffffc00f09947 */ /* 0x004fea000383ffff */
[----:B------:R-:W-:Y:S05]  /*1bf00*/  BRA `(.L_x_5526) ;  /* 0xffffff9400a07947 */ /* 0x000fea000383ffff */
.L_x_5371:
[----:B-1----:R1:W2:Y:S02]  /*1bf10*/  SYNCS.PHASECHK.TRANS64.TRYWAIT P1, [R8+URZ+0x228c0], R2 ;  /* 0x0228c002080075a7 */ /* 0x0022a4000802017f */
[----:B--2---:R-:W-:Y:S05]  /*1bf20*/  @!P1 NANOSLEEP.SYNCS 0x989680 ;  /* 0x009896800000995d */ /* 0x004fea0003900000 */
[----:B------:R-:W2:Y:S02]  /*1bf30*/  @!P1 SYNCS.PHASECHK.TRANS64 P1, [R8+URZ+0x228c0], R2 ;  /* 0x0228c002080095a7 */ /* 0x000ea4000802007f */
[----:B--2---:R-:W-:Y:S05]  /*1bf40*/  @!P1 BRA `(.L_x_5371) ;  /* 0xfffffffc00f09947 */ /* 0x004fea000383ffff */
[----:B------:R-:W-:Y:S05]  /*1bf50*/  BRA `(.L_x_5527) ;  /* 0xffffff9800187947 */ /* 0x000fea000383ffff */
.L_x_5387:
        /* <DEDUP_REMOVED lines=11> */
.L_x_5529:
[----:B------:R-:W-:Y:S05]  /*1c010*/  BSYNC B0 ;  /* 0x0000000000007941 */ /* 0x000fea0003800000 */
.L_x_5528:
[----:B------:R-:W-:Y:S05]  /*1c020*/  BRA `(.L_x_5530) ;  /* 0xffffffa400cc7947 */ /* 0x000fea000383ffff */
.L_x_5390:
[----:B0-----:R0:W1:Y:S02]  /*1c030*/  SYNCS.PHASECHK.TRANS64.TRYWAIT P0, [R32+URZ+0x22840], R0 ;  /* 0x02284000200075a7 */ /* 0x001064000800017f */
[----:B-1----:R-:W-:Y:S05]  /*1c040*/  @!P0 NANOSLEEP.SYNCS 0x989680 ;  /* 0x009896800000895d */ /* 0x002fea0003900000 */
[----:B------:R-:W1:Y:S02]  /*1c050*/  @!P0 SYNCS.PHASECHK.TRANS64 P0, [R32+URZ+0x22840], R0 ;  /* 0x02284000200085a7 */ /* 0x000e64000800007f */
[----:B-1----:R-:W-:Y:S05]  /*1c060*/  @!P0 BRA `(.L_x_5390) ;  /* 0xfffffffc00f08947 */ /* 0x002fea000383ffff */
[----:B------:R-:W-:Y:S05]  /*1c070*/  BRA `(.L_x_5531) ;  /* 0xffffffa400e07947 */ /* 0x000fea000383ffff */
.L_x_5391:
        /* <DEDUP_REMOVED lines=8> */
.L_x_5533:
[----:B------:R-:W-:Y:S05]  /*1c100*/  BSYNC B0 ;  /* 0x0000000000007941 */ /* 0x000fea0003800000 */
.L_x_5532:
        /* <DEDUP_REMOVED lines=9> */
.L_x_5534:
[----:B------:R-:W-:Y:S02]  /*1c1a0*/  IMAD.MOV.U32 R13, RZ, RZ, R4 ;  /* 0x000000ffff0d7224 */ /* 0x000fe400078e0004 */
[----:B------:R-:W-:Y:S01]  /*1c1b0*/  IMAD.MOV.U32 R12, RZ, RZ, 0x1 ;  /* 0x00000001ff0c7424 */ /* 0x000fe200078e00ff */
[----:B------:R-:W-:-:S07]  /*1c1c0*/  MOV R3, R14 ;  /* 0x0000000e00037202 */ /* 0x000fce0000000f00 */
[----:B------:R-:W-:Y:S05]  /*1c1d0*/  WARPSYNC.COLLECTIVE R15, `(.L_x_5535) ;  /* 0x000000000f087348 */ /* 0x000fea0003c00000 */
[----:B------:R0:W1:Y:S02]  /*1c1e0*/  SHFL.IDX P6, R14, R13, R12, R11 ;  /* 0x0000000c0d0e7389 */ /* 0x00006400000c000b */
[----:B01----:R-:W-:Y:S01]  /*1c1f0*/  ENDCOLLECTIVE ;  /* 0x000000000000791b */ /* 0x003fe20003800000 */
.L_x_5535:
        /* <DEDUP_REMOVED lines=15> */
.L_x_5536:
[----:B------:R-:W-:Y:S02]  /*1c2f0*/  @P0 IMAD R6, R5, 0x2, R22 ;  /* 0x0000000205060824 */ /* 0x000fe400078e0216 */
[----:B------:R-:W-:Y:S02]  /*1c300*/  IMAD.MOV.U32 R13, RZ, RZ, R4 ;  /* 0x000000ffff0d7224 */ /* 0x000fe400078e0004 */
[----:B------:R-:W-:Y:S01]  /*1c310*/  IMAD.MOV.U32 R12, RZ, RZ, 0x2 ;  /* 0x00000002ff0c7424 */ /* 0x000fe200078e00ff */
[----:B------:R-:W-:-:S07]  /*1c320*/  MOV R3, R14 ;  /* 0x0000000e00037202 */ /* 0x000fce0000000f00 */
[----:B------:R-:W-:Y:S05]  /*1c330*/  WARPSYNC.COLLECTIVE R15, `(.L_x_5537) ;  /* 0x000000000f087348 */ /* 0x000fea0003c00000 */
[----:B------:R0:W1:Y:S02]  /*1c340*/  SHFL.IDX P6, R14, R13, R12, R11 ;  /* 0x0000000c0d0e7389 */ /* 0x00006400000c000b */
[----:B01----:R-:W-:Y:S01]  /*1c350*/  ENDCOLLECTIVE ;  /* 0x000000000000791b */ /* 0x003fe20003800000 */
.L_x_5537:
        /* <DEDUP_REMOVED lines=15> */
.L_x_5538:
[----:B------:R-:W-:Y:S02]  /*1c450*/  @P0 IMAD R6, R5, 0x2, R22 ;  /* 0x0000000205060824 */ /* 0x000fe400078e0216 */
[----:B------:R-:W-:Y:S02]  /*1c460*/  IMAD.MOV.U32 R13, RZ, RZ, R4 ;  /* 0x000000ffff0d7224 */ /* 0x000fe400078e0004 */
[----:B------:R-:W-:Y:S01]  /*1c470*/  IMAD.MOV.U32 R12, RZ, RZ, 0x3 ;  /* 0x00000003ff0c7424 */ /* 0x000fe200078e00ff */
[----:B------:R-:W-:-:S07]  /*1c480*/  MOV R3, R14 ;  /* 0x0000000e00037202 */ /* 0x000fce0000000f00 */
[----:B------:R-:W-:Y:S05]  /*1c490*/  WARPSYNC.COLLECTIVE R15, `(.L_x_5539) ;  /* 0x000000000f087348 */ /* 0x000fea0003c00000 */
[----:B------:R0:W1:Y:S02]  /*1c4a0*/  SHFL.IDX P6, R14, R13, R12, R11 ;  /* 0x0000000c0d0e7389 */ /* 0x00006400000c000b */
[----:B01----:R-:W-:Y:S01]  /*1c4b0*/  ENDCOLLECTIVE ;  /* 0x000000000000791b */ /* 0x003fe20003800000 */
.L_x_5539:
        /* <DEDUP_REMOVED lines=15> */
.L_x_5540:
[----:B------:R-:W-:Y:S02]  /*1c5b0*/  @P0 IMAD R6, R5, 0x2, R22 ;  /* 0x0000000205060824 */ /* 0x000fe400078e0216 */
[----:B------:R-:W-:Y:S02]  /*1c5c0*/  IMAD.MOV.U32 R13, RZ, RZ, R4 ;  /* 0x000000ffff0d7224 */ /* 0x000fe400078e0004 */
[----:B------:R-:W-:Y:S01]  /*1c5d0*/  IMAD.MOV.U32 R12, RZ, RZ, 0x4 ;  /* 0x00000004ff0c7424 */ /* 0x000fe200078e00ff */
[----:B------:R-:W-:-:S07]  /*1c5e0*/  MOV R3, R14 ;  /* 0x0000000e00037202 */ /* 0x000fce0000000f00 */
[----:B------:R-:W-:Y:S05]  /*1c5f0*/  WARPSYNC.COLLECTIVE R15, `(.L_x_5541) ;  /* 0x000000000f087348 */ /* 0x000fea0003c00000 */
[----:B------:R0:W1:Y:S02]  /*1c600*/  SHFL.IDX P6, R14, R13, R12, R11 ;  /* 0x0000000c0d0e7389 */ /* 0x00006400000c000b */
[----:B01----:R-:W-:Y:S01]  /*1c610*/  ENDCOLLECTIVE ;  /* 0x000000000000791b */ /* 0x003fe20003800000 */
.L_x_5541:
        /* <DEDUP_REMOVED lines=15> */
.L_x_5542:
[----:B------:R-:W-:Y:S02]  /*1c710*/  @P0 IMAD R6, R5, 0x2, R22 ;  /* 0x0000000205060824 */ /* 0x000fe400078e0216 */
[----:B------:R-:W-:Y:S02]  /*1c720*/  IMAD.MOV.U32 R13, RZ, RZ, R4 ;  /* 0x000000ffff0d7224 */ /* 0x000fe400078e0004 */
[----:B------:R-:W-:Y:S01]  /*1c730*/  IMAD.MOV.U32 R12, RZ, RZ, 0x5 ;  /* 0x00000005ff0c7424 */ /* 0x000fe200078e00ff */
[----:B------:R-:W-:-:S07]  /*1c740*/  MOV R3, R14 ;  /* 0x0000000e00037202 */ /* 0x000fce0000000f00 */
[----:B------:R-:W-:Y:S05]  /*1c750*/  WARPSYNC.COLLECTIVE R15, `(.L_x_5543) ;  /* 0x000000000f087348 */ /* 0x000fea0003c00000 */
[----:B------:R0:W1:Y:S02]  /*1c760*/  SHFL.IDX P6, R14, R13, R12, R11 ;  /* 0x0000000c0d0e7389 */ /* 0x00006400000c000b */
[----:B01----:R-:W-:Y:S01]  /*1c770*/  ENDCOLLECTIVE ;  /* 0x000000000000791b */ /* 0x003fe20003800000 */
.L_x_5543:
        /* <DEDUP_REMOVED lines=14> */
.L_x_5544:
[----:B------:R-:W-:Y:S01]  /*1c860*/  MOV R0, R14 ;  /* 0x0000000e00007202 */ /* 0x000fe20000000f00 */
[----:B------:R-:W-:Y:S06]  /*1c870*/  BRA `(.L_x_5545) ;  /* 0xffffffa400487947 */ /* 0x000fec000383ffff */
.L_x_5396:
[----:B------:R-:W-:Y:S02]  /*1c880*/  IMAD.MOV.U32 R13, RZ, RZ, R4 ;  /* 0x000000ffff0d7224 */ /* 0x000fe400078e0004 */
[----:B------:R-:W-:Y:S02]  /*1c890*/  IMAD.MOV.U32 R12, RZ, RZ, RZ ;  /* 0x000000ffff0c7224 */ /* 0x000fe400078e00ff */
[----:B------:R-:W-:Y:S02]  /*1c8a0*/  IMAD.MOV.U32 R11, RZ, RZ, 0x181f ;  /* 0x0000181fff0b7424 */ /* 0x000fe400078e00ff */
[----:B------:R-:W-:Y:S02]  /*1c8b0*/  IMAD.MOV.U32 R15, RZ, RZ, -0x1 ;  /* 0xffffffffff0f7424 */ /* 0x000fe400078e00ff */
[----:B-----5:R-:W-:Y:S02]  /*1c8c0*/  IMAD R5, R20, R7, RZ ;  /* 0x0000000714057224 */ /* 0x020fe400078e02ff */
[----:B------:R-:W-:-:S07]  /*1c8d0*/  IMAD R17, R17, 0x80, R10 ;  /* 0x0000008011117824 */ /* 0x000fce00078e020a */
[----:B-1----:R-:W-:Y:S05]  /*1c8e0*/  WARPSYNC.COLLECTIVE R15, `(.L_x_5546) ;  /* 0x000000000f087348 */ /* 0x002fea0003c00000 */
[----:B------:R0:W2:Y:S02]  /*1c8f0*/  SHFL.IDX P6, R14, R13, R12, R11 ;  /* 0x0000000c0d0e7389 */ /* 0x0000a400000c000b */
[----:B012---:R-:W-:Y:S01]  /*1c900*/  ENDCOLLECTIVE ;  /* 0x000000000000791b */ /* 0x007fe20003800000 */
.L_x_5546:
[C---:B------:R-:W-:Y:S01]  /*1c910*/  VIADD R6, R17.reuse, 0x10 ;  /* 0x0000001011067836 */ /* 0x040fe20000000000 */
[----:B------:R-:W-:Y:S01]  /*1c920*/  ISETP.GE.AND P0, PT, R17, R5, PT ;  /* 0x000000051100720c */ /* 0x000fe20003f06270 */
[----:B------:R-:W-:Y:S02]  /*1c930*/  IMAD.MOV.U32 R13, RZ, RZ, R0 ;  /* 0x000000ffff0d7224 */ /* 0x000fe400078e0000 */
[----:B------:R-:W-:-:S10]  /*1c940*/  IMAD.MOV.U32 R2, RZ, RZ, R14 ;  /* 0x000000ffff027224 */ /* 0x000fd400078e000e */
[----:B------:R-:W-:Y:S05]  /*1c950*/  WARPSYNC.COLLECTIVE R15, `(.L_x_5547) ;  /* 0x000000000f087348 */ /* 0x000fea0003c00000 */
[----:B------:R0:W1:Y:S02]  /*1c960*/  SHFL.IDX P6, R14, R13, R12, R11 ;  /* 0x0000000c0d0e7389 */ /* 0x00006400000c000b */
[----:B01----:R-:W-:Y:S01]  /*1c970*/  ENDCOLLECTIVE ;  /* 0x000000000000791b */ /* 0x003fe20003800000 */
.L_x_5547:
[----:B------:R-:W-:Y:S02]  /*1c980*/  IMAD.MOV.U32 R13, RZ, RZ, R4 ;  /* 0x000000ffff0d7224 */ /* 0x000fe400078e0004 */
[----:B------:R-:W-:Y:S01]  /*1c990*/  IMAD.MOV.U32 R12, RZ, RZ, 0x1 ;  /* 0x00000001ff0c7424 */ /* 0x000fe200078e00ff */
[----:B------:R-:W-:-:S07]  /*1c9a0*/  MOV R3, R14 ;  /* 0x0000000e00037202 */ /* 0x000fce0000000f00 */
[----:B------:R-:W-:Y:S05]  /*1c9b0*/  WARPSYNC.COLLECTIVE R15, `(.L_x_5548) ;  /* 0x000000000f087348 */ /* 0x000fea0003c00000 */
[----:B------:R0:W1:Y:S02]  /*1c9c0*/  SHFL.IDX P6, R14, R13, R12, R11 ;  /* 0x0000000c0d0e7389 */ /* 0x00006400000c000b */
[----:B01----:R-:W-:Y:S01]  /*1c9d0*/  ENDCOLLECTIVE ;  /* 0x000000000000791b */ /* 0x003fe20003800000 */
.L_x_5548:
        /* <DEDUP_REMOVED lines=15> */
.L_x_5549:
[----:B------:R-:W-:Y:S02]  /*1cad0*/  IMAD.MOV.U32 R13, RZ, RZ, R4 ;  /* 0x000000ffff0d7224 */ /* 0x000fe400078e0004 */
[----:B------:R-:W-:Y:S02]  /*1cae0*/  IMAD.MOV.U32 R12, RZ, RZ, 0x2 ;  /* 0x00000002ff0c7424 */ /* 0x000fe400078e00ff */
[----:B------:R-:W-:-:S07]  /*1caf0*/  IMAD.MOV.U32 R3, RZ, RZ, R14 ;  /* 0x000000ffff037224 */ /* 0x000fce00078e000e */
[----:B------:R-:W-:Y:S05]  /*1cb00*/  WARPSYNC.COLLECTIVE R15, `(.L_x_5550) ;  /* 0x000000000f087348 */ /* 0x000fea0003c00000 */
[----:B------:R0:W1:Y:S02]  /*1cb10*/  SHFL.IDX P6, R14, R13, R12, R11 ;  /* 0x0000000c0d0e7389 */ /* 0x00006400000c000b */
[----:B01----:R-:W-:Y:S01]  /*1cb20*/  ENDCOLLECTIVE ;  /* 0x000000000000791b */ /* 0x003fe20003800000 */
.L_x_5550:
        /* <DEDUP_REMOVED lines=16> */
.L_x_5551:
[----:B------:R-:W-:Y:S02]  /*1cc30*/  IMAD.MOV.U32 R13, RZ, RZ, R4 ;  /* 0x000000ffff0d7224 */ /* 0x000fe400078e0004 */
[----:B------:R-:W-:Y:S02]  /*1cc40*/  IMAD.MOV.U32 R12, RZ, RZ, 0x3 ;  /* 0x00000003ff0c7424 */ /* 0x000fe400078e00ff */
[----:B------:R-:W-:-:S07]  /*1cc50*/  IMAD.MOV.U32 R3, RZ, RZ, R14 ;  /* 0x000000ffff037224 */ /* 0x000fce00078e000e */
[----:B------:R-:W-:Y:S05]  /*1cc60*/  WARPSYNC.COLLECTIVE R15, `(.L_x_5552) ;  /* 0x000000000f087348 */ /* 0x000fea0003c00000 */
[----:B------:R0:W1:Y:S02]  /*1cc70*/  SHFL.IDX P6, R14, R13, R12, R11 ;  /* 0x0000000c0d0e7389 */ /* 0x00006400000c000b */
[----:B01----:R-:W-:Y:S01]  /*1cc80*/  ENDCOLLECTIVE ;  /* 0x000000000000791b */ /* 0x003fe20003800000 */
.L_x_5552:
        /* <DEDUP_REMOVED lines=16> */
.L_x_5553:
[----:B------:R-:W-:Y:S02]  /*1cd90*/  IMAD.MOV.U32 R13, RZ, RZ, R4 ;  /* 0x000000ffff0d7224 */ /* 0x000fe400078e0004 */
[----:B------:R-:W-:Y:S02]  /*1cda0*/  IMAD.MOV.U32 R12, RZ, RZ, 0x4 ;  /* 0x00000004ff0c7424 */ /* 0x000fe400078e00ff */
[----:B------:R-:W-:-:S07]  /*1cdb0*/  IMAD.MOV.U32 R3, RZ, RZ, R14 ;  /* 0x000000ffff037224 */ /* 0x000fce00078e000e */
[----:B------:R-:W-:Y:S05]  /*1cdc0*/  WARPSYNC.COLLECTIVE R15, `(.L_x_5554) ;  /* 0x000000000f087348 */ /* 0x000fea0003c00000 */
[----:B------:R0:W1:Y:S02]  /*1cdd0*/  SHFL.IDX P6, R14, R13, R12, R11 ;  /* 0x0000000c0d0e7389 */ /* 0x00006400000c000b */
[----:B01----:R-:W-:Y:S01]  /*1cde0*/  ENDCOLLECTIVE ;  /* 0x000000000000791b */ /* 0x003fe20003800000 */
.L_x_5554:
        /* <DEDUP_REMOVED lines=16> */
.L_x_5555:
[----:B------:R-:W-:Y:S02]  /*1cef0*/  IMAD.MOV.U32 R13, RZ, RZ, R4 ;  /* 0x000000ffff0d7224 */ /* 0x000fe400078e0004 */
[----:B------:R-:W-:Y:S02]  /*1cf00*/  IMAD.MOV.U32 R12, RZ, RZ, 0x5 ;  /* 0x00000005ff0c7424 */ /* 0x000fe400078e00ff */
[----:B------:R-:W-:-:S07]  /*1cf10*/  IMAD.MOV.U32 R3, RZ, RZ, R14 ;  /* 0x000000ffff037224 */ /* 0x000fce00078e000e */
[----:B------:R-:W-:Y:S05]  /*1cf20*/  WARPSYNC.COLLECTIVE R15, `(.L_x_5556) ;  /* 0x000000000f087348 */ /* 0x000fea0003c00000 */
[----:B------:R0:W1:Y:S02]  /*1cf30*/  SHFL.IDX P6, R14, R13, R12, R11 ;  /* 0x0000000c0d0e7389 */ /* 0x00006400000c000b */
[----:B01----:R-:W-:Y:S01]  /*1cf40*/  ENDCOLLECTIVE ;  /* 0x000000000000791b */ /* 0x003fe20003800000 */
.L_x_5556:
        /* <DEDUP_REMOVED lines=16> */
.L_x_5557:
[----:B------:R-:W-:Y:S02]  /*1d050*/  IMAD.MOV.U32 R13, RZ, RZ, R4 ;  /* 0x000000ffff0d7224 */ /* 0x000fe400078e0004 */
[----:B------:R-:W-:Y:S02]  /*1d060*/  IMAD.MOV.U32 R12, RZ, RZ, 0x6 ;  /* 0x00000006ff0c7424 */ /* 0x000fe400078e00ff */
[----:B------:R-:W-:-:S07]  /*1d070*/  IMAD.MOV.U32 R3, RZ, RZ, R14 ;  /* 0x000000ffff037224 */ /* 0x000fce00078e000e */
[----:B------:R-:W-:Y:S05]  /*1d080*/  WARPSYNC.COLLECTIVE R15, `(.L_x_5558) ;  /* 0x000000000f087348 */ /* 0x000fea0003c00000 */
[----:B------:R0:W1:Y:S02]  /*1d090*/  SHFL.IDX P6, R14, R13, R12, R11 ;  /* 0x0000000c0d0e7389 */ /* 0x00006400000c000b */
[----:B01----:R-:W-:Y:S01]  /*1d0a0*/  ENDCOLLECTIVE ;  /* 0x000000000000791b */ /* 0x003fe20003800000 */
.L_x_5558:
        /* <DEDUP_REMOVED lines=16> */
.L_x_5559:
[----:B------:R-:W-:Y:S02]  /*1d1b0*/  IMAD.MOV.U32 R13, RZ, RZ, R4 ;  /* 0x000000ffff0d7224 */ /* 0x000fe400078e0004 */
[----:B------:R-:W-:Y:S02]  /*1d1c0*/  IMAD.MOV.U32 R12, RZ, RZ, 0x7 ;  /* 0x00000007ff0c7424 */ /* 0x000fe400078e00ff */
[----:B------:R-:W-:-:S07]  /*1d1d0*/  IMAD.MOV.U32 R3, RZ, RZ, R14 ;  /* 0x000000ffff037224 */ /* 0x000fce00078e000e */
[----:B------:R-:W-:Y:S05]  /*1d1e0*/  WARPSYNC.COLLECTIVE R15, `(.L_x_5560) ;  /* 0x000000000f087348 */ /* 0x000fea0003c00000 */
[----:B------:R0:W1:Y:S02]  /*1d1f0*/  SHFL.IDX P6, R14, R13, R12, R11 ;  /* 0x0000000c0d0e7389 */ /* 0x00006400000c000b */
[----:B01----:R-:W-:Y:S01]  /*1d200*/  ENDCOLLECTIVE ;  /* 0x000000000000791b */ /* 0x003fe20003800000 */
.L_x_5560:
        /* <DEDUP_REMOVED lines=10> */
.L_x_5561:
[----:B------:R-:W-:Y:S01]  /*1d2b0*/  @!PT LDS RZ, [RZ] ;  /* 0x00000000fffff984 */ /* 0x000fe20000000800 */
[----:B------:R-:W-:Y:S01]  /*1d2c0*/  @!PT LDS RZ, [RZ] ;  /* 0x00000000fffff984 */ /* 0x000fe20000000800 */
[----:B------:R-:W-:Y:S01]  /*1d2d0*/  @!PT LDS RZ, [RZ] ;  /* 0x00000000fffff984 */ /* 0x000fe20000000800 */
[----:B------:R0:W-:Y:S01]  /*1d2e0*/  @!P0 LDGSTS.E.BYPASS.LTC128B.128 [R8+0x1b400], desc[UR40][R2.64], !P1 ;  /* 0x1b40000002088fae */ /* 0x0001e2000c901d68 */
[----:B------:R-:W-:Y:S01]  /*1d2f0*/  MOV R0, R14 ;  /* 0x0000000e00007202 */ /* 0x000fe20000000f00 */
[----:B------:R-:W-:Y:S06]  /*1d300*/  BRA `(.L_x_5562) ;  /* 0xffffffa400cc7947 */ /* 0x000fec000383ffff */
.L_x_5399:
[----:B0-----:R0:W2:Y:S02]  /*1d310*/  SYNCS.PHASECHK.TRANS64.TRYWAIT P0, [R22+URZ+0x22820], R3 ;  /* 0x02282003160075a7 */ /* 0x0010a4000800017f */
[----:B--2---:R-:W-:Y:S05]  /*1d320*/  @!P0 NANOSLEEP.SYNCS 0x989680 ;  /* 0x009896800000895d */ /* 0x004fea0003900000 */
[----:B------:R-:W2:Y:S02]  /*1d330*/  @!P0 SYNCS.PHASECHK.TRANS64 P0, [R22+URZ+0x22820], R3 ;  /* 0x02282003160085a7 */ /* 0x000ea4000800007f */
[----:B--2---:R-:W-:Y:S05]  /*1d340*/  @!P0 BRA `(.L_x_5399) ;  /* 0xfffffffc00f08947 */ /* 0x004fea000383ffff */
[----:B------:R-:W-:Y:S05]  /*1d350*/  BRA `(.L_x_5563) ;  /* 0xffffffa800287947 */ /* 0x000fea000383ffff */
.L_x_5402:
[----:B0-----:R0:W2:Y:S02]  /*1d360*/  SYNCS.PHASECHK.TRANS64.TRYWAIT P0, [R32+URZ+0x22860], R3 ;  /* 0x02286003200075a7 */ /* 0x0010a4000800017f */
[----:B--2---:R-:W-:Y:S05]  /*1d370*/  @!P0 NANOSLEEP.SYNCS 0x989680 ;  /* 0x009896800000895d */ /* 0x004fea0003900000 */
[----:B------:R-:W2:Y:S02]  /*1d380*/  @!P0 SYNCS.PHASECHK.TRANS64 P0, [R32+URZ+0x22860], R3 ;  /* 0x02286003200085a7 */ /* 0x000ea4000800007f */
[----:B--2---:R-:W-:Y:S05]  /*1d390*/  @!P0 BRA `(.L_x_5402) ;  /* 0xfffffffc00f08947 */ /* 0x004fea000383ffff */
[----:B------:R-:W-:Y:S05]  /*1d3a0*/  BRA `(.L_x_5564) ;  /* 0xffffffa800387947 */ /* 0x000fea000383ffff */
.L_x_5403:
        /* <DEDUP_REMOVED lines=8> */
.L_x_5566:
[----:B------:R-:W-:Y:S05]  /*1d430*/  BSYNC B0 ;  /* 0x0000000000007941 */ /* 0x000fea0003800000 */
.L_x_5565:
[----:B------:R-:W0:Y:S01]  /*1d440*/  S2R R7, SR_TID.X ;  /* 0x0000000000077919 */ /* 0x000e220000002100 */
[----:B------:R-:W-:Y:S01]  /*1d450*/  IMAD.MOV.U32 R13, RZ, RZ, R5 ;  /* 0x000000ffff0d7224 */ /* 0x000fe200078e0005 */
[----:B------:R-:W-:Y:S01]  /*1d460*/  MOV R12, RZ ;  /* 0x000000ff000c7202 */ /* 0x000fe20000000f00 */
[----:B------:R-:W-:Y:S01]  /*1d470*/  IMAD.MOV.U32 R11, RZ, RZ, 0x181f ;  /* 0x0000181fff0b7424 */ /* 0x000fe200078e00ff */
        /* <DEDUP_REMOVED lines=8> */
.L_x_5567:
[----:B------:R-:W-:Y:S02]  /*1d500*/  ISETP.LT.OR P4, PT, R33, 0x1, !P1 ;  /* 0x000000012100780c */ /* 0x000fe40004f81670 */
[----:B------:R-:W-:Y:S01]  /*1d510*/  MOV R13, R6 ;  /* 0x00000006000d7202 */ /* 0x000fe20000000f00 */
        /* <DEDUP_REMOVED lines=10> */
.L_x_5568:
        /* <DEDUP_REMOVED lines=17> */
.L_x_5569:
[----:B------:R-:W-:Y:S02]  /*1d6d0*/  IMAD.MOV.U32 R13, RZ, RZ, R6 ;  /* 0x000000ffff0d7224 */ /* 0x000fe400078e0006 */
[----:B------:R-:W-:Y:S01]  /*1d6e0*/  IMAD.MOV.U32 R12, RZ, RZ, 0x2 ;  /* 0x00000002ff0c7424 */ /* 0x000fe200078e00ff */
[----:B------:R-:W-:-:S13]  /*1d6f0*/  IADD3 R2, P4, R14, R0, RZ ;  /* 0x000000000e027210 */ /* 0x000fda0007f9e0ff */
[----:B------:R-:W-:Y:S05]  /*1d700*/  WARPSYNC.COLLECTIVE R15, `(.L_x_5570) ;  /* 0x000000000f087348 */ /* 0x000fea0003c00000 */
[----:B------:R0:W1:Y:S02]  /*1d710*/  SHFL.IDX P6, R14, R13, R12, R11 ;  /* 0x0000000c0d0e7389 */ /* 0x00006400000c000b */
[----:B01----:R-:W-:Y:S01]  /*1d720*/  ENDCOLLECTIVE ;  /* 0x000000000000791b */ /* 0x003fe20003800000 */
.L_x_5570:
        /* <DEDUP_REMOVED lines=17> */
.L_x_5571:
[----:B------:R-:W-:Y:S02]  /*1d840*/  IMAD.MOV.U32 R13, RZ, RZ, R6 ;  /* 0x000000ffff0d7224 */ /* 0x000fe400078e0006 */
[----:B------:R-:W-:Y:S01]  /*1d850*/  IMAD.MOV.U32 R12, RZ, RZ, 0x3 ;  /* 0x00000003ff0c7424 */ /* 0x000fe200078e00ff */
[----:B------:R-:W-:-:S13]  /*1d860*/  IADD3 R2, P4, R14, R0, RZ ;  /* 0x000000000e027210 */ /* 0x000fda0007f9e0ff */
[----:B------:R-:W-:Y:S05]  /*1d870*/  WARPSYNC.COLLECTIVE R15, `(.L_x_5572) ;  /* 0x000000000f087348 */ /* 0x000fea0003c00000 */
[----:B------:R0:W1:Y:S02]  /*1d880*/  SHFL.IDX P6, R14, R13, R12, R11 ;  /* 0x0000000c0d0e7389 */ /* 0x00006400000c000b */
[----:B01----:R-:W-:Y:S01]  /*1d890*/  ENDCOLLECTIVE ;  /* 0x000000000000791b */ /* 0x003fe20003800000 */
.L_x_5572:
        /* <DEDUP_REMOVED lines=17> */
.L_x_5573:
[----:B------:R-:W-:Y:S02]  /*1d9b0*/  IMAD.MOV.U32 R13, RZ, RZ, R6 ;  /* 0x000000ffff0d7224 */ /* 0x000fe400078e0006 */
[----:B------:R-:W-:Y:S01]  /*1d9c0*/  IMAD.MOV.U32 R12, RZ, RZ, 0x4 ;  /* 0x00000004ff0c7424 */ /* 0x000fe200078e00ff */
[----:B------:R-:W-:-:S13]  /*1d9d0*/  IADD3 R2, P4, R14, R0, RZ ;  /* 0x000000000e027210 */ /* 0x000fda0007f9e0ff */
[----:B------:R-:W-:Y:S05]  /*1d9e0*/  WARPSYNC.COLLECTIVE R15, `(.L_x_5574) ;  /* 0x000000000f087348 */ /* 0x000fea0003c00000 */
[----:B------:R0:W1:Y:S02]  /*1d9f0*/  SHFL.IDX P6, R14, R13, R12, R11 ;  /* 0x0000000c0d0e7389 */ /* 0x00006400000c000b */
[----:B01----:R-:W-:Y:S01]  /*1da00*/  ENDCOLLECTIVE ;  /* 0x000000000000791b */ /* 0x003fe20003800000 */
.L_x_5574:
        /* <DEDUP_REMOVED lines=17> */
.L_x_5575:
[----:B------:R-:W-:Y:S01]  /*1db20*/  IMAD.MOV.U32 R13, RZ, RZ, R6 ;  /* 0x000000ffff0d7224 */ /* 0x000fe200078e0006 */
[----:B------:R-:W-:Y:S02]  /*1db30*/  MOV R12, 0x5 ;  /* 0x00000005000c7802 */ /* 0x000fe40000000f00 */
[----:B------:R-:W-:-:S13]  /*1db40*/  IADD3 R2, P4, R14, R0, RZ ;  /* 0x000000000e027210 */ /* 0x000fda0007f9e0ff */
[----:B------:R-:W-:Y:S05]  /*1db50*/  WARPSYNC.COLLECTIVE R15, `(.L_x_5576) ;  /* 0x000000000f087348 */ /* 0x000fea0003c00000 */
[----:B------:R0:W1:Y:S02]  /*1db60*/  SHFL.IDX P6, R14, R13, R12, R11 ;  /* 0x0000000c0d0e7389 */ /* 0x00006400000c000b */
[----:B01----:R-:W-:Y:S01]  /*1db70*/  ENDCOLLECTIVE ;  /* 0x000000000000791b */ /* 0x003fe20003800000 */
.L_x_5576:
        /* <DEDUP_REMOVED lines=12> */
.L_x_5577:
        /* <DEDUP_REMOVED lines=9> */
.L_x_5410:
[----:B0-----:R0:W1:Y:S02]  /*1dcd0*/  SYNCS.PHASECHK.TRANS64.TRYWAIT P0, [R4+URZ+0x22840], R21 ;  /* 0x02284015040075a7 */ /* 0x001064000800017f */
[----:B-1----:R-:W-:Y:S05]  /*1dce0*/  @!P0 NANOSLEEP.SYNCS 0x989680 ;  /* 0x009896800000895d */ /* 0x002fea0003900000 */
[----:B------:R-:W1:Y:S02]  /*1dcf0*/  @!P0 SYNCS.PHASECHK.TRANS64 P0, [R4+URZ+0x22840], R21 ;  /* 0x02284015040085a7 */ /* 0x000e64000800007f */
[----:B-1----:R-:W-:Y:S05]  /*1dd00*/  @!P0 BRA `(.L_x_5410) ;  /* 0xfffffffc00f08947 */ /* 0x002fea000383ffff */
[----:B------:R-:W-:Y:S05]  /*1dd10*/  BRA `(.L_x_5579) ;  /* 0xffffffa800a07947 */ /* 0x000fea000383ffff */
.L_x_5411:
        /* <DEDUP_REMOVED lines=8> */
.L_x_5581:
[----:B------:R-:W-:Y:S05]  /*1dda0*/  BSYNC B1 ;  /* 0x0000000000017941 */ /* 0x000fea0003800000 */
.L_x_5580:
        /* <DEDUP_REMOVED lines=9> */
.L_x_5582:
[----:B------:R-:W-:Y:S02]  /*1de40*/  IMAD.MOV.U32 R13, RZ, RZ, R9 ;  /* 0x000000ffff0d7224 */ /* 0x000fe400078e0009 */
[----:B------:R-:W-:Y:S02]  /*1de50*/  IMAD.MOV.U32 R12, RZ, RZ, 0x1 ;  /* 0x00000001ff0c7424 */ /* 0x000fe400078e00ff */
[----:B------:R-:W-:-:S07]  /*1de60*/  IMAD.MOV.U32 R2, RZ, RZ, R14 ;  /* 0x000000ffff027224 */ /* 0x000fce00078e000e */
[----:B------:R-:W-:Y:S05]  /*1de70*/  WARPSYNC.COLLECTIVE R15, `(.L_x_5583) ;  /* 0x000000000f087348 */ /* 0x000fea0003c00000 */
[----:B------:R0:W1:Y:S02]  /*1de80*/  SHFL.IDX P6, R14, R13, R12, R11 ;  /* 0x0000000c0d0e7389 */ /* 0x00006400000c000b */
[----:B01----:R-:W-:Y:S01]  /*1de90*/  ENDCOLLECTIVE ;  /* 0x000000000000791b */ /* 0x003fe20003800000 */
.L_x_5583:
        /* <DEDUP_REMOVED lines=11> */
.L_x_5584:
[----:B------:R-:W-:Y:S01]  /*1df50*/  MOV R13, R9 ;  /* 0x00000009000d7202 */ /* 0x000fe20000000f00 */
[----:B------:R-:W-:Y:S02]  /*1df60*/  IMAD.MOV.U32 R12, RZ, RZ, 0x2 ;  /* 0x00000002ff0c7424 */ /* 0x000fe400078e00ff */
[----:B------:R-:W-:-:S07]  /*1df70*/  IMAD.MOV.U32 R2, RZ, RZ, R14 ;  /* 0x000000ffff027224 */ /* 0x000fce00078e000e */
[----:B------:R-:W-:Y:S05]  /*1df80*/  WARPSYNC.COLLECTIVE R15, `(.L_x_5585) ;  /* 0x000000000f087348 */ /* 0x000fea0003c00000 */
[----:B------:R0:W1:Y:S02]  /*1df90*/  SHFL.IDX P6, R14, R13, R12, R11 ;  /* 0x0000000c0d0e7389 */ /* 0x00006400000c000b */
[----:B01----:R-:W-:Y:S01]  /*1dfa0*/  ENDCOLLECTIVE ;  /* 0x000000000000791b */ /* 0x003fe20003800000 */
.L_x_5585:
        /* <DEDUP_REMOVED lines=11> */
.L_x_5586:
[----:B------:R-:W-:Y:S01]  /*1e060*/  IMAD.MOV.U32 R13, RZ, RZ, R9 ;  /* 0x000000ffff0d7224 */ /* 0x000fe200078e0009 */
[----:B------:R-:W-:Y:S01]  /*1e070*/  MOV R12, 0x3 ;  /* 0x00000003000c7802 */ /* 0x000fe20000000f00 */
[----:B------:R-:W-:-:S07]  /*1e080*/  IMAD.MOV.U32 R2, RZ, RZ, R14 ;  /* 0x000000ffff027224 */ /* 0x000fce00078e000e */
[----:B------:R-:W-:Y:S05]  /*1e090*/  WARPSYNC.COLLECTIVE R15, `(.L_x_5587) ;  /* 0x000000000f087348 */ /* 0x000fea0003c00000 */
[----:B------:R0:W1:Y:S02]  /*1e0a0*/  SHFL.IDX P6, R14, R13, R12, R11 ;  /* 0x0000000c0d0e7389 */ /* 0x00006400000c000b */
[----:B01----:R-:W-:Y:S01]  /*1e0b0*/  ENDCOLLECTIVE ;  /* 0x000000000000791b */ /* 0x003fe20003800000 */
.L_x_5587:
        /* <DEDUP_REMOVED lines=11> */
.L_x_5588:
[----:B------:R-:W-:Y:S02]  /*1e170*/  IMAD.MOV.U32 R13, RZ, RZ, R9 ;  /* 0x000000ffff0d7224 */ /* 0x000fe400078e0009 */
[----:B------:R-:W-:Y:S02]  /*1e180*/  IMAD.MOV.U32 R12, RZ, RZ, 0x4 ;  /* 0x00000004ff0c7424 */ /* 0x000fe400078e00ff */
[----:B------:R-:W-:-:S07]  /*1e190*/  IMAD.MOV.U32 R2, RZ, RZ, R14 ;  /* 0x000000ffff027224 */ /* 0x000fce00078e000e */
[----:B------:R-:W-:Y:S05]  /*1e1a0*/  WARPSYNC.COLLECTIVE R15, `(.L_x_5589) ;  /* 0x000000000f087348 */ /* 0x000fea0003c00000 */
[----:B------:R0:W1:Y:S02]  /*1e1b0*/  SHFL.IDX P6, R14, R13, R12, R11 ;  /* 0x0000000c0d0e7389 */ /* 0x00006400000c000b */
[----:B01----:R-:W-:Y:S01]  /*1e1c0*/  ENDCOLLECTIVE ;  /* 0x000000000000791b */ /* 0x003fe20003800000 */
.L_x_5589:
        /* <DEDUP_REMOVED lines=11> */
.L_x_5590:
[----:B------:R-:W-:Y:S02]  /*1e280*/  IMAD.MOV.U32 R13, RZ, RZ, R9 ;  /* 0x000000ffff0d7224 */ /* 0x000fe400078e0009 */
[----:B------:R-:W-:Y:S02]  /*1e290*/  IMAD.MOV.U32 R12, RZ, RZ, 0x5 ;  /* 0x00000005ff0c7424 */ /* 0x000fe400078e00ff */
[----:B------:R-:W-:-:S07]  /*1e2a0*/  IMAD.MOV.U32 R2, RZ, RZ, R14 ;  /* 0x000000ffff027224 */ /* 0x000fce00078e000e */
[----:B------:R-:W-:Y:S05]  /*1e2b0*/  WARPSYNC.COLLECTIVE R15, `(.L_x_5591) ;  /* 0x000000000f087348 */ /* 0x000fea0003c00000 */
[----:B------:R0:W1:Y:S02]  /*1e2c0*/  SHFL.IDX P6, R14, R13, R12, R11 ;  /* 0x0000000c0d0e7389 */ /* 0x00006400000c000b */
[----:B01----:R-:W-:Y:S01]  /*1e2d0*/  ENDCOLLECTIVE ;  /* 0x000000000000791b */ /* 0x003fe20003800000 */
.L_x_5591:
        /* <DEDUP_REMOVED lines=11> */
.L_x_5592:
[----:B------:R-:W-:Y:S01]  /*1e390*/  IMAD.MOV.U32 R2, RZ, RZ, R14 ;  /* 0x000000ffff027224 */ /* 0x000fe200078e000e */
[----:B------:R-:W-:Y:S06]  /*1e3a0*/  BRA `(.L_x_5593) ;  /* 0xffffffa400d07947 */ /* 0x000fec000383ffff */
.L_x_5416:
[----:B---3--:R3:W4:Y:S02]  /*1e3b0*/  SYNCS.PHASECHK.TRANS64.TRYWAIT P0, [R4+URZ+0x22860], R21 ;  /* 0x02286015040075a7 */ /* 0x008724000800017f */
[----:B----4-:R-:W-:Y:S05]  /*1e3c0*/  @!P0 NANOSLEEP.SYNCS 0x989680 ;  /* 0x009896800000895d */ /* 0x010fea0003900000 */
[----:B------:R-:W4:Y:S02]  /*1e3d0*/  @!P0 SYNCS.PHASECHK.TRANS64 P0, [R4+URZ+0x22860], R21 ;  /* 0x02286015040085a7 */ /* 0x000f24000800007f */
[----:B----4-:R-:W-:Y:S05]  /*1e3e0*/  @!P0 BRA `(.L_x_5416) ;  /* 0xfffffffc00f08947 */ /* 0x010fea000383ffff */
[----:B------:R-:W-:Y:S05]  /*1e3f0*/  BRA `(.L_x_5594) ;  /* 0xffffffa800207947 */ /* 0x000fea000383ffff */
.L_x_5417:
        /* <DEDUP_REMOVED lines=8> */
.L_x_5596:
[----:B------:R-:W-:Y:S05]  /*1e480*/  BSYNC B1 ;  /* 0x0000000000017941 */ /* 0x000fea0003800000 */
.L_x_5595:
        /* <DEDUP_REMOVED lines=9> */
.L_x_5597:
[----:B------:R-:W-:Y:S01]  /*1e520*/  IMAD.MOV.U32 R13, RZ, RZ, R7 ;  /* 0x000000ffff0d7224 */ /* 0x000fe200078e0007 */
[----:B------:R-:W-:Y:S02]  /*1e530*/  MOV R12, 0x1 ;  /* 0x00000001000c7802 */ /* 0x000fe40000000f00 */
[----:B------:R-:W-:-:S13]  /*1e540*/  IADD3 R2, P0, R14, R0, RZ ;  /* 0x000000000e027210 */ /* 0x000fda0007f1e0ff */
[----:B------:R-:W-:Y:S05]  /*1e550*/  WARPSYNC.COLLECTIVE R15, `(.L_x_5598) ;  /* 0x000000000f087348 */ /* 0x000fea0003c00000 */
[----:B------:R0:W1:Y:S02]  /*1e560*/  SHFL.IDX P6, R14, R13, R12, R11 ;  /* 0x0000000c0d0e7389 */ /* 0x00006400000c000b */
[----:B01----:R-:W-:Y:S01]  /*1e570*/  ENDCOLLECTIVE ;  /* 0x000000000000791b */ /* 0x003fe20003800000 */
.L_x_5598:
        /* <DEDUP_REMOVED lines=13> */
.L_x_5599:
[----:B------:R-:W-:Y:S02]  /*1e650*/  IMAD.MOV.U32 R13, RZ, RZ, R7 ;  /* 0x000000ffff0d7224 */ /* 0x000fe400078e0007 */
[----:B------:R-:W-:Y:S01]  /*1e660*/  IMAD.MOV.U32 R12, RZ, RZ, 0x2 ;  /* 0x00000002ff0c7424 */ /* 0x000fe200078e00ff */
[----:B------:R-:W-:-:S13]  /*1e670*/  IADD3 R2, P0, R14, R0, RZ ;  /* 0x000000000e027210 */ /* 0x000fda0007f1e0ff */
[----:B------:R-:W-:Y:S05]  /*1e680*/  WARPSYNC.COLLECTIVE R15, `(.L_x_5600) ;  /* 0x000000000f087348 */ /* 0x000fea0003c00000 */
[----:B------:R0:W1:Y:S02]  /*1e690*/  SHFL.IDX P6, R14, R13, R12, R11 ;  /* 0x0000000c0d0e7389 */ /* 0x00006400000c000b */
[----:B01----:R-:W-:Y:S01]  /*1e6a0*/  ENDCOLLECTIVE ;  /* 0x000000000000791b */ /* 0x003fe20003800000 */
.L_x_5600:
        /* <DEDUP_REMOVED lines=13> */
.L_x_5601:
[----:B------:R-:W-:Y:S02]  /*1e780*/  IMAD.MOV.U32 R13, RZ, RZ, R7 ;  /* 0x000000ffff0d7224 */ /* 0x000fe400078e0007 */
[----:B------:R-:W-:Y:S01]  /*1e790*/  IMAD.MOV.U32 R12, RZ, RZ, 0x3 ;  /* 0x00000003ff0c7424 */ /* 0x000fe200078e00ff */
[----:B------:R-:W-:-:S13]  /*1e7a0*/  IADD3 R2, P0, R14, R0, RZ ;  /* 0x000000000e027210 */ /* 0x000fda0007f1e0ff */
[----:B------:R-:W-:Y:S05]  /*1e7b0*/  WARPSYNC.COLLECTIVE R15, `(.L_x_5602) ;  /* 0x000000000f087348 */ /* 0x000fea0003c00000 */
[----:B------:R0:W1:Y:S02]  /*1e7c0*/  SHFL.IDX P6, R14, R13, R12, R11 ;  /* 0x0000000c0d0e7389 */ /* 0x00006400000c000b */
[----:B01----:R-:W-:Y:S01]  /*1e7d0*/  ENDCOLLECTIVE ;  /* 0x000000000000791b */ /* 0x003fe20003800000 */
.L_x_5602:
        /* <DEDUP_REMOVED lines=13> */
.L_x_5603:
[----:B------:R-:W-:Y:S01]  /*1e8b0*/  MOV R13, R7 ;  /* 0x00000007000d7202 */ /* 0x000fe20000000f00 */
[----:B------:R-:W-:Y:S01]  /*1e8c0*/  IMAD.MOV.U32 R12, RZ, RZ, 0x4 ;  /* 0x00000004ff0c7424 */ /* 0x000fe200078e00ff */
[----:B------:R-:W-:-:S13]  /*1e8d0*/  IADD3 R2, P0, R14, R0, RZ ;  /* 0x000000000e027210 */ /* 0x000fda0007f1e0ff */
[----:B------:R-:W-:Y:S05]  /*1e8e0*/  WARPSYNC.COLLECTIVE R15, `(.L_x_5604) ;  /* 0x000000000f087348 */ /* 0x000fea0003c00000 */
[----:B------:R0:W1:Y:S02]  /*1e8f0*/  SHFL.IDX P6, R14, R13, R12, R11 ;  /* 0x0000000c0d0e7389 */ /* 0x00006400000c000b */
[----:B01----:R-:W-:Y:S01]  /*1e900*/  ENDCOLLECTIVE ;  /* 0x000000000000791b */ /* 0x003fe20003800000 */
.L_x_5604:
        /* <DEDUP_REMOVED lines=13> */
.L_x_5605:
[----:B------:R-:W-:Y:S02]  /*1e9e0*/  IMAD.MOV.U32 R13, RZ, RZ, R7 ;  /* 0x000000ffff0d7224 */ /* 0x000fe400078e0007 */
[----:B------:R-:W-:Y:S01]  /*1e9f0*/  IMAD.MOV.U32 R12, RZ, RZ, 0x5 ;  /* 0x00000005ff0c7424 */ /* 0x000fe200078e00ff */
[----:B------:R-:W-:-:S13]  /*1ea00*/  IADD3 R2, P0, R14, R0, RZ ;  /* 0x000000000e027210 */ /* 0x000fda0007f1e0ff */
[----:B------:R-:W-:Y:S05]  /*1ea10*/  WARPSYNC.COLLECTIVE R15, `(.L_x_5606) ;  /* 0x000000000f087348 */ /* 0x000fea0003c00000 */
[----:B------:R0:W1:Y:S02]  /*1ea20*/  SHFL.IDX P6, R14, R13, R12, R11 ;  /* 0x0000000c0d0e7389 */ /* 0x00006400000c000b */
[----:B01----:R-:W-:Y:S01]  /*1ea30*/  ENDCOLLECTIVE ;  /* 0x000000000000791b */ /* 0x003fe20003800000 */
.L_x_5606:
        /* <DEDUP_REMOVED lines=13> */
.L_x_5607:
[----:B------:R-:W-:Y:S05]  /*1eb10*/  BRA `(.L_x_5608) ;  /* 0xffffffa4006c7947 */ /* 0x000fea000383ffff */
.L_x_5425:
        /* <DEDUP_REMOVED lines=8> */
.L_x_5610:
[----:B------:R-:W-:Y:S05]  /*1eba0*/  BSYNC B0 ;  /* 0x0000000000007941 */ /* 0x000fea0003800000 */
.L_x_5609:
        /* <DEDUP_REMOVED lines=9> */
.L_x_5611:
        /* <DEDUP_REMOVED lines=11> */
[C---:B------:R-:W-:Y:S02]  /*1ecf0*/  ISETP.GE.U32.AND P5, PT, R8.reuse, 0x10, PT ;  /* 0x000000100800780c */ /* 0x040fe40003fa6070 */
[----:B--2---:R-:W-:Y:S02]  /*1ed00*/  @!P1 MOV R17, R2 ;  /* 0x0000000200119202 */ /* 0x004fe40000000f00 */
[----:B------:R-:W-:-:S03]  /*1ed10*/  ISETP.NE.AND P1, PT, R8, RZ, PT ;  /* 0x000000ff0800720c */ /* 0x000fc60003f25270 */
[----:B------:R-:W-:-:S10]  /*1ed20*/  IMAD.MOV.U32 R13, RZ, RZ, R17 ;  /* 0x000000ffff0d7224 */ /* 0x000fd400078e0011 */
[----:B------:R-:W-:Y:S05]  /*1ed30*/  WARPSYNC.COLLECTIVE R15, `(.L_x_5612) ;  /* 0x000000000f087348 */ /* 0x000fea0003c00000 */
[----:B------:R0:W1:Y:S02]  /*1ed40*/  SHFL.UP P6, R14, R13, R12, R11 ;  /* 0x0400000c0d0e7389 */ /* 0x00006400000c000b */
[----:B01----:R-:W-:Y:S01]  /*1ed50*/  ENDCOLLECTIVE ;  /* 0x000000000000791b */ /* 0x003fe20003800000 */
.L_x_5612:
[----:B------:R-:W-:Y:S01]  /*1ed60*/  IMAD.MOV.U32 R12, RZ, RZ, 0x2 ;  /* 0x00000002ff0c7424 */ /* 0x000fe200078e00ff */
[----:B------:R-:W-:-:S05]  /*1ed70*/  SEL R4, R14, RZ, P1 ;  /* 0x000000ff0e047207 */ /* 0x000fca0000800000 */
[----:B------:R-:W-:-:S04]  /*1ed80*/  IMAD.IADD R4, R17, 0x1, R4 ;  /* 0x0000000111047824 */ /* 0x000fc800078e0204 */
[----:B------:R-:W-:-:S07]  /*1ed90*/  IMAD.MOV.U32 R13, RZ, RZ, R4 ;  /* 0x000000ffff0d7224 */ /* 0x000fce00078e0004 */
[----:B------:R-:W-:Y:S05]  /*1eda0*/  WARPSYNC.COLLECTIVE R15, `(.L_x_5613) ;  /* 0x000000000f087348 */ /* 0x000fea0003c00000 */
[----:B------:R0:W1:Y:S02]  /*1edb0*/  SHFL.UP P6, R14, R13, R12, R11 ;  /* 0x0400000c0d0e7389 */ /* 0x00006400000c000b */
[----:B01----:R-:W-:Y:S01]  /*1edc0*/  ENDCOLLECTIVE ;  /* 0x000000000000791b */ /* 0x003fe20003800000 */
.L_x_5613:
[----:B------:R-:W-:Y:S01]  /*1edd0*/  IMAD.MOV.U32 R12, RZ, RZ, 0x4 ;  /* 0x00000004ff0c7424 */ /* 0x000fe200078e00ff */
[----:B------:R-:W-:-:S05]  /*1ede0*/  SEL R3, R14, RZ, P2 ;  /* 0x000000ff0e037207 */ /* 0x000fca0001000000 */
[----:B------:R-:W-:-:S05]  /*1edf0*/  IMAD.IADD R6, R4, 0x1, R3 ;  /* 0x0000000104067824 */ /* 0x000fca00078e0203 */
[----:B------:R-:W-:-:S07]  /*1ee00*/  MOV R13, R6 ;  /* 0x00000006000d7202 */ /* 0x000fce0000000f00 */
[----:B------:R-:W-:Y:S05]  /*1ee10*/  WARPSYNC.COLLECTIVE R15, `(.L_x_5614) ;  /* 0x000000000f087348 */ /* 0x000fea0003c00000 */
[----:B------:R0:W1:Y:S02]  /*1ee20*/  SHFL.UP P6, R14, R13, R12, R11 ;  /* 0x0400000c0d0e7389 */ /* 0x00006400000c000b */
[----:B01----:R-:W-:Y:S01]  /*1ee30*/  ENDCOLLECTIVE ;  /* 0x000000000000791b */ /* 0x003fe20003800000 */
.L_x_5614:
[----:B------:R-:W-:Y:S01]  /*1ee40*/  IMAD.MOV.U32 R12, RZ, RZ, 0x8 ;  /* 0x00000008ff0c7424 */ /* 0x000fe200078e00ff */
[----:B------:R-:W-:-:S05]  /*1ee50*/  SEL R3, R14, RZ, P3 ;  /* 0x000000ff0e037207 */ /* 0x000fca0001800000 */
[----:B------:R-:W-:-:S04]  /*1ee60*/  IMAD.IADD R2, R6, 0x1, R3 ;  /* 0x0000000106027824 */ /* 0x000fc800078e0203 */
[----:B------:R-:W-:-:S07]  /*1ee70*/  IMAD.MOV.U32 R13, RZ, RZ, R2 ;  /* 0x000000ffff0d7224 */ /* 0x000fce00078e0002 */
[----:B------:R-:W-:Y:S05]  /*1ee80*/  WARPSYNC.COLLECTIVE R15, `(.L_x_5615) ;  /* 0x000000000f087348 */ /* 0x000fea0003c00000 */
[----:B------:R0:W1:Y:S02]  /*1ee90*/  SHFL.UP P6, R14, R13, R12, R11 ;  /* 0x0400000c0d0e7389 */ /* 0x00006400000c000b */
[----:B01----:R-:W-:Y:S01]  /*1eea0*/  ENDCOLLECTIVE ;  /* 0x000000000000791b */ /* 0x003fe20003800000 */
.L_x_5615:
[----:B------:R-:W-:Y:S02]  /*1eeb0*/  MOV R12, 0x10 ;  /* 0x00000010000c7802 */ /* 0x000fe40000000f00 */
[----:B------:R-:W-:-:S05]  /*1eec0*/  SEL R3, R14, RZ, P4 ;  /* 0x000000ff0e037207 */ /* 0x000fca0002000000 */
[----:B------:R-:W-:-:S04]  /*1eed0*/  IMAD.IADD R3, R2, 0x1, R3 ;  /* 0x0000000102037824 */ /* 0x000fc800078e0203 */
[----:B------:R-:W-:-:S07]  /*1eee0*/  IMAD.MOV.U32 R13, RZ, RZ, R3 ;  /* 0x000000ffff0d7224 */ /* 0x000fce00078e0003 */
[----:B------:R-:W-:Y:S05]  /*1eef0*/  WARPSYNC.COLLECTIVE R15, `(.L_x_5616) ;  /* 0x000000000f087348 */ /* 0x000fea0003c00000 */
[----:B------:R0:W1:Y:S02]  /*1ef00*/  SHFL.UP P6, R14, R13, R12, R11 ;  /* 0x0400000c0d0e7389 */ /* 0x00006400000c000b */
[----:B01----:R-:W-:Y:S01]  /*1ef10*/  ENDCOLLECTIVE ;  /* 0x000000000000791b */ /* 0x003fe20003800000 */
.L_x_5616:
        /* <DEDUP_REMOVED lines=8> */
.L_x_5617:
[----:B------:R-:W-:Y:S05]  /*1efa0*/  BRA `(.L_x_5618) ;  /* 0xffffffa400c87947 */ /* 0x000fea000383ffff */
.L_x_5430:
[----:B------:R-:W-:Y:S01]  /*1efb0*/  BSSY B0, `(.L_x_5619) ;  /* 0x0000008000007945 */ /* 0x000fe20003800000 */
[----:B-----5:R-:W-:Y:S01]  /*1efc0*/  IMAD.MOV.U32 R13, RZ, RZ, R17 ;  /* 0x000000ffff0d7224 */ /* 0x020fe200078e0011 */
[----:B------:R-:W-:Y:S01]  /*1efd0*/  MOV R11, RZ ;  /* 0x000000ff000b7202 */ /* 0x000fe20000000f00 */
[----:B------:R-:W-:Y:S02]  /*1efe0*/  IMAD.MOV.U32 R12, RZ, RZ, 0x1 ;  /* 0x00000001ff0c7424 */ /* 0x000fe400078e00ff */
[----:B------:R-:W-:-:S07]  /*1eff0*/  IMAD.MOV.U32 R15, RZ, RZ, -0x1 ;  /* 0xffffffffff0f7424 */ /* 0x000fce00078e00ff */
[----:B01----:R-:W-:Y:S05]  /*1f000*/  WARPSYNC.COLLECTIVE R15, `(.L_x_5620) ;  /* 0x000000000f087348 */ /* 0x003fea0003c00000 */
[----:B------:R2:W3:Y:S02]  /*1f010*/  SHFL.UP P6, R14, R13, R12, R11 ;  /* 0x0400000c0d0e7389 */ /* 0x0004e400000c000b */
[----:B0123--:R-:W-:Y:S01]  /*1f020*/  ENDCOLLECTIVE ;  /* 0x000000000000791b */ /* 0x00ffe20003800000 */
.L_x_5620:
[----:B------:R-:W-:Y:S05]  /*1f030*/  BSYNC B0 ;  /* 0x0000000000007941 */ /* 0x000fea0003800000 */
.L_x_5619:
        /* <DEDUP_REMOVED lines=8> */
.L_x_5621:
[----:B------:R-:W-:Y:S01]  /*1f0c0*/  IMAD.MOV.U32 R12, RZ, RZ, 0x4 ;  /* 0x00000004ff0c7424 */ /* 0x000fe200078e00ff */
[----:B------:R-:W-:-:S05]  /*1f0d0*/  SEL R2, R14, RZ, P2 ;  /* 0x000000ff0e027207 */ /* 0x000fca0001000000 */
[----:B------:R-:W-:-:S05]  /*1f0e0*/  IMAD.IADD R2, R13, 0x1, R2 ;  /* 0x000000010d027824 */ /* 0x000fca00078e0202 */
[----:B------:R-:W-:-:S07]  /*1f0f0*/  MOV R13, R2 ;  /* 0x00000002000d7202 */ /* 0x000fce0000000f00 */
[----:B------:R-:W-:Y:S05]  /*1f100*/  WARPSYNC.COLLECTIVE R15, `(.L_x_5622) ;  /* 0x000000000f087348 */ /* 0x000fea0003c00000 */
[----:B------:R0:W1:Y:S02]  /*1f110*/  SHFL.UP P6, R14, R13, R12, R11 ;  /* 0x0400000c0d0e7389 */ /* 0x00006400000c000b */
[----:B01----:R-:W-:Y:S01]  /*1f120*/  ENDCOLLECTIVE ;  /* 0x000000000000791b */ /* 0x003fe20003800000 */
.L_x_5622:
[----:B------:R-:W-:Y:S01]  /*1f130*/  IMAD.MOV.U32 R12, RZ, RZ, 0x8 ;  /* 0x00000008ff0c7424 */ /* 0x000fe200078e00ff */
[----:B------:R-:W-:-:S05]  /*1f140*/  SEL R3, R14, RZ, P3 ;  /* 0x000000ff0e037207 */ /* 0x000fca0001800000 */
[----:B------:R-:W-:-:S04]  /*1f150*/  IMAD.IADD R3, R2, 0x1, R3 ;  /* 0x0000000102037824 */ /* 0x000fc800078e0203 */
[----:B------:R-:W-:-:S07]  /*1f160*/  IMAD.MOV.U32 R13, RZ, RZ, R3 ;  /* 0x000000ffff0d7224 */ /* 0x000fce00078e0003 */
[----:B------:R-:W-:Y:S05]  /*1f170*/  WARPSYNC.COLLECTIVE R15, `(.L_x_5623) ;  /* 0x000000000f087348 */ /* 0x000fea0003c00000 */
[----:B------:R0:W1:Y:S02]  /*1f180*/  SHFL.UP P6, R14, R13, R12, R11 ;  /* 0x0400000c0d0e7389 */ /* 0x00006400000c000b */
[----:B01----:R-:W-:Y:S01]  /*1f190*/  ENDCOLLECTIVE ;  /* 0x000000000000791b */ /* 0x003fe20003800000 */
.L_x_5623:
[----:B------:R-:W-:Y:S02]  /*1f1a0*/  MOV R12, 0x10 ;  /* 0x00000010000c7802 */ /* 0x000fe40000000f00 */
[----:B------:R-:W-:-:S05]  /*1f1b0*/  SEL R4, R14, RZ, P4 ;  /* 0x000000ff0e047207 */ /* 0x000fca0002000000 */
[----:B------:R-:W-:-:S04]  /*1f1c0*/  IMAD.IADD R4, R3, 0x1, R4 ;  /* 0x0000000103047824 */ /* 0x000fc800078e0204 */
[----:B------:R-:W-:-:S07]  /*1f1d0*/  IMAD.MOV.U32 R13, RZ, RZ, R4 ;  /* 0x000000ffff0d7224 */ /* 0x000fce00078e0004 */
[----:B------:R-:W-:Y:S05]  /*1f1e0*/  WARPSYNC.COLLECTIVE R15, `(.L_x_5624) ;  /* 0x000000000f087348 */ /* 0x000fea0003c00000 */
[----:B------:R0:W1:Y:S02]  /*1f1f0*/  SHFL.UP P6, R14, R13, R12, R11 ;  /* 0x0400000c0d0e7389 */ /* 0x00006400000c000b */
[----:B01----:R-:W-:Y:S01]  /*1f200*/  ENDCOLLECTIVE ;  /* 0x000000000000791b */ /* 0x003fe20003800000 */
.L_x_5624:
        /* <DEDUP_REMOVED lines=8> */
.L_x_5625:
[----:B------:R-:W-:Y:S05]  /*1f290*/  BRA `(.L_x_5626) ;  /* 0xffffffa400a87947 */ /* 0x000fea000383ffff */
.L_x_5432:
[----:B------:R-:W-:Y:S01]  /*1f2a0*/  BSSY B0, `(.L_x_5627) ;  /* 0x0000006000007945 */ /* 0x000fe20003800000 */
[----:B------:R-:W-:Y:S01]  /*1f2b0*/  PLOP3.LUT P6, PT, P6, PT, PT, 0x8, 0x0 ;  /* 0x000000000000781c */ /* 0x000fe200037ce170 */
[----:B------:R-:W-:-:S12]  /*1f2c0*/  IMAD.MOV.U32 R15, RZ, RZ, -0x1 ;  /* 0xffffffffff0f7424 */ /* 0x000fd800078e00ff */
[----:B01----:R-:W-:Y:S05]  /*1f2d0*/  WARPSYNC.COLLECTIVE R15, `(.L_x_5628) ;  /* 0x000000000f087348 */ /* 0x003fea0003c00000 */
[----:B------:R-:W-:Y:S01]  /*1f2e0*/  VOTE.ANY R14, PT, P6 ;  /* 0x00000000000e7806 */ /* 0x000fe200030e0100 */
[----:B01----:R-:W-:Y:S06]  /*1f2f0*/  ENDCOLLECTIVE ;  /* 0x000000000000791b */ /* 0x003fec0003800000 */
.L_x_5628:
[----:B------:R-:W-:Y:S05]  /*1f300*/  BSYNC B0 ;  /* 0x0000000000007941 */ /* 0x000fea0003800000 */
.L_x_5627:
        /* <DEDUP_REMOVED lines=9> */
.L_x_5629:
[----:B------:R-:W-:Y:S01]  /*1f3a0*/  IMAD.MOV.U32 R17, RZ, RZ, R14 ;  /* 0x000000ffff117224 */ /* 0x000fe200078e000e */
[----:B------:R-:W-:Y:S06]  /*1f3b0*/  BRA `(.L_x_5630) ;  /* 0xffffffa400987947 */ /* 0x000fec000383ffff */
.L_x_5434:
[----:B------:R-:W-:Y:S01]  /*1f3c0*/  BSSY B0, `(.L_x_5631) ;  /* 0x0000007000007945 */ /* 0x000fe20003800000 */
[----:B------:R-:W-:Y:S01]  /*1f3d0*/  IMAD.MOV.U32 R13, RZ, RZ, R2 ;  /* 0x000000ffff0d7224 */ /* 0x000fe200078e0002 */
[----:B------:R-:W-:Y:S01]  /*1f3e0*/  MOV R15, 0xffffffff ;  /* 0xffffffff000f7802 */ /* 0x000fe20000000f00 */
[----:B------:R-:W-:-:S07]  /*1f3f0*/  IMAD.MOV.U32 R11, RZ, RZ, 0x1f ;  /* 0x0000001fff0b7424 */ /* 0x000fce00078e00ff */
[----:B0123--:R-:W-:Y:S05]  /*1f400*/  WARPSYNC.COLLECTIVE R15, `(.L_x_5632) ;  /* 0x000000000f087348 */ /* 0x00ffea0003c00000 */
[----:B------:R4:W0:Y:S02]  /*1f410*/  SHFL.IDX P6, R14, R13, R12, R11 ;  /* 0x0000000c0d0e7389 */ /* 0x00082400000c000b */
[----:B01234-:R-:W-:Y:S01]  /*1f420*/  ENDCOLLECTIVE ;  /* 0x000000000000791b */ /* 0x01ffe20003800000 */
.L_x_5632:
[----:B------:R-:W-:Y:S05]  /*1f430*/  BSYNC B0 ;  /* 0x0000000000007941 */ /* 0x000fea0003800000 */
.L_x_5631:
[----:B------:R-:W-:Y:S05]  /*1f440*/  BRA `(.L_x_5433) ;  /* 0xffffffa400907947 */ /* 0x000fea000383ffff */
.L_x_5438:
[----:B0-----:R0:W2:Y:S02]  /*1f450*/  SYNCS.PHASECHK.TRANS64.TRYWAIT P0, [R4+URZ+0x22820], R0 ;  /* 0x02282000040075a7 */ /* 0x0010a4000800017f */
[----:B--2---:R-:W-:Y:S05]  /*1f460*/  @!P0 NANOSLEEP.SYNCS 0x989680 ;  /* 0x009896800000895d */ /* 0x004fea0003900000 */
[----:B------:R-:W2:Y:S02]  /*1f470*/  @!P0 SYNCS.PHASECHK.TRANS64 P0, [R4+URZ+0x22820], R0 ;  /* 0x02282000040085a7 */ /* 0x000ea4000800007f */
[----:B--2---:R-:W-:Y:S05]  /*1f480*/  @!P0 BRA `(.L_x_5438) ;  /* 0xfffffffc00f08947 */ /* 0x004fea000383ffff */
[----:B------:R-:W-:Y:S05]  /*1f490*/  BRA `(.L_x_5633) ;  /* 0xffffffac00087947 */ /* 0x000fea000383ffff */
.L_x_5439:
        /* <DEDUP_REMOVED lines=8> */
[----:B01--4-:R-:W-:Y:S05]  /*1f520*/  WARPSYNC.COLLECTIVE R15, `(.L_x_5635) ;  /* 0x000000000f087348 */ /* 0x013fea0003c00000 */
[----:B------:R2:W3:Y:S02]  /*1f530*/  SHFL.IDX P6, R14, R13, R12, R11 ;  /* 0x0000000c0d0e7389 */ /* 0x0004e400000c000b */
[----:B01234-:R-:W-:Y:S01]  /*1f540*/  ENDCOLLECTIVE ;  /* 0x000000000000791b */ /* 0x01ffe20003800000 */
.L_x_5635:
[----:B------:R-:W-:Y:S05]  /*1f550*/  BSYNC B0 ;  /* 0x0000000000007941 */ /* 0x000fea0003800000 */
.L_x_5634:
[----:B------:R-:W-:Y:S05]  /*1f560*/  BRA `(.L_x_5636) ;  /* 0xffffffa800f07947 */ /* 0x000fea000383ffff */
.L_x_5440:
[----:B------:R-:W-:Y:S01]  /*1f570*/  BSSY B0, `(.L_x_5637) ;  /* 0x0000006000007945 */ /* 0x000fe20003800000 */
[----:B------:R-:W-:-:S07]  /*1f580*/  IMAD.MOV.U32 R15, RZ, RZ, -0x1 ;  /* 0xffffffffff0f7424 */ /* 0x000fce00078e00ff */
[----:B01--4-:R-:W-:Y:S05]  /*1f590*/  WARPSYNC.COLLECTIVE R15, `(.L_x_5638) ;  /* 0x000000000f0c7348 */ /* 0x013fea0003c00000 */
[----:B------:R-:W-:Y:S02]  /*1f5a0*/  ELECT P6, UR62, PT ;  /* 0x00000000003e782f */ /* 0x000fe400038c0000 */
[----:B------:R-:W-:Y:S01]  /*1f5b0*/  MOV R14, UR62 ;  /* 0x0000003e000e7c02 */ /* 0x000fe20008000f00 */
[----:B01--4-:R-:W-:Y:S10]  /*1f5c0*/  ENDCOLLECTIVE ;  /* 0x000000000000791b */ /* 0x013ff40003800000 */
.L_x_5638:
[----:B------:R-:W-:Y:S05]  /*1f5d0*/  BSYNC B0 ;  /* 0x0000000000007941 */ /* 0x000fea0003800000 */
.L_x_5637:
[----:B------:R-:W-:Y:S05]  /*1f5e0*/  BRA `(.L_x_5639) ;  /* 0xffffffa800e47947 */ /* 0x000fea000383ffff */
.L_x_5442:
[----:B0-----:R0:W2:Y:S02]  /*1f5f0*/  SYNCS.PHASECHK.TRANS64.TRYWAIT P1, [R5+URZ+0x22840], R0 ;  /* 0x02284000050075a7 */ /* 0x0010a4000802017f */
[----:B--2---:R-:W-:Y:S05]  /*1f600*/  @!P1 NANOSLEEP.SYNCS 0x989680 ;  /* 0x009896800000995d */ /* 0x004fea0003900000 */
[----:B------:R-:W2:Y:S02]  /*1f610*/  @!P1 SYNCS.PHASECHK.TRANS64 P1, [R5+URZ+0x22840], R0 ;  /* 0x02284000050095a7 */ /* 0x000ea4000802007f */
[----:B--2---:R-:W-:Y:S05]  /*1f620*/  @!P1 BRA `(.L_x_5442) ;  /* 0xfffffffc00f09947 */ /* 0x004fea000383ffff */
[----:B------:R-:W-:Y:S05]  /*1f630*/  BRA `(.L_x_5640) ;  /* 0xffffffac00047947 */ /* 0x000fea000383ffff */
.L_x_5444:
[----:B--2---:R2:W3:Y:S02]  /*1f640*/  SYNCS.PHASECHK.TRANS64.TRYWAIT P1, [R25+URZ+0x22840], R2 ;  /* 0x02284002190075a7 */ /* 0x0044e4000802017f */
[----:B---3--:R-:W-:Y:S05]  /*1f650*/  @!P1 NANOSLEEP.SYNCS 0x989680 ;  /* 0x009896800000995d */ /* 0x008fea0003900000 */
[----:B------:R-:W3:Y:S02]  /*1f660*/  @!P1 SYNCS.PHASECHK.TRANS64 P1, [R25+URZ+0x22840], R2 ;  /* 0x02284002190095a7 */ /* 0x000ee4000802007f */
[----:B---3--:R-:W-:Y:S05]  /*1f670*/  @!P1 BRA `(.L_x_5444) ;  /* 0xfffffffc00f09947 */ /* 0x008fea000383ffff */
[----:B------:R-:W-:Y:S05]  /*1f680*/  BRA `(.L_x_5641) ;  /* 0xffffffac00107947 */ /* 0x000fea000383ffff */
.L_x_5446:
[----:B---3--:R3:W0:Y:S02]  /*1f690*/  SYNCS.PHASECHK.TRANS64.TRYWAIT P1, [R5+URZ+0x22860], R0 ;  /* 0x02286000050075a7 */ /* 0x008624000802017f */
[----:B0-----:R-:W-:Y:S05]  /*1f6a0*/  @!P1 NANOSLEEP.SYNCS 0x989680 ;  /* 0x009896800000995d */ /* 0x001fea0003900000 */
[----:B------:R-:W0:Y:S02]  /*1f6b0*/  @!P1 SYNCS.PHASECHK.TRANS64 P1, [R5+URZ+0x22860], R0 ;  /* 0x02286000050095a7 */ /* 0x000e24000802007f */
[----:B0-----:R-:W-:Y:S05]  /*1f6c0*/  @!P1 BRA `(.L_x_5446) ;  /* 0xfffffffc00f09947 */ /* 0x001fea000383ffff */
[----:B------:R-:W-:Y:S05]  /*1f6d0*/  BRA `(.L_x_5642) ;  /* 0xffffffac000c7947 */ /* 0x000fea000383ffff */
.L_x_5643:
        /* <DEDUP_REMOVED lines=10> */
.L_x_6466:


//--------------------- .text._ZN7cutlass13device_kernelIN5flash11enable_sm90INS1_16FlashAttnFwdSm90INS1_25CollectiveMainloopFwdSm90ILi2EN4cute5tupleIJNS5_1CILi1EEES8_S8_EEENS6_IJNS7_ILi128EEENS7_ILi96EEENS7_ILi64EEEEEELi256ENS_6half_tEfNS_4arch4Sm90ELb1ELb0ELb0ELb1ELb1ELb0ELb1ELb1ELb0ELb1ELb0ELb0EEENS1_21CollectiveEpilogueFwdINS6_IJSA_NS7_ILi256EEESB_EEES9_SE_SG_Li256ELb1ELb1ELb0ELb0EEENS1_36VarlenDynamicPersistentTileSchedulerILi128ELi96ELi256ELi128ELb0ELb1ELb1ELb1ELb1ELb1EEEEEEEEEvNT_6ParamsE --------------------------
	.section	.text._ZN7cutlass13device_kernelIN5flash11enable_sm90INS1_16FlashAttnFwdSm90INS1_25CollectiveMainloopFwdSm90ILi2EN4cute5tupleIJNS5_1CILi1EEES8_S8_EEENS6_IJNS7_ILi128EEENS7_ILi96EEENS7_ILi64EEEEEELi256ENS_6half_tEfNS_4arch4Sm90ELb1ELb0ELb0ELb1ELb1ELb0ELb1ELb1ELb0ELb1ELb0ELb0EEENS1_21CollectiveEpilogueFwdINS6_IJSA_NS7_ILi256EEESB_EEES9_SE_SG_Li256ELb1ELb1ELb0ELb0EEENS1_36VarlenDynamicPersistentTileSchedulerILi128ELi96ELi256ELi128ELb0ELb1ELb1ELb1ELb1ELb1EEEEEEEEEvNT_6ParamsE,"ax",@progbits
	.align	128
.text._ZN7cutlass13device_kernelIN5flash11enable_sm90INS1_16FlashAttnFwdSm90INS1_25CollectiveMainloopFwdSm90ILi2EN4cute5tupleIJNS5_1CILi1EEES8_S8_EEENS6_IJNS7_ILi128EEENS7_ILi96EEENS7_ILi64EEEEEELi256ENS_6half_tEfNS_4arch4Sm90ELb1ELb0ELb0ELb1ELb1ELb0ELb1ELb1ELb0ELb1ELb0ELb0EEENS1_21CollectiveEpilogueFwdINS6_IJSA_NS7_ILi256EEESB_EEES9_SE_SG_Li256ELb1ELb1ELb0ELb0EEENS1_36VarlenDynamicPersistentTileSchedulerILi128ELi96ELi256ELi128ELb0ELb1ELb1ELb1ELb1ELb1EEEEEEEEEvNT_6ParamsE:
        .type           _ZN7cutlass13device_kernelIN5flash11enable_sm90INS1_16FlashAttnFwdSm90INS1_25CollectiveMainloopFwdSm90ILi2EN4cute5tupleIJNS5_1CILi1EEES8_S8_EEENS6_IJNS7_ILi128EEENS7_ILi96EEENS7_ILi64EEEEEELi256ENS_6half_tEfNS_4arch4Sm90ELb1ELb0ELb0ELb1ELb1ELb0ELb1ELb1ELb0ELb1ELb0ELb0EEENS1_21CollectiveEpilogueFwdINS6_IJSA_NS7_ILi256EEESB_EEES9_SE_SG_Li256ELb1ELb1ELb0ELb0EEENS1_36VarlenDynamicPersistentTileSchedulerILi128ELi96ELi256ELi128ELb0ELb1ELb1ELb1ELb1ELb1EEEEEEEEEvNT_6ParamsE,@function
        .size           _ZN7cutlass13device_kernelIN5flash11enable_sm90INS1_16FlashAttnFwdSm90INS1_25CollectiveMainloopFwdSm90ILi2EN4cute5tupleIJNS5_1CILi1EEES8_S8_EEENS6_IJNS7_ILi128EEENS7_ILi96EEENS7_ILi64EEEEEELi256ENS_6half_tEfNS_4arch4Sm90ELb1ELb0ELb0ELb1ELb1ELb0ELb1ELb1ELb0ELb1ELb0ELb0EEENS1_21CollectiveEpilogueFwdINS6_IJSA_NS7_ILi256EEESB_EEES9_SE_SG_Li256ELb1ELb1ELb0ELb0EEENS1_36VarlenDynamicPersistentTileSchedulerILi128ELi96ELi256ELi128ELb0ELb1ELb1ELb1ELb1ELb1EEEEEEEEEvNT_6ParamsE,(.L_x_6467 - _ZN7cutlass13device_kernelIN5flash11enable_sm90INS1_16FlashAttnFwdSm90INS1_25CollectiveMainloopFwdSm90ILi2EN4cute5tupleIJNS5_1CILi1EEES8_S8_EEENS6_IJNS7_ILi128EEENS7_ILi96EEENS7_ILi64EEEEEELi256ENS_6half_tEfNS_4arch4Sm90ELb1ELb0ELb0ELb1ELb1ELb0ELb1ELb1ELb0ELb1ELb0ELb0EEENS1_21CollectiveEpilogueFwdINS6_IJSA_NS7_ILi256EEESB_EEES9_SE_SG_Li256ELb1ELb1ELb0ELb0EEENS1_36VarlenDynamicPersistentTileSchedulerILi128ELi96ELi256ELi128ELb0ELb1ELb1ELb1ELb1ELb1EEEEEEEEEvNT_6ParamsE)
        .other          _ZN7cutlass13device_kernelIN5flash11enable_sm90INS1_16FlashAttnFwdSm90INS1_25CollectiveMainloopFwdSm90ILi2EN4cute5tupleIJNS5_1CILi1EEES8_S8_EEENS6_IJNS7_ILi128EEENS7_ILi96EEENS7_ILi64EEEEEELi256ENS_6half_tEfNS_4arch4Sm90ELb1ELb0ELb0ELb1ELb1ELb0ELb1ELb1ELb0ELb1ELb0ELb0EEENS1_21CollectiveEpilogueFwdINS6_IJSA_NS7_ILi256EEESB_EEES9_SE_SG_Li256ELb1ELb1ELb0ELb0EEENS1_36VarlenDynamicPersistentTileSchedulerILi128ELi96ELi256ELi128ELb0ELb1ELb1ELb1ELb1ELb1EEEEEEEEEvNT_6ParamsE,@"STO_CUDA_ENTRY STV_DEFAULT"
_ZN7cutlass13device_kernelIN5flash11enable_sm90INS1_16FlashAttnFwdSm90INS1_25CollectiveMainloopFwdSm90ILi2EN4cute5tupleIJNS5_1CILi1EEES8_S8_EEENS6_IJNS7_ILi128EEENS7_ILi96EEENS7_ILi64EEEEEELi256ENS_6half_tEfNS_4arch4Sm90ELb1ELb0ELb0ELb1ELb1ELb0ELb1ELb1ELb0ELb1ELb0ELb0EEENS1_21CollectiveEpilogueFwdINS6_IJSA_NS7_ILi256EEESB_EEES9_SE_SG_Li256ELb1ELb1ELb0ELb0EEENS1_36VarlenDynamicPersistentTileSchedulerILi128ELi96ELi256ELi128ELb0ELb1ELb1ELb1ELb1ELb1EEEEEEEEEvNT_6ParamsE:
        /* <DEDUP_REMOVED lines=47> */
.L_x_5644:
        /* <DEDUP_REMOVED lines=22> */
.L_x_5645:
        /* <DEDUP_REMOVED lines=18> */
.L_x_5646:
        /* <DEDUP_REMOVED lines=22> */
.L_x_5647:
        /* <DEDUP_REMOVED lines=23> */
.L_x_5648:
        /* <DEDUP_REMOVED lines=10> */
.L_x_5650:
        /* <DEDUP_REMOVED lines=20> */
[----:B------:R-:W-:Y:S01]  /*0a20*/  IMAD.MOV.U32 R224, RZ, RZ, RZ ;  /* 0x000000ffffe07224 */ /* 0x000fe200078e00ff */
[----:B------:R-:W-:Y:S01]  /*0a30*/  R2UR UR6, R14 ;  /* 0x000000000e0672ca */ /* 0x000fe200000e0000 */
[----:B------:R-:W0:Y:S01]  /*0a40*/  S2R R0, SR_TID.X ;  /* 0x0000000000007919 */ /* 0x000e220000002100 */
[----:B------:R-:W-:Y:S01]  /*0a50*/  UMOV UR39, URZ ;  /* 0x0000003f00277c82 */ /* 0x000fe20008000000 */
[----:B------:R-:W-:Y:S01]  /*0a60*/  UMOV UR38, URZ ;  /* 0x0000003f00267c82 */ /* 0x000fe20008000000 */
[----:B0-----:R-:W-:-:S05]  /*0a70*/  VIADD R12, R0, 0xffffff80 ;  /* 0xffffff80000c7836 */ /* 0x001fca0000000000 */
[----:B------:R-:W-:-:S04]  /*0a80*/  SHF.R.S32.HI R0, RZ, 0x1f, R12 ;  /* 0x0000001fff007819 */ /* 0x000fc8000001140c */
[CC--:B------:R-:W-:Y:S02]  /*0a90*/  LEA.HI R3, R0.reuse, R12.reuse, RZ, 0x7 ;  /* 0x0000000c00037211 */ /* 0x0c0fe400078f38ff */
[----:B------:R-:W-:Y:S02]  /*0aa0*/  LEA.HI R4, R0, R12, RZ, 0x5 ;  /* 0x0000000c00047211 */ /* 0x000fe400078f28ff */
[C---:B------:R-:W-:Y:S02]  /*0ab0*/  LOP3.LUT R225, R3.reuse, 0xffffff80, RZ, 0xc0, !PT ;  /* 0xffffff8003e17812 */ /* 0x040fe400078ec0ff */
[----:B------:R-:W-:Y:S01]  /*0ac0*/  SHF.R.S32.HI R226, RZ, 0x7, R3 ;  /* 0x00000007ffe27819 */ /* 0x000fe20000011403 */
[----:B------:R-:W-:Y:S02]  /*0ad0*/  IMAD.SHL.U32 R6, R4, 0x20, RZ ;  /* 0x0000002004067824 */ /* 0x000fe400078e00ff */
[----:B------:R-:W-:Y:S01]  /*0ae0*/  IMAD.IADD R225, R12, 0x1, -R225 ;  /* 0x000000010ce17824 */ /* 0x000fe200078e0ae1 */
[----:B------:R-:W-:-:S02]  /*0af0*/  LEA.HI R3, R3, R226, RZ, 0x1 ;  /* 0x000000e203037211 */ /* 0x000fc400078f08ff */
        /* <DEDUP_REMOVED lines=8> */
[----:B------:R-:W-:Y:S02]  /*0b80*/  LEA.HI R8, R8, R225, RZ, 0x5 ;  /* 0x000000e108087211 */ /* 0x000fe400078f28ff */
[----:B------:R-:W-:Y:S02]  /*0b90*/  LEA.HI R11, R11, R10, RZ, 0x3 ;  /* 0x0000000a0b0b7211 */ /* 0x000fe400078f18ff */
[----:B------:R-:W-:Y:S02]  /*0ba0*/  SHF.R.S32.HI R8, RZ, 0x5, R8 ;  /* 0x00000005ff087819 */ /* 0x000fe40000011408 */
[----:B------:R-:W-:Y:S02]  /*0bb0*/  LOP3.LUT R11, R11, 0xfffffff8, RZ, 0xc0, !PT ;  /* 0xfffffff80b0b7812 */ /* 0x000fe400078ec0ff */
[----:B------:R-:W-:-:S03]  /*0bc0*/  LOP3.LUT R3, R3, 0x3fffffe, RZ, 0xc0, !PT ;  /* 0x03fffffe03037812 */ /* 0x000fc600078ec0ff */
[----:B------:R-:W-:Y:S02]  /*0bd0*/  IMAD.IADD R11, R10, 0x1, -R11 ;  /* 0x000000010a0b7824 */ /* 0x000fe400078e0a0b */
[----:B------:R-:W-:Y:S02]  /*0be0*/  IMAD.IADD R3, R226, 0x1, -R3 ;  /* 0x00000001e2037824 */ /* 0x000fe400078e0a03 */
[----:B------:R-:W-:-:S04]  /*0bf0*/  IMAD R8, R8, 0x10, R11 ;  /* 0x0000001008087824 */ /* 0x000fc800078e020b */
[----:B------:R-:W-:Y:S01]  /*0c00*/  IMAD R227, R3, 0x40, R8 ;  /* 0x0000004003e37824 */ /* 0x000fe200078e0208 */
[----:B--2---:R-:W-:Y:S02]  /*0c10*/  R2UR UR4, R2 ;  /* 0x00000000020472ca */ /* 0x004fe400000e0000 */
[CC--:B------:R-:W-:Y:S02]  /*0c20*/  LEA.HI R2, R0.reuse, R12.reuse, RZ, 0x4 ;  /* 0x0000000c00027211 */ /* 0x0c0fe400078f20ff */
[----:B------:R-:W-:Y:S02]  /*0c30*/  LEA.HI R0, R0, R12, RZ, 0x3 ;  /* 0x0000000c00007211 */ /* 0x000fe400078f18ff */
[----:B------:R-:W-:Y:S02]  /*0c40*/  SHF.R.S32.HI R5, RZ, 0x4, R2 ;  /* 0x00000004ff057819 */ /* 0x000fe40000011402 */
[----:B------:R-:W-:Y:S02]  /*0c50*/  LOP3.LUT R4, R2, 0x3fffff0, RZ, 0xc0, !PT ;  /* 0x03fffff002047812 */ /* 0x000fe400078ec0ff */
[----:B------:R-:W-:-:S02]  /*0c60*/  LOP3.LUT R219, R0, 0xfffffff8, RZ, 0xc0, !PT ;  /* 0xfffffff800db7812 */ /* 0x000fc400078ec0ff */
[----:B------:R-:W-:Y:S01]  /*0c70*/  LEA.HI R2, R2, R5, RZ, 0x1 ;  /* 0x0000000502027211 */ /* 0x000fe200078f08ff */
[C---:B------:R-:W-:Y:S01]  /*0c80*/  IMAD.IADD R4, R12.reuse, 0x1, -R4 ;  /* 0x000000010c047824 */ /* 0x040fe200078e0a04 */
[----:B------:R-:W-:Y:S01]  /*0c90*/  IADD3 R219, R12, -R219, RZ ;  /* 0x800000db0cdb7210 */ /* 0x000fe20007ffe0ff */
[----:B------:R-:W-:Y:S01]  /*0ca0*/  ULOP3.LUT UR4, UR4, 0x1, URZ, 0xfc, !UPT ;  /* 0x0000000104047892 */ /* 0x000fe2000f8efc3f */
[----:B------:R-:W-:Y:S01]  /*0cb0*/  LOP3.LUT R2, R2, 0x1ffffffe, RZ, 0xc0, !PT ;  /* 0x1ffffffe02027812 */ /* 0x000fe200078ec0ff */
[----:B------:R-:W-:Y:S01]  /*0cc0*/  IMAD R7, R4, 0x40, R7 ;  /* 0x0000004004077824 */ /* 0x000fe200078e0207 */
[----:B------:R-:W-:Y:S01]  /*0cd0*/  LEA.HI R4, R6, R6, RZ, 0x1 ;  /* 0x0000000606047211 */ /* 0x000fe200078f08ff */
[----:B------:R-:W-:Y:S01]  /*0ce0*/  IMAD.SHL.U32 R200, R219, 0x8, RZ ;  /* 0x00000008dbc87824 */ /* 0x000fe200078e00ff */
[----:B------:R-:W-:Y:S01]  /*0cf0*/  SHF.R.S32.HI R223, RZ, 0x3, R0 ;  /* 0x00000003ffdf7819 */ /* 0x000fe20000011400 */
[----:B------:R-:W-:Y:S01]  /*0d00*/  IMAD.IADD R2, R5, 0x1, -R2 ;  /* 0x0000000105027824 */ /* 0x000fe200078e0a02 */
[----:B------:R-:W-:Y:S01]  /*0d10*/  LOP3.LUT R5, R4, 0x1ffffffe, RZ, 0xc0, !PT ;  /* 0x1ffffffe04057812 */ /* 0x000fe200078ec0ff */
[C---:B------:R-:W-:Y:S01]  /*0d20*/  VIADD R217, R200.reuse, 0x40 ;  /* 0x00000040c8d97836 */ /* 0x040fe20000000000 */
[----:B------:R-:W-:Y:S01]  /*0d30*/  SHF.R.S32.HI R0, RZ, 0x1f, R200 ;  /* 0x0000001fff007819 */ /* 0x000fe200000114c8 */
[C---:B------:R-:W-:Y:S01]  /*0d40*/  VIADD R216, R200.reuse, 0x80 ;  /* 0x00000080c8d87836 */ /* 0x040fe20000000000 */
[----:B------:R-:W-:Y:S01]  /*0d50*/  LOP3.LUT R0, R9, 0x7ffffffc, RZ, 0xc0, !PT ;  /* 0x7ffffffc09007812 */ /* 0x000fe200078ec0ff */
[----:B------:R-:W-:Y:S01]  /*0d60*/  VIADD R218, R200, 0xc0 ;  /* 0x000000c0c8da7836 */ /* 0x000fe20000000000 */
[----:B------:R-:W-:Y:S01]  /*0d70*/  SHF.R.S32.HI R4, RZ, 0x1f, R217 ;  /* 0x0000001fff047819 */ /* 0x000fe200000114d9 */
[----:B------:R-:W-:Y:S01]  /*0d80*/  IMAD.IADD R214, R6, 0x1, -R5 ;  /* 0x0000000106d67824 */ /* 0x000fe200078e0a05 */
[----:B------:R-:W-:Y:S01]  /*0d90*/  SHF.R.S32.HI R3, RZ, 0x1f, R216 ;  /* 0x0000001fff037819 */ /* 0x000fe200000114d8 */
[----:B------:R-:W-:Y:S01]  /*0da0*/  IMAD R228, R2, 0x8, R7 ;  /* 0x0000000802e47824 */ /* 0x000fe200078e0207 */
[----:B------:R-:W-:Y:S01]  /*0db0*/  SHF.R.S32.HI R2, RZ, 0x1f, R218 ;  /* 0x0000001fff027819 */ /* 0x000fe200000114da */
[----:B------:R-:W-:-:S02]  /*0dc0*/  IMAD.MOV.U32 R7, RZ, RZ, R15 ;  /* 0x000000ffff077224 */ /* 0x000fc400078e000f */
[----:B------:R-:W-:Y:S02]  /*0dd0*/  IMAD.U32 R229, RZ, RZ, UR4 ;  /* 0x00000004ffe57e24 */ /* 0x000fe4000f8e00ff */
[----:B------:R-:W-:Y:S02]  /*0de0*/  IMAD.IADD R215, R225, 0x1, -R0 ;  /* 0x00000001e1d77824 */ /* 0x000fe400078e0a00 */
[----:B------:R-:W-:-:S07]  /*0df0*/  IMAD R214, R214, 0x8, R227 ;  /* 0x00000008d6d67824 */ /* 0x000fce00078e02e3 */
.L_x_5711:
[----:B012---:R-:W0:Y:S01]  /*0e00*/  LDC.64 R2, c[0x0][0xd88] ;  /* 0x00036200ff027b82 */ /* 0x007e220000000a00 */
[----:B------:R-:W-:Y:S01]  /*0e10*/  ULDC.64 UR8, c[0x0][0xb20] ;  /* 0x0002c80000087ab9 */ /* 0x000fe20000000a00 */
[----:B------:R-:W-:Y:S01]  /*0e20*/  ULDC.64 UR10, c[0x0][0xb10] ;  /* 0x0002c400000a7ab9 */ /* 0x000fe20000000a00 */
[----:B0-----:R-:W-:-:S06]  /*0e30*/  IMAD.WIDE R2, R7, 0x4, R2 ;  /* 0x0000000407027825 */ /* 0x001fcc00078e0202 */
[----:B------:R-:W2:Y:S01]  /*0e40*/  LDG.E R2, desc[UR36][R2.64] ;  /* 0x0000002402027981 */ /* 0x000ea2000c1e1900 */
[----:B------:R-:W-:Y:S01]  /*0e50*/  UISETP.NE.U32.AND UP0, UPT, UR8, URZ, UPT ;  /* 0x0000003f0800728c */ /* 0x000fe2000bf05070 */
[----:B------:R-:W-:Y:S01]  /*0e60*/  IMAD.MOV.U32 R0, RZ, RZ, RZ ;  /* 0x000000ffff007224 */ /* 0x000fe200078e00ff */
[----:B------:R-:W-:Y:S02]  /*0e70*/  UISETP.NE.U32.AND UP1, UPT, UR10, URZ, UPT ;  /* 0x0000003f0a00728c */ /* 0x000fe4000bf25070 */
[----:B------:R-:W-:Y:S02]  /*0e80*/  UISETP.NE.AND.EX UP0, UPT, UR9, URZ, UPT, UP0 ;  /* 0x0000003f0900728c */ /* 0x000fe4000bf05300 */
[----:B------:R-:W-:-:S04]  /*0e90*/  UISETP.NE.AND.EX UP1, UPT, UR11, URZ, UPT, UP1 ;  /* 0x0000003f0b00728c */ /* 0x000fc8000bf25310 */
[----:B------:R-:W-:Y:S02]  /*0ea0*/  PLOP3.LUT P0, PT, PT, PT, UP0, 0x80, 0x0 ;  /* 0x000000000000781c */ /* 0x000fe40003f0f008 */
[----:B------:R-:W-:Y:S02]  /*0eb0*/  PLOP3.LUT P2, PT, PT, PT, UP1, 0x80, 0x0 ;  /* 0x000000000000781c */ /* 0x000fe40003f4f018 */
[----:B--2---:R-:W-:-:S13]  /*0ec0*/  R2UR UR4, R2 ;  /* 0x00000000020472ca */ /* 0x004fda00000e0000 */
[----:B------:R-:W-:Y:S02]  /*0ed0*/  USHF.R.S32.HI UR7, URZ, 0x1f, UR4 ;  /* 0x0000001f3f077899 */ /* 0x000fe40008011404 */
[----:B------:R-:W-:Y:S01]  /*0ee0*/  IMAD.U32 R220, RZ, RZ, UR4 ;  /* 0x00000004ffdc7e24 */ /* 0x000fe2000f8e00ff */
[----:B------:R-:W-:-:S04]  /*0ef0*/  @UP0 ULEA UR8, UP2, UR4, UR8, 0x2 ;  /* 0x0000000804080291 */ /* 0x000fc8000f84103f */
[----:B------:R-:W-:Y:S02]  /*0f00*/  @UP0 ULEA.HI.X UR9, UR4, UR9, UR7, 0x2, UP2 ;  /* 0x0000000904090291 */ /* 0x000fe400090f1407 */
[----:B------:R-:W-:Y:S01]  /*0f10*/  MOV R222, UR7 ;  /* 0x0000000700de7c02 */ /* 0x000fe20008000f00 */
[----:B------:R-:W-:Y:S01]  /*0f20*/  @UP1 ULEA UR10, UP0, UR4, UR10, 0x2 ;  /* 0x0000000a040a1291 */ /* 0x000fe2000f80103f */
[----:B------:R-:W-:-:S03]  /*0f30*/  IMAD.U32 R2, RZ, RZ, UR8 ;  /* 0x00000008ff027e24 */ /* 0x000fc6000f8e00ff */
[----:B------:R-:W-:Y:S01]  /*0f40*/  @UP1 ULEA.HI.X UR11, UR4, UR11, UR7, 0x2, UP0 ;  /* 0x0000000b040b1291 */ /* 0x000fe200080f1407 */
[----:B------:R-:W-:Y:S01]  /*0f50*/  IMAD.U32 R3, RZ, RZ, UR9 ;  /* 0x00000009ff037e24 */ /* 0x000fe2000f8e00ff */
[----:B------:R-:W-:Y:S01]  /*0f60*/  ULDC.64 UR8, c[0x0][0x418] ;  /* 0x0001060000087ab9 */ /* 0x000fe20000000a00 */
[----:B------:R-:W-:Y:S01]  /*0f70*/  IMAD.U32 R212, RZ, RZ, UR10 ;  /* 0x0000000affd47e24 */ /* 0x000fe2000f8e00ff */
[----:B------:R-:W-:Y:S01]  /*0f80*/  ULDC UR4, c[0x0][0x424] ;  /* 0x0001090000047ab9 */ /* 0x000fe20000000800 */
[----:B------:R-:W-:Y:S01]  /*0f90*/  ULDC UR7, c[0x0][0x2f0] ;  /* 0x0000bc0000077ab9 */ /* 0x000fe20000000800 */
[----:B------:R-:W-:Y:S01]  /*0fa0*/  IMAD.U32 R213, RZ, RZ, UR11 ;  /* 0x0000000bffd57e24 */ /* 0x000fe2000f8e00ff */
[----:B------:R0:W5:Y:S04]  /*0fb0*/  @P0 LDG.E R0, desc[UR36][R2.64] ;  /* 0x0000002402000981 */ /* 0x000168000c1e1900 */
[----:B------:R0:W5:Y:S01]  /*0fc0*/  @P2 LDG.E R212, desc[UR36][R212.64] ;  /* 0x00000024d4d42981 */ /* 0x000162000c1e1900 */
[----:B------:R-:W-:Y:S01]  /*0fd0*/  UISETP.NE.U32.AND UP0, UPT, UR8, URZ, UPT ;  /* 0x0000003f0800728c */ /* 0x000fe2000bf05070 */
[----:B------:R-:W-:-:S03]  /*0fe0*/  IMAD.U32 R221, RZ, RZ, UR6 ;  /* 0x00000006ffdd7e24 */ /* 0x000fc6000f8e00ff */
[----:B------:R-:W-:-:S03]  /*0ff0*/  UISETP.NE.AND.EX UP0, UPT, UR9, URZ, UPT, UP0 ;  /* 0x0000003f0900728c */ /* 0x000fc6000bf05300 */
[----:B------:R-:W-:Y:S01]  /*1000*/  ULDC.64 UR8, c[0x0][0xb18] ;  /* 0x0002c60000087ab9 */ /* 0x000fe20000000a00 */
[----:B------:R-:W-:Y:S01]  /*1010*/  USEL UR4, UR4, 0x1, UP0 ;  /* 0x0000000104047887 */ /* 0x000fe20008000000 */
[----:B------:R-:W-:-:S03]  /*1020*/  ISETP.NE.U32.AND P1, PT, RZ, UR8, PT ;  /* 0x00000008ff007c0c */ /* 0x000fc6000bf25070 */
[----:B------:R-:W-:Y:S01]  /*1030*/  UIMAD UR4, UR4, UR7, URZ ;  /* 0x00000007040472a4 */ /* 0x000fe2000f8e023f */
[----:B------:R-:W-:Y:S01]  /*1040*/  ISETP.NE.AND.EX P1, PT, RZ, UR9, PT, P1 ;  /* 0x00000009ff007c0c */ /* 0x000fe2000bf25310 */
[----:B0--34-:R-:W-:-:S12]  /*1050*/  @P2 BRA `(.L_x_5651) ;  /* 0x0000000000342947 */ /* 0x019fd80003800000 */
[----:B------:R-:W-:Y:S01]  /*1060*/  ULDC.64 UR6, c[0x0][0xaf8] ;  /* 0x0002be0000067ab9 */ /* 0x000fe20000000a00 */
[----:B-----5:R-:W0:Y:S01]  /*1070*/  LDC R212, c[0x0][0x288] ;  /* 0x0000a200ffd47b82 */ /* 0x020e220000000800 */
[----:B------:R-:W-:-:S04]  /*1080*/  ISETP.NE.U32.AND P0, PT, RZ, UR6, PT ;  /* 0x00000006ff007c0c */ /* 0x000fc8000bf05070 */
[----:B------:R-:W-:-:S13]  /*1090*/  ISETP.NE.AND.EX P0, PT, RZ, UR7, PT, P0 ;  /* 0x00000007ff007c0c */ /* 0x000fda000bf05300 */
[----:B------:R-:W-:Y:S05]  /*10a0*/  @!P0 BRA `(.L_x_5651) ;  /* 0x0000000000208947 */ /* 0x000fea0003800000 */
[----:B------:R-:W-:Y:S01]  /*10b0*/  R2UR UR10, R220 ;  /* 0x00000000dc0a72ca */ /* 0x000fe200000e0000 */
[----:B------:R-:W-:-:S12]  /*10c0*/  ULDC.64 UR6, c[0x0][0xaf8] ;  /* 0x0002be0000067ab9 */ /* 0x000fd80000000a00 */
[----:B------:R-:W-:-:S06]  /*10d0*/  UIMAD.WIDE UR6, UR10, 0x4, UR6 ;  /* 0x000000040a0678a5 */ /* 0x000fcc000f8e0206 */
[----:B------:R-:W-:Y:S02]  /*10e0*/  IMAD.U32 R2, RZ, RZ, UR6 ;  /* 0x00000006ff027e24 */ /* 0x000fe4000f8e00ff */
[----:B------:R-:W-:-:S05]  /*10f0*/  IMAD.U32 R3, RZ, RZ, UR7 ;  /* 0x00000007ff037e24 */ /* 0x000fca000f8e00ff */
[----:B0-----:R-:W2:Y:S04]  /*1100*/  LDG.E R212, desc[UR36][R2.64] ;  /* 0x0000002402d47981 */ /* 0x001ea8000c1e1900 */
[----:B------:R-:W2:Y:S02]  /*1110*/  LDG.E R5, desc[UR36][R2.64+0x4] ;  /* 0x0000042402057981 */ /* 0x000ea4000c1e1900 */
[----:B--2---:R-:W-:-:S07]  /*1120*/  IMAD.IADD R212, R5, 0x1, -R212 ;  /* 0x0000000105d47824 */ /* 0x004fce00078e0ad4 */
.L_x_5651:
[----:B------:R-:W-:Y:S01]  /*1130*/  IMAD.U32 R213, RZ, RZ, UR4 ;  /* 0x00000004ffd57e24 */ /* 0x000fe2000f8e00ff */
[----:B------:R-:W-:Y:S06]  /*1140*/  @!P1 BRA `(.L_x_5652) ;  /* 0x0000000000209947 */ /* 0x000fec0003800000 */
[----:B------:R-:W-:Y:S02]  /*1150*/  R2UR UR6, R220 ;  /* 0x00000000dc0672ca */ /* 0x000fe400000e0000 */
[----:B------:R-:W-:-:S11]  /*1160*/  R2UR UR7, R222 ;  /* 0x00000000de0772ca */ /* 0x000fd600000e0000 */
[----:B------:R-:W-:-:S04]  /*1170*/  ULEA UR4, UP0, UR6, UR8, 0x2 ;  /* 0x0000000806047291 */ /* 0x000fc8000f80103f */
[----:B------:R-:W-:Y:S02]  /*1180*/  ULEA.HI.X UR6, UR6, UR9, UR7, 0x2, UP0 ;  /* 0x0000000906067291 */ /* 0x000fe400080f1407 */
[----:B------:R-:W-:-:S04]  /*1190*/  IMAD.U32 R2, RZ, RZ, UR4 ;  /* 0x00000004ff027e24 */ /* 0x000fc8000f8e00ff */
[----:B------:R-:W-:-:S05]  /*11a0*/  IMAD.U32 R3, RZ, RZ, UR6 ;  /* 0x00000006ff037e24 */ /* 0x000fca000f8e00ff */
[----:B------:R1:W5:Y:S01]  /*11b0*/  LDG.E R213, desc[UR36][R2.64] ;  /* 0x0000002402d57981 */ /* 0x000362000c1e1900 */
[----:B------:R-:W-:Y:S05]  /*11c0*/  BRA `(.L_x_5653) ;  /* 0x0000000000307947 */ /* 0x000fea0003800000 */
.L_x_5652:
[----:B------:R-:W-:Y:S02]  /*11d0*/  ULDC.64 UR6, c[0x0][0xb00] ;  /* 0x0002c00000067ab9 */ /* 0x000fe40000000a00 */
[----:B------:R-:W-:-:S04]  /*11e0*/  ISETP.NE.U32.AND P0, PT, RZ, UR6, PT ;  /* 0x00000006ff007c0c */ /* 0x000fc8000bf05070 */
[----:B------:R-:W-:-:S13]  /*11f0*/  ISETP.NE.AND.EX P0, PT, RZ, UR7, PT, P0 ;  /* 0x00000007ff007c0c */ /* 0x000fda000bf05300 */
[----:B------:R-:W-:Y:S05]  /*1200*/  @!P0 BRA `(.L_x_5653) ;  /* 0x0000000000208947 */ /* 0x000fea0003800000 */
[----:B------:R-:W-:Y:S01]  /*1210*/  R2UR UR4, R220 ;  /* 0x00000000dc0472ca */ /* 0x000fe200000e0000 */
[----:B------:R-:W-:-:S12]  /*1220*/  ULDC.64 UR6, c[0x0][0xb00] ;  /* 0x0002c00000067ab9 */ /* 0x000fd80000000a00 */
[----:B------:R-:W-:-:S06]  /*1230*/  UIMAD.WIDE UR6, UR4, 0x4, UR6 ;  /* 0x00000004040678a5 */ /* 0x000fcc000f8e0206 */
[----:B------:R-:W-:Y:S01]  /*1240*/  MOV R2, UR6 ;  /* 0x0000000600027c02 */ /* 0x000fe20008000f00 */
[----:B------:R-:W-:-:S05]  /*1250*/  IMAD.U32 R3, RZ, RZ, UR7 ;  /* 0x00000007ff037e24 */ /* 0x000fca000f8e00ff */
[----:B------:R-:W2:Y:S04]  /*1260*/  LDG.E R213, desc[UR36][R2.64] ;  /* 0x0000002402d57981 */ /* 0x000ea8000c1e1900 */
[----:B------:R-:W2:Y:S02]  /*1270*/  LDG.E R4, desc[UR36][R2.64+0x4] ;  /* 0x0000042402047981 */ /* 0x000ea4000c1e1900 */
[----:B--2---:R-:W-:-:S07]  /*1280*/  IMAD.IADD R213, R4, 0x1, -R213 ;  /* 0x0000000104d57824 */ /* 0x004fce00078e0ad5 */
.L_x_5653:
[----:B-1----:R-:W1:Y:S01]  /*1290*/  LDC R2, c[0x0][0x448] ;  /* 0x00011200ff027b82 */ /* 0x002e620000000800 */
[----:B------:R-:W-:Y:S01]  /*12a0*/  USHF.L.U32 UR61, UR5, 0x7, URZ ;  /* 0x00000007053d7899 */ /* 0x000fe2000800063f */
[----:B-----5:R-:W-:Y:S01]  /*12b0*/  IMAD.IADD R213, R213, 0x1, -R0 ;  /* 0x00000001d5d57824 */ /* 0x020fe200078e0a00 */
[----:B------:R-:W-:Y:S01]  /*12c0*/  CS2R R148, SRZ ;  /* 0x0000000000947805 */ /* 0x000fe2000001ff00 */
[----:B------:R-:W-:Y:S01]  /*12d0*/  IMAD.MOV.U32 R150, RZ, RZ, RZ ;  /* 0x000000ffff967224 */ /* 0x000fe200078e00ff */
[----:B------:R-:W-:Y:S01]  /*12e0*/  UIADD3 UR4, UR61, 0x7f, URZ ;  /* 0x0000007f3d047890 */ /* 0x000fe2000fffe03f */
[----:B------:R-:W-:Y:S02]  /*12f0*/  CS2R R146, SRZ ;  /* 0x0000000000927805 */ /* 0x000fe4000001ff00 */
[----:B0-----:R-:W-:Y:S02]  /*1300*/  IADD3 R3, R213, 0x60, -R212 ;  /* 0x00000060d5037810 */ /* 0x001fe40007ffe8d4 */
        /* <DEDUP_REMOVED lines=16> */
[----:B-1----:R-:W-:Y:S02]  /*1410*/  ISETP.NE.AND P0, PT, R2, 0x1, PT ;  /* 0x000000010200780c */ /* 0x002fe40003f05270 */
        /* <DEDUP_REMOVED lines=12> */
[----:B------:R-:W0:Y:S01]  /*14e0*/  @P0 LDC R2, c[0x0][0x44c] ;  /* 0x00011300ff020b82 */ /* 0x000e220000000800 */
[----:B------:R-:W-:Y:S02]  /*14f0*/  CS2R R92, SRZ ;  /* 0x00000000005c7805 */ /* 0x000fe4000001ff00 */
[----:B------:R-:W-:Y:S02]  /*1500*/  CS2R R90, SRZ ;  /* 0x00000000005a7805 */ /* 0x000fe4000001ff00 */
[----:B------:R-:W-:Y:S02]  /*1510*/  CS2R R88, SRZ ;  /* 0x0000000000587805 */ /* 0x000fe4000001ff00 */
[----:B------:R-:W-:-:S02]  /*1520*/  CS2R R86, SRZ ;  /* 0x0000000000567805 */ /* 0x000fc4000001ff00 */
[----:B------:R-:W-:Y:S02]  /*1530*/  CS2R R84, SRZ ;  /* 0x0000000000547805 */ /* 0x000fe4000001ff00 */
[----:B------:R-:W-:Y:S02]  /*1540*/  CS2R R82, SRZ ;  /* 0x0000000000527805 */ /* 0x000fe4000001ff00 */
[----:B------:R-:W-:Y:S01]  /*1550*/  CS2R R80, SRZ ;  /* 0x0000000000507805 */ /* 0x000fe2000001ff00 */
[----:B------:R-:W1:Y:S01]  /*1560*/  @P0 LDC R5, c[0x0][0x450] ;  /* 0x00011400ff050b82 */ /* 0x000e620000000800 */
        /* <DEDUP_REMOVED lines=14> */
[----:B------:R-:W-:Y:S01]  /*1650*/  CS2R R52, SRZ ;  /* 0x0000000000347805 */ /* 0x000fe2000001ff00 */
[----:B0-----:R-:W-:Y:S01]  /*1660*/  @P0 IMAD.HI.U32 R2, R2, UR4, RZ ;  /* 0x0000000402020c27 */ /* 0x001fe2000f8e00ff */
[----:B------:R-:W-:-:S02]  /*1670*/  CS2R R48, SRZ ;  /* 0x0000000000307805 */ /* 0x000fc4000001ff00 */
[----:B------:R-:W-:Y:S02]  /*1680*/  CS2R R160, SRZ ;  /* 0x0000000000a07805 */ /* 0x000fe4000001ff00 */
[----:B------:R-:W-:Y:S02]  /*1690*/  CS2R R42, SRZ ;  /* 0x00000000002a7805 */ /* 0x000fe4000001ff00 */
[----:B------:R-:W-:Y:S02]  /*16a0*/  CS2R R44, SRZ ;  /* 0x00000000002c7805 */ /* 0x000fe4000001ff00 */
[----:B------:R-:W-:Y:S02]  /*16b0*/  CS2R R40, SRZ ;  /* 0x0000000000287805 */ /* 0x000fe4000001ff00 */
[----:B------:R-:W-:Y:S02]  /*16c0*/  CS2R R162, SRZ ;  /* 0x0000000000a27805 */ /* 0x000fe4000001ff00 */
[----:B------:R-:W-:-:S02]  /*16d0*/  CS2R R34, SRZ ;  /* 0x0000000000227805 */ /* 0x000fc4000001ff00 */
[----:B-1----:R-:W-:Y:S01]  /*16e0*/  @P0 SHF.R.U32.HI R0, RZ, R5, R2 ;  /* 0x00000005ff000219 */ /* 0x002fe20000011602 */
[----:B------:R-:W-:Y:S01]  /*16f0*/  VIADD R2, R213, 0x5f ;  /* 0x0000005fd5027836 */ /* 0x000fe20000000000 */
[----:B------:R-:W-:Y:S02]  /*1700*/  PLOP3.LUT P0, PT, PT, PT, PT, 0x80, 0x0 ;  /* 0x000000000000781c */ /* 0x000fe40003f0f070 */
[----:B------:R-:W-:Y:S02]  /*1710*/  CS2R R36, SRZ ;  /* 0x0000000000247805 */ /* 0x000fe4000001ff00 */
[----:B------:R-:W-:Y:S01]  /*1720*/  CS2R R32, SRZ ;  /* 0x0000000000207805 */ /* 0x000fe2000001ff00 */
[----:B------:R-:W-:Y:S01]  /*1730*/  IMAD.IADD R0, R3, 0x1, R0 ;  /* 0x0000000103007824 */ /* 0x000fe200078e0200 */
[----:B------:R-:W-:Y:S01]  /*1740*/  CS2R R164, SRZ ;  /* 0x0000000000a47805 */ /* 0x000fe2000001ff00 */
[----:B------:R-:W-:Y:S01]  /*1750*/  IMAD.HI R2, R2, 0x2aaaaaab, RZ ;  /* 0x2aaaaaab02027827 */ /* 0x000fe200078e02ff */
[----:B------:R-:W-:-:S02]  /*1760*/  CS2R R26, SRZ ;  /* 0x00000000001a7805 */ /* 0x000fc4000001ff00 */
[----:B------:R-:W-:Y:S02]  /*1770*/  CS2R R28, SRZ ;  /* 0x00000000001c7805 */ /* 0x000fe4000001ff00 */
[----:B------:R-:W-:Y:S01]  /*1780*/  CS2R R24, SRZ ;  /* 0x0000000000187805 */ /* 0x000fe2000001ff00 */
[----:B------:R-:W-:Y:S01]  /*1790*/  IMAD.HI R0, R0, 0x2aaaaaab, RZ ;  /* 0x2aaaaaab00007827 */ /* 0x000fe200078e02ff */
[----:B------:R-:W-:-:S04]  /*17a0*/  SHF.R.U32.HI R3, RZ, 0x1f, R2 ;  /* 0x0000001fff037819 */ /* 0x000fc80000011602 */
[----:B------:R-:W-:Y:S02]  /*17b0*/  SHF.R.U32.HI R5, RZ, 0x1f, R0 ;  /* 0x0000001fff057819 */ /* 0x000fe40000011600 */
[----:B------:R-:W-:Y:S02]  /*17c0*/  LEA.HI.SX32 R3, R2, R3, 0x1c ;  /* 0x0000000302037211 */ /* 0x000fe400078fe2ff */
[----:B------:R-:W-:Y:S01]  /*17d0*/  LEA.HI.SX32 R202, R0, R5, 0x1c ;  /* 0x0000000500ca7211 */ /* 0x000fe200078fe2ff */
[----:B------:R-:W-:-:S03]  /*17e0*/  IMAD.MOV.U32 R0, RZ, RZ, RZ ;  /* 0x000000ffff007224 */ /* 0x000fc600078e00ff */
[----:B------:R-:W-:Y:S02]  /*17f0*/  VIMNMX R202, R3, R202, PT ;  /* 0x000000ca03ca7248 */ /* 0x000fe40003fe0100 */
[----:B------:R-:W-:Y:S02]  /*1800*/  CS2R R2, SRZ ;  /* 0x0000000000027805 */ /* 0x000fe4000001ff00 */
[----:B------:R-:W-:-:S13]  /*1810*/  ISETP.GE.AND P1, PT, R202, 0x1, PT ;  /* 0x00000001ca00780c */ /* 0x000fda0003f26270 */
[----:B------:R-:W-:Y:S05]  /*1820*/  @!P1 BRA `(.L_x_5654) ;  /* 0x0000008000609947 */ /* 0x000fea0003800000 */
        /* <DEDUP_REMOVED lines=39> */
.L_x_5655:
[----:B------:R-:W-:Y:S01]  /*1aa0*/  LEA.HI R0, R224, R224, RZ, 0x1 ;  /* 0x000000e0e0007211 */ /* 0x000fe200078f08ff */
[----:B------:R-:W0:Y:S03]  /*1ab0*/  S2R R2, SR_TID.X ;  /* 0x0000000000027919 */ /* 0x000e260000002100 */
[----:B------:R-:W-:-:S05]  /*1ac0*/  LOP3.LUT R3, R0, 0xfffffffe, RZ, 0xc0, !PT ;  /* 0xfffffffe00037812 */ /* 0x000fca00078ec0ff */
[----:B------:R-:W-:-:S05]  /*1ad0*/  IMAD.IADD R0, R224, 0x1, -R3 ;  /* 0x00000001e0007824 */ /* 0x000fca00078e0a03 */
[----:B------:R-:W-:-:S04]  /*1ae0*/  SHF.L.U32 R0, R0, 0x1f, RZ ;  /* 0x0000001f00007819 */ /* 0x000fc800000006ff */
[----:B------:R-:W1:Y:S01]  /*1af0*/  SYNCS.PHASECHK.TRANS64.TRYWAIT P0, [UR40+0x32400], R0 ;  /* 0x03240000ff0075a7 */ /* 0x000e620008000168 */
[----:B0-----:R-:W-:-:S05]  /*1b00*/  SHF.R.U32.HI R2, RZ, 0x7, R2 ;  /* 0x00000007ff027819 */ /* 0x001fca0000011602 */
[----:B------:R-:W-:Y:S01]  /*1b10*/  VIADD R207, R2, 0x8 ;  /* 0x0000000802cf7836 */ /* 0x000fe20000000000 */
[----:B-1----:R-:W-:Y:S06]  /*1b20*/  @!P0 BRA `(.L_x_5656) ;  /* 0x0000011000588947 */ /* 0x002fec0003800000 */
.L_x_5802:
[----:B------:R-:W-:Y:S05]  /*1b30*/  WARPSYNC.ALL ;  /* 0x0000000000007948 */ /* 0x000fea0003800000 */
[----:B------:R-:W-:Y:S01]  /*1b40*/  R2UR UR4, R229 ;  /* 0x00000000e50472ca */ /* 0x000fe200000e0000 */
[----:B------:R1:W-:-:S12]  /*1b50*/  BAR.SYNC.DEFER_BLOCKING R207, 0x100 ;  /* 0x000400cf0000751d */ /* 0x0003d80000010000 */
[----:B------:R-:W-:-:S05]  /*1b60*/  IMAD.U32 R2, RZ, RZ, UR4 ;  /* 0x00000004ff027e24 */ /* 0x000fca000f8e00ff */
[----:B------:R-:W-:-:S13]  /*1b70*/  ISETP.NE.AND P0, PT, R2, 0x3, PT ;  /* 0x000000030200780c */ /* 0x000fda0003f05270 */
[----:B-1----:R-:W-:Y:S05]  /*1b80*/  @!P0 BRA `(.L_x_5657) ;  /* 0x0000000000048947 */ /* 0x002fea0003800000 */
[----:B------:R-:W-:Y:S01]  /*1b90*/  BPT.TRAP 0x1 ;  /* 0x000000040000795c */ /* 0x000fe20000300000 */
.L_x_5657:
[----:B------:R-:W-:Y:S01]  /*1ba0*/  ULEA UR6, UR38, UR40, 0x3 ;  /* 0x0000002826067291 */ /* 0x000fe2000f8e183f */
[----:B------:R-:W-:-:S05]  /*1bb0*/  IMAD.U32 R2, RZ, RZ, UR39 ;  /* 0x00000027ff027e24 */ /* 0x000fca000f8e00ff */
[----:B------:R-:W-:-:S04]  /*1bc0*/  SHF.L.U32 R2, R2, 0x1f, RZ ;  /* 0x0000001f02027819 */ /* 0x000fc800000006ff */
[----:B------:R1:W2:Y:S01]  /*1bd0*/  SYNCS.PHASECHK.TRANS64.TRYWAIT P1, [UR6+0x32430], R2 ;  /* 0x03243002ff0075a7 */ /* 0x0002a20008020146 */
[----:B------:R-:W-:Y:S05]  /*1be0*/  @!P0 BRA `(.L_x_5658) ;  /* 0x0000000000048947 */ /* 0x000fea0003800000 */
[----:B------:R-:W-:Y:S01]  /*1bf0*/  BPT.TRAP 0x1 ;  /* 0x000000040000795c */ /* 0x000fe20000300000 */
.L_x_5658:
[----:B--2---:R-:W-:Y:S05]  /*1c00*/  @P1 BRA `(.L_x_5659) ;  /* 0x0000000000081947 */ /* 0x004fea0003800000 */
[----:B------:R-:W2:Y:S02]  /*1c10*/  SYNCS.PHASECHK.TRANS64.TRYWAIT P1, [UR6+0x32430], R2 ;  /* 0x03243002ff0075a7 */ /* 0x000ea40008020146 */
[----:B--2---:R-:W-:Y:S05]  /*1c20*/  @!P1 BRA `(.L_x_5660) ;  /* 0x0000011000309947 */ /* 0x004fea0003800000 */
.L_x_5659:
        /* <DEDUP_REMOVED lines=9> */
[----:B------:R-:W-:Y:S01]  /*1cc0*/  MOV R20, UR5 ;  /* 0x0000000500147c02 */ /* 0x000fe20008000f00 */
        /* <DEDUP_REMOVED lines=38> */
.L_x_5803:
[----:B------:R-:W-:Y:S05]  /*1f30*/  @!P0 BRA `(.L_x_5662) ;  /* 0x0000000000048947 */ /* 0x000fea0003800000 */
[----:B------:R-:W-:Y:S01]  /*1f40*/  BPT.TRAP 0x1 ;  /* 0x000000040000795c */ /* 0x000fe20000300000 */
.L_x_5662:
[----:B------:R2:W3:Y:S01]  /*1f50*/  SYNCS.PHASECHK.TRANS64.TRYWAIT P1, [UR6+0x32450], R2 ;  /* 0x03245002ff0075a7 */ /* 0x0004e20008020146 */
[----:B------:R-:W-:Y:S05]  /*1f60*/  @!P0 BRA `(.L_x_5663) ;  /* 0x0000000000048947 */ /* 0x000fea0003800000 */
[----:B------:R-:W-:Y:S01]  /*1f70*/  BPT.TRAP 0x1 ;  /* 0x000000040000795c */ /* 0x000fe20000300000 */
.L_x_5663:
[----:B---3--:R-:W-:Y:S05]  /*1f80*/  @P1 BRA `(.L_x_5664) ;  /* 0x0000000000081947 */ /* 0x008fea0003800000 */
[----:B------:R-:W3:Y:S02]  /*1f90*/  SYNCS.PHASECHK.TRANS64.TRYWAIT P1, [UR6+0x32450], R2 ;  /* 0x03245002ff0075a7 */ /* 0x000ee40008020146 */
[----:B---3--:R-:W-:Y:S05]  /*1fa0*/  @!P1 BRA `(.L_x_5665) ;  /* 0x0000010c00809947 */ /* 0x008fea0003800000 */
.L_x_5664:
        /* <DEDUP_REMOVED lines=84> */
[----:B------:R-:W-:Y:S01]  /*24f0*/  MOV R6, UR12 ;  /* 0x0000000c00067c02 */ /* 0x000fe20008000f00 */
        /* <DEDUP_REMOVED lines=57> */
.L_x_5666:
[----:B------:R-:W1:Y:S01]  /*2890*/  LDC R4, c[0x0][0x448] ;  /* 0x00011200ff047b82 */ /* 0x000e620000000800 */
[----:B------:R-:W-:Y:S01]  /*28a0*/  ULDC UR5, c[0x0][0xa80] ;  /* 0x0002a00000057ab9 */ /* 0x000fe20000000800 */
[----:B------:R-:W-:Y:S02]  /*28b0*/  UIADD3 UR10, UR6, 0x32440, URZ ;  /* 0x00032440060a7890 */ /* 0x000fe4000fffe03f */
[----:B------:R-:W-:Y:S02]  /*28c0*/  ULOP3.LUT UR7, UR7, 0x3000000, URZ, 0xfc, !UPT ;  /* 0x0300000007077892 */ /* 0x000fe4000f8efc3f */
[----:B------:R-:W-:Y:S02]  /*28d0*/  UPRMT UR10, UR48, 0x654, UR10 ;  /* 0x00000654300a7896 */ /* 0x000fe4000800000a */
[----:B------:R-:W-:Y:S01]  /*28e0*/  UIMAD UR4, UR38, 0xc00, UR7 ;  /* 0x00000c00260478a4 */ /* 0x000fe2000f8e0207 */
[----:B------:R-:W-:-:S06]  /*28f0*/  UMOV UR11, 0x40000040 ;  /* 0x40000040000b7882 */ /* 0x000fcc0000000000 */
[----:B------:R-:W-:Y:S01]  /*2900*/  SYNCS.ARRIVE.TRANS64.RED.A1T0 RZ, [UR10], RZ ;  /* 0x000000ffffff79a7 */ /* 0x000fe2000810040a */
[----:B------:R-:W-:Y:S01]  /*2910*/  UMOV UR10, UR4 ;  /* 0x00000004000a7c82 */ /* 0x000fe20008000000 */
[----:B------:R2:W-:Y:S01]  /*2920*/  BAR.SYNC.DEFER_BLOCKING R207, 0x100 ;  /* 0x000400cf0000751d */ /* 0x0005e20000010000 */
[----:B-1----:R-:W-:Y:S01]  /*2930*/  ISETP.NE.AND P6, PT, R4, 0x1, PT ;  /* 0x000000010400780c */ /* 0x002fe20003fc5270 */
[----:B------:R-:W-:-:S12]  /*2940*/  VIADD R4, R214, UR61 ;  /* 0x0000003dd6047c36 */ /* 0x000fd80008000000 */
[----:B------:R-:W1:Y:S08]  /*2950*/  @P6 LDC R5, c[0x0][0x44c] ;  /* 0x00011300ff056b82 */ /* 0x000e700000000800 */
[----:B------:R-:W3:Y:S01]  /*2960*/  @P6 LDC R72, c[0x0][0x450] ;  /* 0x00011400ff486b82 */ /* 0x000ee20000000800 */
[----:B-1----:R-:W-:-:S05]  /*2970*/  @P6 IMAD.HI.U32 R5, R4, R5, RZ ;  /* 0x0000000504056227 */ /* 0x002fca00078e00ff */
[----:B---3--:R-:W-:Y:S01]  /*2980*/  @P6 SHF.R.U32.HI R4, RZ, R72, R5 ;  /* 0x00000048ff046219 */ /* 0x008fe20000011605 */
[----:B------:R-:W-:-:S04]  /*2990*/  IMAD R5, R202, -0x60, R213 ;  /* 0xffffffa0ca057824 */ /* 0x000fc800078e02d5 */
[----:B------:R-:W1:Y:S01]  /*29a0*/  SHFL.IDX PT, R21, R4, RZ, 0x1c1f ;  /* 0x001c1fff04157589 */ /* 0x000e6200000e0000 */
[----:B------:R-:W-:-:S03]  /*29b0*/  VIADD R72, R5, 0x60 ;  /* 0x0000006005487836 */ /* 0x000fc60000000000 */
[----:B------:R-:W3:Y:S01]  /*29c0*/  SHFL.IDX PT, R73, R4, 0x1, 0x1c1f ;  /* 0x003c1f0004497f89 */ /* 0x000ee200000e0000 */
[----:B------:R-:W-:-:S05]  /*29d0*/  IMAD R5, R215, -0x2, R72 ;  /* 0xfffffffed7057824 */ /* 0x000fca00078e0248 */
[----:B------:R-:W-:-:S04]  /*29e0*/  IADD3 R72, -R212, 0x1, R5 ;  /* 0x00000001d4487810 */ /* 0x000fc80007ffe105 */
[----:B-1----:R-:W-:-:S04]  /*29f0*/  VIADDMNMX R21, R21, R72, R5, PT ;  /* 0x0000004815157246 */ /* 0x002fc80003800105 */
[C---:B------:R-:W-:Y:S02]  /*2a00*/  ISETP.GT.AND P5, PT, R21.reuse, RZ, PT ;  /* 0x000000ff1500720c */ /* 0x040fe40003fa4270 */
[C---:B------:R-:W-:Y:S02]  /*2a10*/  ISETP.GT.AND P4, PT, R21.reuse, 0x1, PT ;  /* 0x000000011500780c */ /* 0x040fe40003f84270 */
[----:B------:R-:W-:Y:S02]  /*2a20*/  FSEL R24, R24, -INF , P5 ;  /* 0xff80000018187808 */ /* 0x000fe40002800000 */
[C---:B------:R-:W-:Y:S02]  /*2a30*/  ISETP.GT.AND P2, PT, R21.reuse, 0x10, PT ;  /* 0x000000101500780c */ /* 0x040fe40003f44270 */
[----:B------:R-:W-:Y:S02]  /*2a40*/  ISETP.GT.AND P5, PT, R21, 0x11, PT ;  /* 0x000000111500780c */ /* 0x000fe40003fa4270 */
[----:B---3--:R-:W-:-:S02]  /*2a50*/  VIADDMNMX R73, R73, R72, R5, PT ;  /* 0x0000004849497246 */ /* 0x008fc40003800105 */
[----:B------:R-:W-:Y:S02]  /*2a60*/  ISETP.GT.AND P3, PT, R21, 0x8, PT ;  /* 0x000000081500780c */ /* 0x000fe40003f64270 */
[----:B------:R-:W-:Y:S02]  /*2a70*/  FSEL R72, R25, -INF , P4 ;  /* 0xff80000019487808 */ /* 0x000fe40002000000 */
[----:B------:R-:W-:Y:S02]  /*2a80*/  ISETP.GT.AND P4, PT, R21, 0x18, PT ;  /* 0x000000181500780c */ /* 0x000fe40003f84270 */
[----:B------:R-:W-:Y:S02]  /*2a90*/  FSEL R5, R32, -INF , P2 ;  /* 0xff80000020057808 */ /* 0x000fe40001000000 */
[----:B------:R-:W-:Y:S02]  /*2aa0*/  FSEL R157, R33, -INF , P5 ;  /* 0xff800000219d7808 */ /* 0x000fe40002800000 */
[----:B------:R-:W-:-:S02]  /*2ab0*/  ISETP.GT.AND P2, PT, R21, 0x21, PT ;  /* 0x000000211500780c */ /* 0x000fc40003f44270 */
[C---:B------:R-:W-:Y:S02]  /*2ac0*/  ISETP.GT.AND P5, PT, R21.reuse, 0x28, PT ;  /* 0x000000281500780c */ /* 0x040fe40003fa4270 */
[C---:B------:R-:W-:Y:S02]  /*2ad0*/  ISETP.GT.AND P1, PT, R21.reuse, 0x9, PT ;  /* 0x000000091500780c */ /* 0x040fe40003f24270 */
[----:B------:R-:W-:Y:S02]  /*2ae0*/  FSEL R28, R28, -INF , P3 ;  /* 0xff8000001c1c7808 */ /* 0x000fe40001800000 */
[C---:B------:R-:W-:Y:S02]  /*2af0*/  ISETP.GT.AND P3, PT, R21.reuse, 0x19, PT ;  /* 0x000000191500780c */ /* 0x040fe40003f64270 */
[----:B------:R-:W-:Y:S02]  /*2b00*/  FSEL R162, R36, -INF , P4 ;  /* 0xff80000024a27808 */ /* 0x000fe40002000000 */
[----:B------:R-:W-:-:S02]  /*2b10*/  ISETP.GT.AND P4, PT, R21, 0x29, PT ;  /* 0x000000291500780c */ /* 0x000fc40003f84270 */
[----:B------:R-:W-:Y:S02]  /*2b20*/  FSEL R158, R41, -INF , P2 ;  /* 0xff800000299e7808 */ /* 0x000fe40001000000 */
[----:B------:R-:W-:Y:S02]  /*2b30*/  FSEL R163, R44, -INF , P5 ;  /* 0xff8000002ca37808 */ /* 0x000fe40002800000 */
[C---:B------:R-:W-:Y:S02]  /*2b40*/  ISETP.GT.AND P2, PT, R21.reuse, 0x38, PT ;  /* 0x000000381500780c */ /* 0x040fe40003f44270 */
[----:B------:R-:W-:Y:S02]  /*2b50*/  ISETP.GT.AND P5, PT, R21, 0x39, PT ;  /* 0x000000391500780c */ /* 0x000fe40003fa4270 */
[----:B------:R-:W-:Y:S02]  /*2b60*/  FSEL R74, R29, -INF , P1 ;  /* 0xff8000001d4a7808 */ /* 0x000fe40000800000 */
[----:B------:R-:W-:-:S02]  /*2b70*/  FMNMX.FTZ R25, R24, R72, !PT ;  /* 0x0000004818197209 */ /* 0x000fc40007810000 */
[----:B------:R-:W-:Y:S02]  /*2b80*/  ISETP.GT.AND P1, PT, R21, 0x20, PT ;  /* 0x000000201500780c */ /* 0x000fe40003f24270 */
[----:B------:R-:W-:Y:S02]  /*2b90*/  FSEL R167, R37, -INF , P3 ;  /* 0xff80000025a77808 */ /* 0x000fe40001800000 */
[----:B------:R-:W-:Y:S02]  /*2ba0*/  ISETP.GT.AND P3, PT, R21, 0x30, PT ;  /* 0x000000301500780c */ /* 0x000fe40003f64270 */
[----:B------:R-:W-:Y:S02]  /*2bb0*/  FSEL R168, R45, -INF , P4 ;  /* 0xff8000002da87808 */ /* 0x000fe40002000000 */
[----:B------:R-:W-:Y:S02]  /*2bc0*/  ISETP.GT.AND P4, PT, R21, 0x40, PT ;  /* 0x000000401500780c */ /* 0x000fe40003f84270 */
[----:B------:R-:W-:-:S02]  /*2bd0*/  FSEL R164, R52, -INF , P2 ;  /* 0xff80000034a47808 */ /* 0x000fc40001000000 */
[----:B------:R-:W-:Y:S02]  /*2be0*/  FSEL R169, R53, -INF , P5 ;  /* 0xff80000035a97808 */ /* 0x000fe40002800000 */
[C---:B------:R-:W-:Y:S02]  /*2bf0*/  ISETP.GT.AND P2, PT, R21.reuse, 0x49, PT ;  /* 0x000000491500780c */ /* 0x040fe40003f44270 */
[C---:B------:R-:W-:Y:S02]  /*2c00*/  ISETP.GT.AND P5, PT, R21.reuse, 0x50, PT ;  /* 0x000000501500780c */ /* 0x040fe40003fa4270 */
[----:B------:R-:W-:Y:S02]  /*2c10*/  FMNMX.FTZ R25, R28, R25, !PT ;  /* 0x000000191c197209 */ /* 0x000fe40007810000 */
[----:B------:R-:W-:Y:S02]  /*2c20*/  FSEL R206, R40, -INF , P1 ;  /* 0xff80000028ce7808 */ /* 0x000fe40000800000 */
[----:B------:R-:W-:-:S02]  /*2c30*/  ISETP.GT.AND P1, PT, R21, 0x31, PT ;  /* 0x000000311500780c */ /* 0x000fc40003f24270 */
[----:B------:R-:W-:Y:S02]  /*2c40*/  FSEL R205, R48, -INF , P3 ;  /* 0xff80000030cd7808 */ /* 0x000fe40001800000 */
[C---:B------:R-:W-:Y:S02]  /*2c50*/  ISETP.GT.AND P3, PT, R21.reuse, 0x41, PT ;  /* 0x000000411500780c */ /* 0x040fe40003f64270 */
[----:B------:R-:W-:Y:S02]  /*2c60*/  FSEL R204, R56, -INF , P4 ;  /* 0xff80000038cc7808 */ /* 0x000fe40002000000 */
[----:B------:R-:W-:Y:S02]  /*2c70*/  ISETP.GT.AND P4, PT, R21, 0x51, PT ;  /* 0x000000511500780c */ /* 0x000fe40003f84270 */
[----:B------:R-:W-:Y:S02]  /*2c80*/  FSEL R170, R61, -INF , P2 ;  /* 0xff8000003daa7808 */ /* 0x000fe40001000000 */
[----:B------:R-:W-:-:S02]  /*2c90*/  FSEL R4, R64, -INF , P5 ;  /* 0xff80000040047808 */ /* 0x000fc40002800000 */
[----:B------:R-:W-:Y:S02]  /*2ca0*/  FMNMX.FTZ R32, R74, R25, !PT ;  /* 0x000000194a207209 */ /* 0x000fe40007810000 */
[C---:B------:R-:W-:Y:S02]  /*2cb0*/  ISETP.GT.AND P2, PT, R73.reuse, RZ, PT ;  /* 0x000000ff4900720c */ /* 0x040fe40003f44270 */
[----:B------:R-:W-:Y:S02]  /*2cc0*/  ISETP.GT.AND P5, PT, R73, 0x1, PT ;  /* 0x000000014900780c */ /* 0x000fe40003fa4270 */
[----:B------:R-:W-:Y:S02]  /*2cd0*/  FSEL R159, R49, -INF , P1 ;  /* 0xff800000319f7808 */ /* 0x000fe40000800000 */
[----:B------:R-:W-:Y:S02]  /*2ce0*/  ISETP.GT.AND P1, PT, R21, 0x48, PT ;  /* 0x000000481500780c */ /* 0x000fe40003f24270 */
[----:B------:R-:W-:-:S02]  /*2cf0*/  FSEL R160, R57, -INF , P3 ;  /* 0xff80000039a07808 */ /* 0x000fc40001800000 */
[----:B------:R-:W-:Y:S02]  /*2d00*/  ISETP.GT.AND P3, PT, R21, 0x58, PT ;  /* 0x000000581500780c */ /* 0x000fe40003f64270 */
[----:B------:R-:W-:Y:S02]  /*2d10*/  FSEL R161, R65, -INF , P4 ;  /* 0xff80000041a17808 */ /* 0x000fe40002000000 */
[----:B------:R-:W-:Y:S02]  /*2d20*/  FMNMX.FTZ R36, R5, R32, !PT ;  /* 0x0000002005247209 */ /* 0x000fe40007810000 */
[----:B------:R-:W-:Y:S02]  /*2d30*/  ISETP.GT.AND P4, PT, R73, 0x8, PT ;  /* 0x000000084900780c */ /* 0x000fe40003f84270 */
[----:B------:R-:W-:Y:S02]  /*2d40*/  FSEL R26, R26, -INF , P2 ;  /* 0xff8000001a1a7808 */ /* 0x000fe40001000000 */
[----:B------:R-:W-:-:S02]  /*2d50*/  FSEL R32, R27, -INF , P5 ;  /* 0xff8000001b207808 */ /* 0x000fc40002800000 */
[----:B------:R-:W-:Y:S02]  /*2d60*/  FSEL R165, R60, -INF , P1 ;  /* 0xff8000003ca57808 */ /* 0x000fe40000800000 */
[----:B------:R-:W-:Y:S02]  /*2d70*/  ISETP.GT.AND P1, PT, R21, 0x59, PT ;  /* 0x000000591500780c */ /* 0x000fe40003f24270 */
[----:B------:R-:W-:Y:S02]  /*2d80*/  FSEL R166, R68, -INF , P3 ;  /* 0xff80000044a67808 */ /* 0x000fe40001800000 */
        /* <DEDUP_REMOVED lines=16> */
[C---:B------:R-:W-:Y:S02]  /*2e90*/  ISETP.GT.AND P2, PT, R73.reuse, 0x19, PT ;  /* 0x000000194900780c */ /* 0x040fe40003f44270 */
        /* <DEDUP_REMOVED lines=50> */
[----:B------:R-:W-:Y:S02]  /*31c0*/  FSEL R171, R69, -INF , P1 ;  /* 0xff80000045ab7808 */ /* 0x000fe40000800000 */
        /* <DEDUP_REMOVED lines=13> */
[----:B------:R-:W-:Y:S01]  /*32a0*/  FSEL R197, R70, -INF , P1 ;  /* 0xff80000046c57808 */ /* 0x000fe20000800000 */
[----:B------:R-:W1:Y:S01]  /*32b0*/  SHFL.BFLY PT, R38, R25, 0x2, 0x1f ;  /* 0x0c401f0019267f89 */ /* 0x000e6200000e0000 */
[----:B------:R-:W-:Y:S02]  /*32c0*/  FMNMX.FTZ R34, R192, R21, !PT ;  /* 0x00000015c0227209 */ /* 0x000fe40007810000 */
[----:B------:R-:W-:Y:S02]  /*32d0*/  FSEL R203, R71, -INF , P2 ;  /* 0xff80000047cb7808 */ /* 0x000fe40001000000 */
[----:B------:R-:W-:-:S04]  /*32e0*/  FMNMX.FTZ R34, R197, R34, !PT ;  /* 0x00000022c5227209 */ /* 0x000fc80007810000 */
        /* <DEDUP_REMOVED lines=24> */
[----:B------:R-:W-:Y:S01]  /*3470*/  FFMA.FTZ R158, R158, UR5, -R199 ;  /* 0x000000059e9e7c23 */ /* 0x000fe200080108c7 */
        /* <DEDUP_REMOVED lines=8> */
[----:B------:R-:W-:Y:S01]  /*3500*/  FFMA.FTZ R193, R193, UR5, -R201 ;  /* 0x00000005c1c17c23 */ /* 0x000fe200080108c9 */
[--C-:B------:R-:W-:Y:S01]  /*3510*/  FFMA.FTZ R163, R163, UR5, -R199.reuse ;  /* 0x00000005a3a37c23 */ /* 0x100fe200080108c7 */
[----:B------:R-:W-:Y:S01]  /*3520*/  FFMA.FTZ R168, R168, UR5, -R199 ;  /* 0x00000005a8a87c23 */ /* 0x000fe200080108c7 */
        /* <DEDUP_REMOVED lines=9> */
[----:B------:R-:W3:Y:S01]  /*35c0*/  MUFU.EX2 R179, R179 ;  /* 0x000000b300b37308 */ /* 0x000ee20000000800 */
[----:B-1----:R-:W-:Y:S01]  /*35d0*/  F2FP.F16.F32.PACK_AB R152, R177, R176 ;  /* 0x000000b0b198723e */ /* 0x002fe200000000ff */
[--C-:B------:R-:W-:Y:S01]  /*35e0*/  FFMA.FTZ R174, R174, UR5, -R201.reuse ;  /* 0x00000005aeae7c23 */ /* 0x100fe200080108c9 */
[--C-:B------:R-:W-:Y:S01]  /*35f0*/  FFMA.FTZ R186, R186, UR5, -R201.reuse ;  /* 0x00000005baba7c23 */ /* 0x100fe200080108c9 */
[--C-:B------:R-:W-:Y:S01]  /*3600*/  FFMA.FTZ R191, R191, UR5, -R201.reuse ;  /* 0x00000005bfbf7c23 */ /* 0x100fe200080108c9 */
[----:B------:R-:W-:Y:S01]  /*3610*/  FFMA.FTZ R195, R195, UR5, -R201 ;  /* 0x00000005c3c37c23 */ /* 0x000fe200080108c9 */
[--C-:B------:R-:W-:Y:S01]  /*3620*/  FFMA.FTZ R204, R204, UR5, -R199.reuse ;  /* 0x00000005cccc7c23 */ /* 0x100fe200080108c7 */
[--C-:B------:R-:W-:Y:S01]  /*3630*/  FFMA.FTZ R160, R160, UR5, -R199.reuse ;  /* 0x00000005a0a07c23 */ /* 0x100fe200080108c7 */
[----:B------:R-:W-:Y:S01]  /*3640*/  MUFU.EX2 R180, R180 ;  /* 0x000000b400b47308 */ /* 0x000fe20000000800 */
[--C-:B------:R-:W-:Y:S01]  /*3650*/  FFMA.FTZ R165, R165, UR5, -R199.reuse ;  /* 0x00000005a5a57c23 */ /* 0x100fe200080108c7 */
[----:B------:R-:W-:Y:S01]  /*3660*/  FFMA.FTZ R170, R170, UR5, -R199 ;  /* 0x00000005aaaa7c23 */ /* 0x000fe200080108c7 */
[--C-:B------:R-:W-:Y:S01]  /*3670*/  FFMA.FTZ R175, R175, UR5, -R201.reuse ;  /* 0x00000005afaf7c23 */ /* 0x100fe200080108c9 */
[--C-:B------:R-:W-:Y:S01]  /*3680*/  FFMA.FTZ R187, R187, UR5, -R201.reuse ;  /* 0x00000005bbbb7c23 */ /* 0x100fe200080108c9 */
[--C-:B------:R-:W-:Y:S01]  /*3690*/  FFMA.FTZ R196, R196, UR5, -R201.reuse ;  /* 0x00000005c4c47c23 */ /* 0x100fe200080108c9 */
[----:B------:R-:W-:Y:S01]  /*36a0*/  FFMA.FTZ R198, R198, UR5, -R201 ;  /* 0x00000005c6c67c23 */ /* 0x000fe200080108c9 */
[--C-:B------:R-:W-:Y:S01]  /*36b0*/  FFMA.FTZ R4, R4, UR5, -R199.reuse ;  /* 0x0000000504047c23 */ /* 0x100fe200080108c7 */
[----:B------:R-:W1:Y:S01]  /*36c0*/  MUFU.EX2 R181, R181 ;  /* 0x000000b500b57308 */ /* 0x000e620000000800 */
        /* <DEDUP_REMOVED lines=12> */
[----:B-1----:R-:W-:Y:S01]  /*3790*/  F2FP.F16.F32.PACK_AB R153, R181, R180 ;  /* 0x000000b4b599723e */ /* 0x002fe200000000ff */
[----:B------:R-:W-:Y:S01]  /*37a0*/  FADD.FTZ R181, R180, R181 ;  /* 0x000000b5b4b57221 */ /* 0x000fe20000010000 */
[----:B------:R-:W-:-:S05]  /*37b0*/  FADD.FTZ R178, R179, R178 ;  /* 0x000000b2b3b27221 */ /* 0x000fca0000010000 */
[----:B------:R-:W1:Y:S08]  /*37c0*/  MUFU.EX2 R5, R5 ;  /* 0x0000000500057308 */ /* 0x000e700000000800 */
[----:B------:R-:W-:Y:S01]  /*37d0*/  MUFU.EX2 R157, R157 ;  /* 0x0000009d009d7308 */ /* 0x000fe20000000800 */
[----:B---3--:R-:W-:Y:S01]  /*37e0*/  F2FP.F16.F32.PACK_AB R155, R183, R182 ;  /* 0x000000b6b79b723e */ /* 0x008fe200000000ff */
[----:B------:R-:W-:-:S03]  /*37f0*/  FADD.FTZ R182, R182, R181 ;  /* 0x000000b5b6b67221 */ /* 0x000fc60000010000 */
[----:B------:R-:W-:Y:S01]  /*3800*/  WARPGROUP.ARRIVE ;  /* 0x00000000000079c5 */ /* 0x000fe20000000000 */
[----:B------:R-:W-:Y:S02]  /*3810*/  FADD.FTZ R183, R183, R182 ;  /* 0x000000b6b7b77221 */ /* 0x000fe40000010000 */
[----:B------:R-:W-:Y:S01]  /*3820*/  MUFU.EX2 R162, R162 ;  /* 0x000000a200a27308 */ /* 0x000fe20000000800 */
[----:B-1----:R-:W-:Y:S02]  /*3830*/  FADD.FTZ R178, R5, R178 ;  /* 0x000000b205b27221 */ /* 0x002fe40000010000 */
[----:B------:R-:W-:Y:S01]  /*3840*/  HGMMA.64x256x16.F32 R24, R152, gdesc[UR8].tnspB, RZ, !UPT, gsb0 ;  /* 0x43e0000898187df0 */ /* 0x000fe2000c0008ff */
[----:B------:R-:W-:Y:S01]  /*3850*/  UIADD3 UR10, UR4, 0x80, URZ ;  /* 0x00000080040a7890 */ /* 0x000fe2000fffe03f */
[----:B------:R-:W-:-:S03]  /*3860*/  UMOV UR11, 0x40000040 ;  /* 0x40000040000b7882 */ /* 0x000fc60000000000 */
[----:B------:R-:W-:Y:S08]  /*3870*/  MUFU.EX2 R167, R167 ;  /* 0x000000a700a77308 */ /* 0x000ff00000000800 */
[----:B------:R-:W1:Y:S08]  /*3880*/  MUFU.EX2 R172, R172 ;  /* 0x000000ac00ac7308 */ /* 0x000e700000000800 */
[----:B------:R-:W3:Y:S08]  /*3890*/  MUFU.EX2 R184, R184 ;  /* 0x000000b800b87308 */ /* 0x000ef00000000800 */
[----:B------:R-:W-:Y:S01]  /*38a0*/  MUFU.EX2 R189, R189 ;  /* 0x000000bd00bd7308 */ /* 0x000fe20000000800 */
[----:B-1----:R-:W-:-:S07]  /*38b0*/  FADD.FTZ R183, R172, R183 ;  /* 0x000000b7acb77221 */ /* 0x002fce0000010000 */
[----:B------:R-:W1:Y:S08]  /*38c0*/  MUFU.EX2 R193, R193 ;  /* 0x000000c100c17308 */ /* 0x000e700000000800 */
[----:B------:R-:W4:Y:S08]  /*38d0*/  MUFU.EX2 R206, R206 ;  /* 0x000000ce00ce7308 */ /* 0x000f300000000800 */
[----:B------:R-:W-:Y:S08]  /*38e0*/  MUFU.EX2 R158, R158 ;  /* 0x0000009e009e7308 */ /* 0x000ff00000000800 */
[----:B------:R-:W-:Y:S08]  /*38f0*/  MUFU.EX2 R163, R163 ;  /* 0x000000a300a37308 */ /* 0x000ff00000000800 */
[----:B------:R-:W-:Y:S08]  /*3900*/  MUFU.EX2 R168, R168 ;  /* 0x000000a800a87308 */ /* 0x000ff00000000800 */
[----:B------:R-:W5:Y:S08]  /*3910*/  MUFU.EX2 R173, R173 ;  /* 0x000000ad00ad7308 */ /* 0x000f700000000800 */
[----:B------:R-:W0:Y:S08]  /*3920*/  MUFU.EX2 R185, R185 ;  /* 0x000000b900b97308 */ /* 0x000e300000000800 */
[----:B------:R-:W-:Y:S08]  /*3930*/  MUFU.EX2 R190, R190 ;  /* 0x000000be00be7308 */ /* 0x000ff00000000800 */
[----:B------:R-:W2:Y:S08]  /*3940*/  MUFU.EX2 R194, R194 ;  /* 0x000000c200c27308 */ /* 0x000eb00000000800 */
[----:B------:R-:W2:Y:S08]  /*3950*/  MUFU.EX2 R205, R205 ;  /* 0x000000cd00cd7308 */ /* 0x000eb00000000800 */
[----:B------:R-:W-:Y:S08]  /*3960*/  MUFU.EX2 R159, R159 ;  /* 0x0000009f009f7308 */ /* 0x000ff00000000800 */
[----:B------:R-:W-:Y:S08]  /*3970*/  MUFU.EX2 R164, R164 ;  /* 0x000000a400a47308 */ /* 0x000ff00000000800 */
[----:B------:R-:W-:Y:S08]  /*3980*/  MUFU.EX2 R169, R169 ;  /* 0x000000a900a97308 */ /* 0x000ff00000000800 */
[----:B------:R-:W2:Y:S08]  /*3990*/  MUFU.EX2 R174, R174 ;  /* 0x000000ae00ae7308 */ /* 0x000eb00000000800 */
[----:B------:R-:W2:Y:S08]  /*39a0*/  MUFU.EX2 R186, R186 ;  /* 0x000000ba00ba7308 */ /* 0x000eb00000000800 */
        /* <DEDUP_REMOVED lines=10> */
[----:B------:R-:W-:Y:S08]  /*3a50*/  MUFU.EX2 R4, R4 ;  /* 0x0000000400047308 */ /* 0x000ff00000000800 */
[----:B------:R-:W-:Y:S08]  /*3a60*/  MUFU.EX2 R161, R161 ;  /* 0x000000a100a17308 */ /* 0x000ff00000000800 */
[----:B------:R-:W-:Y:S08]  /*3a70*/  MUFU.EX2 R166, R166 ;  /* 0x000000a600a67308 */ /* 0x000ff00000000800 */
[----:B------:R-:W-:Y:S08]  /*3a80*/  MUFU.EX2 R171, R171 ;  /* 0x000000ab00ab7308 */ /* 0x000ff00000000800 */
[----:B------:R-:W2:Y:S01]  /*3a90*/  MUFU.EX2 R188, R188 ;  /* 0x000000bc00bc7308 */ /* 0x000ea20000000800 */
[----:B------:R-:W-:-:S02]  /*3aa0*/  WARPGROUP.DEPBAR.LE gsb0, 0x0 ;  /* 0x00008000000079c5 */ /* 0x000fc40000010000 */
[C---:B------:R-:W-:Y:S01]  /*3ab0*/  F2FP.F16.F32.PACK_AB R152, R157.reuse, R5 ;  /* 0x000000059d98723e */ /* 0x040fe200000000ff */
[----:B------:R-:W-:Y:S01]  /*3ac0*/  FADD.FTZ R157, R157, R178 ;  /* 0x000000b29d9d7221 */ /* 0x000fe20000010000 */
[C---:B---3--:R-:W-:Y:S01]  /*3ad0*/  F2FP.F16.F32.PACK_AB R153, R184.reuse, R172 ;  /* 0x000000acb899723e */ /* 0x048fe200000000ff */
[----:B------:R-:W-:Y:S01]  /*3ae0*/  FADD.FTZ R184, R184, R183 ;  /* 0x000000b7b8b87221 */ /* 0x000fe20000010000 */
[----:B------:R-:W-:Y:S01]  /*3af0*/  F2FP.F16.F32.PACK_AB R154, R167, R162 ;  /* 0x000000a2a79a723e */ /* 0x000fe200000000ff */
[----:B------:R-:W3:Y:S01]  /*3b00*/  MUFU.EX2 R192, R192 ;  /* 0x000000c000c07308 */ /* 0x000ee20000000800 */
[----:B-1----:R-:W-:Y:S01]  /*3b10*/  F2FP.F16.F32.PACK_AB R155, R193, R189 ;  /* 0x000000bdc19b723e */ /* 0x002fe200000000ff */
[----:B------:R-:W-:Y:S01]  /*3b20*/  FADD.FTZ R162, R162, R157 ;  /* 0x0000009da2a27221 */ /* 0x000fe20000010000 */
[----:B------:R-:W-:Y:S02]  /*3b30*/  FADD.FTZ R184, R189, R184 ;  /* 0x000000b8bdb87221 */ /* 0x000fe40000010000 */
[----:B------:R-:W-:Y:S01]  /*3b40*/  WARPGROUP.ARRIVE ;  /* 0x00000000000079c5 */ /* 0x000fe20000000000 */
[----:B------:R-:W-:Y:S01]  /*3b50*/  FADD.FTZ R167, R167, R162 ;  /* 0x000000a2a7a77221 */ /* 0x000fe20000010000 */
[----:B------:R-:W-:Y:S01]  /*3b60*/  FADD.FTZ R184, R193, R184 ;  /* 0x000000b8c1b87221 */ /* 0x000fe20000010000 */
[----:B------:R-:W-:Y:S02]  /*3b70*/  MUFU.EX2 R197, R197 ;  /* 0x000000c500c57308 */ /* 0x000fe40000000800 */
[----:B----4-:R-:W-:Y:S01]  /*3b80*/  FADD.FTZ R167, R206, R167 ;  /* 0x000000a7cea77221 */ /* 0x010fe20000010000 */
[----:B------:R-:W-:Y:S01]  /*3b90*/  HGMMA.64x256x16.F32 R24, R152, gdesc[UR8].tnspB, R24, gsb0 ;  /* 0x43e0000898187df0 */ /* 0x000fe20008000818 */
[----:B------:R-:W-:Y:S01]  /*3ba0*/  UIADD3 UR10, UR4, 0x100, URZ ;  /* 0x00000100040a7890 */ /* 0x000fe2000fffe03f */
[----:B-----5:R-:W-:Y:S01]  /*3bb0*/  FADD.FTZ R184, R173, R184 ;  /* 0x000000b8adb87221 */ /* 0x020fe20000010000 */
[----:B------:R-:W-:-:S02]  /*3bc0*/  UMOV UR11, 0x40000040 ;  /* 0x40000040000b7882 */ /* 0x000fc40000000000 */
[----:B------:R-:W1:Y:S01]  /*3bd0*/  MUFU.EX2 R199, R199 ;  /* 0x000000c700c77308 */ /* 0x000e620000000800 */
[----:B------:R-:W-:Y:S02]  /*3be0*/  WARPGROUP.DEPBAR.LE gsb0, 0x0 ;  /* 0x00008000000079c5 */ /* 0x000fe40000010000 */
[C---:B------:R-:W-:Y:S01]  /*3bf0*/  F2FP.F16.F32.PACK_AB R152, R158.reuse, R206 ;  /* 0x000000ce9e98723e */ /* 0x040fe200000000ff */
[----:B------:R-:W-:Y:S01]  /*3c00*/  FADD.FTZ R158, R158, R167 ;  /* 0x000000a79e9e7221 */ /* 0x000fe20000010000 */
[C---:B0-----:R-:W-:Y:S01]  /*3c10*/  F2FP.F16.F32.PACK_AB R153, R185.reuse, R173 ;  /* 0x000000adb999723e */ /* 0x041fe200000000ff */
        /* <DEDUP_REMOVED lines=42> */
[----:B------:R-:W-:-:S08]  /*3ec0*/  FADD.FTZ R187, R188, R187 ;  /* 0x000000bbbcbb7221 */ /* 0x000fd00000010000 */
[----:B------:R-:W-:Y:S01]  /*3ed0*/  HGMMA.64x256x16.F32 R24, R152, gdesc[UR8].tnspB, R24, gsb0 ;  /* 0x43e0000898187df0 */ /* 0x000fe20008000818 */
[----:B------:R-:W-:Y:S01]  /*3ee0*/  UIADD3 UR10, UR4, 0x280, URZ ;  /* 0x00000280040a7890 */ /* 0x000fe2000fffe03f */
[----:B------:R-:W-:Y:S01]  /*3ef0*/  UMOV UR11, 0x40000040 ;  /* 0x40000040000b7882 */ /* 0x000fe20000000000 */
[----:B------:R-:W-:Y:S02]  /*3f00*/  WARPGROUP.DEPBAR.LE gsb0, 0x0 ;  /* 0x00008000000079c5 */ /* 0x000fe40000010000 */
[----:B------:R-:W-:Y:S01]  /*3f10*/  F2FP.F16.F32.PACK_AB R152, R161, R4 ;  /* 0x00000004a198723e */ /* 0x000fe200000000ff */
[----:B------:R-:W-:Y:S01]  /*3f20*/  FADD.FTZ R4, R4, R165 ;  /* 0x000000a504047221 */ /* 0x000fe20000010000 */
[C---:B---3--:R-:W-:Y:S01]  /*3f30*/  F2FP.F16.F32.PACK_AB R153, R192.reuse, R188 ;  /* 0x000000bcc099723e */ /* 0x048fe200000000ff */
        /* <DEDUP_REMOVED lines=8> */
[----:B------:R-:W-:-:S10]  /*3fc0*/  FADD.FTZ R4, R171, R4 ;  /* 0x00000004ab047221 */ /* 0x000fd40000010000 */
[----:B------:R-:W-:Y:S03]  /*3fd0*/  HGMMA.64x256x16.F32 R24, R152, gdesc[UR8].tnspB, R24, gsb0 ;  /* 0x43e0000898187df0 */ /* 0x000fe60008000818 */
[----:B------:R-:W-:Y:S02]  /*3fe0*/  WARPGROUP.DEPBAR.LE gsb0, 0x0 ;  /* 0x00008000000079c5 */ /* 0x000fe40000010000 */
[----:B------:R-:W-:Y:S05]  /*3ff0*/  @!P0 BRA `(.L_x_5667) ;  /* 0x0000000000048947 */ /* 0x000fea0003800000 */
[----:B------:R-:W-:Y:S01]  /*4000*/  BPT.TRAP 0x1 ;  /* 0x000000040000795c */ /* 0x000fe20000300000 */
.L_x_5667:
[----:B------:R-:W0:Y:S01]  /*4010*/  @P6 LDC R153, c[0x0][0x44c] ;  /* 0x00011300ff996b82 */ /* 0x000e220000000800 */
[----:B------:R-:W-:Y:S01]  /*4020*/  IMAD.U32 R152, RZ, RZ, UR61 ;  /* 0x0000003dff987e24 */ /* 0x000fe2000f8e00ff */
[----:B------:R-:W-:Y:S01]  /*4030*/  UIADD3 UR6, UR6, 0x32460, URZ ;  /* 0x0003246006067890 */ /* 0x000fe2000fffe03f */
[----:B------:R-:W-:-:S03]  /*4040*/  VIADD R202, R202, 0xfffffffe ;  /* 0xfffffffecaca7836 */ /* 0x000fc60000000000 */
[----:B------:R-:W-:Y:S02]  /*4050*/  UPRMT UR6, UR48, 0x654, UR6 ;  /* 0x0000065430067896 */ /* 0x000fe40008000006 */
[----:B------:R-:W1:Y:S07]  /*4060*/  @P6 LDC R154, c[0x0][0x450] ;  /* 0x00011400ff9a6b82 */ /* 0x000e6e0000000800 */
[----:B------:R-:W-:Y:S01]  /*4070*/  SYNCS.ARRIVE.TRANS64.RED.A1T0 RZ, [UR6], RZ ;  /* 0x000000ffffff79a7 */ /* 0x000fe20008100406 */
[----:B0-----:R-:W-:-:S05]  /*4080*/  @P6 IMAD.HI.U32 R153, R153, UR61, RZ ;  /* 0x0000003d99996c27 */ /* 0x001fca000f8e00ff */
[----:B-1----:R-:W-:-:S04]  /*4090*/  @P6 SHF.R.U32.HI R152, RZ, R154, R153 ;  /* 0x0000009aff986219 */ /* 0x002fc80000011699 */
[----:B------:R-:W-:-:S05]  /*40a0*/  IADD3 R152, R152, R213, -R212 ;  /* 0x000000d598987210 */ /* 0x000fca0007ffe8d4 */
        /* <DEDUP_REMOVED lines=8> */
.L_x_5679:
        /* <DEDUP_REMOVED lines=8> */
.L_x_5669:
        /* <DEDUP_REMOVED lines=9> */
.L_x_5670:
[----:B-1----:R-:W-:Y:S05]  /*4240*/  @P1 BRA `(.L_x_5671) ;  /* 0x0000000000081947 */ /* 0x002fea0003800000 */
[----:B------:R-:W1:Y:S02]  /*4250*/  SYNCS.PHASECHK.TRANS64.TRYWAIT P1, [UR4+0x32430], R0 ;  /* 0x03243000ff0075a7 */ /* 0x000e640008020144 */
[----:B-1----:R-:W-:Y:S05]  /*4260*/  @!P1 BRA `(.L_x_5672) ;  /* 0x000000e800e89947 */ /* 0x002fea0003800000 */
.L_x_5671:
        /* <DEDUP_REMOVED lines=32> */
.L_x_5673:
[----:B------:R2:W3:Y:S01]  /*4470*/  SYNCS.PHASECHK.TRANS64.TRYWAIT P1, [UR4+0x32450], R0 ;  /* 0x03245000ff0075a7 */ /* 0x0004e20008020144 */
[----:B------:R-:W-:Y:S05]  /*4480*/  @!P0 BRA `(.L_x_5674) ;  /* 0x0000000000048947 */ /* 0x000fea0003800000 */
[----:B------:R-:W-:Y:S01]  /*4490*/  BPT.TRAP 0x1 ;  /* 0x000000040000795c */ /* 0x000fe20000300000 */
.L_x_5674:
[----:B---3--:R-:W-:Y:S05]  /*44a0*/  @P1 BRA `(.L_x_5675) ;  /* 0x0000000000081947 */ /* 0x008fea0003800000 */
[----:B------:R-:W3:Y:S02]  /*44b0*/  SYNCS.PHASECHK.TRANS64.TRYWAIT P1, [UR4+0x32450], R0 ;  /* 0x03245000ff0075a7 */ /* 0x000ee40008020144 */
[----:B---3--:R-:W-:Y:S05]  /*44c0*/  @!P1 BRA `(.L_x_5676) ;  /* 0x000000e800689947 */ /* 0x008fea0003800000 */
.L_x_5675:
        /* <DEDUP_REMOVED lines=101> */
.L_x_5677:
[----:B------:R-:W1:Y:S01]  /*4b20*/  LDC R21, c[0x0][0x448] ;  /* 0x00011200ff157b82 */ /* 0x000e620000000800 */
[----:B------:R-:W-:Y:S01]  /*4b30*/  VIADD R205, R214, UR61 ;  /* 0x0000003dd6cd7c36 */ /* 0x000fe20008000000 */
[----:B------:R-:W-:Y:S01]  /*4b40*/  ULDC UR5, c[0x0][0xa80] ;  /* 0x0002a00000057ab9 */ /* 0x000fe20000000800 */
[----:B------:R-:W-:Y:S02]  /*4b50*/  UIADD3 UR10, UR4, 0x32440, URZ ;  /* 0x00032440040a7890 */ /* 0x000fe4000fffe03f */
[----:B------:R-:W-:Y:S02]  /*4b60*/  UIMAD UR6, UR6, 0xc00, UR7 ;  /* 0x00000c00060678a4 */ /* 0x000fe4000f8e0207 */
[----:B------:R-:W-:Y:S01]  /*4b70*/  UPRMT UR10, UR54, 0x654, UR10 ;  /* 0x00000654360a7896 */ /* 0x000fe2000800000a */
[----:B------:R-:W-:-:S08]  /*4b80*/  UMOV UR11, 0x40000040 ;  /* 0x40000040000b7882 */ /* 0x000fd00000000000 */
[----:B------:R-:W-:Y:S01]  /*4b90*/  SYNCS.ARRIVE.TRANS64.RED.A1T0 RZ, [UR10], RZ ;  /* 0x000000ffffff79a7 */ /* 0x000fe2000810040a */
[----:B------:R-:W-:Y:S01]  /*4ba0*/  UMOV UR10, UR6 ;  /* 0x00000006000a7c82 */ /* 0x000fe20008000000 */
[----:B-1----:R-:W-:-:S13]  /*4bb0*/  ISETP.NE.AND P1, PT, R21, 0x1, PT ;  /* 0x000000011500780c */ /* 0x002fda0003f25270 */
[----:B------:R-:W1:Y:S08]  /*4bc0*/  @P1 LDC R206, c[0x0][0x44c] ;  /* 0x00011300ffce1b82 */ /* 0x000e700000000800 */
[----:B------:R-:W2:Y:S01]  /*4bd0*/  @P1 LDC R21, c[0x0][0x450] ;  /* 0x00011400ff151b82 */ /* 0x000ea20000000800 */
[----:B-1----:R-:W-:-:S05]  /*4be0*/  @P1 IMAD.HI.U32 R206, R205, R206, RZ ;  /* 0x000000cecdce1227 */ /* 0x002fca00078e00ff */
[----:B--2---:R-:W-:Y:S01]  /*4bf0*/  @P1 SHF.R.U32.HI R205, RZ, R21, R206 ;  /* 0x00000015ffcd1219 */ /* 0x004fe200000116ce */
[----:B------:R-:W-:-:S04]  /*4c00*/  IMAD.MOV.U32 R206, RZ, RZ, -0x60 ;  /* 0xffffffa0ffce7424 */ /* 0x000fc800078e00ff */
[----:B------:R-:W1:Y:S01]  /*4c10*/  SHFL.IDX PT, R21, R205, RZ, 0x1c1f ;  /* 0x001c1fffcd157589 */ /* 0x000e6200000e0000 */
[----:B------:R-:W-:-:S03]  /*4c20*/  IMAD R206, R202, R206, 0x1 ;  /* 0x00000001cace7424 */ /* 0x000fc600078e02ce */
[----:B------:R-:W2:Y:S01]  /*4c30*/  SHFL.IDX PT, R205, R205, 0x1, 0x1c1f ;  /* 0x003c1f00cdcd7f89 */ /* 0x000ea200000e0000 */
[----:B------:R-:W-:-:S05]  /*4c40*/  IMAD R206, R215, -0x2, R206 ;  /* 0xfffffffed7ce7824 */ /* 0x000fca00078e02ce */
[----:B------:R-:W-:-:S04]  /*4c50*/  IADD3 R206, -R212, R206, R213 ;  /* 0x000000ced4ce7210 */ /* 0x000fc80007ffe1d5 */
[----:B-1----:R-:W-:-:S04]  /*4c60*/  IADD3 R21, R206, R21, RZ ;  /* 0x00000015ce157210 */ /* 0x002fc80007ffe0ff */
[C---:B------:R-:W-:Y:S01]  /*4c70*/  ISETP.GT.AND P4, PT, R21.reuse, 0x8, PT ;  /* 0x000000081500780c */ /* 0x040fe20003f84270 */
[----:B--2---:R-:W-:Y:S01]  /*4c80*/  IMAD.IADD R205, R206, 0x1, R205 ;  /* 0x00000001cecd7824 */ /* 0x004fe200078e02cd */
[C---:B------:R-:W-:Y:S02]  /*4c90*/  ISETP.GT.AND P2, PT, R21.reuse, RZ, PT ;  /* 0x000000ff1500720c */ /* 0x040fe40003f44270 */
[C---:B------:R-:W-:Y:S02]  /*4ca0*/  ISETP.GT.AND P1, PT, R21.reuse, 0x10, PT ;  /* 0x000000101500780c */ /* 0x040fe40003f24270 */
[----:B------:R-:W-:Y:S02]  /*4cb0*/  FSEL R206, R156, -INF , P4 ;  /* 0xff8000009cce7808 */ /* 0x000fe40002000000 */
[----:B------:R-:W-:Y:S02]  /*4cc0*/  ISETP.GT.AND P4, PT, R21, 0x19, PT ;  /* 0x000000191500780c */ /* 0x000fe40003f84270 */
[----:B------:R-:W-:-:S02]  /*4cd0*/  FSEL R152, R152, -INF , P2 ;  /* 0xff80000098987808 */ /* 0x000fc40001000000 */
[C---:B------:R-:W-:Y:S02]  /*4ce0*/  ISETP.GT.AND P2, PT, R21.reuse, 0x11, PT ;  /* 0x000000111500780c */ /* 0x040fe40003f44270 */
[----:B------:R-:W-:Y:S02]  /*4cf0*/  FSEL R160, R160, -INF , P1 ;  /* 0xff800000a0a07808 */ /* 0x000fe40000800000 */
[----:B------:R-:W-:Y:S02]  /*4d00*/  ISETP.GT.AND P1, PT, R21, 0x21, PT ;  /* 0x000000211500780c */ /* 0x000fe40003f24270 */
[----:B------:R-:W-:Y:S02]  /*4d10*/  FSEL R165, R165, -INF , P4 ;  /* 0xff800000a5a57808 */ /* 0x000fe40002000000 */
[----:B------:R-:W-:Y:S02]  /*4d20*/  ISETP.GT.AND P4, PT, R21, 0x30, PT ;  /* 0x000000301500780c */ /* 0x000fe40003f84270 */
[----:B------:R-:W-:-:S02]  /*4d30*/  FSEL R161, R161, -INF , P2 ;  /* 0xff800000a1a17808 */ /* 0x000fc40001000000 */
[----:B------:R-:W-:Y:S02]  /*4d40*/  ISETP.GT.AND P2, PT, R21, 0x28, PT ;  /* 0x000000281500780c */ /* 0x000fe40003f44270 */
        /* <DEDUP_REMOVED lines=101> */
[C---:B------:R-:W-:Y:S02]  /*53a0*/  ISETP.GT.AND P4, PT, R205.reuse, 0x58, PT ;  /* 0x00000058cd00780c */ /* 0x040fe40003f84270 */
[----:B------:R-:W-:Y:S02]  /*53b0*/  ISETP.GT.AND P3, PT, R205, 0x59, PT ;  /* 0x00000059cd00780c */ /* 0x000fe40003f64270 */
[----:B------:R-:W-:Y:S02]  /*53c0*/  FSEL R195, R195, -INF , P2 ;  /* 0xff800000c3c37808 */ /* 0x000fe40001000000 */
[----:B------:R-:W-:Y:S02]  /*53d0*/  FMNMX.FTZ R205, R194, R156, !PT ;  /* 0x0000009cc2cd7209 */ /* 0x000fe40007810000 */
[----:B------:R-:W-:Y:S02]  /*53e0*/  FSEL R185, R185, -INF , P5 ;  /* 0xff800000b9b97808 */ /* 0x000fe40002800000 */
[----:B------:R-:W-:-:S02]  /*53f0*/  ISETP.GT.AND P1, PT, R21, 0x48, PT ;  /* 0x000000481500780c */ /* 0x000fc40003f24270 */
        /* <DEDUP_REMOVED lines=15> */
[----:B------:R-:W-:Y:S01]  /*54f0*/  ISETP.GT.AND P1, PT, R21, 0x58, PT ;  /* 0x000000581500780c */ /* 0x000fe20003f24270 */
[----:B------:R-:W1:Y:S01]  /*5500*/  SHFL.BFLY PT, R207, R156, 0x2, 0x1f ;  /* 0x0c401f009ccf7f89 */ /* 0x000e6200000e0000 */
[----:B------:R-:W-:Y:S02]  /*5510*/  FSEL R193, R193, -INF , P2 ;  /* 0xff800000c1c17808 */ /* 0x000fe40001000000 */
[----:B------:R-:W-:-:S02]  /*5520*/  FMNMX.FTZ R205, R192, R205, !PT ;  /* 0x000000cdc0cd7209 */ /* 0x000fc40007810000 */
[----:B------:R-:W-:Y:S02]  /*5530*/  ISETP.GT.AND P2, PT, R21, 0x59, PT ;  /* 0x000000591500780c */ /* 0x000fe40003f44270 */
[----:B------:R-:W-:Y:S02]  /*5540*/  FSEL R196, R196, -INF , P1 ;  /* 0xff800000c4c47808 */ /* 0x000fe40000800000 */
[----:B------:R-:W-:Y:S02]  /*5550*/  FMNMX.FTZ R21, R193, R205, !PT ;  /* 0x000000cdc1157209 */ /* 0x000fe40007810000 */
[----:B------:R-:W-:Y:S02]  /*5560*/  FSEL R205, R197, -INF , P2 ;  /* 0xff800000c5cd7808 */ /* 0x000fe40001000000 */
[----:B------:R-:W-:-:S04]  /*5570*/  FMNMX.FTZ R21, R196, R21, !PT ;  /* 0x00000015c4157209 */ /* 0x000fc80007810000 */
[----:B------:R-:W-:-:S05]  /*5580*/  FMNMX.FTZ R21, R205, R21, !PT ;  /* 0x00000015cd157209 */ /* 0x000fca0007810000 */
[----:B------:R-:W2:Y:S01]  /*5590*/  SHFL.BFLY PT, R197, R21, 0x2, 0x1f ;  /* 0x0c401f0015c57f89 */ /* 0x000ea200000e0000 */
[----:B-1----:R-:W-:-:S05]  /*55a0*/  FMNMX.FTZ R156, R156, R207, !PT ;  /* 0x000000cf9c9c7209 */ /* 0x002fca0007810000 */
[----:B------:R-:W1:Y:S01]  /*55b0*/  SHFL.BFLY PT, R207, R156, 0x1, 0x1f ;  /* 0x0c201f009ccf7f89 */ /* 0x000e6200000e0000 */
[----:B--2---:R-:W-:-:S05]  /*55c0*/  FMNMX.FTZ R21, R21, R197, !PT ;  /* 0x000000c515157209 */ /* 0x004fca0007810000 */
[----:B------:R-:W2:Y:S01]  /*55d0*/  SHFL.BFLY PT, R208, R21, 0x1, 0x1f ;  /* 0x0c201f0015d07f89 */ /* 0x000ea200000e0000 */
[----:B-1----:R-:W-:-:S04]  /*55e0*/  FMNMX.FTZ R156, R156, R207, !PT ;  /* 0x000000cf9c9c7209 */ /* 0x002fc80007810000 */
[C---:B------:R-:W-:Y:S01]  /*55f0*/  FSETP.NEU.FTZ.AND P2, PT, R156.reuse, -INF , PT ;  /* 0xff8000009c00780b */ /* 0x040fe20003f5d000 */
[----:B------:R-:W-:-:S05]  /*5600*/  FMUL.FTZ R197, R156, UR5 ;  /* 0x000000059cc57c20 */ /* 0x000fca0008410000 */
[----:B------:R-:W-:-:S05]  /*5610*/  FSEL R197, R197, RZ, P2 ;  /* 0x000000ffc5c57208 */ /* 0x000fca0001000000 */
[--C-:B------:R-:W-:Y:S01]  /*5620*/  FFMA.FTZ R207, R154, UR5, -R197.reuse ;  /* 0x000000059acf7c23 */ /* 0x100fe200080108c5 */
[--C-:B------:R-:W-:Y:S01]  /*5630*/  FFMA.FTZ R209, R158, UR5, -R197.reuse ;  /* 0x000000059ed17c23 */ /* 0x100fe200080108c5 */
[--C-:B------:R-:W-:Y:S01]  /*5640*/  FFMA.FTZ R159, R159, UR5, -R197.reuse ;  /* 0x000000059f9f7c23 */ /* 0x100fe200080108c5 */
[--C-:B------:R-:W-:Y:S01]  /*5650*/  FFMA.FTZ R162, R162, UR5, -R197.reuse ;  /* 0x00000005a2a27c23 */ /* 0x100fe200080108c5 */
[--C-:B------:R-:W-:Y:S01]  /*5660*/  FFMA.FTZ R163, R163, UR5, -R197.reuse ;  /* 0x00000005a3a37c23 */ /* 0x100fe200080108c5 */
[--C-:B------:R-:W-:Y:S01]  /*5670*/  FFMA.FTZ R166, R166, UR5, -R197.reuse ;  /* 0x00000005a6a67c23 */ /* 0x100fe200080108c5 */
[----:B------:R-:W-:Y:S01]  /*5680*/  MUFU.EX2 R207, R207 ;  /* 0x000000cf00cf7308 */ /* 0x000fe20000000800 */
[----:B--2---:R-:W-:Y:S01]  /*5690*/  FMNMX.FTZ R21, R21, R208, !PT ;  /* 0x000000d015157209 */ /* 0x004fe20007810000 */
[--C-:B------:R-:W-:Y:S01]  /*56a0*/  FFMA.FTZ R208, R155, UR5, -R197.reuse ;  /* 0x000000059bd07c23 */ /* 0x100fe200080108c5 */
[--C-:B------:R-:W-:Y:S01]  /*56b0*/  FFMA.FTZ R167, R167, UR5, -R197.reuse ;  /* 0x00000005a7a77c23 */ /* 0x100fe200080108c5 */
[----:B------:R-:W1:Y:S01]  /*56c0*/  S2R R155, SR_TID.X ;  /* 0x00000000009b7919 */ /* 0x000e620000002100 */
        /* <DEDUP_REMOVED lines=12> */
[----:B------:R-:W-:Y:S01]  /*5790*/  FSEL R152, R21, RZ, P1 ;  /* 0x000000ff15987208 */ /* 0x000fe20000800000 */
[--C-:B------:R-:W-:Y:S01]  /*57a0*/  FFMA.FTZ R206, R206, UR5, -R158.reuse ;  /* 0x00000005cece7c23 */ /* 0x100fe2000801089e */
[--C-:B------:R-:W-:Y:S01]  /*57b0*/  FFMA.FTZ R211, R153, UR5, -R158.reuse ;  /* 0x0000000599d37c23 */ /* 0x100fe2000801089e */
[--C-:B------:R-:W-:Y:S01]  /*57c0*/  FFMA.FTZ R157, R157, UR5, -R158.reuse ;  /* 0x000000059d9d7c23 */ /* 0x100fe2000801089e */
[----:B------:R-:W-:Y:S01]  /*57d0*/  MUFU.EX2 R209, R209 ;  /* 0x000000d100d17308 */ /* 0x000fe20000000800 */
[----:B------:R-:W-:Y:S01]  /*57e0*/  FADD.FTZ R152, -R152, R203 ;  /* 0x000000cb98987221 */ /* 0x000fe20000010100 */
[--C-:B------:R-:W-:Y:S01]  /*57f0*/  FFMA.FTZ R160, R160, UR5, -R158.reuse ;  /* 0x00000005a0a07c23 */ /* 0x100fe2000801089e */
[--C-:B------:R-:W-:Y:S01]  /*5800*/  FFMA.FTZ R161, R161, UR5, -R158.reuse ;  /* 0x00000005a1a17c23 */ /* 0x100fe2000801089e */
[--C-:B------:R-:W-:Y:S01]  /*5810*/  FFMA.FTZ R164, R164, UR5, -R158.reuse ;  /* 0x00000005a4a47c23 */ /* 0x100fe2000801089e */
[----:B------:R-:W-:Y:S01]  /*5820*/  FMUL.FTZ R152, R152, UR5 ;  /* 0x0000000598987c20 */ /* 0x000fe20008410000 */
        /* <DEDUP_REMOVED lines=9> */
[----:B-1----:R-:W-:Y:S01]  /*58c0*/  SHF.R.U32.HI R155, RZ, 0x7, R155 ;  /* 0x00000007ff9b7819 */ /* 0x002fe2000001169b */
[----:B------:R1:W2:Y:S01]  /*58d0*/  MUFU.EX2 R206, R152 ;  /* 0x0000009800ce7308 */ /* 0x0002a20000000800 */
[----:B------:R-:W-:Y:S01]  /*58e0*/  FFMA.FTZ R181, R181, UR5, -R158 ;  /* 0x00000005b5b57c23 */ /* 0x000fe2000801089e */
[--C-:B------:R-:W-:Y:S01]  /*58f0*/  FFMA.FTZ R183, R183, UR5, -R197.reuse ;  /* 0x00000005b7b77c23 */ /* 0x100fe200080108c5 */
[----:B------:R-:W-:Y:S01]  /*5900*/  FFMA.FTZ R186, R186, UR5, -R197 ;  /* 0x00000005baba7c23 */ /* 0x000fe200080108c5 */
[----:B------:R-:W-:-:S02]  /*5910*/  VIADD R153, R155, 0x8 ;  /* 0x000000089b997836 */ /* 0x000fc40000000000 */
[--C-:B------:R-:W-:Y:S01]  /*5920*/  FFMA.FTZ R187, R187, UR5, -R197.reuse ;  /* 0x00000005bbbb7c23 */ /* 0x100fe200080108c5 */
[--C-:B------:R-:W-:Y:S01]  /*5930*/  FFMA.FTZ R190, R190, UR5, -R197.reuse ;  /* 0x00000005bebe7c23 */ /* 0x100fe200080108c5 */
[--C-:B------:R-:W-:Y:S01]  /*5940*/  FFMA.FTZ R184, R184, UR5, -R158.reuse ;  /* 0x00000005b8b87c23 */ /* 0x100fe2000801089e */
[----:B------:R-:W-:Y:S01]  /*5950*/  MUFU.EX2 R159, R159 ;  /* 0x0000009f009f7308 */ /* 0x000fe20000000800 */
[----:B-1----:R-:W-:Y:S01]  /*5960*/  FSEL R152, R156, RZ, P2 ;  /* 0x000000ff9c987208 */ /* 0x002fe20001000000 */
[----:B------:R1:W-:Y:S01]  /*5970*/  BAR.SYNC.DEFER_BLOCKING R153, 0x100 ;  /* 0x000400990000751d */ /* 0x0003e20000010000 */
[--C-:B------:R-:W-:Y:S01]  /*5980*/  FFMA.FTZ R185, R185, UR5, -R158.reuse ;  /* 0x00000005b9b97c23 */ /* 0x100fe2000801089e */
[--C-:B------:R-:W-:Y:S01]  /*5990*/  FFMA.FTZ R188, R188, UR5, -R158.reuse ;  /* 0x00000005bcbc7c23 */ /* 0x100fe2000801089e */
[----:B------:R-:W-:Y:S01]  /*59a0*/  FFMA.FTZ R189, R189, UR5, -R158 ;  /* 0x00000005bdbd7c23 */ /* 0x000fe2000801089e */
[----:B------:R-:W-:Y:S01]  /*59b0*/  FADD.FTZ R152, -R152, R204 ;  /* 0x000000cc98987221 */ /* 0x000fe20000010100 */
[--C-:B------:R-:W-:Y:S01]  /*59c0*/  FFMA.FTZ R191, R191, UR5, -R197.reuse ;  /* 0x00000005bfbf7c23 */ /* 0x100fe200080108c5 */
[----:B------:R-:W-:Y:S01]  /*59d0*/  MUFU.EX2 R210, R210 ;  /* 0x000000d200d27308 */ /* 0x000fe20000000800 */
[-C--:B--2---:R-:W-:Y:S01]  /*59e0*/  FMUL.FTZ R24, R24, R206.reuse ;  /* 0x000000ce18187220 */ /* 0x084fe20000410000 */
[----:B------:R-:W-:Y:S01]  /*59f0*/  FMUL.FTZ R152, R152, UR5 ;  /* 0x0000000598987c20 */ /* 0x000fe20008410000 */
        /* <DEDUP_REMOVED lines=133> */
[--C-:B------:R-:W-:Y:S01]  /*6250*/  FFMA.FTZ R194, R194, UR5, -R197.reuse ;  /* 0x00000005c2c27c23 */ /* 0x100fe200080108c5 */
[----:B---3--:R-:W-:Y:S01]  /*6260*/  F2FP.F16.F32.PACK_AB R152, R211, R210 ;  /* 0x000000d2d398723e */ /* 0x008fe200000000ff */
[--C-:B------:R-:W-:Y:S01]  /*6270*/  FFMA.FTZ R195, R195, UR5, -R197.reuse ;  /* 0x00000005c3c37c23 */ /* 0x100fe200080108c5 */
[----:B----4-:R-:W-:Y:S01]  /*6280*/  F2FP.F16.F32.PACK_AB R154, R157, R203 ;  /* 0x000000cb9d9a723e */ /* 0x010fe200000000ff */
[--C-:B------:R-:W-:Y:S01]  /*6290*/  FFMA.FTZ R198, R198, UR5, -R197.reuse ;  /* 0x00000005c6c67c23 */ /* 0x100fe200080108c5 */
[--C-:B------:R-:W-:Y:S01]  /*62a0*/  FFMA.FTZ R192, R192, UR5, -R158.reuse ;  /* 0x00000005c0c07c23 */ /* 0x100fe2000801089e */
[----:B------:R-:W1:Y:S01]  /*62b0*/  MUFU.EX2 R163, R163 ;  /* 0x000000a300a37308 */ /* 0x000e620000000800 */
[----:B------:R-:W-:Y:S01]  /*62c0*/  WARPGROUP.ARRIVE ;  /* 0x00000000000079c5 */ /* 0x000fe20000000000 */
[--C-:B------:R-:W-:Y:S01]  /*62d0*/  FFMA.FTZ R193, R193, UR5, -R158.reuse ;  /* 0x00000005c1c17c23 */ /* 0x100fe2000801089e */
[--C-:B------:R-:W-:Y:S01]  /*62e0*/  FFMA.FTZ R196, R196, UR5, -R158.reuse ;  /* 0x00000005c4c47c23 */ /* 0x100fe2000801089e */
[----:B------:R-:W-:Y:S01]  /*62f0*/  FFMA.FTZ R197, R199, UR5, -R197 ;  /* 0x00000005c7c57c23 */ /* 0x000fe200080108c5 */
[----:B------:R-:W-:Y:S01]  /*6300*/  FFMA.FTZ R158, R205, UR5, -R158 ;  /* 0x00000005cd9e7c23 */ /* 0x000fe2000801089e */
[----:B------:R-:W-:Y:S01]  /*6310*/  FFMA.FTZ R5, R204, R5, R207 ;  /* 0x00000005cc057223 */ /* 0x000fe200000100cf */
[----:B------:R-:W-:Y:S01]  /*6320*/  HGMMA.64x256x16.F32 R24, R152, gdesc[UR8].tnspB, R24, gsb0 ;  /* 0x43e0000898187df0 */ /* 0x000fe20008000818 */
[----:B------:R-:W-:Y:S01]  /*6330*/  MUFU.EX2 R166, R166 ;  /* 0x000000a600a67308 */ /* 0x000fe20000000800 */
[----:B------:R-:W-:Y:S01]  /*6340*/  UIADD3 UR10, UR6, 0x80, URZ ;  /* 0x00000080060a7890 */ /* 0x000fe2000fffe03f */
[----:B------:R-:W-:Y:S01]  /*6350*/  FFMA.FTZ R4, R206, R4, R210 ;  /* 0x00000004ce047223 */ /* 0x000fe200000100d2 */
[----:B------:R-:W-:Y:S01]  /*6360*/  UMOV UR11, 0x40000040 ;  /* 0x40000040000b7882 */ /* 0x000fe20000000000 */
[----:B------:R-:W-:-:S02]  /*6370*/  FADD.FTZ R204, R208, R5 ;  /* 0x00000005d0cc7221 */ /* 0x000fc40000010000 */
[----:B------:R-:W-:Y:S02]  /*6380*/  FADD.FTZ R4, R211, R4 ;  /* 0x00000004d3047221 */ /* 0x000fe40000010000 */
[----:B------:R-:W2:Y:S01]  /*6390*/  MUFU.EX2 R167, R167 ;  /* 0x000000a700a77308 */ /* 0x000ea20000000800 */
[----:B------:R-:W-:Y:S01]  /*63a0*/  FADD.FTZ R204, R209, R204 ;  /* 0x000000ccd1cc7221 */ /* 0x000fe20000010000 */
[----:B------:R-:W-:-:S03]  /*63b0*/  FADD.FTZ R4, R203, R4 ;  /* 0x00000004cb047221 */ /* 0x000fc60000010000 */
[----:B------:R-:W-:Y:S01]  /*63c0*/  FADD.FTZ R159, R159, R204 ;  /* 0x000000cc9f9f7221 */ /* 0x000fe20000010000 */
[----:B------:R-:W-:Y:S02]  /*63d0*/  FADD.FTZ R157, R157, R4 ;  /* 0x000000049d9d7221 */ /* 0x000fe40000010000 */
        /* <DEDUP_REMOVED lines=31> */
[----:B------:R-:W-:Y:S01]  /*65d0*/  MUFU.EX2 R192, R192 ;  /* 0x000000c000c07308 */ /* 0x000fe20000000800 */
[----:B------:R-:W-:-:S02]  /*65e0*/  WARPGROUP.DEPBAR.LE gsb0, 0x0 ;  /* 0x00008000000079c5 */ /* 0x000fc40000010000 */
[----:B-1----:R-:W-:-:S05]  /*65f0*/  F2FP.F16.F32.PACK_AB R153, R163, R162 ;  /* 0x000000a2a399723e */ /* 0x002fca00000000ff */
[----:B------:R-:W1:Y:S01]  /*6600*/  MUFU.EX2 R193, R193 ;  /* 0x000000c100c17308 */ /* 0x000e620000000800 */
[----:B--2---:R-:W-:Y:S01]  /*6610*/  F2FP.F16.F32.PACK_AB R155, R167, R166 ;  /* 0x000000a6a79b723e */ /* 0x004fe200000000ff */
[----:B------:R-:W-:Y:S01]  /*6620*/  FADD.FTZ R162, R162, R159 ;  /* 0x0000009fa2a27221 */ /* 0x000fe20000010000 */
[----:B---3--:R-:W-:Y:S01]  /*6630*/  F2FP.F16.F32.PACK_AB R152, R161, R160 ;  /* 0x000000a0a198723e */ /* 0x008fe200000000ff */
[----:B------:R-:W-:Y:S01]  /*6640*/  FADD.FTZ R160, R160, R157 ;  /* 0x0000009da0a07221 */ /* 0x000fe20000010000 */
[----:B----4-:R-:W-:Y:S01]  /*6650*/  F2FP.F16.F32.PACK_AB R154, R165, R164 ;  /* 0x000000a4a59a723e */ /* 0x010fe200000000ff */
        /* <DEDUP_REMOVED lines=8> */
[----:B------:R-:W2:Y:S01]  /*66e0*/  MUFU.EX2 R158, R158 ;  /* 0x0000009e009e7308 */ /* 0x000ea20000000800 */
[----:B------:R-:W-:Y:S01]  /*66f0*/  UMOV UR11, 0x40000040 ;  /* 0x40000040000b7882 */ /* 0x000fe20000000000 */
[----:B------:R-:W-:Y:S01]  /*6700*/  FADD.FTZ R167, R167, R166 ;  /* 0x000000a6a7a77221 */ /* 0x000fe20000010000 */
[----:B------:R-:W-:-:S05]  /*6710*/  FADD.FTZ R165, R165, R164 ;  /* 0x000000a4a5a57221 */ /* 0x000fca0000010000 */
[----:B------:R-:W3:Y:S01]  /*6720*/  MUFU.EX2 R197, R197 ;  /* 0x000000c500c57308 */ /* 0x000ee20000000800 */
        /* <DEDUP_REMOVED lines=52> */
[----:B-1----:R-:W-:Y:S01]  /*6a70*/  F2FP.F16.F32.PACK_AB R152, R193, R192 ;  /* 0x000000c0c198723e */ /* 0x002fe200000000ff */
[----:B------:R-:W-:Y:S01]  /*6a80*/  FADD.FTZ R192, R192, R189 ;  /* 0x000000bdc0c07221 */ /* 0x000fe20000010000 */
[----:B------:R-:W-:Y:S01]  /*6a90*/  F2FP.F16.F32.PACK_AB R153, R195, R194 ;  /* 0x000000c2c399723e */ /* 0x000fe200000000ff */
[----:B------:R-:W-:Y:S01]  /*6aa0*/  FADD.FTZ R194, R194, R191 ;  /* 0x000000bfc2c27221 */ /* 0x000fe20000010000 */
[----:B--2---:R-:W-:Y:S01]  /*6ab0*/  F2FP.F16.F32.PACK_AB R154, R158, R196 ;  /* 0x000000c49e9a723e */ /* 0x004fe200000000ff */
[----:B------:R-:W-:Y:S01]  /*6ac0*/  FADD.FTZ R193, R193, R192 ;  /* 0x000000c0c1c17221 */ /* 0x000fe20000010000 */
[----:B---3--:R-:W-:Y:S01]  /*6ad0*/  F2FP.F16.F32.PACK_AB R155, R197, R198 ;  /* 0x000000c6c59b723e */ /* 0x008fe200000000ff */
        /* <DEDUP_REMOVED lines=10> */
.L_x_5678:
        /* <DEDUP_REMOVED lines=8> */
.L_x_5668:
[----:B------:R-:W-:-:S13]  /*6c00*/  ISETP.GE.AND P1, PT, R202, RZ, PT ;  /* 0x000000ffca00720c */ /* 0x000fda0003f26270 */
[----:B------:R-:W-:Y:S05]  /*6c10*/  @!P1 BRA `(.L_x_5680) ;  /* 0x0000002000d89947 */ /* 0x000fea0003800000 */
[----:B------:R-:W-:Y:S02]  /*6c20*/  IMAD.MOV.U32 R207, RZ, RZ, R156 ;  /* 0x000000ffffcf7224 */ /* 0x000fe400078e009c */
[----:B------:R-:W-:-:S07]  /*6c30*/  IMAD.MOV.U32 R201, RZ, RZ, R21 ;  /* 0x000000ffffc97224 */ /* 0x000fce00078e0015 */
.L_x_5691:
[----:B------:R-:W-:-:S04]  /*6c40*/  UIADD3 UR38, UR38, 0x1, URZ ;  /* 0x0000000126267890 */ /* 0x000fc8000fffe03f */
[----:B------:R-:W-:-:S04]  /*6c50*/  UISETP.NE.AND UP0, UPT, UR38, 0x2, UPT ;  /* 0x000000022600788c */ /* 0x000fc8000bf05270 */
[----:B------:R-:W-:Y:S02]  /*6c60*/  USEL UR4, URZ, 0x1, UP0 ;  /* 0x000000013f047887 */ /* 0x000fe40008000000 */
[----:B------:R-:W-:Y:S02]  /*6c70*/  USEL UR38, UR38, URZ, UP0 ;  /* 0x0000003f26267287 */ /* 0x000fe40008000000 */
[----:B------:R-:W-:Y:S01]  /*6c80*/  ULOP3.LUT UR39, UR39, UR4, URZ, 0x3c, !UPT ;  /* 0x0000000427277292 */ /* 0x000fe2000f8e3c3f */
[----:B------:R-:W-:Y:S11]  /*6c90*/  @!P0 BRA `(.L_x_5681) ;  /* 0x0000000000048947 */ /* 0x000ff60003800000 */
[----:B------:R-:W-:Y:S01]  /*6ca0*/  BPT.TRAP 0x1 ;  /* 0x000000040000795c */ /* 0x000fe20000300000 */
.L_x_5681:
        /* <DEDUP_REMOVED lines=9> */
.L_x_5682:
[----:B-1----:R-:W-:Y:S05]  /*6d40*/  @P1 BRA `(.L_x_5683) ;  /* 0x0000000000081947 */ /* 0x002fea0003800000 */
[----:B------:R-:W1:Y:S02]  /*6d50*/  SYNCS.PHASECHK.TRANS64.TRYWAIT P1, [UR4+0x32430], R0 ;  /* 0x03243000ff0075a7 */ /* 0x000e640008020144 */
[----:B-1----:R-:W-:Y:S05]  /*6d60*/  @!P1 BRA `(.L_x_5684) ;  /* 0x000000c000589947 */ /* 0x002fea0003800000 */
.L_x_5683:
        /* <DEDUP_REMOVED lines=32> */
.L_x_5685:
[----:B------:R2:W3:Y:S01]  /*6f70*/  SYNCS.PHASECHK.TRANS64.TRYWAIT P1, [UR4+0x32450], R0 ;  /* 0x03245000ff0075a7 */ /* 0x0004e20008020144 */
[----:B------:R-:W-:Y:S05]  /*6f80*/  @!P0 BRA `(.L_x_5686) ;  /* 0x0000000000048947 */ /* 0x000fea0003800000 */
[----:B------:R-:W-:Y:S01]  /*6f90*/  BPT.TRAP 0x1 ;  /* 0x000000040000795c */ /* 0x000fe20000300000 */
.L_x_5686:
[----:B---3--:R-:W-:Y:S05]  /*6fa0*/  @P1 BRA `(.L_x_5687) ;  /* 0x0000000000081947 */ /* 0x008fea0003800000 */
[----:B------:R-:W3:Y:S02]  /*6fb0*/  SYNCS.PHASECHK.TRANS64.TRYWAIT P1, [UR4+0x32450], R0 ;  /* 0x03245000ff0075a7 */ /* 0x000ee40008020144 */
[----:B---3--:R-:W-:Y:S05]  /*6fc0*/  @!P1 BRA `(.L_x_5688) ;  /* 0x000000bc00d89947 */ /* 0x008fea0003800000 */
.L_x_5687:
        /* <DEDUP_REMOVED lines=101> */
.L_x_5689:
[----:B------:R-:W-:Y:S01]  /*7620*/  FMNMX.FTZ R204, R152, R201, !PT ;  /* 0x000000c998cc7209 */ /* 0x000fe20007810000 */
[----:B------:R-:W-:Y:S01]  /*7630*/  ULDC UR5, c[0x0][0xa80] ;  /* 0x0002a00000057ab9 */ /* 0x000fe20000000800 */
[----:B------:R-:W-:Y:S02]  /*7640*/  UIADD3 UR10, UR4, 0x32440, URZ ;  /* 0x00032440040a7890 */ /* 0x000fe4000fffe03f */
[----:B------:R-:W-:Y:S01]  /*7650*/  FMNMX.FTZ R21, R153, R204, !PT ;  /* 0x000000cc99157209 */ /* 0x000fe20007810000 */
[----:B------:R-:W-:Y:S01]  /*7660*/  UMOV UR11, 0x40000040 ;  /* 0x40000040000b7882 */ /* 0x000fe20000000000 */
[----:B------:R-:W-:Y:S02]  /*7670*/  UPRMT UR10, UR6, 0x654, UR10 ;  /* 0x00000654060a7896 */ /* 0x000fe4000800000a */
[----:B------:R-:W-:Y:S01]  /*7680*/  FMNMX.FTZ R204, R156, R21, !PT ;  /* 0x000000159ccc7209 */ /* 0x000fe20007810000 */
[----:B------:R-:W-:-:S03]  /*7690*/  UMOV UR15, 0x40000040 ;  /* 0x40000040000f7882 */ /* 0x000fc60000000000 */
[----:B------:R-:W-:-:S03]  /*76a0*/  FMNMX.FTZ R21, R157, R204, !PT ;  /* 0x000000cc9d157209 */ /* 0x000fc60007810000 */
[----:B------:R-:W-:Y:S01]  /*76b0*/  SYNCS.ARRIVE.TRANS64.RED.A1T0 RZ, [UR10], RZ ;  /* 0x000000ffffff79a7 */ /* 0x000fe2000810040a */
[----:B------:R-:W-:Y:S01]  /*76c0*/  FMNMX.FTZ R204, R160, R21, !PT ;  /* 0x00000015a0cc7209 */ /* 0x000fe20007810000 */
[----:B------:R-:W-:-:S03]  /*76d0*/  UIMAD UR10, UR38, 0xc00, UR7 ;  /* 0x00000c00260a78a4 */ /* 0x000fc6000f8e0207 */
[----:B------:R-:W-:Y:S01]  /*76e0*/  FMNMX.FTZ R21, R161, R204, !PT ;  /* 0x000000cca1157209 */ /* 0x000fe20007810000 */
[----:B------:R-:W-:Y:S01]  /*76f0*/  UIADD3 UR14, UR10, 0x80, URZ ;  /* 0x000000800a0e7890 */ /* 0x000fe2000fffe03f */
        /* <DEDUP_REMOVED lines=46> */
[----:B--2---:R-:W-:-:S05]  /*79e0*/  FMNMX.FTZ R203, R203, R205, !PT ;  /* 0x000000cdcbcb7209 */ /* 0x004fca0007810000 */
[----:B------:R-:W2:Y:S01]  /*79f0*/  SHFL.BFLY PT, R208, R203, 0x1, 0x1f ;  /* 0x0c201f00cbd07f89 */ /* 0x000ea200000e0000 */
[----:B-1----:R-:W-:-:S05]  /*7a00*/  FMNMX.FTZ R21, R21, R204, !PT ;  /* 0x000000cc15157209 */ /* 0x002fca0007810000 */
        /* <DEDUP_REMOVED lines=15> */
[----:B--2---:R-:W-:Y:S01]  /*7b00*/  FMNMX.FTZ R156, R203, R208, !PT ;  /* 0x000000d0cb9c7209 */ /* 0x004fe20007810000 */
[----:B------:R-:W1:Y:S01]  /*7b10*/  MUFU.EX2 R205, R205 ;  /* 0x000000cd00cd7308 */ /* 0x000e620000000800 */
[--C-:B------:R-:W-:Y:S01]  /*7b20*/  FFMA.FTZ R173, R173, UR5, -R204.reuse ;  /* 0x00000005adad7c23 */ /* 0x100fe200080108cc */
[--C-:B------:R-:W-:Y:S01]  /*7b30*/  FFMA.FTZ R176, R176, UR5, -R204.reuse ;  /* 0x00000005b0b07c23 */ /* 0x100fe200080108cc */
[--C-:B------:R-:W-:Y:S01]  /*7b40*/  FFMA.FTZ R177, R177, UR5, -R204.reuse ;  /* 0x00000005b1b17c23 */ /* 0x100fe200080108cc */
[----:B------:R-:W-:Y:S01]  /*7b50*/  FMUL.FTZ R208, R156, UR5 ;  /* 0x000000059cd07c20 */ /* 0x000fe20008410000 */
[--C-:B------:R-:W-:Y:S01]  /*7b60*/  FFMA.FTZ R180, R180, UR5, -R204.reuse ;  /* 0x00000005b4b47c23 */ /* 0x100fe200080108cc */
[--C-:B------:R-:W-:Y:S01]  /*7b70*/  FFMA.FTZ R181, R181, UR5, -R204.reuse ;  /* 0x00000005b5b57c23 */ /* 0x100fe200080108cc */
[----:B------:R-:W-:Y:S01]  /*7b80*/  FFMA.FTZ R184, R184, UR5, -R204 ;  /* 0x00000005b8b87c23 */ /* 0x000fe200080108cc */
        /* <DEDUP_REMOVED lines=9> */
[----:B--2---:R-:W-:Y:S01]  /*7c20*/  FADD.FTZ R152, -R156, R207 ;  /* 0x000000cf9c987221 */ /* 0x004fe20000010100 */
[----:B------:R-:W-:Y:S01]  /*7c30*/  FFMA.FTZ R207, R155, UR5, -R208 ;  /* 0x000000059bcf7c23 */ /* 0x000fe200080108d0 */
[-C--:B-1----:R-:W-:Y:S01]  /*7c40*/  FMUL.FTZ R24, R24, R205.reuse ;  /* 0x000000cd18187220 */ /* 0x082fe20000410000 */
[-C--:B------:R-:W-:Y:S01]  /*7c50*/  FMUL.FTZ R25, R25, R205.reuse ;  /* 0x000000cd19197220 */ /* 0x080fe20000410000 */
[----:B------:R-:W-:Y:S01]  /*7c60*/  FMUL.FTZ R152, R152, UR5 ;  /* 0x0000000598987c20 */ /* 0x000fe20008410000 */
        /* <DEDUP_REMOVED lines=147> */
[--C-:B------:R-:W-:Y:S01]  /*85a0*/  FFMA.FTZ R182, R182, UR5, -R208.reuse ;  /* 0x00000005b6b67c23 */ /* 0x100fe200080108d0 */
[----:B------:R-:W-:Y:S01]  /*85b0*/  FFMA.FTZ R183, R183, UR5, -R208 ;  /* 0x00000005b7b77c23 */ /* 0x000fe200080108d0 */
[--C-:B------:R-:W-:Y:S01]  /*85c0*/  FFMA.FTZ R185, R185, UR5, -R204.reuse ;  /* 0x00000005b9b97c23 */ /* 0x100fe200080108cc */
[----:B------:R-:W-:Y:S01]  /*85d0*/  HGMMA.64x256x16.F32 R24, R152, gdesc[UR8].tnspB, R24, gsb0 ;  /* 0x43e0000898187df0 */ /* 0x000fe20008000818 */
        /* <DEDUP_REMOVED lines=16> */
[----:B------:R-:W-:Y:S01]  /*86e0*/  MUFU.EX2 R162, R162 ;  /* 0x000000a200a27308 */ /* 0x000fe20000000800 */
[----:B------:R-:W-:Y:S01]  /*86f0*/  UMOV UR11, 0x40000040 ;  /* 0x40000040000b7882 */ /* 0x000fe20000000000 */
[----:B------:R-:W-:Y:S01]  /*8700*/  FFMA.FTZ R4, R205, R4, R206 ;  /* 0x00000004cd047223 */ /* 0x000fe200000100ce */
[----:B------:R-:W-:-:S03]  /*8710*/  FFMA.FTZ R210, R209, R5, R210 ;  /* 0x00000005d1d27223 */ /* 0x000fc600000100d2 */
[----:B------:R-:W-:Y:S01]  /*8720*/  FADD.FTZ R4, R201, R4 ;  /* 0x00000004c9047221 */ /* 0x000fe20000010000 */
[----:B------:R-:W-:Y:S01]  /*8730*/  FADD.FTZ R207, R207, R210 ;  /* 0x000000d2cfcf7221 */ /* 0x000fe20000010000 */
[----:B------:R-:W2:Y:S02]  /*8740*/  MUFU.EX2 R163, R163 ;  /* 0x000000a300a37308 */ /* 0x000ea40000000800 */
[----:B------:R-:W-:Y:S01]  /*8750*/  FADD.FTZ R4, R203, R4 ;  /* 0x00000004cb047221 */ /* 0x000fe20000010000 */
[----:B------:R-:W-:-:S03]  /*8760*/  FADD.FTZ R158, R158, R207 ;  /* 0x000000cf9e9e7221 */ /* 0x000fc60000010000 */
[----:B------:R-:W-:Y:S01]  /*8770*/  FADD.FTZ R157, R157, R4 ;  /* 0x000000049d9d7221 */ /* 0x000fe20000010000 */
[----:B------:R-:W-:Y:S01]  /*8780*/  FADD.FTZ R159, R159, R158 ;  /* 0x0000009e9f9f7221 */ /* 0x000fe20000010000 */
        /* <DEDUP_REMOVED lines=119> */
.L_x_5690:
        /* <DEDUP_REMOVED lines=8> */
.L_x_5680:
[----:B------:R-:W0:Y:S01]  /*8f80*/  SHFL.BFLY PT, R3, R4, 0x2, 0x1f ;  /* 0x0c401f0004037f89 */ /* 0x000e2200000e0000 */
[----:B------:R-:W-:Y:S01]  /*8f90*/  MOV R8, RZ ;  /* 0x000000ff00087202 */ /* 0x000fe20000000f00 */
[----:B------:R-:W-:Y:S01]  /*8fa0*/  UIADD3 UR38, UR38, 0x1, URZ ;  /* 0x0000000126267890 */ /* 0x000fe2000fffe03f */
        /* <DEDUP_REMOVED lines=16> */
[----:B------:R-:W-:-:S04]  /*90b0*/  IMAD.MOV.U32 R3, RZ, RZ, -0x800000 ;  /* 0xff800000ff037424 */ /* 0x000fc800078e00ff */
[----:B------:R-:W-:-:S13]  /*90c0*/  FSETP.NE.FTZ.AND P1, PT, R6, RZ, PT ;  /* 0x000000ff0600720b */ /* 0x000fda0003f35000 */
[----:B------:R-:W0:Y:S01]  /*90d0*/  @P1 MUFU.RCP R8, R6 ;  /* 0x0000000600081308 */ /* 0x000e220000001000 */
[----:B------:R-:W-:Y:S01]  /*90e0*/  @P1 FMUL.FTZ R4, R4, 0.69314718246459960938 ;  /* 0x3f31721804041820 */ /* 0x000fe20000410000 */
[----:B-1----:R-:W-:Y:S01]  /*90f0*/  FADD.FTZ R7, R2, R7 ;  /* 0x0000000702077221 */ /* 0x002fe20000010000 */
[----:B------:R-:W-:-:S04]  /*9100*/  IMAD.MOV.U32 R2, RZ, RZ, -0x800000 ;  /* 0xff800000ff027424 */ /* 0x000fc800078e00ff */
[----:B------:R-:W-:Y:S01]  /*9110*/  FSETP.NE.FTZ.AND P2, PT, R7, RZ, PT ;  /* 0x000000ff0700720b */ /* 0x000fe20003f55000 */
[----:B------:R-:W1:Y:S01]  /*9120*/  @P1 MUFU.LG2 R6, R6 ;  /* 0x0000000600061308 */ /* 0x000e620000000c00 */
[-C--:B0-----:R-:W-:Y:S01]  /*9130*/  FMUL.FTZ R24, R24, R8.reuse ;  /* 0x0000000818187220 */ /* 0x081fe20000410000 */
[-C--:B------:R-:W-:Y:S01]  /*9140*/  FMUL.FTZ R25, R25, R8.reuse ;  /* 0x0000000819197220 */ /* 0x080fe20000410000 */
[----:B------:R-:W-:-:S09]  /*9150*/  FMUL.FTZ R28, R28, R8 ;  /* 0x000000081c1c7220 */ /* 0x000fd20000410000 */
        /* <DEDUP_REMOVED lines=64> */
[----:B-1----:R-:W-:Y:S01]  /*9560*/  @P1 FMUL.FTZ R5, R6, 0.69314718246459960938 ;  /* 0x3f31721806051820 */ /* 0x002fe20000410000 */
[----:B0-----:R-:W-:Y:S01]  /*9570*/  @P2 FMUL.FTZ R7, R7, 0.69314718246459960938 ;  /* 0x3f31721807072820 */ /* 0x001fe20000410000 */
[-C--:B------:R-:W-:Y:S01]  /*9580*/  FMUL.FTZ R152, R75, R0.reuse ;  /* 0x000000004b987220 */ /* 0x080fe20000410000 */
        /* <DEDUP_REMOVED lines=66> */
.L_x_5654:
[----:B------:R-:W0:Y:S08]  /*99b0*/  S2UR UR4, SR_CgaCtaId ;  /* 0x00000000000479c3 */ /* 0x000e300000008800 */
[----:B------:R-:W-:Y:S06]  /*99c0*/  BAR.SYNC.DEFER_BLOCKING 0x5, 0x180 ;  /* 0x0146000000007b1d */ /* 0x000fec0000010000 */
[----:B------:R-:W-:Y:S01]  /*99d0*/  UMOV UR7, 0x400 ;  /* 0x0000040000077882 */ /* 0x000fe20000000000 */
[----:B------:R-:W-:Y:S01]  /*99e0*/  BSSY B0, `(.L_x_5692) ;  /* 0x00002ea000007945 */ /* 0x000fe20003800000 */
[----:B0-----:R-:W-:-:S09]  /*99f0*/  ULEA UR7, UR4, UR7, 0x18 ;  /* 0x0000000704077291 */ /* 0x001fd2000f8ec03f */
[----:B------:R-:W0:Y:S02]  /*9a00*/  LDS.128 R4, [UR7+0x324d0] ;  /* 0x0324d007ff047984 */ /* 0x000e240008000c00 */
[----:B0-----:R-:W-:Y:S02]  /*9a10*/  R2UR UR5, R5 ;  /* 0x00000000050572ca */ /* 0x001fe400000e0000 */
[----:B------:R-:W-:Y:S01]  /*9a20*/  R2UR UR6, R6 ;  /* 0x00000000060672ca */ /* 0x000fe200000e0000 */
[----:B------:R-:W-:Y:S06]  /*9a30*/  BAR.ARV 0x4, 0x180 ;  /* 0x0106000000007b1d */ /* 0x000fec0000002000 */
[----:B------:R-:W-:Y:S08]  /*9a40*/  @P0 BRA `(.L_x_5693) ;  /* 0x0000002000000947 */ /* 0x000ff00003800000 */
[----:B------:R-:W0:Y:S01]  /*9a50*/  S2UR UR4, SR_SWINHI ;  /* 0x00000000000479c3 */ /* 0x000e220000002f00 */
[----:B------:R-:W-:-:S07]  /*9a60*/  IMAD.MOV.U32 R95, RZ, RZ, 0x2 ;  /* 0x00000002ff5f7424 */ /* 0x000fce00078e00ff */
[----:B------:R-:W-:Y:S01]  /*9a70*/  BAR.SYNC.DEFER_BLOCKING 0x1, 0x100 ;  /* 0x0044000000007b1d */ /* 0x000fe20000010000 */
        /* <DEDUP_REMOVED lines=15> */
[----:B------:R-:W-:-:S02]  /*9b70*/  F2FP.F16.F32.PACK_AB R43, R160, R43 ;  /* 0x0000002ba02b723e */ /* 0x000fc400000000ff */
[----:B------:R-:W-:Y:S02]  /*9b80*/  F2FP.F16.F32.PACK_AB R49, R159, R50 ;  /* 0x000000329f31723e */ /* 0x000fe400000000ff */
[C---:B------:R-:W-:Y:S02]  /*9b90*/  IADD3 R151, P1, R94.reuse, 0x20, RZ ;  /* 0x000000205e977810 */ /* 0x040fe40007f3e0ff */
[C---:B------:R-:W-:Y:S02]  /*9ba0*/  IADD3 R167, P0, R94.reuse, 0x40, RZ ;  /* 0x000000405ea77810 */ /* 0x040fe40007f1e0ff */
[----:B------:R-:W-:Y:S01]  /*9bb0*/  LOP3.LUT R8, R151, 0x380, RZ, 0xc0, !PT ;  /* 0x0000038097087812 */ /* 0x000fe200078ec0ff */
[--C-:B------:R-:W-:Y:S01]  /*9bc0*/  IMAD.X R9, RZ, RZ, R95.reuse, P1 ;  /* 0x000000ffff097224 */ /* 0x100fe200008e065f */
[C---:B------:R-:W-:Y:S01]  /*9bd0*/  IADD3 R169, P4, R94.reuse, 0x60, RZ ;  /* 0x000000605ea97810 */ /* 0x040fe20007f9e0ff */
[----:B------:R-:W-:Y:S01]  /*9be0*/  IMAD.X R11, RZ, RZ, R95, P0 ;  /* 0x000000ffff0b7224 */ /* 0x000fe200000e065f */
[----:B------:R-:W-:-:S02]  /*9bf0*/  IADD3 R171, P3, R94, 0x4000, RZ ;  /* 0x000040005eab7810 */ /* 0x000fc40007f7e0ff */
[C---:B------:R-:W-:Y:S01]  /*9c00*/  LOP3.LUT R5, R94.reuse, 0x380, RZ, 0xc0, !PT ;  /* 0x000003805e057812 */ /* 0x040fe200078ec0ff */
[--C-:B------:R-:W-:Y:S01]  /*9c10*/  IMAD.X R13, RZ, RZ, R95.reuse, P4 ;  /* 0x000000ffff0d7224 */ /* 0x100fe200020e065f */
[C---:B------:R-:W-:Y:S01]  /*9c20*/  IADD3 R173, P6, R94.reuse, 0x4020, RZ ;  /* 0x000040205ead7810 */ /* 0x040fe20007fde0ff */
[--C-:B------:R-:W-:Y:S01]  /*9c30*/  IMAD.X R15, RZ, RZ, R95.reuse, P3 ;  /* 0x000000ffff0f7224 */ /* 0x100fe200018e065f */
[C---:B------:R-:W-:Y:S02]  /*9c40*/  IADD3 R177, P2, R94.reuse, 0x4060, RZ ;  /* 0x000040605eb17810 */ /* 0x040fe40007f5e0ff */
[----:B------:R-:W-:Y:S01]  /*9c50*/  IADD3 R179, P1, R94, 0x8000, RZ ;  /* 0x000080005eb37810 */ /* 0x000fe20007f3e0ff */
[--C-:B------:R-:W-:Y:S01]  /*9c60*/  IMAD.X R17, RZ, RZ, R95.reuse, P6 ;  /* 0x000000ffff117224 */ /* 0x100fe200030e065f */
[----:B------:R-:W-:Y:S01]  /*9c70*/  LOP3.LUT R10, R167, 0x380, RZ, 0xc0, !PT ;  /* 0x00000380a70a7812 */ /* 0x000fe200078ec0ff */
[--C-:B------:R-:W-:Y:S01]  /*9c80*/  IMAD.X R21, RZ, RZ, R95.reuse, P2 ;  /* 0x000000ffff157224 */ /* 0x100fe200010e065f */
[----:B------:R-:W-:Y:S01]  /*9c90*/  SHF.R.U64 R8, R8, 0x3, RZ ;  /* 0x0000000308087819 */ /* 0x000fe200000012ff */
[----:B------:R-:W-:Y:S01]  /*9ca0*/  IMAD.X R23, RZ, RZ, R95, P1 ;  /* 0x000000ffff177224 */ /* 0x000fe200008e065f */
[----:B------:R-:W-:-:S02]  /*9cb0*/  IADD3 R175, P5, R94, 0x4040, RZ ;  /* 0x000040405eaf7810 */ /* 0x000fc40007fbe0ff */
[----:B------:R-:W-:Y:S02]  /*9cc0*/  IADD3 R30, P0, R94, 0x8020, RZ ;  /* 0x000080205e1e7810 */ /* 0x000fe40007f1e0ff */
[----:B------:R-:W-:Y:S02]  /*9cd0*/  LOP3.LUT R12, R169, 0x380, RZ, 0xc0, !PT ;  /* 0x00000380a90c7812 */ /* 0x000fe400078ec0ff */
[----:B------:R-:W-:Y:S01]  /*9ce0*/  LOP3.LUT R14, R171, 0x380, RZ, 0xc0, !PT ;  /* 0x00000380ab0e7812 */ /* 0x000fe200078ec0ff */
[----:B------:R-:W-:Y:S01]  /*9cf0*/  IMAD.X R31, RZ, RZ, R95, P0 ;  /* 0x000000ffff1f7224 */ /* 0x000fe200000e065f */
[----:B------:R-:W-:Y:S02]  /*9d00*/  SHF.R.U64 R5, R5, 0x3, RZ ;  /* 0x0000000305057819 */ /* 0x000fe400000012ff */
[----:B------:R-:W-:Y:S02]  /*9d10*/  SHF.R.U64 R10, R10, 0x3, RZ ;  /* 0x000000030a0a7819 */ /* 0x000fe400000012ff */
[----:B------:R-:W-:-:S02]  /*9d20*/  LOP3.LUT R8, R8, R151, RZ, 0x3c, !PT ;  /* 0x0000009708087212 */ /* 0x000fc400078e3cff */
[----:B------:R-:W-:Y:S02]  /*9d30*/  LOP3.LUT R16, R173, 0x380, RZ, 0xc0, !PT ;  /* 0x00000380ad107812 */ /* 0x000fe400078ec0ff */
[----:B------:R-:W-:Y:S02]  /*9d40*/  IADD3 R38, P4, R94, 0x8040, RZ ;  /* 0x000080405e267810 */ /* 0x000fe40007f9e0ff */
[----:B------:R-:W-:Y:S02]  /*9d50*/  IADD3.X R19, RZ, R95, RZ, P5, !PT ;  /* 0x0000005fff137210 */ /* 0x000fe40002ffe4ff */
[----:B------:R-:W-:Y:S01]  /*9d60*/  SHF.R.U64 R12, R12, 0x3, RZ ;  /* 0x000000030c0c7819 */ /* 0x000fe200000012ff */
[----:B------:R-:W-:Y:S01]  /*9d70*/  IMAD.X R39, RZ, RZ, R95, P4 ;  /* 0x000000ffff277224 */ /* 0x000fe200020e065f */
[----:B------:R-:W-:Y:S02]  /*9d80*/  LOP3.LUT R18, R175, 0x380, RZ, 0xc0, !PT ;  /* 0x00000380af127812 */ /* 0x000fe400078ec0ff */
[----:B------:R-:W-:-:S02]  /*9d90*/  LOP3.LUT R151, R30, 0x380, RZ, 0xc0, !PT ;  /* 0x000003801e977812 */ /* 0x000fc400078ec0ff */
        /* <DEDUP_REMOVED lines=13> */
[----:B------:R-:W-:Y:S02]  /*9e70*/  LOP3.LUT R22, R179, 0x380, RZ, 0xc0, !PT ;  /* 0x00000380b3167812 */ /* 0x000fe400078ec0ff */
[----:B------:R-:W-:Y:S02]  /*9e80*/  LOP3.LUT R10, R10, R167, RZ, 0x3c, !PT ;  /* 0x000000a70a0a7212 */ /* 0x000fe400078e3cff */
[----:B------:R-:W-:Y:S02]  /*9e90*/  SHF.R.U64 R16, R16, 0x3, RZ ;  /* 0x0000000310107819 */ /* 0x000fe400000012ff */
[----:B------:R-:W-:Y:S02]  /*9ea0*/  LOP3.LUT R12, R12, R169, RZ, 0x3c, !PT ;  /* 0x000000a90c0c7212 */ /* 0x000fe400078e3cff */
[----:B------:R-:W-:-:S02]  /*9eb0*/  SHF.R.U64 R18, R18, 0x3, RZ ;  /* 0x0000000312127819 */ /* 0x000fc400000012ff */
[----:B------:R-:W-:Y:S02]  /*9ec0*/  LOP3.LUT R167, R38, 0x380, RZ, 0xc0, !PT ;  /* 0x0000038026a77812 */ /* 0x000fe400078ec0ff */
[----:B------:R-:W-:Y:S02]  /*9ed0*/  SHF.R.U64 R151, R151, 0x3, RZ ;  /* 0x0000000397977819 */ /* 0x000fe400000012ff */
[----:B------:R-:W-:Y:S02]  /*9ee0*/  LOP3.LUT R14, R14, R171, RZ, 0x3c, !PT ;  /* 0x000000ab0e0e7212 */ /* 0x000fe400078e3cff */
[----:B------:R-:W-:Y:S02]  /*9ef0*/  SHF.R.U64 R20, R20, 0x3, RZ ;  /* 0x0000000314147819 */ /* 0x000fe400000012ff */
[----:B------:R-:W-:Y:S02]  /*9f00*/  LOP3.LUT R169, R46, 0x380, RZ, 0xc0, !PT ;  /* 0x000003802ea97812 */ /* 0x000fe400078ec0ff */
[----:B------:R-:W-:-:S02]  /*9f10*/  SHF.R.U64 R22, R22, 0x3, RZ ;  /* 0x0000000316167819 */ /* 0x000fc400000012ff */
[----:B------:R-:W-:Y:S02]  /*9f20*/  LOP3.LUT R171, R54, 0x380, RZ, 0xc0, !PT ;  /* 0x0000038036ab7812 */ /* 0x000fe400078ec0ff */
[----:B------:R-:W-:Y:S02]  /*9f30*/  MOV R94, R94 ;  /* 0x0000005e005e7202 */ /* 0x000fe40000000f00 */
[----:B------:R-:W-:Y:S02]  /*9f40*/  LOP3.LUT R16, R16, R173, RZ, 0x3c, !PT ;  /* 0x000000ad10107212 */ /* 0x000fe400078e3cff */
[----:B------:R-:W-:Y:S01]  /*9f50*/  LOP3.LUT R62, R4, 0x380, RZ, 0xc0, !PT ;  /* 0x00000380043e7812 */ /* 0x000fe200078ec0ff */
[----:B------:R-:W-:Y:S01]  /*9f60*/  STSM.16.M88.4 [R94], R24 ;  /* 0x000000185e007844 */ /* 0x000fe20000000200 */
[----:B------:R-:W-:Y:S02]  /*9f70*/  MOV R8, R8 ;  /* 0x0000000800087202 */ /* 0x000fe40000000f00 */
[----:B------:R-:W-:-:S02]  /*9f80*/  LOP3.LUT R18, R18, R175, RZ, 0x3c, !PT ;  /* 0x000000af12127212 */ /* 0x000fc400078e3cff */
[----:B------:R-:W-:Y:S01]  /*9f90*/  SHF.R.U64 R167, R167, 0x3, RZ ;  /* 0x00000003a7a77819 */ /* 0x000fe200000012ff */
[----:B------:R-:W-:Y:S01]  /*9fa0*/  STSM.16.M88.4 [R8], R32 ;  /* 0x0000002008007844 */ /* 0x000fe20000000200 */
[----:B------:R-:W-:Y:S02]  /*9fb0*/  LOP3.LUT R30, R151, R30, RZ, 0x3c, !PT ;  /* 0x0000001e971e7212 */ /* 0x000fe400078e3cff */
[----:B------:R-:W-:Y:S02]  /*9fc0*/  LOP3.LUT R95, R70, 0x380, RZ, 0xc0, !PT ;  /* 0x00000380465f7812 */ /* 0x000fe400078ec0ff */
[----:B------:R-:W-:Y:S02]  /*9fd0*/  MOV R10, R10 ;  /* 0x0000000a000a7202 */ /* 0x000fe40000000f00 */
[----:B------:R-:W-:Y:S02]  /*9fe0*/  F2FP.F16.F32.PACK_AB R56, R57, R56 ;  /* 0x000000383938723e */ /* 0x000fe400000000ff */
[----:B------:R-:W-:Y:S01]  /*9ff0*/  LOP3.LUT R20, R20, R177, RZ, 0x3c, !PT ;  /* 0x000000b114147212 */ /* 0x000fe200078e3cff */
[----:B------:R-:W-:Y:S01]  /*a000*/  STSM.16.M88.4 [R10], R40 ;  /* 0x000000280a007844 */ /* 0x000fe20000000200 */
[----:B------:R-:W-:-:S02]  /*a010*/  SHF.R.U64 R169, R169, 0x3, RZ ;  /* 0x00000003a9a97819 */ /* 0x000fc400000012ff */
[----:B------:R-:W-:Y:S02]  /*a020*/  LOP3.LUT R151, R6, 0x380, RZ, 0xc0, !PT ;  /* 0x0000038006977812 */ /* 0x000fe400078ec0ff */
        /* <DEDUP_REMOVED lines=12> */
[----:B------:R-:W-:Y:S01]  /*a0f0*/  F2FP.F16.F32.PACK_AB R72, R73, R72 ;  /* 0x000000484948723e */ /* 0x000fe200000000ff */
        /* <DEDUP_REMOVED lines=8> */
[----:B------:R-:W-:-:S02]  /*a180*/  R2UR UR11, R222 ;  /* 0x00000000de0b72ca */ /* 0x000fc400000e0000 */
[----:B------:R-:W-:Y:S02]  /*a190*/  R2UR UR10, R220 ;  /* 0x00000000dc0a72ca */ /* 0x000fe400000e0000 */
[----:B------:R-:W-:Y:S02]  /*a1a0*/  LOP3.LUT R38, R167, R38, RZ, 0x3c, !PT ;  /* 0x00000026a7267212 */ /* 0x000fe400078e3cff */
[----:B------:R-:W-:Y:S02]  /*a1b0*/  SHF.R.U64 R95, R95, 0x3, RZ ;  /* 0x000000035f5f7819 */ /* 0x000fe400000012ff */
[----:B------:R-:W-:Y:S02]  /*a1c0*/  MOV R18, R18 ;  /* 0x0000001200127202 */ /* 0x000fe40000000f00 */
[----:B------:R-:W-:Y:S02]  /*a1d0*/  F2FP.F16.F32.PACK_AB R74, R77, R76 ;  /* 0x0000004c4d4a723e */ /* 0x000fe400000000ff */
[----:B------:R-:W-:-:S02]  /*a1e0*/  F2FP.F16.F32.PACK_AB R75, R75, R78 ;  /* 0x0000004e4b4b723e */ /* 0x000fc400000000ff */
[----:B------:R-:W-:Y:S01]  /*a1f0*/  F2FP.F16.F32.PACK_AB R81, R83, R82 ;  /* 0x000000525351723e */ /* 0x000fe200000000ff */
[----:B------:R-:W-:Y:S01]  /*a200*/  USHF.L.U64.HI UR13, UR10, 0x2, UR11 ;  /* 0x000000020a0d7899 */ /* 0x000fe2000801020b */
[----:B------:R-:W-:Y:S01]  /*a210*/  LOP3.LUT R46, R169, R46, RZ, 0x3c, !PT ;  /* 0x0000002ea92e7212 */ /* 0x000fe200078e3cff */
[----:B------:R0:W-:Y:S01]  /*a220*/  STSM.16.M88.4 [R18], R72 ;  /* 0x0000004812007844 */ /* 0x0001e20000000200 */
[----:B------:R-:W-:Y:S01]  /*a230*/  SHF.R.U64 R151, R151, 0x3, RZ ;  /* 0x0000000397977819 */ /* 0x000fe200000012ff */
[----:B------:R-:W-:Y:S01]  /*a240*/  USHF.L.U32 UR12, UR10, 0x2, URZ ;  /* 0x000000020a0c7899 */ /* 0x000fe2000800063f */
[----:B------:R-:W-:Y:S02]  /*a250*/  MOV R20, R20 ;  /* 0x0000001400147202 */ /* 0x000fe40000000f00 */
[----:B------:R-:W-:Y:S01]  /*a260*/  F2FP.F16.F32.PACK_AB R82, R85, R84 ;  /* 0x000000545552723e */ /* 0x000fe200000000ff */
[----:B------:R-:W-:Y:S01]  /*a270*/  ULDC.64 UR10, c[0x0][0xd00] ;  /* 0x00034000000a7ab9 */ /* 0x000fe20000000a00 */
[----:B------:R-:W-:Y:S01]  /*a280*/  F2FP.F16.F32.PACK_AB R83, R87, R86 ;  /* 0x000000565753723e */ /* 0x000fe200000000ff */
[----:B------:R-:W-:Y:S01]  /*a290*/  UISETP.NE.U32.AND UP0, UPT, UR10, URZ, UPT ;  /* 0x0000003f0a00728c */ /* 0x000fe2000bf05070 */
[----:B------:R-:W-:Y:S01]  /*a2a0*/  F2FP.F16.F32.PACK_AB R96, R97, R96 ;  /* 0x000000606160723e */ /* 0x000fe200000000ff */
[----:B------:R-:W-:Y:S01]  /*a2b0*/  UIADD3 UR4, UP1, UR12, UR10, URZ ;  /* 0x0000000a0c047290 */ /* 0x000fe2000ff3e03f */
[----:B------:R-:W-:Y:S01]  /*a2c0*/  LOP3.LUT R54, R171, R54, RZ, 0x3c, !PT ;  /* 0x00000036ab367212 */ /* 0x000fe200078e3cff */
[----:B------:R1:W-:Y:S01]  /*a2d0*/  STSM.16.M88.4 [R20], R80 ;  /* 0x0000005014007844 */ /* 0x0003e20000000200 */
[----:B------:R-:W-:Y:S01]  /*a2e0*/  MOV R22, R22 ;  /* 0x0000001600167202 */ /* 0x000fe20000000f00 */
[----:B------:R-:W-:Y:S01]  /*a2f0*/  UISETP.NE.AND.EX UP0, UPT, UR11, URZ, UPT, UP0 ;  /* 0x0000003f0b00728c */ /* 0x000fe2000bf05300 */
[----:B------:R-:W-:Y:S01]  /*a300*/  F2FP.F16.F32.PACK_AB R76, R89, R88 ;  /* 0x00000058594c723e */ /* 0x000fe200000000ff */
[----:B------:R-:W-:Y:S01]  /*a310*/  UIADD3.X UR10, UR13, UR11, URZ, UP1, !UPT ;  /* 0x0000000b0d0a7290 */ /* 0x000fe20008ffe43f */
[----:B------:R-:W-:Y:S01]  /*a320*/  F2FP.F16.F32.PACK_AB R77, R91, R90 ;  /* 0x0000005a5b4d723e */ /* 0x000fe200000000ff */
[----:B0-----:R-:W0:Y:S01]  /*a330*/  LDC R73, c[0x0][0xce8] ;  /* 0x00033a00ff497b82 */ /* 0x001e220000000800 */
        /* <DEDUP_REMOVED lines=48> */
[----:B------:R-:W-:Y:S01]  /*a640*/  PLOP3.LUT P0, PT, PT, PT, UP0, 0x80, 0x0 ;  /* 0x000000000000781c */ /* 0x000fe20003f0f008 */
[----:B------:R-:W-:-:S02]  /*a650*/  ULDC.64 UR10, c[0x0][0xd08] ;  /* 0x00034200000a7ab9 */ /* 0x000fc40000000a00 */
[----:B------:R1:W-:Y:S01]  /*a660*/  STSM.16.M88.4 [R6], R144 ;  /* 0x0000009006007844 */ /* 0x0003e20000000200 */
[----:B------:R-:W-:Y:S09]  /*a670*/  BAR.SYNC.DEFER_BLOCKING 0x1, 0x100 ;  /* 0x0044000000007b1d */ /* 0x000ff20000010000 */
[----:B------:R-:W2:Y:S01]  /*a680*/  @P0 LDG.E R0, desc[UR36][R4.64] ;  /* 0x0000002404000981 */ /* 0x000ea2000c1e1900 */
[----:B------:R-:W-:Y:S01]  /*a690*/  UISETP.NE.U32.AND UP1, UPT, UR10, URZ, UPT ;  /* 0x0000003f0a00728c */ /* 0x000fe2000bf25070 */
[----:B0-----:R-:W-:Y:S01]  /*a6a0*/  ISETP.NE.AND P1, PT, R73, 0x1, PT ;  /* 0x000000014900780c */ /* 0x001fe20003f25270 */
[----:B------:R-:W-:Y:S01]  /*a6b0*/  UMOV UR4, URZ ;  /* 0x0000003f00047c82 */ /* 0x000fe20008000000 */
[----:B------:R-:W-:Y:S01]  /*a6c0*/  VIADD R13, R214, UR61 ;  /* 0x0000003dd60d7c36 */ /* 0x000fe20008000000 */
[----:B------:R-:W-:-:S06]  /*a6d0*/  UISETP.NE.AND.EX UP1, UPT, UR11, URZ, UPT, UP1 ;  /* 0x0000003f0b00728c */ /* 0x000fcc000bf25310 */
[----:B------:R-:W-:-:S04]  /*a6e0*/  PLOP3.LUT P2, PT, PT, PT, UP1, 0x80, 0x0 ;  /* 0x000000000000781c */ /* 0x000fc80003f4f018 */
[----:B------:R-:W0:Y:S01]  /*a6f0*/  @P1 LDC R8, c[0x0][0xcec] ;  /* 0x00033b00ff081b82 */ /* 0x000e220000000800 */
[----:B------:R-:W-:-:S03]  /*a700*/  @UP1 UIADD3 UR10, UP2, UR12, UR10, URZ ;  /* 0x0000000a0c0a1290 */ /* 0x000fc6000ff5e03f */
[----:B------:R-:W-:Y:S01]  /*a710*/  ULDC UR12, c[0x0][0xb88] ;  /* 0x0002e200000c7ab9 */ /* 0x000fe20000000800 */
        /* <DEDUP_REMOVED lines=12> */
.L_x_5694:
[----:B------:R-:W-:Y:S01]  /*a7e0*/  R2UR UR20, R221 ;  /* 0x00000000dd1472ca */ /* 0x000fe200000e0000 */
[----:B------:R-:W-:Y:S01]  /*a7f0*/  ULDC.64 UR16, c[0x0][0xc90] ;  /* 0x0003240000107ab9 */ /* 0x000fe20000000a00 */
[----:B------:R-:W-:Y:S01]  /*a800*/  R2UR UR19, R222 ;  /* 0x00000000de1372ca */ /* 0x000fe200000e0000 */
[----:B------:R-:W-:Y:S01]  /*a810*/  @P1 IMAD.HI.U32 R4, R13, R8, RZ ;  /* 0x000000080d041227 */ /* 0x000fe200078e00ff */
[----:B------:R-:W-:Y:S01]  /*a820*/  R2UR UR18, R220 ;  /* 0x00000000dc1272ca */ /* 0x000fe200000e0000 */
[----:B------:R-:W-:Y:S01]  /*a830*/  USHF.R.S32.HI UR11, URZ, 0x1f, UR4 ;  /* 0x0000001f3f0b7899 */ /* 0x000fe20008011404 */
[----:B------:R-:W0:Y:S01]  /*a840*/  @P1 LDC R75, c[0x0][0xcf0] ;  /* 0x00033c00ff4b1b82 */ /* 0x000e220000000800 */
[----:B------:R-:W-:Y:S01]  /*a850*/  UMOV UR10, UR4 ;  /* 0x00000004000a7c82 */ /* 0x000fe20008000000 */
[----:B------:R-:W-:Y:S01]  /*a860*/  IMAD.MOV.U32 R8, RZ, RZ, R13 ;  /* 0x000000ffff087224 */ /* 0x000fe200078e000d */
[----:B------:R-:W-:Y:S01]  /*a870*/  @P1 SHF.R.U32.HI R8, RZ, R9, R4 ;  /* 0x00000009ff081219 */ /* 0x000fe20000011604 */
[----:B------:R-:W-:-:S02]  /*a880*/  IMAD.MOV.U32 R5, RZ, RZ, 0x2 ;  /* 0x00000002ff057424 */ /* 0x000fc400078e00ff */
[----:B------:R-:W-:Y:S01]  /*a890*/  VIADD R14, R227, UR61 ;  /* 0x0000003de30e7c36 */ /* 0x000fe20008000000 */
[----:B------:R-:W-:Y:S01]  /*a8a0*/  USHF.R.S32.HI UR15, URZ, 0x1f, UR20 ;  /* 0x0000001f3f0f7899 */ /* 0x000fe20008011414 */
[--C-:B------:R-:W-:Y:S01]  /*a8b0*/  IMAD.MOV R4, RZ, RZ, -R8.reuse ;  /* 0x000000ffff047224 */ /* 0x100fe200078e0a08 */
[----:B------:R-:W-:Y:S01]  /*a8c0*/  USEL UR19, UR19, URZ, !UP0 ;  /* 0x0000003f13137287 */ /* 0x000fe2000c000000 */
[----:B------:R-:W-:Y:S01]  /*a8d0*/  SHF.R.S32.HI R9, RZ, 0x1f, R8 ;  /* 0x0000001fff097819 */ /* 0x000fe20000011408 */
[----:B------:R-:W-:Y:S01]  /*a8e0*/  UIMAD UR14, UR15, UR16, URZ ;  /* 0x000000100f0e72a4 */ /* 0x000fe2000f8e023f */
[----:B-1----:R-:W-:Y:S01]  /*a8f0*/  IMAD R11, R73, R4, R13 ;  /* 0x00000004490b7224 */ /* 0x002fe200078e020d */
[----:B------:R-:W-:Y:S01]  /*a900*/  UIMAD.WIDE.U32 UR12, UR20, UR16, UR10 ;  /* 0x00000010140c72a5 */ /* 0x000fe2000f8e000a */
[----:B------:R-:W-:Y:S01]  /*a910*/  IMAD R4, R223, 0x40, R200 ;  /* 0x00000040df047824 */ /* 0x000fe200078e02c8 */
[----:B------:R-:W-:Y:S01]  /*a920*/  UIMAD UR14, UR20, UR17, UR14 ;  /* 0x00000011140e72a4 */ /* 0x000fe2000f8e020e */
[----:B-----5:R-:W-:Y:S01]  /*a930*/  IMAD R77, R0, R73, RZ ;  /* 0x00000049004d7224 */ /* 0x020fe200078e02ff */
[----:B------:R-:W-:Y:S01]  /*a940*/  USEL UR18, UR18, URZ, !UP0 ;  /* 0x0000003f12127287 */ /* 0x000fe2000c000000 */
[----:B------:R-:W-:Y:S01]  /*a950*/  SHF.R.S32.HI R6, RZ, 0x1f, R11 ;  /* 0x0000001fff067819 */ /* 0x000fe2000001140b */
[----:B------:R-:W-:Y:S01]  /*a960*/  ULDC.64 UR16, c[0x0][0xc98] ;  /* 0x0003260000107ab9 */ /* 0x000fe20000000a00 */
[----:B------:R-:W-:Y:S01]  /*a970*/  UIADD3 UR13, UR13, UR14, URZ ;  /* 0x0000000e0d0d7290 */ /* 0x000fe2000fffe03f */
[----:B------:R-:W-:Y:S01]  /*a980*/  IMAD.WIDE R4, R4, R5, UR8 ;  /* 0x0000000804047e25 */ /* 0x000fe2000f8e0205 */
[----:B------:R-:W-:-:S02]  /*a990*/  UIMAD UR10, UR19, UR16, URZ ;  /* 0x00000010130a72a4 */ /* 0x000fc4000f8e023f */
[----:B------:R-:W-:Y:S02]  /*a9a0*/  UIMAD.WIDE.U32 UR12, UR18, UR16, UR12 ;  /* 0x00000010120c72a5 */ /* 0x000fe4000f8e000c */
[----:B------:R-:W-:Y:S01]  /*a9b0*/  UIMAD UR10, UR18, UR17, UR10 ;  /* 0x00000011120a72a4 */ /* 0x000fe2000f8e020a */
[C---:B------:R-:W-:Y:S01]  /*a9c0*/  IADD3 R29, P2, R4.reuse, 0x5000, RZ ;  /* 0x00005000041d7810 */ /* 0x040fe20007f5e0ff */
[----:B------:R-:W-:Y:S01]  /*a9d0*/  ULDC.64 UR8, c[0x0][0xc88] ;  /* 0x0003220000087ab9 */ /* 0x000fe20000000a00 */
[----:B------:R-:W-:Y:S01]  /*a9e0*/  IADD3 R25, P3, R4, 0x4000, RZ ;  /* 0x0000400004197810 */ /* 0x000fe20007f7e0ff */
[----:B------:R-:W-:Y:S01]  /*a9f0*/  IMAD R6, R6, UR8, RZ ;  /* 0x0000000806067c24 */ /* 0x000fe2000f8e02ff */
[----:B------:R-:W-:Y:S01]  /*aa00*/  IADD3 R8, P0, R8, UR12, RZ ;  /* 0x0000000c08087c10 */ /* 0x000fe2000ff1e0ff */
[----:B------:R-:W-:Y:S01]  /*aa10*/  IMAD.U32 R10, RZ, RZ, UR10 ;  /* 0x0000000aff0a7e24 */ /* 0x000fe2000f8e00ff */
[----:B------:R-:W-:Y:S01]  /*aa20*/  LOP3.LUT R28, R29, 0x380, RZ, 0xc0, !PT ;  /* 0x000003801d1c7812 */ /* 0x000fe200078ec0ff */
[----:B------:R-:W-:Y:S01]  /*aa30*/  IMAD R15, R11, UR9, R6 ;  /* 0x000000090b0f7c24 */ /* 0x000fe2000f8e0206 */
[----:B------:R-:W-:Y:S01]  /*aa40*/  LOP3.LUT R24, R25, 0x380, RZ, 0xc0, !PT ;  /* 0x0000038019187812 */ /* 0x000fe200078ec0ff */
[----:B------:R-:W-:Y:S01]  /*aa50*/  VIADD R6, R14, 0x8 ;  /* 0x000000080e067836 */ /* 0x000fe20000000000 */
[----:B------:R-:W-:Y:S01]  /*aa60*/  IADD3.X R9, R9, UR13, R10, P0, !PT ;  /* 0x0000000d09097c10 */ /* 0x000fe200087fe40a */
[----:B------:R-:W-:Y:S01]  /*aa70*/  ULDC.64 UR12, c[0x0][0xba0] ;  /* 0x0002e800000c7ab9 */ /* 0x000fe20000000a00 */
[----:B------:R-:W-:-:S02]  /*aa80*/  SHF.R.U64 R28, R28, 0x3, RZ ;  /* 0x000000031c1c7819 */ /* 0x000fc400000012ff */
[----:B------:R-:W-:Y:S01]  /*aa90*/  SHF.R.U64 R24, R24, 0x3, RZ ;  /* 0x0000000318187819 */ /* 0x000fe200000012ff */
[----:B------:R-:W-:Y:S01]  /*aaa0*/  IMAD.WIDE.U32 R8, R11, UR8, R8 ;  /* 0x000000080b087c25 */ /* 0x000fe2000f8e0008 */
[----:B------:R-:W-:Y:S01]  /*aab0*/  ULDC.64 UR8, c[0x0][0xc50] ;  /* 0x0003140000087ab9 */ /* 0x000fe20000000a00 */
[----:B------:R-:W-:Y:S02]  /*aac0*/  LOP3.LUT R28, R28, R29, RZ, 0x3c, !PT ;  /* 0x0000001d1c1c7212 */ /* 0x000fe400078e3cff */
[----:B------:R-:W-:Y:S01]  /*aad0*/  IMAD.IADD R9, R9, 0x1, R15 ;  /* 0x0000000109097824 */ /* 0x000fe200078e020f */
[----:B------:R-:W-:Y:S01]  /*aae0*/  LEA R10, P0, R8, UR8, 0x2 ;  /* 0x00000008080a7c11 */ /* 0x000fe2000f8010ff */
[----:B------:R-:W-:Y:S01]  /*aaf0*/  IMAD.X R29, RZ, RZ, R5, P2 ;  /* 0x000000ffff1d7224 */ /* 0x000fe200010e0605 */
[----:B------:R-:W-:Y:S02]  /*ab00*/  IADD3 R49, P2, R4, 0xb000, RZ ;  /* 0x0000b00004317810 */ /* 0x000fe40007f5e0ff */
[----:B------:R-:W-:Y:S01]  /*ab10*/  LEA.HI.X R8, R8, UR9, R9, 0x2, P0 ;  /* 0x0000000908087c11 */ /* 0x000fe200080f1409 */
[----:B------:R-:W-:Y:S01]  /*ab20*/  SHFL.IDX PT, R42, R10, RZ, 0x1c1f ;  /* 0x001c1fff0a2a7589 */ /* 0x000fe200000e0000 */
[----:B------:R-:W-:-:S02]  /*ab30*/  IADD3 R21, P0, R4, 0x3000, RZ ;  /* 0x0000300004157810 */ /* 0x000fc40007f1e0ff */
[----:B------:R-:W-:Y:S01]  /*ab40*/  LOP3.LUT R48, R49, 0x380, RZ, 0xc0, !PT ;  /* 0x0000038031307812 */ /* 0x000fe200078ec0ff */
[----:B------:R-:W1:Y:S01]  /*ab50*/  SHFL.IDX PT, R43, R8, RZ, 0x1c1f ;  /* 0x001c1fff082b7589 */ /* 0x000e6200000e0000 */
[----:B------:R-:W-:Y:S02]  /*ab60*/  LOP3.LUT R20, R21, 0x380, RZ, 0xc0, !PT ;  /* 0x0000038015147812 */ /* 0x000fe400078ec0ff */
[----:B------:R-:W-:Y:S01]  /*ab70*/  SHF.R.U64 R48, R48, 0x3, RZ ;  /* 0x0000000330307819 */ /* 0x000fe200000012ff */
[----:B------:R-:W-:Y:S01]  /*ab80*/  SHFL.IDX PT, R46, R10, 0x1, 0x1c1f ;  /* 0x003c1f000a2e7f89 */ /* 0x000fe200000e0000 */
[----:B------:R-:W-:Y:S02]  /*ab90*/  SHF.R.U64 R20, R20, 0x3, RZ ;  /* 0x0000000314147819 */ /* 0x000fe400000012ff */
[----:B------:R-:W-:Y:S01]  /*aba0*/  LOP3.LUT R48, R48, R49, RZ, 0x3c, !PT ;  /* 0x0000003130307212 */ /* 0x000fe200078e3cff */
[--C-:B------:R-:W-:Y:S01]  /*abb0*/  IMAD.X R49, RZ, RZ, R5.reuse, P2 ;  /* 0x000000ffff317224 */ /* 0x100fe200010e0605 */
[----:B------:R-:W-:Y:S01]  /*abc0*/  LOP3.LUT R20, R20, R21, RZ, 0x3c, !PT ;  /* 0x0000001514147212 */ /* 0x000fe200078e3cff */
[----:B------:R-:W-:Y:S01]  /*abd0*/  IMAD.X R21, RZ, RZ, R5, P0 ;  /* 0x000000ffff157224 */ /* 0x000fe200000e0605 */
[C---:B------:R-:W-:Y:S01]  /*abe0*/  IADD3 R41, P0, R4.reuse, 0x9000, RZ ;  /* 0x0000900004297810 */ /* 0x040fe20007f1e0ff */
[----:B------:R-:W2:Y:S01]  /*abf0*/  SHFL.IDX PT, R47, R8, 0x1, 0x1c1f ;  /* 0x003c1f00082f7f89 */ /* 0x000ea200000e0000 */
[----:B------:R-:W-:-:S02]  /*ac00*/  IADD3 R13, P5, R4, 0x1000, RZ ;  /* 0x00001000040d7810 */ /* 0x000fc40007fbe0ff */
[----:B------:R-:W-:Y:S02]  /*ac10*/  LOP3.LUT R40, R41, 0x380, RZ, 0xc0, !PT ;  /* 0x0000038029287812 */ /* 0x000fe400078ec0ff */
[----:B------:R-:W-:Y:S02]  /*ac20*/  IADD3 R17, P4, R4, 0x2000, RZ ;  /* 0x0000200004117810 */ /* 0x000fe40007f9e0ff */
[----:B------:R-:W-:Y:S02]  /*ac30*/  SHF.R.U64 R40, R40, 0x3, RZ ;  /* 0x0000000328287819 */ /* 0x000fe400000012ff */
[----:B------:R-:W-:Y:S02]  /*ac40*/  LOP3.LUT R24, R24, R25, RZ, 0x3c, !PT ;  /* 0x0000001918187212 */ /* 0x000fe400078e3cff */
[----:B------:R-:W-:Y:S01]  /*ac50*/  LOP3.LUT R40, R40, R41, RZ, 0x3c, !PT ;  /* 0x0000002928287212 */ /* 0x000fe200078e3cff */
[----:B------:R-:W-:Y:S01]  /*ac60*/  IMAD.X R41, RZ, RZ, R5, P0 ;  /* 0x000000ffff297224 */ /* 0x000fe200000e0605 */
[----:B------:R-:W-:-:S02]  /*ac70*/  LOP3.LUT P0, RZ, R225, 0x3, RZ, 0xc0, !PT ;  /* 0x00000003e1ff7812 */ /* 0x000fc4000780c0ff */
[----:B------:R-:W-:Y:S02]  /*ac80*/  IADD3.X R25, RZ, R5, RZ, P3, !PT ;  /* 0x00000005ff197210 */ /* 0x000fe40001ffe4ff */
[----:B------:R-:W-:Y:S02]  /*ac90*/  ISETP.GE.OR P2, PT, R14, R77, P0 ;  /* 0x0000004d0e00720c */ /* 0x000fe40000746670 */
[----:B------:R-:W-:Y:S02]  /*aca0*/  IADD3 R45, P3, R4, 0xa000, RZ ;  /* 0x0000a000042d7810 */ /* 0x000fe40007f7e0ff */
[----:B------:R-:W-:Y:S02]  /*acb0*/  LOP3.LUT R12, R13, 0x380, RZ, 0xc0, !PT ;  /* 0x000003800d0c7812 */ /* 0x000fe400078ec0ff */
[----:B------:R-:W-:Y:S02]  /*acc0*/  LOP3.LUT R16, R17, 0x380, RZ, 0xc0, !PT ;  /* 0x0000038011107812 */ /* 0x000fe400078ec0ff */
[----:B------:R-:W-:-:S02]  /*acd0*/  LOP3.LUT R44, R45, 0x380, RZ, 0xc0, !PT ;  /* 0x000003802d2c7812 */ /* 0x000fc400078ec0ff */
[----:B------:R-:W-:Y:S02]  /*ace0*/  SHF.R.U64 R12, R12, 0x3, RZ ;  /* 0x000000030c0c7819 */ /* 0x000fe400000012ff */
[----:B------:R-:W-:Y:S01]  /*acf0*/  SHF.R.U64 R16, R16, 0x3, RZ ;  /* 0x0000000310107819 */ /* 0x000fe200000012ff */
[----:B-1----:R1:W-:Y:S01]  /*ad00*/  @!P2 ST.E desc[UR36][R42.64], R3 ;  /* 0x000000032a00a985 */ /* 0x0023e2000c101924 */
[----:B------:R-:W-:Y:S02]  /*ad10*/  SHF.R.U64 R44, R44, 0x3, RZ ;  /* 0x000000032c2c7819 */ /* 0x000fe400000012ff */
[----:B------:R-:W-:Y:S01]  /*ad20*/  LOP3.LUT R12, R12, R13, RZ, 0x3c, !PT ;  /* 0x0000000d0c0c7212 */ /* 0x000fe200078e3cff */
[--C-:B------:R-:W-:Y:S01]  /*ad30*/  IMAD.X R13, RZ, RZ, R5.reuse, P5 ;  /* 0x000000ffff0d7224 */ /* 0x100fe200028e0605 */
[----:B------:R-:W-:Y:S01]  /*ad40*/  LOP3.LUT R16, R16, R17, RZ, 0x3c, !PT ;  /* 0x0000001110107212 */ /* 0x000fe200078e3cff */
[----:B------:R-:W-:Y:S01]  /*ad50*/  IMAD.X R17, RZ, RZ, R5, P4 ;  /* 0x000000ffff117224 */ /* 0x000fe200020e0605 */
[----:B------:R-:W-:-:S02]  /*ad60*/  IADD3 R33, P6, R4, 0x6000, RZ ;  /* 0x0000600004217810 */ /* 0x000fc40007fde0ff */
[C---:B------:R-:W-:Y:S02]  /*ad70*/  IADD3 R37, P5, R4.reuse, 0x7000, RZ ;  /* 0x0000700004257810 */ /* 0x040fe40007fbe0ff */
[----:B------:R-:W-:Y:S01]  /*ad80*/  IADD3 R61, P4, R4, 0x8000, RZ ;  /* 0x00008000043d7810 */ /* 0x000fe20007f9e0ff */
[----:B-1----:R-:W1:Y:S01]  /*ad90*/  @P1 LDC R3, c[0x0][0xcec] ;  /* 0x00033b00ff031b82 */ /* 0x002e620000000800 */
[----:B------:R-:W-:Y:S01]  /*ada0*/  LOP3.LUT R44, R44, R45, RZ, 0x3c, !PT ;  /* 0x0000002d2c2c7212 */ /* 0x000fe200078e3cff */
[----:B------:R-:W-:Y:S01]  /*adb0*/  IMAD.X R45, RZ, RZ, R5, P3 ;  /* 0x000000ffff2d7224 */ /* 0x000fe200018e0605 */
[----:B------:R-:W-:Y:S02]  /*adc0*/  IADD3 R9, P3, R4, 0xf000, RZ ;  /* 0x0000f00004097810 */ /* 0x000fe40007f7e0ff */
[----:B------:R-:W-:Y:S02]  /*add0*/  LOP3.LUT R32, R33, 0x380, RZ, 0xc0, !PT ;  /* 0x0000038021207812 */ /* 0x000fe400078ec0ff */
[----:B------:R-:W-:-:S02]  /*ade0*/  LOP3.LUT R36, R37, 0x380, RZ, 0xc0, !PT ;  /* 0x0000038025247812 */ /* 0x000fc400078ec0ff */
[----:B------:R-:W-:Y:S02]  /*adf0*/  LOP3.LUT R60, R61, 0x380, RZ, 0xc0, !PT ;  /* 0x000003803d3c7812 */ /* 0x000fe400078ec0ff */
[----:B------:R-:W-:Y:S01]  /*ae00*/  LOP3.LUT R0, R9, 0x380, RZ, 0xc0, !PT ;  /* 0x0000038009007812 */ /* 0x000fe200078ec0ff */
[----:B------:R-:W-:Y:S01]  /*ae10*/  UIMAD UR10, UR11, UR12, URZ ;  /* 0x0000000c0b0a72a4 */ /* 0x000fe2000f8e023f */
[----:B------:R-:W-:Y:S02]  /*ae20*/  SHF.R.U64 R32, R32, 0x3, RZ ;  /* 0x0000000320207819 */ /* 0x000fe400000012ff */
[----:B------:R-:W-:Y:S02]  /*ae30*/  SHF.R.U64 R36, R36, 0x3, RZ ;  /* 0x0000000324247819 */ /* 0x000fe400000012ff */
[----:B------:R-:W-:Y:S02]  /*ae40*/  SHF.R.U64 R60, R60, 0x3, RZ ;  /* 0x000000033c3c7819 */ /* 0x000fe400000012ff */
[----:B------:R-:W-:Y:S01]  /*ae50*/  SHF.R.U64 R0, R0, 0x3, RZ ;  /* 0x0000000300007819 */ /* 0x000fe200000012ff */
[----:B------:R-:W-:Y:S01]  /*ae60*/  UIMAD.WIDE.U32 UR8, UR4, UR12, URZ ;  /* 0x0000000c040872a5 */ /* 0x000fe2000f8e003f */
[----:B------:R-:W-:Y:S01]  /*ae70*/  LOP3.LUT R32, R32, R33, RZ, 0x3c, !PT ;  /* 0x0000002120207212 */ /* 0x000fe200078e3cff */
[--C-:B------:R-:W-:Y:S01]  /*ae80*/  IMAD.X R33, RZ, RZ, R5.reuse, P6 ;  /* 0x000000ffff217224 */ /* 0x100fe200030e0605 */
[----:B------:R-:W-:Y:S01]  /*ae90*/  LOP3.LUT R36, R36, R37, RZ, 0x3c, !PT ;  /* 0x0000002524247212 */ /* 0x000fe200078e3cff */
[--C-:B------:R-:W-:Y:S01]  /*aea0*/  IMAD.X R37, RZ, RZ, R5.reuse, P5 ;  /* 0x000000ffff257224 */ /* 0x100fe200028e0605 */
[----:B------:R-:W-:Y:S01]  /*aeb0*/  LOP3.LUT R60, R60, R61, RZ, 0x3c, !PT ;  /* 0x0000003d3c3c7212 */ /* 0x000fe200078e3cff */
[----:B------:R-:W-:Y:S01]  /*aec0*/  IMAD.X R61, RZ, RZ, R5, P4 ;  /* 0x000000ffff3d7224 */ /* 0x000fe200020e0605 */
[----:B------:R-:W-:Y:S01]  /*aed0*/  ISETP.GE.OR P0, PT, R6, R77, P0 ;  /* 0x0000004d0600720c */ /* 0x000fe20000706670 */
[----:B------:R-:W-:Y:S01]  /*aee0*/  UIMAD UR10, UR4, UR13, UR10 ;  /* 0x0000000d040a72a4 */ /* 0x000fe2000f8e020a */
[----:B------:R-:W-:-:S02]  /*aef0*/  IADD3 R69, P6, R4, 0xc000, RZ ;  /* 0x0000c00004457810 */ /* 0x000fc40007fde0ff */
[C---:B------:R-:W-:Y:S01]  /*af00*/  IADD3 R65, P5, R4.reuse, 0xd000, RZ ;  /* 0x0000d00004417810 */ /* 0x040fe20007fbe0ff */
[----:B------:R-:W-:Y:S01]  /*af10*/  ULDC.64 UR12, c[0x0][0xbe8] ;  /* 0x0002fa00000c7ab9 */ /* 0x000fe20000000a00 */
[C---:B------:R-:W-:Y:S02]  /*af20*/  IADD3 R57, P4, R4.reuse, 0xe000, RZ ;  /* 0x0000e00004397810 */ /* 0x040fe40007f9e0ff */
[----:B------:R-:W-:Y:S02]  /*af30*/  LOP3.LUT R11, R4, 0x380, RZ, 0xc0, !PT ;  /* 0x00000380040b7812 */ /* 0x000fe400078ec0ff */
[----:B------:R-:W-:Y:S01]  /*af40*/  LOP3.LUT R52, R0, R9, RZ, 0x3c, !PT ;  /* 0x0000000900347212 */ /* 0x000fe200078e3cff */
[----:B------:R-:W-:Y:S01]  /*af50*/  IMAD R0, R219, 0x20, R223 ;  /* 0x00000020db007824 */ /* 0x000fe200078e02df */
[----:B------:R-:W-:Y:S01]  /*af60*/  UIADD3 UR9, UR9, UR10, URZ ;  /* 0x0000000a09097290 */ /* 0x000fe2000fffe03f */
[----:B------:R-:W-:Y:S01]  /*af70*/  LOP3.LUT R68, R69, 0x380, RZ, 0xc0, !PT ;  /* 0x0000038045447812 */ /* 0x000fe200078ec0ff */
[----:B------:R-:W-:Y:S01]  /*af80*/  UIMAD UR4, UR15, UR12, URZ ;  /* 0x0000000c0f0472a4 */ /* 0x000fe2000f8e023f */
[----:B------:R-:W-:Y:S01]  /*af90*/  LOP3.LUT R64, R65, 0x380, RZ, 0xc0, !PT ;  /* 0x0000038041407812 */ /* 0x000fe200078ec0ff */
[----:B--2---:R2:W-:Y:S01]  /*afa0*/  @!P0 ST.E desc[UR36][R46.64], R2 ;  /* 0x000000022e008985 */ /* 0x0045e2000c101924 */
[----:B------:R-:W-:-:S02]  /*afb0*/  LOP3.LUT R56, R57, 0x380, RZ, 0xc0, !PT ;  /* 0x0000038039387812 */ /* 0x000fc400078ec0ff */
[----:B------:R-:W-:Y:S01]  /*afc0*/  SHF.R.U64 R11, R11, 0x3, RZ ;  /* 0x000000030b0b7819 */ /* 0x000fe200000012ff */
[----:B------:R-:W-:Y:S01]  /*afd0*/  VIADD R6, R0, UR61 ;  /* 0x0000003d00067c36 */ /* 0x000fe20008000000 */
[----:B------:R-:W-:Y:S01]  /*afe0*/  UIMAD UR4, UR20, UR13, UR4 ;  /* 0x0000000d140472a4 */ /* 0x000fe2000f8e0204 */
[----:B------:R-:W-:Y:S01]  /*aff0*/  SHF.R.U64 R68, R68, 0x3, RZ ;  /* 0x0000000344447819 */ /* 0x000fe200000012ff */
[----:B------:R-:W-:Y:S01]  /*b000*/  UIMAD.WIDE.U32 UR8, UR20, UR12, UR8 ;  /* 0x0000000c140872a5 */ /* 0x000fe2000f8e0008 */
[----:B------:R-:W-:Y:S01]  /*b010*/  SHF.R.U64 R64, R64, 0x3, RZ ;  /* 0x0000000340407819 */ /* 0x000fe200000012ff */
[----:B------:R-:W-:Y:S01]  /*b020*/  ULDC.64 UR10, c[0x0][0xbf0] ;  /* 0x0002fc00000a7ab9 */ /* 0x000fe20000000a00 */
[----:B------:R-:W-:Y:S01]  /*b030*/  SHF.R.U64 R56, R56, 0x3, RZ ;  /* 0x0000000338387819 */ /* 0x000fe200000012ff */
[----:B------:R-:W5:Y:S01]  /*b040*/  LD.E.128 R12, desc[UR36][R12.64] ;  /* 0x000000240c0c7980 */ /* 0x000f62000c101d00 */
[----:B------:R-:W-:Y:S01]  /*b050*/  LOP3.LUT R4, R11, R4, RZ, 0x3c, !PT ;  /* 0x000000040b047212 */ /* 0x000fe200078e3cff */
[----:B-1----:R-:W-:Y:S01]  /*b060*/  @P1 IMAD.HI.U32 R0, R6, R3, RZ ;  /* 0x0000000306001227 */ /* 0x002fe200078e00ff */
[----:B------:R-:W-:Y:S01]  /*b070*/  UIADD3 UR9, UR9, UR4, URZ ;  /* 0x0000000409097290 */ /* 0x000fe2000fffe03f */
[----:B------:R-:W-:Y:S01]  /*b080*/  LOP3.LUT R68, R68, R69, RZ, 0x3c, !PT ;  /* 0x0000004544447212 */ /* 0x000fe200078e3cff */
[----:B------:R-:W-:Y:S01]  /*b090*/  UIMAD UR4, UR19, UR10, URZ ;  /* 0x0000000a130472a4 */ /* 0x000fe2000f8e023f */
[----:B------:R-:W-:Y:S01]  /*b0a0*/  LOP3.LUT R64, R64, R65, RZ, 0x3c, !PT ;  /* 0x0000004140407212 */ /* 0x000fe200078e3cff */
[--C-:B------:R-:W-:Y:S01]  /*b0b0*/  IMAD.X R69, RZ, RZ, R5.reuse, P6 ;  /* 0x000000ffff457224 */ /* 0x100fe200030e0605 */
[----:B------:R-:W-:Y:S01]  /*b0c0*/  LOP3.LUT R56, R56, R57, RZ, 0x3c, !PT ;  /* 0x0000003938387212 */ /* 0x000fe200078e3cff */
[--C-:B------:R-:W-:Y:S01]  /*b0d0*/  IMAD.X R65, RZ, RZ, R5.reuse, P5 ;  /* 0x000000ffff417224 */ /* 0x100fe200028e0605 */
[----:B------:R-:W-:Y:S01]  /*b0e0*/  IADD3.X R53, RZ, R5, RZ, P3, !PT ;  /* 0x00000005ff357210 */ /* 0x000fe20001ffe4ff */
[----:B------:R-:W-:Y:S01]  /*b0f0*/  IMAD.X R57, RZ, RZ, R5, P4 ;  /* 0x000000ffff397224 */ /* 0x000fe200020e0605 */
[----:B------:R1:W5:Y:S01]  /*b100*/  LD.E.128 R8, desc[UR36][R4.64] ;  /* 0x0000002404087980 */ /* 0x000362000c101d00 */
[----:B------:R-:W-:-:S02]  /*b110*/  UIMAD UR4, UR18, UR11, UR4 ;  /* 0x0000000b120472a4 */ /* 0x000fc4000f8e0204 */
[----:B------:R-:W-:Y:S01]  /*b120*/  UIMAD.WIDE.U32 UR8, UR18, UR10, UR8 ;  /* 0x0000000a120872a5 */ /* 0x000fe2000f8e0008 */
[----:B------:R-:W5:Y:S02]  /*b130*/  LD.E.128 R16, desc[UR36][R16.64] ;  /* 0x0000002410107980 */ /* 0x000f64000c101d00 */
[----:B------:R-:W-:Y:S02]  /*b140*/  ULDC.64 UR10, c[0x0][0xbe0] ;  /* 0x0002f800000a7ab9 */ /* 0x000fe40000000a00 */
[----:B------:R-:W5:Y:S01]  /*b150*/  LD.E.128 R20, desc[UR36][R20.64] ;  /* 0x0000002414147980 */ /* 0x000f62000c101d00 */
[----:B-1----:R-:W-:Y:S01]  /*b160*/  IMAD.MOV.U32 R5, RZ, RZ, R6 ;  /* 0x000000ffff057224 */ /* 0x002fe200078e0006 */
[----:B0-----:R-:W-:Y:S01]  /*b170*/  @P1 SHF.R.U32.HI R5, RZ, R75, R0 ;  /* 0x0000004bff051219 */ /* 0x001fe20000011600 */
[----:B------:R-:W-:Y:S01]  /*b180*/  UIADD3 UR4, UR9, UR4, URZ ;  /* 0x0000000409047290 */ /* 0x000fe2000fffe03f */
[----:B------:R-:W5:Y:S02]  /*b190*/  LD.E.128 R24, desc[UR36][R24.64] ;  /* 0x0000002418187980 */ /* 0x000f64000c101d00 */
[--C-:B------:R-:W-:Y:S01]  /*b1a0*/  SHF.R.S32.HI R0, RZ, 0x1f, R5.reuse ;  /* 0x0000001fff007819 */ /* 0x100fe20000011405 */
[----:B------:R-:W-:Y:S01]  /*b1b0*/  IMAD.MOV R4, RZ, RZ, -R5 ;  /* 0x000000ffff047224 */ /* 0x000fe200078e0a05 */
[----:B------:R-:W5:Y:S01]  /*b1c0*/  LD.E.128 R28, desc[UR36][R28.64] ;  /* 0x000000241c1c7980 */ /* 0x000f62000c101d00 */
[----:B------:R-:W-:-:S02]  /*b1d0*/  IMAD.U32 R3, RZ, RZ, UR9 ;  /* 0x00000009ff037e24 */ /* 0x000fc4000f8e00ff */
[----:B------:R-:W-:Y:S01]  /*b1e0*/  IMAD R0, R0, UR10, RZ ;  /* 0x0000000a00007c24 */ /* 0x000fe2000f8e02ff */
[----:B------:R-:W5:Y:S01]  /*b1f0*/  LD.E.128 R32, desc[UR36][R32.64] ;  /* 0x0000002420207980 */ /* 0x000f62000c101d00 */
[----:B------:R-:W-:Y:S02]  /*b200*/  IMAD R73, R73, R4, R6 ;  /* 0x0000000449497224 */ /* 0x000fe400078e0206 */
[----:B--2---:R-:W-:Y:S01]  /*b210*/  IMAD.U32 R2, RZ, RZ, UR8 ;  /* 0x00000008ff027e24 */ /* 0x004fe2000f8e00ff */
[----:B------:R-:W5:Y:S01]  /*b220*/  LD.E.128 R36, desc[UR36][R36.64] ;  /* 0x0000002424247980 */ /* 0x000f62000c101d00 */
[----:B------:R-:W-:Y:S01]  /*b230*/  IMAD.U32 R3, RZ, RZ, UR4 ;  /* 0x00000004ff037e24 */ /* 0x000fe2000f8e00ff */
[----:B------:R-:W-:Y:S01]  /*b240*/  ULDC.64 UR8, c[0x0][0xbd8] ;  /* 0x0002f60000087ab9 */ /* 0x000fe20000000a00 */
[----:B------:R-:W-:Y:S01]  /*b250*/  IMAD R75, R5, UR11, R0 ;  /* 0x0000000b054b7c24 */ /* 0x000fe2000f8e0200 */
[----:B------:R-:W5:Y:S01]  /*b260*/  LD.E.128 R60, desc[UR36][R60.64] ;  /* 0x000000243c3c7980 */ /* 0x000f62000c101d00 */
[----:B------:R-:W-:-:S03]  /*b270*/  SHF.R.S32.HI R0, RZ, 0x1f, R73 ;  /* 0x0000001fff007819 */ /* 0x000fc60000011449 */
[----:B------:R-:W5:Y:S01]  /*b280*/  LD.E.128 R40, desc[UR36][R40.64] ;  /* 0x0000002428287980 */ /* 0x000f62000c101d00 */
[----:B------:R-:W-:-:S03]  /*b290*/  IMAD.WIDE.U32 R2, R5, UR10, R2 ;  /* 0x0000000a05027c25 */ /* 0x000fc6000f8e0002 */
        /* <DEDUP_REMOVED lines=31> */
[----:B------:R-:W-:Y:S02]  /*b490*/  ISETP.GE.AND P0, PT, R0, R77, PT ;  /* 0x0000004d0000720c */ /* 0x000fe40003f06270 */
[----:B------:R-:W-:-:S02]  /*b4a0*/  SHF.R.S32.HI R80, RZ, 0x1f, R218 ;  /* 0x0000001fff507819 */ /* 0x000fc400000114da */
[----:B------:R-:W-:Y:S02]  /*b4b0*/  SHF.R.S32.HI R81, RZ, 0x1f, R216 ;  /* 0x0000001fff517819 */ /* 0x000fe400000114d8 */
[----:B------:R-:W-:Y:S02]  /*b4c0*/  SHF.R.S32.HI R82, RZ, 0x1f, R217 ;  /* 0x0000001fff527819 */ /* 0x000fe400000114d9 */
[----:B------:R-:W-:Y:S01]  /*b4d0*/  SHF.R.S32.HI R83, RZ, 0x1f, R200 ;  /* 0x0000001fff537819 */ /* 0x000fe200000114c8 */
[----:B0-----:R-:W-:Y:S06]  /*b4e0*/  @P2 BRA `(.L_x_5696) ;  /* 0x0000000000442947 */ /* 0x001fec0003800000 */
        /* <DEDUP_REMOVED lines=17> */
.L_x_5696:
[----:B------:R-:W-:Y:S05]  /*b600*/  BSYNC B1 ;  /* 0x0000000000017941 */ /* 0x000fea0003800000 */
.L_x_5695:
[----:B0----5:R0:W3:Y:S01]  /*b610*/  SHFL.IDX PT, R11, R76, 0x1, 0x181f ;  /* 0x00381f004c0b7f89 */ /* 0x0210e200000e0000 */
[----:B------:R-:W-:Y:S03]  /*b620*/  BSSY B1, `(.L_x_5697) ;  /* 0x0000014000017945 */ /* 0x000fe60003800000 */
[----:B------:R0:W4:Y:S01]  /*b630*/  SHFL.IDX PT, R9, R6, 0x1, 0x181f ;  /* 0x00381f0006097f89 */ /* 0x00012200000e0000 */
[----:B------:R-:W-:Y:S05]  /*b640*/  @P1 BRA `(.L_x_5698) ;  /* 0x0000000000441947 */ /* 0x000fea0003800000 */
[----:B------:R-:W-:Y:S02]  /*b650*/  ULDC UR4, c[0x0][0xbc8] ;  /* 0x0002f20000047ab9 */ /* 0x000fe40000000800 */
[----:B------:R-:W-:Y:S02]  /*b660*/  ISETP.GE.AND P4, PT, R200, UR4, PT ;  /* 0x00000004c8007c0c */ /* 0x000fe4000bf86270 */
[----:B------:R-:W-:Y:S02]  /*b670*/  ISETP.GE.AND P3, PT, R217, UR4, PT ;  /* 0x00000004d9007c0c */ /* 0x000fe4000bf66270 */
[----:B------:R-:W-:Y:S02]  /*b680*/  ISETP.GE.AND P2, PT, R216, UR4, PT ;  /* 0x00000004d8007c0c */ /* 0x000fe4000bf46270 */
[----:B------:R-:W-:-:S07]  /*b690*/  ISETP.GE.AND P1, PT, R218, UR4, PT ;  /* 0x00000004da007c0c */ /* 0x000fce000bf26270 */
[CC--:B----4-:R-:W-:Y:S02]  /*b6a0*/  @!P4 LEA R2, P6, R200.reuse, R9.reuse, 0x1 ;  /* 0x00000009c802c211 */ /* 0x0d0fe400078c08ff */
[C---:B------:R-:W-:Y:S02]  /*b6b0*/  @!P3 LEA R4, P5, R217.reuse, R9, 0x1 ;  /* 0x00000009d904b211 */ /* 0x040fe400078a08ff */
[----:B---3--:R-:W-:Y:S02]  /*b6c0*/  @!P4 LEA.HI.X R3, R200, R11, R83, 0x1, P6 ;  /* 0x0000000bc803c211 */ /* 0x008fe400030f0c53 */
        /* <DEDUP_REMOVED lines=9> */
.L_x_5698:
[----:B------:R-:W-:Y:S05]  /*b760*/  BSYNC B1 ;  /* 0x0000000000017941 */ /* 0x000fea0003800000 */
.L_x_5697:
[----:B---3--:R3:W0:Y:S01]  /*b770*/  SHFL.IDX PT, R11, R76, 0x2, 0x181f ;  /* 0x00581f004c0b7f89 */ /* 0x00862200000e0000 */
        /* <DEDUP_REMOVED lines=15> */
[----:B----4-:R-:W-:-:S02]  /*b870*/  @!P1 LEA.HI.X R9, R216, R11, R81, 0x1, P4 ;  /* 0x0000000bd8099211 */ /* 0x010fc400020f0c51 */
[----:B------:R-:W-:Y:S01]  /*b880*/  @!P0 LEA.HI.X R11, R218, R11, R80, 0x1, P6 ;  /* 0x0000000bda0b8211 */ /* 0x000fe200030f0c50 */
[----:B------:R0:W-:Y:S04]  /*b890*/  @!P2 ST.E.128 desc[UR36][R4.64], R32 ;  /* 0x000000200400a985 */ /* 0x0001e8000c101d24 */
[----:B------:R0:W-:Y:S04]  /*b8a0*/  @!P1 ST.E.128 desc[UR36][R8.64], R44 ;  /* 0x0000002c08009985 */ /* 0x0001e8000c101d24 */
[----:B------:R0:W-:Y:S02]  /*b8b0*/  @!P0 ST.E.128 desc[UR36][R10.64], R56 ;  /* 0x000000380a008985 */ /* 0x0001e4000c101d24 */
.L_x_5700:
[----:B------:R-:W-:Y:S05]  /*b8c0*/  BSYNC B1 ;  /* 0x0000000000017941 */ /* 0x000fea0003800000 */
.L_x_5699:
[----:B------:R-:W-:Y:S01]  /*b8d0*/  IADD3 R0, R78, 0x60, RZ ;  /* 0x000000604e007810 */ /* 0x000fe20007ffe0ff */
[----:B0-----:R0:W0:Y:S03]  /*b8e0*/  SHFL.IDX PT, R11, R76, 0x3, 0x181f ;  /* 0x00781f004c0b7f89 */ /* 0x00102600000e0000 */
        /* <DEDUP_REMOVED lines=12> */
[----:B----4-:R-:W-:Y:S01]  /*b9b0*/  @!P5 LEA.HI.X R9, R216, R11, R81, 0x1, P2 ;  /* 0x0000000bd809d211 */ /* 0x010fe200010f0c51 */
        /* <DEDUP_REMOVED lines=9> */
.L_x_5693:
[----:B------:R-:W-:Y:S01]  /*ba50*/  R2UR UR4, R220 ;  /* 0x00000000dc0472ca */ /* 0x000fe200000e0000 */
[----:B------:R-:W-:Y:S01]  /*ba60*/  ULDC.64 UR8, c[0x0][0xd00] ;  /* 0x0003400000087ab9 */ /* 0x000fe20000000a00 */
[----:B------:R-:W0:Y:S01]  /*ba70*/  LDC R13, c[0x0][0xce8] ;  /* 0x00033a00ff0d7b82 */ /* 0x000e220000000800 */
[----:B------:R-:W-:Y:S01]  /*ba80*/  UISETP.NE.U32.AND UP0, UPT, UR8, URZ, UPT ;  /* 0x0000003f0800728c */ /* 0x000fe2000bf05070 */
[----:B------:R-:W-:-:S03]  /*ba90*/  R2UR UR7, R221 ;  /* 0x00000000dd0772ca */ /* 0x000fc600000e0000 */
        /* <DEDUP_REMOVED lines=32> */
.L_x_5702:
[----:B------:R-:W-:Y:S01]  /*bca0*/  R2UR UR8, R220 ;  /* 0x00000000dc0872ca */ /* 0x000fe200000e0000 */
[----:B------:R-:W-:Y:S01]  /*bcb0*/  BSSY B1, `(.L_x_5703) ;  /* 0x000002f000017945 */ /* 0x000fe20003800000 */
[----:B------:R-:W-:-:S11]  /*bcc0*/  R2UR UR7, R222 ;  /* 0x00000000de0772ca */ /* 0x000fd600000e0000 */
        /* <DEDUP_REMOVED lines=12> */
[----:B------:R-:W-:Y:S01]  /*bd90*/  R2UR UR16, R221 ;  /* 0x00000000dd1072ca */ /* 0x000fe200000e0000 */
[----:B------:R-:W-:Y:S01]  /*bda0*/  UIMAD UR7, UR11, UR14, URZ ;  /* 0x0000000e0b0772a4 */ /* 0x000fe2000f8e023f */
[----:B------:R-:W-:Y:S01]  /*bdb0*/  IMAD.MOV.U32 R2, RZ, RZ, R4 ;  /* 0x000000ffff027224 */ /* 0x000fe200078e0004 */
[----:B------:R-:W-:Y:S01]  /*bdc0*/  UMOV UR8, UR4 ;  /* 0x0000000400087c82 */ /* 0x000fe20008000000 */
[----:B------:R-:W-:-:S07]  /*bdd0*/  UMOV UR9, UR10 ;  /* 0x0000000a00097c82 */ /* 0x000fce0008000000 */
        /* <DEDUP_REMOVED lines=25> */
[----:B------:R-:W-:Y:S02]  /*bf70*/  LEA.HI.X R5, R2, UR9, R3, 0x2, P1 ;  /* 0x0000000902057c11 */ /* 0x000fe400088f1403 */
[----:B------:R-:W-:-:S05]  /*bf80*/  MOV R3, 0xff800000 ;  /* 0xff80000000037802 */ /* 0x000fca0000000f00 */
[----:B------:R0:W-:Y:S02]  /*bf90*/  STG.E desc[UR36][R4.64], R3 ;  /* 0x0000000304007986 */ /* 0x0001e4000c101924 */
.L_x_5704:
[----:B------:R-:W-:Y:S05]  /*bfa0*/  BSYNC B1 ;  /* 0x0000000000017941 */ /* 0x000fea0003800000 */
.L_x_5703:
[----:B0-----:R-:W0:Y:S01]  /*bfb0*/  @P0 LDC R3, c[0x0][0xcf0] ;  /* 0x00033c00ff030b82 */ /* 0x001e220000000800 */
[----:B------:R-:W-:Y:S01]  /*bfc0*/  ULDC.64 UR14, c[0x0][0xba0] ;  /* 0x0002e800000e7ab9 */ /* 0x000fe20000000a00 */
[----:B------:R-:W-:Y:S01]  /*bfd0*/  R2UR UR16, R221 ;  /* 0x00000000dd1072ca */ /* 0x000fe200000e0000 */
[----:B------:R-:W-:Y:S01]  /*bfe0*/  UIMAD UR7, UR10, UR14, URZ ;  /* 0x0000000e0a0772a4 */ /* 0x000fe2000f8e023f */
[----:B------:R-:W-:Y:S01]  /*bff0*/  IMAD R2, R219, 0x20, R223 ;  /* 0x00000020db027824 */ /* 0x000fe200078e02df */
[----:B------:R-:W-:Y:S01]  /*c000*/  UIMAD.WIDE.U32 UR8, UR4, UR14, URZ ;  /* 0x0000000e040872a5 */ /* 0x000fe2000f8e003f */
[----:B------:R-:W-:Y:S01]  /*c010*/  BSSY B1, `(.L_x_5705) ;  /* 0x0000044000017945 */ /* 0x000fe20003800000 */
[----:B------:R-:W-:Y:S01]  /*c020*/  UIMAD UR7, UR4, UR15, UR7 ;  /* 0x0000000f040772a4 */ /* 0x000fe2000f8e0207 */
[----:B------:R-:W-:Y:S01]  /*c030*/  VIADD R6, R2, UR61 ;  /* 0x0000003d02067c36 */ /* 0x000fe20008000000 */
[----:B------:R-:W-:Y:S01]  /*c040*/  SHF.R.S32.HI R18, RZ, 0x1f, R218 ;  /* 0x0000001fff127819 */ /* 0x000fe200000114da */
[----:B------:R-:W-:Y:S01]  /*c050*/  ULDC.64 UR14, c[0x0][0xbe8] ;  /* 0x0002fa00000e7ab9 */ /* 0x000fe20000000a00 */
[----:B------:R-:W-:Y:S01]  /*c060*/  UIADD3 UR9, UR9, UR7, URZ ;  /* 0x0000000709097290 */ /* 0x000fe2000fffe03f */
[----:B------:R-:W-:Y:S01]  /*c070*/  @P0 IMAD.HI.U32 R2, R6, R11, RZ ;  /* 0x0000000b06020227 */ /* 0x000fe200078e00ff */
[----:B------:R-:W-:Y:S01]  /*c080*/  UIMAD UR4, UR11, UR14, URZ ;  /* 0x0000000e0b0472a4 */ /* 0x000fe2000f8e023f */
[----:B------:R-:W-:Y:S01]  /*c090*/  SHF.R.S32.HI R19, RZ, 0x1f, R216 ;  /* 0x0000001fff137819 */ /* 0x000fe200000114d8 */
[----:B------:R-:W-:Y:S01]  /*c0a0*/  UIMAD.WIDE.U32 UR8, UR16, UR14, UR8 ;  /* 0x0000000e100872a5 */ /* 0x000fe2000f8e0008 */
[----:B------:R-:W-:Y:S01]  /*c0b0*/  IMAD.MOV.U32 R5, RZ, RZ, R6 ;  /* 0x000000ffff057224 */ /* 0x000fe200078e0006 */
[----:B------:R-:W-:Y:S01]  /*c0c0*/  UIMAD UR4, UR16, UR15, UR4 ;  /* 0x0000000f100472a4 */ /* 0x000fe2000f8e0204 */
[----:B------:R-:W-:Y:S01]  /*c0d0*/  SHF.R.S32.HI R20, RZ, 0x1f, R217 ;  /* 0x0000001fff147819 */ /* 0x000fe200000114d9 */
[----:B------:R-:W-:Y:S01]  /*c0e0*/  ULDC.64 UR10, c[0x0][0xbf0] ;  /* 0x0002fc00000a7ab9 */ /* 0x000fe20000000a00 */
[----:B------:R-:W-:Y:S01]  /*c0f0*/  SHF.R.S32.HI R21, RZ, 0x1f, R200 ;  /* 0x0000001fff157819 */ /* 0x000fe200000114c8 */
[----:B------:R-:W-:-:S02]  /*c100*/  UIADD3 UR9, UR9, UR4, URZ ;  /* 0x0000000409097290 */ /* 0x000fc4000fffe03f */
[----:B------:R-:W-:Y:S01]  /*c110*/  UIMAD UR4, UR13, UR10, URZ ;  /* 0x0000000a0d0472a4 */ /* 0x000fe2000f8e023f */
[----:B0-----:R-:W-:Y:S01]  /*c120*/  @P0 SHF.R.U32.HI R5, RZ, R3, R2 ;  /* 0x00000003ff050219 */ /* 0x001fe20000011602 */
        /* <DEDUP_REMOVED lines=50> */
.L_x_5706:
[----:B------:R-:W-:Y:S05]  /*c450*/  BSYNC B1 ;  /* 0x0000000000017941 */ /* 0x000fea0003800000 */
.L_x_5705:
        /* <DEDUP_REMOVED lines=21> */
.L_x_5708:
[----:B------:R-:W-:Y:S05]  /*c5b0*/  BSYNC B1 ;  /* 0x0000000000017941 */ /* 0x000fea0003800000 */
.L_x_5707:
        /* <DEDUP_REMOVED lines=21> */
.L_x_5710:
[----:B------:R-:W-:Y:S05]  /*c710*/  BSYNC B1 ;  /* 0x0000000000017941 */ /* 0x000fea0003800000 */
.L_x_5709:
[----:B------:R-:W-:Y:S01]  /*c720*/  IADD3 R0, R6, 0x60, RZ ;  /* 0x0000006006007810 */ /* 0x000fe20007ffe0ff */
[----:B0-23--:R-:W0:Y:S03]  /*c730*/  SHFL.IDX PT, R5, R5, 0x3, 0x181f ;  /* 0x00781f0005057f89 */ /* 0x00de2600000e0000 */
        /* <DEDUP_REMOVED lines=20> */
.L_x_5701:
[----:B------:R-:W-:Y:S05]  /*c880*/  BSYNC B0 ;  /* 0x0000000000007941 */ /* 0x000fea0003800000 */
.L_x_5692:
[----:B------:R-:W-:Y:S02]  /*c890*/  ULDC UR4, c[0x0][0xd3c] ;  /* 0x00034f0000047ab9 */ /* 0x000fe40000000800 */
[----:B------:R-:W-:-:S13]  /*c8a0*/  ISETP.GE.AND P0, PT, R7, UR4, PT ;  /* 0x0000000407007c0c */ /* 0x000fda000bf06270 */
[----:B------:R-:W-:Y:S05]  /*c8b0*/  @!P0 BRA `(.L_x_5711) ;  /* 0xffffff4400508947 */ /* 0x000fea000383ffff */
[----:B------:R-:W-:Y:S05]  /*c8c0*/  EXIT ;  /* 0x000000000000794d */ /* 0x000fea0003800000 */
.L_x_5649:
        /* <DEDUP_REMOVED lines=16> */
.L_x_5712:
        /* <DEDUP_REMOVED lines=40> */
.L_x_5718:
        /* <DEDUP_REMOVED lines=12> */
.L_x_5717:
[----:B------:R-:W-:Y:S05]  /*cd10*/  BSYNC B0 ;  /* 0x0000000000007941 */ /* 0x000fea0003800000 */
.L_x_5716:
        /* <DEDUP_REMOVED lines=20> */
.L_x_5714:
        /* <DEDUP_REMOVED lines=20> */
.L_x_5719:
        /* <DEDUP_REMOVED lines=45> */
[----:B------:R-:W-:Y:S01]  /*d270*/  @!P1 IMAD.IADD R3, R3, 0x1, -R8 ;  /* 0x0000000103039824 */ /* 0x000fe200078e0a08 */
[----:B------:R-:W-:Y:S02]  /*d280*/  @!P1 IADD3 R2, R2, 0x1, RZ ;  /* 0x0000000102029810 */ /* 0x000fe40007ffe0ff */
        /* <DEDUP_REMOVED lines=12> */
.L_x_5715:
[----:B------:R-:W-:Y:S01]  /*d350*/  ULDC UR4, c[0x0][0xd3c] ;  /* 0x00034f0000047ab9 */ /* 0x000fe20000000800 */
[----:B------:R-:W-:Y:S02]  /*d360*/  IMAD.MOV.U32 R17, RZ, RZ, RZ ;  /* 0x000000ffff117224 */ /* 0x000fe400078e00ff */
[----:B------:R-:W-:Y:S02]  /*d370*/  IMAD.U32 R16, RZ, RZ, UR6 ;  /* 0x00000006ff107e24 */ /* 0x000fe4000f8e00ff */
[----:B------:R-:W-:Y:S02]  /*d380*/  IMAD.MOV.U32 R18, RZ, RZ, RZ ;  /* 0x000000ffff127224 */ /* 0x000fe400078e00ff */
[----:B------:R-:W-:-:S07]  /*d390*/  IMAD.U32 R19, RZ, RZ, UR4 ;  /* 0x00000004ff137e24 */ /* 0x000fce000f8e00ff */
.L_x_5720:
[----:B------:R-:W-:-:S13]  /*d3a0*/  ISETP.NE.AND P0, PT, R5, RZ, PT ;  /* 0x000000ff0500720c */ /* 0x000fda0003f05270 */
[----:B------:R-:W0:Y:S01]  /*d3b0*/  @!P0 S2R R3, SR_CgaCtaId ;  /* 0x0000000000038919 */ /* 0x000e220000008800 */
[----:B------:R-:W-:-:S04]  /*d3c0*/  @!P0 MOV R0, 0x400 ;  /* 0x0000040000008802 */ /* 0x000fc80000000f00 */
[----:B0-----:R-:W-:-:S05]  /*d3d0*/  @!P0 LEA R0, R3, R0, 0x18 ;  /* 0x0000000003008211 */ /* 0x001fca00078ec0ff */
[----:B------:R0:W-:Y:S01]  /*d3e0*/  @!P0 STS.128 [R0+0x324d0], R16 ;  /* 0x0324d01000008388 */ /* 0x0001e20000000c00 */
[----:B------:R-:W-:Y:S06]  /*d3f0*/  BAR.ARV 0x5, 0x180 ;  /* 0x0146000000007b1d */ /* 0x000fec0000002000 */
.L_x_5713:
[----:B------:R2:W-:Y:S01]  /*d400*/  STL [R1+0x1c], RZ ;  /* 0x00001cff01007387 */ /* 0x0005e20000100800 */
[----:B------:R-:W-:Y:S01]  /*d410*/  ULDC UR4, c[0x0][0xd3c] ;  /* 0x00034f0000047ab9 */ /* 0x000fe20000000800 */
[----:B------:R-:W-:Y:S01]  /*d420*/  IMAD.MOV.U32 R27, RZ, RZ, 0x1 ;  /* 0x00000001ff1b7424 */ /* 0x000fe200078e00ff */
[----:B-1----:R-:W-:Y:S01]  /*d430*/  ISETP.GE.AND P0, PT, R19, UR4, PT ;  /* 0x0000000413007c0c */ /* 0x002fe2000bf06270 */
[----:B------:R-:W-:-:S12]  /*d440*/  IMAD.MOV.U32 R24, RZ, RZ, RZ ;  /* 0x000000ffff187224 */ /* 0x000fd800078e00ff */
[----:B--2---:R-:W-:Y:S05]  /*d450*/  @P0 BRA `(.L_x_5721) ;  /* 0x00000054001c0947 */ /* 0x004fea0003800000 */
[----:B0-----:R-:W2:Y:S01]  /*d460*/  LDL R0, [R1+0x24] ;  /* 0x0000240001007983 */ /* 0x001ea20000100800 */
        /* <DEDUP_REMOVED lines=11> */
[----:B------:R-:W-:Y:S02]  /*d520*/  LOP3.LUT R3, R2, 0x38, R5, 0x78, !PT ;  /* 0x0000003802037812 */ /* 0x000fe400078e7805 */
[----:B------:R-:W-:Y:S01]  /*d530*/  SHF.L.U32 R2, R5, 0x4, RZ ;  /* 0x0000000405027819 */ /* 0x000fe200000006ff */
[----:B------:R-:W-:Y:S01]  /*d540*/  ULOP3.LUT UR38, UR4, 0x2, URZ, 0xfc, !UPT ;  /* 0x0000000204267892 */ /* 0x000fe2000f8efc3f */
[----:B------:R-:W-:Y:S02]  /*d550*/  SHF.R.U32.HI R5, RZ, 0x3, R4 ;  /* 0x00000003ff057819 */ /* 0x000fe40000011604 */
[----:B------:R-:W-:Y:S01]  /*d560*/  UMOV UR4, 0x400 ;  /* 0x0000040000047882 */ /* 0x000fe20000000000 */
[----:B------:R-:W-:Y:S01]  /*d570*/  LOP3.LUT R30, R3, 0x200, R0, 0xf8, !PT ;  /* 0x00000200031e7812 */ /* 0x000fe200078ef800 */
[----:B0-----:R-:W-:Y:S01]  /*d580*/  ULEA UR4, UR5, UR4, 0x18 ;  /* 0x0000000405047291 */ /* 0x001fe2000f8ec03f */
[----:B------:R-:W-:Y:S02]  /*d590*/  LOP3.LUT R4, R0, 0x38, RZ, 0xc0, !PT ;  /* 0x0000003800047812 */ /* 0x000fe400078ec0ff */
[----:B------:R-:W-:-:S02]  /*d5a0*/  LOP3.LUT R0, R5, 0x70, R2, 0xf8, !PT ;  /* 0x0000007005007812 */ /* 0x000fc400078ef802 */
[C---:B------:R-:W-:Y:S01]  /*d5b0*/  LOP3.LUT R3, R4.reuse, 0x40, RZ, 0xfc, !PT ;  /* 0x0000004004037812 */ /* 0x040fe200078efcff */
[----:B------:R-:W-:Y:S01]  /*d5c0*/  IMAD.U32 R22, RZ, RZ, UR4 ;  /* 0x00000004ff167e24 */ /* 0x000fe2000f8e00ff */
[C---:B------:R-:W-:Y:S02]  /*d5d0*/  LOP3.LUT R2, R4.reuse, 0x80, RZ, 0xfc, !PT ;  /* 0x0000008004027812 */ /* 0x040fe400078efcff */
[----:B------:R-:W-:Y:S01]  /*d5e0*/  LOP3.LUT R0, R4, 0xc0, RZ, 0xfc, !PT ;  /* 0x000000c004007812 */ /* 0x000fe200078efcff */
[----:B---3--:R-:W-:-:S07]  /*d5f0*/  IMAD R26, R30, 0x2, R22 ;  /* 0x000000021e1a7824 */ /* 0x008fce00078e0216 */
.L_x_5788:
[----:B0-----:R-:W0:Y:S02]  /*d600*/  LDC.64 R34, c[0x0][0xd88] ;  /* 0x00036200ff227b82 */ /* 0x001e240000000a00 */
[----:B0-----:R-:W-:-:S06]  /*d610*/  IMAD.WIDE R34, R19, 0x4, R34 ;  /* 0x0000000413227825 */ /* 0x001fcc00078e0222 */
[----:B--2---:R0:W2:Y:S01]  /*d620*/  LDG.E R34, desc[UR36][R34.64] ;  /* 0x0000002422227981 */ /* 0x0040a2000c1e1900 */
[----:B------:R-:W-:Y:S05]  /*d630*/  YIELD ;  /* 0x0000000000007946 */ /* 0x000fea0003800000 */
[----:B------:R-:W-:Y:S01]  /*d640*/  ULDC.64 UR4, c[0x0][0xb20] ;  /* 0x0002c80000047ab9 */ /* 0x000fe20000000a00 */
[----:B------:R-:W-:Y:S01]  /*d650*/  IMAD.MOV.U32 R32, RZ, RZ, RZ ;  /* 0x000000ffff207224 */ /* 0x000fe200078e00ff */
[----:B------:R-:W-:Y:S01]  /*d660*/  ISETP.NE.U32.AND P0, PT, RZ, UR4, PT ;  /* 0x00000004ff007c0c */ /* 0x000fe2000bf05070 */
[----:B------:R-:W-:-:S03]  /*d670*/  ULDC.64 UR6, c[0x0][0xb10] ;  /* 0x0002c40000067ab9 */ /* 0x000fc60000000a00 */
        /* <DEDUP_REMOVED lines=40> */
.L_x_5722:
        /* <DEDUP_REMOVED lines=9> */
.L_x_5723:
        /* <DEDUP_REMOVED lines=9> */
.L_x_5724:
[----:B------:R-:W3:Y:S01]  /*da20*/  LDL R4, [R1+0x4] ;  /* 0x0000040001047983 */ /* 0x000ee20000100800 */
[----:B012---:R-:W0:Y:S01]  /*da30*/  LDC R0, c[0x0][0x448] ;  /* 0x00011200ff007b82 */ /* 0x007e220000000800 */
[----:B-----5:R-:W-:Y:S01]  /*da40*/  IMAD.IADD R25, R25, 0x1, -R32 ;  /* 0x0000000119197824 */ /* 0x020fe200078e0a20 */
[----:B------:R-:W-:Y:S01]  /*da50*/  LOP3.LUT R23, R23, 0xfffeffff, RZ, 0xc0, !PT ;  /* 0xfffeffff17177812 */ /* 0x000fe200078ec0ff */
[----:B------:R-:W-:Y:S01]  /*da60*/  BSSY B7, `(.L_x_5725) ;  /* 0x0000424000077945 */ /* 0x000fe20003800000 */
[----:B0-----:R-:W-:Y:S02]  /*da70*/  ISETP.NE.AND P0, PT, R0, 0x1, PT ;  /* 0x000000010000780c */ /* 0x001fe40003f05270 */
[----:B------:R-:W-:-:S05]  /*da80*/  SHF.L.U32 R0, R17, 0x7, RZ ;  /* 0x0000000711007819 */ /* 0x000fca00000006ff */
[----:B------:R-:W-:-:S06]  /*da90*/  VIADD R0, R0, 0x7f ;  /* 0x0000007f00007836 */ /* 0x000fcc0000000000 */
        /* <DEDUP_REMOVED lines=35> */
.L_x_5726:
        /* <DEDUP_REMOVED lines=20> */
.L_x_5729:
[----:B------:R-:W-:Y:S05]  /*de10*/  BSYNC B6 ;  /* 0x0000000000067941 */ /* 0x000fea0003800000 */
.L_x_5728:
        /* <DEDUP_REMOVED lines=20> */
.L_x_5732:
        /* <DEDUP_REMOVED lines=15> */
.L_x_5731:
[----:B------:R-:W-:Y:S05]  /*e050*/  BSYNC B6 ;  /* 0x0000000000067941 */ /* 0x000fea0003800000 */
.L_x_5730:
[----:B------:R-:W2:Y:S01]  /*e060*/  LDL R20, [R1+0xc] ;  /* 0x00000c0001147983 */ /* 0x000ea20000100800 */
[----:B------:R-:W-:Y:S01]  /*e070*/  ULDC.64 UR4, c[0x0][0xaf0] ;  /* 0x0002bc0000047ab9 */ /* 0x000fe20000000a00 */
[----:B------:R-:W0:Y:S01]  /*e080*/  LDC R10, c[0x0][0x430] ;  /* 0x00010c00ff0a7b82 */ /* 0x000e220000000800 */
[----:B------:R-:W-:Y:S01]  /*e090*/  ISETP.NE.U32.AND P0, PT, RZ, UR4, PT ;  /* 0x00000004ff007c0c */ /* 0x000fe2000bf05070 */
[----:B------:R-:W1:Y:S03]  /*e0a0*/  S2R R21, SR_TID.X ;  /* 0x0000000000157919 */ /* 0x000e660000002100 */
[----:B------:R-:W-:-:S13]  /*e0b0*/  ISETP.NE.AND.EX P0, PT, RZ, UR5, PT, P0 ;  /* 0x00000005ff007c0c */ /* 0x000fda000bf05300 */
[----:B------:R-:W-:Y:S01]  /*e0c0*/  @P0 IADD3 R2, P1, R28, UR4, RZ ;  /* 0x000000041c020c10 */ /* 0x000fe2000ff3e0ff */
[----:B------:R-:W-:Y:S01]  /*e0d0*/  ULDC UR4, c[0x0][0x320] ;  /* 0x0000c80000047ab9 */ /* 0x000fe20000000800 */
[----:B------:R-:W-:Y:S02]  /*e0e0*/  LOP3.LUT R23, R23, 0xffffffef, RZ, 0xc0, !PT ;  /* 0xffffffef17177812 */ /* 0x000fe400078ec0ff */
[----:B------:R-:W-:-:S05]  /*e0f0*/  @P0 IADD3.X R3, R31, UR5, RZ, P1, !PT ;  /* 0x000000051f030c10 */ /* 0x000fca0008ffe4ff */
[----:B------:R3:W5:Y:S01]  /*e100*/  @P0 LDG.E R29, desc[UR36][R2.64] ;  /* 0x00000024021d0981 */ /* 0x000762000c1e1900 */
[----:B------:R-:W-:Y:S01]  /*e110*/  UMOV UR5, 0xffffffff ;  /* 0xffffffff00057882 */ /* 0x000fe20000000000 */
        /* <DEDUP_REMOVED lines=16> */
[----:B--2---:R-:W-:Y:S01]  /*e220*/  VIADD R0, R20, 0xffffffff ;  /* 0xffffffff14007836 */ /* 0x004fe20000000000 */
[----:B0--3--:R-:W-:Y:S06]  /*e230*/  BRA.DIV UR5, `(.L_x_5733) ;  /* 0x0000004e05547947 */ /* 0x009fec000b800000 */
.L_x_5806:
        /* <DEDUP_REMOVED lines=24> */
[----:B------:R-:W-:Y:S01]  /*e3c0*/  @!P0 IMAD R7, R29, R7, R2 ;  /* 0x000000071d078224 */ /* 0x000fe200078e0202 */
[----:B------:R-:W-:-:S05]  /*e3d0*/  @!P0 MOV R2, R8 ;  /* 0x0000000800028202 */ /* 0x000fca0000000f00 */
[----:B------:R-:W-:-:S04]  /*e3e0*/  @!P0 IMAD.WIDE.U32 R2, R29, R6, R2 ;  /* 0x000000061d028225 */ /* 0x000fc800078e0002 */
[----:B------:R-:W-:Y:S01]  /*e3f0*/  @!P0 IMAD.IADD R7, R3, 0x1, R7 ;  /* 0x0000000103078824 */ /* 0x000fe200078e0207 */
[----:B-1----:R-:W-:-:S04]  /*e400*/  @!P0 LEA R4, P1, R2, R4, 0x2 ;  /* 0x0000000402048211 */ /* 0x002fc800078210ff */
[----:B------:R-:W-:Y:S01]  /*e410*/  @!P0 LEA.HI.X R5, R2, R5, R7, 0x2, P1 ;  /* 0x0000000502058211 */ /* 0x000fe200008f1407 */
[----:B------:R-:W-:Y:S01]  /*e420*/  IMAD.MOV R2, RZ, RZ, -R8 ;  /* 0x000000ffff027224 */ /* 0x000fe200078e0a08 */
[----:B------:R-:W-:-:S03]  /*e430*/  SEL R3, RZ, 0x1, P2 ;  /* 0x00000001ff037807 */ /* 0x000fc60001000000 */
[----:B------:R-:W-:Y:S01]  /*e440*/  IMAD R37, R10, R2, R37 ;  /* 0x000000020a257224 */ /* 0x000fe200078e0225 */
[----:B------:R0:W5:Y:S01]  /*e450*/  @!P0 LDG.E R36, desc[UR36][R4.64] ;  /* 0x0000002404248981 */ /* 0x000162000c1e1900 */
[----:B------:R-:W-:Y:S01]  /*e460*/  IMAD.U32 R2, RZ, RZ, UR38 ;  /* 0x00000026ff027e24 */ /* 0x000fe2000f8e00ff */
[----:B------:R-:W-:Y:S02]  /*e470*/  ISETP.GT.U32.AND P1, PT, R9, 0x5f, PT ;  /* 0x0000005f0900780c */ /* 0x000fe40003f24070 */
[----:B------:R0:W-:Y:S01]  /*e480*/  STL [R1+0x20], R3 ;  /* 0x0000200301007387 */ /* 0x0001e20000100800 */
[----:B------:R-:W-:Y:S02]  /*e490*/  LOP3.LUT R23, R23, 0xfffffbff, RZ, 0xc0, !PT ;  /* 0xfffffbff17177812 */ /* 0x000fe400078ec0ff */
[----:B------:R-:W-:Y:S02]  /*e4a0*/  ISETP.NE.AND P0, PT, R2, 0x3, PT ;  /* 0x000000030200780c */ /* 0x000fe40003f05270 */
[----:B------:R-:W-:-:S11]  /*e4b0*/  SHF.R.S32.HI R28, RZ, 0x1f, R18 ;  /* 0x0000001fff1c7819 */ /* 0x000fd60000011412 */
[----:B------:R-:W-:-:S04]  /*e4c0*/  @P0 LOP3.LUT R23, R23, 0x400, RZ, 0xfc, !PT ;  /* 0x0000040017170812 */ /* 0x000fc800078efcff */
[----:B------:R-:W-:-:S04]  /*e4d0*/  LOP3.LUT R23, R23, 0xffffffdf, RZ, 0xc0, !PT ;  /* 0xffffffdf17177812 */ /* 0x000fc800078ec0ff */
[----:B------:R-:W-:Y:S01]  /*e4e0*/  @P1 LOP3.LUT R23, R23, 0x20, RZ, 0xfc, !PT ;  /* 0x0000002017171812 */ /* 0x000fe200078efcff */
[----:B0-----:R-:W-:Y:S06]  /*e4f0*/  @!P0 BRA `(.L_x_5734) ;  /* 0x0000000000048947 */ /* 0x001fec0003800000 */
[----:B------:R-:W-:Y:S01]  /*e500*/  BPT.TRAP 0x1 ;  /* 0x000000040000795c */ /* 0x000fe20000300000 */
.L_x_5734:
[----:B------:R-:W-:Y:S01]  /*e510*/  IMAD R31, R0, -0x60, R25 ;  /* 0xffffffa0001f7824 */ /* 0x000fe200078e0219 */
[----:B------:R-:W-:Y:S01]  /*e520*/  SHF.L.U32 R0, R27, 0x1f, RZ ;  /* 0x0000001f1b007819 */ /* 0x000fe200000006ff */
[----:B------:R-:W-:Y:S01]  /*e530*/  IMAD R25, R24, 0x8, R22 ;  /* 0x0000000818197824 */ /* 0x000fe200078e0216 */
[----:B------:R-:W-:Y:S03]  /*e540*/  BSSY B0, `(.L_x_5735) ;  /* 0x0000003000007945 */ /* 0x000fe60003800000 */
[----:B------:R-:W0:Y:S02]  /*e550*/  SYNCS.PHASECHK.TRANS64.TRYWAIT P0, [R25+URZ+0x32440], R0 ;  /* 0x03244000190075a7 */ /* 0x000e24000800017f */
[----:B0-----:R-:W-:Y:S05]  /*e560*/  @!P0 BRA `(.L_x_5736) ;  /* 0x0000004800bc8947 */ /* 0x001fea0003800000 */
.L_x_5807:
[----:B------:R-:W-:Y:S05]  /*e570*/  BSYNC B0 ;  /* 0x0000000000007941 */ /* 0x000fea0003800000 */
.L_x_5735:
        /* <DEDUP_REMOVED lines=89> */
.L_x_5821:
        /* <DEDUP_REMOVED lines=10> */
.L_x_5738:
        /* <DEDUP_REMOVED lines=10> */
.L_x_5739:
[----:B------:R1:W5:Y:S01]  /*ec50*/  LDL.LU R0, [R1+0x8] ;  /* 0x0000080001007983 */ /* 0x0003620000300800 */
[----:B------:R-:W-:Y:S01]  /*ec60*/  LOP3.LUT P0, RZ, R23, 0x40, RZ, 0xc0, !PT ;  /* 0x0000004017ff7812 */ /* 0x000fe2000780c0ff */
[----:B------:R1:W-:-:S12]  /*ec70*/  SYNCS.ARRIVE.TRANS64.A1T0 RZ, [R25+URZ+0x32430], RZ ;  /* 0x032430ff19ff79a7 */ /* 0x0003d8000810003f */
[----:B------:R-:W-:Y:S05]  /*ec80*/  WARPSYNC.ALL ;  /* 0x0000000000007948 */ /* 0x000fea0003800000 */
[----:B0-----:R-:W-:Y:S01]  /*ec90*/  SEL R2, R34, RZ, !P0 ;  /* 0x000000ff22027207 */ /* 0x001fe20004000000 */
[----:B------:R-:W-:Y:S04]  /*eca0*/  BSSY B6, `(.L_x_5740) ;  /* 0x000001a000067945 */ /* 0x000fe80003800000 */
[----:B------:R0:W-:Y:S01]  /*ecb0*/  STL [R1], R2 ;  /* 0x0000000201007387 */ /* 0x0001e20000100800 */
[----:B------:R-:W-:Y:S01]  /*ecc0*/  BAR.SYNC.DEFER_BLOCKING 0x8, 0x180 ;  /* 0x0206000000007b1d */ /* 0x000fe20000010000 */
        /* <DEDUP_REMOVED lines=23> */
.L_x_5741:
[----:B------:R-:W-:Y:S05]  /*ee40*/  BSYNC B6 ;  /* 0x0000000000067941 */ /* 0x000fea0003800000 */
.L_x_5740:
[----:B------:R-:W2:Y:S01]  /*ee50*/  LDL R4, [R1+0x8] ;  /* 0x0000080001047983 */ /* 0x000ea20000100800 */
[----:B0-----:R-:W0:Y:S01]  /*ee60*/  S2R R2, SR_TID.X ;  /* 0x0000000000027919 */ /* 0x001e220000002100 */
[----:B------:R-:W-:Y:S01]  /*ee70*/  IMAD.MOV.U32 R21, RZ, RZ, R34 ;  /* 0x000000ffff157224 */ /* 0x000fe200078e0022 */
[----:B------:R-:W-:Y:S01]  /*ee80*/  ULDC.64 UR4, c[0x0][0x298] ;  /* 0x0000a60000047ab9 */ /* 0x000fe20000000a00 */
[----:B------:R-:W3:Y:S01]  /*ee90*/  LDC R5, c[0x0][0x448] ;  /* 0x00011200ff057b82 */ /* 0x000ee20000000800 */
[----:B------:R-:W4:Y:S01]  /*eea0*/  LDL R20, [R1] ;  /* 0x0000000001147983 */ /* 0x000f220000100800 */
[----:B------:R-:W5:Y:S01]  /*eeb0*/  S2R R34, SR_TID.X ;  /* 0x0000000000227919 */ /* 0x000f620000002100 */
[----:B0-----:R-:W-:-:S04]  /*eec0*/  LOP3.LUT R2, R2, 0x7f, RZ, 0xc0, !PT ;  /* 0x0000007f02027812 */ /* 0x001fc800078ec0ff */
[----:B------:R-:W-:Y:S02]  /*eed0*/  SHF.R.U32.HI R0, RZ, 0x3, R2 ;  /* 0x00000003ff007819 */ /* 0x000fe40000011602 */
[----:B------:R-:W0:Y:S02]  /*eee0*/  LDC R2, c[0x0][0x448] ;  /* 0x00011200ff027b82 */ /* 0x000e240000000800 */
[----:B0-----:R-:W-:Y:S01]  /*eef0*/  ISETP.NE.AND P6, PT, R2, 0x1, PT ;  /* 0x000000010200780c */ /* 0x001fe20003fc5270 */
[----:B-----5:R-:W-:-:S12]  /*ef00*/  IMAD.SHL.U32 R34, R34, 0x10, RZ ;  /* 0x0000001022227824 */ /* 0x020fd800078e00ff */
[----:B------:R-:W0:Y:S08]  /*ef10*/  @P6 LDC R3, c[0x0][0x44c] ;  /* 0x00011300ff036b82 */ /* 0x000e300000000800 */
[----:B------:R-:W5:Y:S01]  /*ef20*/  @P6 LDC R2, c[0x0][0x450] ;  /* 0x00011400ff026b82 */ /* 0x000f620000000800 */
[----:B------:R-:W-:-:S05]  /*ef30*/  LOP3.LUT R34, R0, 0x70, R34, 0xf8, !PT ;  /* 0x0000007000227812 */ /* 0x000fca00078ef822 */
[----:B------:R-:W-:-:S04]  /*ef40*/  IMAD R34, R17, 0x80, R34 ;  /* 0x0000008011227824 */ /* 0x000fc800078e0222 */
[----:B------:R-:W-:Y:S02]  /*ef50*/  IMAD.MOV.U32 R0, RZ, RZ, R34 ;  /* 0x000000ffff007224 */ /* 0x000fe400078e0022 */
[----:B0-----:R-:W-:-:S05]  /*ef60*/  @P6 IMAD.HI.U32 R3, R34, R3, RZ ;  /* 0x0000000322036227 */ /* 0x001fca00078e00ff */
[----:B-----5:R-:W-:Y:S01]  /*ef70*/  @P6 SHF.R.U32.HI R0, RZ, R2, R3 ;  /* 0x00000002ff006219 */ /* 0x020fe20000011603 */
[----:B------:R-:W-:Y:S01]  /*ef80*/  IMAD.WIDE.U32 R2, R35, UR4, RZ ;  /* 0x0000000423027c25 */ /* 0x000fe2000f8e00ff */
[----:B------:R-:W0:Y:S03]  /*ef90*/  S2R R6, SR_TID.X ;  /* 0x0000000000067919 */ /* 0x000e260000002100 */
        /* <DEDUP_REMOVED lines=10> */
[----:B----4-:R-:W-:-:S04]  /*f040*/  IMAD.WIDE.U32 R2, R20, UR4, R2 ;  /* 0x0000000414027c25 */ /* 0x010fc8000f8e0002 */
[----:B------:R-:W-:Y:S01]  /*f050*/  IMAD R4, R20, UR5, R4 ;  /* 0x0000000514047c24 */ /* 0x000fe2000f8e0204 */
[----:B------:R-:W-:-:S04]  /*f060*/  ULDC.64 UR4, c[0x0][0x2d0] ;  /* 0x0000b40000047ab9 */ /* 0x000fc80000000a00 */
[----:B------:R-:W-:Y:S02]  /*f070*/  IADD3 R3, R3, R4, RZ ;  /* 0x0000000403037210 */ /* 0x000fe40007ffe0ff */
[----:B------:R-:W-:-:S05]  /*f080*/  SHF.R.S32.HI R4, RZ, 0x1f, R0 ;  /* 0x0000001fff047819 */ /* 0x000fca0000011400 */
[----:B------:R-:W-:Y:S02]  /*f090*/  IMAD R4, R4, UR4, RZ ;  /* 0x0000000404047c24 */ /* 0x000fe4000f8e02ff */
[----:B------:R-:W-:-:S04]  /*f0a0*/  IMAD.WIDE.U32 R2, R0, UR4, R2 ;  /* 0x0000000400027c25 */ /* 0x000fc8000f8e0002 */
[----:B------:R-:W-:Y:S01]  /*f0b0*/  IMAD R4, R0, UR5, R4 ;  /* 0x0000000500047c24 */ /* 0x000fe2000f8e0204 */
[----:B------:R-:W-:Y:S01]  /*f0c0*/  ULDC.64 UR4, c[0x0][0x2c8] ;  /* 0x0000b20000047ab9 */ /* 0x000fe20000000a00 */
[----:B------:R-:W-:-:S04]  /*f0d0*/  IMAD.MOV R0, RZ, RZ, -R0 ;  /* 0x000000ffff007224 */ /* 0x000fc800078e0a00 */
[----:B---3--:R-:W-:Y:S02]  /*f0e0*/  IMAD R0, R5, R0, R34 ;  /* 0x0000000005007224 */ /* 0x008fe400078e0222 */
[----:B------:R-:W-:-:S03]  /*f0f0*/  IMAD.IADD R3, R3, 0x1, R4 ;  /* 0x0000000103037824 */ /* 0x000fc600078e0204 */
[----:B------:R-:W-:Y:S01]  /*f100*/  SHF.R.S32.HI R4, RZ, 0x1f, R0 ;  /* 0x0000001fff047819 */ /* 0x000fe20000011400 */
[----:B------:R-:W-:-:S04]  /*f110*/  IMAD.WIDE.U32 R2, R0, UR4, R2 ;  /* 0x0000000400027c25 */ /* 0x000fc8000f8e0002 */
[----:B------:R-:W-:-:S04]  /*f120*/  IMAD R4, R4, UR4, RZ ;  /* 0x0000000404047c24 */ /* 0x000fc8000f8e02ff */
[----:B------:R-:W-:Y:S01]  /*f130*/  IMAD R4, R0, UR5, R4 ;  /* 0x0000000500047c24 */ /* 0x000fe2000f8e0204 */
[----:B------:R-:W-:Y:S01]  /*f140*/  ULDC.64 UR4, c[0x0][0x280] ;  /* 0x0000a00000047ab9 */ /* 0x000fe20000000a00 */
[----:B0-----:R-:W-:Y:S01]  /*f150*/  IMAD.SHL.U32 R20, R6, 0x8, RZ ;  /* 0x0000000806147824 */ /* 0x001fe200078e00ff */
[----:B------:R-:W-:Y:S01]  /*f160*/  LEA R0, P0, R2, UR4, 0x1 ;  /* 0x0000000402007c11 */ /* 0x000fe2000f8008ff */
[----:B------:R-:W-:Y:S01]  /*f170*/  IMAD.IADD R4, R3, 0x1, R4 ;  /* 0x0000000103047824 */ /* 0x000fe200078e0204 */
[----:B------:R-:W-:Y:S02]  /*f180*/  ULDC UR4, c[0x0][0x2b8] ;  /* 0x0000ae0000047ab9 */ /* 0x000fe40000000800 */
[----:B------:R-:W-:Y:S02]  /*f190*/  LOP3.LUT R20, R20, 0x38, RZ, 0xc0, !PT ;  /* 0x0000003814147812 */ /* 0x000fe400078ec0ff */
[----:B------:R-:W-:Y:S01]  /*f1a0*/  LEA.HI.X R4, R2, UR5, R4, 0x1, P0 ;  /* 0x0000000502047c11 */ /* 0x000fe200080f0c04 */
[----:B------:R-:W-:Y:S01]  /*f1b0*/  UMOV UR5, 0xffffffff ;  /* 0xffffffff00057882 */ /* 0x000fe20000000000 */
[----:B------:R-:W-:-:S02]  /*f1c0*/  LOP3.LUT R21, R6, 0x7f, RZ, 0xc0, !PT ;  /* 0x0000007f06157812 */ /* 0x000fc400078ec0ff */
[----:B------:R-:W-:Y:S02]  /*f1d0*/  ISETP.GE.AND P0, PT, R20, UR4, PT ;  /* 0x0000000414007c0c */ /* 0x000fe4000bf06270 */
[----:B------:R-:W-:Y:S01]  /*f1e0*/  SHF.R.U32.HI R21, RZ, 0x3, R21 ;  /* 0x00000003ff157819 */ /* 0x000fe20000011615 */
[----:B------:R-:W-:Y:S10]  /*f1f0*/  BRA.DIV UR5, `(.L_x_5742) ;  /* 0x0000004605ac7947 */ /* 0x000ff4000b800000 */
[----:B------:R-:W2:Y:S01]  /*f200*/  LDL.LU R2, [R1+0x4] ;  /* 0x0000040001027983 */ /* 0x000ea20000300800 */
[----:B------:R-:W-:Y:S01]  /*f210*/  IMAD R17, R17, 0x80, R21 ;  /* 0x0000008011117824 */ /* 0x000fe200078e0215 */
[----:B------:R-:W-:Y:S02]  /*f220*/  LOP3.LUT R23, R23, 0xffffdfff, RZ, 0xc0, !PT ;  /* 0xffffdfff17177812 */ /* 0x000fe400078ec0ff */
[----:B------:R-:W0:Y:S01]  /*f230*/  SHFL.IDX PT, R9, R0, RZ, 0x181f ;  /* 0x00181fff00097589 */ /* 0x000e2200000e0000 */
[----:B------:R-:W-:-:S03]  /*f240*/  VIADD R7, R17, 0x10 ;  /* 0x0000001011077836 */ /* 0x000fc60000000000 */
[----:B------:R-:W3:Y:S04]  /*f250*/  SHFL.IDX PT, R3, R4, RZ, 0x181f ;  /* 0x00181fff04037589 */ /* 0x000ee800000e0000 */
[----:B------:R-:W4:Y:S04]  /*f260*/  SHFL.IDX PT, R6, R0, 0x1, 0x181f ;  /* 0x00381f0000067f89 */ /* 0x000f2800000e0000 */
[----:B------:R-:W-:Y:S04]  /*f270*/  SHFL.IDX PT, R10, R0, 0x2, 0x181f ;  /* 0x00581f00000a7f89 */ /* 0x000fe800000e0000 */
[----:B------:R-:W-:Y:S01]  /*f280*/  SHFL.IDX PT, R11, R0, 0x3, 0x181f ;  /* 0x00781f00000b7f89 */ /* 0x000fe200000e0000 */
[----:B--2---:R-:W-:-:S03]  /*f290*/  IMAD R5, R2, R5, RZ ;  /* 0x0000000502057224 */ /* 0x004fc600078e02ff */
[----:B------:R-:W2:Y:S02]  /*f2a0*/  SHFL.IDX PT, R2, R4, 0x1, 0x181f ;  /* 0x00381f0004027f89 */ /* 0x000ea400000e0000 */
[-C--:B------:R-:W-:Y:S02]  /*f2b0*/  ISETP.GE.AND P6, PT, R17, R5.reuse, PT ;  /* 0x000000051100720c */ /* 0x080fe40003fc6270 */
[----:B------:R-:W-:Y:S01]  /*f2c0*/  ISETP.GE.AND P5, PT, R7, R5, PT ;  /* 0x000000050700720c */ /* 0x000fe20003fa6270 */
[----:B------:R-:W-:-:S05]  /*f2d0*/  VIADD R7, R17, 0x20 ;  /* 0x0000002011077836 */ /* 0x000fca0000000000 */
[----:B------:R-:W-:-:S05]  /*f2e0*/  ISETP.GE.AND P3, PT, R7, R5, PT ;  /* 0x000000050700720c */ /* 0x000fca0003f66270 */
[----:B0-----:R-:W-:Y:S02]  /*f2f0*/  @!P6 LEA R9, P1, R20, R9, 0x1 ;  /* 0x000000091409e211 */ /* 0x001fe400078208ff */
[----:B------:R-:W-:-:S03]  /*f300*/  @P6 LOP3.LUT R23, R23, 0x2000, RZ, 0xfc, !PT ;  /* 0x0000200017176812 */ /* 0x000fc600078efcff */
[----:B---3--:R-:W-:Y:S01]  /*f310*/  @!P6 IMAD.X R3, RZ, RZ, R3, P1 ;  /* 0x000000ffff03e224 */ /* 0x008fe200008e0603 */
[----:B----4-:R-:W-:Y:S02]  /*f320*/  @!P5 LEA R6, P1, R20, R6, 0x1 ;  /* 0x000000061406d211 */ /* 0x010fe400078208ff */
[----:B------:R-:W-:-:S03]  /*f330*/  LOP3.LUT R23, R23, 0xffffefff, RZ, 0xc0, !PT ;  /* 0xffffefff17177812 */ /* 0x000fc600078ec0ff */
[----:B--2---:R-:W-:Y:S01]  /*f340*/  @!P5 IMAD.X R8, RZ, RZ, R2, P1 ;  /* 0x000000ffff08d224 */ /* 0x004fe200008e0602 */
[----:B------:R-:W-:Y:S01]  /*f350*/  @!P3 LEA R10, P1, R20, R10, 0x1 ;  /* 0x0000000a140ab211 */ /* 0x000fe200078208ff */
[----:B------:R-:W0:Y:S01]  /*f360*/  SHFL.IDX PT, R2, R4, 0x2, 0x181f ;  /* 0x00581f0004027f89 */ /* 0x000e2200000e0000 */
[----:B------:R-:W-:-:S04]  /*f370*/  @P5 LOP3.LUT R23, R23, 0x1000, RZ, 0xfc, !PT ;  /* 0x0000100017175812 */ /* 0x000fc800078efcff */
[----:B------:R-:W-:-:S04]  /*f380*/  LOP3.LUT R23, R23, 0xfffff7ff, RZ, 0xc0, !PT ;  /* 0xfffff7ff17177812 */ /* 0x000fc800078ec0ff */
[----:B------:R-:W-:-:S04]  /*f390*/  @P3 LOP3.LUT R23, R23, 0x800, RZ, 0xfc, !PT ;  /* 0x0000080017173812 */ /* 0x000fc800078efcff */
[----:B------:R-:W-:Y:S01]  /*f3a0*/  LOP3.LUT R23, R23, 0xfffffdff, RZ, 0xc0, !PT ;  /* 0xfffffdff17177812 */ /* 0x000fe200078ec0ff */
        /* <DEDUP_REMOVED lines=11> */
[----:B------:R-:W-:Y:S02]  /*f460*/  LOP3.LUT R23, R23, 0xffffff7f, RZ, 0xc0, !PT ;  /* 0xffffff7f17177812 */ /* 0x000fe400078ec0ff */
[----:B0-----:R-:W-:Y:S02]  /*f470*/  @!P2 IADD3.X R12, RZ, R2, RZ, P1, !PT ;  /* 0x00000002ff0ca210 */ /* 0x001fe40000ffe4ff */
[----:B------:R-:W0:Y:S01]  /*f480*/  SHFL.IDX PT, R2, R4, 0x4, 0x181f ;  /* 0x00981f0004027f89 */ /* 0x000e2200000e0000 */
[----:B--2---:R-:W-:-:S05]  /*f490*/  @!P4 LEA R14, P1, R20, R11, 0x1 ;  /* 0x0000000b140ec211 */ /* 0x004fca00078208ff */
[----:B0-----:R-:W-:Y:S02]  /*f4a0*/  @!P4 IMAD.X R11, RZ, RZ, R2, P1 ;  /* 0x000000ffff0bc224 */ /* 0x001fe400008e0602 */
[----:B------:R-:W-:-:S05]  /*f4b0*/  @!P6 IMAD.MOV.U32 R2, RZ, RZ, R9 ;  /* 0x000000ffff02e224 */ /* 0x000fca00078e0009 */
[----:B------:R0:W-:Y:S02]  /*f4c0*/  @!P6 LDGSTS.E.BYPASS.LTC128B.128 [R26+0x18400], desc[UR36][R2.64], !P0 ;  /* 0x18400000021aefae */ /* 0x0001e4000c101d64 */
[----:B0-----:R-:W-:Y:S02]  /*f4d0*/  @!P5 IMAD.MOV.U32 R2, RZ, RZ, R6 ;  /* 0x000000ffff02d224 */ /* 0x001fe400078e0006 */
[----:B------:R-:W-:Y:S01]  /*f4e0*/  @!P5 IMAD.MOV.U32 R3, RZ, RZ, R8 ;  /* 0x000000ffff03d224 */ /* 0x000fe200078e0008 */
[----:B------:R-:W-:Y:S04]  /*f4f0*/  SHFL.IDX PT, R6, R0, 0x6, 0x181f ;  /* 0x00d81f0000067f89 */ /* 0x000fe800000e0000 */
[----:B------:R0:W-:Y:S04]  /*f500*/  @!P5 LDGSTS.E.BYPASS.LTC128B.128 [R26+0x18c00], desc[UR36][R2.64], !P0 ;  /* 0x18c00000021adfae */ /* 0x0001e8000c101d64 */
[----:B------:R-:W2:Y:S04]  /*f510*/  SHFL.IDX PT, R8, R0, 0x5, 0x181f ;  /* 0x00b81f0000087f89 */ /* 0x000ea800000e0000 */
[----:B------:R-:W-:Y:S01]  /*f520*/  SHFL.IDX PT, R0, R0, 0x7, 0x181f ;  /* 0x00f81f0000007f89 */ /* 0x000fe200000e0000 */
[----:B0-----:R-:W-:-:S02]  /*f530*/  @!P3 IMAD.MOV.U32 R2, RZ, RZ, R10 ;  /* 0x000000ffff02b224 */ /* 0x001fc400078e000a */
[----:B------:R-:W-:Y:S02]  /*f540*/  @!P3 IMAD.MOV.U32 R3, RZ, RZ, R7 ;  /* 0x000000ffff03b224 */ /* 0x000fe400078e0007 */
[----:B------:R-:W0:Y:S04]  /*f550*/  SHFL.IDX PT, R7, R4, 0x5, 0x181f ;  /* 0x00b81f0004077f89 */ /* 0x000e2800000e0000 */
[----:B------:R3:W-:Y:S02]  /*f560*/  @!P3 LDGSTS.E.BYPASS.LTC128B.128 [R26+0x19400], desc[UR36][R2.64], !P0 ;  /* 0x19400000021abfae */ /* 0x0007e4000c101d64 */
[----:B---3--:R-:W-:Y:S02]  /*f570*/  VIADD R2, R17, 0x50 ;  /* 0x0000005011027836 */ /* 0x008fe40000000000 */
[----:B------:R-:W-:-:S03]  /*f580*/  @!P2 IMAD.MOV.U32 R3, RZ, RZ, R12 ;  /* 0x000000ffff03a224 */ /* 0x000fc600078e000c */
[----:B------:R-:W-:Y:S01]  /*f590*/  ISETP.GE.AND P3, PT, R2, R5, PT ;  /* 0x000000050200720c */ /* 0x000fe20003f66270 */
[----:B------:R-:W-:-:S05]  /*f5a0*/  @!P2 IMAD.MOV.U32 R2, RZ, RZ, R13 ;  /* 0x000000ffff02a224 */ /* 0x000fca00078e000d */
[----:B------:R3:W-:Y:S07]  /*f5b0*/  @!P2 LDGSTS.E.BYPASS.LTC128B.128 [R26+0x19c00], desc[UR36][R2.64], !P0 ;  /* 0x19c00000021aafae */ /* 0x0007ee000c101d64 */
[----:B--2---:R-:W-:Y:S02]  /*f5c0*/  @!P3 LEA R8, P1, R20, R8, 0x1 ;  /* 0x000000081408b211 */ /* 0x004fe400078208ff */
[----:B------:R-:W-:Y:S01]  /*f5d0*/  @P3 LOP3.LUT R23, R23, 0x80, RZ, 0xfc, !PT ;  /* 0x0000008017173812 */ /* 0x000fe200078efcff */
[----:B---3--:R-:W2:Y:S01]  /*f5e0*/  SHFL.IDX PT, R2, R4, 0x6, 0x181f ;  /* 0x00d81f0004027f89 */ /* 0x008ea200000e0000 */
[----:B------:R-:W-:-:S02]  /*f5f0*/  VIADD R3, R17, 0x60 ;  /* 0x0000006011037836 */ /* 0x000fc40000000000 */
[----:B------:R-:W-:Y:S01]  /*f600*/  LOP3.LUT R23, R23, 0xffffffbf, RZ, 0xc0, !PT ;  /* 0xffffffbf17177812 */ /* 0x000fe200078ec0ff */
[----:B0-----:R-:W-:Y:S01]  /*f610*/  @!P3 IMAD.X R7, RZ, RZ, R7, P1 ;  /* 0x000000ffff07b224 */ /* 0x001fe200008e0607 */
[----:B------:R-:W0:Y:S01]  /*f620*/  SHFL.IDX PT, R4, R4, 0x7, 0x181f ;  /* 0x00f81f0004047f89 */ /* 0x000e2200000e0000 */
[----:B------:R-:W-:Y:S01]  /*f630*/  ISETP.GE.AND P2, PT, R3, R5, PT ;  /* 0x000000050300720c */ /* 0x000fe20003f46270 */
[----:B------:R-:W-:-:S12]  /*f640*/  @!P4 IMAD.MOV.U32 R3, RZ, RZ, R11 ;  /* 0x000000ffff03c224 */ /* 0x000fd800078e000b */
[----:B------:R-:W-:Y:S02]  /*f650*/  @!P2 LEA R6, P1, R20, R6, 0x1 ;  /* 0x000000061406a211 */ /* 0x000fe400078208ff */
[----:B------:R-:W-:-:S03]  /*f660*/  @P2 LOP3.LUT R23, R23, 0x40, RZ, 0xfc, !PT ;  /* 0x0000004017172812 */ /* 0x000fc600078efcff */
[----:B--2---:R-:W-:Y:S01]  /*f670*/  @!P2 IMAD.X R9, RZ, RZ, R2, P1 ;  /* 0x000000ffff09a224 */ /* 0x004fe200008e0602 */
[----:B------:R-:W-:-:S05]  /*f680*/  @!P4 MOV R2, R14 ;  /* 0x0000000e0002c202 */ /* 0x000fca0000000f00 */
[----:B------:R2:W-:Y:S02]  /*f690*/  @!P4 LDGSTS.E.BYPASS.LTC128B.128 [R26+0x1a400], desc[UR36][R2.64], !P0 ;  /* 0x1a400000021acfae */ /* 0x0005e4000c101d64 */
[----:B--2---:R-:W-:Y:S02]  /*f6a0*/  @!P3 IMAD.MOV.U32 R2, RZ, RZ, R8 ;  /* 0x000000ffff02b224 */ /* 0x004fe400078e0008 */
[----:B------:R-:W-:-:S05]  /*f6b0*/  @!P3 IMAD.MOV.U32 R3, RZ, RZ, R7 ;  /* 0x000000ffff03b224 */ /* 0x000fca00078e0007 */
[----:B------:R2:W-:Y:S02]  /*f6c0*/  @!P3 LDGSTS.E.BYPASS.LTC128B.128 [R26+0x1ac00], desc[UR36][R2.64], !P0 ;  /* 0x1ac00000021abfae */ /* 0x0005e4000c101d64 */
[----:B--2---:R-:W-:Y:S02]  /*f6d0*/  @!P2 IMAD.MOV.U32 R2, RZ, RZ, R6 ;  /* 0x000000ffff02a224 */ /* 0x004fe400078e0006 */
[----:B------:R-:W-:-:S05]  /*f6e0*/  @!P2 IMAD.MOV.U32 R3, RZ, RZ, R9 ;  /* 0x000000ffff03a224 */ /* 0x000fca00078e0009 */
[----:B0-----:R2:W-:Y:S02]  /*f6f0*/  @!P2 LDGSTS.E.BYPASS.LTC128B.128 [R26+0x1b400], desc[UR36][R2.64], !P0 ;  /* 0x1b400000021aafae */ /* 0x0015e4000c101d64 */
.L_x_5838:
[----:B------:R-:W-:Y:S01]  /*f700*/  VIADD R17, R17, 0x70 ;  /* 0x0000007011117836 */ /* 0x000fe20000000000 */
[----:B------:R-:W-:-:S04]  /*f710*/  LOP3.LUT R23, R23, 0xffffbfff, RZ, 0xc0, !PT ;  /* 0xffffbfff17177812 */ /* 0x000fc800078ec0ff */
[----:B------:R-:W-:-:S13]  /*f720*/  ISETP.GE.AND P2, PT, R17, R5, PT ;  /* 0x000000051100720c */ /* 0x000fda0003f46270 */
[----:B--2---:R-:W-:Y:S02]  /*f730*/  @!P2 LEA R2, P1, R20, R0, 0x1 ;  /* 0x000000001402a211 */ /* 0x004fe400078208ff */
        /* <DEDUP_REMOVED lines=8> */
.L_x_5743:
        /* <DEDUP_REMOVED lines=28> */
.L_x_5745:
[----:B------:R-:W-:Y:S05]  /*f980*/  BSYNC B6 ;  /* 0x0000000000067941 */ /* 0x000fea0003800000 */
.L_x_5744:
[----:B------:R-:W2:Y:S01]  /*f990*/  LDL.LU R21, [R1+0x8] ;  /* 0x0000080001157983 */ /* 0x000ea20000300800 */
[----:B0-----:R-:W0:Y:S01]  /*f9a0*/  LDC R2, c[0x0][0x448] ;  /* 0x00011200ff027b82 */ /* 0x001e220000000800 */
[----:B------:R-:W-:Y:S02]  /*f9b0*/  ULDC.64 UR4, c[0x0][0x398] ;  /* 0x0000e60000047ab9 */ /* 0x000fe40000000a00 */
[----:B------:R-:W3:Y:S04]  /*f9c0*/  LDL.LU R20, [R1+0x10] ;  /* 0x0000100001147983 */ /* 0x000ee80000300800 */
[----:B------:R-:W4:Y:S01]  /*f9d0*/  LDL.LU R17, [R1] ;  /* 0x0000000001117983 */ /* 0x000f220000300800 */
        /* <DEDUP_REMOVED lines=34> */
[----:B------:R-:W-:Y:S01]  /*fc00*/  IMAD R0, R0, UR4, RZ ;  /* 0x0000000400007c24 */ /* 0x000fe2000f8e02ff */
[----:B------:R-:W-:Y:S01]  /*fc10*/  SHF.L.U32 R17, R6, 0x3, RZ ;  /* 0x0000000306117819 */ /* 0x000fe200000006ff */
[----:B------:R-:W-:-:S04]  /*fc20*/  IMAD.WIDE.U32 R2, R4, UR4, R2 ;  /* 0x0000000404027c25 */ /* 0x000fc8000f8e0002 */
[----:B------:R-:W-:Y:S01]  /*fc30*/  IMAD R0, R4, UR5, R0 ;  /* 0x0000000504007c24 */ /* 0x000fe2000f8e0200 */
        /* <DEDUP_REMOVED lines=18> */
[----:B------:R-:W2:Y:S10]  /*fd60*/  SHFL.IDX PT, R2, R4, RZ, 0x181f ;  /* 0x00181fff04027589 */ /* 0x000eb400000e0000 */
[----:B0-----:R-:W-:-:S02]  /*fd70*/  @!P6 LEA R5, P0, R8, R14, 0x1 ;  /* 0x0000000e0805e211 */ /* 0x001fc400078008ff */
[----:B------:R-:W0:Y:S03]  /*fd80*/  SHFL.IDX PT, R14, R0, 0x1, 0x181f ;  /* 0x00381f00000e7f89 */ /* 0x000e2600000e0000 */
[----:B--2---:R-:W-:Y:S02]  /*fd90*/  @!P6 IMAD.X R3, RZ, RZ, R2, P0 ;  /* 0x000000ffff03e224 */ /* 0x004fe400000e0602 */
[----:B------:R-:W-:Y:S02]  /*fda0*/  @!P6 IMAD.MOV.U32 R2, RZ, RZ, R5 ;  /* 0x000000ffff02e224 */ /* 0x000fe400078e0005 */
[----:B------:R-:W2:Y:S04]  /*fdb0*/  SHFL.IDX PT, R5, R4, 0x1, 0x181f ;  /* 0x00381f0004057f89 */ /* 0x000ea800000e0000 */
[----:B------:R-:W-:Y:S04]  /*fdc0*/  @!P6 LDGSTS.E.BYPASS.LTC128B.128 [R26+0x22400], desc[UR36][R2.64], !P4 ;  /* 0x22400000021aefae */ /* 0x000fe8000e101d64 */
[----:B------:R-:W-:Y:S04]  /*fdd0*/  @!P6 LDGSTS.E.BYPASS.LTC128B.128 [R26+0x26400], desc[UR36][R2.64+0x80], !P3 ;  /* 0x26400080021aefae */ /* 0x000fe8000d901d64 */
[----:B------:R-:W-:Y:S04]  /*fde0*/  @!P6 LDGSTS.E.BYPASS.LTC128B.128 [R26+0x2a400], desc[UR36][R2.64+0x100], !P2 ;  /* 0x2a400100021aefae */ /* 0x000fe8000d101d64 */
[----:B------:R3:W-:Y:S01]  /*fdf0*/  @!P6 LDGSTS.E.BYPASS.LTC128B.128 [R26+0x2e400], desc[UR36][R2.64+0x180], !P1 ;  /* 0x2e400180021aefae */ /* 0x0007e2000c901d64 */
[----:B0-----:R-:W-:-:S02]  /*fe00*/  @!P5 LEA R6, P0, R8, R14, 0x1 ;  /* 0x0000000e0806d211 */ /* 0x001fc400078008ff */
[C---:B------:R-:W-:Y:S01]  /*fe10*/  LOP3.LUT P6, RZ, R23.reuse, 0x80, RZ, 0xc0, !PT ;  /* 0x0000008017ff7812 */ /* 0x040fe200078cc0ff */
[----:B------:R-:W0:Y:S01]  /*fe20*/  SHFL.IDX PT, R14, R0, 0x2, 0x181f ;  /* 0x00581f00000e7f89 */ /* 0x000e2200000e0000 */
[----:B------:R-:W-:Y:S01]  /*fe30*/  LOP3.LUT R23, R23, 0xfff7ffff, RZ, 0xc0, !PT ;  /* 0xfff7ffff17177812 */ /* 0x000fe200078ec0ff */
[----:B--2---:R-:W-:Y:S02]  /*fe40*/  @!P5 IMAD.X R7, RZ, RZ, R5, P0 ;  /* 0x000000ffff07d224 */ /* 0x004fe400000e0605 */
[----:B------:R-:W2:Y:S01]  /*fe50*/  SHFL.IDX PT, R5, R4, 0x2, 0x181f ;  /* 0x00581f0004057f89 */ /* 0x000ea200000e0000 */
[----:B---3--:R-:W-:Y:S02]  /*fe60*/  @!P5 IMAD.MOV.U32 R2, RZ, RZ, R6 ;  /* 0x000000ffff02d224 */ /* 0x008fe400078e0006 */
[----:B------:R-:W-:-:S05]  /*fe70*/  @!P5 IMAD.MOV.U32 R3, RZ, RZ, R7 ;  /* 0x000000ffff03d224 */ /* 0x000fca00078e0007 */
[----:B------:R-:W-:Y:S01]  /*fe80*/  @P6 LOP3.LUT R23, R23, 0x80000, RZ, 0xfc, !PT ;  /* 0x0008000017176812 */ /* 0x000fe200078efcff */
[----:B------:R-:W-:Y:S03]  /*fe90*/  @!P5 LDGSTS.E.BYPASS.LTC128B.128 [R26+0x22c00], desc[UR36][R2.64], !P4 ;  /* 0x22c00000021adfae */ /* 0x000fe6000e101d64 */
[C---:B------:R-:W-:Y:S01]  /*fea0*/  LOP3.LUT P6, RZ, R23.reuse, 0x200, RZ, 0xc0, !PT ;  /* 0x0000020017ff7812 */ /* 0x040fe200078cc0ff */
[----:B------:R-:W-:Y:S04]  /*feb0*/  @!P5 LDGSTS.E.BYPASS.LTC128B.128 [R26+0x26c00], desc[UR36][R2.64+0x80], !P3 ;  /* 0x26c00080021adfae */ /* 0x000fe8000d901d64 */
[----:B------:R-:W-:Y:S04]  /*fec0*/  @!P5 LDGSTS.E.BYPASS.LTC128B.128 [R26+0x2ac00], desc[UR36][R2.64+0x100], !P2 ;  /* 0x2ac00100021adfae */ /* 0x000fe8000d101d64 */
[----:B------:R3:W-:Y:S01]  /*fed0*/  @!P5 LDGSTS.E.BYPASS.LTC128B.128 [R26+0x2ec00], desc[UR36][R2.64+0x180], !P1 ;  /* 0x2ec00180021adfae */ /* 0x0007e2000c901d64 */
[----:B------:R-:W-:-:S02]  /*fee0*/  LOP3.LUT P5, RZ, R23, 0x40, RZ, 0xc0, !PT ;  /* 0x0000004017ff7812 */ /* 0x000fc400078ac0ff */
[----:B------:R-:W-:-:S11]  /*fef0*/  LOP3.LUT R23, R23, 0xfffbffff, RZ, 0xc0, !PT ;  /* 0xfffbffff17177812 */ /* 0x000fd600078ec0ff */
[----:B------:R-:W-:-:S04]  /*ff00*/  @P5 LOP3.LUT R23, R23, 0x40000, RZ, 0xfc, !PT ;  /* 0x0004000017175812 */ /* 0x000fc800078efcff */
[C---:B------:R-:W-:Y:S02]  /*ff10*/  LOP3.LUT P5, RZ, R23.reuse, 0x100, RZ, 0xc0, !PT ;  /* 0x0000010017ff7812 */ /* 0x040fe400078ac0ff */
[----:B------:R-:W-:-:S11]  /*ff20*/  LOP3.LUT R23, R23, 0xffefffff, RZ, 0xc0, !PT ;  /* 0xffefffff17177812 */ /* 0x000fd600078ec0ff */
[----:B------:R-:W-:-:S04]  /*ff30*/  @P5 LOP3.LUT R23, R23, 0x100000, RZ, 0xfc, !PT ;  /* 0x0010000017175812 */ /* 0x000fc800078efcff */
[----:B------:R-:W-:-:S13]  /*ff40*/  LOP3.LUT P5, RZ, R23, 0x800, RZ, 0xc0, !PT ;  /* 0x0000080017ff7812 */ /* 0x000fda00078ac0ff */
[----:B0-----:R-:W-:Y:S02]  /*ff50*/  @!P5 LEA R6, P0, R8, R14, 0x1 ;  /* 0x0000000e0806d211 */ /* 0x001fe400078008ff */
[----:B------:R-:W0:Y:S03]  /*ff60*/  SHFL.IDX PT, R14, R0, 0x3, 0x181f ;  /* 0x00781f00000e7f89 */ /* 0x000e2600000e0000 */
[----:B--2---:R-:W-:Y:S02]  /*ff70*/  @!P5 IMAD.X R7, RZ, RZ, R5, P0 ;  /* 0x000000ffff07d224 */ /* 0x004fe400000e0605 */
[----:B------:R-:W2:Y:S01]  /*ff80*/  SHFL.IDX PT, R5, R4, 0x3, 0x181f ;  /* 0x00781f0004057f89 */ /* 0x000ea200000e0000 */
[----:B---3--:R-:W-:Y:S02]  /*ff90*/  @!P5 IMAD.MOV.U32 R2, RZ, RZ, R6 ;  /* 0x000000ffff02d224 */ /* 0x008fe400078e0006 */
[----:B------:R-:W-:-:S05]  /*ffa0*/  @!P5 IMAD.MOV.U32 R3, RZ, RZ, R7 ;  /* 0x000000ffff03d224 */ /* 0x000fca00078e0007 */
[----:B------:R-:W-:Y:S04]  /*ffb0*/  @!P5 LDGSTS.E.BYPASS.LTC128B.128 [R26+0x23400], desc[UR36][R2.64], !P4 ;  /* 0x23400000021adfae */ /* 0x000fe8000e101d64 */
[----:B------:R-:W-:Y:S04]  /*ffc0*/  @!P5 LDGSTS.E.BYPASS.LTC128B.128 [R26+0x27400], desc[UR36][R2.64+0x80], !P3 ;  /* 0x27400080021adfae */ /* 0x000fe8000d901d64 */
[----:B------:R-:W-:Y:S01]  /*ffd0*/  @!P5 LDGSTS.E.BYPASS.LTC128B.128 [R26+0x2b400], desc[UR36][R2.64+0x100], !P2 ;  /* 0x2b400100021adfae */ /* 0x000fe2000d101d64 */
[----:B0-----:R-:W-:-:S03]  /*ffe0*/  @!P6 LEA R6, P0, R8, R14, 0x1 ;  /* 0x0000000e0806e211 */ /* 0x001fc600078008ff */
[----:B------:R0:W-:Y:S01]  /*fff0*/  @!P5 LDGSTS.E.BYPASS.LTC128B.128 [R26+0x2f400], desc[UR36][R2.64+0x180], !P1 ;  /* 0x2f400180021adfae */ /* 0x0001e2000c901d64 */
[----:B------:R-:W-:-:S03]  /*10000*/  LOP3.LUT P5, RZ, R23, 0x100000, RZ, 0xc0, !PT ;  /* 0x0010000017ff7812 */ /* 0x000fc600078ac0ff */
[----:B------:R-:W3:Y:S01]  /*10010*/  SHFL.IDX PT, R14, R0, 0x4, 0x181f ;  /* 0x00981f00000e7f89 */ /* 0x000ee200000e0000 */
[----:B--2---:R-:W-:-:S03]  /*10020*/  @!P6 IMAD.X R7, RZ, RZ, R5, P0 ;  /* 0x000000ffff07e224 */ /* 0x004fc600000e0605 */
[----:B------:R-:W2:Y:S01]  /*10030*/  SHFL.IDX PT, R5, R4, 0x4, 0x181f ;  /* 0x00981f0004057f89 */ /* 0x000ea200000e0000 */
[----:B0-----:R-:W-:Y:S02]  /*10040*/  @!P6 IMAD.MOV.U32 R2, RZ, RZ, R6 ;  /* 0x000000ffff02e224 */ /* 0x001fe400078e0006 */
[----:B------:R-:W-:-:S05]  /*10050*/  @!P6 IMAD.MOV.U32 R3, RZ, RZ, R7 ;  /* 0x000000ffff03e224 */ /* 0x000fca00078e0007 */
[----:B------:R-:W-:Y:S04]  /*10060*/  @!P6 LDGSTS.E.BYPASS.LTC128B.128 [R26+0x23c00], desc[UR36][R2.64], !P4 ;  /* 0x23c00000021aefae */ /* 0x000fe8000e101d64 */
[----:B------:R-:W-:Y:S04]  /*10070*/  @!P6 LDGSTS.E.BYPASS.LTC128B.128 [R26+0x27c00], desc[UR36][R2.64+0x80], !P3 ;  /* 0x27c00080021aefae */ /* 0x000fe8000d901d64 */
[----:B------:R-:W-:Y:S01]  /*10080*/  @!P6 LDGSTS.E.BYPASS.LTC128B.128 [R26+0x2bc00], desc[UR36][R2.64+0x100], !P2 ;  /* 0x2bc00100021aefae */ /* 0x000fe2000d101d64 */
[----:B---3--:R-:W-:-:S03]  /*10090*/  @!P5 LEA R6, P0, R8, R14, 0x1 ;  /* 0x0000000e0806d211 */ /* 0x008fc600078008ff */
[----:B------:R-:W0:Y:S02]  /*100a0*/  SHFL.IDX PT, R14, R0, 0x5, 0x181f ;  /* 0x00b81f00000e7f89 */ /* 0x000e2400000e0000 */
[----:B--2---:R-:W-:Y:S02]  /*100b0*/  @!P5 IMAD.X R7, RZ, RZ, R5, P0 ;  /* 0x000000ffff07d224 */ /* 0x004fe400000e0605 */
[----:B------:R-:W2:Y:S04]  /*100c0*/  SHFL.IDX PT, R5, R4, 0x5, 0x181f ;  /* 0x00b81f0004057f89 */ /* 0x000ea800000e0000 */
[----:B------:R3:W-:Y:S01]  /*100d0*/  @!P6 LDGSTS.E.BYPASS.LTC128B.128 [R26+0x2fc00], desc[UR36][R2.64+0x180], !P1 ;  /* 0x2fc00180021aefae */ /* 0x0007e2000c901d64 */
[----:B------:R-:W-:Y:S02]  /*100e0*/  LOP3.LUT P6, RZ, R23, 0x80000, RZ, 0xc0, !PT ;  /* 0x0008000017ff7812 */ /* 0x000fe400078cc0ff */
[----:B---3--:R-:W-:Y:S01]  /*100f0*/  @!P5 MOV R2, R6 ;  /* 0x000000060002d202 */ /* 0x008fe20000000f00 */
[----:B------:R-:W-:-:S10]  /*10100*/  @!P5 IMAD.MOV.U32 R3, RZ, RZ, R7 ;  /* 0x000000ffff03d224 */ /* 0x000fd400078e0007 */
[----:B0-----:R-:W-:Y:S02]  /*10110*/  @!P6 LEA R6, P0, R8, R14, 0x1 ;  /* 0x0000000e0806e211 */ /* 0x001fe400078008ff */
[----:B------:R-:W0:Y:S03]  /*10120*/  SHFL.IDX PT, R14, R0, 0x6, 0x181f ;  /* 0x00d81f00000e7f89 */ /* 0x000e2600000e0000 */
[----:B--2---:R-:W-:Y:S01]  /*10130*/  @!P6 IMAD.X R7, RZ, RZ, R5, P0 ;  /* 0x000000ffff07e224 */ /* 0x004fe200000e0605 */
[----:B------:R-:W-:Y:S04]  /*10140*/  @!P5 LDGSTS.E.BYPASS.LTC128B.128 [R26+0x24400], desc[UR36][R2.64], !P4 ;  /* 0x24400000021adfae */ /* 0x000fe8000e101d64 */
[----:B------:R-:W2:Y:S04]  /*10150*/  SHFL.IDX PT, R5, R4, 0x6, 0x181f ;  /* 0x00d81f0004057f89 */ /* 0x000ea800000e0000 */
[----:B------:R-:W-:Y:S04]  /*10160*/  @!P5 LDGSTS.E.BYPASS.LTC128B.128 [R26+0x28400], desc[UR36][R2.64+0x80], !P3 ;  /* 0x28400080021adfae */ /* 0x000fe8000d901d64 */
[----:B------:R-:W-:Y:S04]  /*10170*/  @!P5 LDGSTS.E.BYPASS.LTC128B.128 [R26+0x2c400], desc[UR36][R2.64+0x100], !P2 ;  /* 0x2c400100021adfae */ /* 0x000fe8000d101d64 */
[----:B------:R3:W-:Y:S01]  /*10180*/  @!P5 LDGSTS.E.BYPASS.LTC128B.128 [R26+0x30400], desc[UR36][R2.64+0x180], !P1 ;  /* 0x30400180021adfae */ /* 0x0007e2000c901d64 */
[----:B------:R-:W-:Y:S01]  /*10190*/  LOP3.LUT P5, RZ, R23, 0x40000, RZ, 0xc0, !PT ;  /* 0x0004000017ff7812 */ /* 0x000fe200078ac0ff */
[----:B---3--:R-:W-:-:S02]  /*101a0*/  @!P6 IMAD.MOV.U32 R2, RZ, RZ, R6 ;  /* 0x000000ffff02e224 */ /* 0x008fc400078e0006 */
[----:B------:R-:W-:-:S10]  /*101b0*/  @!P6 IMAD.MOV.U32 R3, RZ, RZ, R7 ;  /* 0x000000ffff03e224 */ /* 0x000fd400078e0007 */
[----:B0-----:R-:W-:Y:S02]  /*101c0*/  @!P5 LEA R6, P0, R8, R14, 0x1 ;  /* 0x0000000e0806d211 */ /* 0x001fe400078008ff */
[----:B------:R0:W3:Y:S03]  /*101d0*/  SHFL.IDX PT, R14, R0, 0x7, 0x181f ;  /* 0x00f81f00000e7f89 */ /* 0x0000e600000e0000 */
[----:B--2---:R-:W-:Y:S01]  /*101e0*/  @!P5 IMAD.X R7, RZ, RZ, R5, P0 ;  /* 0x000000ffff07d224 */ /* 0x004fe200000e0605 */
[----:B------:R-:W-:Y:S04]  /*101f0*/  @!P6 LDGSTS.E.BYPASS.LTC128B.128 [R26+0x24c00], desc[UR36][R2.64], !P4 ;  /* 0x24c00000021aefae */ /* 0x000fe8000e101d64 */
[----:B------:R-:W-:Y:S04]  /*10200*/  @!P6 LDGSTS.E.BYPASS.LTC128B.128 [R26+0x28c00], desc[UR36][R2.64+0x80], !P3 ;  /* 0x28c00080021aefae */ /* 0x000fe8000d901d64 */
[----:B------:R-:W-:Y:S04]  /*10210*/  @!P6 LDGSTS.E.BYPASS.LTC128B.128 [R26+0x2cc00], desc[UR36][R2.64+0x100], !P2 ;  /* 0x2cc00100021aefae */ /* 0x000fe8000d101d64 */
[----:B------:R2:W-:Y:S04]  /*10220*/  @!P6 LDGSTS.E.BYPASS.LTC128B.128 [R26+0x30c00], desc[UR36][R2.64+0x180], !P1 ;  /* 0x30c00180021aefae */ /* 0x0005e8000c901d64 */
[----:B------:R0:W4:Y:S01]  /*10230*/  SHFL.IDX PT, R5, R4, 0x7, 0x181f ;  /* 0x00f81f0004057f89 */ /* 0x00012200000e0000 */
[----:B--2---:R-:W-:-:S02]  /*10240*/  @!P5 IMAD.MOV.U32 R2, RZ, RZ, R6 ;  /* 0x000000ffff02d224 */ /* 0x004fc400078e0006 */
[----:B------:R-:W-:-:S05]  /*10250*/  @!P5 IMAD.MOV.U32 R3, RZ, RZ, R7 ;  /* 0x000000ffff03d224 */ /* 0x000fca00078e0007 */
[----:B------:R0:W-:Y:S04]  /*10260*/  @!P5 LDGSTS.E.BYPASS.LTC128B.128 [R26+0x25400], desc[UR36][R2.64], !P4 ;  /* 0x25400000021adfae */ /* 0x0001e8000e101d64 */
[----:B------:R0:W-:Y:S04]  /*10270*/  @!P5 LDGSTS.E.BYPASS.LTC128B.128 [R26+0x29400], desc[UR36][R2.64+0x80], !P3 ;  /* 0x29400080021adfae */ /* 0x0001e8000d901d64 */
[----:B------:R0:W-:Y:S04]  /*10280*/  @!P5 LDGSTS.E.BYPASS.LTC128B.128 [R26+0x2d400], desc[UR36][R2.64+0x100], !P2 ;  /* 0x2d400100021adfae */ /* 0x0001e8000d101d64 */
[----:B---34-:R0:W-:Y:S02]  /*10290*/  @!P5 LDGSTS.E.BYPASS.LTC128B.128 [R26+0x31400], desc[UR36][R2.64+0x180], !P1 ;  /* 0x31400180021adfae */ /* 0x0181e4000c901d64 */
.L_x_5856:
[----:B------:R-:W-:Y:S01]  /*102a0*/  LOP3.LUT P0, RZ, R23, 0x4000, RZ, 0xc0, !PT ;  /* 0x0000400017ff7812 */ /* 0x000fe2000780c0ff */
[----:B------:R-:W-:-:S12]  /*102b0*/  BSSY B0, `(.L_x_5747) ;  /* 0x000000b000007945 */ /* 0x000fd80003800000 */
[----:B------:R-:W-:Y:S05]  /*102c0*/  @P0 BRA `(.L_x_5748) ;  /* 0x0000000000240947 */ /* 0x000fea0003800000 */
[----:B0-----:R-:W-:-:S05]  /*102d0*/  LEA R2, P0, R8, R14, 0x1 ;  /* 0x0000000e08027211 */ /* 0x001fca00078008ff */
[----:B------:R-:W-:-:S05]  /*102e0*/  IMAD.X R3, RZ, RZ, R5, P0 ;  /* 0x000000ffff037224 */ /* 0x000fca00000e0605 */
[----:B------:R-:W-:Y:S01]  /*102f0*/  @!PT LDS RZ, [RZ] ;  /* 0x00000000fffff984 */ /* 0x000fe20000000800 */
[----:B------:R-:W-:Y:S01]  /*10300*/  @!PT LDS RZ, [RZ] ;  /* 0x00000000fffff984 */ /* 0x000fe20000000800 */
[----:B------:R-:W-:Y:S01]  /*10310*/  @!PT LDS RZ, [RZ] ;  /* 0x00000000fffff984 */ /* 0x000fe20000000800 */
[----:B------:R2:W-:Y:S04]  /*10320*/  LDGSTS.E.BYPASS.LTC128B.128 [R26+0x25c00], desc[UR36][R2.64], !P4 ;  /* 0x25c00000021a7fae */ /* 0x0005e8000e101d64 */
[----:B------:R2:W-:Y:S04]  /*10330*/  LDGSTS.E.BYPASS.LTC128B.128 [R26+0x29c00], desc[UR36][R2.64+0x80], !P3 ;  /* 0x29c00080021a7fae */ /* 0x0005e8000d901d64 */
[----:B------:R2:W-:Y:S04]  /*10340*/  LDGSTS.E.BYPASS.LTC128B.128 [R26+0x2dc00], desc[UR36][R2.64+0x100], !P2 ;  /* 0x2dc00100021a7fae */ /* 0x0005e8000d101d64 */
[----:B------:R2:W-:Y:S02]  /*10350*/  LDGSTS.E.BYPASS.LTC128B.128 [R26+0x31c00], desc[UR36][R2.64+0x180], !P1 ;  /* 0x31c00180021a7fae */ /* 0x0005e4000c901d64 */
.L_x_5748:
[----:B------:R-:W-:Y:S05]  /*10360*/  BSYNC B0 ;  /* 0x0000000000007941 */ /* 0x000fea0003800000 */
.L_x_5747:
[----:B------:R-:W-:Y:S01]  /*10370*/  NOP ;  /* 0x0000000000007918 */ /* 0x000fe20000000000 */
[----:B------:R-:W-:-:S13]  /*10380*/  PLOP3.LUT P0, PT, PT, PT, PT, 0x80, 0x0 ;  /* 0x000000000000781c */ /* 0x000fda0003f0f070 */
.L_x_5749:
        /* <DEDUP_REMOVED lines=18> */
.L_x_5857:
[----:B------:R-:W-:Y:S05]  /*104b0*/  BSYNC B0 ;  /* 0x0000000000007941 */ /* 0x000fea0003800000 */
.L_x_5750:
[----:B------:R-:W-:-:S13]  /*104c0*/  LOP3.LUT P0, RZ, R23, 0x400, RZ, 0xc0, !PT ;  /* 0x0000040017ff7812 */ /* 0x000fda000780c0ff */
[----:B------:R-:W-:Y:S05]  /*104d0*/  @!P0 BRA `(.L_x_5752) ;  /* 0x0000000000048947 */ /* 0x000fea0003800000 */
[----:B------:R-:W-:Y:S01]  /*104e0*/  BPT.TRAP 0x1 ;  /* 0x000000040000795c */ /* 0x000fe20000300000 */
.L_x_5752:
[----:B------:R-:W-:Y:S01]  /*104f0*/  SHF.L.U32 R0, R27, 0x1f, RZ ;  /* 0x0000001f1b007819 */ /* 0x000fe200000006ff */
[----:B------:R-:W-:Y:S03]  /*10500*/  BSSY B0, `(.L_x_5753) ;  /* 0x0000003000007945 */ /* 0x000fe60003800000 */
[----:B------:R-:W2:Y:S02]  /*10510*/  SYNCS.PHASECHK.TRANS64.TRYWAIT P0, [R25+URZ+0x32460], R0 ;  /* 0x03246000190075a7 */ /* 0x000ea4000800017f */
[----:B--2---:R-:W-:Y:S05]  /*10520*/  @!P0 BRA `(.L_x_5754) ;  /* 0x0000004800688947 */ /* 0x004fea0003800000 */
.L_x_5858:
[----:B------:R-:W-:Y:S05]  /*10530*/  BSYNC B0 ;  /* 0x0000000000007941 */ /* 0x000fea0003800000 */
.L_x_5753:
        /* <DEDUP_REMOVED lines=11> */
[----:B------:R-:W-:Y:S01]  /*105f0*/  IMAD R5, R37, UR5, R0 ;  /* 0x0000000525057c24 */ /* 0x000fe2000f8e0200 */
        /* <DEDUP_REMOVED lines=11> */
[----:B------:R-:W-:-:S04]  /*106b0*/  ULDC.64 UR4, c[0x0][0x318] ;  /* 0x0000c60000047ab9 */ /* 0x000fc80000000a00 */
[----:B------:R-:W-:Y:S02]  /*106c0*/  IADD3 R3, R3, R5, RZ ;  /* 0x0000000503037210 */ /* 0x000fe40007ffe0ff */
        /* <DEDUP_REMOVED lines=78> */
.L_x_5872:
        /* <DEDUP_REMOVED lines=15> */
.L_x_5756:
        /* <DEDUP_REMOVED lines=10> */
.L_x_5757:
[----:B0-----:R-:W2:Y:S01]  /*10d40*/  LDL R2, [R1+0xc] ;  /* 0x00000c0001027983 */ /* 0x001ea20000100800 */
[----:B------:R0:W-:Y:S01]  /*10d50*/  SYNCS.ARRIVE.TRANS64.A1T0 RZ, [R25+URZ+0x32450], RZ ;  /* 0x032450ff19ff79a7 */ /* 0x0001e2000810003f */
[----:B------:R-:W-:Y:S01]  /*10d60*/  BSSY B0, `(.L_x_5758) ;  /* 0x00000dc000007945 */ /* 0x000fe20003800000 */
[----:B--2---:R-:W-:-:S13]  /*10d70*/  ISETP.GE.AND P0, PT, R2, 0x2, PT ;  /* 0x000000020200780c */ /* 0x004fda0003f06270 */
[----:B0-----:R-:W-:Y:S05]  /*10d80*/  @!P0 BRA `(.L_x_5759) ;  /* 0x0000000c00648947 */ /* 0x001fea0003800000 */
[----:B------:R-:W-:-:S07]  /*10d90*/  VIADD R21, R2, 0xfffffffe ;  /* 0xfffffffe02157836 */ /* 0x000fce0000000000 */
.L_x_5772:
        /* <DEDUP_REMOVED lines=9> */
[C---:B------:R-:W-:Y:S02]  /*10e30*/  ISETP.GT.U32.AND P2, PT, R2.reuse, 0x5f, PT ;  /* 0x0000005f0200780c */ /* 0x040fe40003f44070 */
[----:B------:R-:W-:-:S05]  /*10e40*/  IADD3 R8, R2, R8, RZ ;  /* 0x0000000802087210 */ /* 0x000fca0007ffe0ff */
[----:B------:R-:W-:-:S06]  /*10e50*/  IMAD.MOV.U32 R9, RZ, RZ, R8 ;  /* 0x000000ffff097224 */ /* 0x000fcc00078e0008 */
[----:B--2---:R-:W2:Y:S01]  /*10e60*/  @!P2 LDC.64 R4, c[0x0][0x428] ;  /* 0x00010a00ff04ab82 */ /* 0x004ea20000000a00 */
[----:B0-----:R-:W-:-:S13]  /*10e70*/  ISETP.NE.AND P0, PT, R3, 0x1, PT ;  /* 0x000000010300780c */ /* 0x001fda0003f05270 */
[----:B------:R-:W0:Y:S08]  /*10e80*/  @P0 LDC R3, c[0x0][0x434] ;  /* 0x00010d00ff030b82 */ /* 0x000e300000000800 */
[----:B---3--:R-:W3:Y:S01]  /*10e90*/  @P0 LDC R7, c[0x0][0x438] ;  /* 0x00010e00ff070b82 */ /* 0x008ee20000000800 */
        /* <DEDUP_REMOVED lines=26> */
.L_x_5760:
[----:B------:R-:W-:Y:S01]  /*11040*/  IMAD R10, R24, 0x8, R22 ;  /* 0x00000008180a7824 */ /* 0x000fe200078e0216 */
[----:B------:R-:W-:Y:S01]  /*11050*/  SHF.L.U32 R20, R27, 0x1f, RZ ;  /* 0x0000001f1b147819 */ /* 0x000fe200000006ff */
[----:B------:R-:W-:Y:S01]  /*11060*/  BSSY B1, `(.L_x_5761) ;  /* 0x0000004000017945 */ /* 0x000fe20003800000 */
[----:B------:R-:W-:Y:S02]  /*11070*/  SHF.R.S32.HI R9, RZ, 0x1f, R5 ;  /* 0x0000001fff097819 */ /* 0x000fe40000011405 */
[----:B------:R-:W0:Y:S02]  /*11080*/  SYNCS.PHASECHK.TRANS64.TRYWAIT P0, [R10+URZ+0x32440], R20 ;  /* 0x032440140a0075a7 */ /* 0x000e24000800017f */
[----:B0-----:R-:W-:Y:S05]  /*11090*/  @!P0 BRA `(.L_x_5762) ;  /* 0x0000004400e08947 */ /* 0x001fea0003800000 */
.L_x_5873:
[----:B------:R-:W-:Y:S05]  /*110a0*/  BSYNC B1 ;  /* 0x0000000000017941 */ /* 0x000fea0003800000 */
.L_x_5761:
        /* <DEDUP_REMOVED lines=27> */
[----:B--2---:R-:W-:-:S04]  /*11260*/  IADD3 R2, P0, R2, R0, RZ ;  /* 0x0000000002027210 */ /* 0x004fc80007f1e0ff */
[----:B---3--:R-:W-:-:S05]  /*11270*/  IADD3.X R3, RZ, R3, RZ, P0, !PT ;  /* 0x00000003ff037210 */ /* 0x008fca00007fe4ff */
        /* <DEDUP_REMOVED lines=22> */
.L_x_5887:
        /* <DEDUP_REMOVED lines=8> */
.L_x_5764:
        /* <DEDUP_REMOVED lines=10> */
.L_x_5765:
[----:B------:R3:W-:Y:S01]  /*11500*/  SYNCS.ARRIVE.TRANS64.A1T0 RZ, [R10+URZ+0x32430], RZ ;  /* 0x032430ff0aff79a7 */ /* 0x0007e2000810003f */
[----:B------:R-:W-:Y:S05]  /*11510*/  @!P3 BRA `(.L_x_5766) ;  /* 0x000000000004b947 */ /* 0x000fea0003800000 */
[----:B------:R-:W-:Y:S01]  /*11520*/  BPT.TRAP 0x1 ;  /* 0x000000040000795c */ /* 0x000fe20000300000 */
.L_x_5766:
[----:B------:R-:W4:Y:S01]  /*11530*/  SYNCS.PHASECHK.TRANS64.TRYWAIT P0, [R10+URZ+0x32460], R20 ;  /* 0x032460140a0075a7 */ /* 0x000f22000800017f */
[----:B------:R-:W-:Y:S04]  /*11540*/  BSSY B1, `(.L_x_5767) ;  /* 0x0000002000017945 */ /* 0x000fe80003800000 */
[----:B----4-:R-:W-:Y:S05]  /*11550*/  @!P0 BRA `(.L_x_5768) ;  /* 0x0000004800648947 */ /* 0x010fea0003800000 */
.L_x_5888:
[----:B------:R-:W-:Y:S05]  /*11560*/  BSYNC B1 ;  /* 0x0000000000017941 */ /* 0x000fea0003800000 */
.L_x_5767:
[----:B------:R-:W-:Y:S01]  /*11570*/  ULDC.64 UR4, c[0x0][0x328] ;  /* 0x0000ca0000047ab9 */ /* 0x000fe20000000a00 */
[----:B------:R-:W-:Y:S01]  /*11580*/  LOP3.LUT P5, RZ, R23, 0x1, RZ, 0xc0, !PT ;  /* 0x0000000117ff7812 */ /* 0x000fe200078ac0ff */
[----:B--2---:R-:W-:Y:S01]  /*11590*/  IMAD R2, R9, UR4, RZ ;  /* 0x0000000409027c24 */ /* 0x004fe2000f8e02ff */
[C---:B------:R-:W-:Y:S01]  /*115a0*/  LOP3.LUT P4, RZ, R23.reuse, 0x10, RZ, 0xc0, !PT ;  /* 0x0000001017ff7812 */ /* 0x040fe2000788c0ff */
[----:B0---4-:R-:W-:Y:S01]  /*115b0*/  IMAD R20, R24, 0x6000, R30 ;  /* 0x0000600018147824 */ /* 0x011fe200078e021e */
        /* <DEDUP_REMOVED lines=15> */
[----:B-1----:R-:W-:Y:S01]  /*116b0*/  IMAD.IADD R25, R5, 0x1, R3 ;  /* 0x0000000105197824 */ /* 0x002fe200078e0203 */
[----:B------:R-:W-:Y:S01]  /*116c0*/  LEA R17, P0, R2, UR4, 0x1 ;  /* 0x0000000402117c11 */ /* 0x000fe2000f8008ff */
[----:B------:R-:W-:-:S03]  /*116d0*/  UMOV UR4, 0xffffffff ;  /* 0xffffffff00047882 */ /* 0x000fc60000000000 */
[----:B------:R-:W-:Y:S01]  /*116e0*/  LEA.HI.X R25, R2, UR5, R25, 0x1, P0 ;  /* 0x0000000502197c11 */ /* 0x000fe200080f0c19 */
[----:B------:R-:W-:Y:S08]  /*116f0*/  BRA.DIV UR4, `(.L_x_5769) ;  /* 0x0000004a04107947 */ /* 0x000ff0000b800000 */
[----:B------:R-:W0:Y:S01]  /*11700*/  SHFL.IDX PT, R14, R17, RZ, 0x181f ;  /* 0x00181fff110e7589 */ /* 0x000e2200000e0000 */
[----:B------:R-:W-:-:S03]  /*11710*/  LEA R20, R20, R22, 0x1 ;  /* 0x0000001614147211 */ /* 0x000fc600078e08ff */
        /* <DEDUP_REMOVED lines=41> */
.L_x_5902:
        /* <DEDUP_REMOVED lines=11> */
.L_x_5770:
        /* <DEDUP_REMOVED lines=10> */
.L_x_5771:
[----:B------:R2:W-:Y:S01]  /*11b00*/  SYNCS.ARRIVE.TRANS64.A1T0 RZ, [R10+URZ+0x32450], RZ ;  /* 0x032450ff0aff79a7 */ /* 0x0005e2000810003f */
[----:B------:R-:W-:Y:S05]  /*11b10*/  @P2 BRA `(.L_x_5772) ;  /* 0xfffffff000a02947 */ /* 0x000fea000383ffff */
.L_x_5759:
[----:B------:R-:W-:Y:S05]  /*11b20*/  BSYNC B0 ;  /* 0x0000000000007941 */ /* 0x000fea0003800000 */
.L_x_5758:
        /* <DEDUP_REMOVED lines=10> */
[----:B------:R-:W4:Y:S01]  /*11bd0*/  LDC.64 R2, c[0x0][0xd60] ;  /* 0x00035800ff027b82 */ /* 0x000f220000000a00 */
[----:B------:R-:W0:Y:S02]  /*11be0*/  FLO.U32 R4, UR4 ;  /* 0x0000000400047d00 */ /* 0x000e2400080e0000 */
[----:B0-----:R-:W-:-:S06]  /*11bf0*/  ISETP.EQ.U32.AND P1, PT, R4, R5, PT ;  /* 0x000000050400720c */ /* 0x001fcc0003f22070 */
[----:B------:R-:W4:Y:S07]  /*11c00*/  POPC R5, UR4 ;  /* 0x0000000400057d09 */ /* 0x000f2e0008000000 */
[----:B----4-:R-:W4:Y:S01]  /*11c10*/  @P1 ATOMG.E.ADD.STRONG.GPU PT, R3, desc[UR36][R2.64], R5 ;  /* 0x00000005020319a8 */ /* 0x010f2200081ee1e4 */
[----:B------:R-:W0:Y:S02]  /*11c20*/  S2R R6, SR_LTMASK ;  /* 0x0000000000067919 */ /* 0x000e240000003900 */
[----:B0-----:R-:W-:-:S04]  /*11c30*/  LOP3.LUT R6, R6, UR4, RZ, 0xc0, !PT ;  /* 0x0000000406067c12 */ /* 0x001fc8000f8ec0ff */
[----:B------:R-:W0:Y:S01]  /*11c40*/  POPC R7, R6 ;  /* 0x0000000600077309 */ /* 0x000e220000000000 */
[----:B----4-:R-:W0:Y:S02]  /*11c50*/  SHFL.IDX PT, R4, R3, R4, 0x1f ;  /* 0x00001f0403047589 */ /* 0x010e2400000e0000 */
[----:B0-----:R-:W-:-:S07]  /*11c60*/  IADD3 R16, R4, UR39, R7 ;  /* 0x0000002704107c10 */ /* 0x001fce000fffe007 */
.L_x_5774:
[----:B------:R-:W-:Y:S05]  /*11c70*/  BSYNC B0 ;  /* 0x0000000000007941 */ /* 0x000fea0003800000 */
.L_x_5773:
[----:B------:R-:W-:Y:S02]  /*11c80*/  SEL R24, R24, RZ, P0 ;  /* 0x000000ff18187207 */ /* 0x000fe40000000000 */
[----:B------:R-:W-:-:S07]  /*11c90*/  LOP3.LUT R27, R27, R0, RZ, 0x3c, !PT ;  /* 0x000000001b1b7212 */ /* 0x000fce00078e3cff */
.L_x_5727:
[----:B------:R-:W-:Y:S05]  /*11ca0*/  BSYNC B7 ;  /* 0x0000000000077941 */ /* 0x000fea0003800000 */
.L_x_5725:
[----:B------:R-:W-:-:S13]  /*11cb0*/  LOP3.LUT P0, RZ, R23, 0x20000, RZ, 0xc0, !PT ;  /* 0x0002000017ff7812 */ /* 0x000fda000780c0ff */
[----:B------:R-:W-:Y:S05]  /*11cc0*/  @!P0 BRA `(.L_x_5775) ;  /* 0x0000000000248947 */ /* 0x000fea0003800000 */
[----:B------:R-:W-:Y:S05]  /*11cd0*/  WARPSYNC.ALL ;  /* 0x0000000000007948 */ /* 0x000fea0003800000 */
[----:B------:R-:W0:Y:S08]  /*11ce0*/  S2UR UR5, SR_CgaCtaId ;  /* 0x00000000000579c3 */ /* 0x000e300000008800 */
[----:B------:R-:W-:Y:S06]  /*11cf0*/  BAR.SYNC.DEFER_BLOCKING 0x5, 0x180 ;  /* 0x0146000000007b1d */ /* 0x000fec0000010000 */
[----:B------:R-:W-:-:S02]  /*11d00*/  UMOV UR4, 0x400 ;  /* 0x0000040000047882 */ /* 0x000fc40000000000 */
[----:B0-----:R-:W-:-:S06]  /*11d10*/  ULEA UR4, UR5, UR4, 0x18 ;  /* 0x0000000405047291 */ /* 0x001fcc000f8ec03f */
[----:B------:R-:W-:-:S05]  /*11d20*/  IMAD.U32 R22, RZ, RZ, UR4 ;  /* 0x00000004ff167e24 */ /* 0x000fca000f8e00ff */
[----:B------:R0:W4:Y:S01]  /*11d30*/  LDS.128 R16, [R22+0x324d0] ;  /* 0x0324d00016107984 */ /* 0x0001220000000c00 */
[----:B------:R-:W-:Y:S06]  /*11d40*/  BAR.ARV 0x4, 0x180 ;  /* 0x0106000000007b1d */ /* 0x000fec0000002000 */
[----:B------:R-:W-:Y:S05]  /*11d50*/  BRA `(.L_x_5776) ;  /* 0x0000000800cc7947 */ /* 0x000fea0003800000 */
.L_x_5775:
[----:B------:R-:W0:Y:S01]  /*11d60*/  S2R R0, SR_TID.X ;  /* 0x0000000000007919 */ /* 0x000e220000002100 */
        /* <DEDUP_REMOVED lines=34> */
[----:B------:R0:W4:Y:S02]  /*11f90*/  SHFL.IDX PT, R14, R6, 0x1f, 0x1f ;  /* 0x03e01f00060e7f89 */ /* 0x00012400000e0000 */
.L_x_5912:
[----:B------:R-:W-:Y:S02]  /*11fa0*/  ULDC UR4, c[0x0][0xd38] ;  /* 0x00034e0000047ab9 */ /* 0x000fe40000000800 */
[----:B------:R-:W-:-:S04]  /*11fb0*/  IMAD.U32 R7, RZ, RZ, UR4 ;  /* 0x00000004ff077e24 */ /* 0x000fc8000f8e00ff */
[----:B----4-:R-:W-:-:S04]  /*11fc0*/  IMAD R14, R14, R7, RZ ;  /* 0x000000070e0e7224 */ /* 0x010fc800078e02ff */
[----:B------:R-:W-:-:S05]  /*11fd0*/  IMAD.IADD R9, R4, 0x1, R14 ;  /* 0x0000000104097824 */ /* 0x000fca00078e020e */
[----:B------:R-:W-:-:S13]  /*11fe0*/  ISETP.GT.AND P6, PT, R9, R0, PT ;  /* 0x000000000900720c */ /* 0x000fda0003fc4270 */
[----:B------:R-:W-:Y:S05]  /*11ff0*/  @P6 BRA `(.L_x_5778) ;  /* 0x00000000009c6947 */ /* 0x000fea0003800000 */
.L_x_5783:
[----:B------:R-:W4:Y:S01]  /*12000*/  LDC R2, c[0x0][0xd3c] ;  /* 0x00034f00ff027b82 */ /* 0x000f220000000800 */
[----:B------:R-:W-:-:S05]  /*12010*/  VIADD R19, R19, 0x1f ;  /* 0x0000001f13137836 */ /* 0x000fca0000000000 */
[----:B----4-:R-:W-:-:S13]  /*12020*/  ISETP.GE.AND P6, PT, R19, R2, PT ;  /* 0x000000021300720c */ /* 0x010fda0003fc6270 */
[----:B------:R-:W-:Y:S05]  /*12030*/  @P6 BRA `(.L_x_5779) ;  /* 0x0000000400d06947 */ /* 0x000fea0003800000 */
        /* <DEDUP_REMOVED lines=10> */
.L_x_5781:
[----:B------:R-:W-:Y:S05]  /*120e0*/  BSYNC B0 ;  /* 0x0000000000007941 */ /* 0x000fea0003800000 */
.L_x_5780:
[----:B------:R-:W-:-:S03]  /*120f0*/  UMOV UR4, 0xffffffff ;  /* 0xffffffff00047882 */ /* 0x000fc60000000000 */
[----:B------:R-:W-:Y:S05]  /*12100*/  BRA.DIV UR4, `(.L_x_5782) ;  /* 0x0000004a047c7947 */ /* 0x000fea000b800000 */
[----:B-----5:R-:W0:Y:S02]  /*12110*/  SHFL.UP PT, R14, R5, 0x1, RZ ;  /* 0x04200000050e7989 */ /* 0x020e2400000e00ff */
        /* <DEDUP_REMOVED lines=14> */
[----:B------:R0:W4:Y:S02]  /*12200*/  SHFL.IDX PT, R14, R6, 0x1f, 0x1f ;  /* 0x03e01f00060e7f89 */ /* 0x00012400000e0000 */
.L_x_5920:
[----:B------:R-:W-:Y:S02]  /*12210*/  ULDC UR4, c[0x0][0xd38] ;  /* 0x00034e0000047ab9 */ /* 0x000fe40000000800 */
[----:B------:R-:W-:-:S04]  /*12220*/  IMAD.U32 R7, RZ, RZ, UR4 ;  /* 0x00000004ff077e24 */ /* 0x000fc8000f8e00ff */
[----:B----4-:R-:W-:-:S04]  /*12230*/  IMAD R14, R14, R7, RZ ;  /* 0x000000070e0e7224 */ /* 0x010fc800078e02ff */
[----:B------:R-:W-:-:S05]  /*12240*/  IMAD.IADD R9, R14, 0x1, R9 ;  /* 0x000000010e097824 */ /* 0x000fca00078e0209 */
[----:B------:R-:W-:-:S13]  /*12250*/  ISETP.GT.AND P6, PT, R9, R0, PT ;  /* 0x000000000900720c */ /* 0x000fda0003fc4270 */
[----:B------:R-:W-:Y:S05]  /*12260*/  @!P6 BRA `(.L_x_5783) ;  /* 0xfffffffc0064e947 */ /* 0x000fea000383ffff */
.L_x_5778:
[----:B------:R-:W-:Y:S01]  /*12270*/  IADD3 R16, -R14, R9, RZ ;  /* 0x000000090e107210 */ /* 0x000fe20007ffe1ff */
[----:B------:R-:W-:-:S04]  /*12280*/  UMOV UR4, 0xffffffff ;  /* 0xffffffff00047882 */ /* 0x000fc80000000000 */
[----:B------:R-:W-:-:S05]  /*12290*/  IMAD R3, R6, R7, R16 ;  /* 0x0000000706037224 */ /* 0x000fca00078e0210 */
[----:B------:R-:W-:Y:S01]  /*122a0*/  ISETP.GT.AND P6, PT, R3, R0, PT ;  /* 0x000000000300720c */ /* 0x000fe20003fc4270 */
[----:B------:R-:W-:-:S12]  /*122b0*/  BRA.DIV UR4, `(.L_x_5784) ;  /* 0x0000004a04cc7947 */ /* 0x000fd8000b800000 */
[----:B------:R-:W-:-:S04]  /*122c0*/  VOTE.ANY R2, PT, !P6 ;  /* 0x0000000000027806 */ /* 0x000fc800070e0100 */
[----:B------:R-:W4:Y:S02]  /*122d0*/  POPC R4, R2 ;  /* 0x0000000200047309 */ /* 0x000f240000000000 */
[----:B----4-:R4:W0:Y:S02]  /*122e0*/  SHFL.IDX PT, R5, R5, R4, 0x1f ;  /* 0x00001f0405057589 */ /* 0x01082400000e0000 */
.L_x_5924:
[----:B------:R-:W-:Y:S01]  /*122f0*/  ISETP.NE.AND P0, PT, R2, RZ, PT ;  /* 0x000000ff0200720c */ /* 0x000fe20003f05270 */
[----:B------:R-:W-:-:S12]  /*12300*/  IMAD.MOV.U32 R14, RZ, RZ, RZ ;  /* 0x000000ffff0e7224 */ /* 0x000fd800078e00ff */
[----:B------:R-:W-:Y:S05]  /*12310*/  @!P0 BRA `(.L_x_5785) ;  /* 0x0000000000108947 */ /* 0x000fea0003800000 */
[----:B------:R-:W-:Y:S01]  /*12320*/  UMOV UR4, 0xffffffff ;  /* 0xffffffff00047882 */ /* 0x000fe20000000000 */
[----:B------:R-:W-:Y:S02]  /*12330*/  VIADD R12, R4, 0xffffffff ;  /* 0xffffffff040c7836 */ /* 0x000fe40000000000 */
[----:B------:R-:W-:Y:S05]  /*12340*/  BRA.DIV UR4, `(.L_x_5786) ;  /* 0x0000004a04f07947 */ /* 0x000fea000b800000 */
[----:B------:R0:W0:Y:S02]  /*12350*/  SHFL.IDX PT, R14, R6, R12, 0x1f ;  /* 0x00001f0c060e7589 */ /* 0x00002400000e0000 */
.L_x_5785:
[----:B------:R-:W5:Y:S01]  /*12360*/  LDC.64 R2, c[0x0][0xd90] ;  /* 0x00036400ff027b82 */ /* 0x000f620000000a00 */
[----:B------:R-:W-:-:S04]  /*12370*/  IMAD.IADD R19, R4, 0x1, R19 ;  /* 0x0000000104137824 */ /* 0x000fc800078e0213 */
[----:B-----5:R-:W-:-:S05]  /*12380*/  IMAD.WIDE R2, R19, 0x4, R2 ;  /* 0x0000000413027825 */ /* 0x020fca00078e0202 */
[----:B0-----:R0:W4:Y:S01]  /*12390*/  LDG.E R6, desc[UR36][R2.64] ;  /* 0x0000002402067981 */ /* 0x001122000c1e1900 */
[----:B------:R-:W-:Y:S02]  /*123a0*/  IMAD R16, R14, R7, R16 ;  /* 0x000000070e107224 */ /* 0x000fe400078e0210 */
[----:B0-----:R-:W-:Y:S02]  /*123b0*/  IMAD.MOV.U32 R2, RZ, RZ, RZ ;  /* 0x000000ffff027224 */ /* 0x001fe400078e00ff */
[----:B----4-:R-:W-:-:S05]  /*123c0*/  IMAD R4, R5, R6, RZ ;  /* 0x0000000605047224 */ /* 0x010fca00078e02ff */
[----:B------:R-:W-:-:S04]  /*123d0*/  IABS R8, R4 ;  /* 0x0000000400087213 */ /* 0x000fc80000000000 */
[----:B--23--:R-:W0:Y:S08]  /*123e0*/  I2F.RP R10, R8 ;  /* 0x00000008000a7306 */ /* 0x00ce300000209400 */
        /* <DEDUP_REMOVED lines=23> */
[----:B------:R-:W-:-:S03]  /*12560*/  IMAD.MOV R2, RZ, RZ, -R2 ;  /* 0x000000ffff027224 */ /* 0x000fc600078e0a02 */
[----:B------:R-:W-:Y:S01]  /*12570*/  IADD3 R3, -R0, RZ, RZ ;  /* 0x000000ff00037210 */ /* 0x000fe20007ffe1ff */
        /* <DEDUP_REMOVED lines=32> */
.L_x_5779:
[----:B------:R-:W-:Y:S01]  /*12780*/  UMOV UR4, URZ ;  /* 0x0000003f00047c82 */ /* 0x000fe20008000000 */
[----:B------:R-:W-:Y:S01]  /*12790*/  UMOV UR5, URZ ;  /* 0x0000003f00057c82 */ /* 0x000fe20008000000 */
[----:B------:R-:W-:Y:S01]  /*127a0*/  ULDC UR6, c[0x0][0xd3c] ;  /* 0x00034f0000067ab9 */ /* 0x000fe20000000800 */
[----:B------:R-:W-:Y:S01]  /*127b0*/  MOV R16, R0 ;  /* 0x0000000000107202 */ /* 0x000fe20000000f00 */
[----:B------:R-:W-:Y:S02]  /*127c0*/  IMAD.U32 R17, RZ, RZ, UR4 ;  /* 0x00000004ff117e24 */ /* 0x000fe4000f8e00ff */
[----:B------:R-:W-:Y:S02]  /*127d0*/  IMAD.U32 R18, RZ, RZ, UR5 ;  /* 0x00000005ff127e24 */ /* 0x000fe4000f8e00ff */
[----:B------:R-:W-:-:S07]  /*127e0*/  IMAD.U32 R19, RZ, RZ, UR6 ;  /* 0x00000006ff137e24 */ /* 0x000fce000f8e00ff */
.L_x_5787:
[----:B------:R-:W4:Y:S01]  /*127f0*/  S2R R0, SR_TID.X ;  /* 0x0000000000007919 */ /* 0x000f220000002100 */
        /* <DEDUP_REMOVED lines=9> */
.L_x_5776:
[----:B------:R-:W-:Y:S02]  /*12890*/  ULDC UR4, c[0x0][0xd3c] ;  /* 0x00034f0000047ab9 */ /* 0x000fe40000000800 */
[----:B----4-:R-:W-:-:S13]  /*128a0*/  ISETP.GE.AND P0, PT, R19, UR4, PT ;  /* 0x0000000413007c0c */ /* 0x010fda000bf06270 */
[----:B------:R-:W-:Y:S05]  /*128b0*/  @!P0 BRA `(.L_x_5788) ;  /* 0xffffffac00508947 */ /* 0x000fea000383ffff */
[----:B------:R-:W-:Y:S05]  /*128c0*/  BSYNC B8 ;  /* 0x0000000000087941 */ /* 0x000fea0003800000 */
.L_x_5721:
        /* <DEDUP_REMOVED lines=12> */
.L_x_5927:
[----:B------:R-:W-:Y:S05]  /*12990*/  BSYNC B0 ;  /* 0x0000000000007941 */ /* 0x000fea0003800000 */
.L_x_5789:
[----:B------:R-:W-:-:S03]  /*129a0*/  UMOV UR4, 0xffffffff ;  /* 0xffffffff00047882 */ /* 0x000fc60000000000 */
[----:B------:R-:W-:Y:S05]  /*129b0*/  BRA.DIV UR4, `(.L_x_5791) ;  /* 0x00000046048c7947 */ /* 0x000fea000b800000 */
[----:B0-----:R-:W0:Y:S02]  /*129c0*/  S2R R0, SR_TID.X ;  /* 0x0000000000007919 */ /* 0x001e240000002100 */
[----:B0-----:R-:W-:-:S04]  /*129d0*/  SHF.R.U32.HI R0, RZ, 0x5, R0 ;  /* 0x00000005ff007819 */ /* 0x001fc80000011600 */
[----:B------:R-:W-:-:S05]  /*129e0*/  LOP3.LUT R0, R0, 0x3, RZ, 0xc0, !PT ;  /* 0x0000000300007812 */ /* 0x000fca00078ec0ff */
[----:B------:R0:W4:Y:S02]  /*129f0*/  SHFL.IDX PT, R14, R0, RZ, 0x1f ;  /* 0x00001fff000e7589 */ /* 0x00012400000e0000 */
.L_x_5930:
[----:B----4-:R-:W-:Y:S01]  /*12a00*/  ISETP.NE.AND P0, PT, R14, RZ, PT ;  /* 0x000000ff0e00720c */ /* 0x010fe20003f05270 */
[----:B------:R-:W-:-:S12]  /*12a10*/  BSSY B0, `(.L_x_5792) ;  /* 0x0000026000007945 */ /* 0x000fd80003800000 */
[----:B------:R-:W-:Y:S05]  /*12a20*/  @P0 BRA `(.L_x_5793) ;  /* 0x0000000000900947 */ /* 0x000fea0003800000 */
[----:B------:R-:W-:-:S03]  /*12a30*/  UMOV UR4, 0xffffffff ;  /* 0xffffffff00047882 */ /* 0x000fc60000000000 */
[----:B------:R-:W-:Y:S05]  /*12a40*/  BRA.DIV UR4, `(.L_x_5794) ;  /* 0x00000046049c7947 */ /* 0x000fea000b800000 */
[----:B------:R-:W-:-:S13]  /*12a50*/  ELECT P6, URZ, PT ;  /* 0x00000000003f782f */ /* 0x000fda00038c0000 */
.L_x_5933:
        /* <DEDUP_REMOVED lines=8> */
.L_x_5795:
[C---:B------:R-:W-:Y:S01]  /*12ae0*/  IMAD R3, R24.reuse, 0x8, R5 ;  /* 0x0000000818037824 */ /* 0x040fe200078e0205 */
[----:B------:R-:W-:Y:S01]  /*12af0*/  SHF.L.U32 R2, R27, 0x1f, RZ ;  /* 0x0000001f1b027819 */ /* 0x000fe200000006ff */
[----:B------:R-:W-:-:S03]  /*12b00*/  VIADD R24, R24, 0x1 ;  /* 0x0000000118187836 */ /* 0x000fc60000000000 */
[----:B------:R-:W0:Y:S02]  /*12b10*/  SYNCS.PHASECHK.TRANS64.TRYWAIT P1, [R3+URZ+0x32440], R2 ;  /* 0x03244002030075a7 */ /* 0x000e24000802017f */
[----:B------:R-:W-:-:S04]  /*12b20*/  ISETP.NE.AND P2, PT, R24, 0x2, PT ;  /* 0x000000021800780c */ /* 0x000fc80003f45270 */
[----:B------:R-:W-:Y:S01]  /*12b30*/  SEL R0, RZ, 0x1, P2 ;  /* 0x00000001ff007807 */ /* 0x000fe20001000000 */
[----:B0-----:R-:W-:Y:S08]  /*12b40*/  @!P1 BRA `(.L_x_5796) ;  /* 0x00000044007c9947 */ /* 0x001ff00003800000 */
.L_x_5934:
[----:B------:R-:W-:Y:S02]  /*12b50*/  SEL R24, R24, RZ, P2 ;  /* 0x000000ff18187207 */ /* 0x000fe40001000000 */
[----:B------:R-:W-:Y:S01]  /*12b60*/  LOP3.LUT R0, R27, R0, RZ, 0x3c, !PT ;  /* 0x000000001b007212 */ /* 0x000fe200078e3cff */
[----:B------:R-:W-:Y:S06]  /*12b70*/  @!P0 BRA `(.L_x_5797) ;  /* 0x0000000000048947 */ /* 0x000fec0003800000 */
[----:B------:R-:W-:Y:S01]  /*12b80*/  BPT.TRAP 0x1 ;  /* 0x000000040000795c */ /* 0x000fe20000300000 */
.L_x_5797:
[----:B------:R-:W-:Y:S01]  /*12b90*/  IMAD R5, R24, 0x8, R5 ;  /* 0x0000000818057824 */ /* 0x000fe200078e0205 */
[----:B------:R-:W-:-:S04]  /*12ba0*/  SHF.L.U32 R0, R0, 0x1f, RZ ;  /* 0x0000001f00007819 */ /* 0x000fc800000006ff */
[----:B------:R-:W4:Y:S02]  /*12bb0*/  SYNCS.PHASECHK.TRANS64.TRYWAIT P1, [R5+URZ+0x32440], R0 ;  /* 0x03244000050075a7 */ /* 0x000f24000802017f */
[----:B----4-:R-:W-:Y:S05]  /*12bc0*/  @!P1 BRA `(.L_x_5798) ;  /* 0x0000004400709947 */ /* 0x010fea0003800000 */
.L_x_5935:
[----:B------:R-:W-:Y:S05]  /*12bd0*/  @!P0 BRA `(.L_x_5799) ;  /* 0x0000000000048947 */ /* 0x000fea0003800000 */
[----:B------:R-:W-:Y:S01]  /*12be0*/  BPT.TRAP 0x1 ;  /* 0x000000040000795c */ /* 0x000fe20000300000 */
.L_x_5799:
[----:B------:R-:W5:Y:S02]  /*12bf0*/  SYNCS.PHASECHK.TRANS64.TRYWAIT P1, [R3+URZ+0x32460], R2 ;  /* 0x03246002030075a7 */ /* 0x000f64000802017f */
[----:B-----5:R-:W-:Y:S05]  /*12c00*/  @!P1 BRA `(.L_x_5800) ;  /* 0x0000004400749947 */ /* 0x020fea0003800000 */
.L_x_5936:
[----:B------:R-:W-:Y:S05]  /*12c10*/  @!P0 BRA `(.L_x_5801) ;  /* 0x0000000000048947 */ /* 0x000fea0003800000 */
[----:B------:R-:W-:Y:S01]  /*12c20*/  BPT.TRAP 0x1 ;  /* 0x000000040000795c */ /* 0x000fe20000300000 */
.L_x_5801:
[----:B------:R0:W0:Y:S02]  /*12c30*/  SYNCS.PHASECHK.TRANS64.TRYWAIT P0, [R5+URZ+0x32460], R0 ;  /* 0x03246000050075a7 */ /* 0x000024000800017f */
[----:B0-----:R-:W-:Y:S05]  /*12c40*/  @!P0 NANOSLEEP.SYNCS 0x989680 ;  /* 0x009896800000895d */ /* 0x001fea0003900000 */
[----:B------:R-:W0:Y:S02]  /*12c50*/  @!P0 SYNCS.PHASECHK.TRANS64 P0, [R5+URZ+0x32460], R0 ;  /* 0x03246000050085a7 */ /* 0x000e24000800007f */
[----:B0-----:R-:W-:Y:S05]  /*12c60*/  @!P0 BRA `(.L_x_5801) ;  /* 0xfffffffc00f08947 */ /* 0x001fea000383ffff */
.L_x_5793:
[----:B------:R-:W-:Y:S05]  /*12c70*/  BSYNC B0 ;  /* 0x0000000000007941 */ /* 0x000fea0003800000 */
.L_x_5792:
[----:B------:R-:W-:Y:S05]  /*12c80*/  EXIT ;  /* 0x000000000000794d */ /* 0x000fea0003800000 */
.L_x_5656:
[----:B0-----:R-:W-:-:S04]  /*12c90*/  IMAD.U32 R3, RZ, RZ, UR40 ;  /* 0x00000028ff037e24 */ /* 0x001fc8000f8e00ff */
[----:B------:R0:W1:Y:S03]  /*12ca0*/  SYNCS.PHASECHK.TRANS64.TRYWAIT P0, [R3+URZ+0x32400], R0 ;  /* 0x03240000030075a7 */ /* 0x000066000800017f */
[----:B-1----:R-:W-:Y:S05]  /*12cb0*/  @!P0 NANOSLEEP.SYNCS 0x989680 ;  /* 0x009896800000895d */ /* 0x002fea0003900000 */
[----:B------:R-:W1:Y:S02]  /*12cc0*/  @!P0 SYNCS.PHASECHK.TRANS64 P0, [R3+URZ+0x32400], R0 ;  /* 0x03240000030085a7 */ /* 0x000e64000800007f */
[----:B-1----:R-:W-:Y:S05]  /*12cd0*/  @!P0 BRA `(.L_x_5656) ;  /* 0xfffffffc00ec8947 */ /* 0x002fea000383ffff */
[----:B------:R-:W-:Y:S05]  /*12ce0*/  BRA `(.L_x_5802) ;  /* 0xfffffeec00907947 */ /* 0x000fea000383ffff */
.L_x_5660:
[----:B0-----:R-:W-:-:S04]  /*12cf0*/  IMAD.U32 R3, RZ, RZ, UR6 ;  /* 0x00000006ff037e24 */ /* 0x001fc8000f8e00ff */
[----:B------:R0:W2:Y:S03]  /*12d00*/  SYNCS.PHASECHK.TRANS64.TRYWAIT P1, [R3+URZ+0x32430], R2 ;  /* 0x03243002030075a7 */ /* 0x0000a6000802017f */
[----:B--2---:R-:W-:Y:S05]  /*12d10*/  @!P1 NANOSLEEP.SYNCS 0x989680 ;  /* 0x009896800000995d */ /* 0x004fea0003900000 */
[----:B------:R-:W2:Y:S02]  /*12d20*/  @!P1 SYNCS.PHASECHK.TRANS64 P1, [R3+URZ+0x32430], R2 ;  /* 0x03243002030095a7 */ /* 0x000ea4000802007f */
[----:B--2---:R-:W-:Y:S05]  /*12d30*/  @!P1 BRA `(.L_x_5660) ;  /* 0xfffffffc00ec9947 */ /* 0x004fea000383ffff */
[----:B------:R-:W-:Y:S05]  /*12d40*/  BRA `(.L_x_5659) ;  /* 0xfffffeec00b87947 */ /* 0x000fea000383ffff */
.L_x_5661:
[----:B0-----:R-:W-:-:S04]  /*12d50*/  IMAD.U32 R3, RZ, RZ, UR40 ;  /* 0x00000028ff037e24 */ /* 0x001fc8000f8e00ff */
[----:B------:R0:W2:Y:S03]  /*12d60*/  SYNCS.PHASECHK.TRANS64.TRYWAIT P1, [R3+URZ+0x32410], R0 ;  /* 0x03241000030075a7 */ /* 0x0000a6000802017f */
[----:B--2---:R-:W-:Y:S05]  /*12d70*/  @!P1 NANOSLEEP.SYNCS 0x989680 ;  /* 0x009896800000995d */ /* 0x004fea0003900000 */
[----:B------:R-:W2:Y:S02]  /*12d80*/  @!P1 SYNCS.PHASECHK.TRANS64 P1, [R3+URZ+0x32410], R0 ;  /* 0x03241000030095a7 */ /* 0x000ea4000802007f */
[----:B--2---:R-:W-:Y:S05]  /*12d90*/  @!P1 BRA `(.L_x_5661) ;  /* 0xfffffffc00ec9947 */ /* 0x004fea000383ffff */
[----:B------:R-:W-:Y:S05]  /*12da0*/  BRA `(.L_x_5803) ;  /* 0xfffffef000607947 */ /* 0x000fea000383ffff */
.L_x_5665:
[----:B0-----:R-:W-:-:S04]  /*12db0*/  MOV R3, UR6 ;  /* 0x0000000600037c02 */ /* 0x001fc80008000f00 */
[----:B------:R0:W3:Y:S03]  /*12dc0*/  SYNCS.PHASECHK.TRANS64.TRYWAIT P1, [R3+URZ+0x32450], R2 ;  /* 0x03245002030075a7 */ /* 0x0000e6000802017f */
[----:B---3--:R-:W-:Y:S05]  /*12dd0*/  @!P1 NANOSLEEP.SYNCS 0x989680 ;  /* 0x009896800000995d */ /* 0x008fea0003900000 */
[----:B------:R-:W3:Y:S02]  /*12de0*/  @!P1 SYNCS.PHASECHK.TRANS64 P1, [R3+URZ+0x32450], R2 ;  /* 0x03245002030095a7 */ /* 0x000ee4000802007f */
[----:B---3--:R-:W-:Y:S05]  /*12df0*/  @!P1 BRA `(.L_x_5665) ;  /* 0xfffffffc00ec9947 */ /* 0x008fea000383ffff */
[----:B------:R-:W-:Y:S05]  /*12e00*/  BRA `(.L_x_5664) ;  /* 0xfffffef000687947 */ /* 0x000fea000383ffff */
.L_x_5672:
[----:B-1----:R-:W-:-:S04]  /*12e10*/  IMAD.U32 R21, RZ, RZ, UR4 ;  /* 0x00000004ff157e24 */ /* 0x002fc8000f8e00ff */
[----:B------:R1:W2:Y:S03]  /*12e20*/  SYNCS.PHASECHK.TRANS64.TRYWAIT P1, [R21+URZ+0x32430], R0 ;  /* 0x03243000150075a7 */ /* 0x0002a6000802017f */
[----:B--2---:R-:W-:Y:S05]  /*12e30*/  @!P1 NANOSLEEP.SYNCS 0x989680 ;  /* 0x009896800000995d */ /* 0x004fea0003900000 */
[----:B------:R-:W2:Y:S02]  /*12e40*/  @!P1 SYNCS.PHASECHK.TRANS64 P1, [R21+URZ+0x32430], R0 ;  /* 0x03243000150095a7 */ /* 0x000ea4000802007f */
[----:B--2---:R-:W-:Y:S05]  /*12e50*/  @!P1 BRA `(.L_x_5672) ;  /* 0xfffffffc00ec9947 */ /* 0x004fea000383ffff */
[----:B------:R-:W-:Y:S05]  /*12e60*/  BRA `(.L_x_5671) ;  /* 0xffffff1400007947 */ /* 0x000fea000383ffff */
.L_x_5676:
[----:B-1----:R-:W-:-:S04]  /*12e70*/  IMAD.U32 R21, RZ, RZ, UR4 ;  /* 0x00000004ff157e24 */ /* 0x002fc8000f8e00ff */
[----:B------:R1:W3:Y:S03]  /*12e80*/  SYNCS.PHASECHK.TRANS64.TRYWAIT P1, [R21+URZ+0x32450], R0 ;  /* 0x03245000150075a7 */ /* 0x0002e6000802017f */
[----:B---3--:R-:W-:Y:S05]  /*12e90*/  @!P1 NANOSLEEP.SYNCS 0x989680 ;  /* 0x009896800000995d */ /* 0x008fea0003900000 */
[----:B------:R-:W3:Y:S02]  /*12ea0*/  @!P1 SYNCS.PHASECHK.TRANS64 P1, [R21+URZ+0x32450], R0 ;  /* 0x03245000150095a7 */ /* 0x000ee4000802007f */
[----:B---3--:R-:W-:Y:S05]  /*12eb0*/  @!P1 BRA `(.L_x_5676) ;  /* 0xfffffffc00ec9947 */ /* 0x008fea000383ffff */
[----:B------:R-:W-:Y:S05]  /*12ec0*/  BRA `(.L_x_5675) ;  /* 0xffffff1400807947 */ /* 0x000fea000383ffff */
.L_x_5684:
[----:B-1----:R-:W-:-:S04]  /*12ed0*/  IMAD.U32 R21, RZ, RZ, UR4 ;  /* 0x00000004ff157e24 */ /* 0x002fc8000f8e00ff */
[----:B------:R1:W2:Y:S03]  /*12ee0*/  SYNCS.PHASECHK.TRANS64.TRYWAIT P1, [R21+URZ+0x32430], R0 ;  /* 0x03243000150075a7 */ /* 0x0002a6000802017f */
[----:B--2---:R-:W-:Y:S05]  /*12ef0*/  @!P1 NANOSLEEP.SYNCS 0x989680 ;  /* 0x009896800000995d */ /* 0x004fea0003900000 */
[----:B------:R-:W2:Y:S02]  /*12f00*/  @!P1 SYNCS.PHASECHK.TRANS64 P1, [R21+URZ+0x32430], R0 ;  /* 0x03243000150095a7 */ /* 0x000ea4000802007f */
[----:B--2---:R-:W-:Y:S05]  /*12f10*/  @!P1 BRA `(.L_x_5684) ;  /* 0xfffffffc00ec9947 */ /* 0x004fea000383ffff */
[----:B------:R-:W-:Y:S05]  /*12f20*/  BRA `(.L_x_5683) ;  /* 0xffffff3c00907947 */ /* 0x000fea000383ffff */
.L_x_5688:
[----:B-1----:R-:W-:-:S04]  /*12f30*/  IMAD.U32 R21, RZ, RZ, UR4 ;  /* 0x00000004ff157e24 */ /* 0x002fc8000f8e00ff */
[----:B------:R1:W3:Y:S03]  /*12f40*/  SYNCS.PHASECHK.TRANS64.TRYWAIT P1, [R21+URZ+0x32450], R0 ;  /* 0x03245000150075a7 */ /* 0x0002e6000802017f */
[----:B---3--:R-:W-:Y:S05]  /*12f50*/  @!P1 NANOSLEEP.SYNCS 0x989680 ;  /* 0x009896800000995d */ /* 0x008fea0003900000 */
[----:B------:R-:W3:Y:S02]  /*12f60*/  @!P1 SYNCS.PHASECHK.TRANS64 P1, [R21+URZ+0x32450], R0 ;  /* 0x03245000150095a7 */ /* 0x000ee4000802007f */
[----:B---3--:R-:W-:Y:S05]  /*12f70*/  @!P1 BRA `(.L_x_5688) ;  /* 0xfffffffc00ec9947 */ /* 0x008fea000383ffff */
[----:B------:R-:W-:Y:S05]  /*12f80*/  BRA `(.L_x_5687) ;  /* 0xffffff4000107947 */ /* 0x000fea000383ffff */
.L_x_5733:
        /* <DEDUP_REMOVED lines=11> */
.L_x_5805:
[----:B------:R-:W-:Y:S05]  /*13040*/  BSYNC B0 ;  /* 0x0000000000007941 */ /* 0x000fea0003800000 */
.L_x_5804:
[----:B------:R-:W-:Y:S05]  /*13050*/  BRA `(.L_x_5806) ;  /* 0xffffffb000787947 */ /* 0x000fea000383ffff */
.L_x_5736:
[----:B0-----:R0:W1:Y:S02]  /*13060*/  SYNCS.PHASECHK.TRANS64.TRYWAIT P0, [R25+URZ+0x32440], R0 ;  /* 0x03244000190075a7 */ /* 0x001064000800017f */
[----:B-1----:R-:W-:Y:S05]  /*13070*/  @!P0 NANOSLEEP.SYNCS 0x989680 ;  /* 0x009896800000895d */ /* 0x002fea0003900000 */
[----:B------:R-:W1:Y:S02]  /*13080*/  @!P0 SYNCS.PHASECHK.TRANS64 P0, [R25+URZ+0x32440], R0 ;  /* 0x03244000190085a7 */ /* 0x000e64000800007f */
[----:B-1----:R-:W-:Y:S05]  /*13090*/  @!P0 BRA `(.L_x_5736) ;  /* 0xfffffffc00f08947 */ /* 0x002fea000383ffff */
[----:B------:R-:W-:Y:S05]  /*130a0*/  BRA `(.L_x_5807) ;  /* 0xffffffb400307947 */ /* 0x000fea000383ffff */
.L_x_5737:
        /* <DEDUP_REMOVED lines=8> */
.L_x_5809:
[----:B------:R-:W-:Y:S05]  /*13130*/  BSYNC B0 ;  /* 0x0000000000007941 */ /* 0x000fea0003800000 */
.L_x_5808:
[----:B------:R-:W-:Y:S01]  /*13140*/  IMAD.MOV.U32 R13, RZ, RZ, R0 ;  /* 0x000000ffff0d7224 */ /* 0x000fe200078e0000 */
[----:B------:R-:W-:Y:S01]  /*13150*/  MOV R2, R14 ;  /* 0x0000000e00027202 */ /* 0x000fe20000000f00 */
[----:B------:R-:W-:Y:S02]  /*13160*/  IMAD.MOV.U32 R12, RZ, RZ, RZ ;  /* 0x000000ffff0c7224 */ /* 0x000fe400078e00ff */
[----:B------:R-:W-:Y:S02]  /*13170*/  IMAD.MOV.U32 R11, RZ, RZ, 0x181f ;  /* 0x0000181fff0b7424 */ /* 0x000fe400078e00ff */
[----:B------:R-:W-:Y:S02]  /*13180*/  IMAD.MOV.U32 R15, RZ, RZ, -0x1 ;  /* 0xffffffffff0f7424 */ /* 0x000fe400078e00ff */
[----:B------:R-:W-:-:S07]  /*13190*/  @P0 IMAD R6, R5, 0x2, R22 ;  /* 0x0000000205060824 */ /* 0x000fce00078e0216 */
[----:B------:R-:W-:Y:S05]  /*131a0*/  WARPSYNC.COLLECTIVE R15, `(.L_x_5810) ;  /* 0x000000000f087348 */ /* 0x000fea0003c00000 */
[----:B------:R0:W1:Y:S02]  /*131b0*/  SHFL.IDX P6, R14, R13, R12, R11 ;  /* 0x0000000c0d0e7389 */ /* 0x00006400000c000b */
[----:B01----:R-:W-:Y:S01]  /*131c0*/  ENDCOLLECTIVE ;  /* 0x000000000000791b */ /* 0x003fe20003800000 */
.L_x_5810:
[----:B------:R-:W-:Y:S02]  /*131d0*/  IMAD.MOV.U32 R13, RZ, RZ, R4 ;  /* 0x000000ffff0d7224 */ /* 0x000fe400078e0004 */
[----:B------:R-:W-:Y:S02]  /*131e0*/  IMAD.MOV.U32 R12, RZ, RZ, 0x1 ;  /* 0x00000001ff0c7424 */ /* 0x000fe400078e00ff */
[----:B------:R-:W-:-:S07]  /*131f0*/  IMAD.MOV.U32 R3, RZ, RZ, R14 ;  /* 0x000000ffff037224 */ /* 0x000fce00078e000e */
[----:B------:R-:W-:Y:S05]  /*13200*/  WARPSYNC.COLLECTIVE R15, `(.L_x_5811) ;  /* 0x000000000f087348 */ /* 0x000fea0003c00000 */
[----:B------:R0:W1:Y:S02]  /*13210*/  SHFL.IDX P6, R14, R13, R12, R11 ;  /* 0x0000000c0d0e7389 */ /* 0x00006400000c000b */
[----:B01----:R-:W-:Y:S01]  /*13220*/  ENDCOLLECTIVE ;  /* 0x000000000000791b */ /* 0x003fe20003800000 */
.L_x_5811:
        /* <DEDUP_REMOVED lines=15> */
.L_x_5812:
[----:B------:R-:W-:Y:S02]  /*13320*/  @P0 IMAD R6, R5, 0x2, R22 ;  /* 0x0000000205060824 */ /* 0x000fe400078e0216 */
[----:B------:R-:W-:Y:S02]  /*13330*/  IMAD.MOV.U32 R13, RZ, RZ, R4 ;  /* 0x000000ffff0d7224 */ /* 0x000fe400078e0004 */
[----:B------:R-:W-:Y:S02]  /*13340*/  IMAD.MOV.U32 R12, RZ, RZ, 0x2 ;  /* 0x00000002ff0c7424 */ /* 0x000fe400078e00ff */
[----:B------:R-:W-:-:S07]  /*13350*/  IMAD.MOV.U32 R3, RZ, RZ, R14 ;  /* 0x000000ffff037224 */ /* 0x000fce00078e000e */
[----:B------:R-:W-:Y:S05]  /*13360*/  WARPSYNC.COLLECTIVE R15, `(.L_x_5813) ;  /* 0x000000000f087348 */ /* 0x000fea0003c00000 */
[----:B------:R0:W1:Y:S02]  /*13370*/  SHFL.IDX P6, R14, R13, R12, R11 ;  /* 0x0000000c0d0e7389 */ /* 0x00006400000c000b */
[----:B01----:R-:W-:Y:S01]  /*13380*/  ENDCOLLECTIVE ;  /* 0x000000000000791b */ /* 0x003fe20003800000 */
.L_x_5813:
        /* <DEDUP_REMOVED lines=15> */
.L_x_5814:
[----:B------:R-:W-:Y:S02]  /*13480*/  @P0 IMAD R6, R5, 0x2, R22 ;  /* 0x0000000205060824 */ /* 0x000fe400078e0216 */
[----:B------:R-:W-:Y:S02]  /*13490*/  IMAD.MOV.U32 R13, RZ, RZ, R4 ;  /* 0x000000ffff0d7224 */ /* 0x000fe400078e0004 */
[----:B------:R-:W-:Y:S02]  /*134a0*/  IMAD.MOV.U32 R12, RZ, RZ, 0x3 ;  /* 0x00000003ff0c7424 */ /* 0x000fe400078e00ff */
[----:B------:R-:W-:-:S07]  /*134b0*/  IMAD.MOV.U32 R3, RZ, RZ, R14 ;  /* 0x000000ffff037224 */ /* 0x000fce00078e000e */
[----:B------:R-:W-:Y:S05]  /*134c0*/  WARPSYNC.COLLECTIVE R15, `(.L_x_5815) ;  /* 0x000000000f087348 */ /* 0x000fea0003c00000 */
[----:B------:R0:W1:Y:S02]  /*134d0*/  SHFL.IDX P6, R14, R13, R12, R11 ;  /* 0x0000000c0d0e7389 */ /* 0x00006400000c000b */
[----:B01----:R-:W-:Y:S01]  /*134e0*/  ENDCOLLECTIVE ;  /* 0x000000000000791b */ /* 0x003fe20003800000 */
.L_x_5815:
        /* <DEDUP_REMOVED lines=15> */
.L_x_5816:
[----:B------:R-:W-:Y:S02]  /*135e0*/  @P0 IMAD R6, R5, 0x2, R22 ;  /* 0x0000000205060824 */ /* 0x000fe400078e0216 */
[----:B------:R-:W-:Y:S02]  /*135f0*/  IMAD.MOV.U32 R13, RZ, RZ, R4 ;  /* 0x000000ffff0d7224 */ /* 0x000fe400078e0004 */
[----:B------:R-:W-:Y:S01]  /*13600*/  IMAD.MOV.U32 R12, RZ, RZ, 0x4 ;  /* 0x00000004ff0c7424 */ /* 0x000fe200078e00ff */
[----:B------:R-:W-:-:S07]  /*13610*/  MOV R3, R14 ;  /* 0x0000000e00037202 */ /* 0x000fce0000000f00 */
[----:B------:R-:W-:Y:S05]  /*13620*/  WARPSYNC.COLLECTIVE R15, `(.L_x_5817) ;  /* 0x000000000f087348 */ /* 0x000fea0003c00000 */
[----:B------:R0:W1:Y:S02]  /*13630*/  SHFL.IDX P6, R14, R13, R12, R11 ;  /* 0x0000000c0d0e7389 */ /* 0x00006400000c000b */
[----:B01----:R-:W-:Y:S01]  /*13640*/  ENDCOLLECTIVE ;  /* 0x000000000000791b */ /* 0x003fe20003800000 */
.L_x_5817:
        /* <DEDUP_REMOVED lines=15> */
.L_x_5818:
[----:B------:R-:W-:Y:S02]  /*13740*/  @P0 IMAD R6, R5, 0x2, R22 ;  /* 0x0000000205060824 */ /* 0x000fe400078e0216 */
[----:B------:R-:W-:Y:S02]  /*13750*/  IMAD.MOV.U32 R13, RZ, RZ, R4 ;  /* 0x000000ffff0d7224 */ /* 0x000fe400078e0004 */
[----:B------:R-:W-:Y:S02]  /*13760*/  IMAD.MOV.U32 R12, RZ, RZ, 0x5 ;  /* 0x00000005ff0c7424 */ /* 0x000fe400078e00ff */
[----:B------:R-:W-:-:S07]  /*13770*/  IMAD.MOV.U32 R3, RZ, RZ, R14 ;  /* 0x000000ffff037224 */ /* 0x000fce00078e000e */
[----:B------:R-:W-:Y:S05]  /*13780*/  WARPSYNC.COLLECTIVE R15, `(.L_x_5819) ;  /* 0x000000000f087348 */ /* 0x000fea0003c00000 */
[----:B------:R0:W1:Y:S02]  /*13790*/  SHFL.IDX P6, R14, R13, R12, R11 ;  /* 0x0000000c0d0e7389 */ /* 0x00006400000c000b */
[----:B01----:R-:W-:Y:S01]  /*137a0*/  ENDCOLLECTIVE ;  /* 0x000000000000791b */ /* 0x003fe20003800000 */
.L_x_5819:
[----:B------:R-:W-:-:S05]  /*137b0*/  @P0 LEA R3, P1, R7, R3, 0x1 ;  /* 0x0000000307030211 */ /* 0x000fca00078208ff */
[----:B------:R-:W-:-:S05]  /*137c0*/  @P0 IMAD.X R2, RZ, RZ, R2, P1 ;  /* 0x000000ffff020224 */ /* 0x000fca00008e0602 */
[----:B------:R-:W-:Y:S02]  /*137d0*/  @P0 LOP3.LUT R3, R3, R2, RZ, 0x3c, !PT ;  /* 0x0000000203030212 */ /* 0x000fe400078e3cff */
[----:B------:R-:W-:Y:S02]  /*137e0*/  MOV R13, R0 ;  /* 0x00000000000d7202 */ /* 0x000fe40000000f00 */
[----:B------:R-:W-:-:S04]  /*137f0*/  @P0 LOP3.LUT R2, R3, R2, RZ, 0x3c, !PT ;  /* 0x0000000203020212 */ /* 0x000fc800078e3cff */
[----:B------:R-:W-:Y:S01]  /*13800*/  @P0 LOP3.LUT R3, R3, R2, RZ, 0x3c, !PT ;  /* 0x0000000203030212 */ /* 0x000fe200078e3cff */
[----:B------:R-:W-:-:S07]  /*13810*/  IMAD.MOV.U32 R4, RZ, RZ, R14 ;  /* 0x000000ffff047224 */ /* 0x000fce00078e000e */
[----:B------:R-:W-:Y:S05]  /*13820*/  WARPSYNC.COLLECTIVE R15, `(.L_x_5820) ;  /* 0x000000000f087348 */ /* 0x000fea0003c00000 */
[----:B------:R0:W1:Y:S02]  /*13830*/  SHFL.IDX P6, R14, R13, R12, R11 ;  /* 0x0000000c0d0e7389 */ /* 0x00006400000c000b */
[----:B01----:R-:W-:Y:S01]  /*13840*/  ENDCOLLECTIVE ;  /* 0x000000000000791b */ /* 0x003fe20003800000 */
.L_x_5820:
[----:B------:R-:W-:Y:S01]  /*13850*/  @!PT LDS RZ, [RZ] ;  /* 0x00000000fffff984 */ /* 0x000fe20000000800 */
[----:B------:R-:W-:Y:S01]  /*13860*/  @!PT LDS RZ, [RZ] ;  /* 0x00000000fffff984 */ /* 0x000fe20000000800 */
[----:B------:R-:W-:Y:S01]  /*13870*/  @!PT LDS RZ, [RZ] ;  /* 0x00000000fffff984 */ /* 0x000fe20000000800 */
[----:B------:R0:W-:Y:S01]  /*13880*/  @P0 LDGSTS.E.BYPASS.LTC128B.128 [R6+0x1e400], desc[UR36][R2.64], !P2 ;  /* 0x1e40000002060fae */ /* 0x0001e2000d101d64 */
[----:B------:R-:W-:Y:S01]  /*13890*/  IMAD.MOV.U32 R0, RZ, RZ, R14 ;  /* 0x000000ffff007224 */ /* 0x000fe200078e000e */
[----:B------:R-:W-:Y:S06]  /*138a0*/  BRA `(.L_x_5821) ;  /* 0xffffffb000987947 */ /* 0x000fec000383ffff */
.L_x_5742:
[----:B------:R0:W5:Y:S01]  /*138b0*/  LDL.LU R6, [R1+0x4] ;  /* 0x0000040001067983 */ /* 0x0001620000300800 */
[----:B------:R-:W-:Y:S01]  /*138c0*/  IMAD.MOV.U32 R13, RZ, RZ, R4 ;  /* 0x000000ffff0d7224 */ /* 0x000fe200078e0004 */
[----:B------:R-:W-:Y:S01]  /*138d0*/  LOP3.LUT R23, R23, 0xffffdfff, RZ, 0xc0, !PT ;  /* 0xffffdfff17177812 */ /* 0x000fe200078ec0ff */
[----:B------:R-:W-:Y:S02]  /*138e0*/  IMAD.MOV.U32 R12, RZ, RZ, RZ ;  /* 0x000000ffff0c7224 */ /* 0x000fe400078e00ff */
[----:B------:R-:W-:Y:S02]  /*138f0*/  IMAD.MOV.U32 R11, RZ, RZ, 0x181f ;  /* 0x0000181fff0b7424 */ /* 0x000fe400078e00ff */
[----:B------:R-:W-:Y:S02]  /*13900*/  IMAD.MOV.U32 R15, RZ, RZ, -0x1 ;  /* 0xffffffffff0f7424 */ /* 0x000fe400078e00ff */
[----:B0-----:R-:W-:-:S07]  /*13910*/  IMAD R17, R17, 0x80, R21 ;  /* 0x0000008011117824 */ /* 0x001fce00078e0215 */
[----:B-1---5:R-:W-:Y:S05]  /*13920*/  WARPSYNC.COLLECTIVE R15, `(.L_x_5822) ;  /* 0x000000000f087348 */ /* 0x022fea0003c00000 */
[----:B------:R0:W2:Y:S02]  /*13930*/  SHFL.IDX P6, R14, R13, R12, R11 ;  /* 0x0000000c0d0e7389 */ /* 0x0000a400000c000b */
[----:B012--5:R-:W-:Y:S01]  /*13940*/  ENDCOLLECTIVE ;  /* 0x000000000000791b */ /* 0x027fe20003800000 */
.L_x_5822:
[----:B------:R-:W-:Y:S02]  /*13950*/  IMAD.MOV.U32 R13, RZ, RZ, R0 ;  /* 0x000000ffff0d7224 */ /* 0x000fe400078e0000 */
[----:B------:R-:W-:-:S07]  /*13960*/  IMAD.MOV.U32 R3, RZ, RZ, R14 ;  /* 0x000000ffff037224 */ /* 0x000fce00078e000e */
[----:B------:R-:W-:Y:S05]  /*13970*/  WARPSYNC.COLLECTIVE R15, `(.L_x_5823) ;  /* 0x000000000f087348 */ /* 0x000fea0003c00000 */
[----:B------:R0:W1:Y:S02]  /*13980*/  SHFL.IDX P6, R14, R13, R12, R11 ;  /* 0x0000000c0d0e7389 */ /* 0x00006400000c000b */
[----:B01----:R-:W-:Y:S01]  /*13990*/  ENDCOLLECTIVE ;  /* 0x000000000000791b */ /* 0x003fe20003800000 */
.L_x_5823:
[----:B------:R-:W-:Y:S01]  /*139a0*/  MOV R13, R4 ;  /* 0x00000004000d7202 */ /* 0x000fe20000000f00 */
[----:B------:R-:W-:Y:S02]  /*139b0*/  IMAD.MOV.U32 R12, RZ, RZ, 0x1 ;  /* 0x00000001ff0c7424 */ /* 0x000fe400078e00ff */
[----:B------:R-:W-:-:S07]  /*139c0*/  IMAD.MOV.U32 R9, RZ, RZ, R14 ;  /* 0x000000ffff097224 */ /* 0x000fce00078e000e */
[----:B------:R-:W-:Y:S05]  /*139d0*/  WARPSYNC.COLLECTIVE R15, `(.L_x_5824) ;  /* 0x000000000f087348 */ /* 0x000fea0003c00000 */
[----:B------:R0:W1:Y:S02]  /*139e0*/  SHFL.IDX P6, R14, R13, R12, R11 ;  /* 0x0000000c0d0e7389 */ /* 0x00006400000c000b */
[----:B01----:R-:W-:Y:S01]  /*139f0*/  ENDCOLLECTIVE ;  /* 0x000000000000791b */ /* 0x003fe20003800000 */
.L_x_5824:
[----:B------:R-:W-:Y:S02]  /*13a00*/  IMAD.MOV.U32 R13, RZ, RZ, R0 ;  /* 0x000000ffff0d7224 */ /* 0x000fe400078e0000 */
        /* <DEDUP_REMOVED lines=17> */
.L_x_5825:
        /* <DEDUP_REMOVED lines=8> */
.L_x_5826:
        /* <DEDUP_REMOVED lines=15> */
.L_x_5827:
[----:B------:R-:W-:Y:S01]  /*13c90*/  @P2 LOP3.LUT R23, R23, 0x800, RZ, 0xfc, !PT ;  /* 0x0000080017172812 */ /* 0x000fe200078efcff */
[----:B------:R-:W-:-:S03]  /*13ca0*/  IMAD.MOV.U32 R13, RZ, RZ, R4 ;  /* 0x000000ffff0d7224 */ /* 0x000fc600078e0004 */
[----:B------:R-:W-:Y:S01]  /*13cb0*/  LOP3.LUT R23, R23, 0xfffffdff, RZ, 0xc0, !PT ;  /* 0xfffffdff17177812 */ /* 0x000fe200078ec0ff */
[----:B------:R-:W-:Y:S01]  /*13cc0*/  IMAD.MOV.U32 R12, RZ, RZ, 0x3 ;  /* 0x00000003ff0c7424 */ /* 0x000fe200078e00ff */
[----:B------:R-:W-:-:S07]  /*13cd0*/  MOV R10, R14 ;  /* 0x0000000e000a7202 */ /* 0x000fce0000000f00 */
[----:B------:R-:W-:Y:S05]  /*13ce0*/  WARPSYNC.COLLECTIVE R15, `(.L_x_5828) ;  /* 0x000000000f087348 */ /* 0x000fea0003c00000 */
[----:B------:R0:W1:Y:S02]  /*13cf0*/  SHFL.IDX P6, R14, R13, R12, R11 ;  /* 0x0000000c0d0e7389 */ /* 0x00006400000c000b */
[----:B01----:R-:W-:Y:S01]  /*13d00*/  ENDCOLLECTIVE ;  /* 0x000000000000791b */ /* 0x003fe20003800000 */
.L_x_5828:
        /* <DEDUP_REMOVED lines=15> */
.L_x_5829:
        /* <DEDUP_REMOVED lines=17> */
.L_x_5830:
[----:B------:R-:W-:-:S04]  /*13f10*/  IADD3 R2, R17, 0x40, RZ ;  /* 0x0000004011027810 */ /* 0x000fc80007ffe0ff */
[----:B------:R-:W-:Y:S01]  /*13f20*/  ISETP.GE.AND P2, PT, R2, R5, PT ;  /* 0x000000050200720c */ /* 0x000fe20003f46270 */
[----:B------:R-:W-:Y:S02]  /*13f30*/  IMAD.MOV.U32 R13, RZ, RZ, R0 ;  /* 0x000000ffff0d7224 */ /* 0x000fe400078e0000 */
[----:B------:R-:W-:-:S10]  /*13f40*/  IMAD.MOV.U32 R2, RZ, RZ, R14 ;  /* 0x000000ffff027224 */ /* 0x000fd400078e000e */
[----:B------:R-:W-:-:S07]  /*13f50*/  @P2 LOP3.LUT R23, R23, 0x100, RZ, 0xfc, !PT ;  /* 0x0000010017172812 */ /* 0x000fce00078efcff */
[----:B------:R-:W-:Y:S05]  /*13f60*/  WARPSYNC.COLLECTIVE R15, `(.L_x_5831) ;  /* 0x000000000f087348 */ /* 0x000fea0003c00000 */
[----:B------:R0:W1:Y:S02]  /*13f70*/  SHFL.IDX P6, R14, R13, R12, R11 ;  /* 0x0000000c0d0e7389 */ /* 0x00006400000c000b */
[----:B01----:R-:W-:Y:S01]  /*13f80*/  ENDCOLLECTIVE ;  /* 0x000000000000791b */ /* 0x003fe20003800000 */
.L_x_5831:
[----:B------:R-:W-:Y:S01]  /*13f90*/  LOP3.LUT R23, R23, 0xffffff7f, RZ, 0xc0, !PT ;  /* 0xffffff7f17177812 */ /* 0x000fe200078ec0ff */
[----:B------:R-:W-:Y:S02]  /*13fa0*/  IMAD.MOV.U32 R13, RZ, RZ, R4 ;  /* 0x000000ffff0d7224 */ /* 0x000fe400078e0004 */
[----:B------:R-:W-:Y:S02]  /*13fb0*/  IMAD.MOV.U32 R12, RZ, RZ, 0x5 ;  /* 0x00000005ff0c7424 */ /* 0x000fe400078e00ff */
[----:B------:R-:W-:-:S05]  /*13fc0*/  IMAD.MOV.U32 R11, RZ, RZ, R14 ;  /* 0x000000ffff0b7224 */ /* 0x000fca00078e000e */
[----:B------:R-:W-:-:S05]  /*13fd0*/  @!P2 LEA R14, P1, R20, R11, 0x1 ;  /* 0x0000000b140ea211 */ /* 0x000fca00078208ff */
[----:B------:R-:W-:Y:S02]  /*13fe0*/  @!P2 IMAD.X R11, RZ, RZ, R2, P1 ;  /* 0x000000ffff0ba224 */ /* 0x000fe400008e0602 */
[----:B------:R-:W-:Y:S02]  /*13ff0*/  @!P2 IMAD.MOV.U32 R2, RZ, RZ, R14 ;  /* 0x000000ffff02a224 */ /* 0x000fe400078e000e */
[----:B------:R-:W-:Y:S01]  /*14000*/  @!P2 IMAD.MOV.U32 R3, RZ, RZ, R11 ;  /* 0x000000ffff03a224 */ /* 0x000fe200078e000b */
[----:B------:R-:W-:-:S04]  /*14010*/  MOV R11, 0x181f ;  /* 0x0000181f000b7802 */ /* 0x000fc80000000f00 */
[----:B------:R-:W-:Y:S01]  /*14020*/  @!PT LDS RZ, [RZ] ;  /* 0x00000000fffff984 */ /* 0x000fe20000000800 */
[----:B------:R-:W-:Y:S01]  /*14030*/  @!PT LDS RZ, [RZ] ;  /* 0x00000000fffff984 */ /* 0x000fe20000000800 */
[----:B------:R-:W-:Y:S01]  /*14040*/  @!PT LDS RZ, [RZ] ;  /* 0x00000000fffff984 */ /* 0x000fe20000000800 */
[----:B------:R0:W-:Y:S03]  /*14050*/  @!P2 LDGSTS.E.BYPASS.LTC128B.128 [R26+0x1a400], desc[UR36][R2.64], !P0 ;  /* 0x1a400000021aafae */ /* 0x0001e6000c101d64 */
[----:B0-----:R-:W-:Y:S05]  /*14060*/  WARPSYNC.COLLECTIVE R15, `(.L_x_5832) ;  /* 0x000000000f087348 */ /* 0x001fea0003c00000 */
[----:B------:R1:W2:Y:S02]  /*14070*/  SHFL.IDX P6, R14, R13, R12, R11 ;  /* 0x0000000c0d0e7389 */ /* 0x0002a400000c000b */
[----:B012---:R-:W-:Y:S01]  /*14080*/  ENDCOLLECTIVE ;  /* 0x000000000000791b */ /* 0x007fe20003800000 */
.L_x_5832:
[----:B------:R-:W-:-:S05]  /*14090*/  VIADD R2, R17, 0x50 ;  /* 0x0000005011027836 */ /* 0x000fca0000000000 */
[----:B------:R-:W-:Y:S01]  /*140a0*/  ISETP.GE.AND P2, PT, R2, R5, PT ;  /* 0x000000050200720c */ /* 0x000fe20003f46270 */
[----:B------:R-:W-:Y:S02]  /*140b0*/  IMAD.MOV.U32 R13, RZ, RZ, R0 ;  /* 0x000000ffff0d7224 */ /* 0x000fe400078e0000 */
[----:B------:R-:W-:-:S10]  /*140c0*/  IMAD.MOV.U32 R7, RZ, RZ, R14 ;  /* 0x000000ffff077224 */ /* 0x000fd400078e000e */
[----:B------:R-:W-:Y:S05]  /*140d0*/  WARPSYNC.COLLECTIVE R15, `(.L_x_5833) ;  /* 0x000000000f087348 */ /* 0x000fea0003c00000 */
[----:B------:R0:W1:Y:S02]  /*140e0*/  SHFL.IDX P6, R14, R13, R12, R11 ;  /* 0x0000000c0d0e7389 */ /* 0x00006400000c000b */
[----:B01----:R-:W-:Y:S01]  /*140f0*/  ENDCOLLECTIVE ;  /* 0x000000000000791b */ /* 0x003fe20003800000 */
.L_x_5833:
        /* <DEDUP_REMOVED lines=8> */
.L_x_5834:
        /* <DEDUP_REMOVED lines=10> */
[----:B------:R-:W-:Y:S01]  /*14220*/  ISETP.GE.AND P2, PT, R8, R5, PT ;  /* 0x000000050800720c */ /* 0x000fe20003f46270 */
[----:B0-----:R-:W-:-:S12]  /*14230*/  IMAD.MOV.U32 R2, RZ, RZ, R14 ;  /* 0x000000ffff027224 */ /* 0x001fd800078e000e */
[----:B------:R-:W-:Y:S05]  /*14240*/  WARPSYNC.COLLECTIVE R15, `(.L_x_5835) ;  /* 0x000000000f087348 */ /* 0x000fea0003c00000 */
[----:B------:R0:W1:Y:S02]  /*14250*/  SHFL.IDX P6, R14, R13, R12, R11 ;  /* 0x0000000c0d0e7389 */ /* 0x00006400000c000b */
[----:B01----:R-:W-:Y:S01]  /*14260*/  ENDCOLLECTIVE ;  /* 0x000000000000791b */ /* 0x003fe20003800000 */
.L_x_5835:
[----:B------:R-:W-:Y:S01]  /*14270*/  @P2 LOP3.LUT R23, R23, 0x40, RZ, 0xfc, !PT ;  /* 0x0000004017172812 */ /* 0x000fe200078efcff */
[----:B------:R-:W-:Y:S02]  /*14280*/  IMAD.MOV.U32 R13, RZ, RZ, R4 ;  /* 0x000000ffff0d7224 */ /* 0x000fe400078e0004 */
[----:B------:R-:W-:Y:S02]  /*14290*/  IMAD.MOV.U32 R12, RZ, RZ, 0x7 ;  /* 0x00000007ff0c7424 */ /* 0x000fe400078e00ff */
[----:B------:R-:W-:-:S07]  /*142a0*/  IMAD.MOV.U32 R6, RZ, RZ, R14 ;  /* 0x000000ffff067224 */ /* 0x000fce00078e000e */
[----:B------:R-:W-:Y:S05]  /*142b0*/  WARPSYNC.COLLECTIVE R15, `(.L_x_5836) ;  /* 0x000000000f087348 */ /* 0x000fea0003c00000 */
[----:B------:R0:W1:Y:S02]  /*142c0*/  SHFL.IDX P6, R14, R13, R12, R11 ;  /* 0x0000000c0d0e7389 */ /* 0x00006400000c000b */
[----:B01----:R-:W-:Y:S01]  /*142d0*/  ENDCOLLECTIVE ;  /* 0x000000000000791b */ /* 0x003fe20003800000 */
.L_x_5836:
[----:B------:R-:W-:-:S04]  /*142e0*/  @!P2 LEA R6, P1, R20, R6, 0x1 ;  /* 0x000000061406a211 */ /* 0x000fc800078208ff */
[----:B------:R-:W-:Y:S01]  /*142f0*/  @!P2 IADD3.X R9, RZ, R2, RZ, P1, !PT ;  /* 0x00000002ff09a210 */ /* 0x000fe20000ffe4ff */
[----:B------:R-:W-:-:S04]  /*14300*/  @!P2 IMAD.MOV.U32 R2, RZ, RZ, R6 ;  /* 0x000000ffff02a224 */ /* 0x000fc800078e0006 */
        /* <DEDUP_REMOVED lines=10> */
.L_x_5837:
[----:B------:R-:W-:Y:S01]  /*143b0*/  IMAD.MOV.U32 R0, RZ, RZ, R14 ;  /* 0x000000ffff007224 */ /* 0x000fe200078e000e */
[----:B------:R-:W-:Y:S06]  /*143c0*/  BRA `(.L_x_5838) ;  /* 0xffffffb000cc7947 */ /* 0x000fec000383ffff */
.L_x_5746:
        /* <DEDUP_REMOVED lines=8> */
.L_x_5840:
[----:B------:R-:W-:Y:S05]  /*14450*/  BSYNC B0 ;  /* 0x0000000000007941 */ /* 0x000fea0003800000 */
.L_x_5839:
[----:B------:R-:W-:Y:S01]  /*14460*/  MOV R13, R0 ;  /* 0x00000000000d7202 */ /* 0x000fe20000000f00 */
[----:B------:R-:W-:Y:S01]  /*14470*/  IMAD.MOV.U32 R12, RZ, RZ, RZ ;  /* 0x000000ffff0c7224 */ /* 0x000fe200078e00ff */
[----:B------:R-:W-:Y:S01]  /*14480*/  LOP3.LUT P5, RZ, R23, 0x2000, RZ, 0xc0, !PT ;  /* 0x0000200017ff7812 */ /* 0x000fe200078ac0ff */
[----:B------:R-:W-:Y:S02]  /*14490*/  IMAD.MOV.U32 R11, RZ, RZ, 0x181f ;  /* 0x0000181fff0b7424 */ /* 0x000fe400078e00ff */
[----:B------:R-:W-:Y:S02]  /*144a0*/  IMAD.MOV.U32 R15, RZ, RZ, -0x1 ;  /* 0xffffffffff0f7424 */ /* 0x000fe400078e00ff */
[----:B------:R-:W-:-:S08]  /*144b0*/  IMAD.MOV.U32 R2, RZ, RZ, R14 ;  /* 0x000000ffff027224 */ /* 0x000fd000078e000e */
[----:B------:R-:W-:Y:S05]  /*144c0*/  WARPSYNC.COLLECTIVE R15, `(.L_x_5841) ;  /* 0x000000000f087348 */ /* 0x000fea0003c00000 */
[----:B------:R0:W1:Y:S02]  /*144d0*/  SHFL.IDX P6, R14, R13, R12, R11 ;  /* 0x0000000c0d0e7389 */ /* 0x00006400000c000b */
[----:B01----:R-:W-:Y:S01]  /*144e0*/  ENDCOLLECTIVE ;  /* 0x000000000000791b */ /* 0x003fe20003800000 */
.L_x_5841:
[----:B------:R-:W-:Y:S02]  /*144f0*/  IMAD.MOV.U32 R13, RZ, RZ, R4 ;  /* 0x000000ffff0d7224 */ /* 0x000fe400078e0004 */
[----:B------:R-:W-:Y:S01]  /*14500*/  IMAD.MOV.U32 R12, RZ, RZ, 0x1 ;  /* 0x00000001ff0c7424 */ /* 0x000fe200078e00ff */
[----:B------:R-:W-:-:S13]  /*14510*/  @!P5 LEA R5, P0, R8, R14, 0x1 ;  /* 0x0000000e0805d211 */ /* 0x000fda00078008ff */
[----:B------:R-:W-:Y:S05]  /*14520*/  WARPSYNC.COLLECTIVE R15, `(.L_x_5842) ;  /* 0x000000000f087348 */ /* 0x000fea0003c00000 */
[----:B------:R0:W1:Y:S02]  /*14530*/  SHFL.IDX P6, R14, R13, R12, R11 ;  /* 0x0000000c0d0e7389 */ /* 0x00006400000c000b */
[----:B01----:R-:W-:Y:S01]  /*14540*/  ENDCOLLECTIVE ;  /* 0x000000000000791b */ /* 0x003fe20003800000 */
.L_x_5842:
[----:B------:R-:W-:Y:S02]  /*14550*/  @!P5 IMAD.X R3, RZ, RZ, R2, P0 ;  /* 0x000000ffff03d224 */ /* 0x000fe400000e0602 */
        /* <DEDUP_REMOVED lines=14> */
.L_x_5843:
[----:B------:R-:W-:Y:S01]  /*14640*/  MOV R13, R4 ;  /* 0x00000004000d7202 */ /* 0x000fe20000000f00 */
        /* <DEDUP_REMOVED lines=16> */
.L_x_5844:
[----:B------:R-:W-:Y:S02]  /*14750*/  IMAD.MOV.U32 R13, RZ, RZ, R0 ;  /* 0x000000ffff0d7224 */ /* 0x000fe400078e0000 */
[----:B------:R-:W-:-:S07]  /*14760*/  IMAD.MOV.U32 R5, RZ, RZ, R14 ;  /* 0x000000ffff057224 */ /* 0x000fce00078e000e */
[----:B------:R-:W-:Y:S05]  /*14770*/  WARPSYNC.COLLECTIVE R15, `(.L_x_5845) ;  /* 0x000000000f087348 */ /* 0x000fea0003c00000 */
[----:B------:R0:W1:Y:S02]  /*14780*/  SHFL.IDX P6, R14, R13, R12, R11 ;  /* 0x0000000c0d0e7389 */ /* 0x00006400000c000b */
[----:B01----:R-:W-:Y:S01]  /*14790*/  ENDCOLLECTIVE ;  /* 0x000000000000791b */ /* 0x003fe20003800000 */
.L_x_5845:
[----:B------:R-:W-:Y:S02]  /*147a0*/  IMAD.MOV.U32 R13, RZ, RZ, R4 ;  /* 0x000000ffff0d7224 */ /* 0x000fe400078e0004 */
[----:B------:R-:W-:Y:S01]  /*147b0*/  IMAD.MOV.U32 R12, RZ, RZ, 0x3 ;  /* 0x00000003ff0c7424 */ /* 0x000fe200078e00ff */
[----:B------:R-:W-:-:S13]  /*147c0*/  @!P5 LEA R6, P0, R8, R14, 0x1 ;  /* 0x0000000e0806d211 */ /* 0x000fda00078008ff */
[----:B------:R-:W-:Y:S05]  /*147d0*/  WARPSYNC.COLLECTIVE R15, `(.L_x_5846) ;  /* 0x000000000f087348 */ /* 0x000fea0003c00000 */
[----:B------:R0:W1:Y:S02]  /*147e0*/  SHFL.IDX P6, R14, R13, R12, R11 ;  /* 0x0000000c0d0e7389 */ /* 0x00006400000c000b */
[----:B01----:R-:W-:Y:S01]  /*147f0*/  ENDCOLLECTIVE ;  /* 0x000000000000791b */ /* 0x003fe20003800000 */
.L_x_5846:
[----:B------:R-:W-:Y:S02]  /*14800*/  @!P5 IMAD.X R7, RZ, RZ, R5, P0 ;  /* 0x000000ffff07d224 */ /* 0x000fe400000e0605 */
[----:B------:R-:W-:Y:S02]  /*14810*/  @!P5 IMAD.MOV.U32 R2, RZ, RZ, R6 ;  /* 0x000000ffff02d224 */ /* 0x000fe400078e0006 */
[----:B------:R-:W-:-:S05]  /*14820*/  @!P5 IMAD.MOV.U32 R3, RZ, RZ, R7 ;  /* 0x000000ffff03d224 */ /* 0x000fca00078e0007 */
        /* <DEDUP_REMOVED lines=13> */
.L_x_5847:
[----:B------:R-:W-:Y:S02]  /*14900*/  IMAD.MOV.U32 R13, RZ, RZ, R4 ;  /* 0x000000ffff0d7224 */ /* 0x000fe400078e0004 */
[----:B------:R-:W-:Y:S01]  /*14910*/  IMAD.MOV.U32 R12, RZ, RZ, 0x4 ;  /* 0x00000004ff0c7424 */ /* 0x000fe200078e00ff */
[----:B------:R-:W-:-:S13]  /*14920*/  LOP3.LUT P6, RZ, R23, 0x200, RZ, 0xc0, !PT ;  /* 0x0000020017ff7812 */ /* 0x000fda00078cc0ff */
[----:B------:R-:W-:-:S05]  /*14930*/  @!P6 LEA R6, P0, R8, R14, 0x1 ;  /* 0x0000000e0806e211 */ /* 0x000fca00078008ff */
[----:B------:R-:W-:Y:S02]  /*14940*/  @!P6 IMAD.X R7, RZ, RZ, R5, P0 ;  /* 0x000000ffff07e224 */ /* 0x000fe400000e0605 */
[----:B------:R-:W-:-:S03]  /*14950*/  @!P6 IMAD.MOV.U32 R2, RZ, RZ, R6 ;  /* 0x000000ffff02e224 */ /* 0x000fc600078e0006 */
[----:B------:R-:W-:-:S05]  /*14960*/  @!P6 MOV R3, R7 ;  /* 0x000000070003e202 */ /* 0x000fca0000000f00 */
        /* <DEDUP_REMOVED lines=10> */
.L_x_5848:
[----:B------:R-:W-:Y:S02]  /*14a10*/  IMAD.MOV.U32 R13, RZ, RZ, R0 ;  /* 0x000000ffff0d7224 */ /* 0x000fe400078e0000 */
[----:B------:R-:W-:-:S07]  /*14a20*/  IMAD.MOV.U32 R5, RZ, RZ, R14 ;  /* 0x000000ffff057224 */ /* 0x000fce00078e000e */
[----:B------:R-:W-:Y:S05]  /*14a30*/  WARPSYNC.COLLECTIVE R15, `(.L_x_5849) ;  /* 0x000000000f087348 */ /* 0x000fea0003c00000 */
[----:B------:R0:W1:Y:S02]  /*14a40*/  SHFL.IDX P6, R14, R13, R12, R11 ;  /* 0x0000000c0d0e7389 */ /* 0x00006400000c000b */
[----:B01----:R-:W-:Y:S01]  /*14a50*/  ENDCOLLECTIVE ;  /* 0x000000000000791b */ /* 0x003fe20003800000 */
.L_x_5849:
[----:B------:R-:W-:Y:S02]  /*14a60*/  IMAD.MOV.U32 R13, RZ, RZ, R4 ;  /* 0x000000ffff0d7224 */ /* 0x000fe400078e0004 */
[----:B------:R-:W-:Y:S01]  /*14a70*/  IMAD.MOV.U32 R12, RZ, RZ, 0x5 ;  /* 0x00000005ff0c7424 */ /* 0x000fe200078e00ff */
[----:B------:R-:W-:-:S13]  /*14a80*/  @!P5 LEA R6, P0, R8, R14, 0x1 ;  /* 0x0000000e0806d211 */ /* 0x000fda00078008ff */
[----:B------:R-:W-:Y:S05]  /*14a90*/  WARPSYNC.COLLECTIVE R15, `(.L_x_5850) ;  /* 0x000000000f087348 */ /* 0x000fea0003c00000 */
[----:B------:R0:W1:Y:S02]  /*14aa0*/  SHFL.IDX P6, R14, R13, R12, R11 ;  /* 0x0000000c0d0e7389 */ /* 0x00006400000c000b */
[----:B01----:R-:W-:Y:S01]  /*14ab0*/  ENDCOLLECTIVE ;  /* 0x000000000000791b */ /* 0x003fe20003800000 */
.L_x_5850:
        /* <DEDUP_REMOVED lines=16> */
.L_x_5851:
[----:B------:R-:W-:Y:S02]  /*14bc0*/  IMAD.MOV.U32 R13, RZ, RZ, R4 ;  /* 0x000000ffff0d7224 */ /* 0x000fe400078e0004 */
[----:B------:R-:W-:Y:S01]  /*14bd0*/  IMAD.MOV.U32 R12, RZ, RZ, 0x6 ;  /* 0x00000006ff0c7424 */ /* 0x000fe200078e00ff */
[----:B------:R-:W-:-:S13]  /*14be0*/  LOP3.LUT P6, RZ, R23, 0x80, RZ, 0xc0, !PT ;  /* 0x0000008017ff7812 */ /* 0x000fda00078cc0ff */
[----:B------:R-:W-:-:S04]  /*14bf0*/  @!P6 LEA R6, P0, R8, R14, 0x1 ;  /* 0x0000000e0806e211 */ /* 0x000fc800078008ff */
[----:B------:R-:W-:Y:S01]  /*14c00*/  @!P6 MOV R2, R6 ;  /* 0x000000060002e202 */ /* 0x000fe20000000f00 */
[----:B------:R-:W-:-:S04]  /*14c10*/  @!P6 IMAD.X R7, RZ, RZ, R5, P0 ;  /* 0x000000ffff07e224 */ /* 0x000fc800000e0605 */
        /* <DEDUP_REMOVED lines=11> */
.L_x_5852:
[----:B------:R-:W-:Y:S02]  /*14cd0*/  IMAD.MOV.U32 R13, RZ, RZ, R0 ;  /* 0x000000ffff0d7224 */ /* 0x000fe400078e0000 */
[----:B------:R-:W-:-:S07]  /*14ce0*/  IMAD.MOV.U32 R5, RZ, RZ, R14 ;  /* 0x000000ffff057224 */ /* 0x000fce00078e000e */
[----:B------:R-:W-:Y:S05]  /*14cf0*/  WARPSYNC.COLLECTIVE R15, `(.L_x_5853) ;  /* 0x000000000f087348 */ /* 0x000fea0003c00000 */
[----:B------:R0:W1:Y:S02]  /*14d00*/  SHFL.IDX P6, R14, R13, R12, R11 ;  /* 0x0000000c0d0e7389 */ /* 0x00006400000c000b */
[----:B01----:R-:W-:Y:S01]  /*14d10*/  ENDCOLLECTIVE ;  /* 0x000000000000791b */ /* 0x003fe20003800000 */
.L_x_5853:
[----:B------:R-:W-:Y:S02]  /*14d20*/  IMAD.MOV.U32 R13, RZ, RZ, R4 ;  /* 0x000000ffff0d7224 */ /* 0x000fe400078e0004 */
[----:B------:R-:W-:Y:S01]  /*14d30*/  IMAD.MOV.U32 R12, RZ, RZ, 0x7 ;  /* 0x00000007ff0c7424 */ /* 0x000fe200078e00ff */
[----:B------:R-:W-:-:S13]  /*14d40*/  @!P5 LEA R6, P0, R8, R14, 0x1 ;  /* 0x0000000e0806d211 */ /* 0x000fda00078008ff */
[----:B------:R-:W-:Y:S05]  /*14d50*/  WARPSYNC.COLLECTIVE R15, `(.L_x_5854) ;  /* 0x000000000f087348 */ /* 0x000fea0003c00000 */
[----:B------:R0:W1:Y:S02]  /*14d60*/  SHFL.IDX P6, R14, R13, R12, R11 ;  /* 0x0000000c0d0e7389 */ /* 0x00006400000c000b */
[----:B01----:R-:W-:Y:S01]  /*14d70*/  ENDCOLLECTIVE ;  /* 0x000000000000791b */ /* 0x003fe20003800000 */
.L_x_5854:
        /* <DEDUP_REMOVED lines=15> */
.L_x_5855:
[----:B------:R-:W-:Y:S05]  /*14e70*/  BRA `(.L_x_5856) ;  /* 0xffffffb400087947 */ /* 0x000fea000383ffff */
.L_x_5751:
[----:B0-----:R0:W2:Y:S02]  /*14e80*/  SYNCS.PHASECHK.TRANS64.TRYWAIT P0, [R22+URZ+0x32420], R3 ;  /* 0x03242003160075a7 */ /* 0x0010a4000800017f */
[----:B--2---:R-:W-:Y:S05]  /*14e90*/  @!P0 NANOSLEEP.SYNCS 0x989680 ;  /* 0x009896800000895d */ /* 0x004fea0003900000 */
[----:B------:R-:W2:Y:S02]  /*14ea0*/  @!P0 SYNCS.PHASECHK.TRANS64 P0, [R22+URZ+0x32420], R3 ;  /* 0x03242003160085a7 */ /* 0x000ea4000800007f */
[----:B--2---:R-:W-:Y:S05]  /*14eb0*/  @!P0 BRA `(.L_x_5751) ;  /* 0xfffffffc00f08947 */ /* 0x004fea000383ffff */
[----:B------:R-:W-:Y:S05]  /*14ec0*/  BRA `(.L_x_5857) ;  /* 0xffffffb400787947 */ /* 0x000fea000383ffff */
.L_x_5754:
[----:B--2---:R2:W3:Y:S02]  /*14ed0*/  SYNCS.PHASECHK.TRANS64.TRYWAIT P0, [R25+URZ+0x32460], R0 ;  /* 0x03246000190075a7 */ /* 0x0044e4000800017f */
[----:B---3--:R-:W-:Y:S05]  /*14ee0*/  @!P0 NANOSLEEP.SYNCS 0x989680 ;  /* 0x009896800000895d */ /* 0x008fea0003900000 */
[----:B------:R-:W3:Y:S02]  /*14ef0*/  @!P0 SYNCS.PHASECHK.TRANS64 P0, [R25+URZ+0x32460], R0 ;  /* 0x03246000190085a7 */ /* 0x000ee4000800007f */
[----:B---3--:R-:W-:Y:S05]  /*14f00*/  @!P0 BRA `(.L_x_5754) ;  /* 0xfffffffc00f08947 */ /* 0x008fea000383ffff */
[----:B------:R-:W-:Y:S05]  /*14f10*/  BRA `(.L_x_5858) ;  /* 0xffffffb400847947 */ /* 0x000fea000383ffff */
.L_x_5755:
[----:B------:R-:W-:Y:S01]  /*14f20*/  BSSY B0, `(.L_x_5859) ;  /* 0x0000008000007945 */ /* 0x000fe20003800000 */
[----:B------:R-:W-:Y:S01]  /*14f30*/  MOV R13, R6 ;  /* 0x00000006000d7202 */ /* 0x000fe20000000f00 */
[----:B------:R-:W-:Y:S02]  /*14f40*/  IMAD.MOV.U32 R12, RZ, RZ, RZ ;  /* 0x000000ffff0c7224 */ /* 0x000fe400078e00ff */
[----:B------:R-:W-:Y:S02]  /*14f50*/  IMAD.MOV.U32 R11, RZ, RZ, 0x181f ;  /* 0x0000181fff0b7424 */ /* 0x000fe400078e00ff */
[----:B------:R-:W-:-:S07]  /*14f60*/  IMAD.MOV.U32 R15, RZ, RZ, -0x1 ;  /* 0xffffffffff0f7424 */ /* 0x000fce00078e00ff */
[----:B-1----:R-:W-:Y:S05]  /*14f70*/  WARPSYNC.COLLECTIVE R15, `(.L_x_5860) ;  /* 0x000000000f087348 */ /* 0x002fea0003c00000 */
[----:B------:R0:W2:Y:S02]  /*14f80*/  SHFL.IDX P6, R14, R13, R12, R11 ;  /* 0x0000000c0d0e7389 */ /* 0x0000a400000c000b */
[----:B012---:R-:W-:Y:S01]  /*14f90*/  ENDCOLLECTIVE ;  /* 0x000000000000791b */ /* 0x007fe20003800000 */
.L_x_5860:
[----:B------:R-:W-:Y:S05]  /*14fa0*/  BSYNC B0 ;  /* 0x0000000000007941 */ /* 0x000fea0003800000 */
.L_x_5859:
        /* <DEDUP_REMOVED lines=13> */
.L_x_5861:
[----:B------:R-:W-:Y:S01]  /*15080*/  MOV R13, R6 ;  /* 0x00000006000d7202 */ /* 0x000fe20000000f00 */
        /* <DEDUP_REMOVED lines=8> */
.L_x_5862:
        /* <DEDUP_REMOVED lines=17> */
.L_x_5863:
[----:B------:R-:W-:Y:S02]  /*15220*/  IMAD.MOV.U32 R13, RZ, RZ, R6 ;  /* 0x000000ffff0d7224 */ /* 0x000fe400078e0006 */
[----:B------:R-:W-:Y:S01]  /*15230*/  IMAD.MOV.U32 R12, RZ, RZ, 0x2 ;  /* 0x00000002ff0c7424 */ /* 0x000fe200078e00ff */
[----:B------:R-:W-:-:S13]  /*15240*/  IADD3 R2, P3, R14, R0, RZ ;  /* 0x000000000e027210 */ /* 0x000fda0007f7e0ff */
[----:B------:R-:W-:Y:S05]  /*15250*/  WARPSYNC.COLLECTIVE R15, `(.L_x_5864) ;  /* 0x000000000f087348 */ /* 0x000fea0003c00000 */
[----:B------:R0:W1:Y:S02]  /*15260*/  SHFL.IDX P6, R14, R13, R12, R11 ;  /* 0x0000000c0d0e7389 */ /* 0x00006400000c000b */
[----:B01----:R-:W-:Y:S01]  /*15270*/  ENDCOLLECTIVE ;  /* 0x000000000000791b */ /* 0x003fe20003800000 */
.L_x_5864:
        /* <DEDUP_REMOVED lines=17> */
.L_x_5865:
[----:B------:R-:W-:Y:S02]  /*15390*/  IMAD.MOV.U32 R13, RZ, RZ, R6 ;  /* 0x000000ffff0d7224 */ /* 0x000fe400078e0006 */
[----:B------:R-:W-:Y:S01]  /*153a0*/  IMAD.MOV.U32 R12, RZ, RZ, 0x3 ;  /* 0x00000003ff0c7424 */ /* 0x000fe200078e00ff */
[----:B------:R-:W-:-:S13]  /*153b0*/  IADD3 R2, P3, R14, R0, RZ ;  /* 0x000000000e027210 */ /* 0x000fda0007f7e0ff */
[----:B------:R-:W-:Y:S05]  /*153c0*/  WARPSYNC.COLLECTIVE R15, `(.L_x_5866) ;  /* 0x000000000f087348 */ /* 0x000fea0003c00000 */
[----:B------:R0:W1:Y:S02]  /*153d0*/  SHFL.IDX P6, R14, R13, R12, R11 ;  /* 0x0000000c0d0e7389 */ /* 0x00006400000c000b */
[----:B01----:R-:W-:Y:S01]  /*153e0*/  ENDCOLLECTIVE ;  /* 0x000000000000791b */ /* 0x003fe20003800000 */
.L_x_5866:
        /* <DEDUP_REMOVED lines=17> */
.L_x_5867:
[----:B------:R-:W-:Y:S02]  /*15500*/  IMAD.MOV.U32 R13, RZ, RZ, R6 ;  /* 0x000000ffff0d7224 */ /* 0x000fe400078e0006 */
[----:B------:R-:W-:Y:S01]  /*15510*/  IMAD.MOV.U32 R12, RZ, RZ, 0x4 ;  /* 0x00000004ff0c7424 */ /* 0x000fe200078e00ff */
[----:B------:R-:W-:-:S13]  /*15520*/  IADD3 R2, P3, R14, R0, RZ ;  /* 0x000000000e027210 */ /* 0x000fda0007f7e0ff */
[----:B------:R-:W-:Y:S05]  /*15530*/  WARPSYNC.COLLECTIVE R15, `(.L_x_5868) ;  /* 0x000000000f087348 */ /* 0x000fea0003c00000 */
[----:B------:R0:W1:Y:S02]  /*15540*/  SHFL.IDX P6, R14, R13, R12, R11 ;  /* 0x0000000c0d0e7389 */ /* 0x00006400000c000b */
[----:B01----:R-:W-:Y:S01]  /*15550*/  ENDCOLLECTIVE ;  /* 0x000000000000791b */ /* 0x003fe20003800000 */
.L_x_5868:
        /* <DEDUP_REMOVED lines=17> */
.L_x_5869:
[----:B------:R-:W-:Y:S02]  /*15670*/  IMAD.MOV.U32 R13, RZ, RZ, R6 ;  /* 0x000000ffff0d7224 */ /* 0x000fe400078e0006 */
[----:B------:R-:W-:Y:S01]  /*15680*/  IMAD.MOV.U32 R12, RZ, RZ, 0x5 ;  /* 0x00000005ff0c7424 */ /* 0x000fe200078e00ff */
[----:B------:R-:W-:-:S13]  /*15690*/  IADD3 R2, P3, R14, R0, RZ ;  /* 0x000000000e027210 */ /* 0x000fda0007f7e0ff */
[----:B------:R-:W-:Y:S05]  /*156a0*/  WARPSYNC.COLLECTIVE R15, `(.L_x_5870) ;  /* 0x000000000f087348 */ /* 0x000fea0003c00000 */
[----:B------:R0:W1:Y:S02]  /*156b0*/  SHFL.IDX P6, R14, R13, R12, R11 ;  /* 0x0000000c0d0e7389 */ /* 0x00006400000c000b */
[----:B01----:R-:W-:Y:S01]  /*156c0*/  ENDCOLLECTIVE ;  /* 0x000000000000791b */ /* 0x003fe20003800000 */
.L_x_5870:
        /* <DEDUP_REMOVED lines=12> */
.L_x_5871:
        /* <DEDUP_REMOVED lines=9> */
.L_x_5762:
[----:B0-----:R0:W2:Y:S02]  /*15820*/  SYNCS.PHASECHK.TRANS64.TRYWAIT P0, [R10+URZ+0x32440], R20 ;  /* 0x032440140a0075a7 */ /* 0x0010a4000800017f */
[----:B--2---:R-:W-:Y:S05]  /*15830*/  @!P0 NANOSLEEP.SYNCS 0x989680 ;  /* 0x009896800000895d */ /* 0x004fea0003900000 */
[----:B------:R-:W2:Y:S02]  /*15840*/  @!P0 SYNCS.PHASECHK.TRANS64 P0, [R10+URZ+0x32440], R20 ;  /* 0x032440140a0085a7 */ /* 0x000ea4000800007f */
[----:B--2---:R-:W-:Y:S05]  /*15850*/  @!P0 BRA `(.L_x_5762) ;  /* 0xfffffffc00f08947 */ /* 0x004fea000383ffff */
[----:B------:R-:W-:Y:S05]  /*15860*/  BRA `(.L_x_5873) ;  /* 0xffffffb8000c7947 */ /* 0x000fea000383ffff */
.L_x_5763:
[----:B------:R-:W-:Y:S01]  /*15870*/  BSSY B1, `(.L_x_5874) ;  /* 0x0000008000017945 */ /* 0x000fe20003800000 */
[----:B------:R-:W-:Y:S01]  /*15880*/  IMAD.MOV.U32 R13, RZ, RZ, R8 ;  /* 0x000000ffff0d7224 */ /* 0x000fe200078e0008 */
[----:B------:R-:W-:Y:S01]  /*15890*/  MOV R11, 0x181f ;  /* 0x0000181f000b7802 */ /* 0x000fe20000000f00 */
[----:B------:R-:W-:Y:S02]  /*158a0*/  IMAD.MOV.U32 R12, RZ, RZ, RZ ;  /* 0x000000ffff0c7224 */ /* 0x000fe400078e00ff */
[----:B------:R-:W-:-:S07]  /*158b0*/  IMAD.MOV.U32 R15, RZ, RZ, -0x1 ;  /* 0xffffffffff0f7424 */ /* 0x000fce00078e00ff */
[----:B01----:R-:W-:Y:S05]  /*158c0*/  WARPSYNC.COLLECTIVE R15, `(.L_x_5875) ;  /* 0x000000000f087348 */ /* 0x003fea0003c00000 */
[----:B------:R2:W3:Y:S02]  /*158d0*/  SHFL.IDX P6, R14, R13, R12, R11 ;  /* 0x0000000c0d0e7389 */ /* 0x0004e400000c000b */
[----:B0123--:R-:W-:Y:S01]  /*158e0*/  ENDCOLLECTIVE ;  /* 0x000000000000791b */ /* 0x00ffe20003800000 */
.L_x_5875:
[----:B------:R-:W-:Y:S05]  /*158f0*/  BSYNC B1 ;  /* 0x0000000000017941 */ /* 0x000fea0003800000 */
.L_x_5874:
        /* <DEDUP_REMOVED lines=9> */
.L_x_5876:
[----:B------:R-:W-:Y:S02]  /*15990*/  IMAD.MOV.U32 R13, RZ, RZ, R8 ;  /* 0x000000ffff0d7224 */ /* 0x000fe400078e0008 */
[----:B------:R-:W-:Y:S02]  /*159a0*/  IMAD.MOV.U32 R12, RZ, RZ, 0x1 ;  /* 0x00000001ff0c7424 */ /* 0x000fe400078e00ff */
[----:B------:R-:W-:-:S07]  /*159b0*/  IMAD.MOV.U32 R2, RZ, RZ, R14 ;  /* 0x000000ffff027224 */ /* 0x000fce00078e000e */
[----:B------:R-:W-:Y:S05]  /*159c0*/  WARPSYNC.COLLECTIVE R15, `(.L_x_5877) ;  /* 0x000000000f087348 */ /* 0x000fea0003c00000 */
[----:B------:R0:W1:Y:S02]  /*159d0*/  SHFL.IDX P6, R14, R13, R12, R11 ;  /* 0x0000000c0d0e7389 */ /* 0x00006400000c000b */
[----:B01----:R-:W-:Y:S01]  /*159e0*/  ENDCOLLECTIVE ;  /* 0x000000000000791b */ /* 0x003fe20003800000 */
.L_x_5877:
        /* <DEDUP_REMOVED lines=11> */
.L_x_5878:
[----:B------:R-:W-:Y:S02]  /*15aa0*/  IMAD.MOV.U32 R13, RZ, RZ, R8 ;  /* 0x000000ffff0d7224 */ /* 0x000fe400078e0008 */
[----:B------:R-:W-:Y:S02]  /*15ab0*/  IMAD.MOV.U32 R12, RZ, RZ, 0x2 ;  /* 0x00000002ff0c7424 */ /* 0x000fe400078e00ff */
[----:B------:R-:W-:-:S07]  /*15ac0*/  IMAD.MOV.U32 R2, RZ, RZ, R14 ;  /* 0x000000ffff027224 */ /* 0x000fce00078e000e */
[----:B------:R-:W-:Y:S05]  /*15ad0*/  WARPSYNC.COLLECTIVE R15, `(.L_x_5879) ;  /* 0x000000000f087348 */ /* 0x000fea0003c00000 */
[----:B------:R0:W1:Y:S02]  /*15ae0*/  SHFL.IDX P6, R14, R13, R12, R11 ;  /* 0x0000000c0d0e7389 */ /* 0x00006400000c000b */
[----:B01----:R-:W-:Y:S01]  /*15af0*/  ENDCOLLECTIVE ;  /* 0x000000000000791b */ /* 0x003fe20003800000 */
.L_x_5879:
        /* <DEDUP_REMOVED lines=11> */
.L_x_5880:
[----:B------:R-:W-:Y:S02]  /*15bb0*/  IMAD.MOV.U32 R13, RZ, RZ, R8 ;  /* 0x000000ffff0d7224 */ /* 0x000fe400078e0008 */
[----:B------:R-:W-:Y:S02]  /*15bc0*/  IMAD.MOV.U32 R12, RZ, RZ, 0x3 ;  /* 0x00000003ff0c7424 */ /* 0x000fe400078e00ff */
[----:B------:R-:W-:-:S07]  /*15bd0*/  IMAD.MOV.U32 R2, RZ, RZ, R14 ;  /* 0x000000ffff027224 */ /* 0x000fce00078e000e */
[----:B------:R-:W-:Y:S05]  /*15be0*/  WARPSYNC.COLLECTIVE R15, `(.L_x_5881) ;  /* 0x000000000f087348 */ /* 0x000fea0003c00000 */
[----:B------:R0:W1:Y:S02]  /*15bf0*/  SHFL.IDX P6, R14, R13, R12, R11 ;  /* 0x0000000c0d0e7389 */ /* 0x00006400000c000b */
[----:B01----:R-:W-:Y:S01]  /*15c00*/  ENDCOLLECTIVE ;  /* 0x000000000000791b */ /* 0x003fe20003800000 */
.L_x_5881:
        /* <DEDUP_REMOVED lines=11> */
.L_x_5882:
[----:B------:R-:W-:Y:S02]  /*15cc0*/  IMAD.MOV.U32 R13, RZ, RZ, R8 ;  /* 0x000000ffff0d7224 */ /* 0x000fe400078e0008 */
[----:B------:R-:W-:Y:S01]  /*15cd0*/  IMAD.MOV.U32 R12, RZ, RZ, 0x4 ;  /* 0x00000004ff0c7424 */ /* 0x000fe200078e00ff */
[----:B------:R-:W-:-:S07]  /*15ce0*/  MOV R2, R14 ;  /* 0x0000000e00027202 */ /* 0x000fce0000000f00 */
[----:B------:R-:W-:Y:S05]  /*15cf0*/  WARPSYNC.COLLECTIVE R15, `(.L_x_5883) ;  /* 0x000000000f087348 */ /* 0x000fea0003c00000 */
[----:B------:R0:W1:Y:S02]  /*15d00*/  SHFL.IDX P6, R14, R13, R12, R11 ;  /* 0x0000000c0d0e7389 */ /* 0x00006400000c000b */
[----:B01----:R-:W-:Y:S01]  /*15d10*/  ENDCOLLECTIVE ;  /* 0x000000000000791b */ /* 0x003fe20003800000 */
.L_x_5883:
        /* <DEDUP_REMOVED lines=11> */
.L_x_5884:
[----:B------:R-:W-:Y:S02]  /*15dd0*/  IMAD.MOV.U32 R13, RZ, RZ, R8 ;  /* 0x000000ffff0d7224 */ /* 0x000fe400078e0008 */
[----:B------:R-:W-:Y:S02]  /*15de0*/  IMAD.MOV.U32 R12, RZ, RZ, 0x5 ;  /* 0x00000005ff0c7424 */ /* 0x000fe400078e00ff */
[----:B------:R-:W-:-:S07]  /*15df0*/  IMAD.MOV.U32 R2, RZ, RZ, R14 ;  /* 0x000000ffff027224 */ /* 0x000fce00078e000e */
[----:B------:R-:W-:Y:S05]  /*15e00*/  WARPSYNC.COLLECTIVE R15, `(.L_x_5885) ;  /* 0x000000000f087348 */ /* 0x000fea0003c00000 */
[----:B------:R0:W1:Y:S02]  /*15e10*/  SHFL.IDX P6, R14, R13, R12, R11 ;  /* 0x0000000c0d0e7389 */ /* 0x00006400000c000b */
[----:B01----:R-:W-:Y:S01]  /*15e20*/  ENDCOLLECTIVE ;  /* 0x000000000000791b */ /* 0x003fe20003800000 */
.L_x_5885:
        /* <DEDUP_REMOVED lines=11> */
.L_x_5886:
[----:B------:R-:W-:Y:S05]  /*15ee0*/  BRA `(.L_x_5887) ;  /* 0xffffffb4003c7947 */ /* 0x000fea000383ffff */
.L_x_5768:
[----:B----4-:R4:W0:Y:S02]  /*15ef0*/  SYNCS.PHASECHK.TRANS64.TRYWAIT P0, [R10+URZ+0x32460], R20 ;  /* 0x032460140a0075a7 */ /* 0x010824000800017f */
[----:B0-----:R-:W-:Y:S05]  /*15f00*/  @!P0 NANOSLEEP.SYNCS 0x989680 ;  /* 0x009896800000895d */ /* 0x001fea0003900000 */
[----:B------:R-:W0:Y:S02]  /*15f10*/  @!P0 SYNCS.PHASECHK.TRANS64 P0, [R10+URZ+0x32460], R20 ;  /* 0x032460140a0085a7 */ /* 0x000e24000800007f */
[----:B0-----:R-:W-:Y:S05]  /*15f20*/  @!P0 BRA `(.L_x_5768) ;  /* 0xfffffffc00f08947 */ /* 0x001fea000383ffff */
[----:B------:R-:W-:Y:S05]  /*15f30*/  BRA `(.L_x_5888) ;  /* 0xffffffb400887947 */ /* 0x000fea000383ffff */
.L_x_5769:
[----:B------:R-:W-:Y:S01]  /*15f40*/  BSSY B1, `(.L_x_5889) ;  /* 0x0000008000017945 */ /* 0x000fe20003800000 */
[----:B------:R-:W-:Y:S01]  /*15f50*/  IMAD.MOV.U32 R13, RZ, RZ, R25 ;  /* 0x000000ffff0d7224 */ /* 0x000fe200078e0019 */
[----:B------:R-:W-:Y:S01]  /*15f60*/  MOV R12, RZ ;  /* 0x000000ff000c7202 */ /* 0x000fe20000000f00 */
[----:B------:R-:W-:Y:S02]  /*15f70*/  IMAD.MOV.U32 R11, RZ, RZ, 0x181f ;  /* 0x0000181fff0b7424 */ /* 0x000fe400078e00ff */
[----:B------:R-:W-:-:S07]  /*15f80*/  IMAD.MOV.U32 R15, RZ, RZ, -0x1 ;  /* 0xffffffffff0f7424 */ /* 0x000fce00078e00ff */
[----:B---3--:R-:W-:Y:S05]  /*15f90*/  WARPSYNC.COLLECTIVE R15, `(.L_x_5890) ;  /* 0x000000000f087348 */ /* 0x008fea0003c00000 */
[----:B------:R0:W1:Y:S02]  /*15fa0*/  SHFL.IDX P6, R14, R13, R12, R11 ;  /* 0x0000000c0d0e7389 */ /* 0x00006400000c000b */
[----:B01-3--:R-:W-:Y:S01]  /*15fb0*/  ENDCOLLECTIVE ;  /* 0x000000000000791b */ /* 0x00bfe20003800000 */
.L_x_5890:
[----:B------:R-:W-:Y:S05]  /*15fc0*/  BSYNC B1 ;  /* 0x0000000000017941 */ /* 0x000fea0003800000 */
.L_x_5889:
        /* <DEDUP_REMOVED lines=9> */
.L_x_5891:
[----:B------:R-:W-:Y:S02]  /*16060*/  IMAD.MOV.U32 R13, RZ, RZ, R25 ;  /* 0x000000ffff0d7224 */ /* 0x000fe400078e0019 */
[----:B------:R-:W-:Y:S01]  /*16070*/  IMAD.MOV.U32 R12, RZ, RZ, 0x1 ;  /* 0x00000001ff0c7424 */ /* 0x000fe200078e00ff */
[----:B------:R-:W-:-:S13]  /*16080*/  IADD3 R2, P0, R14, R0, RZ ;  /* 0x000000000e027210 */ /* 0x000fda0007f1e0ff */
[----:B------:R-:W-:Y:S05]  /*16090*/  WARPSYNC.COLLECTIVE R15, `(.L_x_5892) ;  /* 0x000000000f087348 */ /* 0x000fea0003c00000 */
[----:B------:R0:W1:Y:S02]  /*160a0*/  SHFL.IDX P6, R14, R13, R12, R11 ;  /* 0x0000000c0d0e7389 */ /* 0x00006400000c000b */
[----:B01----:R-:W-:Y:S01]  /*160b0*/  ENDCOLLECTIVE ;  /* 0x000000000000791b */ /* 0x003fe20003800000 */
.L_x_5892:
        /* <DEDUP_REMOVED lines=13> */
.L_x_5893:
[----:B------:R-:W-:Y:S02]  /*16190*/  IMAD.MOV.U32 R13, RZ, RZ, R25 ;  /* 0x000000ffff0d7224 */ /* 0x000fe400078e0019 */
[----:B------:R-:W-:Y:S01]  /*161a0*/  IMAD.MOV.U32 R12, RZ, RZ, 0x2 ;  /* 0x00000002ff0c7424 */ /* 0x000fe200078e00ff */
[----:B------:R-:W-:-:S13]  /*161b0*/  IADD3 R2, P0, R14, R0, RZ ;  /* 0x000000000e027210 */ /* 0x000fda0007f1e0ff */
[----:B------:R-:W-:Y:S05]  /*161c0*/  WARPSYNC.COLLECTIVE R15, `(.L_x_5894) ;  /* 0x000000000f087348 */ /* 0x000fea0003c00000 */
[----:B------:R0:W1:Y:S02]  /*161d0*/  SHFL.IDX P6, R14, R13, R12, R11 ;  /* 0x0000000c0d0e7389 */ /* 0x00006400000c000b */
[----:B01----:R-:W-:Y:S01]  /*161e0*/  ENDCOLLECTIVE ;  /* 0x000000000000791b */ /* 0x003fe20003800000 */
.L_x_5894:
        /* <DEDUP_REMOVED lines=13> */
.L_x_5895:
[----:B------:R-:W-:Y:S02]  /*162c0*/  IMAD.MOV.U32 R13, RZ, RZ, R25 ;  /* 0x000000ffff0d7224 */ /* 0x000fe400078e0019 */
[----:B------:R-:W-:Y:S02]  /*162d0*/  IMAD.MOV.U32 R12, RZ, RZ, 0x3 ;  /* 0x00000003ff0c7424 */ /* 0x000fe400078e00ff */
[----:B------:R-:W-:-:S07]  /*162e0*/  IMAD.MOV.U32 R8, RZ, RZ, R14 ;  /* 0x000000ffff087224 */ /* 0x000fce00078e000e */
[----:B------:R-:W-:Y:S05]  /*162f0*/  WARPSYNC.COLLECTIVE R15, `(.L_x_5896) ;  /* 0x000000000f087348 */ /* 0x000fea0003c00000 */
[----:B------:R0:W1:Y:S02]  /*16300*/  SHFL.IDX P6, R14, R13, R12, R11 ;  /* 0x0000000c0d0e7389 */ /* 0x00006400000c000b */
[----:B01----:R-:W-:Y:S01]  /*16310*/  ENDCOLLECTIVE ;  /* 0x000000000000791b */ /* 0x003fe20003800000 */
.L_x_5896:
        /* <DEDUP_REMOVED lines=14> */
.L_x_5897:
[----:B------:R-:W-:Y:S01]  /*16400*/  MOV R13, R25 ;  /* 0x00000019000d7202 */ /* 0x000fe20000000f00 */
[----:B------:R-:W-:Y:S01]  /*16410*/  IMAD.MOV.U32 R12, RZ, RZ, 0x4 ;  /* 0x00000004ff0c7424 */ /* 0x000fe200078e00ff */
[----:B------:R-:W-:-:S13]  /*16420*/  IADD3 R2, P0, R14, R0, RZ ;  /* 0x000000000e027210 */ /* 0x000fda0007f1e0ff */
[----:B------:R-:W-:Y:S05]  /*16430*/  WARPSYNC.COLLECTIVE R15, `(.L_x_5898) ;  /* 0x000000000f087348 */ /* 0x000fea0003c00000 */
[----:B------:R0:W1:Y:S02]  /*16440*/  SHFL.IDX P6, R14, R13, R12, R11 ;  /* 0x0000000c0d0e7389 */ /* 0x00006400000c000b */
[----:B01----:R-:W-:Y:S01]  /*16450*/  ENDCOLLECTIVE ;  /* 0x000000000000791b */ /* 0x003fe20003800000 */
.L_x_5898:
        /* <DEDUP_REMOVED lines=13> */
.L_x_5899:
[----:B------:R-:W-:Y:S02]  /*16530*/  IMAD.MOV.U32 R13, RZ, RZ, R25 ;  /* 0x000000ffff0d7224 */ /* 0x000fe400078e0019 */
[----:B------:R-:W-:Y:S01]  /*16540*/  IMAD.MOV.U32 R12, RZ, RZ, 0x5 ;  /* 0x00000005ff0c7424 */ /* 0x000fe200078e00ff */
[----:B------:R-:W-:-:S13]  /*16550*/  IADD3 R2, P0, R14, R0, RZ ;  /* 0x000000000e027210 */ /* 0x000fda0007f1e0ff */
[----:B------:R-:W-:Y:S05]  /*16560*/  WARPSYNC.COLLECTIVE R15, `(.L_x_5900) ;  /* 0x000000000f087348 */ /* 0x000fea0003c00000 */
[----:B------:R0:W1:Y:S02]  /*16570*/  SHFL.IDX P6, R14, R13, R12, R11 ;  /* 0x0000000c0d0e7389 */ /* 0x00006400000c000b */
[----:B01----:R-:W-:Y:S01]  /*16580*/  ENDCOLLECTIVE ;  /* 0x000000000000791b */ /* 0x003fe20003800000 */
.L_x_5900:
        /* <DEDUP_REMOVED lines=13> */
.L_x_5901:
[----:B------:R-:W-:Y:S05]  /*16660*/  BRA `(.L_x_5902) ;  /* 0xffffffb000d07947 */ /* 0x000fea000383ffff */
.L_x_5777:
        /* <DEDUP_REMOVED lines=8> */
.L_x_5904:
[----:B------:R-:W-:Y:S05]  /*166f0*/  BSYNC B0 ;  /* 0x0000000000007941 */ /* 0x000fea0003800000 */
.L_x_5903:
[----:B------:R-:W-:Y:S01]  /*16700*/  IMAD.MOV.U32 R13, RZ, RZ, R16 ;  /* 0x000000ffff0d7224 */ /* 0x000fe200078e0010 */
[----:B------:R-:W-:Y:S01]  /*16710*/  MOV R0, R14 ;  /* 0x0000000e00007202 */ /* 0x000fe20000000f00 */
[----:B------:R-:W-:Y:S02]  /*16720*/  IMAD.MOV.U32 R12, RZ, RZ, 0x1 ;  /* 0x00000001ff0c7424 */ /* 0x000fe400078e00ff */
[----:B------:R-:W-:Y:S02]  /*16730*/  IMAD.MOV.U32 R11, RZ, RZ, 0x1f ;  /* 0x0000001fff0b7424 */ /* 0x000fe400078e00ff */
[----:B------:R-:W-:Y:S02]  /*16740*/  IMAD.MOV.U32 R15, RZ, RZ, -0x1 ;  /* 0xffffffffff0f7424 */ /* 0x000fe400078e00ff */
[----:B------:R-:W-:-:S07]  /*16750*/  IMAD.IADD R5, R19, 0x1, R8 ;  /* 0x0000000113057824 */ /* 0x000fce00078e0208 */
[----:B------:R-:W-:Y:S05]  /*16760*/  WARPSYNC.COLLECTIVE R15, `(.L_x_5905) ;  /* 0x000000000f087348 */ /* 0x000fea0003c00000 */
[----:B------:R0:W1:Y:S02]  /*16770*/  SHFL.IDX P6, R14, R13, R12, R11 ;  /* 0x0000000c0d0e7389 */ /* 0x00006400000c000b */
[----:B01----:R-:W-:Y:S01]  /*16780*/  ENDCOLLECTIVE ;  /* 0x000000000000791b */ /* 0x003fe20003800000 */
.L_x_5905:
        /* <DEDUP_REMOVED lines=18> */
.L_x_5906:
[----:B------:R-:W-:Y:S02]  /*168b0*/  MOV R12, 0x2 ;  /* 0x00000002000c7802 */ /* 0x000fe40000000f00 */
[----:B------:R-:W-:-:S05]  /*168c0*/  SEL R6, R14, RZ, P1 ;  /* 0x000000ff0e067207 */ /* 0x000fca0000800000 */
[----:B------:R-:W-:-:S04]  /*168d0*/  IMAD.IADD R6, R5, 0x1, R6 ;  /* 0x0000000105067824 */ /* 0x000fc800078e0206 */
[----:B------:R-:W-:-:S07]  /*168e0*/  IMAD.MOV.U32 R13, RZ, RZ, R6 ;  /* 0x000000ffff0d7224 */ /* 0x000fce00078e0006 */
[----:B------:R-:W-:Y:S05]  /*168f0*/  WARPSYNC.COLLECTIVE R15, `(.L_x_5907) ;  /* 0x000000000f087348 */ /* 0x000fea0003c00000 */
[----:B------:R0:W1:Y:S02]  /*16900*/  SHFL.UP P6, R14, R13, R12, R11 ;  /* 0x0400000c0d0e7389 */ /* 0x00006400000c000b */
[----:B01----:R-:W-:Y:S01]  /*16910*/  ENDCOLLECTIVE ;  /* 0x000000000000791b */ /* 0x003fe20003800000 */
.L_x_5907:
[----:B------:R-:W-:Y:S01]  /*16920*/  IMAD.MOV.U32 R12, RZ, RZ, 0x4 ;  /* 0x00000004ff0c7424 */ /* 0x000fe200078e00ff */
[----:B------:R-:W-:-:S05]  /*16930*/  SEL R7, R14, RZ, P2 ;  /* 0x000000ff0e077207 */ /* 0x000fca0001000000 */
[----:B------:R-:W-:-:S04]  /*16940*/  IMAD.IADD R7, R6, 0x1, R7 ;  /* 0x0000000106077824 */ /* 0x000fc800078e0207 */
[----:B------:R-:W-:-:S07]  /*16950*/  IMAD.MOV.U32 R13, RZ, RZ, R7 ;  /* 0x000000ffff0d7224 */ /* 0x000fce00078e0007 */
[----:B------:R-:W-:Y:S05]  /*16960*/  WARPSYNC.COLLECTIVE R15, `(.L_x_5908) ;  /* 0x000000000f087348 */ /* 0x000fea0003c00000 */
[----:B------:R0:W1:Y:S02]  /*16970*/  SHFL.UP P6, R14, R13, R12, R11 ;  /* 0x0400000c0d0e7389 */ /* 0x00006400000c000b */
[----:B01----:R-:W-:Y:S01]  /*16980*/  ENDCOLLECTIVE ;  /* 0x000000000000791b */ /* 0x003fe20003800000 */
.L_x_5908:
[----:B------:R-:W-:Y:S01]  /*16990*/  IMAD.MOV.U32 R12, RZ, RZ, 0x8 ;  /* 0x00000008ff0c7424 */ /* 0x000fe200078e00ff */
[----:B------:R-:W-:-:S05]  /*169a0*/  SEL R2, R14, RZ, P3 ;  /* 0x000000ff0e027207 */ /* 0x000fca0001800000 */
[----:B------:R-:W-:-:S04]  /*169b0*/  IMAD.IADD R2, R7, 0x1, R2 ;  /* 0x0000000107027824 */ /* 0x000fc800078e0202 */
[----:B------:R-:W-:-:S07]  /*169c0*/  IMAD.MOV.U32 R13, RZ, RZ, R2 ;  /* 0x000000ffff0d7224 */ /* 0x000fce00078e0002 */
[----:B------:R-:W-:Y:S05]  /*169d0*/  WARPSYNC.COLLECTIVE R15, `(.L_x_5909) ;  /* 0x000000000f087348 */ /* 0x000fea0003c00000 */
[----:B------:R0:W1:Y:S02]  /*169e0*/  SHFL.UP P6, R14, R13, R12, R11 ;  /* 0x0400000c0d0e7389 */ /* 0x00006400000c000b */
[----:B01----:R-:W-:Y:S01]  /*169f0*/  ENDCOLLECTIVE ;  /* 0x000000000000791b */ /* 0x003fe20003800000 */
.L_x_5909:
[----:B------:R-:W-:Y:S01]  /*16a00*/  IMAD.MOV.U32 R12, RZ, RZ, 0x10 ;  /* 0x00000010ff0c7424 */ /* 0x000fe200078e00ff */
[----:B------:R-:W-:-:S05]  /*16a10*/  SEL R3, R14, RZ, P4 ;  /* 0x000000ff0e037207 */ /* 0x000fca0002000000 */
[----:B------:R-:W-:-:S04]  /*16a20*/  IMAD.IADD R3, R2, 0x1, R3 ;  /* 0x0000000102037824 */ /* 0x000fc800078e0203 */
[----:B------:R-:W-:-:S07]  /*16a30*/  IMAD.MOV.U32 R13, RZ, RZ, R3 ;  /* 0x000000ffff0d7224 */ /* 0x000fce00078e0003 */
[----:B------:R-:W-:Y:S05]  /*16a40*/  WARPSYNC.COLLECTIVE R15, `(.L_x_5910) ;  /* 0x000000000f087348 */ /* 0x000fea0003c00000 */
[----:B------:R0:W1:Y:S02]  /*16a50*/  SHFL.UP P6, R14, R13, R12, R11 ;  /* 0x0400000c0d0e7389 */ /* 0x00006400000c000b */
[----:B01----:R-:W-:Y:S01]  /*16a60*/  ENDCOLLECTIVE ;  /* 0x000000000000791b */ /* 0x003fe20003800000 */
.L_x_5910:
        /* <DEDUP_REMOVED lines=8> */
.L_x_5911:
[----:B------:R-:W-:Y:S05]  /*16af0*/  BRA `(.L_x_5912) ;  /* 0xffffffb400287947 */ /* 0x000fea000383ffff */
.L_x_5782:
[----:B------:R-:W-:Y:S01]  /*16b00*/  BSSY B0, `(.L_x_5913) ;  /* 0x0000008000007945 */ /* 0x000fe20003800000 */
[----:B-----5:R-:W-:Y:S02]  /*16b10*/  IMAD.MOV.U32 R13, RZ, RZ, R5 ;  /* 0x000000ffff0d7224 */ /* 0x020fe400078e0005 */
[----:B------:R-:W-:Y:S02]  /*16b20*/  IMAD.MOV.U32 R12, RZ, RZ, 0x1 ;  /* 0x00000001ff0c7424 */ /* 0x000fe400078e00ff */
[----:B------:R-:W-:Y:S02]  /*16b30*/  IMAD.MOV.U32 R11, RZ, RZ, RZ ;  /* 0x000000ffff0b7224 */ /* 0x000fe400078e00ff */
[----:B------:R-:W-:-:S07]  /*16b40*/  IMAD.MOV.U32 R15, RZ, RZ, -0x1 ;  /* 0xffffffffff0f7424 */ /* 0x000fce00078e00ff */
[----:B01234-:R-:W-:Y:S05]  /*16b50*/  WARPSYNC.COLLECTIVE R15, `(.L_x_5914) ;  /* 0x000000000f087348 */ /* 0x01ffea0003c00000 */
[----:B------:R0:W0:Y:S02]  /*16b60*/  SHFL.UP P6, R14, R13, R12, R11 ;  /* 0x0400000c0d0e7389 */ /* 0x00002400000c000b */
[----:B01234-:R-:W-:Y:S01]  /*16b70*/  ENDCOLLECTIVE ;  /* 0x000000000000791b */ /* 0x01ffe20003800000 */
.L_x_5914:
[----:B------:R-:W-:Y:S05]  /*16b80*/  BSYNC B0 ;  /* 0x0000000000007941 */ /* 0x000fea0003800000 */
.L_x_5913:
        /* <DEDUP_REMOVED lines=8> */
.L_x_5915:
[----:B------:R-:W-:Y:S01]  /*16c10*/  IMAD.MOV.U32 R12, RZ, RZ, 0x4 ;  /* 0x00000004ff0c7424 */ /* 0x000fe200078e00ff */
[----:B------:R-:W-:-:S05]  /*16c20*/  SEL R2, R14, RZ, P2 ;  /* 0x000000ff0e027207 */ /* 0x000fca0001000000 */
[----:B------:R-:W-:-:S04]  /*16c30*/  IMAD.IADD R2, R13, 0x1, R2 ;  /* 0x000000010d027824 */ /* 0x000fc800078e0202 */
[----:B------:R-:W-:-:S07]  /*16c40*/  IMAD.MOV.U32 R13, RZ, RZ, R2 ;  /* 0x000000ffff0d7224 */ /* 0x000fce00078e0002 */
[----:B------:R-:W-:Y:S05]  /*16c50*/  WARPSYNC.COLLECTIVE R15, `(.L_x_5916) ;  /* 0x000000000f087348 */ /* 0x000fea0003c00000 */
[----:B------:R0:W1:Y:S02]  /*16c60*/  SHFL.UP P6, R14, R13, R12, R11 ;  /* 0x0400000c0d0e7389 */ /* 0x00006400000c000b */
[----:B01----:R-:W-:Y:S01]  /*16c70*/  ENDCOLLECTIVE ;  /* 0x000000000000791b */ /* 0x003fe20003800000 */
.L_x_5916:
[----:B------:R-:W-:Y:S01]  /*16c80*/  IMAD.MOV.U32 R12, RZ, RZ, 0x8 ;  /* 0x00000008ff0c7424 */ /* 0x000fe200078e00ff */
[----:B------:R-:W-:-:S05]  /*16c90*/  SEL R3, R14, RZ, P3 ;  /* 0x000000ff0e037207 */ /* 0x000fca0001800000 */
[----:B------:R-:W-:-:S05]  /*16ca0*/  IMAD.IADD R3, R2, 0x1, R3 ;  /* 0x0000000102037824 */ /* 0x000fca00078e0203 */
[----:B------:R-:W-:-:S07]  /*16cb0*/  MOV R13, R3 ;  /* 0x00000003000d7202 */ /* 0x000fce0000000f00 */
[----:B------:R-:W-:Y:S05]  /*16cc0*/  WARPSYNC.COLLECTIVE R15, `(.L_x_5917) ;  /* 0x000000000f087348 */ /* 0x000fea0003c00000 */
[----:B------:R0:W1:Y:S02]  /*16cd0*/  SHFL.UP P6, R14, R13, R12, R11 ;  /* 0x0400000c0d0e7389 */ /* 0x00006400000c000b */
[----:B01----:R-:W-:Y:S01]  /*16ce0*/  ENDCOLLECTIVE ;  /* 0x000000000000791b */ /* 0x003fe20003800000 */
.L_x_5917:
[----:B------:R-:W-:Y:S01]  /*16cf0*/  IMAD.MOV.U32 R12, RZ, RZ, 0x10 ;  /* 0x00000010ff0c7424 */ /* 0x000fe200078e00ff */
[----:B------:R-:W-:-:S05]  /*16d00*/  SEL R4, R14, RZ, P4 ;  /* 0x000000ff0e047207 */ /* 0x000fca0002000000 */
[----:B------:R-:W-:-:S04]  /*16d10*/  IMAD.IADD R4, R3, 0x1, R4 ;  /* 0x0000000103047824 */ /* 0x000fc800078e0204 */
[----:B------:R-:W-:-:S07]  /*16d20*/  IMAD.MOV.U32 R13, RZ, RZ, R4 ;  /* 0x000000ffff0d7224 */ /* 0x000fce00078e0004 */
[----:B------:R-:W-:Y:S05]  /*16d30*/  WARPSYNC.COLLECTIVE R15, `(.L_x_5918) ;  /* 0x000000000f087348 */ /* 0x000fea0003c00000 */
[----:B------:R0:W1:Y:S02]  /*16d40*/  SHFL.UP P6, R14, R13, R12, R11 ;  /* 0x0400000c0d0e7389 */ /* 0x00006400000c000b */
[----:B01----:R-:W-:Y:S01]  /*16d50*/  ENDCOLLECTIVE ;  /* 0x000000000000791b */ /* 0x003fe20003800000 */
.L_x_5918:
        /* <DEDUP_REMOVED lines=8> */
.L_x_5919:
[----:B------:R-:W-:Y:S05]  /*16de0*/  BRA `(.L_x_5920) ;  /* 0xffffffb400087947 */ /* 0x000fea000383ffff */
.L_x_5784:
[----:B------:R-:W-:Y:S01]  /*16df0*/  BSSY B0, `(.L_x_5921) ;  /* 0x0000006000007945 */ /* 0x000fe20003800000 */
[----:B------:R-:W-:Y:S01]  /*16e00*/  PLOP3.LUT P6, PT, P6, PT, PT, 0x8, 0x0 ;  /* 0x000000000000781c */ /* 0x000fe200037ce170 */
[----:B------:R-:W-:-:S12]  /*16e10*/  IMAD.MOV.U32 R15, RZ, RZ, -0x1 ;  /* 0xffffffffff0f7424 */ /* 0x000fd800078e00ff */
[----:B0123--:R-:W-:Y:S05]  /*16e20*/  WARPSYNC.COLLECTIVE R15, `(.L_x_5922) ;  /* 0x000000000f087348 */ /* 0x00ffea0003c00000 */
[----:B------:R-:W-:Y:S01]  /*16e30*/  VOTE.ANY R14, PT, P6 ;  /* 0x00000000000e7806 */ /* 0x000fe200030e0100 */
[----:B0123--:R-:W-:Y:S06]  /*16e40*/  ENDCOLLECTIVE ;  /* 0x000000000000791b */ /* 0x00ffec0003800000 */
.L_x_5922:
[----:B------:R-:W-:Y:S05]  /*16e50*/  BSYNC B0 ;  /* 0x0000000000007941 */ /* 0x000fea0003800000 */
.L_x_5921:
[----:B------:R-:W-:Y:S01]  /*16e60*/  IMAD.MOV.U32 R2, RZ, RZ, R14 ;  /* 0x000000ffff027224 */ /* 0x000fe200078e000e */
[----:B------:R-:W-:Y:S01]  /*16e70*/  MOV R11, 0x1f ;  /* 0x0000001f000b7802 */ /* 0x000fe20000000f00 */
[----:B------:R-:W-:Y:S02]  /*16e80*/  IMAD.MOV.U32 R13, RZ, RZ, R5 ;  /* 0x000000ffff0d7224 */ /* 0x000fe400078e0005 */
[----:B------:R-:W0:Y:S01]  /*16e90*/  POPC R4, R2 ;  /* 0x0000000200047309 */ /* 0x000e220000000000 */
[----:B------:R-:W-:Y:S02]  /*16ea0*/  IMAD.MOV.U32 R15, RZ, RZ, -0x1 ;  /* 0xffffffffff0f7424 */ /* 0x000fe400078e00ff */
[----:B0-----:R-:W-:-:S07]  /*16eb0*/  IMAD.MOV.U32 R12, RZ, RZ, R4 ;  /* 0x000000ffff0c7224 */ /* 0x001fce00078e0004 */
[----:B------:R-:W-:Y:S05]  /*16ec0*/  WARPSYNC.COLLECTIVE R15, `(.L_x_5923) ;  /* 0x000000000f087348 */ /* 0x000fea0003c00000 */
[----:B------:R0:W1:Y:S02]  /*16ed0*/  SHFL.IDX P6, R14, R13, R12, R11 ;  /* 0x0000000c0d0e7389 */ /* 0x00006400000c000b */
[----:B01----:R-:W-:Y:S01]  /*16ee0*/  ENDCOLLECTIVE ;  /* 0x000000000000791b */ /* 0x003fe20003800000 */
.L_x_5923:
[----:B------:R-:W-:Y:S01]  /*16ef0*/  IMAD.MOV.U32 R5, RZ, RZ, R14 ;  /* 0x000000ffff057224 */ /* 0x000fe200078e000e */
[----:B------:R-:W-:Y:S06]  /*16f00*/  BRA `(.L_x_5924) ;  /* 0xffffffb000f87947 */ /* 0x000fec000383ffff */
.L_x_5786:
[----:B------:R-:W-:Y:S01]  /*16f10*/  BSSY B0, `(.L_x_5925) ;  /* 0x0000007000007945 */ /* 0x000fe20003800000 */
[----:B------:R-:W-:Y:S02]  /*16f20*/  IMAD.MOV.U32 R13, RZ, RZ, R6 ;  /* 0x000000ffff0d7224 */ /* 0x000fe400078e0006 */
[----:B------:R-:W-:Y:S02]  /*16f30*/  IMAD.MOV.U32 R11, RZ, RZ, 0x1f ;  /* 0x0000001fff0b7424 */ /* 0x000fe400078e00ff */
[----:B------:R-:W-:-:S07]  /*16f40*/  IMAD.MOV.U32 R15, RZ, RZ, -0x1 ;  /* 0xffffffffff0f7424 */ /* 0x000fce00078e00ff */
[----:B01234-:R-:W-:Y:S05]  /*16f50*/  WARPSYNC.COLLECTIVE R15, `(.L_x_5926) ;  /* 0x000000000f087348 */ /* 0x01ffea0003c00000 */
[----:B------:R0:W0:Y:S02]  /*16f60*/  SHFL.IDX P6, R14, R13, R12, R11 ;  /* 0x0000000c0d0e7389 */ /* 0x00002400000c000b */
[----:B01234-:R-:W-:Y:S01]  /*16f70*/  ENDCOLLECTIVE ;  /* 0x000000000000791b */ /* 0x01ffe20003800000 */
.L_x_5926:
[----:B------:R-:W-:Y:S05]  /*16f80*/  BSYNC B0 ;  /* 0x0000000000007941 */ /* 0x000fea0003800000 */
.L_x_5925:
[----:B------:R-:W-:Y:S05]  /*16f90*/  BRA `(.L_x_5785) ;  /* 0xffffffb000f07947 */ /* 0x000fea000383ffff */
.L_x_5790:
[----:B0-----:R0:W4:Y:S02]  /*16fa0*/  SYNCS.PHASECHK.TRANS64.TRYWAIT P0, [R5+URZ+0x32420], R0 ;  /* 0x03242000050075a7 */ /* 0x001124000800017f */
[----:B----4-:R-:W-:Y:S05]  /*16fb0*/  @!P0 NANOSLEEP.SYNCS 0x989680 ;  /* 0x009896800000895d */ /* 0x010fea0003900000 */
[----:B------:R-:W4:Y:S02]  /*16fc0*/  @!P0 SYNCS.PHASECHK.TRANS64 P0, [R5+URZ+0x32420], R0 ;  /* 0x03242000050085a7 */ /* 0x000f24000800007f */
[----:B----4-:R-:W-:Y:S05]  /*16fd0*/  @!P0 BRA `(.L_x_5790) ;  /* 0xfffffffc00f08947 */ /* 0x010fea000383ffff */
[----:B------:R-:W-:Y:S05]  /*16fe0*/  BRA `(.L_x_5927) ;  /* 0xffffffb800687947 */ /* 0x000fea000383ffff */
.L_x_5791:
        /* <DEDUP_REMOVED lines=11> */
.L_x_5929:
[----:B------:R-:W-:Y:S05]  /*170a0*/  BSYNC B0 ;  /* 0x0000000000007941 */ /* 0x000fea0003800000 */
.L_x_5928:
[----:B------:R-:W-:Y:S05]  /*170b0*/  BRA `(.L_x_5930) ;  /* 0xffffffb800507947 */ /* 0x000fea000383ffff */
.L_x_5794:
[----:B------:R-:W-:Y:S01]  /*170c0*/  BSSY B1, `(.L_x_5931) ;  /* 0x0000006000017945 */ /* 0x000fe20003800000 */
[----:B------:R-:W-:-:S07]  /*170d0*/  IMAD.MOV.U32 R15, RZ, RZ, -0x1 ;  /* 0xffffffffff0f7424 */ /* 0x000fce00078e00ff */
[----:B0123--:R-:W-:Y:S05]  /*170e0*/  WARPSYNC.COLLECTIVE R15, `(.L_x_5932) ;  /* 0x000000000f0c7348 */ /* 0x00ffea0003c00000 */
[----:B------:R-:W-:Y:S02]  /*170f0*/  ELECT P6, UR62, PT ;  /* 0x00000000003e782f */ /* 0x000fe400038c0000 */
[----:B------:R-:W-:Y:S01]  /*17100*/  MOV R14, UR62 ;  /* 0x0000003e000e7c02 */ /* 0x000fe20008000f00 */
[----:B0123--:R-:W-:Y:S10]  /*17110*/  ENDCOLLECTIVE ;  /* 0x000000000000791b */ /* 0x00fff40003800000 */
.L_x_5932:
[----:B------:R-:W-:Y:S05]  /*17120*/  BSYNC B1 ;  /* 0x0000000000017941 */ /* 0x000fea0003800000 */
.L_x_5931:
[----:B------:R-:W-:Y:S05]  /*17130*/  BRA `(.L_x_5933) ;  /* 0xffffffb800487947 */ /* 0x000fea000383ffff */
.L_x_5796:
[----:B0-----:R0:W4:Y:S02]  /*17140*/  SYNCS.PHASECHK.TRANS64.TRYWAIT P1, [R3+URZ+0x32440], R2 ;  /* 0x03244002030075a7 */ /* 0x001124000802017f */
[----:B----4-:R-:W-:Y:S05]  /*17150*/  @!P1 NANOSLEEP.SYNCS 0x989680 ;  /* 0x009896800000995d */ /* 0x010fea0003900000 */
[----:B------:R-:W4:Y:S02]  /*17160*/  @!P1 SYNCS.PHASECHK.TRANS64 P1, [R3+URZ+0x32440], R2 ;  /* 0x03244002030095a7 */ /* 0x000f24000802007f */
[----:B----4-:R-:W-:Y:S05]  /*17170*/  @!P1 BRA `(.L_x_5796) ;  /* 0xfffffffc00f09947 */ /* 0x010fea000383ffff */
[----:B------:R-:W-:Y:S05]  /*17180*/  BRA `(.L_x_5934) ;  /* 0xffffffb800707947 */ /* 0x000fea000383ffff */
.L_x_5798:
[----:B----4-:R4:W0:Y:S02]  /*17190*/  SYNCS.PHASECHK.TRANS64.TRYWAIT P1, [R5+URZ+0x32440], R0 ;  /* 0x03244000050075a7 */ /* 0x010824000802017f */
[----:B0-----:R-:W-:Y:S05]  /*171a0*/  @!P1 NANOSLEEP.SYNCS 0x989680 ;  /* 0x009896800000995d */ /* 0x001fea0003900000 */
[----:B------:R-:W0:Y:S02]  /*171b0*/  @!P1 SYNCS.PHASECHK.TRANS64 P1, [R5+URZ+0x32440], R0 ;  /* 0x03244000050095a7 */ /* 0x000e24000802007f */
[----:B0-----:R-:W-:Y:S05]  /*171c0*/  @!P1 BRA `(.L_x_5798) ;  /* 0xfffffffc00f09947 */ /* 0x001fea000383ffff */
[----:B------:R-:W-:Y:S05]  /*171d0*/  BRA `(.L_x_5935) ;  /* 0xffffffb8007c7947 */ /* 0x000fea000383ffff */
.L_x_5800:
[----:B------:R0:W0:Y:S02]  /*171e0*/  SYNCS.PHASECHK.TRANS64.TRYWAIT P1, [R3+URZ+0x32460], R2 ;  /* 0x03246002030075a7 */ /* 0x000024000802017f */
[----:B0-----:R-:W-:Y:S05]  /*171f0*/  @!P1 NANOSLEEP.SYNCS 0x989680 ;  /* 0x009896800000995d */ /* 0x001fea0003900000 */
[----:B------:R-:W0:Y:S02]  /*17200*/  @!P1 SYNCS.PHASECHK.TRANS64 P1, [R3+URZ+0x32460], R2 ;  /* 0x03246002030095a7 */ /* 0x000e24000802007f */
[----:B0-----:R-:W-:Y:S05]  /*17210*/  @!P1 BRA `(.L_x_5800) ;  /* 0xfffffffc00f09947 */ /* 0x001fea000383ffff */
[----:B------:R-:W-:Y:S05]  /*17220*/  BRA `(.L_x_5936) ;  /* 0xffffffb800787947 */ /* 0x000fea000383ffff */
.L_x_5937:
        /* <DEDUP_REMOVED lines=13> */
.L_x_6467:


//--------------------- .text._ZN7cutlass13device_kernelIN5flash11enable_sm90INS1_16FlashAttnFwdSm90INS1_25CollectiveMainloopFwdSm90ILi2EN4cute5tupleIJNS5_1CILi1EEES8_S8_EEENS6_IJNS7_ILi128EEENS7_ILi96EEENS7_ILi64EEEEEELi256ENS_6half_tEfNS_4arch4Sm90ELb1ELb0ELb0ELb1ELb1ELb1ELb1ELb1ELb0ELb1ELb0ELb0EEENS1_21CollectiveEpilogueFwdINS6_IJSA_NS7_ILi256EEESB_EEES9_SE_SG_Li256ELb1ELb1ELb0ELb0EEENS1_36VarlenDynamicPersistentTileSchedulerILi128ELi96ELi256ELi128ELb0ELb1ELb1ELb1ELb1ELb1EEEEEEEEEvNT_6ParamsE --------------------------
	.section	.text._ZN7cutlass13device_kernelIN5flash11enable_sm90INS1_16FlashAttnFwdSm90INS1_25CollectiveMainloopFwdSm90ILi2EN4cute5tupleIJNS5_1CILi1EEES8_S8_EEENS6_IJNS7_ILi128EEENS7_ILi96EEENS7_ILi64EEEEEELi256ENS_6half_tEfNS_4arch4Sm90ELb1ELb0ELb0ELb1ELb1ELb1ELb1ELb1ELb0ELb1ELb0ELb0EEENS1_21CollectiveEpilogueFwdINS6_IJSA_NS7_ILi256EEESB_EEES9_SE_SG_Li256ELb1ELb1ELb0ELb0EEENS1_36VarlenDynamicPersistentTileSchedulerILi128ELi96ELi256ELi128ELb0ELb1ELb1ELb1ELb1ELb1EEEEEEEEEvNT_6ParamsE,"ax",@progbits
	.align	128
.text._ZN7cutlass13device_kernelIN5flash11enable_sm90INS1_16FlashAttnFwdSm90INS1_25CollectiveMainloopFwdSm90ILi2EN4cute5tupleIJNS5_1CILi1EEES8_S8_EEENS6_IJNS7_ILi128EEENS7_ILi96EEENS7_ILi64EEEEEELi256ENS_6half_tEfNS_4arch4Sm90ELb1ELb0ELb0ELb1ELb1ELb1ELb1ELb1ELb0ELb1ELb0ELb0EEENS1_21CollectiveEpilogueFwdINS6_IJSA_NS7_ILi256EEESB_EEES9_SE_SG_Li256ELb1ELb1ELb0ELb0EEENS1_36VarlenDynamicPersistentTileSchedulerILi128ELi96ELi256ELi128ELb0ELb1ELb1ELb1ELb1ELb1EEEEEEEEEvNT_6ParamsE:
        .type           _ZN7cutlass13device_kernelIN5flash11enable_sm90INS1_16FlashAttnFwdSm90INS1_25CollectiveMainloopFwdSm90ILi2EN4cute5tupleIJNS5_1CILi1EEES8_S8_EEENS6_IJNS7_ILi128EEENS7_ILi96EEENS7_ILi64EEEEEELi256ENS_6half_tEfNS_4arch4Sm90ELb1ELb0ELb0ELb1ELb1ELb1ELb1ELb1ELb0ELb1ELb0ELb0EEENS1_21CollectiveEpilogueFwdINS6_IJSA_NS7_ILi256EEESB_EEES9_SE_SG_Li256ELb1ELb1ELb0ELb0EEENS1_36VarlenDynamicPersistentTileSchedulerILi128ELi96ELi256ELi128ELb0ELb1ELb1ELb1ELb1ELb1EEEEEEEEEvNT_6ParamsE,@function
        .size           _ZN7cutlass13device_kernelIN5flash11enable_sm90INS1_16FlashAttnFwdSm90INS1_25CollectiveMainloopFwdSm90ILi2EN4cute5tupleIJNS5_1CILi1EEES8_S8_EEENS6_IJNS7_ILi128EEENS7_ILi96EEENS7_ILi64EEEEEELi256ENS_6half_tEfNS_4arch4Sm90ELb1ELb0ELb0ELb1ELb1ELb1ELb1ELb1ELb0ELb1ELb0ELb0EEENS1_21CollectiveEpilogueFwdINS6_IJSA_NS7_ILi256EEESB_EEES9_SE_SG_Li256ELb1ELb1ELb0ELb0EEENS1_36VarlenDynamicPersistentTileSchedulerILi128ELi96ELi256ELi128ELb0ELb1ELb1ELb1ELb1ELb1EEEEEEEEEvNT_6ParamsE,(.L_x_6468 - _ZN7cutlass13device_kernelIN5flash11enable_sm90INS1_16FlashAttnFwdSm90INS1_25CollectiveMainloopFwdSm90ILi2EN4cute5tupleIJNS5_1CILi1EEES8_S8_EEENS6_IJNS7_ILi128EEENS7_ILi96EEENS7_ILi64EEEEEELi256ENS_6half_tEfNS_4arch4Sm90ELb1ELb0ELb0ELb1ELb1ELb1ELb1ELb1ELb0ELb1ELb0ELb0EEENS1_21CollectiveEpilogueFwdINS6_IJSA_NS7_ILi256EEESB_EEES9_SE_SG_Li256ELb1ELb1ELb0ELb0EEENS1_36VarlenDynamicPersistentTileSchedulerILi128ELi96ELi256ELi128ELb0ELb1ELb1ELb1ELb1ELb1EEEEEEEEEvNT_6ParamsE)
        .other          _ZN7cutlass13device_kernelIN5flash11enable_sm90INS1_16FlashAttnFwdSm90INS1_25CollectiveMainloopFwdSm90ILi2EN4cute5tupleIJNS5_1CILi1EEES8_S8_EEENS6_IJNS7_ILi128EEENS7_ILi96EEENS7_ILi64EEEEEELi256ENS_6half_tEfNS_4arch4Sm90ELb1ELb0ELb0ELb1ELb1ELb1ELb1ELb1ELb0ELb1ELb0ELb0EEENS1_21CollectiveEpilogueFwdINS6_IJSA_NS7_ILi256EEESB_EEES9_SE_SG_Li256ELb1ELb1ELb0ELb0EEENS1_36VarlenDynamicPersistentTileSchedulerILi128ELi96ELi256ELi128ELb0ELb1ELb1ELb1ELb1ELb1EEEEEEEEEvNT_6ParamsE,@"STO_CUDA_ENTRY STV_DEFAULT"
_ZN7cutlass13device_kernelIN5flash11enable_sm90INS1_16FlashAttnFwdSm90INS1_25CollectiveMainloopFwdSm90ILi2EN4cute5tupleIJNS5_1CILi1EEES8_S8_EEENS6_IJNS7_ILi128EEENS7_ILi96EEENS7_ILi64EEEEEELi256ENS_6half_tEfNS_4arch4Sm90ELb1ELb0ELb0ELb1ELb1ELb1ELb1ELb1ELb0ELb1ELb0ELb0EEENS1_21CollectiveEpilogueFwdINS6_IJSA_NS7_ILi256EEESB_EEES9_SE_SG_Li256ELb1ELb1ELb0ELb0EEENS1_36VarlenDynamicPersistentTileSchedulerILi128ELi96ELi256ELi128ELb0ELb1ELb1ELb1ELb1ELb1EEEEEEEEEvNT_6ParamsE:
        /* <DEDUP_REMOVED lines=18> */
.L_x_5939:
[----:B------:R-:W-:Y:S05]  /*0120*/  BSYNC B0 ;  /* 0x0000000000007941 */ /* 0x000fea0003800000 */
.L_x_5938:
        /* <DEDUP_REMOVED lines=43> */
.L_x_5940:
        /* <DEDUP_REMOVED lines=22> */
.L_x_5941:
        /* <DEDUP_REMOVED lines=18> */
.L_x_5942:
        /* <DEDUP_REMOVED lines=22> */
.L_x_5943:
        /* <DEDUP_REMOVED lines=22> */
.L_x_5944:
[----:B------:R-:W-:Y:S01]  /*0920*/  PLOP3.LUT P0, PT, PT, PT, UP0, 0x80, 0x0 ;  /* 0x000000000000781c */ /* 0x000fe20003f0f008 */
[----:B------:R-:W-:Y:S01]  /*0930*/  UMOV UR36, 0x1 ;  /* 0x0000000100247882 */ /* 0x000fe20000000000 */
[----:B------:R-:W-:Y:S01]  /*0940*/  NOP ;  /* 0x0000000000007918 */ /* 0x000fe20000000000 */
[----:B------:R-:W-:Y:S01]  /*0950*/  USEL UR36, UR36, 0x2, !UP0 ;  /* 0x0000000224247887 */ /* 0x000fe2000c000000 */
[----:B------:R-:W-:Y:S01]  /*0960*/  BSSY B9, `(.L_x_5945) ;  /* 0x0001c4b000097945 */ /* 0x000fe20003800000 */
[----:B------:R-:W-:Y:S01]  /*0970*/  ULDC.64 UR42, c[0x0][0x208] ;  /* 0x00008200002a7ab9 */ /* 0x000fe20000000a00 */
[----:B0123--:R-:W-:Y:S07]  /*0980*/  BAR.SYNC.DEFER_BLOCKING 0x0 ;  /* 0x0000000000007b1d */ /* 0x00ffee0000010000 */
[----:B------:R-:W-:Y:S05]  /*0990*/  @!P0 BRA `(.L_x_5946) ;  /* 0x0000014c000c8947 */ /* 0x000fea0003800000 */
.L_x_5947:
        /* <DEDUP_REMOVED lines=21> */
[----:B------:R-:W-:Y:S01]  /*0af0*/  CS2R R18, SRZ ;  /* 0x0000000000127805 */ /* 0x000fe2000001ff00 */
[----:B------:R-:W-:Y:S01]  /*0b00*/  IMAD.MOV.U32 R211, RZ, RZ, RZ ;  /* 0x000000ffffd37224 */ /* 0x000fe200078e00ff */
[----:B------:R-:W-:Y:S01]  /*0b10*/  ULOP3.LUT UR44, UR36, 0x1, URZ, 0xfc, !UPT ;  /* 0x00000001242c7892 */ /* 0x000fe2000f8efc3f */
[----:B------:R-:W-:Y:S01]  /*0b20*/  IMAD.MOV.U32 R207, RZ, RZ, RZ ;  /* 0x000000ffffcf7224 */ /* 0x000fe200078e00ff */
[----:B------:R-:W-:-:S04]  /*0b30*/  SHF.R.S32.HI R0, RZ, 0x1f, R14 ;  /* 0x0000001fff007819 */ /* 0x000fc8000001140e */
[----:B------:R-:W-:-:S04]  /*0b40*/  LEA.HI R2, R0, R14, RZ, 0x7 ;  /* 0x0000000e00027211 */ /* 0x000fc800078f38ff */
[----:B------:R-:W-:-:S05]  /*0b50*/  LOP3.LUT R3, R2, 0xffffff80, RZ, 0xc0, !PT ;  /* 0xffffff8002037812 */ /* 0x000fca00078ec0ff */
[----:B------:R-:W-:Y:S01]  /*0b60*/  IMAD.IADD R7, R14, 0x1, -R3 ;  /* 0x000000010e077824 */ /* 0x000fe200078e0a03 */
[----:B------:R-:W-:-:S04]  /*0b70*/  SHF.R.S32.HI R3, RZ, 0x7, R2 ;  /* 0x00000007ff037819 */ /* 0x000fc80000011402 */
[----:B------:R-:W-:-:S04]  /*0b80*/  SHF.R.S32.HI R6, RZ, 0x1f, R7 ;  /* 0x0000001fff067819 */ /* 0x000fc80000011407 */
[CC--:B------:R-:W-:Y:S02]  /*0b90*/  LEA.HI R9, R6.reuse, R7.reuse, RZ, 0x2 ;  /* 0x0000000706097211 */ /* 0x0c0fe400078f10ff */
[----:B------:R-:W-:Y:S02]  /*0ba0*/  LEA.HI R10, R6, R7, RZ, 0x5 ;  /* 0x00000007060a7211 */ /* 0x000fe400078f28ff */
[--C-:B------:R-:W-:Y:S02]  /*0bb0*/  SHF.R.S32.HI R5, RZ, 0x2, R9.reuse ;  /* 0x00000002ff057819 */ /* 0x100fe40000011409 */
[----:B------:R-:W-:Y:S02]  /*0bc0*/  SHF.R.S32.HI R4, RZ, 0x1f, R9 ;  /* 0x0000001fff047819 */ /* 0x000fe40000011409 */
[----:B------:R-:W-:Y:S02]  /*0bd0*/  LEA.HI R6, R0, R14, RZ, 0x2 ;  /* 0x0000000e00067211 */ /* 0x000fe400078f10ff */
[----:B------:R-:W-:-:S02]  /*0be0*/  LEA.HI R4, R4, R5, RZ, 0x3 ;  /* 0x0000000504047211 */ /* 0x000fc400078f18ff */
[----:B------:R-:W-:Y:S02]  /*0bf0*/  SHF.R.S32.HI R10, RZ, 0x5, R10 ;  /* 0x00000005ff0a7819 */ /* 0x000fe4000001140a */
[----:B------:R-:W-:Y:S02]  /*0c00*/  LOP3.LUT R8, R4, 0xfffffff8, RZ, 0xc0, !PT ;  /* 0xfffffff804087812 */ /* 0x000fe400078ec0ff */
[----:B------:R-:W-:Y:S02]  /*0c10*/  LEA.HI R4, R2, R3, RZ, 0x1 ;  /* 0x0000000302047211 */ /* 0x000fe400078f08ff */
[-C--:B------:R-:W-:Y:S01]  /*0c20*/  LEA.HI R2, R0, R14.reuse, RZ, 0x4 ;  /* 0x0000000e00027211 */ /* 0x080fe200078f20ff */
[----:B------:R-:W-:Y:S01]  /*0c30*/  IMAD.IADD R11, R5, 0x1, -R8 ;  /* 0x00000001050b7824 */ /* 0x000fe200078e0a08 */
[----:B------:R-:W-:Y:S02]  /*0c40*/  LOP3.LUT R8, R4, 0x3fffffe, RZ, 0xc0, !PT ;  /* 0x03fffffe04087812 */ /* 0x000fe400078ec0ff */
[----:B------:R-:W-:Y:S01]  /*0c50*/  LOP3.LUT R4, R6, 0xfffffffc, RZ, 0xc0, !PT ;  /* 0xfffffffc06047812 */ /* 0x000fe200078ec0ff */
[----:B------:R-:W-:Y:S01]  /*0c60*/  IMAD R11, R10, 0x10, R11 ;  /* 0x000000100a0b7824 */ /* 0x000fe200078e020b */
[----:B------:R-:W-:Y:S01]  /*0c70*/  SHF.R.S32.HI R5, RZ, 0x4, R2 ;  /* 0x00000004ff057819 */ /* 0x000fe20000011402 */
[----:B------:R-:W-:Y:S01]  /*0c80*/  IMAD.IADD R8, R3, 0x1, -R8 ;  /* 0x0000000103087824 */ /* 0x000fe200078e0a08 */
[----:B------:R-:W-:Y:S01]  /*0c90*/  LEA.HI R0, R0, R14, RZ, 0x5 ;  /* 0x0000000e00007211 */ /* 0x000fe200078f28ff */
[----:B------:R-:W-:Y:S01]  /*0ca0*/  IMAD.IADD R12, R14, 0x1, -R4 ;  /* 0x000000010e0c7824 */ /* 0x000fe200078e0a04 */
[----:B------:R-:W-:Y:S01]  /*0cb0*/  LEA.HI R3, R2, R5, RZ, 0x1 ;  /* 0x0000000502037211 */ /* 0x000fe200078f08ff */
[----:B------:R-:W-:Y:S01]  /*0cc0*/  IMAD R8, R8, 0x40, R11 ;  /* 0x0000004008087824 */ /* 0x000fe200078e020b */
[----:B------:R-:W-:Y:S01]  /*0cd0*/  LOP3.LUT R2, R2, 0x3fffff0, RZ, 0xc0, !PT ;  /* 0x03fffff002027812 */ /* 0x000fe200078ec0ff */
[C---:B------:R-:W-:Y:S01]  /*0ce0*/  IMAD.SHL.U32 R16, R12.reuse, 0x8, RZ ;  /* 0x000000080c107824 */ /* 0x040fe200078e00ff */
[----:B------:R-:W-:Y:S01]  /*0cf0*/  LOP3.LUT R4, R3, 0x1ffffffe, RZ, 0xc0, !PT ;  /* 0x1ffffffe03047812 */ /* 0x000fe200078ec0ff */
[C---:B------:R-:W-:Y:S01]  /*0d00*/  IMAD.SHL.U32 R204, R12.reuse, 0x4, RZ ;  /* 0x000000040ccc7824 */ /* 0x040fe200078e00ff */
[----:B------:R-:W-:Y:S01]  /*0d10*/  LEA.HI R3, R12, R12, RZ, 0x1 ;  /* 0x0000000c0c037211 */ /* 0x000fe200078f08ff */
[----:B------:R-:W-:Y:S01]  /*0d20*/  IMAD.IADD R2, R14, 0x1, -R2 ;  /* 0x000000010e027824 */ /* 0x000fe200078e0a02 */
[----:B------:R-:W-:Y:S01]  /*0d30*/  SHF.R.S32.HI R13, RZ, 0x5, R0 ;  /* 0x00000005ff0d7819 */ /* 0x000fe20000011400 */
[C---:B------:R-:W-:Y:S01]  /*0d40*/  VIADD R216, R16.reuse, 0x80 ;  /* 0x0000008010d87836 */ /* 0x040fe20000000000 */
[----:B------:R-:W-:Y:S01]  /*0d50*/  LOP3.LUT R3, R3, 0x1ffffffe, RZ, 0xc0, !PT ;  /* 0x1ffffffe03037812 */ /* 0x000fe200078ec0ff */
[C---:B------:R-:W-:Y:S01]  /*0d60*/  VIADD R213, R16.reuse, 0xa0 ;  /* 0x000000a010d57836 */ /* 0x040fe20000000000 */
[----:B------:R-:W-:Y:S01]  /*0d70*/  LOP3.LUT R0, R9, 0x7ffffffc, RZ, 0xc0, !PT ;  /* 0x7ffffffc09007812 */ /* 0x000fe200078ec0ff */
[----:B------:R-:W-:Y:S01]  /*0d80*/  VIADD R218, R16, 0xc0 ;  /* 0x000000c010da7836 */ /* 0x000fe20000000000 */
[----:B------:R-:W-:Y:S01]  /*0d90*/  IADD3 R4, R5, -R4, RZ ;  /* 0x8000000405047210 */ /* 0x000fe20007ffe0ff */
[----:B------:R-:W-:Y:S01]  /*0da0*/  IMAD.IADD R3, R12, 0x1, -R3 ;  /* 0x000000010c037824 */ /* 0x000fe200078e0a03 */
[----:B------:R-:W-:Y:S01]  /*0db0*/  SHF.R.S32.HI R206, RZ, 0x2, R6 ;  /* 0x00000002ffce7819 */ /* 0x000fe20000011406 */
[----:B------:R-:W-:Y:S01]  /*0dc0*/  IMAD R5, R13, 0x10, R2 ;  /* 0x000000100d057824 */ /* 0x000fe200078e0202 */
[----:B------:R-:W-:Y:S01]  /*0dd0*/  IADD3 R217, R16, 0xe0, RZ ;  /* 0x000000e010d97810 */ /* 0x000fe20007ffe0ff */
[----:B------:R-:W-:Y:S01]  /*0de0*/  IMAD.IADD R2, R7, 0x1, -R0 ;  /* 0x0000000107027824 */ /* 0x000fe200078e0a00 */
[----:B------:R-:W-:Y:S01]  /*0df0*/  SHF.R.S32.HI R7, RZ, 0x1f, R216 ;  /* 0x0000001fff077819 */ /* 0x000fe200000114d8 */
[----:B------:R-:W-:Y:S01]  /*0e00*/  IMAD R0, R3, 0x8, R8 ;  /* 0x0000000803007824 */ /* 0x000fe200078e0208 */
[----:B------:R-:W-:Y:S01]  /*0e10*/  SHF.R.S32.HI R3, RZ, 0x1f, R6 ;  /* 0x0000001fff037819 */ /* 0x000fe20000011406 */
[----:B------:R-:W-:Y:S01]  /*0e20*/  IMAD R4, R5, 0x8, R4 ;  /* 0x0000000805047824 */ /* 0x000fe200078e0204 */
[----:B------:R0:W-:Y:S01]  /*0e30*/  STL [R1+0x8c], R2 ;  /* 0x00008c0201007387 */ /* 0x0001e20000100800 */
[----:B------:R-:W-:Y:S01]  /*0e40*/  VIADD R5, R206, 0x40 ;  /* 0x00000040ce057836 */ /* 0x000fe20000000000 */
[----:B------:R-:W-:Y:S01]  /*0e50*/  LEA.HI R3, R3, R206, RZ, 0x3 ;  /* 0x000000ce03037211 */ /* 0x000fe200078f18ff */
[----:B------:R-:W-:Y:S01]  /*0e60*/  IMAD.SHL.U32 R4, R4, 0x8, RZ ;  /* 0x0000000804047824 */ /* 0x000fe200078e00ff */
[----:B------:R1:W-:Y:S01]  /*0e70*/  STL [R1+0x88], R0 ;  /* 0x0000880001007387 */ /* 0x0003e20000100800 */
[----:B------:R-:W-:Y:S01]  /*0e80*/  SHF.R.S32.HI R17, RZ, 0x1f, R16 ;  /* 0x0000001fff117819 */ /* 0x000fe20000011410 */
[C---:B------:R-:W-:Y:S01]  /*0e90*/  VIADD R210, R16.reuse, 0x40 ;  /* 0x0000004010d27836 */ /* 0x040fe20000000000 */
[----:B------:R-:W-:Y:S01]  /*0ea0*/  LOP3.LUT R3, R3, 0xfffffff8, RZ, 0xc0, !PT ;  /* 0xfffffff803037812 */ /* 0x000fe200078ec0ff */
[----:B------:R-:W-:Y:S01]  /*0eb0*/  STL [R1+0x98], RZ ;  /* 0x000098ff01007387 */ /* 0x000fe20000100800 */
[----:B------:R-:W-:Y:S01]  /*0ec0*/  VIADD R209, R16, 0x60 ;  /* 0x0000006010d17836 */ /* 0x000fe20000000000 */
[----:B0-----:R-:W-:Y:S01]  /*0ed0*/  SHF.R.S32.HI R2, RZ, 0x1f, R5 ;  /* 0x0000001fff027819 */ /* 0x001fe20000011405 */
[----:B------:R-:W-:-:S02]  /*0ee0*/  VIADD R212, R204, 0x10 ;  /* 0x00000010ccd47836 */ /* 0x000fc40000000000 */
[----:B------:R-:W-:Y:S01]  /*0ef0*/  IMAD.IADD R6, R206, 0x1, -R3 ;  /* 0x00000001ce067824 */ /* 0x000fe200078e0a03 */
[----:B------:R-:W-:Y:S01]  /*0f00*/  LEA.HI R3, R2, R5, RZ, 0x3 ;  /* 0x0000000502037211 */ /* 0x000fe200078f18ff */
[----:B------:R-:W-:Y:S01]  /*0f10*/  VIADD R2, R16, 0x20 ;  /* 0x0000002010027836 */ /* 0x000fe20000000000 */
[----:B-1----:R-:W-:Y:S02]  /*0f20*/  SHF.L.U32 R0, R5, 0x6, RZ ;  /* 0x0000000605007819 */ /* 0x002fe400000006ff */
[----:B------:R0:W-:Y:S01]  /*0f30*/  STL [R1+0x9c], R6 ;  /* 0x00009c0601007387 */ /* 0x0001e20000100800 */
[----:B------:R-:W-:Y:S01]  /*0f40*/  IMAD.SHL.U32 R3, R3, 0x40, RZ ;  /* 0x0000004003037824 */ /* 0x000fe200078e00ff */
[----:B------:R-:W-:Y:S02]  /*0f50*/  LOP3.LUT R0, R0, 0x1c0, RZ, 0xc0, !PT ;  /* 0x000001c000007812 */ /* 0x000fe400078ec0ff */
[----:B------:R-:W-:Y:S02]  /*0f60*/  SHF.R.S32.HI R208, RZ, 0x1f, R2 ;  /* 0x0000001fffd07819 */ /* 0x000fe40000011402 */
[----:B------:R-:W-:-:S02]  /*0f70*/  LOP3.LUT R3, R3, 0xfffffe00, RZ, 0xc0, !PT ;  /* 0xfffffe0003037812 */ /* 0x000fc400078ec0ff */
[----:B------:R-:W-:Y:S02]  /*0f80*/  SHF.R.U32.HI R5, RZ, 0x3, R0 ;  /* 0x00000003ff057819 */ /* 0x000fe40000011600 */
[----:B------:R-:W-:Y:S01]  /*0f90*/  LOP3.LUT R0, R0, 0x38, R16, 0xf8, !PT ;  /* 0x0000003800007812 */ /* 0x000fe200078ef810 */
[----:B------:R1:W-:Y:S01]  /*0fa0*/  STL [R1+0x84], R3 ;  /* 0x0000840301007387 */ /* 0x0003e20000100800 */
[----:B0-----:R-:W-:-:S03]  /*0fb0*/  SHF.R.S32.HI R6, RZ, 0x1f, R213 ;  /* 0x0000001fff067819 */ /* 0x001fc600000114d5 */
[----:B------:R-:W-:Y:S04]  /*0fc0*/  STL [R1+0x7c], R7 ;  /* 0x00007c0701007387 */ /* 0x000fe80000100800 */
[----:B------:R-:W-:Y:S01]  /*0fd0*/  STL [R1+0x78], R6 ;  /* 0x0000780601007387 */ /* 0x000fe20000100800 */
[----:B-1----:R-:W-:Y:S02]  /*0fe0*/  LOP3.LUT R3, R3, R0, R5, 0xf6, !PT ;  /* 0x0000000003037212 */ /* 0x002fe400078ef605 */
[----:B------:R-:W-:Y:S02]  /*0ff0*/  SHF.R.S32.HI R0, RZ, 0x1f, R218 ;  /* 0x0000001fff007819 */ /* 0x000fe400000114da */
[----:B------:R-:W-:-:S03]  /*1000*/  SHF.R.S32.HI R5, RZ, 0x1f, R217 ;  /* 0x0000001fff057819 */ /* 0x000fc600000114d9 */
[----:B------:R0:W-:Y:S04]  /*1010*/  STL [R1+0x74], R0 ;  /* 0x0000740001007387 */ /* 0x0001e80000100800 */
[----:B------:R1:W-:Y:S01]  /*1020*/  STL [R1+0x70], R5 ;  /* 0x0000700501007387 */ /* 0x0003e20000100800 */
[----:B0-----:R-:W-:-:S05]  /*1030*/  IMAD R0, R3, 0x2, R22 ;  /* 0x0000000203007824 */ /* 0x001fca00078e0216 */
[----:B------:R1:W-:Y:S04]  /*1040*/  STL [R1+0xa0], R0 ;  /* 0x0000a00001007387 */ /* 0x0003e80000100800 */
[----:B------:R1:W-:Y:S02]  /*1050*/  STL [R1+0xa4], R4 ;  /* 0x0000a40401007387 */ /* 0x0003e40000100800 */
.L_x_6106:
[----:B01----:R-:W0:Y:S02]  /*1060*/  LDC.64 R4, c[0x0][0xd88] ;  /* 0x00036200ff047b82 */ /* 0x003e240000000a00 */
        /* <DEDUP_REMOVED lines=8> */
[----:B------:R-:W-:Y:S01]  /*10f0*/  ISETP.NE.U32.AND P0, PT, RZ, UR6, PT ;  /* 0x00000006ff007c0c */ /* 0x000fe2000bf05070 */
[----:B------:R-:W-:Y:S01]  /*1100*/  IMAD.MOV.U32 R33, RZ, RZ, RZ ;  /* 0x000000ffff217224 */ /* 0x000fe200078e00ff */
[----:B------:R-:W-:-:S02]  /*1110*/  ISETP.NE.AND.EX P1, PT, RZ, UR5, PT, P1 ;  /* 0x00000005ff007c0c */ /* 0x000fc4000bf25310 */
[----:B------:R-:W-:Y:S02]  /*1120*/  ISETP.NE.AND.EX P0, PT, RZ, UR7, PT, P0 ;  /* 0x00000007ff007c0c */ /* 0x000fe4000bf05300 */
[----:B--2---:R-:W-:Y:S01]  /*1130*/  SHF.R.S32.HI R0, RZ, 0x1f, R10 ;  /* 0x0000001fff007819 */ /* 0x004fe2000001140a */
[----:B------:R-:W-:-:S08]  /*1140*/  IMAD.SHL.U32 R34, R10, 0x4, RZ ;  /* 0x000000040a227824 */ /* 0x000fd000078e00ff */
[C---:B------:R-:W-:Y:S01]  /*1150*/  @P1 LEA R6, P2, R10.reuse, UR4, 0x2 ;  /* 0x000000040a061c11 */ /* 0x040fe2000f8410ff */
[----:B------:R0:W-:Y:S01]  /*1160*/  STL [R1+0x90], R10 ;  /* 0x0000900a01007387 */ /* 0x0001e20000100800 */
[C-C-:B------:R-:W-:Y:S02]  /*1170*/  SHF.L.U64.HI R35, R10.reuse, 0x2, R0.reuse ;  /* 0x000000020a237819 */ /* 0x140fe40000010200 */
[----:B------:R-:W-:Y:S02]  /*1180*/  @P1 LEA.HI.X R7, R10, UR5, R0, 0x2, P2 ;  /* 0x000000050a071c11 */ /* 0x000fe400090f1400 */
[----:B------:R-:W-:Y:S01]  /*1190*/  ISETP.NE.U32.AND P2, PT, RZ, UR8, PT ;  /* 0x00000008ff007c0c */ /* 0x000fe2000bf45070 */
[----:B------:R-:W-:Y:S01]  /*11a0*/  ULDC UR4, c[0x0][0x288] ;  /* 0x0000a20000047ab9 */ /* 0x000fe20000000800 */
[----:B------:R-:W-:Y:S01]  /*11b0*/  IADD3 R8, P3, R34, UR6, RZ ;  /* 0x0000000622087c10 */ /* 0x000fe2000ff7e0ff */
[----:B------:R0:W5:Y:S01]  /*11c0*/  @P1 LDG.E R3, desc[UR42][R6.64] ;  /* 0x0000002a06031981 */ /* 0x000162000c1e1900 */
[----:B------:R-:W-:Y:S01]  /*11d0*/  ISETP.NE.AND.EX P2, PT, RZ, UR9, PT, P2 ;  /* 0x00000009ff007c0c */ /* 0x000fe2000bf45320 */
[----:B------:R-:W-:Y:S01]  /*11e0*/  IMAD.U32 R219, RZ, RZ, UR4 ;  /* 0x00000004ffdb7e24 */ /* 0x000fe2000f8e00ff */
[----:B------:R-:W-:Y:S01]  /*11f0*/  IADD3.X R9, R35, UR7, RZ, P3, !PT ;  /* 0x0000000723097c10 */ /* 0x000fe20009ffe4ff */
[----:B------:R-:W-:-:S04]  /*1200*/  ULDC.64 UR4, c[0x0][0x418] ;  /* 0x0001060000047ab9 */ /* 0x000fc80000000a00 */
[----:B------:R0:W5:Y:S06]  /*1210*/  @P0 LDG.E R33, desc[UR42][R8.64] ;  /* 0x0000002a08210981 */ /* 0x00016c000c1e1900 */
        /* <DEDUP_REMOVED lines=12> */
[----:B------:R-:W-:Y:S01]  /*12e0*/  MOV R24, R10 ;  /* 0x0000000a00187202 */ /* 0x000fe20000000f00 */
[----:B0--3--:R-:W-:Y:S06]  /*12f0*/  @P2 BRA `(.L_x_5949) ;  /* 0x0000000000242947 */ /* 0x009fec0003800000 */
        /* <DEDUP_REMOVED lines=9> */
.L_x_5949:
        /* <DEDUP_REMOVED lines=9> */
.L_x_5950:
[----:B------:R-:W-:Y:S05]  /*1420*/  @!P0 BRA `(.L_x_5951) ;  /* 0x00000000000c8947 */ /* 0x000fea0003800000 */
[----:B------:R-:W2:Y:S04]  /*1430*/  LDG.E R5, desc[UR42][R8.64] ;  /* 0x0000002a08057981 */ /* 0x000ea8000c1e1900 */
[----:B------:R-:W2:Y:S02]  /*1440*/  LDG.E R32, desc[UR42][R8.64+0x4] ;  /* 0x0000042a08207981 */ /* 0x000ea4000c1e1900 */
[----:B--2---:R-:W-:-:S07]  /*1450*/  IMAD.IADD R32, R32, 0x1, -R5 ;  /* 0x0000000120207824 */ /* 0x004fce00078e0a05 */
.L_x_5951:
        /* <DEDUP_REMOVED lines=16> */
[----:B------:R-:W-:Y:S02]  /*1560*/  IMAD.SHL.U32 R10, R101, 0x80, RZ ;  /* 0x00000080650a7824 */ /* 0x000fe400078e00ff */
[----:B------:R-:W-:Y:S02]  /*1570*/  IMAD.IADD R8, R32, 0x1, -R3 ;  /* 0x0000000120087824 */ /* 0x000fe400078e0a03 */
[----:B0-----:R-:W-:Y:S01]  /*1580*/  VIADD R4, R10, 0x7f ;  /* 0x0000007f0a047836 */ /* 0x001fe20000000000 */
[----:B------:R0:W-:Y:S07]  /*1590*/  STL [R1+0x6c], R10 ;  /* 0x00006c0a01007387 */ /* 0x0001ee0000100800 */
[----:B------:R-:W1:Y:S08]  /*15a0*/  @P1 LDC R11, c[0x0][0x44c] ;  /* 0x00011300ff0b1b82 */ /* 0x000e700000000800 */
[----:B------:R-:W4:Y:S01]  /*15b0*/  @P1 LDC R5, c[0x0][0x450] ;  /* 0x00011400ff051b82 */ /* 0x000f220000000800 */
[----:B--2---:R-:W-:-:S02]  /*15c0*/  @P0 IMAD.IADD R25, R9, 0x1, -R0 ;  /* 0x0000000109190824 */ /* 0x004fc400078e0a00 */
[----:B-1----:R-:W-:-:S04]  /*15d0*/  @P1 IMAD.HI.U32 R0, R4, R11, RZ ;  /* 0x0000000b04001227 */ /* 0x002fc800078e00ff */
[----:B---3--:R-:W-:Y:S01]  /*15e0*/  IMAD.IADD R6, R8, 0x1, R25 ;  /* 0x0000000108067824 */ /* 0x008fe200078e0219 */
[----:B----4-:R-:W-:-:S04]  /*15f0*/  @P1 SHF.R.U32.HI R4, RZ, R5, R0 ;  /* 0x00000005ff041219 */ /* 0x010fc80000011600 */
[C---:B------:R-:W-:Y:S01]  /*1600*/  IADD3 R31, R6.reuse, 0x60, -R219 ;  /* 0x00000060061f7810 */ /* 0x040fe20007ffe8db */
[----:B------:R0:W-:Y:S01]  /*1610*/  STL [R1+0x80], R6 ;  /* 0x0000800601007387 */ /* 0x0001e20000100800 */
[----:B------:R-:W-:-:S03]  /*1620*/  IADD3 R0, R6, 0x5f, RZ ;  /* 0x0000005f06007810 */ /* 0x000fc60007ffe0ff */
[----:B------:R-:W-:Y:S02]  /*1630*/  IMAD.IADD R4, R31, 0x1, R4 ;  /* 0x000000011f047824 */ /* 0x000fe400078e0204 */
[----:B------:R-:W-:-:S04]  /*1640*/  IMAD.HI R0, R0, 0x2aaaaaab, RZ ;  /* 0x2aaaaaab00007827 */ /* 0x000fc800078e02ff */
[----:B------:R-:W-:Y:S01]  /*1650*/  IMAD.HI R4, R4, 0x2aaaaaab, RZ ;  /* 0x2aaaaaab04047827 */ /* 0x000fe200078e02ff */
[----:B------:R-:W-:-:S04]  /*1660*/  SHF.R.U32.HI R3, RZ, 0x1f, R0 ;  /* 0x0000001fff037819 */ /* 0x000fc80000011600 */
[----:B------:R-:W-:Y:S02]  /*1670*/  SHF.R.U32.HI R5, RZ, 0x1f, R4 ;  /* 0x0000001fff057819 */ /* 0x000fe40000011604 */
[----:B------:R-:W-:Y:S02]  /*1680*/  LEA.HI.SX32 R172, R0, R3, 0x1c ;  /* 0x0000000300ac7211 */ /* 0x000fe400078fe2ff */
[----:B------:R-:W-:Y:S01]  /*1690*/  LEA.HI.SX32 R5, R4, R5, 0x1c ;  /* 0x0000000504057211 */ /* 0x000fe200078fe2ff */
[----:B------:R-:W-:-:S03]  /*16a0*/  IMAD.MOV R4, RZ, RZ, -R8 ;  /* 0x000000ffff047224 */ /* 0x000fc600078e0a08 */
[----:B------:R-:W-:Y:S02]  /*16b0*/  VIMNMX R5, R172, R5, PT ;  /* 0x00000005ac057248 */ /* 0x000fe40003fe0100 */
[----:B------:R-:W-:-:S03]  /*16c0*/  VIMNMX R4, RZ, R4, !PT ;  /* 0x00000004ff047248 */ /* 0x000fc60007fe0100 */
        /* <DEDUP_REMOVED lines=33> */
.L_x_5954:
[----:B------:R-:W-:Y:S05]  /*18e0*/  BSYNC B6 ;  /* 0x0000000000067941 */ /* 0x000fea0003800000 */
.L_x_5953:
        /* <DEDUP_REMOVED lines=20> */
.L_x_5956:
[----:B------:R-:W-:Y:S05]  /*1a30*/  BSYNC B6 ;  /* 0x0000000000067941 */ /* 0x000fea0003800000 */
.L_x_5955:
[----:B------:R-:W2:Y:S01]  /*1a40*/  LDL R36, [R1+0x9c] ;  /* 0x00009c0001247983 */ /* 0x000ea20000100800 */
[----:B------:R-:W-:Y:S01]  /*1a50*/  ULDC.64 UR4, c[0x0][0xaf0] ;  /* 0x0002bc0000047ab9 */ /* 0x000fe20000000a00 */
[----:B------:R-:W0:Y:S01]  /*1a60*/  LDC.64 R54, c[0x0][0x408] ;  /* 0x00010200ff367b82 */ /* 0x000e220000000a00 */
[----:B------:R-:W-:-:S04]  /*1a70*/  ISETP.NE.U32.AND P0, PT, RZ, UR4, PT ;  /* 0x00000004ff007c0c */ /* 0x000fc8000bf05070 */
[----:B------:R-:W-:-:S03]  /*1a80*/  ISETP.NE.AND.EX P0, PT, RZ, UR5, PT, P0 ;  /* 0x00000005ff007c0c */ /* 0x000fc6000bf05300 */
[----:B------:R-:W1:Y:S10]  /*1a90*/  LDC.64 R48, c[0x0][0x3f8] ;  /* 0x0000fe00ff307b82 */ /* 0x000e740000000a00 */
[----:B------:R-:W-:Y:S01]  /*1aa0*/  @P0 IADD3 R4, P1, R34, UR4, RZ ;  /* 0x0000000422040c10 */ /* 0x000fe2000ff3e0ff */
[----:B------:R-:W-:-:S03]  /*1ab0*/  ULDC UR4, c[0x0][0x320] ;  /* 0x0000c80000047ab9 */ /* 0x000fc60000000800 */
[----:B------:R-:W-:Y:S02]  /*1ac0*/  @P0 IADD3.X R5, R35, UR5, RZ, P1, !PT ;  /* 0x0000000523050c10 */ /* 0x000fe40008ffe4ff */
[----:B------:R-:W-:Y:S02]  /*1ad0*/  ISETP.GE.AND P1, PT, R2, UR4, PT ;  /* 0x0000000402007c0c */ /* 0x000fe4000bf26270 */
[----:B------:R-:W-:Y:S01]  /*1ae0*/  SHF.R.S32.HI R9, RZ, 0x1f, R206 ;  /* 0x0000001fff097819 */ /* 0x000fe200000114ce */
[----:B------:R3:W4:Y:S01]  /*1af0*/  @P0 LDG.E R24, desc[UR42][R4.64] ;  /* 0x0000002a04180981 */ /* 0x000722000c1e1900 */
[----:B------:R-:W-:Y:S01]  /*1b00*/  SEL R3, RZ, 0xffffffff, P1 ;  /* 0xffffffffff037807 */ /* 0x000fe20000800000 */
[----:B------:R-:W0:Y:S01]  /*1b10*/  LDC R35, c[0x0][0x3f4] ;  /* 0x0000fd00ff237b82 */ /* 0x000e220000000800 */
[----:B------:R-:W-:Y:S02]  /*1b20*/  ISETP.GE.AND P0, PT, R16, UR4, PT ;  /* 0x0000000410007c0c */ /* 0x000fe4000bf06270 */
[----:B------:R-:W-:Y:S01]  /*1b30*/  SHF.R.S32.HI R205, RZ, 0x1f, R204 ;  /* 0x0000001fffcd7819 */ /* 0x000fe200000114cc */
[----:B------:R-:W-:Y:S01]  /*1b40*/  IMAD.SHL.U32 R3, R3, 0x2, RZ ;  /* 0x0000000203037824 */ /* 0x000fe200078e00ff */
[----:B------:R-:W-:Y:S01]  /*1b50*/  SEL R0, RZ, 0x1, P0 ;  /* 0x00000001ff007807 */ /* 0x000fe20000000000 */
[----:B------:R-:W0:Y:S01]  /*1b60*/  S2R R38, SR_TID.X ;  /* 0x0000000000267919 */ /* 0x000e220000002100 */
[----:B------:R-:W-:Y:S01]  /*1b70*/  ISETP.GE.AND P0, PT, R210, UR4, PT ;  /* 0x00000004d2007c0c */ /* 0x000fe2000bf06270 */
[----:B-1----:R-:W-:Y:S01]  /*1b80*/  IMAD.WIDE.U32 R10, R206, R48, R16 ;  /* 0x00000030ce0a7225 */ /* 0x002fe200078e0010 */
[----:B------:R-:W-:-:S02]  /*1b90*/  ISETP.GE.AND P1, PT, R209, UR4, PT ;  /* 0x00000004d1007c0c */ /* 0x000fc4000bf26270 */
[----:B------:R-:W-:Y:S01]  /*1ba0*/  LOP3.LUT R0, R3, 0x2, R0, 0xe2, !PT ;  /* 0x0000000203007812 */ /* 0x000fe200078ee200 */
[----:B------:R-:W1:Y:S01]  /*1bb0*/  S2R R37, SR_TID.X ;  /* 0x0000000000257919 */ /* 0x000e620000002100 */
[----:B------:R-:W-:Y:S01]  /*1bc0*/  SEL R3, RZ, 0x4, P0 ;  /* 0x00000004ff037807 */ /* 0x000fe20000000000 */
[----:B------:R-:W-:Y:S01]  /*1bd0*/  IMAD.MOV.U32 R63, RZ, RZ, 0x20 ;  /* 0x00000020ff3f7424 */ /* 0x000fe200078e00ff */
[----:B---3--:R-:W-:Y:S01]  /*1be0*/  SEL R4, RZ, 0x8, P1 ;  /* 0x00000008ff047807 */ /* 0x008fe20000800000 */
[----:B------:R-:W-:Y:S01]  /*1bf0*/  IMAD R65, R49, 0x60, RZ ;  /* 0x0000006031417824 */ /* 0x000fe200078e02ff */
[----:B------:R-:W-:Y:S01]  /*1c00*/  ISETP.GE.AND P0, PT, R216, UR4, PT ;  /* 0x00000004d8007c0c */ /* 0x000fe2000bf06270 */
[----:B0-----:R-:W-:Y:S01]  /*1c10*/  IMAD.SHL.U32 R57, R54, 0x40, RZ ;  /* 0x0000004036397824 */ /* 0x001fe200078e00ff */
[----:B------:R-:W-:Y:S02]  /*1c20*/  ISETP.GE.AND P1, PT, R213, UR4, PT ;  /* 0x00000004d5007c0c */ /* 0x000fe4000bf26270 */
[----:B------:R-:W-:-:S02]  /*1c30*/  LOP3.LUT R0, R4, R0, R3, 0xfe, !PT ;  /* 0x0000000004007212 */ /* 0x000fc400078efe03 */
[----:B------:R-:W-:Y:S02]  /*1c40*/  SEL R3, RZ, 0x10, P0 ;  /* 0x00000010ff037807 */ /* 0x000fe40000000000 */
[----:B------:R-:W-:Y:S02]  /*1c50*/  SEL R4, RZ, 0x20, P1 ;  /* 0x00000020ff047807 */ /* 0x000fe40000800000 */
[----:B------:R-:W-:Y:S02]  /*1c60*/  ISETP.GE.AND P0, PT, R218, UR4, PT ;  /* 0x00000004da007c0c */ /* 0x000fe4000bf06270 */
[----:B------:R-:W-:Y:S02]  /*1c70*/  ISETP.GE.AND P1, PT, R217, UR4, PT ;  /* 0x00000004d9007c0c */ /* 0x000fe4000bf26270 */
[----:B------:R-:W-:Y:S01]  /*1c80*/  LOP3.LUT R3, R4, R0, R3, 0xfe, !PT ;  /* 0x0000000004037212 */ /* 0x000fe200078efe03 */
[-C--:B------:R-:W-:Y:S01]  /*1c90*/  IMAD R0, R9, R48.reuse, RZ ;  /* 0x0000003009007224 */ /* 0x080fe200078e02ff */
[----:B------:R-:W-:Y:S01]  /*1ca0*/  SEL R6, RZ, 0x40, P0 ;  /* 0x00000040ff067807 */ /* 0x000fe20000000000 */
[----:B------:R-:W-:Y:S01]  /*1cb0*/  IMAD.WIDE.U32 R4, R206, R48, R204 ;  /* 0x00000030ce047225 */ /* 0x000fe200078e00cc */
[----:B------:R-:W-:-:S02]  /*1cc0*/  SEL R7, RZ, 0x7fff80, P1 ;  /* 0x007fff80ff077807 */ /* 0x000fc40000800000 */
[----:B------:R-:W-:Y:S01]  /*1cd0*/  ISETP.GE.AND P0, PT, R16, R35, PT ;  /* 0x000000231000720c */ /* 0x000fe20003f06270 */
[----:B------:R-:W-:Y:S01]  /*1ce0*/  VIADD R38, R38, 0xffffff80 ;  /* 0xffffff8026267836 */ /* 0x000fe20000000000 */
[----:B------:R-:W-:Y:S01]  /*1cf0*/  LOP3.LUT R3, R7, R3, R6, 0xfe, !PT ;  /* 0x0000000307037212 */ /* 0x000fe200078efe06 */
[-C--:B------:R-:W-:Y:S01]  /*1d00*/  IMAD R6, R9, R54.reuse, RZ ;  /* 0x0000003609067224 */ /* 0x080fe200078e02ff */
[----:B------:R-:W-:Y:S01]  /*1d10*/  SEL R13, R35, RZ, P0 ;  /* 0x000000ff230d7207 */ /* 0x000fe20000000000 */
[----:B------:R-:W-:Y:S01]  /*1d20*/  IMAD.WIDE.U32 R8, R206, R54, R204 ;  /* 0x00000036ce087225 */ /* 0x000fe200078e00cc */
[----:B------:R-:W-:-:S03]  /*1d30*/  SHF.L.U64.HI R56, R54, 0x6, R55 ;  /* 0x0000000636387819 */ /* 0x000fc60000010237 */
[C---:B------:R-:W-:Y:S01]  /*1d40*/  IMAD R53, R206.reuse, R55, R6 ;  /* 0x00000037ce357224 */ /* 0x040fe200078e0206 */
[----:B-1----:R-:W-:Y:S01]  /*1d50*/  SHF.R.U32.HI R37, RZ, 0x7, R37 ;  /* 0x00000007ff257819 */ /* 0x002fe20000011625 */
[----:B------:R-:W-:Y:S02]  /*1d60*/  IMAD R15, R206, R49, R0 ;  /* 0x00000031ce0f7224 */ /* 0x000fe400078e0200 */
[----:B------:R-:W-:Y:S01]  /*1d70*/  IMAD.IADD R13, R16, 0x1, R13 ;  /* 0x00000001100d7824 */ /* 0x000fe200078e020d */
[----:B------:R-:W-:Y:S01]  /*1d80*/  IADD3 R9, R9, R53, RZ ;  /* 0x0000003509097210 */ /* 0x000fe20007ffe0ff */
[----:B------:R-:W-:Y:S01]  /*1d90*/  IMAD.IADD R11, R15, 0x1, R11 ;  /* 0x000000010f0b7824 */ /* 0x000fe200078e020b */
[----:B------:R-:W-:Y:S01]  /*1da0*/  ISETP.NE.AND P6, PT, R37, 0x1, PT ;  /* 0x000000012500780c */ /* 0x000fe20003fc5270 */
[----:B------:R-:W-:Y:S01]  /*1db0*/  IMAD.IADD R7, R5, 0x1, R15 ;  /* 0x0000000105077824 */ /* 0x000fe200078e020f */
[----:B------:R-:W-:Y:S01]  /*1dc0*/  IADD3 R61, R37, 0x8, RZ ;  /* 0x00000008253d7810 */ /* 0x000fe20007ffe0ff */
[C---:B-----5:R-:W-:Y:S01]  /*1dd0*/  IMAD.WIDE.U32 R50, R26.reuse, R54, R8 ;  /* 0x000000361a327225 */ /* 0x060fe200078e0008 */
[----:B------:R-:W-:Y:S01]  /*1de0*/  SHF.R.S32.HI R12, RZ, 0x1f, R13 ;  /* 0x0000001fff0c7819 */ /* 0x000fe2000001140d */
[----:B------:R-:W3:Y:S01]  /*1df0*/  LDL R8, [R1+0x84] ;  /* 0x0000840001087983 */ /* 0x000ee20000100800 */
[----:B------:R-:W-:Y:S01]  /*1e00*/  SHF.R.S32.HI R15, RZ, 0x1f, R26 ;  /* 0x0000001fff0f7819 */ /* 0x000fe2000001141a */
[----:B------:R-:W-:Y:S01]  /*1e10*/  IMAD.WIDE.U32 R20, R26, R48, R10 ;  /* 0x000000301a147225 */ /* 0x000fe200078e000a */
[----:B------:R-:W-:-:S03]  /*1e20*/  LEA.HI R13, R12, R13, RZ, 0x3 ;  /* 0x0000000d0c0d7211 */ /* 0x000fc600078f18ff */
[C---:B------:R-:W-:Y:S02]  /*1e30*/  VIADD R37, R206.reuse, 0x40 ;  /* 0x00000040ce257836 */ /* 0x040fe40000000000 */
[----:B------:R-:W-:Y:S01]  /*1e40*/  VIADD R10, R206, 0x40 ;  /* 0x00000040ce0a7836 */ /* 0x000fe20000000000 */
[----:B------:R-:W-:Y:S05]  /*1e50*/  @!P6 WARPSYNC.ALL ;  /* 0x000000000000e948 */ /* 0x000fea0003800000 */
[----:B------:R-:W-:Y:S02]  /*1e60*/  IMAD.SHL.U32 R37, R37, 0x40, RZ ;  /* 0x0000004025257824 */ /* 0x000fe400078e00ff */
[----:B------:R-:W-:Y:S01]  /*1e70*/  IMAD.MOV.U32 R6, RZ, RZ, R4 ;  /* 0x000000ffff067224 */ /* 0x000fe200078e0004 */
[----:B------:R-:W-:Y:S01]  /*1e80*/  SHF.R.S32.HI R73, RZ, 0x3, R13 ;  /* 0x00000003ff497819 */ /* 0x000fe2000001140d */
[----:B------:R-:W-:Y:S01]  /*1e90*/  IMAD.SHL.U32 R10, R10, 0x40, RZ ;  /* 0x000000400a0a7824 */ /* 0x000fe200078e00ff */
[----:B------:R-:W-:Y:S01]  /*1ea0*/  LOP3.LUT R74, R13, 0xfffffff8, RZ, 0xc0, !PT ;  /* 0xfffffff80d4a7812 */ /* 0x000fe200078ec0ff */
[----:B------:R-:W-:Y:S01]  /*1eb0*/  IMAD.WIDE.U32 R4, R206, R54, R16 ;  /* 0x00000036ce047225 */ /* 0x000fe200078e0010 */
[----:B------:R-:W-:Y:S01]  /*1ec0*/  LOP3.LUT R37, R37, 0x1c0, RZ, 0xc0, !PT ;  /* 0x000001c025257812 */ /* 0x000fe200078ec0ff */
[----:B------:R-:W-:Y:S01]  /*1ed0*/  ULDC UR4, c[0x0][0x2f4] ;  /* 0x0000bd0000047ab9 */ /* 0x000fe20000000800 */
[----:B------:R-:W-:Y:S01]  /*1ee0*/  LOP3.LUT R10, R10, 0x1c0, RZ, 0xc0, !PT ;  /* 0x000001c00a0a7812 */ /* 0x000fe200078ec0ff */
[----:B------:R-:W-:Y:S01]  /*1ef0*/  IMAD.IADD R53, R53, 0x1, R5 ;  /* 0x0000000135357824 */ /* 0x000fe200078e0205 */
[----:B------:R-:W-:Y:S01]  /*1f00*/  PRMT R85, R3, 0x8880, RZ ;  /* 0x0000888003557816 */ /* 0x000fe200000000ff */
[C---:B------:R-:W-:Y:S01]  /*1f10*/  IMAD R5, R15.reuse, R48, RZ ;  /* 0x000000300f057224 */ /* 0x040fe200078e02ff */
[----:B------:R-:W-:Y:S01]  /*1f20*/  SHF.R.U32.HI R10, RZ, 0x3, R10 ;  /* 0x00000003ff0a7819 */ /* 0x000fe2000001160a */
[----:B------:R-:W-:Y:S01]  /*1f30*/  IMAD.MOV.U32 R52, RZ, RZ, R4 ;  /* 0x000000ffff347224 */ /* 0x000fe200078e0004 */
[----:B------:R-:W-:Y:S01]  /*1f40*/  SHF.L.U64.HI R4, R48, 0x6, R49 ;  /* 0x0000000630047819 */ /* 0x000fe20000010231 */
[----:B------:R-:W-:-:S02]  /*1f50*/  IMAD R15, R15, R54, RZ ;  /* 0x000000360f0f7224 */ /* 0x000fc400078e02ff */
[----:B------:R-:W-:Y:S01]  /*1f60*/  IMAD.IADD R0, R33, 0x1, R32 ;  /* 0x0000000121007824 */ /* 0x000fe200078e0220 */
[----:B------:R-:W-:Y:S01]  /*1f70*/  PRMT R85, R85, 0x7710, RZ ;  /* 0x0000771055557816 */ /* 0x000fe200000000ff */
[----:B------:R-:W-:Y:S01]  /*1f80*/  IMAD R33, R26, R49, R5 ;  /* 0x000000311a217224 */ /* 0x000fe200078e0205 */
[----:B------:R-:W-:Y:S01]  /*1f90*/  ISETP.GE.AND P2, PT, R2, UR4, PT ;  /* 0x0000000402007c0c */ /* 0x000fe2000bf46270 */
[----:B------:R-:W-:Y:S02]  /*1fa0*/  IMAD.SHL.U32 R5, R48, 0x40, RZ ;  /* 0x0000004030057824 */ /* 0x000fe400078e00ff */
[----:B------:R-:W-:-:S04]  /*1fb0*/  IMAD.WIDE.U32 R6, R26, R48, R6 ;  /* 0x000000301a067225 */ /* 0x000fc800078e0006 */
[----:B------:R-:W-:Y:S02]  /*1fc0*/  IMAD R11, R55, 0x60, RZ ;  /* 0x00000060370b7824 */ /* 0x000fe400078e02ff */
[C---:B------:R-:W-:Y:S02]  /*1fd0*/  IMAD R15, R26.reuse, R55, R15 ;  /* 0x000000371a0f7224 */ /* 0x040fe400078e020f */
        /* <DEDUP_REMOVED lines=22> */
[----:B------:R-:W-:Y:S02]  /*2140*/  LOP3.LUT P1, RZ, R36, 0x4, RZ, 0xc0, !PT ;  /* 0x0000000424ff7812 */ /* 0x000fe4000782c0ff */
[----:B------:R-:W-:Y:S02]  /*2150*/  SHF.R.S32.HI R36, RZ, 0x1f, R38 ;  /* 0x0000001fff247819 */ /* 0x000fe40000011426 */
[----:B------:R-:W-:Y:S02]  /*2160*/  LOP3.LUT R58, R58, 0x1c0, RZ, 0xc0, !PT ;  /* 0x000001c03a3a7812 */ /* 0x000fe400078ec0ff */
[----:B------:R-:W-:-:S04]  /*2170*/  LEA.HI R36, R36, R38, RZ, 0x2 ;  /* 0x0000002624247211 */ /* 0x000fc800078f10ff */
[----:B------:R-:W-:-:S05]  /*2180*/  LOP3.LUT R36, R36, 0xfffffffc, RZ, 0xc0, !PT ;  /* 0xfffffffc24247812 */ /* 0x000fca00078ec0ff */
[----:B------:R-:W-:Y:S02]  /*2190*/  IMAD.IADD R36, R38, 0x1, -R36 ;  /* 0x0000000126247824 */ /* 0x000fe400078e0a24 */
[----:B------:R-:W0:Y:S02]  /*21a0*/  S2R R38, SR_TID.X ;  /* 0x0000000000267919 */ /* 0x000e240000002100 */
[----:B------:R-:W-:Y:S01]  /*21b0*/  IMAD R62, R36, 0x40, R206 ;  /* 0x00000040243e7824 */ /* 0x000fe200078e02ce */
        /* <DEDUP_REMOVED lines=16> */
[----:B----4-:R-:W-:Y:S01]  /*22c0*/  SHF.R.S32.HI R75, RZ, 0x1f, R24 ;  /* 0x0000001fff4b7819 */ /* 0x010fe20000011418 */
[----:B---3--:R-:W-:-:S10]  /*22d0*/  IMAD.IADD R78, R8, 0x1, R13 ;  /* 0x00000001084e7824 */ /* 0x008fd400078e020d */
.L_x_6010:
[----:B0-----:R-:W0:Y:S01]  /*22e0*/  LDC R91, c[0x0][0x430] ;  /* 0x00010c00ff5b7b82 */ /* 0x001e220000000800 */
[----:B------:R-:W-:Y:S02]  /*22f0*/  VIADD R29, R29, 0xffffffff ;  /* 0xffffffff1d1d7836 */ /* 0x000fe40000000000 */
[----:B------:R-:W-:Y:S02]  /*2300*/  IMAD.MOV.U32 R96, RZ, RZ, RZ ;  /* 0x000000ffff607224 */ /* 0x000fe400078e00ff */
[----:B------:R-:W-:-:S03]  /*2310*/  IMAD R12, R29, 0x60, R62 ;  /* 0x000000601d0c7824 */ /* 0x000fc600078e023e */
[----:B-1----:R-:W1:Y:S01]  /*2320*/  LDC R95, c[0x0][0x3f4] ;  /* 0x0000fd00ff5f7b82 */ /* 0x002e620000000800 */
[----:B------:R-:W-:Y:S01]  /*2330*/  IMAD.IADD R15, R0, 0x1, R12 ;  /* 0x00000001000f7824 */ /* 0x000fe200078e020c */
[----:B------:R-:W-:-:S04]  /*2340*/  ISETP.GE.AND P2, PT, R12, R25, PT ;  /* 0x000000190c00720c */ /* 0x000fc80003f46270 */
[----:B------:R-:W-:Y:S02]  /*2350*/  ISETP.GT.OR P2, PT, R62, 0x5f, P2 ;  /* 0x0000005f3e00780c */ /* 0x000fe40001744670 */
[----:B------:R-:W-:Y:S02]  /*2360*/  MOV R13, R15 ;  /* 0x0000000f000d7202 */ /* 0x000fe40000000f00 */
[----:B0-----:R-:W-:-:S09]  /*2370*/  ISETP.NE.AND P3, PT, R91, 0x1, PT ;  /* 0x000000015b00780c */ /* 0x001fd20003f65270 */
[----:B------:R-:W0:Y:S08]  /*2380*/  @!P2 LDC.64 R10, c[0x0][0x428] ;  /* 0x00010a00ff0aab82 */ /* 0x000e300000000a00 */
[----:B------:R-:W2:Y:S08]  /*2390*/  @!P2 LDC.64 R32, c[0x0][0x418] ;  /* 0x00010600ff20ab82 */ /* 0x000eb00000000a00 */
[----:B------:R-:W3:Y:S08]  /*23a0*/  @P3 LDC R8, c[0x0][0x434] ;  /* 0x00010d00ff083b82 */ /* 0x000ef00000000800 */
        /* <DEDUP_REMOVED lines=11> */
[----:B-----5:R0:W5:Y:S01]  /*2460*/  @!P2 LDG.E R96, desc[UR42][R10.64] ;  /* 0x0000002a0a60a981 */ /* 0x020162000c1e1900 */
        /* <DEDUP_REMOVED lines=42> */
[----:B------:R-:W-:Y:S01]  /*2710*/  IMAD.WIDE.U32 R8, R54, R29, RZ ;  /* 0x0000001d36087225 */ /* 0x000fe200078e00ff */
[----:B------:R-:W-:-:S03]  /*2720*/  IADD3 R33, R11, R33, RZ ;  /* 0x000000210b217210 */ /* 0x000fc60007ffe0ff */
        /* <DEDUP_REMOVED lines=30> */
.L_x_5961:
[----:B------:R-:W-:Y:S05]  /*2910*/  BSYNC B1 ;  /* 0x0000000000017941 */ /* 0x000fea0003800000 */
.L_x_5960:
        /* <DEDUP_REMOVED lines=29> */
.L_x_5963:
[----:B------:R-:W-:Y:S05]  /*2af0*/  BSYNC B1 ;  /* 0x0000000000017941 */ /* 0x000fea0003800000 */
.L_x_5962:
[----:B0-----:R-:W-:Y:S01]  /*2b00*/  IMAD.MOV.U32 R8, RZ, RZ, R92 ;  /* 0x000000ffff087224 */ /* 0x001fe200078e005c */
[----:B------:R-:W-:Y:S01]  /*2b10*/  UISETP.NE.AND UP0, UPT, UR44, 0x3, UPT ;  /* 0x000000032c00788c */ /* 0x000fe2000bf05270 */
[----:B------:R-:W-:Y:S01]  /*2b20*/  IMAD.MOV.U32 R9, RZ, RZ, R93 ;  /* 0x000000ffff097224 */ /* 0x000fe200078e005d */
[----:B------:R-:W-:Y:S01]  /*2b30*/  PRMT R113, R13, 0x5410, R14 ;  /* 0x000054100d717816 */ /* 0x000fe2000000000e */
[----:B------:R-:W-:Y:S02]  /*2b40*/  IMAD.MOV.U32 R10, RZ, RZ, R46 ;  /* 0x000000ffff0a7224 */ /* 0x000fe400078e002e */
[----:B------:R-:W-:Y:S01]  /*2b50*/  IMAD.MOV.U32 R11, RZ, RZ, R47 ;  /* 0x000000ffff0b7224 */ /* 0x000fe200078e002f */
[----:B------:R-:W-:Y:S01]  /*2b60*/  PRMT R114, R8, 0x5410, R9 ;  /* 0x0000541008727816 */ /* 0x000fe20000000009 */
[----:B------:R-:W-:Y:S01]  /*2b70*/  IMAD.MOV.U32 R8, RZ, RZ, R42 ;  /* 0x000000ffff087224 */ /* 0x000fe200078e002a */
[----:B------:R-:W-:Y:S02]  /*2b80*/  MOV R9, R43 ;  /* 0x0000002b00097202 */ /* 0x000fe40000000f00 */
[----:B------:R-:W-:-:S02]  /*2b90*/  PLOP3.LUT P3, PT, PT, PT, UP0, 0x80, 0x0 ;  /* 0x000000000000781c */ /* 0x000fc40003f6f008 */
[----:B------:R-:W-:Y:S01]  /*2ba0*/  PRMT R115, R8, 0x5410, R9 ;  /* 0x0000541008737816 */ /* 0x000fe20000000009 */
[----:B-----5:R-:W-:Y:S01]  /*2bb0*/  IMAD.MOV.U32 R8, RZ, RZ, R36 ;  /* 0x000000ffff087224 */ /* 0x020fe200078e0024 */
[----:B------:R-:W-:Y:S01]  /*2bc0*/  PRMT R116, R10, 0x5410, R11 ;  /* 0x000054100a747816 */ /* 0x000fe2000000000b */
[----:B------:R-:W-:Y:S02]  /*2bd0*/  IMAD.MOV.U32 R9, RZ, RZ, R37 ;  /* 0x000000ffff097224 */ /* 0x000fe400078e0025 */
[----:B------:R-:W-:Y:S02]  /*2be0*/  IMAD.MOV.U32 R10, RZ, RZ, R40 ;  /* 0x000000ffff0a7224 */ /* 0x000fe400078e0028 */
[----:B------:R-:W-:Y:S01]  /*2bf0*/  IMAD.MOV.U32 R11, RZ, RZ, R41 ;  /* 0x000000ffff0b7224 */ /* 0x000fe200078e0029 */
[----:B------:R-:W-:Y:S01]  /*2c00*/  PRMT R32, R8, 0x5410, R9 ;  /* 0x0000541008207816 */ /* 0x000fe20000000009 */
[----:B------:R-:W-:Y:S01]  /*2c10*/  IMAD.MOV.U32 R8, RZ, RZ, R34 ;  /* 0x000000ffff087224 */ /* 0x000fe200078e0022 */
[----:B------:R-:W-:Y:S01]  /*2c20*/  PRMT R105, R105, 0x5410, R10 ;  /* 0x0000541069697816 */ /* 0x000fe2000000000a */
[----:B------:R-:W-:Y:S01]  /*2c30*/  IMAD.MOV.U32 R9, RZ, RZ, R35 ;  /* 0x000000ffff097224 */ /* 0x000fe200078e0023 */
[----:B------:R-:W-:Y:S01]  /*2c40*/  PRMT R104, R11, 0x7610, R104 ;  /* 0x000076100b687816 */ /* 0x000fe20000000068 */
[----:B------:R-:W-:Y:S01]  /*2c50*/  IMAD.MOV.U32 R10, RZ, RZ, R38 ;  /* 0x000000ffff0a7224 */ /* 0x000fe200078e0026 */
[----:B------:R-:W-:-:S02]  /*2c60*/  MOV R11, R39 ;  /* 0x00000027000b7202 */ /* 0x000fc40000000f00 */
[----:B------:R-:W-:Y:S02]  /*2c70*/  PRMT R103, R8, 0x5410, R9 ;  /* 0x0000541008677816 */ /* 0x000fe40000000009 */
[----:B------:R-:W-:Y:S02]  /*2c80*/  PRMT R105, R10, 0x7610, R105 ;  /* 0x000076100a697816 */ /* 0x000fe40000000069 */
[----:B------:R-:W-:Y:S01]  /*2c90*/  PRMT R104, R104, 0x5410, R11 ;  /* 0x0000541068687816 */ /* 0x000fe2000000000b */
[----:B------:R-:W-:Y:S06]  /*2ca0*/  @!P3 BRA `(.L_x_5964) ;  /* 0x000000000004b947 */ /* 0x000fec0003800000 */
[----:B------:R-:W-:Y:S01]  /*2cb0*/  BPT.TRAP 0x1 ;  /* 0x000000040000795c */ /* 0x000fe20000300000 */
.L_x_5964:
[----:B------:R-:W-:Y:S01]  /*2cc0*/  IMAD R86, R19, 0x8, R22 ;  /* 0x0000000813567824 */ /* 0x000fe200078e0216 */
[----:B------:R-:W-:Y:S01]  /*2cd0*/  SHF.L.U32 R101, R211, 0x1f, RZ ;  /* 0x0000001fd3657819 */ /* 0x000fe200000006ff */
[----:B------:R-:W-:Y:S03]  /*2ce0*/  BSSY B1, `(.L_x_5965) ;  /* 0x0000003000017945 */ /* 0x000fe60003800000 */
[----:B------:R-:W0:Y:S02]  /*2cf0*/  SYNCS.PHASECHK.TRANS64.TRYWAIT P5, [R86+URZ+0x32490], R101 ;  /* 0x03249065560075a7 */ /* 0x000e2400080a017f */
[----:B0-----:R-:W-:Y:S05]  /*2d00*/  @!P5 BRA `(.L_x_5966) ;  /* 0x000001a00048d947 */ /* 0x001fea0003800000 */
.L_x_6233:
[----:B------:R-:W-:Y:S05]  /*2d10*/  BSYNC B1 ;  /* 0x0000000000017941 */ /* 0x000fea0003800000 */
.L_x_5965:
[----:B------:R-:W-:-:S03]  /*2d20*/  UMOV UR4, 0xffffffff ;  /* 0xffffffff00047882 */ /* 0x000fc60000000000 */
[----:B------:R-:W-:Y:S05]  /*2d30*/  BRA.DIV UR4, `(.L_x_5967) ;  /* 0x000001a204507947 */ /* 0x000fea000b800000 */
[----:B------:R1:W2:Y:S04]  /*2d40*/  SHFL.IDX PT, R33, R90, RZ, 0x1c1f ;  /* 0x001c1fff5a217589 */ /* 0x0002a800000e0000 */
[----:B------:R1:W3:Y:S02]  /*2d50*/  SHFL.IDX PT, R14, R89, RZ, 0x1c1f ;  /* 0x001c1fff590e7589 */ /* 0x0002e400000e0000 */
.L_x_6237:
        /* <DEDUP_REMOVED lines=17> */
[----:B------:R-:W-:Y:S02]  /*2e70*/  HADD2.F32 R46, -RZ, R11.H1_H1 ;  /* 0x3000000bff2e7230 */ /* 0x000fe40000004100 */
[----:B------:R-:W-:Y:S02]  /*2e80*/  HADD2.F32 R93, -RZ, R93.H0_H0 ;  /* 0x2000005dff5d7230 */ /* 0x000fe40000004100 */
[----:B------:R-:W-:-:S02]  /*2e90*/  HADD2.F32 R106, -RZ, R106.H0_H0 ;  /* 0x2000006aff6a7230 */ /* 0x000fc40000004100 */
[----:B------:R-:W-:Y:S02]  /*2ea0*/  HADD2.F32 R11, -RZ, R11.H0_H0 ;  /* 0x2000000bff0b7230 */ /* 0x000fe40000004100 */
[-C--:B------:R-:W-:Y:S01]  /*2eb0*/  FMUL.FTZ R108, R10, R93.reuse ;  /* 0x0000005d0a6c7220 */ /* 0x080fe20000410000 */
[----:B------:R-:W-:Y:S02]  /*2ec0*/  HADD2.F32 R47, -RZ, R107.H0_H0 ;  /* 0x2000006bff2f7230 */ /* 0x000fe40000004100 */
[----:B------:R-:W-:Y:S01]  /*2ed0*/  FMUL.FTZ R93, R9, R93 ;  /* 0x0000005d095d7220 */ /* 0x000fe20000410000 */
[----:B------:R-:W-:Y:S02]  /*2ee0*/  HADD2.F32 R92, -RZ, R92.H0_H0 ;  /* 0x2000005cff5c7230 */ /* 0x000fe40000004100 */
[-C--:B------:R-:W-:Y:S01]  /*2ef0*/  FMUL.FTZ R110, R46, R106.reuse ;  /* 0x0000006a2e6e7220 */ /* 0x080fe20000410000 */
[----:B------:R-:W-:Y:S01]  /*2f00*/  FMUL.FTZ R111, R11, R106 ;  /* 0x0000006a0b6f7220 */ /* 0x000fe20000410000 */
        /* <DEDUP_REMOVED lines=24> */
.L_x_5973:
[----:B------:R-:W-:Y:S05]  /*3090*/  BSYNC B3 ;  /* 0x0000000000037941 */ /* 0x000fea0003800000 */
.L_x_5972:
[----:B0-----:R4:W-:Y:S02]  /*30a0*/  ST.E.128 desc[UR42][R12.64], R8 ;  /* 0x000000080c007985 */ /* 0x0019e4000c101d2a */
.L_x_5971:
[----:B------:R-:W-:Y:S05]  /*30b0*/  BSYNC B2 ;  /* 0x0000000000027941 */ /* 0x000fea0003800000 */
.L_x_5970:
        /* <DEDUP_REMOVED lines=49> */
.L_x_5975:
[----:B------:R-:W-:Y:S05]  /*33d0*/  BSYNC B2 ;  /* 0x0000000000027941 */ /* 0x000fea0003800000 */
.L_x_5974:
[----:B0-----:R0:W-:Y:S02]  /*33e0*/  ST.E.128 desc[UR42][R14.64], R8 ;  /* 0x000000080e007985 */ /* 0x0011e4000c101d2a */
.L_x_5969:
[----:B------:R-:W-:Y:S05]  /*33f0*/  BSYNC B1 ;  /* 0x0000000000017941 */ /* 0x000fea0003800000 */
.L_x_5968:
[----:B------:R-:W-:-:S03]  /*3400*/  UMOV UR4, 0xffffffff ;  /* 0xffffffff00047882 */ /* 0x000fc60000000000 */
[----:B------:R-:W-:Y:S05]  /*3410*/  BRA.DIV UR4, `(.L_x_5976) ;  /* 0x0000019a04e07947 */ /* 0x000fea000b800000 */
[----:B--2---:R2:W1:Y:S04]  /*3420*/  SHFL.IDX PT, R33, R90, 0x1, 0x1c1f ;  /* 0x003c1f005a217f89 */ /* 0x00446800000e0000 */
[----:B0--3--:R2:W0:Y:S02]  /*3430*/  SHFL.IDX PT, R14, R89, 0x1, 0x1c1f ;  /* 0x003c1f00590e7f89 */ /* 0x00942400000e0000 */
.L_x_6241:
[----:B------:R-:W-:Y:S05]  /*3440*/  @P4 BRA `(.L_x_5977) ;  /* 0x0000001c00dc4947 */ /* 0x000fea0003800000 */
[----:B------:R-:W-:Y:S04]  /*3450*/  BSSY B1, `(.L_x_5978) ;  /* 0x0000033000017945 */ /* 0x000fe80003800000 */
[----:B------:R-:W-:Y:S05]  /*3460*/  @P1 BRA `(.L_x_5979) ;  /* 0x0000000000c41947 */ /* 0x000fea0003800000 */
[----:B----4-:R3:W4:Y:S01]  /*3470*/  LDS.128 R8, [R100+0x2000] ;  /* 0x0020000064087984 */ /* 0x0107220000000c00 */
[C---:B0-----:R-:W-:Y:S01]  /*3480*/  LEA R12, P2, R16.reuse, R14, 0x1 ;  /* 0x0000000e100c7211 */ /* 0x041fe200078408ff */
[----:B------:R-:W-:Y:S03]  /*3490*/  BSSY B2, `(.L_x_5980) ;  /* 0x000002d000027945 */ /* 0x000fe60003800000 */
[----:B-1----:R-:W-:Y:S02]  /*34a0*/  LEA.HI.X R13, R16, R33, R17, 0x1, P2 ;  /* 0x00000021100d7211 */ /* 0x002fe400010f0c11 */
[----:B------:R-:W-:-:S13]  /*34b0*/  ISETP.GE.AND P2, PT, R204, R95, PT ;  /* 0x0000005fcc00720c */ /* 0x000fda0003f46270 */
[----:B---3--:R-:W-:Y:S05]  /*34c0*/  @P2 BRA `(.L_x_5981) ;  /* 0x0000000000a42947 */ /* 0x008fea0003800000 */
[--C-:B------:R-:W-:Y:S01]  /*34d0*/  SHF.R.U64 R43, R40, 0x10, R41.reuse ;  /* 0x00000010282b7819 */ /* 0x100fe20000001229 */
[----:B----4-:R-:W-:Y:S01]  /*34e0*/  IMAD.MOV.U32 R15, RZ, RZ, R10 ;  /* 0x000000ffff0f7224 */ /* 0x010fe200078e000a */
        /* <DEDUP_REMOVED lines=17> */
[-C--:B------:R-:W-:Y:S01]  /*3600*/  FFMA.FTZ R46, R11, R40.reuse, -R46 ;  /* 0x000000280b2e7223 */ /* 0x080fe2000001082e */
[----:B------:R-:W-:Y:S01]  /*3610*/  FFMA.FTZ R45, R38, R40, R43 ;  /* 0x00000028262d7223 */ /* 0x000fe2000001002b */
[----:B------:R-:W-:-:S02]  /*3620*/  HADD2.F32 R11, -RZ, R105.H1_H1 ;  /* 0x30000069ff0b7230 */ /* 0x000fc40000004100 */
[----:B------:R-:W-:Y:S02]  /*3630*/  HADD2.F32 R9, -RZ, R8.H1_H1 ;  /* 0x30000008ff097230 */ /* 0x000fe40000004100 */
[----:B------:R-:W-:Y:S02]  /*3640*/  HADD2.F32 R10, -RZ, R15.H1_H1 ;  /* 0x3000000fff0a7230 */ /* 0x000fe40000004100 */
[----:B------:R-:W-:Y:S02]  /*3650*/  HADD2.F32 R105, -RZ, R105.H0_H0 ;  /* 0x20000069ff697230 */ /* 0x000fe40000004100 */
[----:B------:R-:W-:Y:S02]  /*3660*/  HADD2.F32 R38, -RZ, R104.H1_H1 ;  /* 0x30000068ff267230 */ /* 0x000fe40000004100 */
[----:B------:R-:W-:Y:S02]  /*3670*/  HADD2.F32 R8, -RZ, R8.H0_H0 ;  /* 0x20000008ff087230 */ /* 0x000fe40000004100 */
[----:B------:R-:W-:Y:S01]  /*3680*/  FMUL.FTZ R39, R9, R105 ;  /* 0x0000006909277220 */ /* 0x000fe20000410000 */
[----:B------:R-:W-:-:S02]  /*3690*/  HADD2.F32 R15, -RZ, R15.H0_H0 ;  /* 0x2000000fff0f7230 */ /* 0x000fc40000004100 */
[-C--:B------:R-:W-:Y:S01]  /*36a0*/  FMUL.FTZ R42, R10, R38.reuse ;  /* 0x000000260a2a7220 */ /* 0x080fe20000410000 */
[----:B------:R-:W-:Y:S02]  /*36b0*/  HADD2.F32 R104, -RZ, R104.H0_H0 ;  /* 0x20000068ff687230 */ /* 0x000fe40000004100 */
[C---:B------:R-:W-:Y:S01]  /*36c0*/  FMUL.FTZ R40, R8.reuse, R105 ;  /* 0x0000006908287220 */ /* 0x040fe20000410000 */
[-C--:B------:R-:W-:Y:S01]  /*36d0*/  FFMA.FTZ R39, R8, R11.reuse, -R39 ;  /* 0x0000000b08277223 */ /* 0x080fe20000010827 */
[----:B------:R-:W-:Y:S02]  /*36e0*/  FMUL.FTZ R43, R15, R38 ;  /* 0x000000260f2b7220 */ /* 0x000fe40000410000 */
[----:B------:R-:W-:Y:S01]  /*36f0*/  FFMA.FTZ R40, R9, R11, R40 ;  /* 0x0000000b09287223 */ /* 0x000fe20000010028 */
[-C--:B------:R-:W-:Y:S01]  /*3700*/  FFMA.FTZ R42, R15, R104.reuse, -R42 ;  /* 0x000000680f2a7223 */ /* 0x080fe2000001082a */
[----:B------:R-:W-:Y:S01]  /*3710*/  FFMA.FTZ R43, R10, R104, R43 ;  /* 0x000000680a2b7223 */ /* 0x000fe2000001002b */
[----:B------:R-:W-:-:S02]  /*3720*/  F2FP.F16.F32.PACK_AB R9, R41, R44 ;  /* 0x0000002c2909723e */ /* 0x000fc400000000ff */
[----:B------:R-:W-:Y:S02]  /*3730*/  F2FP.F16.F32.PACK_AB R11, R45, R46 ;  /* 0x0000002e2d0b723e */ /* 0x000fe400000000ff */
[----:B------:R-:W-:Y:S02]  /*3740*/  F2FP.F16.F32.PACK_AB R8, R40, R39 ;  /* 0x000000272808723e */ /* 0x000fe400000000ff */
[----:B------:R-:W-:-:S07]  /*3750*/  F2FP.F16.F32.PACK_AB R10, R43, R42 ;  /* 0x0000002a2b0a723e */ /* 0x000fce00000000ff */
.L_x_5981:
[----:B------:R-:W-:Y:S05]  /*3760*/  BSYNC B2 ;  /* 0x0000000000027941 */ /* 0x000fea0003800000 */
.L_x_5980:
[----:B----4-:R3:W-:Y:S02]  /*3770*/  ST.E.128 desc[UR42][R12.64], R8 ;  /* 0x000000080c007985 */ /* 0x0107e4000c101d2a */
.L_x_5979:
[----:B------:R-:W-:Y:S05]  /*3780*/  BSYNC B1 ;  /* 0x0000000000017941 */ /* 0x000fea0003800000 */
.L_x_5978:
[----:B------:R-:W-:-:S13]  /*3790*/  ISETP.NE.AND P2, PT, R87, RZ, PT ;  /* 0x000000ff5700720c */ /* 0x000fda0003f45270 */
[----:B------:R-:W-:Y:S05]  /*37a0*/  @P2 BRA `(.L_x_5977) ;  /* 0x0000001c00042947 */ /* 0x000fea0003800000 */
[----:B---34-:R3:W4:Y:S01]  /*37b0*/  LDS.128 R8, [R94+0x2000] ;  /* 0x002000005e087984 */ /* 0x0187220000000c00 */
[C---:B0-----:R-:W-:Y:S01]  /*37c0*/  LEA R14, P2, R2.reuse, R14, 0x1 ;  /* 0x0000000e020e7211 */ /* 0x041fe200078408ff */
[----:B------:R-:W-:Y:S03]  /*37d0*/  BSSY B1, `(.L_x_5982) ;  /* 0x000002d000017945 */ /* 0x000fe60003800000 */
[----:B-1----:R-:W-:Y:S02]  /*37e0*/  LEA.HI.X R15, R2, R33, R208, 0x1, P2 ;  /* 0x00000021020f7211 */ /* 0x002fe400010f0cd0 */
[----:B------:R-:W-:-:S13]  /*37f0*/  ISETP.GE.AND P2, PT, R212, R95, PT ;  /* 0x0000005fd400720c */ /* 0x000fda0003f46270 */
[----:B---3--:R-:W-:Y:S05]  /*3800*/  @P2 BRA `(.L_x_5983) ;  /* 0x0000000000a42947 */ /* 0x008fea0003800000 */
[----:B------:R-:W-:Y:S01]  /*3810*/  SHF.R.U64 R13, R34, 0x10, R35 ;  /* 0x00000010220d7819 */ /* 0x000fe20000001223 */
[----:B----4-:R-:W-:Y:S01]  /*3820*/  IMAD.MOV.U32 R12, RZ, RZ, R10 ;  /* 0x000000ffff0c7224 */ /* 0x010fe200078e000a */
        /* <DEDUP_REMOVED lines=13> */
[----:B------:R-:W-:Y:S02]  /*3900*/  HADD2.F32 R34, -RZ, R37.H0_H0 ;  /* 0x20000025ff227230 */ /* 0x000fe40000004100 */
[-C--:B------:R-:W-:Y:S01]  /*3910*/  FMUL.FTZ R40, R13, R36.reuse ;  /* 0x000000240d287220 */ /* 0x080fe20000410000 */
[----:B------:R-:W-:Y:S01]  /*3920*/  FFMA.FTZ R37, R10, R33, R35 ;  /* 0x000000210a257223 */ /* 0x000fe20000010023 */
[----:B------:R-:W-:Y:S01]  /*3930*/  FMUL.FTZ R36, R11, R36 ;  /* 0x000000240b247220 */ /* 0x000fe20000410000 */
[----:B------:R-:W-:-:S02]  /*3940*/  HADD2.F32 R9, -RZ, R8.H1_H1 ;  /* 0x30000008ff097230 */ /* 0x000fc40000004100 */
[-C--:B------:R-:W-:Y:S01]  /*3950*/  FFMA.FTZ R40, R11, R34.reuse, -R40 ;  /* 0x000000220b287223 */ /* 0x080fe20000010828 */
[--C-:B------:R-:W-:Y:S02]  /*3960*/  HADD2.F32 R33, -RZ, R103.reuse.H0_H0 ;  /* 0x20000067ff217230 */ /* 0x100fe40000004100 */
[----:B------:R-:W-:Y:S01]  /*3970*/  FFMA.FTZ R39, R13, R34, R36 ;  /* 0x000000220d277223 */ /* 0x000fe20000010024 */
[----:B------:R-:W-:Y:S02]  /*3980*/  HADD2.F32 R8, -RZ, R8.H0_H0 ;  /* 0x20000008ff087230 */ /* 0x000fe40000004100 */
[----:B------:R-:W-:Y:S02]  /*3990*/  HADD2.F32 R103, -RZ, R103.H1_H1 ;  /* 0x30000067ff677230 */ /* 0x000fe40000004100 */
[----:B------:R-:W-:Y:S01]  /*39a0*/  FMUL.FTZ R35, R9, R33 ;  /* 0x0000002109237220 */ /* 0x000fe20000410000 */
[--C-:B------:R-:W-:Y:S02]  /*39b0*/  HADD2.F32 R10, -RZ, R12.reuse.H1_H1 ;  /* 0x3000000cff0a7230 */ /* 0x100fe40000004100 */
[----:B------:R-:W-:-:S02]  /*39c0*/  HADD2.F32 R12, -RZ, R12.H0_H0 ;  /* 0x2000000cff0c7230 */ /* 0x000fc40000004100 */
[--C-:B------:R-:W-:Y:S02]  /*39d0*/  HADD2.F32 R11, -RZ, R32.reuse.H0_H0 ;  /* 0x20000020ff0b7230 */ /* 0x100fe40000004100 */
[----:B------:R-:W-:Y:S02]  /*39e0*/  HADD2.F32 R13, -RZ, R32.H1_H1 ;  /* 0x30000020ff0d7230 */ /* 0x000fe40000004100 */
[----:B------:R-:W-:Y:S01]  /*39f0*/  FMUL.FTZ R32, R8, R33 ;  /* 0x0000002108207220 */ /* 0x000fe20000410000 */
[-C--:B------:R-:W-:Y:S01]  /*3a00*/  FMUL.FTZ R33, R10, R103.reuse ;  /* 0x000000670a217220 */ /* 0x080fe20000410000 */
        /* <DEDUP_REMOVED lines=9> */
.L_x_5983:
[----:B------:R-:W-:Y:S05]  /*3aa0*/  BSYNC B1 ;  /* 0x0000000000017941 */ /* 0x000fea0003800000 */
.L_x_5982:
[----:B----4-:R0:W-:Y:S01]  /*3ab0*/  ST.E.128 desc[UR42][R14.64], R8 ;  /* 0x000000080e007985 */ /* 0x0101e2000c101d2a */
[----:B------:R-:W-:Y:S05]  /*3ac0*/  BRA `(.L_x_5977) ;  /* 0x00000018003c7947 */ /* 0x000fea0003800000 */
.L_x_5959:
[----:B------:R-:W-:Y:S01]  /*3ad0*/  VIADD R12, R206, 0x40 ;  /* 0x00000040ce0c7836 */ /* 0x000fe20000000000 */
[----:B------:R-:W-:-:S04]  /*3ae0*/  CS2R R34, SRZ ;  /* 0x0000000000227805 */ /* 0x000fc8000001ff00 */
        /* <DEDUP_REMOVED lines=10> */
[----:B------:R-:W-:Y:S01]  /*3b90*/  @!P3 IMAD.X R9, R33, 0x1, R70, P4 ;  /* 0x000000012109b824 */ /* 0x000fe200020e0646 */
[----:B------:R-:W-:Y:S01]  /*3ba0*/  CS2R R32, SRZ ;  /* 0x0000000000207805 */ /* 0x000fe2000001ff00 */
[----:B------:R-:W1:Y:S01]  /*3bb0*/  @!P3 LDC.64 R12, c[0x0][0x400] ;  /* 0x00010000ff0cbb82 */ /* 0x000e620000000a00 */
[----:B0-----:R-:W-:-:S04]  /*3bc0*/  @!P3 LEA R14, P4, R10, R14, 0x1 ;  /* 0x0000000e0a0eb211 */ /* 0x001fc800078808ff */
[----:B------:R-:W-:Y:S02]  /*3bd0*/  @!P3 LEA.HI.X R15, R10, R15, R9, 0x1, P4 ;  /* 0x0000000f0a0fb211 */ /* 0x000fe400020f0c09 */
[----:B------:R-:W-:Y:S01]  /*3be0*/  @!P3 IADD3 R8, P4, R52, R8, RZ ;  /* 0x000000083408b210 */ /* 0x000fe20007f9e0ff */
[----:B------:R-:W0:Y:S01]  /*3bf0*/  @!P2 LDC.64 R10, c[0x0][0x3e8] ;  /* 0x0000fa00ff0aab82 */ /* 0x000e220000000a00 */
[----:B------:R-:W-:Y:S02]  /*3c00*/  CS2R R38, SRZ ;  /* 0x0000000000267805 */ /* 0x000fe4000001ff00 */
[----:B------:R-:W-:Y:S01]  /*3c10*/  CS2R R36, SRZ ;  /* 0x0000000000247805 */ /* 0x000fe2000001ff00 */
[----:B------:R-:W2:Y:S01]  /*3c20*/  @!P3 LDG.E.128 R32, desc[UR42][R14.64] ;  /* 0x0000002a0e20b981 */ /* 0x000ea2000c1e1d00 */
[----:B------:R-:W-:Y:S01]  /*3c30*/  @!P3 IMAD.X R9, R101, 0x1, R72, P4 ;  /* 0x000000016509b824 */ /* 0x000fe200020e0648 */
[----:B-1----:R-:W-:-:S04]  /*3c40*/  @!P3 LEA R12, P4, R8, R12, 0x1 ;  /* 0x0000000c080cb211 */ /* 0x002fc800078808ff */
[----:B------:R-:W-:Y:S02]  /*3c50*/  @!P3 LEA.HI.X R13, R8, R13, R9, 0x1, P4 ;  /* 0x0000000d080db211 */ /* 0x000fe400020f0c09 */
[----:B------:R-:W1:Y:S03]  /*3c60*/  @!P2 LDC.64 R8, c[0x0][0x400] ;  /* 0x00010000ff08ab82 */ /* 0x000e660000000a00 */
[----:B------:R2:W3:Y:S01]  /*3c70*/  @!P3 LDG.E.128 R36, desc[UR42][R12.64] ;  /* 0x0000002a0c24b981 */ /* 0x0004e2000c1e1d00 */
[----:B------:R-:W-:Y:S02]  /*3c80*/  CS2R R42, SRZ ;  /* 0x00000000002a7805 */ /* 0x000fe4000001ff00 */
[----:B0-----:R-:W-:-:S04]  /*3c90*/  @!P2 LEA R10, P3, R40, R10, 0x1 ;  /* 0x0000000a280aa211 */ /* 0x001fc800078608ff */
[----:B------:R-:W-:Y:S02]  /*3ca0*/  @!P2 LEA.HI.X R11, R40, R11, R41, 0x1, P3 ;  /* 0x0000000b280ba211 */ /* 0x000fe400018f0c29 */
[----:B------:R-:W-:Y:S02]  /*3cb0*/  CS2R R40, SRZ ;  /* 0x0000000000287805 */ /* 0x000fe4000001ff00 */
[----:B------:R-:W-:Y:S02]  /*3cc0*/  CS2R R46, SRZ ;  /* 0x00000000002e7805 */ /* 0x000fe4000001ff00 */
[C---:B-1----:R-:W-:Y:S02]  /*3cd0*/  @!P2 LEA R8, P3, R44.reuse, R8, 0x1 ;  /* 0x000000082c08a211 */ /* 0x042fe400078608ff */
[----:B------:R3:W4:Y:S02]  /*3ce0*/  @!P2 LDG.E.128 R40, desc[UR42][R10.64] ;  /* 0x0000002a0a28a981 */ /* 0x000724000c1e1d00 */
[----:B------:R-:W-:-:S02]  /*3cf0*/  @!P2 LEA.HI.X R9, R44, R9, R45, 0x1, P3 ;  /* 0x000000092c09a211 */ /* 0x000fc400018f0c2d */
[----:B------:R-:W-:-:S06]  /*3d00*/  CS2R R44, SRZ ;  /* 0x00000000002c7805 */ /* 0x000fcc000001ff00 */
[----:B------:R0:W5:Y:S01]  /*3d10*/  @!P2 LDG.E.128 R44, desc[UR42][R8.64] ;  /* 0x0000002a082ca981 */ /* 0x000162000c1e1d00 */
[----:B------:R-:W-:-:S06]  /*3d20*/  UISETP.NE.AND UP0, UPT, UR44, 0x3, UPT ;  /* 0x000000032c00788c */ /* 0x000fcc000bf05270 */
[----:B------:R-:W-:Y:S02]  /*3d30*/  PLOP3.LUT P3, PT, PT, PT, UP0, 0x80, 0x0 ;  /* 0x000000000000781c */ /* 0x000fe40003f6f008 */
[----:B------:R-:W-:Y:S02]  /*3d40*/  ISETP.GE.AND P2, PT, R16, R95, PT ;  /* 0x0000005f1000720c */ /* 0x000fe40003f46270 */
[----:B--2---:R-:W-:Y:S01]  /*3d50*/  MOV R13, R35 ;  /* 0x00000023000d7202 */ /* 0x004fe20000000f00 */
[----:B------:R-:W-:-:S03]  /*3d60*/  IMAD.MOV.U32 R15, RZ, RZ, R33 ;  /* 0x000000ffff0f7224 */ /* 0x000fc600078e0021 */
[----:B------:R-:W-:Y:S02]  /*3d70*/  PRMT R113, R13, 0x7610, R113 ;  /* 0x000076100d717816 */ /* 0x000fe40000000071 */
[----:B------:R-:W-:Y:S01]  /*3d80*/  PRMT R110, R15, 0x7610, R110 ;  /* 0x000076100f6e7816 */ /* 0x000fe2000000006e */
[----:B---3--:R-:W-:Y:S02]  /*3d90*/  IMAD.MOV.U32 R10, RZ, RZ, R38 ;  /* 0x000000ffff0a7224 */ /* 0x008fe400078e0026 */
[----:B0-----:R-:W-:Y:S02]  /*3da0*/  IMAD.MOV.U32 R8, RZ, RZ, R39 ;  /* 0x000000ffff087224 */ /* 0x001fe400078e0027 */
[----:B------:R-:W-:Y:S02]  /*3db0*/  IMAD.MOV.U32 R9, RZ, RZ, R36 ;  /* 0x000000ffff097224 */ /* 0x000fe400078e0024 */
[----:B------:R-:W-:Y:S01]  /*3dc0*/  IMAD.MOV.U32 R11, RZ, RZ, R37 ;  /* 0x000000ffff0b7224 */ /* 0x000fe200078e0025 */
[----:B------:R-:W-:-:S02]  /*3dd0*/  PRMT R113, R113, 0x5410, R8 ;  /* 0x0000541071717816 */ /* 0x000fc40000000008 */
[----:B------:R-:W-:Y:S02]  /*3de0*/  PRMT R120, R10, 0x5410, R9 ;  /* 0x000054100a787816 */ /* 0x000fe40000000009 */
[----:B------:R-:W-:Y:S01]  /*3df0*/  PRMT R110, R110, 0x5410, R11 ;  /* 0x000054106e6e7816 */ /* 0x000fe2000000000b */
[----:B------:R-:W-:Y:S02]  /*3e00*/  IMAD.MOV.U32 R12, RZ, RZ, R34 ;  /* 0x000000ffff0c7224 */ /* 0x000fe400078e0022 */
[----:B------:R-:W-:Y:S02]  /*3e10*/  IMAD.MOV.U32 R14, RZ, RZ, R32 ;  /* 0x000000ffff0e7224 */ /* 0x000fe400078e0020 */
[----:B----4-:R-:W-:Y:S01]  /*3e20*/  IMAD.MOV.U32 R8, RZ, RZ, R42 ;  /* 0x000000ffff087224 */ /* 0x010fe200078e002a */
[----:B------:R-:W-:Y:S01]  /*3e30*/  MOV R11, R41 ;  /* 0x00000029000b7202 */ /* 0x000fe20000000f00 */
[----:B------:R-:W-:Y:S02]  /*3e40*/  IMAD.MOV.U32 R9, RZ, RZ, R43 ;  /* 0x000000ffff097224 */ /* 0x000fe400078e002b */
[----:B------:R-:W-:Y:S01]  /*3e50*/  IMAD.MOV.U32 R10, RZ, RZ, R40 ;  /* 0x000000ffff0a7224 */ /* 0x000fe200078e0028 */
[----:B------:R-:W-:-:S02]  /*3e60*/  PRMT R100, R8, 0x7610, R100 ;  /* 0x0000761008647816 */ /* 0x000fc40000000064 */
[----:B------:R-:W-:Y:S02]  /*3e70*/  PRMT R106, R9, 0x7610, R106 ;  /* 0x00007610096a7816 */ /* 0x000fe4000000006a */
[----:B------:R-:W-:Y:S01]  /*3e80*/  PRMT R104, R10, 0x7610, R104 ;  /* 0x000076100a687816 */ /* 0x000fe20000000068 */
[----:B-----5:R-:W-:Y:S01]  /*3e90*/  IMAD.MOV.U32 R8, RZ, RZ, R46 ;  /* 0x000000ffff087224 */ /* 0x020fe200078e002e */
[----:B------:R-:W-:Y:S01]  /*3ea0*/  PRMT R108, R108, 0x5410, R11 ;  /* 0x000054106c6c7816 */ /* 0x000fe2000000000b */
[----:B------:R-:W-:Y:S02]  /*3eb0*/  IMAD.MOV.U32 R9, RZ, RZ, R47 ;  /* 0x000000ffff097224 */ /* 0x000fe400078e002f */
[----:B------:R-:W-:Y:S02]  /*3ec0*/  IMAD.MOV.U32 R10, RZ, RZ, R44 ;  /* 0x000000ffff0a7224 */ /* 0x000fe400078e002c */
[----:B------:R-:W-:Y:S01]  /*3ed0*/  IMAD.MOV.U32 R11, RZ, RZ, R45 ;  /* 0x000000ffff0b7224 */ /* 0x000fe200078e002d */
[----:B------:R-:W-:-:S02]  /*3ee0*/  PRMT R119, R12, 0x5410, R14 ;  /* 0x000054100c777816 */ /* 0x000fc4000000000e */
[----:B------:R-:W-:Y:S02]  /*3ef0*/  PRMT R100, R100, 0x5410, R8 ;  /* 0x0000541064647816 */ /* 0x000fe40000000008 */
[----:B------:R-:W-:Y:S02]  /*3f00*/  PRMT R106, R106, 0x5410, R9 ;  /* 0x000054106a6a7816 */ /* 0x000fe40000000009 */
[----:B------:R-:W-:Y:S02]  /*3f10*/  PRMT R104, R104, 0x5410, R10 ;  /* 0x0000541068687816 */ /* 0x000fe4000000000a */
[----:B------:R-:W-:Y:S01]  /*3f20*/  PRMT R108, R11, 0x7610, R108 ;  /* 0x000076100b6c7816 */ /* 0x000fe2000000006c */
[----:B------:R-:W-:Y:S06]  /*3f30*/  @!P3 BRA `(.L_x_5984) ;  /* 0x000000000004b947 */ /* 0x000fec0003800000 */
[----:B------:R-:W-:Y:S01]  /*3f40*/  BPT.TRAP 0x1 ;  /* 0x000000040000795c */ /* 0x000fe20000300000 */
.L_x_5984:
[----:B------:R-:W-:Y:S01]  /*3f50*/  IMAD R86, R19, 0x8, R22 ;  /* 0x0000000813567824 */ /* 0x000fe200078e0216 */
[----:B------:R-:W-:Y:S01]  /*3f60*/  SHF.L.U32 R101, R211, 0x1f, RZ ;  /* 0x0000001fd3657819 */ /* 0x000fe200000006ff */
[----:B------:R-:W0:Y:S01]  /*3f70*/  LDC R103, c[0x0][0x2f4] ;  /* 0x0000bd00ff677b82 */ /* 0x000e220000000800 */
[----:B------:R-:W-:Y:S02]  /*3f80*/  BSSY B1, `(.L_x_5985) ;  /* 0x0000003000017945 */ /* 0x000fe40003800000 */
[----:B------:R-:W1:Y:S02]  /*3f90*/  SYNCS.PHASECHK.TRANS64.TRYWAIT P4, [R86+URZ+0x32490], R101 ;  /* 0x03249065560075a7 */ /* 0x000e64000808017f */
[----:B-1----:R-:W-:Y:S05]  /*3fa0*/  @!P4 BRA `(.L_x_5986) ;  /* 0x000001900044c947 */ /* 0x002fea0003800000 */
.L_x_6242:
[----:B------:R-:W-:Y:S05]  /*3fb0*/  BSYNC B1 ;  /* 0x0000000000017941 */ /* 0x000fea0003800000 */
.L_x_5985:
[----:B------:R-:W-:Y:S01]  /*3fc0*/  UMOV UR4, 0xffffffff ;  /* 0xffffffff00047882 */ /* 0x000fe20000000000 */
[----:B0-----:R-:W-:Y:S02]  /*3fd0*/  IMAD.IADD R105, R103, 0x1, -R64 ;  /* 0x0000000167697824 */ /* 0x001fe400078e0a40 */
[----:B------:R-:W-:Y:S05]  /*3fe0*/  BRA.DIV UR4, `(.L_x_5987) ;  /* 0x0000019204487947 */ /* 0x000fea000b800000 */
[----:B------:R0:W2:Y:S04]  /*3ff0*/  SHFL.IDX PT, R9, R90, RZ, 0x1c1f ;  /* 0x001c1fff5a097589 */ /* 0x0000a800000e0000 */
[----:B------:R0:W3:Y:S02]  /*4000*/  SHFL.IDX PT, R14, R89, RZ, 0x1c1f ;  /* 0x001c1fff590e7589 */ /* 0x0000e400000e0000 */
.L_x_6246:
[----:B------:R-:W-:Y:S01]  /*4010*/  ISETP.GE.OR P4, PT, R206, R99, P1 ;  /* 0x00000063ce00720c */ /* 0x000fe20000f86670 */
[----:B------:R-:W-:-:S12]  /*4020*/  BSSY B1, `(.L_x_5988) ;  /* 0x0000076000017945 */ /* 0x000fd80003800000 */
[----:B------:R-:W-:Y:S05]  /*4030*/  @P4 BRA `(.L_x_5989) ;  /* 0x0000000400d04947 */ /* 0x000fea0003800000 */
[----:B------:R-:W4:Y:S01]  /*4040*/  S2R R12, SR_TID.X ;  /* 0x00000000000c7919 */ /* 0x000f220000002100 */
[----:B------:R-:W-:Y:S01]  /*4050*/  SEL R8, R64, R105, !P0 ;  /* 0x0000006940087207 */ /* 0x000fe20004000000 */
[----:B---3--:R-:W-:Y:S01]  /*4060*/  IMAD.MOV.U32 R94, RZ, RZ, R14 ;  /* 0x000000ffff5e7224 */ /* 0x008fe200078e000e */
[C---:B------:R-:W-:Y:S01]  /*4070*/  LEA R92, P4, R74.reuse, R14, 0x1 ;  /* 0x0000000e4a5c7211 */ /* 0x040fe200078808ff */
[----:B--2---:R-:W-:Y:S01]  /*4080*/  IMAD.MOV.U32 R95, RZ, RZ, R9 ;  /* 0x000000ffff5f7224 */ /* 0x004fe200078e0009 */
[----:B------:R-:W-:Y:S01]  /*4090*/  SHF.R.S32.HI R11, RZ, 0x1f, R8 ;  /* 0x0000001fff0b7819 */ /* 0x000fe20000011408 */
[----:B------:R-:W-:Y:S01]  /*40a0*/  BSSY B2, `(.L_x_5990) ;  /* 0x0000069000027945 */ /* 0x000fe20003800000 */
[----:B------:R-:W-:Y:S02]  /*40b0*/  LEA.HI.X R93, R74, R9, R76, 0x1, P4 ;  /* 0x000000094a5d7211 */ /* 0x000fe400020f0c4c */
        /* <DEDUP_REMOVED lines=11> */
[----:B------:R-:W-:-:S03]  /*4170*/  IMAD R13, R19, 0x1800, R8 ;  /* 0x00001800130d7824 */ /* 0x000fc600078e0208 */
[----:B------:R-:W-:Y:S01]  /*4180*/  LEA R11, R11, R22, 0x1 ;  /* 0x000000160b0b7211 */ /* 0x000fe200078e08ff */
[----:B------:R-:W-:-:S05]  /*4190*/  IMAD R13, R13, 0x2, R22 ;  /* 0x000000020d0d7824 */ /* 0x000fca00078e0216 */
[----:B------:R-:W2:Y:S04]  /*41a0*/  LDS.128 R8, [R11+0x1c400] ;  /* 0x01c400000b087984 */ /* 0x000ea80000000c00 */
        /* <DEDUP_REMOVED lines=9> */
[--C-:B------:R-:W-:Y:S01]  /*4240*/  SHF.R.U64 R117, R34, 0x10, R35.reuse ;  /* 0x0000001022757819 */ /* 0x100fe20000001223 */
[----:B--2---:R-:W-:Y:S01]  /*4250*/  IMAD.MOV.U32 R12, RZ, RZ, R10 ;  /* 0x000000ffff0c7224 */ /* 0x004fe200078e000a */
[----:B------:R-:W-:Y:S01]  /*4260*/  SHF.R.U32.HI R112, RZ, 0x10, R35 ;  /* 0x00000010ff707819 */ /* 0x000fe20000011623 */
[--C-:B------:R-:W-:Y:S01]  /*4270*/  HADD2.F32 R14, -RZ, R13.reuse.H0_H0 ;  /* 0x2000000dff0e7230 */ /* 0x100fe20000004100 */
[--C-:B------:R-:W-:Y:S01]  /*4280*/  SHF.R.U64 R115, R38, 0x10, R39.reuse ;  /* 0x0000001026737819 */ /* 0x100fe20000001227 */
[----:B------:R-:W-:Y:S01]  /*4290*/  HADD2.F32 R13, -RZ, R13.H1_H1 ;  /* 0x3000000dff0d7230 */ /* 0x000fe20000004100 */
[----:B------:R-:W-:Y:S01]  /*42a0*/  SHF.R.U32.HI R111, RZ, 0x10, R39 ;  /* 0x00000010ff6f7819 */ /* 0x000fe20000011627 */
[----:B------:R-:W-:-:S02]  /*42b0*/  HADD2.F32 R10, -RZ, R9.H0_H0 ;  /* 0x20000009ff0a7230 */ /* 0x000fc40000004100 */
[-C--:B------:R-:W-:Y:S01]  /*42c0*/  FMUL.FTZ R39, R14, R37.reuse ;  /* 0x000000250e277220 */ /* 0x080fe20000410000 */
[----:B------:R-:W-:Y:S02]  /*42d0*/  HADD2.F32 R36, -RZ, R36.H0_H0 ;  /* 0x20000024ff247230 */ /* 0x000fe40000004100 */
[----:B------:R-:W-:Y:S02]  /*42e0*/  HADD2.F32 R9, -RZ, R9.H1_H1 ;  /* 0x30000009ff097230 */ /* 0x000fe40000004100 */
[C---:B------:R-:W-:Y:S01]  /*42f0*/  FMUL.FTZ R37, R10.reuse, R37 ;  /* 0x000000250a257220 */ /* 0x040fe20000410000 */
[----:B------:R-:W-:Y:S02]  /*4300*/  HADD2.F32 R35, -RZ, R110.H0_H0 ;  /* 0x2000006eff237230 */ /* 0x000fe40000004100 */
[-C--:B------:R-:W-:Y:S01]  /*4310*/  FMUL.FTZ R110, R13, R36.reuse ;  /* 0x000000240d6e7220 */ /* 0x080fe20000410000 */
[----:B------:R-:W-:Y:S02]  /*4320*/  HADD2.F32 R34, -RZ, R109.H0_H0 ;  /* 0x2000006dff227230 */ /* 0x000fe40000004100 */
[----:B------:R-:W-:Y:S01]  /*4330*/  FMUL.FTZ R36, R9, R36 ;  /* 0x0000002409247220 */ /* 0x000fe20000410000 */
[----:B------:R-:W-:Y:S01]  /*4340*/  FFMA.FTZ R39, R10, R35, -R39 ;  /* 0x000000230a277223 */ /* 0x000fe20000010827 */
[----:B------:R-:W-:-:S02]  /*4350*/  HADD2.F32 R10, -RZ, R15.H0_H0 ;  /* 0x2000000fff0a7230 */ /* 0x000fc40000004100 */
[-C--:B------:R-:W-:Y:S01]  /*4360*/  FFMA.FTZ R110, R9, R34.reuse, -R110 ;  /* 0x00000022096e7223 */ /* 0x080fe2000001086e */
[----:B------:R-:W-:Y:S01]  /*4370*/  FFMA.FTZ R109, R13, R34, R36 ;  /* 0x000000220d6d7223 */ /* 0x000fe20000010024 */
[----:B------:R-:W-:Y:S02]  /*4380*/  HADD2.F32 R34, -RZ, R113.H1_H1 ;  /* 0x30000071ff227230 */ /* 0x000fe40000004100 */
[----:B------:R-:W-:Y:S01]  /*4390*/  FFMA.FTZ R38, R14, R35, R37 ;  /* 0x000000230e267223 */ /* 0x000fe20000010025 */
[----:B------:R-:W-:Y:S02]  /*43a0*/  HADD2.F32 R9, -RZ, R11.H0_H0 ;  /* 0x2000000bff097230 */ /* 0x000fe40000004100 */
[----:B------:R-:W-:Y:S02]  /*43b0*/  HADD2.F32 R15, -RZ, R15.H1_H1 ;  /* 0x3000000fff0f7230 */ /* 0x000fe40000004100 */
[----:B------:R-:W-:Y:S02]  /*43c0*/  HADD2.F32 R36, -RZ, R111.H0_H0 ;  /* 0x2000006fff247230 */ /* 0x000fe40000004100 */
[----:B------:R-:W-:Y:S01]  /*43d0*/  FMUL.FTZ R35, R9, R34 ;  /* 0x0000002209237220 */ /* 0x000fe20000410000 */
[----:B------:R-:W-:-:S02]  /*43e0*/  HADD2.F32 R11, -RZ, R11.H1_H1 ;  /* 0x3000000bff0b7230 */ /* 0x000fc40000004100 */
[----:B------:R-:W-:Y:S02]  /*43f0*/  HADD2.F32 R14, -RZ, R112.H0_H0 ;  /* 0x20000070ff0e7230 */ /* 0x000fe40000004100 */
[C---:B------:R-:W-:Y:S01]  /*4400*/  FMUL.FTZ R112, R10.reuse, R34 ;  /* 0x000000220a707220 */ /* 0x040fe20000410000 */
[----:B------:R-:W-:Y:S02]  /*4410*/  HADD2.F32 R13, -RZ, R113.H0_H0 ;  /* 0x20000071ff0d7230 */ /* 0x000fe40000004100 */
[-C--:B------:R-:W-:Y:S01]  /*4420*/  FMUL.FTZ R34, R15, R36.reuse ;  /* 0x000000240f227220 */ /* 0x080fe20000410000 */
[----:B------:R-:W-:Y:S02]  /*4430*/  FMUL.FTZ R36, R11, R36 ;  /* 0x000000240b247220 */ /* 0x000fe40000410000 */
[-C--:B------:R-:W-:Y:S01]  /*4440*/  FFMA.FTZ R111, R10, R13.reuse, R35 ;  /* 0x0000000d0a6f7223 */ /* 0x080fe20000010023 */
[----:B------:R-:W-:Y:S01]  /*4450*/  FFMA.FTZ R112, R9, R13, -R112 ;  /* 0x0000000d09707223 */ /* 0x000fe20000010870 */
[----:B------:R-:W-:Y:S01]  /*4460*/  FFMA.FTZ R114, R15, R14, R36 ;  /* 0x0000000e0f727223 */ /* 0x000fe20000010024 */
[----:B------:R-:W-:-:S02]  /*4470*/  HADD2.F32 R10, -RZ, R32.H0_H0 ;  /* 0x20000020ff0a7230 */ /* 0x000fc40000004100 */
[----:B------:R-:W-:Y:S01]  /*4480*/  FFMA.FTZ R113, R11, R14, -R34 ;  /* 0x0000000e0b717223 */ /* 0x000fe20000010822 */
[----:B------:R-:W-:Y:S02]  /*4490*/  HADD2.F32 R15, -RZ, R116.H0_H0 ;  /* 0x20000074ff0f7230 */ /* 0x000fe40000004100 */
[----:B------:R-:W-:Y:S01]  /*44a0*/  HADD2.F32 R9, -RZ, R8.H0_H0 ;  /* 0x20000008ff097230 */ /* 0x000fe20000004100 */
[----:B------:R-:W-:Y:S01]  /*44b0*/  F2FP.F16.F32.PACK_AB R111, R114, R111 ;  /* 0x0000006f726f723e */ /* 0x000fe200000000ff */
[----:B------:R-:W-:Y:S01]  /*44c0*/  HADD2.F32 R32, -RZ, R32.H1_H1 ;  /* 0x30000020ff207230 */ /* 0x000fe20000004100 */
[----:B------:R-:W-:Y:S01]  /*44d0*/  F2FP.F16.F32.PACK_AB R112, R113, R112 ;  /* 0x000000707170723e */ /* 0x000fe200000000ff */
[----:B------:R-:W-:Y:S02]  /*44e0*/  HADD2.F32 R14, -RZ, R120.H1_H1 ;  /* 0x30000078ff0e7230 */ /* 0x000fe40000004100 */
[----:B------:R-:W-:Y:S02]  /*44f0*/  HADD2.F32 R8, -RZ, R8.H1_H1 ;  /* 0x30000008ff087230 */ /* 0x000fe40000004100 */
[----:B------:R-:W-:Y:S01]  /*4500*/  FMUL.FTZ R37, R32, R15 ;  /* 0x0000000f20257220 */ /* 0x000fe20000410000 */
[----:B------:R-:W-:-:S02]  /*4510*/  HADD2.F32 R11, -RZ, R119.H1_H1 ;  /* 0x30000077ff0b7230 */ /* 0x000fc40000004100 */
        /* <DEDUP_REMOVED lines=10> */
[--C-:B------:R-:W-:Y:S02]  /*45c0*/  HADD2.F32 R8, -RZ, R12.reuse.H0_H0 ;  /* 0x2000000cff087230 */ /* 0x100fe40000004100 */
[----:B------:R-:W-:Y:S02]  /*45d0*/  HADD2.F32 R14, -RZ, R115.H0_H0 ;  /* 0x20000073ff0e7230 */ /* 0x000fe40000004100 */
[-C--:B------:R-:W-:Y:S01]  /*45e0*/  FMUL.FTZ R15, R9, R13.reuse ;  /* 0x0000000d090f7220 */ /* 0x080fe20000410000 */
[----:B------:R-:W-:Y:S02]  /*45f0*/  HADD2.F32 R33, -RZ, R33.H1_H1 ;  /* 0x30000021ff217230 */ /* 0x000fe40000004100 */
[----:B------:R-:W-:Y:S01]  /*4600*/  FMUL.FTZ R36, R8, R13 ;  /* 0x0000000d08247220 */ /* 0x000fe20000410000 */
[----:B------:R-:W-:Y:S01]  /*4610*/  HADD2.F32 R12, -RZ, R12.H1_H1 ;  /* 0x3000000cff0c7230 */ /* 0x000fe20000004100 */
[----:B------:R-:W-:Y:S01]  /*4620*/  F2FP.F16.F32.PACK_AB R32, R32, R35 ;  /* 0x000000232020723e */ /* 0x000fe200000000ff */
[----:B------:R-:W-:-:S02]  /*4630*/  HADD2.F32 R11, -RZ, R117.H0_H0 ;  /* 0x20000075ff0b7230 */ /* 0x000fc40000004100 */
[-C--:B------:R-:W-:Y:S01]  /*4640*/  FMUL.FTZ R13, R33, R14.reuse ;  /* 0x0000000e210d7220 */ /* 0x080fe20000410000 */
[----:B------:R-:W-:Y:S02]  /*4650*/  HADD2.F32 R10, -RZ, R119.H0_H0 ;  /* 0x20000077ff0a7230 */ /* 0x000fe40000004100 */
[C---:B------:R-:W-:Y:S01]  /*4660*/  FMUL.FTZ R14, R12.reuse, R14 ;  /* 0x0000000e0c0e7220 */ /* 0x040fe20000410000 */
[-C--:B------:R-:W-:Y:S01]  /*4670*/  FFMA.FTZ R12, R12, R11.reuse, -R13 ;  /* 0x0000000b0c0c7223 */ /* 0x080fe2000001080d */
[----:B------:R-:W-:Y:S01]  /*4680*/  F2FP.F16.F32.PACK_AB R13, R109, R38 ;  /* 0x000000266d0d723e */ /* 0x000fe200000000ff */
[-C--:B------:R-:W-:Y:S01]  /*4690*/  FFMA.FTZ R15, R8, R10.reuse, -R15 ;  /* 0x0000000a080f7223 */ /* 0x080fe2000001080f */
[----:B------:R-:W-:Y:S01]  /*46a0*/  FFMA.FTZ R36, R9, R10, R36 ;  /* 0x0000000a09247223 */ /* 0x000fe20000010024 */
[----:B------:R-:W-:Y:S01]  /*46b0*/  FFMA.FTZ R11, R33, R11, R14 ;  /* 0x0000000b210b7223 */ /* 0x000fe2000001000e */
[----:B------:R-:W-:Y:S02]  /*46c0*/  F2FP.F16.F32.PACK_AB R9, R110, R39 ;  /* 0x000000276e09723e */ /* 0x000fe400000000ff */
[----:B------:R-:W-:Y:S01]  /*46d0*/  F2FP.F16.F32.PACK_AB R10, R12, R15 ;  /* 0x0000000f0c0a723e */ /* 0x000fe200000000ff */
[----:B------:R-:W-:Y:S01]  /*46e0*/  IMAD.MOV.U32 R12, RZ, RZ, R32 ;  /* 0x000000ffff0c7224 */ /* 0x000fe200078e0020 */
[----:B------:R-:W-:Y:S01]  /*46f0*/  F2FP.F16.F32.PACK_AB R14, R11, R36 ;  /* 0x000000240b0e723e */ /* 0x000fe200000000ff */
[----:B------:R-:W-:Y:S01]  /*4700*/  IMAD.MOV.U32 R11, RZ, RZ, R112 ;  /* 0x000000ffff0b7224 */ /* 0x000fe200078e0070 */
[----:B------:R-:W-:Y:S01]  /*4710*/  F2FP.F16.F32.PACK_AB R8, R37, R34 ;  /* 0x000000222508723e */ /* 0x000fe200000000ff */
[----:B------:R-:W-:-:S07]  /*4720*/  IMAD.MOV.U32 R15, RZ, RZ, R111 ;  /* 0x000000ffff0f7224 */ /* 0x000fce00078e006f */
.L_x_5991:
[----:B------:R-:W-:Y:S05]  /*4730*/  BSYNC B2 ;  /* 0x0000000000027941 */ /* 0x000fea0003800000 */
.L_x_5990:
[----:B------:R-:W-:Y:S01]  /*4740*/  ISETP.GE.AND P4, PT, R107, R103, PT ;  /* 0x000000676b00720c */ /* 0x000fe20003f86270 */
[----:B--2---:R4:W-:-:S12]  /*4750*/  ST.E.128 desc[UR42][R92.64], R8 ;  /* 0x000000085c007985 */ /* 0x0049d8000c101d2a */
[----:B------:R-:W-:-:S05]  /*4760*/  @!P4 IMAD.WIDE R94, R107, 0x2, R94 ;  /* 0x000000026b5ec825 */ /* 0x000fca00078e025e */
[----:B---3--:R4:W-:Y:S02]  /*4770*/  @!P4 ST.E.128 desc[UR42][R94.64], R12 ;  /* 0x0000000c5e00c985 */ /* 0x0089e4000c101d2a */
.L_x_5989:
[----:B------:R-:W-:Y:S05]  /*4780*/  BSYNC B1 ;  /* 0x0000000000017941 */ /* 0x000fea0003800000 */
.L_x_5988:
[----:B------:R-:W-:-:S03]  /*4790*/  UMOV UR4, 0xffffffff ;  /* 0xffffffff00047882 */ /* 0x000fc60000000000 */
[----:B------:R-:W-:Y:S05]  /*47a0*/  BRA.DIV UR4, `(.L_x_5992) ;  /* 0x0000018a04a07947 */ /* 0x000fea000b800000 */
[----:B------:R0:W0:Y:S04]  /*47b0*/  SHFL.IDX PT, R33, R90, 0x1, 0x1c1f ;  /* 0x003c1f005a217f89 */ /* 0x00002800000e0000 */
[----:B------:R0:W0:Y:S02]  /*47c0*/  SHFL.IDX PT, R32, R89, 0x1, 0x1c1f ;  /* 0x003c1f0059207f89 */ /* 0x00002400000e0000 */
.L_x_6250:
[----:B----4-:R-:W-:-:S04]  /*47d0*/  IADD3 R8, R206, 0x40, RZ ;  /* 0x00000040ce087810 */ /* 0x010fc80007ffe0ff */
[----:B------:R-:W-:-:S13]  /*47e0*/  ISETP.GE.OR P4, PT, R8, R99, P1 ;  /* 0x000000630800720c */ /* 0x000fda0000f86670 */
[----:B------:R-:W-:Y:S05]  /*47f0*/  @P4 BRA `(.L_x_5977) ;  /* 0x0000000800f04947 */ /* 0x000fea0003800000 */
[----:B--2---:R-:W2:Y:S01]  /*4800*/  LDL R9, [R1+0x84] ;  /* 0x0000840001097983 */ /* 0x004ea20000100800 */
        /* <DEDUP_REMOVED lines=16> */
[----:B------:R-:W-:-:S05]  /*4910*/  LOP3.LUT R8, R8, R10, RZ, 0x3c, !PT ;  /* 0x0000000a08087212 */ /* 0x000fca00078e3cff */
[----:B--2---:R-:W-:Y:S02]  /*4920*/  IMAD.IADD R8, R9, 0x1, R8 ;  /* 0x0000000109087824 */ /* 0x004fe400078e0208 */
[C---:B------:R-:W-:Y:S02]  /*4930*/  IMAD R9, R19.reuse, 0x1800, R78 ;  /* 0x0000180013097824 */ /* 0x040fe400078e024e */
[----:B------:R-:W-:Y:S02]  /*4940*/  IMAD R11, R19, 0x1800, R8 ;  /* 0x00001800130b7824 */ /* 0x000fe400078e0208 */
[--C-:B------:R-:W-:Y:S02]  /*4950*/  IMAD R9, R9, 0x2, R22.reuse ;  /* 0x0000000209097824 */ /* 0x100fe400078e0216 */
[----:B------:R-:W-:-:S04]  /*4960*/  IMAD R12, R11, 0x2, R22 ;  /* 0x000000020b0c7824 */ /* 0x000fc800078e0216 */
[----:B------:R-:W0:Y:S04]  /*4970*/  LDS.128 R8, [R9+0x1c400] ;  /* 0x01c4000009087984 */ /* 0x000e280000000c00 */
[----:B---3--:R-:W2:Y:S01]  /*4980*/  LDS.128 R12, [R12+0x1c400] ;  /* 0x01c400000c0c7984 */ /* 0x008ea20000000c00 */
[----:B------:R-:W-:Y:S05]  /*4990*/  @P2 BRA `(.L_x_5994) ;  /* 0x0000000400582947 */ /* 0x000fea0003800000 */
[--C-:B------:R-:W-:Y:S01]  /*49a0*/  SHF.R.U64 R92, R44, 0x10, R45.reuse ;  /* 0x000000102c5c7819 */ /* 0x100fe2000000122d */
[----:B--2---:R-:W-:Y:S01]  /*49b0*/  IMAD.MOV.U32 R37, RZ, RZ, R12 ;  /* 0x000000ffff257224 */ /* 0x004fe200078e000c */
[----:B------:R-:W-:Y:S01]  /*49c0*/  SHF.R.U32.HI R44, RZ, 0x10, R45 ;  /* 0x00000010ff2c7819 */ /* 0x000fe2000001162d */
[----:B------:R-:W-:Y:S01]  /*49d0*/  IMAD.MOV.U32 R38, RZ, RZ, R14 ;  /* 0x000000ffff267224 */ /* 0x000fe200078e000e */
[----:B------:R-:W-:Y:S01]  /*49e0*/  SHF.R.U64 R94, R40, 0x10, R41 ;  /* 0x00000010285e7819 */ /* 0x000fe20000001229 */
[--C-:B------:R-:W-:Y:S01]  /*49f0*/  HADD2.F32 R14, -RZ, R13.reuse.H0_H0 ;  /* 0x2000000dff0e7230 */ /* 0x100fe20000004100 */
[----:B------:R-:W-:Y:S01]  /*4a00*/  SHF.R.U64 R93, R42, 0x10, R43 ;  /* 0x000000102a5d7819 */ /* 0x000fe2000000122b */
[----:B------:R-:W-:Y:S01]  /*4a10*/  HADD2.F32 R13, -RZ, R13.H1_H1 ;  /* 0x3000000dff0d7230 */ /* 0x000fe20000004100 */
[----:B0-----:R-:W-:Y:S01]  /*4a20*/  MOV R12, R10 ;  /* 0x0000000a000c7202 */ /* 0x001fe20000000f00 */
[--C-:B------:R-:W-:Y:S01]  /*4a30*/  HADD2.F32 R10, -RZ, R9.reuse.H0_H0 ;  /* 0x20000009ff0a7230 */ /* 0x100fe20000004100 */
[----:B------:R-:W-:Y:S01]  /*4a40*/  SHF.R.U32.HI R40, RZ, 0x10, R41 ;  /* 0x00000010ff287819 */ /* 0x000fe20000011629 */
[----:B------:R-:W-:Y:S01]  /*4a50*/  HADD2.F32 R42, -RZ, R44.H0_H0 ;  /* 0x2000002cff2a7230 */ /* 0x000fe20000004100 */
[----:B------:R-:W-:Y:S01]  /*4a60*/  SHF.R.U32.HI R89, RZ, 0x10, R43 ;  /* 0x00000010ff597819 */ /* 0x000fe2000001162b */
[----:B------:R-:W-:Y:S01]  /*4a70*/  HADD2.F32 R41, -RZ, R108.H0_H0 ;  /* 0x2000006cff297230 */ /* 0x000fe20000004100 */
[----:B------:R-:W-:Y:S01]  /*4a80*/  SHF.R.U64 R45, R46, 0x10, R47 ;  /* 0x000000102e2d7819 */ /* 0x000fe2000000122f */
[----:B------:R-:W-:-:S02]  /*4a90*/  HADD2.F32 R9, -RZ, R9.H1_H1 ;  /* 0x30000009ff097230 */ /* 0x000fc40000004100 */
[-C--:B------:R-:W-:Y:S01]  /*4aa0*/  FMUL.FTZ R44, R13, R42.reuse ;  /* 0x0000002a0d2c7220 */ /* 0x080fe20000410000 */
[----:B------:R-:W-:Y:S02]  /*4ab0*/  HADD2.F32 R39, -RZ, R108.H1_H1 ;  /* 0x3000006cff277230 */ /* 0x000fe40000004100 */
[-C--:B------:R-:W-:Y:S01]  /*4ac0*/  FMUL.FTZ R43, R14, R41.reuse ;  /* 0x000000290e2b7220 */ /* 0x080fe20000410000 */
[----:B------:R-:W-:Y:S02]  /*4ad0*/  HADD2.F32 R40, -RZ, R40.H0_H0 ;  /* 0x20000028ff287230 */ /* 0x000fe40000004100 */
[----:B------:R-:W-:Y:S01]  /*4ae0*/  FMUL.FTZ R42, R9, R42 ;  /* 0x0000002a092a7220 */ /* 0x000fe20000410000 */
[----:B------:R-:W-:Y:S01]  /*4af0*/  SHF.R.U32.HI R46, RZ, 0x10, R47 ;  /* 0x00000010ff2e7819 */ /* 0x000fe2000001162f */
[C---:B------:R-:W-:Y:S01]  /*4b00*/  FMUL.FTZ R41, R10.reuse, R41 ;  /* 0x000000290a297220 */ /* 0x040fe20000410000 */
[----:B------:R-:W-:Y:S01]  /*4b10*/  FFMA.FTZ R43, R10, R39, -R43 ;  /* 0x000000270a2b7223 */ /* 0x000fe2000001082b */
[-C--:B------:R-:W-:Y:S01]  /*4b20*/  FFMA.FTZ R42, R13, R40.reuse, R42 ;  /* 0x000000280d2a7223 */ /* 0x080fe2000001002a */
[----:B------:R-:W-:Y:S01]  /*4b30*/  FFMA.FTZ R44, R9, R40, -R44 ;  /* 0x00000028092c7223 */ /* 0x000fe2000001082c */
[----:B------:R-:W-:-:S02]  /*4b40*/  HADD2.F32 R13, -RZ, R106.H0_H0 ;  /* 0x2000006aff0d7230 */ /* 0x000fc40000004100 */
[----:B------:R-:W-:Y:S01]  /*4b50*/  FFMA.FTZ R41, R14, R39, R41 ;  /* 0x000000270e297223 */ /* 0x000fe20000010029 */
[--C-:B------:R-:W-:Y:S02]  /*4b60*/  HADD2.F32 R10, -RZ, R15.reuse.H0_H0 ;  /* 0x2000000fff0a7230 */ /* 0x100fe40000004100 */
[----:B------:R-:W-:Y:S02]  /*4b70*/  HADD2.F32 R106, -RZ, R106.H1_H1 ;  /* 0x3000006aff6a7230 */ /* 0x000fe40000004100 */
[----:B------:R-:W-:Y:S01]  /*4b80*/  HADD2.F32 R15, -RZ, R15.H1_H1 ;  /* 0x3000000fff0f7230 */ /* 0x000fe20000004100 */
[----:B------:R-:W-:Y:S01]  /*4b90*/  F2FP.F16.F32.PACK_AB R41, R42, R41 ;  /* 0x000000292a29723e */ /* 0x000fe200000000ff */
[--C-:B------:R-:W-:Y:S02]  /*4ba0*/  HADD2.F32 R9, -RZ, R11.reuse.H0_H0 ;  /* 0x2000000bff097230 */ /* 0x100fe40000004100 */
[----:B------:R-:W-:Y:S02]  /*4bb0*/  HADD2.F32 R40, -RZ, R46.H0_H0 ;  /* 0x2000002eff287230 */ /* 0x000fe40000004100 */
[----:B------:R-:W-:Y:S01]  /*4bc0*/  FMUL.FTZ R46, R10, R106 ;  /* 0x0000006a0a2e7220 */ /* 0x000fe20000410000 */
[----:B------:R-:W-:-:S02]  /*4bd0*/  HADD2.F32 R11, -RZ, R11.H1_H1 ;  /* 0x3000000bff0b7230 */ /* 0x000fc40000004100 */
[----:B------:R-:W-:Y:S01]  /*4be0*/  FMUL.FTZ R39, R9, R106 ;  /* 0x0000006a09277220 */ /* 0x000fe20000410000 */
[----:B------:R-:W-:Y:S02]  /*4bf0*/  HADD2.F32 R14, -RZ, R89.H0_H0 ;  /* 0x20000059ff0e7230 */ /* 0x000fe40000004100 */
[-C--:B------:R-:W-:Y:S01]  /*4c00*/  FMUL.FTZ R90, R15, R40.reuse ;  /* 0x000000280f5a7220 */ /* 0x080fe20000410000 */
[-C--:B------:R-:W-:Y:S01]  /*4c10*/  FFMA.FTZ R46, R9, R13.reuse, -R46 ;  /* 0x0000000d092e7223 */ /* 0x080fe2000001082e */
[C---:B------:R-:W-:Y:S01]  /*4c20*/  FMUL.FTZ R40, R11.reuse, R40 ;  /* 0x000000280b287220 */ /* 0x040fe20000410000 */
[----:B------:R-:W-:Y:S01]  /*4c30*/  FFMA.FTZ R47, R10, R13, R39 ;  /* 0x0000000d0a2f7223 */ /* 0x000fe20000010027 */
[-C--:B------:R-:W-:Y:S01]  /*4c40*/  FFMA.FTZ R89, R11, R14.reuse, -R90 ;  /* 0x0000000e0b597223 */ /* 0x080fe2000001085a */
[----:B------:R-:W-:Y:S02]  /*4c50*/  HADD2.F32 R11, -RZ, R104.H0_H0 ;  /* 0x20000068ff0b7230 */ /* 0x000fe40000004100 */
[----:B------:R-:W-:Y:S01]  /*4c60*/  FFMA.FTZ R90, R15, R14, R40 ;  /* 0x0000000e0f5a7223 */ /* 0x000fe20000010028 */
[----:B------:R-:W-:-:S02]  /*4c70*/  HADD2.F32 R10, -RZ, R37.H0_H0 ;  /* 0x20000025ff0a7230 */ /* 0x000fc40000004100 */
[----:B------:R-:W-:Y:S02]  /*4c80*/  HADD2.F32 R104, -RZ, R104.H1_H1 ;  /* 0x30000068ff687230 */ /* 0x000fe40000004100 */
[----:B------:R-:W-:Y:S01]  /*4c90*/  HADD2.F32 R14, -RZ, R92.H0_H0 ;  /* 0x2000005cff0e7230 */ /* 0x000fe20000004100 */
[----:B------:R-:W-:Y:S01]  /*4ca0*/  F2FP.F16.F32.PACK_AB R47, R90, R47 ;  /* 0x0000002f5a2f723e */ /* 0x000fe200000000ff */
[--C-:B------:R-:W-:Y:S02]  /*4cb0*/  HADD2.F32 R9, -RZ, R8.reuse.H0_H0 ;  /* 0x20000008ff097230 */ /* 0x100fe40000004100 */
[-C--:B------:R-:W-:Y:S01]  /*4cc0*/  FMUL.FTZ R40, R10, R104.reuse ;  /* 0x000000680a287220 */ /* 0x080fe20000410000 */
[----:B------:R-:W-:Y:S02]  /*4cd0*/  HADD2.F32 R37, -RZ, R37.H1_H1 ;  /* 0x30000025ff257230 */ /* 0x000fe40000004100 */
[----:B------:R-:W-:Y:S02]  /*4ce0*/  HADD2.F32 R8, -RZ, R8.H1_H1 ;  /* 0x30000008ff087230 */ /* 0x000fe40000004100 */
[----:B------:R-:W-:Y:S01]  /*4cf0*/  FMUL.FTZ R15, R9, R104 ;  /* 0x00000068090f7220 */ /* 0x000fe20000410000 */
[----:B------:R-:W-:-:S02]  /*4d00*/  HADD2.F32 R13, -RZ, R94.H0_H0 ;  /* 0x2000005eff0d7230 */ /* 0x000fc40000004100 */
[-C--:B------:R-:W-:Y:S01]  /*4d10*/  FMUL.FTZ R39, R37, R14.reuse ;  /* 0x0000000e25277220 */ /* 0x080fe20000410000 */
[-C--:B------:R-:W-:Y:S01]  /*4d20*/  FFMA.FTZ R40, R9, R11.reuse, -R40 ;  /* 0x0000000b09287223 */ /* 0x080fe20000010828 */
[----:B------:R-:W-:Y:S01]  /*4d30*/  FMUL.FTZ R14, R8, R14 ;  /* 0x0000000e080e7220 */ /* 0x000fe20000410000 */
[----:B------:R-:W-:Y:S01]  /*4d40*/  FFMA.FTZ R15, R10, R11, R15 ;  /* 0x0000000b0a0f7223 */ /* 0x000fe2000001000f */
[-C--:B------:R-:W-:Y:S01]  /*4d50*/  FFMA.FTZ R39, R8, R13.reuse, -R39 ;  /* 0x0000000d08277223 */ /* 0x080fe20000010827 */
[----:B------:R-:W-:Y:S02]  /*4d60*/  HADD2.F32 R10, -RZ, R100.H0_H0 ;  /* 0x20000064ff0a7230 */ /* 0x000fe40000004100 */
[----:B------:R-:W-:Y:S01]  /*4d70*/  FFMA.FTZ R14, R37, R13, R14 ;  /* 0x0000000d250e7223 */ /* 0x000fe2000001000e */
[----:B------:R-:W-:Y:S02]  /*4d80*/  HADD2.F32 R9, -RZ, R38.H0_H0 ;  /* 0x20000026ff097230 */ /* 0x000fe40000004100 */
[----:B------:R-:W-:-:S02]  /*4d90*/  HADD2.F32 R100, -RZ, R100.H1_H1 ;  /* 0x30000064ff647230 */ /* 0x000fc40000004100 */
        /* <DEDUP_REMOVED lines=8> */
[-C--:B------:R-:W-:Y:S01]  /*4e20*/  FFMA.FTZ R37, R8, R10.reuse, -R37 ;  /* 0x0000000a08257223 */ /* 0x080fe20000010825 */
[C---:B------:R-:W-:Y:S01]  /*4e30*/  FMUL.FTZ R13, R12.reuse, R13 ;  /* 0x0000000d0c0d7220 */ /* 0x040fe20000410000 */
[----:B------:R-:W-:Y:S01]  /*4e40*/  FFMA.FTZ R100, R9, R10, R100 ;  /* 0x0000000a09647223 */ /* 0x000fe20000010064 */
[-C--:B------:R-:W-:Y:S01]  /*4e50*/  FFMA.FTZ R12, R12, R11.reuse, -R45 ;  /* 0x0000000b0c0c7223 */ /* 0x080fe2000001082d */
[----:B------:R-:W-:Y:S01]  /*4e60*/  F2FP.F16.F32.PACK_AB R8, R39, R40 ;  /* 0x000000282708723e */ /* 0x000fe200000000ff */
[----:B------:R-:W-:Y:S01]  /*4e70*/  FFMA.FTZ R13, R38, R11, R13 ;  /* 0x0000000b260d7223 */ /* 0x000fe2000001000d */
[----:B------:R-:W-:Y:S01]  /*4e80*/  F2FP.F16.F32.PACK_AB R40, R14, R15 ;  /* 0x0000000f0e28723e */ /* 0x000fe200000000ff */
[----:B------:R-:W-:Y:S01]  /*4e90*/  IMAD.MOV.U32 R15, RZ, RZ, R47 ;  /* 0x000000ffff0f7224 */ /* 0x000fe200078e002f */
[----:B------:R-:W-:Y:S02]  /*4ea0*/  F2FP.F16.F32.PACK_AB R10, R12, R37 ;  /* 0x000000250c0a723e */ /* 0x000fe400000000ff */
[----:B------:R-:W-:Y:S01]  /*4eb0*/  F2FP.F16.F32.PACK_AB R14, R13, R100 ;  /* 0x000000640d0e723e */ /* 0x000fe200000000ff */
[----:B------:R-:W-:Y:S01]  /*4ec0*/  IMAD.MOV.U32 R12, RZ, RZ, R40 ;  /* 0x000000ffff0c7224 */ /* 0x000fe200078e0028 */
[----:B------:R-:W-:Y:S01]  /*4ed0*/  F2FP.F16.F32.PACK_AB R9, R44, R43 ;  /* 0x0000002b2c09723e */ /* 0x000fe200000000ff */
[----:B------:R-:W-:Y:S01]  /*4ee0*/  IMAD.MOV.U32 R13, RZ, RZ, R41 ;  /* 0x000000ffff0d7224 */ /* 0x000fe200078e0029 */
[----:B------:R-:W-:-:S07]  /*4ef0*/  F2FP.F16.F32.PACK_AB R11, R89, R46 ;  /* 0x0000002e590b723e */ /* 0x000fce00000000ff */
.L_x_5994:
[----:B------:R-:W-:Y:S05]  /*4f00*/  BSYNC B1 ;  /* 0x0000000000017941 */ /* 0x000fea0003800000 */
.L_x_5993:
[----:B0-----:R0:W-:Y:S01]  /*4f10*/  ST.E.128 desc[UR42][R34.64], R8 ;  /* 0x0000000822007985 */ /* 0x0011e2000c101d2a */
[----:B------:R-:W-:-:S13]  /*4f20*/  ISETP.GE.AND P2, PT, R36, R103, PT ;  /* 0x000000672400720c */ /* 0x000fda0003f46270 */
[----:B------:R-:W-:Y:S05]  /*4f30*/  @P2 BRA `(.L_x_5977) ;  /* 0x0000000400202947 */ /* 0x000fea0003800000 */
[----:B------:R-:W-:-:S05]  /*4f40*/  IMAD.WIDE R36, R36, 0x2, R32 ;  /* 0x0000000224247825 */ /* 0x000fca00078e0220 */
[----:B--2---:R2:W-:Y:S01]  /*4f50*/  ST.E.128 desc[UR42][R36.64], R12 ;  /* 0x0000000c24007985 */ /* 0x0045e2000c101d2a */
[----:B------:R-:W-:Y:S05]  /*4f60*/  BRA `(.L_x_5977) ;  /* 0x0000000400147947 */ /* 0x000fea0003800000 */
.L_x_5958:
[----:B------:R-:W-:-:S06]  /*4f70*/  UISETP.NE.AND UP0, UPT, UR44, 0x3, UPT ;  /* 0x000000032c00788c */ /* 0x000fcc000bf05270 */
[----:B------:R-:W-:-:S13]  /*4f80*/  PLOP3.LUT P3, PT, PT, PT, UP0, 0x80, 0x0 ;  /* 0x000000000000781c */ /* 0x000fda0003f6f008 */
[----:B------:R-:W-:Y:S05]  /*4f90*/  @!P3 BRA `(.L_x_5995) ;  /* 0x000000000004b947 */ /* 0x000fea0003800000 */
[----:B------:R-:W-:Y:S01]  /*4fa0*/  BPT.TRAP 0x1 ;  /* 0x000000040000795c */ /* 0x000fe20000300000 */
.L_x_5995:
[----:B------:R-:W-:Y:S01]  /*4fb0*/  IMAD R86, R19, 0x8, R22 ;  /* 0x0000000813567824 */ /* 0x000fe200078e0216 */
[----:B------:R-:W-:Y:S01]  /*4fc0*/  SHF.L.U32 R101, R211, 0x1f, RZ ;  /* 0x0000001fd3657819 */ /* 0x000fe200000006ff */
[----:B------:R-:W-:Y:S01]  /*4fd0*/  BSSY B1, `(.L_x_5996) ;  /* 0x0000004000017945 */ /* 0x000fe20003800000 */
[----:B------:R-:W-:Y:S02]  /*4fe0*/  SHF.R.S32.HI R97, RZ, 0x1f, R91 ;  /* 0x0000001fff617819 */ /* 0x000fe4000001145b */
[----:B------:R-:W0:Y:S02]  /*4ff0*/  SYNCS.PHASECHK.TRANS64.TRYWAIT P2, [R86+URZ+0x32490], R101 ;  /* 0x03249065560075a7 */ /* 0x000e24000804017f */
[----:B0-----:R-:W-:Y:S05]  /*5000*/  @!P2 BRA `(.L_x_5997) ;  /* 0x0000018000d4a947 */ /* 0x001fea0003800000 */
.L_x_6251:
[----:B------:R-:W-:Y:S05]  /*5010*/  BSYNC B1 ;  /* 0x0000000000017941 */ /* 0x000fea0003800000 */
.L_x_5996:
        /* <DEDUP_REMOVED lines=19> */
[C---:B------:R-:W-:Y:S01]  /*5150*/  LEA R32, P2, R8.reuse, UR4, 0x1 ;  /* 0x0000000408207c11 */ /* 0x040fe2000f8408ff */
[----:B------:R-:W-:Y:S01]  /*5160*/  IMAD.IADD R34, R99, 0x1, -R206 ;  /* 0x0000000163227824 */ /* 0x000fe200078e0ace */
[----:B------:R-:W-:Y:S02]  /*5170*/  UMOV UR4, 0xffffffff ;  /* 0xffffffff00047882 */ /* 0x000fe40000000000 */
[----:B------:R-:W-:Y:S02]  /*5180*/  LEA.HI.X R33, R8, UR5, R11, 0x1, P2 ;  /* 0x0000000508217c11 */ /* 0x000fe400090f0c0b */
[----:B------:R-:W-:Y:S01]  /*5190*/  ISETP.GE.AND P2, PT, R34, 0x1, PT ;  /* 0x000000012200780c */ /* 0x000fe20003f46270 */
[----:B------:R-:W-:-:S12]  /*51a0*/  BRA.DIV UR4, `(.L_x_5998) ;  /* 0x0000018204807947 */ /* 0x000fd8000b800000 */
[----:B------:R1:W2:Y:S04]  /*51b0*/  SHFL.IDX PT, R9, R33, RZ, 0x1c1f ;  /* 0x001c1fff21097589 */ /* 0x0002a800000e0000 */
[----:B------:R1:W3:Y:S02]  /*51c0*/  SHFL.IDX PT, R14, R32, RZ, 0x1c1f ;  /* 0x001c1fff200e7589 */ /* 0x0002e400000e0000 */
.L_x_6255:
        /* <DEDUP_REMOVED lines=13> */
.L_x_6000:
[----:B------:R-:W-:Y:S05]  /*52a0*/  BSYNC B1 ;  /* 0x0000000000017941 */ /* 0x000fea0003800000 */
.L_x_5999:
[----:B------:R-:W-:-:S03]  /*52b0*/  UMOV UR4, 0xffffffff ;  /* 0xffffffff00047882 */ /* 0x000fc60000000000 */
[----:B------:R-:W-:Y:S05]  /*52c0*/  BRA.DIV UR4, `(.L_x_6001) ;  /* 0x0000018204807947 */ /* 0x000fea000b800000 */
[----:B--2-4-:R2:W4:Y:S04]  /*52d0*/  SHFL.IDX PT, R9, R33, 0x1, 0x1c1f ;  /* 0x003c1f0021097f89 */ /* 0x01452800000e0000 */
[----:B---3--:R2:W3:Y:S02]  /*52e0*/  SHFL.IDX PT, R14, R32, 0x1, 0x1c1f ;  /* 0x003c1f00200e7f89 */ /* 0x0084e400000e0000 */
.L_x_6259:
        /* <DEDUP_REMOVED lines=13> */
.L_x_5977:
[----:B------:R-:W-:Y:S05]  /*53c0*/  BSYNC B0 ;  /* 0x0000000000007941 */ /* 0x000fea0003800000 */
.L_x_5957:
        /* <DEDUP_REMOVED lines=12> */
[----:B------:R-:W-:-:S04]  /*5490*/  @!P2 IADD3 R8, R86, 0x324a0, RZ ;  /* 0x000324a05608a810 */ /* 0x000fc80007ffe0ff */
[----:B------:R-:W-:-:S04]  /*54a0*/  @!P2 PRMT R8, RZ, 0x654, R8 ;  /* 0x00000654ff08a816 */ /* 0x000fc80000000008 */
[----:B------:R0:W-:Y:S01]  /*54b0*/  @!P2 SYNCS.ARRIVE.TRANS64.RED.A1T0 RZ, [R8+URZ], RZ ;  /* 0x000000ff08ffa9a7 */ /* 0x0001e2000810043f */
[----:B------:R-:W-:Y:S05]  /*54c0*/  @!P3 BRA `(.L_x_6003) ;  /* 0x000000000004b947 */ /* 0x000fea0003800000 */
[----:B------:R-:W-:Y:S01]  /*54d0*/  BPT.TRAP 0x1 ;  /* 0x000000040000795c */ /* 0x000fe20000300000 */
.L_x_6003:
[----:B------:R-:W-:Y:S05]  /*54e0*/  BSYNC B0 ;  /* 0x0000000000007941 */ /* 0x000fea0003800000 */
.L_x_6002:
[----:B------:R-:W3:Y:S01]  /*54f0*/  SYNCS.PHASECHK.TRANS64.TRYWAIT P3, [R86+URZ+0x324b0], R101 ;  /* 0x0324b065560075a7 */ /* 0x000ee2000806017f */
[----:B------:R-:W-:Y:S04]  /*5500*/  BSSY B0, `(.L_x_6004) ;  /* 0x0000002000007945 */ /* 0x000fe80003800000 */
[----:B---3--:R-:W-:Y:S05]  /*5510*/  @!P3 BRA `(.L_x_6005) ;  /* 0x000001800034b947 */ /* 0x008fea0003800000 */
.L_x_6260:
[----:B------:R-:W-:Y:S05]  /*5520*/  BSYNC B0 ;  /* 0x0000000000007941 */ /* 0x000fea0003800000 */
.L_x_6004:
[----:B-12---:R1:W5:Y:S01]  /*5530*/  LDL R90, [R1+0x7c] ;  /* 0x00007c00015a7983 */ /* 0x0063620000100800 */
[----:B------:R-:W-:-:S03]  /*5540*/  ULDC.64 UR4, c[0x0][0x328] ;  /* 0x0000ca0000047ab9 */ /* 0x000fc60000000a00 */
[----:B------:R1:W5:Y:S04]  /*5550*/  LDL R89, [R1+0x78] ;  /* 0x0000780001597983 */ /* 0x0003680000100800 */
[----:B------:R1:W5:Y:S04]  /*5560*/  LDL R47, [R1+0x74] ;  /* 0x00007400012f7983 */ /* 0x0003680000100800 */
[----:B------:R1:W5:Y:S01]  /*5570*/  LDL R46, [R1+0x70] ;  /* 0x00007000012e7983 */ /* 0x0003620000100800 */
[----:B------:R-:W-:Y:S01]  /*5580*/  IMAD R10, R97, UR4, RZ ;  /* 0x00000004610a7c24 */ /* 0x000fe2000f8e02ff */
[----:B------:R-:W-:Y:S01]  /*5590*/  BSSY B0, `(.L_x_6006) ;  /* 0x0000045000007945 */ /* 0x000fe20003800000 */
[----:B0-----:R-:W-:Y:S01]  /*55a0*/  IMAD.WIDE.U32 R8, R91, UR4, RZ ;  /* 0x000000045b087c25 */ /* 0x001fe2000f8e00ff */
[----:B------:R-:W-:-:S02]  /*55b0*/  SHF.R.S32.HI R44, RZ, 0x1f, R209 ;  /* 0x0000001fff2c7819 */ /* 0x000fc400000114d1 */
[----:B------:R-:W-:Y:S01]  /*55c0*/  SHF.R.S32.HI R45, RZ, 0x1f, R210 ;  /* 0x0000001fff2d7819 */ /* 0x000fe200000114d2 */
[----:B------:R-:W-:Y:S01]  /*55d0*/  IMAD R91, R91, UR5, R10 ;  /* 0x000000055b5b7c24 */ /* 0x000fe2000f8e020a */
[----:B------:R-:W-:Y:S01]  /*55e0*/  ULDC.64 UR4, c[0x0][0x338] ;  /* 0x0000ce0000047ab9 */ /* 0x000fe20000000a00 */
[----:B------:R-:W-:Y:S02]  /*55f0*/  IMAD.IADD R99, R99, 0x1, -R206 ;  /* 0x0000000163637824 */ /* 0x000fe400078e0ace */
        /* <DEDUP_REMOVED lines=16> */
[----:B------:R1:W0:Y:S01]  /*5700*/  SHFL.IDX PT, R43, R38, RZ, 0x1c1f ;  /* 0x001c1fff262b7589 */ /* 0x00022200000e0000 */
[--C-:B------:R-:W-:Y:S02]  /*5710*/  IMAD R40, R10, 0x2, R27.reuse ;  /* 0x000000020a287824 */ /* 0x100fe400078e021b */
[----:B------:R-:W-:Y:S01]  /*5720*/  IMAD R42, R8, 0x2, R27 ;  /* 0x00000002082a7824 */ /* 0x000fe200078e021b */
[----:B------:R1:W2:Y:S08]  /*5730*/  SHFL.IDX PT, R41, R39, RZ, 0x1c1f ;  /* 0x001c1fff27297589 */ /* 0x0002b000000e0000 */
[----:B-1----:R-:W-:Y:S05]  /*5740*/  @!P3 BRA `(.L_x_6007) ;  /* 0x0000000000a4b947 */ /* 0x002fea0003800000 */
[----:B------:R-:W-:Y:S02]  /*5750*/  ISETP.NE.AND P5, PT, R79, RZ, PT ;  /* 0x000000ff4f00720c */ /* 0x000fe40003fa5270 */
[----:B------:R-:W-:-:S11]  /*5760*/  ISETP.NE.AND P4, PT, R80, RZ, PT ;  /* 0x000000ff5000720c */ /* 0x000fd60003f85270 */
[----:B------:R-:W1:Y:S01]  /*5770*/  @P5 LDS.128 R8, [R40] ;  /* 0x0000000028085984 */ /* 0x000e620000000c00 */
[----:B0-----:R-:W-:-:S04]  /*5780*/  @P5 LEA R12, P3, R16, R43, 0x1 ;  /* 0x0000002b100c5211 */ /* 0x001fc800078608ff */
[----:B--2---:R-:W-:Y:S02]  /*5790*/  @P5 LEA.HI.X R13, R16, R41, R17, 0x1, P3 ;  /* 0x00000029100d5211 */ /* 0x004fe400018f0c11 */
[----:B------:R-:W-:-:S04]  /*57a0*/  @P4 LEA R36, P3, R2, R43, 0x1 ;  /* 0x0000002b02244211 */ /* 0x000fc800078608ff */
[----:B------:R-:W-:Y:S02]  /*57b0*/  @P4 LEA.HI.X R37, R2, R41, R208, 0x1, P3 ;  /* 0x0000002902254211 */ /* 0x000fe400018f0cd0 */
[----:B------:R-:W-:-:S13]  /*57c0*/  ISETP.NE.AND P3, PT, R81, RZ, PT ;  /* 0x000000ff5100720c */ /* 0x000fda0003f65270 */
[----:B------:R-:W-:-:S04]  /*57d0*/  @P3 LEA R14, P6, R210, R43, 0x1 ;  /* 0x0000002bd20e3211 */ /* 0x000fc800078c08ff */
[----:B------:R-:W-:Y:S01]  /*57e0*/  @P3 LEA.HI.X R15, R210, R41, R45, 0x1, P6 ;  /* 0x00000029d20f3211 */ /* 0x000fe200030f0c2d */
[----:B-1----:R-:W-:Y:S01]  /*57f0*/  @P5 ST.E.128 desc[UR42][R12.64], R8 ;  /* 0x000000080c005985 */ /* 0x002fe2000c101d2a */
        /* <DEDUP_REMOVED lines=8> */
[----:B-----5:R-:W-:Y:S01]  /*5880*/  @P4 LEA.HI.X R35, R216, R41, R90, 0x1, P6 ;  /* 0x00000029d8234211 */ /* 0x020fe200030f0c5a */
[----:B0-----:R0:W-:Y:S01]  /*5890*/  @P3 ST.E.128 desc[UR42][R14.64], R8 ;  /* 0x000000080e003985 */ /* 0x0011e2000c101d2a */
[----:B------:R-:W-:-:S03]  /*58a0*/  ISETP.NE.AND P3, PT, R84, RZ, PT ;  /* 0x000000ff5400720c */ /* 0x000fc60003f65270 */
[----:B------:R-:W1:Y:S10]  /*58b0*/  @P5 LDS.128 R8, [R42+0x3000] ;  /* 0x003000002a085984 */ /* 0x000e740000000c00 */
[----:B------:R-:W-:-:S04]  /*58c0*/  @P3 LEA R12, P6, R213, R43, 0x1 ;  /* 0x0000002bd50c3211 */ /* 0x000fc800078c08ff */
[----:B------:R-:W-:Y:S02]  /*58d0*/  @P3 LEA.HI.X R13, R213, R41, R89, 0x1, P6 ;  /* 0x00000029d50d3211 */ /* 0x000fe400030f0c59 */
[----:B0-----:R-:W-:Y:S01]  /*58e0*/  PRMT R14, R3, 0x8880, RZ ;  /* 0x00008880030e7816 */ /* 0x001fe200000000ff */
[----:B-1----:R-:W-:Y:S01]  /*58f0*/  @P5 ST.E.128 desc[UR42][R32.64], R8 ;  /* 0x0000000820005985 */ /* 0x002fe2000c101d2a */
        /* <DEDUP_REMOVED lines=14> */
.L_x_6007:
[----:B------:R-:W-:Y:S05]  /*59e0*/  BSYNC B0 ;  /* 0x0000000000007941 */ /* 0x000fea0003800000 */
.L_x_6006:
[----:B------:R-:W-:Y:S01]  /*59f0*/  ISETP.GE.AND P3, PT, R99, 0x41, PT ;  /* 0x000000416300780c */ /* 0x000fe20003f66270 */
[----:B------:R-:W4:Y:S01]  /*5a00*/  SHFL.IDX PT, R39, R39, 0x1, 0x1c1f ;  /* 0x003c1f0027277f89 */ /* 0x000f2200000e0000 */
[----:B------:R-:W-:Y:S03]  /*5a10*/  BSSY B0, `(.L_x_6008) ;  /* 0x000002c000007945 */ /* 0x000fe60003800000 */
[----:B--2---:R2:W0:Y:S08]  /*5a20*/  SHFL.IDX PT, R41, R38, 0x1, 0x1c1f ;  /* 0x003c1f0026297f89 */ /* 0x00443000000e0000 */
[----:B--2---:R-:W-:Y:S05]  /*5a30*/  @!P3 BRA `(.L_x_6009) ;  /* 0x0000000000a4b947 */ /* 0x004fea0003800000 */
[----:B------:R-:W-:-:S13]  /*5a40*/  ISETP.NE.AND P4, PT, R81, RZ, PT ;  /* 0x000000ff5100720c */ /* 0x000fda0003f85270 */
[----:B0-----:R-:W-:-:S04]  /*5a50*/  @P4 LEA R32, P3, R210, R41, 0x1 ;  /* 0x00000029d2204211 */ /* 0x001fc800078608ff */
[----:B----4-:R-:W-:Y:S02]  /*5a60*/  @P4 LEA.HI.X R33, R210, R39, R45, 0x1, P3 ;  /* 0x00000027d2214211 */ /* 0x010fe400018f0c2d */
[----:B------:R-:W-:-:S13]  /*5a70*/  ISETP.NE.AND P3, PT, R82, RZ, PT ;  /* 0x000000ff5200720c */ /* 0x000fda0003f65270 */
[----:B------:R-:W-:-:S04]  /*5a80*/  @P3 LEA R34, P5, R209, R41, 0x1 ;  /* 0x00000029d1223211 */ /* 0x000fc800078a08ff */
[----:B------:R-:W-:Y:S02]  /*5a90*/  @P3 LEA.HI.X R35, R209, R39, R44, 0x1, P5 ;  /* 0x00000027d1233211 */ /* 0x000fe400028f0c2c */
[----:B------:R-:W-:-:S13]  /*5aa0*/  ISETP.NE.AND P5, PT, R79, RZ, PT ;  /* 0x000000ff4f00720c */ /* 0x000fda0003fa5270 */
[----:B-1----:R-:W0:Y:S01]  /*5ab0*/  @P5 LDS.128 R8, [R40+0x2000] ;  /* 0x0020000028085984 */ /* 0x002e220000000c00 */
[----:B------:R-:W-:-:S04]  /*5ac0*/  @P5 LEA R12, P6, R16, R41, 0x1 ;  /* 0x00000029100c5211 */ /* 0x000fc800078c08ff */
[----:B------:R-:W-:-:S05]  /*5ad0*/  @P5 LEA.HI.X R13, R16, R39, R17, 0x1, P6 ;  /* 0x00000027100d5211 */ /* 0x000fca00030f0c11 */
[----:B0-----:R-:W-:Y:S01]  /*5ae0*/  @P5 ST.E.128 desc[UR42][R12.64], R8 ;  /* 0x000000080c005985 */ /* 0x001fe2000c101d2a */
[----:B------:R-:W-:-:S13]  /*5af0*/  ISETP.NE.AND P5, PT, R80, RZ, PT ;  /* 0x000000ff5000720c */ /* 0x000fda0003fa5270 */
[----:B------:R-:W0:Y:S01]  /*5b00*/  @P5 LDS.128 R8, [R42+0x2000] ;  /* 0x002000002a085984 */ /* 0x000e220000000c00 */
[----:B------:R-:W-:-:S04]  /*5b10*/  @P5 LEA R14, P6, R2, R41, 0x1 ;  /* 0x00000029020e5211 */ /* 0x000fc800078c08ff */
[----:B------:R-:W-:-:S05]  /*5b20*/  @P5 LEA.HI.X R15, R2, R39, R208, 0x1, P6 ;  /* 0x00000027020f5211 */ /* 0x000fca00030f0cd0 */
        /* <DEDUP_REMOVED lines=26> */
.L_x_6009:
[----:B------:R-:W-:Y:S05]  /*5cd0*/  BSYNC B0 ;  /* 0x0000000000007941 */ /* 0x000fea0003800000 */
.L_x_6008:
[----:B------:R-:W-:Y:S01]  /*5ce0*/  @!PT LDS RZ, [RZ] ;  /* 0x00000000fffff984 */ /* 0x000fe20000000800 */
[----:B------:R-:W-:Y:S01]  /*5cf0*/  @!PT LDS RZ, [RZ] ;  /* 0x00000000fffff984 */ /* 0x000fe20000000800 */
[----:B------:R-:W-:Y:S01]  /*5d00*/  @!PT LDS RZ, [RZ] ;  /* 0x00000000fffff984 */ /* 0x000fe20000000800 */
[----:B------:R-:W-:Y:S01]  /*5d10*/  @!PT LDS RZ, [RZ] ;  /* 0x00000000fffff984 */ /* 0x000fe20000000800 */
[----:B------:R1:W-:Y:S06]  /*5d20*/  MEMBAR.ALL.CTA ;  /* 0x0000000000007992 */ /* 0x0003ec0000008000 */
[----:B-1----:R-:W1:Y:S01]  /*5d30*/  FENCE.VIEW.ASYNC.S ;  /* 0x00000000000073c6 */ /* 0x002e620000000000 */
[----:B---3--:R-:W-:Y:S01]  /*5d40*/  @!P2 VIADD R86, R86, 0x324c0 ;  /* 0x000324c05656a836 */ /* 0x008fe20000000000 */
[----:B-1----:R1:W-:Y:S01]  /*5d50*/  BAR.SYNC.DEFER_BLOCKING R61, 0x80 ;  /* 0x0002003d0000751d */ /* 0x0023e20000010000 */
[----:B------:R-:W-:Y:S01]  /*5d60*/  ISETP.NE.AND P3, PT, R88, RZ, PT ;  /* 0x000000ff5800720c */ /* 0x000fe20003f65270 */
[----:B------:R-:W-:-:S02]  /*5d70*/  VIADD R19, R19, 0x1 ;  /* 0x0000000113137836 */ /* 0x000fc40000000000 */
[----:B------:R-:W-:-:S04]  /*5d80*/  @!P2 PRMT R86, RZ, 0x654, R86 ;  /* 0x00000654ff56a816 */ /* 0x000fc80000000056 */
[----:B------:R1:W-:Y:S01]  /*5d90*/  @!P2 SYNCS.ARRIVE.TRANS64.RED.A1T0 RZ, [R86+URZ], RZ ;  /* 0x000000ff56ffa9a7 */ /* 0x0003e2000810043f */
[----:B------:R-:W-:-:S04]  /*5da0*/  ISETP.NE.AND P2, PT, R19, 0x2, PT ;  /* 0x000000021300780c */ /* 0x000fc80003f45270 */
[----:B--2---:R-:W-:Y:S02]  /*5db0*/  SEL R8, RZ, 0x1, P2 ;  /* 0x00000001ff087807 */ /* 0x004fe40001000000 */
[----:B------:R-:W-:Y:S02]  /*5dc0*/  SEL R19, R19, RZ, P2 ;  /* 0x000000ff13137207 */ /* 0x000fe40001000000 */
[----:B------:R-:W-:Y:S01]  /*5dd0*/  LOP3.LUT R211, R211, R8, RZ, 0x3c, !PT ;  /* 0x00000008d3d37212 */ /* 0x000fe200078e3cff */
[----:B------:R-:W-:Y:S06]  /*5de0*/  @P3 BRA `(.L_x_6010) ;  /* 0xffffffc4003c3947 */ /* 0x000fec000383ffff */
[----:B------:R-:W2:Y:S01]  /*5df0*/  S2R R9, SR_TID.X ;  /* 0x0000000000097919 */ /* 0x000ea20000002100 */
[----:B------:R-:W-:Y:S02]  /*5e00*/  PLOP3.LUT P0, PT, PT, PT, PT, 0x8, 0x0 ;  /* 0x000000000000781c */ /* 0x000fe40003f0e170 */
[----:B--2---:R-:W-:-:S04]  /*5e10*/  SHF.R.U32.HI R9, RZ, 0x7, R9 ;  /* 0x00000007ff097819 */ /* 0x004fc80000011609 */
[----:B------:R-:W-:-:S13]  /*5e20*/  ISETP.NE.AND P3, PT, R9, 0x1, PT ;  /* 0x000000010900780c */ /* 0x000fda0003f65270 */
[----:B------:R-:W-:Y:S06]  /*5e30*/  @!P3 BAR.ARV 0x9, 0x100 ;  /* 0x024400000000bb1d */ /* 0x000fec0000002000 */
.L_x_5952:
[----:B------:R-:W2:Y:S01]  /*5e40*/  LDL R5, [R1+0x6c] ;  /* 0x00006c0001057983 */ /* 0x000ea20000100800 */
[----:B------:R-:W3:Y:S01]  /*5e50*/  LDC R0, c[0x0][0x448] ;  /* 0x00011200ff007b82 */ /* 0x000ee20000000800 */
[----:B------:R-:W-:Y:S01]  /*5e60*/  CS2R R6, SRZ ;  /* 0x0000000000067805 */ /* 0x000fe2000001ff00 */
[----:B------:R-:W-:Y:S01]  /*5e70*/  IMAD.MOV.U32 R150, RZ, RZ, RZ ;  /* 0x000000ffff967224 */ /* 0x000fe200078e00ff */
        /* <DEDUP_REMOVED lines=14> */
[----:B------:R-:W-:Y:S01]  /*5f60*/  CS2R R156, SRZ ;  /* 0x00000000009c7805 */ /* 0x000fe2000001ff00 */
[----:B------:R-:W-:Y:S01]  /*5f70*/  IMAD.MOV.U32 R180, RZ, RZ, RZ ;  /* 0x000000ffffb47224 */ /* 0x000fe200078e00ff */
[----:B-----5:R-:W-:Y:S02]  /*5f80*/  CS2R R88, SRZ ;  /* 0x0000000000587805 */ /* 0x020fe4000001ff00 */
[----:B-1----:R-:W-:-:S02]  /*5f90*/  CS2R R86, SRZ ;  /* 0x0000000000567805 */ /* 0x002fc4000001ff00 */
[----:B------:R-:W-:Y:S02]  /*5fa0*/  CS2R R178, SRZ ;  /* 0x0000000000b27805 */ /* 0x000fe4000001ff00 */
[----:B------:R-:W-:Y:S02]  /*5fb0*/  CS2R R84, SRZ ;  /* 0x0000000000547805 */ /* 0x000fe4000001ff00 */
[----:B------:R-:W-:Y:S02]  /*5fc0*/  CS2R R80, SRZ ;  /* 0x0000000000507805 */ /* 0x000fe4000001ff00 */
[----:B---3--:R-:W-:Y:S02]  /*5fd0*/  ISETP.NE.AND P1, PT, R0, 0x1, PT ;  /* 0x000000010000780c */ /* 0x008fe40003f25270 */
        /* <DEDUP_REMOVED lines=12> */
[----:B------:R-:W1:Y:S01]  /*60a0*/  @P1 LDC R3, c[0x0][0x44c] ;  /* 0x00011300ff031b82 */ /* 0x000e620000000800 */
[----:B------:R-:W-:Y:S01]  /*60b0*/  IMAD.MOV.U32 R173, RZ, RZ, RZ ;  /* 0x000000ffffad7224 */ /* 0x000fe200078e00ff */
[----:B------:R-:W-:Y:S02]  /*60c0*/  CS2R R44, SRZ ;  /* 0x00000000002c7805 */ /* 0x000fe4000001ff00 */
[----:B0-----:R-:W-:-:S02]  /*60d0*/  CS2R R42, SRZ ;  /* 0x00000000002a7805 */ /* 0x001fc4000001ff00 */
        /* <DEDUP_REMOVED lines=23> */
[----:B----4-:R-:W-:Y:S02]  /*6250*/  CS2R R38, SRZ ;  /* 0x0000000000267805 */ /* 0x010fe4000001ff00 */
[----:B------:R-:W-:Y:S02]  /*6260*/  CS2R R32, SRZ ;  /* 0x0000000000207805 */ /* 0x000fe4000001ff00 */
[----:B------:R-:W-:-:S02]  /*6270*/  CS2R R10, SRZ ;  /* 0x00000000000a7805 */ /* 0x000fc4000001ff00 */
[----:B------:R-:W-:Y:S01]  /*6280*/  CS2R R28, SRZ ;  /* 0x00000000001c7805 */ /* 0x000fe2000001ff00 */
[----:B------:R-:W-:Y:S01]  /*6290*/  IMAD.MOV.U32 R9, RZ, RZ, RZ ;  /* 0x000000ffff097224 */ /* 0x000fe200078e00ff */
[----:B--2---:R-:W-:-:S05]  /*62a0*/  IADD3 R0, R5, 0x7f, RZ ;  /* 0x0000007f05007810 */ /* 0x004fca0007ffe0ff */
[----:B-1----:R-:W-:-:S05]  /*62b0*/  @P1 IMAD.HI.U32 R3, R0, R3, RZ ;  /* 0x0000000300031227 */ /* 0x002fca00078e00ff */
[----:B0-----:R-:W-:Y:S02]  /*62c0*/  @P1 SHF.R.U32.HI R0, RZ, R4, R3 ;  /* 0x00000004ff001219 */ /* 0x001fe40000011603 */
[----:B------:R-:W-:Y:S02]  /*62d0*/  CS2R R4, SRZ ;  /* 0x0000000000047805 */ /* 0x000fe4000001ff00 */
[----:B------:R-:W-:Y:S01]  /*62e0*/  PLOP3.LUT P1, PT, PT, PT, PT, 0x80, 0x0 ;  /* 0x000000000000781c */ /* 0x000fe20003f2f070 */
[----:B------:R-:W-:Y:S02]  /*62f0*/  IMAD.IADD R0, R31, 0x1, R0 ;  /* 0x000000011f007824 */ /* 0x000fe400078e0200 */
[----:B------:R-:W-:Y:S02]  /*6300*/  IMAD.MOV.U32 R31, RZ, RZ, RZ ;  /* 0x000000ffff1f7224 */ /* 0x000fe400078e00ff */
[----:B------:R-:W-:-:S05]  /*6310*/  IMAD.HI R0, R0, 0x2aaaaaab, RZ ;  /* 0x2aaaaaab00007827 */ /* 0x000fca00078e02ff */
[----:B------:R-:W-:-:S04]  /*6320*/  SHF.R.U32.HI R3, RZ, 0x1f, R0 ;  /* 0x0000001fff037819 */ /* 0x000fc80000011600 */
[----:B------:R-:W-:-:S04]  /*6330*/  LEA.HI.SX32 R3, R0, R3, 0x1c ;  /* 0x0000000300037211 */ /* 0x000fc800078fe2ff */
[----:B------:R-:W-:Y:S01]  /*6340*/  VIMNMX R172, R172, R3, PT ;  /* 0x00000003acac7248 */ /* 0x000fe20003fe0100 */
[----:B------:R-:W-:-:S03]  /*6350*/  IMAD.MOV.U32 R3, RZ, RZ, RZ ;  /* 0x000000ffff037224 */ /* 0x000fc600078e00ff */
[----:B------:R-:W-:Y:S01]  /*6360*/  ISETP.GE.AND P2, PT, R172, 0x1, PT ;  /* 0x00000001ac00780c */ /* 0x000fe20003f46270 */
[----:B------:R-:W-:-:S12]  /*6370*/  @P0 BRA `(.L_x_6011) ;  /* 0x00000000000c0947 */ /* 0x000fd80003800000 */
[----:B------:R-:W0:Y:S01]  /*6380*/  FENCE.VIEW.ASYNC.G ;  /* 0x00000000000073c6 */ /* 0x000e220000000100 */
[----:B------:R-:W-:Y:S05]  /*6390*/  WARPSYNC.ALL ;  /* 0x0000000000007948 */ /* 0x000fea0003800000 */
[----:B0-----:R-:W-:Y:S06]  /*63a0*/  BAR.ARV 0xc, 0x180 ;  /* 0x0306000000007b1d */ /* 0x001fec0000002000 */
.L_x_6011:
[----:B------:R-:W-:Y:S01]  /*63b0*/  CS2R R24, SRZ ;  /* 0x0000000000187805 */ /* 0x000fe2000001ff00 */
[----:B------:R-:W-:Y:S06]  /*63c0*/  @!P2 BRA `(.L_x_6012) ;  /* 0x000000c00060a947 */ /* 0x000fec0003800000 */
[----:B------:R-:W0:Y:S01]  /*63d0*/  S2R R8, SR_TID.X ;  /* 0x0000000000087919 */ /* 0x000e220000002100 */
[----:B------:R-:W-:Y:S01]  /*63e0*/  UMOV UR4, 0xffffffff ;  /* 0xffffffff00047882 */ /* 0x000fe20000000000 */
[----:B0-----:R-:W-:-:S04]  /*63f0*/  IADD3 R8, R8, -0x80, RZ ;  /* 0xffffff8008087810 */ /* 0x001fc80007ffe0ff */
[----:B------:R-:W-:-:S04]  /*6400*/  SHF.R.S32.HI R0, RZ, 0x1f, R8 ;  /* 0x0000001fff007819 */ /* 0x000fc80000011408 */
[----:B------:R-:W-:-:S04]  /*6410*/  LEA.HI R0, R0, R8, RZ, 0x7 ;  /* 0x0000000800007211 */ /* 0x000fc800078f38ff */
[----:B------:R-:W-:Y:S01]  /*6420*/  SHF.R.S32.HI R13, RZ, 0x7, R0 ;  /* 0x00000007ff0d7819 */ /* 0x000fe20000011400 */
[----:B------:R-:W-:Y:S06]  /*6430*/  BRA.DIV UR4, `(.L_x_6013) ;  /* 0x0000017204807947 */ /* 0x000fec000b800000 */
[----:B------:R0:W1:Y:S02]  /*6440*/  SHFL.IDX PT, R14, R13, RZ, 0x1f ;  /* 0x00001fff0d0e7589 */ /* 0x00006400000e0000 */
.L_x_6263:
[----:B-1----:R-:W-:Y:S01]  /*6450*/  LEA.HI R0, R14, R14, RZ, 0x1 ;  /* 0x0000000e0e007211 */ /* 0x002fe200078f08ff */
[----:B------:R-:W-:Y:S01]  /*6460*/  VIADD R24, R22, 0x18400 ;  /* 0x0001840016187836 */ /* 0x000fe20000000000 */
[----:B------:R-:W-:Y:S01]  /*6470*/  BSSY B6, `(.L_x_6014) ;  /* 0x000001d000067945 */ /* 0x000fe20003800000 */
[----:B------:R-:W-:Y:S01]  /*6480*/  IMAD.MOV.U32 R215, RZ, RZ, 0x40000040 ;  /* 0x40000040ffd77424 */ /* 0x000fe200078e00ff */
[----:B------:R-:W-:Y:S02]  /*6490*/  LOP3.LUT R3, R0, 0x7fffe, RZ, 0xc0, !PT ;  /* 0x0007fffe00037812 */ /* 0x000fe400078ec0ff */
[----:B------:R-:W-:-:S03]  /*64a0*/  LOP3.LUT P0, RZ, R24, 0x1bf, RZ, 0xc0, !PT ;  /* 0x000001bf18ff7812 */ /* 0x000fc6000780c0ff */
[----:B------:R-:W-:-:S04]  /*64b0*/  IMAD.IADD R3, R14, 0x1, -R3 ;  /* 0x000000010e037824 */ /* 0x000fc800078e0a03 */
[----:B------:R-:W-:-:S05]  /*64c0*/  IMAD R3, R3, 0x2000, R24 ;  /* 0x0000200003037824 */ /* 0x000fca00078e0218 */
[----:B------:R-:W-:Y:S01]  /*64d0*/  SHF.R.U32.HI R0, RZ, 0x4, R3 ;  /* 0x00000004ff007819 */ /* 0x000fe20000011603 */
[----:B------:R-:W-:-:S03]  /*64e0*/  VIADD R3, R3, 0xa000 ;  /* 0x0000a00003037836 */ /* 0x000fc60000000000 */
[----:B------:R-:W-:Y:S02]  /*64f0*/  LOP3.LUT R0, R0, 0x3fff, RZ, 0xc0, !PT ;  /* 0x00003fff00007812 */ /* 0x000fe400078ec0ff */
[----:B------:R-:W-:Y:S02]  /*6500*/  SHF.R.U32.HI R3, RZ, 0x4, R3 ;  /* 0x00000004ff037819 */ /* 0x000fe40000011603 */
[----:B------:R-:W-:Y:S02]  /*6510*/  LOP3.LUT R214, R0, 0x10000, RZ, 0xfc, !PT ;  /* 0x0001000000d67812 */ /* 0x000fe400078efcff */
        /* <DEDUP_REMOVED lines=18> */
.L_x_6015:
[----:B------:R-:W-:Y:S05]  /*6640*/  BSYNC B6 ;  /* 0x0000000000067941 */ /* 0x000fea0003800000 */
.L_x_6014:
        /* <DEDUP_REMOVED lines=13> */
.L_x_6019:
[----:B--2---:R2:W3:Y:S02]  /*6720*/  SYNCS.PHASECHK.TRANS64.TRYWAIT P0, [R22+URZ+0x32400], R3 ;  /* 0x03240003160075a7 */ /* 0x0044e4000800017f */
[----:B---3--:R-:W-:Y:S05]  /*6730*/  @!P0 NANOSLEEP.SYNCS 0x989680 ;  /* 0x009896800000895d */ /* 0x008fea0003900000 */
[----:B------:R-:W3:Y:S02]  /*6740*/  @!P0 SYNCS.PHASECHK.TRANS64 P0, [R22+URZ+0x32400], R3 ;  /* 0x03240003160085a7 */ /* 0x000ee4000800007f */
[----:B---3--:R-:W-:Y:S05]  /*6750*/  @!P0 BRA `(.L_x_6019) ;  /* 0xfffffffc00f08947 */ /* 0x008fea000383ffff */
.L_x_6018:
[----:B------:R-:W-:Y:S05]  /*6760*/  BSYNC B0 ;  /* 0x0000000000007941 */ /* 0x000fea0003800000 */
.L_x_6017:
[----:B------:R-:W-:Y:S05]  /*6770*/  BRA `(.L_x_6020) ;  /* 0x0000002c006c7947 */ /* 0x000fea0003800000 */
.L_x_6016:
[----:B------:R-:W-:Y:S01]  /*6780*/  LOP3.LUT P0, RZ, R24, 0x3ff, RZ, 0xc0, !PT ;  /* 0x000003ff18ff7812 */ /* 0x000fe2000780c0ff */
[----:B------:R-:W-:Y:S01]  /*6790*/  ULDC.64 UR4, c[0x0][0x3f8] ;  /* 0x0000fe0000047ab9 */ /* 0x000fe20000000a00 */
[----:B------:R-:W-:Y:S01]  /*67a0*/  SHF.R.S32.HI R0, RZ, 0x1f, R26 ;  /* 0x0000001fff007819 */ /* 0x000fe2000001141a */
        /* <DEDUP_REMOVED lines=24> */
[----:B01----:R-:W-:-:S07]  /*6930*/  IMAD.MOV.U32 R13, RZ, RZ, RZ ;  /* 0x000000ffff0d7224 */ /* 0x003fce00078e00ff */
[----:B------:R-:W-:-:S07]  /*6940*/  LEPC R20, `(.L_x_6022) ;  /* 0x000000001014794e */ /* 0x000fce0000000000 */
[----:B--2---:R-:W-:Y:S05]  /*6950*/  CALL.ABS.NOINC R14 ;  /* 0x000000000e007343 */ /* 0x004fea0003c00000 */
.L_x_6022:
[----:B------:R-:W-:Y:S05]  /*6960*/  BSYNC B6 ;  /* 0x0000000000067941 */ /* 0x000fea0003800000 */
.L_x_6021:
[----:B------:R-:W2:Y:S01]  /*6970*/  LDL R41, [R1+0x6c] ;  /* 0x00006c0001297983 */ /* 0x000ea20000100800 */
[----:B------:R-:W-:Y:S01]  /*6980*/  ULDC.U8 UR4, c[0x0][0x410] ;  /* 0x0001040000047ab9 */ /* 0x000fe20000000000 */
[----:B------:R-:W-:Y:S01]  /*6990*/  BSSY B0, `(.L_x_6023) ;  /* 0x00002b1000007945 */ /* 0x000fe20003800000 */
[----:B------:R-:W-:Y:S01]  /*69a0*/  ISETP.NE.AND P0, PT, RZ, UR4, PT ;  /* 0x00000004ff007c0c */ /* 0x000fe2000bf05270 */
[----:B--2---:R-:W-:-:S12]  /*69b0*/  IMAD.IADD R35, R206, 0x1, R41 ;  /* 0x00000001ce237824 */ /* 0x004fd800078e0229 */
        /* <DEDUP_REMOVED lines=17> */
[----:B------:R-:W-:-:S05]  /*6ad0*/  IMAD.IADD R20, R21, 0x1, -R20 ;  /* 0x0000000115147824 */ /* 0x000fca00078e0a14 */
[----:B------:R-:W-:-:S05]  /*6ae0*/  LEA R3, R20, R35, 0x6 ;  /* 0x0000002314037211 */ /* 0x000fca00078e30ff */
        /* <DEDUP_REMOVED lines=23> */
.L_x_6269:
        /* <DEDUP_REMOVED lines=12> */
[----:B------:R-:W-:Y:S02]  /*6d20*/  ISETP.GE.AND P2, PT, R204, UR4, PT ;  /* 0x00000004cc007c0c */ /* 0x000fe4000bf46270 */
[----:B------:R-:W-:Y:S02]  /*6d30*/  CS2R R30, SRZ ;  /* 0x00000000001e7805 */ /* 0x000fe4000001ff00 */
[----:B----4-:R-:W-:-:S07]  /*6d40*/  MOV R15, R5 ;  /* 0x00000005000f7202 */ /* 0x010fce0000000f00 */
        /* <DEDUP_REMOVED lines=15> */
.L_x_6027:
[----:B------:R-:W-:Y:S05]  /*6e40*/  BSYNC B1 ;  /* 0x0000000000017941 */ /* 0x000fea0003800000 */
.L_x_6026:
        /* <DEDUP_REMOVED lines=10> */
[----:B------:R-:W-:Y:S01]  /*6ef0*/  IMAD.MOV.U32 R5, RZ, RZ, R24 ;  /* 0x000000ffff057224 */ /* 0x000fe200078e0018 */
[----:B------:R-:W-:-:S02]  /*6f00*/  MOV R9, R25 ;  /* 0x0000001900097202 */ /* 0x000fc40000000f00 */
[----:B------:R-:W-:Y:S02]  /*6f10*/  PRMT R43, R0, 0x5410, R3 ;  /* 0x00005410002b7816 */ /* 0x000fe40000000003 */
[----:B------:R-:W-:Y:S01]  /*6f20*/  PRMT R44, R5, 0x5410, R9 ;  /* 0x00005410052c7816 */ /* 0x000fe20000000009 */
[----:B------:R-:W-:Y:S06]  /*6f30*/  BRA.DIV UR4, `(.L_x_6028) ;  /* 0x0000016a04547947 */ /* 0x000fec000b800000 */
[----:B------:R0:W2:Y:S04]  /*6f40*/  SHFL.IDX PT, R3, R6, 0x1, 0x1c1f ;  /* 0x003c1f0006037f89 */ /* 0x0000a800000e0000 */
[----:B------:R0:W3:Y:S04]  /*6f50*/  SHFL.IDX PT, R0, R4, 0x1, 0x1c1f ;  /* 0x003c1f0004007f89 */ /* 0x0000e800000e0000 */
[----:B------:R0:W4:Y:S04]  /*6f60*/  SHFL.IDX PT, R5, R8, 0x1, 0x1c1f ;  /* 0x003c1f0008057f89 */ /* 0x00012800000e0000 */
[----:B------:R0:W0:Y:S02]  /*6f70*/  SHFL.IDX PT, R14, R7, 0x1, 0x1c1f ;  /* 0x003c1f00070e7f89 */ /* 0x00002400000e0000 */
.L_x_6275:
        /* <DEDUP_REMOVED lines=36> */
.L_x_6030:
[----:B------:R-:W-:Y:S05]  /*71c0*/  BSYNC B1 ;  /* 0x0000000000017941 */ /* 0x000fea0003800000 */
.L_x_6029:
[----:B0-----:R-:W0:Y:S01]  /*71d0*/  S2R R14, SR_TID.X ;  /* 0x00000000000e7919 */ /* 0x001e220000002100 */
[----:B------:R-:W1:Y:S01]  /*71e0*/  SYNCS.PHASECHK.TRANS64.TRYWAIT P0, [R22+URZ+0x32400], R11 ;  /* 0x0324000b160075a7 */ /* 0x000e62000800017f */
[----:B------:R-:W-:Y:S01]  /*71f0*/  LOP3.LUT R37, R37, 0x1c0, RZ, 0xc0, !PT ;  /* 0x000001c025257812 */ /* 0x000fe200078ec0ff */
[----:B-----5:R-:W-:Y:S01]  /*7200*/  IMAD.MOV.U32 R4, RZ, RZ, R8 ;  /* 0x000000ffff047224 */ /* 0x020fe200078e0008 */
[----:B------:R-:W-:Y:S01]  /*7210*/  MOV R3, R26 ;  /* 0x0000001a00037202 */ /* 0x000fe20000000f00 */
[----:B----4-:R-:W-:Y:S01]  /*7220*/  IMAD.MOV.U32 R5, RZ, RZ, R9 ;  /* 0x000000ffff057224 */ /* 0x010fe200078e0009 */
[----:B---3--:R-:W-:Y:S01]  /*7230*/  LOP3.LUT R0, R37, 0x18, R16, 0xf8, !PT ;  /* 0x0000001825007812 */ /* 0x008fe200078ef810 */
[----:B------:R-:W-:Y:S01]  /*7240*/  IMAD.MOV.U32 R6, RZ, RZ, R28 ;  /* 0x000000ffff067224 */ /* 0x000fe200078e001c */
[----:B------:R-:W-:Y:S01]  /*7250*/  SHF.R.U32.HI R37, RZ, 0x3, R37 ;  /* 0x00000003ff257819 */ /* 0x000fe20000011625 */
[----:B------:R-:W-:Y:S01]  /*7260*/  BSSY B1, `(.L_x_6031) ;  /* 0x0000018000017945 */ /* 0x000fe20003800000 */
[----:B------:R-:W-:Y:S01]  /*7270*/  PRMT R45, R3, 0x7610, R45 ;  /* 0x00007610032d7816 */ /* 0x000fe2000000002d */
[----:B------:R-:W-:Y:S01]  /*7280*/  IMAD.MOV.U32 R3, RZ, RZ, R27 ;  /* 0x000000ffff037224 */ /* 0x000fe200078e001b */
[----:B------:R-:W-:-:S02]  /*7290*/  LOP3.LUT R0, R0, R37, RZ, 0x3c, !PT ;  /* 0x0000002500007212 */ /* 0x000fc400078e3cff */
[----:B------:R-:W-:Y:S01]  /*72a0*/  PRMT R46, R4, 0x5410, R5 ;  /* 0x00005410042e7816 */ /* 0x000fe20000000005 */
[----:B------:R-:W-:Y:S01]  /*72b0*/  IMAD.MOV.U32 R4, RZ, RZ, R12 ;  /* 0x000000ffff047224 */ /* 0x000fe200078e000c */
[----:B------:R-:W-:Y:S02]  /*72c0*/  PRMT R45, R45, 0x5410, R3 ;  /* 0x000054102d2d7816 */ /* 0x000fe40000000003 */
[----:B------:R-:W-:Y:S02]  /*72d0*/  PRMT R47, R6, 0x7610, R47 ;  /* 0x00007610062f7816 */ /* 0x000fe4000000002f */
[----:B------:R-:W-:Y:S02]  /*72e0*/  VIADDMNMX R41, R36, -R41, 0x80, PT ;  /* 0x0000008024297446 */ /* 0x000fe40003800929 */
[----:B------:R-:W-:Y:S02]  /*72f0*/  PRMT R48, R4, 0x7610, R48 ;  /* 0x0000761004307816 */ /* 0x000fe40000000030 */
[----:B------:R-:W-:-:S02]  /*7300*/  LOP3.LUT P2, RZ, R38, 0x4, RZ, 0xc0, !PT ;  /* 0x0000000426ff7812 */ /* 0x000fc4000784c0ff */
[----:B------:R-:W-:Y:S02]  /*7310*/  ISETP.GE.AND P1, PT, R206, R41, PT ;  /* 0x00000029ce00720c */ /* 0x000fe40003f26270 */
[----:B------:R-:W-:Y:S01]  /*7320*/  MOV R5, R13 ;  /* 0x0000000d00057202 */ /* 0x000fe20000000f00 */
[----:B0-----:R-:W-:-:S05]  /*7330*/  VIADD R14, R14, 0xffffff80 ;  /* 0xffffff800e0e7836 */ /* 0x001fca0000000000 */
[----:B------:R-:W-:-:S04]  /*7340*/  SHF.R.S32.HI R7, RZ, 0x1f, R14 ;  /* 0x0000001fff077819 */ /* 0x000fc8000001140e */
[----:B------:R-:W-:-:S04]  /*7350*/  LEA.HI R7, R7, R14, RZ, 0x5 ;  /* 0x0000000e07077211 */ /* 0x000fc800078f28ff */
[----:B------:R-:W-:-:S05]  /*7360*/  SHF.R.S32.HI R7, RZ, 0x5, R7 ;  /* 0x00000005ff077819 */ /* 0x000fca0000011407 */
[----:B------:R-:W-:Y:S02]  /*7370*/  IMAD R3, R7, 0x200, R0 ;  /* 0x0000020007037824 */ /* 0x000fe400078e0200 */
[----:B------:R-:W-:Y:S02]  /*7380*/  IMAD.MOV.U32 R0, RZ, RZ, R29 ;  /* 0x000000ffff007224 */ /* 0x000fe400078e001d */
[----:B------:R-:W-:-:S03]  /*7390*/  IMAD R3, R3, 0x2, R22 ;  /* 0x0000000203037824 */ /* 0x000fc600078e0216 */
[----:B------:R-:W-:Y:S01]  /*73a0*/  PRMT R47, R47, 0x5410, R0 ;  /* 0x000054102f2f7816 */ /* 0x000fe20000000000 */
[C---:B------:R-:W-:Y:S02]  /*73b0*/  VIADD R4, R3.reuse, 0x18400 ;  /* 0x0001840003047836 */ /* 0x040fe40000000000 */
[----:B------:R-:W-:Y:S01]  /*73c0*/  VIADD R0, R3, 0x18440 ;  /* 0x0001844003007836 */ /* 0x000fe20000000000 */
[----:B-1----:R-:W-:Y:S06]  /*73d0*/  @!P0 BRA `(.L_x_6032) ;  /* 0x00000164009c8947 */ /* 0x002fec0003800000 */
.L_x_6276:
[----:B------:R-:W-:Y:S05]  /*73e0*/  BSYNC B1 ;  /* 0x0000000000017941 */ /* 0x000fea0003800000 */
.L_x_6031:
        /* <DEDUP_REMOVED lines=10> */
[----:B0-----:R-:W-:Y:S02]  /*7490*/  SHF.R.U32.HI R11, RZ, 0x10, R31 ;  /* 0x00000010ff0b7819 */ /* 0x001fe4000001161f */
        /* <DEDUP_REMOVED lines=20> */
[--C-:B------:R-:W-:Y:S02]  /*75e0*/  HADD2.F32 R6, -RZ, R5.reuse.H0_H0 ;  /* 0x20000005ff067230 */ /* 0x100fe40000004100 */
        /* <DEDUP_REMOVED lines=19> */
.L_x_6036:
[----:B------:R-:W-:Y:S05]  /*7720*/  BSYNC B2 ;  /* 0x0000000000027941 */ /* 0x000fea0003800000 */
.L_x_6035:
[----:B------:R-:W-:Y:S05]  /*7730*/  @P1 BRA `(.L_x_6034) ;  /* 0x0000000000a81947 */ /* 0x000fea0003800000 */
[----:B-1----:R-:W1:Y:S01]  /*7740*/  LDS.128 R4, [R0] ;  /* 0x0000000000047984 */ /* 0x002e620000000c00 */
        /* <DEDUP_REMOVED lines=14> */
[----:B0-----:R-:W-:-:S02]  /*7830*/  HADD2.F32 R11, -RZ, R6.H0_H0 ;  /* 0x20000006ff0b7230 */ /* 0x001fc40000004100 */
        /* <DEDUP_REMOVED lines=26> */
.L_x_6034:
[----:B------:R-:W-:Y:S05]  /*79e0*/  BSYNC B1 ;  /* 0x0000000000017941 */ /* 0x000fea0003800000 */
.L_x_6033:
        /* <DEDUP_REMOVED lines=50> */
.L_x_6039:
[----:B------:R-:W-:Y:S05]  /*7d10*/  BSYNC B1 ;  /* 0x0000000000017941 */ /* 0x000fea0003800000 */
.L_x_6038:
[----:B------:R-:W-:Y:S05]  /*7d20*/  @P1 BRA `(.L_x_6037) ;  /* 0x0000001400dc1947 */ /* 0x000fea0003800000 */
[----:B-1----:R-:W0:Y:S01]  /*7d30*/  LDS.128 R4, [R0+0x2000] ;  /* 0x0020000000047984 */ /* 0x002e220000000c00 */
[----:B------:R-:W-:Y:S02]  /*7d40*/  SHF.R.U32.HI R20, RZ, 0x10, R9 ;  /* 0x00000010ff147819 */ /* 0x000fe40000011609 */
[--C-:B------:R-:W-:Y:S02]  /*7d50*/  SHF.R.U32.HI R14, RZ, 0x10, R13.reuse ;  /* 0x00000010ff0e7819 */ /* 0x100fe4000001160d */
[----:B------:R-:W-:Y:S01]  /*7d60*/  SHF.R.U64 R25, R12, 0x10, R13 ;  /* 0x000000100c197819 */ /* 0x000fe2000000120d */
[----:B------:R-:W-:Y:S01]  /*7d70*/  HADD2.F32 R20, -RZ, R20.H0_H0 ;  /* 0x20000014ff147230 */ /* 0x000fe20000004100 */
[----:B------:R-:W-:Y:S01]  /*7d80*/  SHF.R.U64 R15, R8, 0x10, R9 ;  /* 0x00000010080f7819 */ /* 0x000fe20000001209 */
[----:B------:R-:W-:Y:S02]  /*7d90*/  HADD2.F32 R13, -RZ, R46.H0_H0 ;  /* 0x2000002eff0d7230 */ /* 0x000fe40000004100 */
[----:B------:R-:W-:-:S02]  /*7da0*/  HADD2.F32 R14, -RZ, R14.H0_H0 ;  /* 0x2000000eff0e7230 */ /* 0x000fc40000004100 */
[----:B------:R-:W-:Y:S02]  /*7db0*/  HADD2.F32 R12, -RZ, R48.H0_H0 ;  /* 0x20000030ff0c7230 */ /* 0x000fe40000004100 */
[--C-:B0-----:R-:W-:Y:S02]  /*7dc0*/  HADD2.F32 R11, -RZ, R7.reuse.H1_H1 ;  /* 0x30000007ff0b7230 */ /* 0x101fe40000004100 */
[--C-:B------:R-:W-:Y:S02]  /*7dd0*/  HADD2.F32 R3, -RZ, R4.reuse.H0_H0 ;  /* 0x20000004ff037230 */ /* 0x100fe40000004100 */
[----:B------:R-:W-:Y:S02]  /*7de0*/  HADD2.F32 R4, -RZ, R4.H1_H1 ;  /* 0x30000004ff047230 */ /* 0x000fe40000004100 */
[C---:B------:R-:W-:Y:S01]  /*7df0*/  FMUL.FTZ R26, R11.reuse, R20 ;  /* 0x000000140b1a7220 */ /* 0x040fe20000410000 */
[----:B------:R-:W-:Y:S02]  /*7e00*/  HADD2.F32 R9, -RZ, R7.H0_H0 ;  /* 0x20000007ff097230 */ /* 0x000fe40000004100 */
[----:B------:R-:W-:Y:S01]  /*7e10*/  FMUL.FTZ R11, R11, R14 ;  /* 0x0000000e0b0b7220 */ /* 0x000fe20000410000 */
[----:B------:R-:W-:-:S02]  /*7e20*/  HADD2.F32 R7, -RZ, R6.H0_H0 ;  /* 0x20000006ff077230 */ /* 0x000fc40000004100 */
[CC--:B------:R-:W-:Y:S01]  /*7e30*/  FMUL.FTZ R24, R4.reuse, R13.reuse ;  /* 0x0000000d04187220 */ /* 0x0c0fe20000410000 */
[----:B------:R-:W-:Y:S02]  /*7e40*/  HADD2.F32 R8, -RZ, R6.H1_H1 ;  /* 0x30000006ff087230 */ /* 0x000fe40000004100 */
[C---:B------:R-:W-:Y:S01]  /*7e50*/  FFMA.FTZ R26, R9.reuse, R14, -R26 ;  /* 0x0000000e091a7223 */ /* 0x040fe2000001081a */
[----:B------:R-:W-:Y:S01]  /*7e60*/  FFMA.FTZ R21, R9, R20, R11 ;  /* 0x0000001409157223 */ /* 0x000fe2000001000b */
[-C--:B------:R-:W-:Y:S01]  /*7e70*/  FMUL.FTZ R14, R4, R12.reuse ;  /* 0x0000000c040e7220 */ /* 0x080fe20000410000 */
[C---:B------:R-:W-:Y:S01]  /*7e80*/  FFMA.FTZ R24, R3.reuse, R12, -R24 ;  /* 0x0000000c03187223 */ /* 0x040fe20000010818 */
[--C-:B------:R-:W-:Y:S02]  /*7e90*/  HADD2.F32 R6, -RZ, R5.reuse.H0_H0 ;  /* 0x20000005ff067230 */ /* 0x100fe40000004100 */
[----:B------:R-:W-:Y:S02]  /*7ea0*/  HADD2.F32 R12, -RZ, R46.H1_H1 ;  /* 0x3000002eff0c7230 */ /* 0x000fe40000004100 */
[----:B------:R-:W-:Y:S01]  /*7eb0*/  FFMA.FTZ R3, R3, R13, R14 ;  /* 0x0000000d03037223 */ /* 0x000fe2000001000e */
[----:B------:R-:W-:Y:S01]  /*7ec0*/  HADD2.F32 R9, -RZ, R48.H1_H1 ;  /* 0x30000030ff097230 */ /* 0x000fe20000004100 */
[----:B------:R-:W-:Y:S01]  /*7ed0*/  F2FP.F16.F32.PACK_AB R27, R21, R26 ;  /* 0x0000001a151b723e */ /* 0x000fe200000000ff */
[----:B------:R-:W-:-:S02]  /*7ee0*/  HADD2.F32 R5, -RZ, R5.H1_H1 ;  /* 0x30000005ff057230 */ /* 0x000fc40000004100 */
[C---:B------:R-:W-:Y:S01]  /*7ef0*/  FMUL.FTZ R14, R8.reuse, R12 ;  /* 0x0000000c080e7220 */ /* 0x040fe20000410000 */
[----:B------:R-:W-:Y:S02]  /*7f00*/  HADD2.F32 R11, -RZ, R15.H0_H0 ;  /* 0x2000000fff0b7230 */ /* 0x000fe40000004100 */
[-C--:B------:R-:W-:Y:S01]  /*7f10*/  FMUL.FTZ R15, R8, R9.reuse ;  /* 0x00000009080f7220 */ /* 0x080fe20000410000 */
[----:B------:R-:W-:Y:S02]  /*7f20*/  HADD2.F32 R4, -RZ, R25.H0_H0 ;  /* 0x20000019ff047230 */ /* 0x000fe40000004100 */
[----:B------:R-:W-:Y:S01]  /*7f30*/  FFMA.FTZ R14, R7, R9, -R14 ;  /* 0x00000009070e7223 */ /* 0x000fe2000001080e */
[----:B------:R-:W-:Y:S01]  /*7f40*/  F2FP.F16.F32.PACK_AB R24, R3, R24 ;  /* 0x000000180318723e */ /* 0x000fe200000000ff */
[----:B------:R-:W-:Y:S01]  /*7f50*/  FMUL.FTZ R13, R5, R11 ;  /* 0x0000000b050d7220 */ /* 0x000fe20000410000 */
[----:B------:R-:W-:Y:S01]  /*7f60*/  FFMA.FTZ R15, R7, R12, R15 ;  /* 0x0000000c070f7223 */ /* 0x000fe2000001000f */
[----:B------:R-:W-:-:S02]  /*7f70*/  FMUL.FTZ R8, R5, R4 ;  /* 0x0000000405087220 */ /* 0x000fc40000410000 */
[C---:B------:R-:W-:Y:S02]  /*7f80*/  FFMA.FTZ R13, R6.reuse, R4, -R13 ;  /* 0x00000004060d7223 */ /* 0x040fe4000001080d */
[----:B------:R-:W-:Y:S01]  /*7f90*/  FFMA.FTZ R8, R6, R11, R8 ;  /* 0x0000000b06087223 */ /* 0x000fe20000010008 */
[----:B------:R-:W-:-:S04]  /*7fa0*/  F2FP.F16.F32.PACK_AB R26, R15, R14 ;  /* 0x0000000e0f1a723e */ /* 0x000fc800000000ff */
[----:B------:R-:W-:-:S05]  /*7fb0*/  F2FP.F16.F32.PACK_AB R25, R8, R13 ;  /* 0x0000000d0819723e */ /* 0x000fca00000000ff */
[----:B------:R2:W-:Y:S01]  /*7fc0*/  STS.128 [R0+0x2000], R24 ;  /* 0x0020001800007388 */ /* 0x0005e20000000c00 */
[----:B------:R-:W-:Y:S05]  /*7fd0*/  BRA `(.L_x_6037) ;  /* 0x0000001400307947 */ /* 0x000fea0003800000 */
.L_x_6024:
[----:B------:R-:W1:Y:S01]  /*7fe0*/  S2R R0, SR_TID.X ;  /* 0x0000000000007919 */ /* 0x000e620000002100 */
[----:B------:R-:W2:Y:S01]  /*7ff0*/  LDC R30, c[0x0][0x448] ;  /* 0x00011200ff1e7b82 */ /* 0x000ea20000000800 */
[----:B------:R-:W-:Y:S01]  /*8000*/  ULDC.64 UR4, c[0x0][0x3f8] ;  /* 0x0000fe0000047ab9 */ /* 0x000fe20000000a00 */
[----:B------:R-:W-:Y:S01]  /*8010*/  ULDC.64 UR6, c[0x0][0x408] ;  /* 0x0001020000067ab9 */ /* 0x000fe20000000a00 */
[----:B------:R-:W-:Y:S01]  /*8020*/  MOV R4, R26 ;  /* 0x0000001a00047202 */ /* 0x000fe20000000f00 */
        /* <DEDUP_REMOVED lines=42> */
[----:B---3--:R-:W-:Y:S01]  /*82d0*/  @!P1 IMAD.X R5, R0, 0x1, R21, P2 ;  /* 0x0000000100059824 */ /* 0x008fe200010e0615 */
[----:B----4-:R-:W-:-:S05]  /*82e0*/  @!P1 IADD3 R14, P2, R14, R9, RZ ;  /* 0x000000090e0e9210 */ /* 0x010fca0007f5e0ff */
[----:B-----5:R-:W-:Y:S01]  /*82f0*/  @!P1 IMAD.X R3, R8, 0x1, R21, P2 ;  /* 0x0000000108039824 */ /* 0x020fe200010e0615 */
[----:B------:R-:W2:Y:S03]  /*8300*/  @!P1 LD.E.128 R4, desc[UR42][R4.64] ;  /* 0x0000002a04049980 */ /* 0x000ea6000c101d00 */
[----:B------:R-:W-:-:S05]  /*8310*/  @!P1 IMAD.MOV.U32 R15, RZ, RZ, R3 ;  /* 0x000000ffff0f9224 */ /* 0x000fca00078e0003 */
[----:B------:R1:W3:Y:S01]  /*8320*/  @!P1 LD.E.128 R24, desc[UR42][R14.64] ;  /* 0x0000002a0e189980 */ /* 0x0002e2000c101d00 */
[----:B------:R-:W-:Y:S02]  /*8330*/  CS2R R38, SRZ ;  /* 0x0000000000267805 */ /* 0x000fe4000001ff00 */
[----:B------:R-:W-:Y:S01]  /*8340*/  CS2R R36, SRZ ;  /* 0x0000000000247805 */ /* 0x000fe2000001ff00 */
[----:B------:R-:W4:Y:S04]  /*8350*/  SHFL.IDX PT, R8, R29, 0x1, 0x1c1f ;  /* 0x003c1f001d087f89 */ /* 0x000f2800000e0000 */
[----:B-1----:R-:W1:Y:S01]  /*8360*/  SHFL.IDX PT, R14, R28, 0x1, 0x1c1f ;  /* 0x003c1f001c0e7f89 */ /* 0x002e6200000e0000 */
[----:B--2---:R-:W-:Y:S02]  /*8370*/  @!P1 IMAD.MOV.U32 R39, RZ, RZ, R5 ;  /* 0x000000ffff279224 */ /* 0x004fe400078e0005 */
[----:B------:R-:W-:-:S02]  /*8380*/  @!P1 IMAD.MOV.U32 R36, RZ, RZ, R6 ;  /* 0x000000ffff249224 */ /* 0x000fc400078e0006 */
[----:B------:R-:W-:Y:S01]  /*8390*/  @!P1 IMAD.MOV.U32 R37, RZ, RZ, R7 ;  /* 0x000000ffff259224 */ /* 0x000fe200078e0007 */
[----:B------:R-:W-:Y:S01]  /*83a0*/  CS2R R6, SRZ ;  /* 0x0000000000067805 */ /* 0x000fe2000001ff00 */
[----:B------:R-:W-:Y:S01]  /*83b0*/  @!P1 IMAD.MOV.U32 R38, RZ, RZ, R4 ;  /* 0x000000ffff269224 */ /* 0x000fe200078e0004 */
[----:B------:R-:W-:Y:S01]  /*83c0*/  CS2R R4, SRZ ;  /* 0x0000000000047805 */ /* 0x000fe2000001ff00 */
[----:B------:R-:W-:Y:S02]  /*83d0*/  IMAD.MOV.U32 R3, RZ, RZ, R39 ;  /* 0x000000ffff037224 */ /* 0x000fe400078e0027 */
[----:B------:R-:W-:Y:S01]  /*83e0*/  IMAD.MOV.U32 R9, RZ, RZ, R36 ;  /* 0x000000ffff097224 */ /* 0x000fe200078e0024 */
[----:B------:R-:W-:Y:S01]  /*83f0*/  MOV R0, R38 ;  /* 0x0000002600007202 */ /* 0x000fe20000000f00 */
[----:B------:R-:W-:Y:S01]  /*8400*/  IMAD.MOV.U32 R11, RZ, RZ, R37 ;  /* 0x000000ffff0b7224 */ /* 0x000fe200078e0025 */
[----:B------:R-:W-:Y:S01]  /*8410*/  PRMT R40, R3, 0x7610, R40 ;  /* 0x0000761003287816 */ /* 0x000fe20000000028 */
[----:B---3--:R-:W-:Y:S01]  /*8420*/  @!P1 IMAD.MOV.U32 R6, RZ, RZ, R24 ;  /* 0x000000ffff069224 */ /* 0x008fe200078e0018 */
[----:B------:R2:W3:Y:S01]  /*8430*/  SHFL.IDX PT, R3, R10, 0x1, 0x1c1f ;  /* 0x003c1f000a037f89 */ /* 0x0004e200000e0000 */
[----:B------:R-:W-:Y:S01]  /*8440*/  @!P1 IMAD.MOV.U32 R7, RZ, RZ, R25 ;  /* 0x000000ffff079224 */ /* 0x000fe200078e0019 */
[----:B------:R-:W-:Y:S01]  /*8450*/  PRMT R9, R9, 0x5410, R11 ;  /* 0x0000541009097816 */ /* 0x000fe2000000000b */
[----:B------:R-:W-:Y:S01]  /*8460*/  @!P1 IMAD.MOV.U32 R4, RZ, RZ, R26 ;  /* 0x000000ffff049224 */ /* 0x000fe200078e001a */
[----:B------:R-:W-:Y:S01]  /*8470*/  PRMT R52, R52, 0x5410, R0 ;  /* 0x0000541034347816 */ /* 0x000fe20000000000 */
[----:B------:R-:W-:Y:S01]  /*8480*/  @!P1 IMAD.MOV.U32 R5, RZ, RZ, R27 ;  /* 0x000000ffff059224 */ /* 0x000fe200078e001b */
[----:B------:R5:W1:Y:S01]  /*8490*/  SHFL.IDX PT, R0, R20, 0x1, 0x1c1f ;  /* 0x003c1f0014007f89 */ /* 0x000a6200000e0000 */
[----:B------:R-:W-:Y:S01]  /*84a0*/  IMAD.MOV.U32 R11, RZ, RZ, R7 ;  /* 0x000000ffff0b7224 */ /* 0x000fe200078e0007 */
[----:B--2---:R-:W-:Y:S01]  /*84b0*/  MOV R10, R6 ;  /* 0x00000006000a7202 */ /* 0x004fe20000000f00 */
[----:B------:R-:W-:Y:S01]  /*84c0*/  IMAD.MOV.U32 R12, RZ, RZ, R4 ;  /* 0x000000ffff0c7224 */ /* 0x000fe200078e0004 */
[----:B------:R-:W-:Y:S01]  /*84d0*/  CS2R R24, SRZ ;  /* 0x0000000000187805 */ /* 0x000fe2000001ff00 */
[----:B0-----:R-:W-:-:S03]  /*84e0*/  IMAD.MOV.U32 R13, RZ, RZ, R5 ;  /* 0x000000ffff0d7224 */ /* 0x001fc600078e0005 */
[----:B------:R-:W-:Y:S02]  /*84f0*/  PRMT R51, R10, 0x5410, R12 ;  /* 0x000054100a337816 */ /* 0x000fe4000000000c */
[----:B-----5:R-:W-:Y:S02]  /*8500*/  PRMT R20, R11, 0x7610, R20 ;  /* 0x000076100b147816 */ /* 0x020fe40000000014 */
[----:B----4-:R-:W-:-:S07]  /*8510*/  PRMT R52, R13, 0x7610, R52 ;  /* 0x000076100d347816 */ /* 0x010fce0000000034 */
.L_x_6286:
[----:B------:R-:W2:Y:S01]  /*8520*/  LDL R11, [R1+0x98] ;  /* 0x00009800010b7983 */ /* 0x000ea20000100800 */
[----:B------:R-:W-:Y:S01]  /*8530*/  VIADD R35, R35, 0x40 ;  /* 0x0000004023237836 */ /* 0x000fe20000000000 */
[----:B------:R-:W-:Y:S01]  /*8540*/  BSSY B1, `(.L_x_6041) ;  /* 0x0000016000017945 */ /* 0x000fe20003800000 */
[----:B------:R-:W-:Y:S02]  /*8550*/  CS2R R26, SRZ ;  /* 0x00000000001a7805 */ /* 0x000fe4000001ff00 */
[----:B------:R-:W-:Y:S02]  /*8560*/  CS2R R32, SRZ ;  /* 0x0000000000207805 */ /* 0x000fe4000001ff00 */
[----:B------:R-:W-:Y:S02]  /*8570*/  ISETP.GE.AND P1, PT, R35, R30, PT ;  /* 0x0000001e2300720c */ /* 0x000fe40003f26270 */
[----:B------:R-:W-:Y:S02]  /*8580*/  CS2R R34, SRZ ;  /* 0x0000000000227805 */ /* 0x000fe4000001ff00 */
        /* <DEDUP_REMOVED lines=11> */
[-C--:B---3--:R-:W-:Y:S02]  /*8640*/  IADD3 R32, P1, R3, R15.reuse, RZ ;  /* 0x0000000f03207210 */ /* 0x088fe40007f3e0ff */
[----:B-1----:R-:W-:-:S03]  /*8650*/  IADD3 R14, P2, R14, R15, RZ ;  /* 0x0000000f0e0e7210 */ /* 0x002fc60007f5e0ff */
[--C-:B------:R-:W-:Y:S02]  /*8660*/  IMAD.X R33, R0, 0x1, R13.reuse, P1 ;  /* 0x0000000100217824 */ /* 0x100fe400008e060d */
[----:B------:R-:W-:-:S04]  /*8670*/  IMAD.X R15, R8, 0x1, R13, P2 ;  /* 0x00000001080f7824 */ /* 0x000fc800010e060d */
[----:B------:R-:W5:Y:S04]  /*8680*/  LD.E.128 R32, desc[UR42][R32.64] ;  /* 0x0000002a20207980 */ /* 0x000f68000c101d00 */
[----:B------:R0:W5:Y:S02]  /*8690*/  LD.E.128 R24, desc[UR42][R14.64] ;  /* 0x0000002a0e187980 */ /* 0x000164000c101d00 */
.L_x_6042:
[----:B------:R-:W-:Y:S05]  /*86a0*/  BSYNC B1 ;  /* 0x0000000000017941 */ /* 0x000fea0003800000 */
.L_x_6041:
[----:B-1----:R-:W3:Y:S01]  /*86b0*/  LDL R0, [R1+0x6c] ;  /* 0x00006c0001007983 */ /* 0x002ee20000100800 */
[----:B------:R-:W1:Y:S01]  /*86c0*/  SYNCS.PHASECHK.TRANS64.TRYWAIT P1, [R22+URZ+0x32400], R11 ;  /* 0x0324000b160075a7 */ /* 0x000e62000802017f */
[----:B------:R-:W-:Y:S01]  /*86d0*/  VIADD R12, R206, 0x40 ;  /* 0x00000040ce0c7836 */ /* 0x000fe20000000000 */
[----:B------:R-:W-:Y:S01]  /*86e0*/  BSSY B1, `(.L_x_6043) ;  /* 0x000000f000017945 */ /* 0x000fe20003800000 */
[----:B-----5:R-:W-:Y:S01]  /*86f0*/  IMAD.MOV.U32 R8, RZ, RZ, R25 ;  /* 0x000000ffff087224 */ /* 0x020fe200078e0019 */
[----:B---3--:R-:W-:Y:S02]  /*8700*/  VIADDMNMX R3, R30, -R0, 0x80, PT ;  /* 0x000000801e037446 */ /* 0x008fe40003800900 */
[----:B------:R-:W-:Y:S02]  /*8710*/  MOV R0, R24 ;  /* 0x0000001800007202 */ /* 0x000fe40000000f00 */
[-C--:B------:R-:W-:Y:S02]  /*8720*/  ISETP.GE.OR P2, PT, R206, R3.reuse, P0 ;  /* 0x00000003ce00720c */ /* 0x080fe40000746670 */
[----:B------:R-:W-:Y:S01]  /*8730*/  ISETP.GE.OR P0, PT, R12, R3, P0 ;  /* 0x000000030c00720c */ /* 0x000fe20000706670 */
[----:B------:R-:W-:Y:S01]  /*8740*/  IMAD.MOV.U32 R3, RZ, RZ, R27 ;  /* 0x000000ffff037224 */ /* 0x000fe200078e001b */
[----:B------:R-:W-:Y:S01]  /*8750*/  PRMT R53, R0, 0x5410, R8 ;  /* 0x0000541000357816 */ /* 0x000fe20000000008 */
[----:B------:R-:W-:-:S02]  /*8760*/  IMAD.MOV.U32 R0, RZ, RZ, R26 ;  /* 0x000000ffff007224 */ /* 0x000fc400078e001a */
[----:B------:R-:W-:Y:S02]  /*8770*/  IMAD.MOV.U32 R8, RZ, RZ, R32 ;  /* 0x000000ffff087224 */ /* 0x000fe400078e0020 */
[----:B------:R-:W-:Y:S01]  /*8780*/  IMAD.MOV.U32 R12, RZ, RZ, R33 ;  /* 0x000000ffff0c7224 */ /* 0x000fe200078e0021 */
[----:B------:R-:W-:Y:S01]  /*8790*/  PRMT R54, R0, 0x5410, R3 ;  /* 0x0000541000367816 */ /* 0x000fe20000000003 */
[----:B------:R-:W-:-:S03]  /*87a0*/  IMAD.IADD R0, R16, 0x1, R31 ;  /* 0x0000000110007824 */ /* 0x000fc600078e021f */
[----:B------:R-:W-:Y:S01]  /*87b0*/  PRMT R55, R8, 0x5410, R12 ;  /* 0x0000541008377816 */ /* 0x000fe2000000000c */
[----:B-1----:R-:W-:Y:S06]  /*87c0*/  @!P1 BRA `(.L_x_6044) ;  /* 0x0000015800189947 */ /* 0x002fec0003800000 */
.L_x_6287:
[----:B------:R-:W-:Y:S05]  /*87d0*/  BSYNC B1 ;  /* 0x0000000000017941 */ /* 0x000fea0003800000 */
.L_x_6043:
[----:B------:R-:W-:Y:S01]  /*87e0*/  BSSY B1, `(.L_x_6045) ;  /* 0x0000069000017945 */ /* 0x000fe20003800000 */
[----:B------:R-:W-:Y:S01]  /*87f0*/  IMAD.MOV.U32 R56, RZ, RZ, R34 ;  /* 0x000000ffff387224 */ /* 0x000fe200078e0022 */
[----:B------:R-:W-:Y:S01]  /*8800*/  LOP3.LUT R0, R0, 0x38, RZ, 0xc0, !PT ;  /* 0x0000003800007812 */ /* 0x000fe200078ec0ff */
[----:B------:R-:W-:Y:S01]  /*8810*/  IMAD.MOV.U32 R57, RZ, RZ, R35 ;  /* 0x000000ffff397224 */ /* 0x000fe200078e0023 */
[----:B------:R-:W-:Y:S06]  /*8820*/  @P2 BRA `(.L_x_6046) ;  /* 0x0000000400902947 */ /* 0x000fec0003800000 */
[----:B------:R-:W2:Y:S01]  /*8830*/  LDL R3, [R1+0x9c] ;  /* 0x00009c0001037983 */ /* 0x000ea20000100800 */
[--C-:B------:R-:W-:Y:S02]  /*8840*/  SHF.R.U64 R49, R36, 0x10, R37.reuse ;  /* 0x0000001024317819 */ /* 0x100fe40000001225 */
[----:B------:R-:W-:Y:S01]  /*8850*/  SHF.R.U32.HI R44, RZ, 0x10, R37 ;  /* 0x00000010ff2c7819 */ /* 0x000fe20000011625 */
[----:B------:R-:W3:Y:S01]  /*8860*/  S2R R8, SR_TID.X ;  /* 0x0000000000087919 */ /* 0x000ee20000002100 */
[----:B------:R-:W-:Y:S01]  /*8870*/  SHF.R.U64 R50, R38, 0x10, R39 ;  /* 0x0000001026327819 */ /* 0x000fe20000001227 */
[----:B------:R-:W-:Y:S01]  /*8880*/  HADD2.F32 R37, -RZ, R20.H0_H0 ;  /* 0x20000014ff257230 */ /* 0x000fe20000004100 */
[----:B------:R-:W-:Y:S02]  /*8890*/  SHF.R.U32.HI R38, RZ, 0x10, R7 ;  /* 0x00000010ff267819 */ /* 0x000fe40000011607 */
[----:B------:R-:W-:Y:S02]  /*88a0*/  SHF.R.U64 R47, R4, 0x10, R5 ;  /* 0x00000010042f7819 */ /* 0x000fe40000001205 */
[----:B------:R-:W-:Y:S01]  /*88b0*/  SHF.R.U32.HI R46, RZ, 0x10, R39 ;  /* 0x00000010ff2e7819 */ /* 0x000fe20000011627 */
[----:B------:R-:W-:Y:S01]  /*88c0*/  HADD2.F32 R36, -RZ, R38.H0_H0 ;  /* 0x20000026ff247230 */ /* 0x000fe20000004100 */
[----:B------:R-:W-:-:S02]  /*88d0*/  SHF.R.U32.HI R42, RZ, 0x10, R5 ;  /* 0x00000010ff2a7819 */ /* 0x000fc40000011605 */
[----:B------:R-:W-:Y:S01]  /*88e0*/  SHF.R.U64 R48, R6, 0x10, R7 ;  /* 0x0000001006307819 */ /* 0x000fe20000001207 */
[----:B---3--:R-:W-:-:S05]  /*88f0*/  VIADD R8, R8, 0xffffff80 ;  /* 0xffffff8008087836 */ /* 0x008fca0000000000 */
[----:B------:R-:W-:-:S04]  /*8900*/  SHF.R.S32.HI R21, RZ, 0x1f, R8 ;  /* 0x0000001fff157819 */ /* 0x000fc80000011408 */
[----:B------:R-:W-:-:S04]  /*8910*/  LEA.HI R21, R21, R8, RZ, 0x5 ;  /* 0x0000000815157211 */ /* 0x000fc800078f28ff */
[----:B------:R-:W-:Y:S02]  /*8920*/  SHF.R.S32.HI R21, RZ, 0x5, R21 ;  /* 0x00000005ff157819 */ /* 0x000fe40000011415 */
[----:B--2---:R-:W-:-:S04]  /*8930*/  SHF.L.U32 R3, R3, 0x6, RZ ;  /* 0x0000000603037819 */ /* 0x004fc800000006ff */
[----:B-1----:R-:W-:-:S04]  /*8940*/  LOP3.LUT R11, R3, 0x1c0, RZ, 0xc0, !PT ;  /* 0x000001c0030b7812 */ /* 0x002fc800078ec0ff */
[----:B------:R-:W-:Y:S02]  /*8950*/  LOP3.LUT R3, R11, 0x38, R16, 0xf8, !PT ;  /* 0x000000380b037812 */ /* 0x000fe400078ef810 */
[----:B------:R-:W-:-:S04]  /*8960*/  SHF.R.U32.HI R8, RZ, 0x3, R11 ;  /* 0x00000003ff087819 */ /* 0x000fc8000001160b */
[----:B------:R-:W-:-:S05]  /*8970*/  LOP3.LUT R3, R3, R8, RZ, 0x3c, !PT ;  /* 0x0000000803037212 */ /* 0x000fca00078e3cff */
[----:B------:R-:W-:-:S04]  /*8980*/  IMAD R3, R21, 0x200, R3 ;  /* 0x0000020015037824 */ /* 0x000fc800078e0203 */
[----:B------:R-:W-:Y:S01]  /*8990*/  IMAD R43, R3, 0x2, R22 ;  /* 0x00000002032b7824 */ /* 0x000fe200078e0216 */
[----:B------:R-:W-:-:S04]  /*89a0*/  LOP3.LUT R3, R8, R0, R11, 0x1e, !PT ;  /* 0x0000000008037212 */ /* 0x000fc800078e1e0b */
[----:B0-----:R-:W0:Y:S01]  /*89b0*/  LDS.128 R12, [R43+0x18400] ;  /* 0x018400002b0c7984 */ /* 0x001e220000000c00 */
[----:B------:R-:W-:Y:S02]  /*89c0*/  IMAD R3, R21, 0x200, R3 ;  /* 0x0000020015037824 */ /* 0x000fe400078e0203 */
[----:B------:R-:W-:Y:S02]  /*89d0*/  HADD2.F32 R21, -RZ, R40.H0_H0 ;  /* 0x20000028ff157230 */ /* 0x000fe40000004100 */
[----:B------:R-:W-:-:S05]  /*89e0*/  IMAD R45, R3, 0x2, R22 ;  /* 0x00000002032d7824 */ /* 0x000fca00078e0216 */
[----:B------:R-:W1:Y:S01]  /*89f0*/  LDS.128 R28, [R45+0x18400] ;  /* 0x018400002d1c7984 */ /* 0x000e620000000c00 */
[--C-:B0-----:R-:W-:Y:S02]  /*8a00*/  HADD2.F32 R4, -RZ, R13.reuse.H0_H0 ;  /* 0x2000000dff047230 */ /* 0x101fe40000004100 */
[----:B------:R-:W-:Y:S02]  /*8a10*/  HADD2.F32 R13, -RZ, R13.H1_H1 ;  /* 0x3000000dff0d7230 */ /* 0x000fe40000004100 */
[--C-:B------:R-:W-:Y:S02]  /*8a20*/  HADD2.F32 R6, -RZ, R15.reuse.H0_H0 ;  /* 0x2000000fff067230 */ /* 0x100fe40000004100 */
[----:B------:R-:W-:Y:S02]  /*8a30*/  HADD2.F32 R15, -RZ, R15.H1_H1 ;  /* 0x3000000fff0f7230 */ /* 0x000fe40000004100 */
[----:B------:R-:W-:Y:S02]  /*8a40*/  HADD2.F32 R3, -RZ, R12.H0_H0 ;  /* 0x2000000cff037230 */ /* 0x000fe40000004100 */
[----:B-1----:R-:W-:-:S02]  /*8a50*/  HADD2.F32 R8, -RZ, R29.H0_H0 ;  /* 0x2000001dff087230 */ /* 0x002fc40000004100 */
[----:B------:R-:W-:Y:S02]  /*8a60*/  HADD2.F32 R29, -RZ, R29.H1_H1 ;  /* 0x3000001dff1d7230 */ /* 0x000fe40000004100 */
[----:B------:R-:W-:Y:S02]  /*8a70*/  HADD2.F32 R20, -RZ, R31.H0_H0 ;  /* 0x2000001fff147230 */ /* 0x000fe40000004100 */
[C---:B------:R-:W-:Y:S01]  /*8a80*/  FMUL.FTZ R39, R8.reuse, R37 ;  /* 0x0000002508277220 */ /* 0x040fe20000410000 */
[-C--:B------:R-:W-:Y:S01]  /*8a90*/  FMUL.FTZ R41, R8, R21.reuse ;  /* 0x0000001508297220 */ /* 0x080fe20000410000 */
[----:B------:R-:W-:Y:S02]  /*8aa0*/  HADD2.F32 R8, -RZ, R46.H0_H0 ;  /* 0x2000002eff087230 */ /* 0x000fe40000004100 */
[----:B------:R-:W-:Y:S01]  /*8ab0*/  FMUL.FTZ R38, R29, R36 ;  /* 0x000000241d267220 */ /* 0x000fe20000410000 */
[----:B------:R-:W-:Y:S01]  /*8ac0*/  FFMA.FTZ R40, R4, R21, -R39 ;  /* 0x0000001504287223 */ /* 0x000fe20000010827 */
[----:B------:R-:W-:-:S02]  /*8ad0*/  HADD2.F32 R39, -RZ, R52.H0_H0 ;  /* 0x20000034ff277230 */ /* 0x000fc40000004100 */
[----:B------:R-:W-:Y:S01]  /*8ae0*/  FFMA.FTZ R41, R4, R37, R41 ;  /* 0x0000002504297223 */ /* 0x000fe20000010029 */
[----:B------:R-:W-:Y:S02]  /*8af0*/  HADD2.F32 R21, -RZ, R9.H1_H1 ;  /* 0x30000009ff157230 */ /* 0x000fe40000004100 */
[-C--:B------:R-:W-:Y:S01]  /*8b00*/  FMUL.FTZ R4, R29, R8.reuse ;  /* 0x000000081d047220 */ /* 0x080fe20000410000 */
[----:B------:R-:W-:Y:S01]  /*8b10*/  FFMA.FTZ R29, R13, R8, -R38 ;  /* 0x000000080d1d7223 */ /* 0x000fe20000010826 */
[C---:B------:R-:W-:Y:S01]  /*8b20*/  FMUL.FTZ R37, R20.reuse, R39 ;  /* 0x0000002714257220 */ /* 0x040fe20000410000 */
[----:B------:R-:W-:Y:S02]  /*8b30*/  HADD2.F32 R31, -RZ, R31.H1_H1 ;  /* 0x3000001fff1f7230 */ /* 0x000fe40000004100 */
[-C--:B------:R-:W-:Y:S01]  /*8b40*/  FMUL.FTZ R20, R20, R21.reuse ;  /* 0x0000001514147220 */ /* 0x080fe20000410000 */
[----:B------:R-:W-:Y:S02]  /*8b50*/  HADD2.F32 R38, -RZ, R42.H0_H0 ;  /* 0x2000002aff267230 */ /* 0x000fe40000004100 */
[----:B------:R-:W-:Y:S01]  /*8b60*/  FFMA.FTZ R37, R6, R21, -R37 ;  /* 0x0000001506257223 */ /* 0x000fe20000010825 */
[----:B------:R-:W-:-:S02]  /*8b70*/  HADD2.F32 R8, -RZ, R44.H0_H0 ;  /* 0x2000002cff087230 */ /* 0x000fc40000004100 */
[----:B------:R-:W-:Y:S01]  /*8b80*/  FFMA.FTZ R39, R6, R39, R20 ;  /* 0x0000002706277223 */ /* 0x000fe20000010014 */
[----:B------:R-:W-:Y:S02]  /*8b90*/  HADD2.F32 R7, -RZ, R28.H0_H0 ;  /* 0x2000001cff077230 */ /* 0x000fe40000004100 */
[----:B------:R-:W-:Y:S01]  /*8ba0*/  FMUL.FTZ R6, R31, R38 ;  /* 0x000000261f067220 */ /* 0x000fe20000410000 */
[----:B------:R-:W-:Y:S02]  /*8bb0*/  HADD2.F32 R20, -RZ, R51.H0_H0 ;  /* 0x20000033ff147230 */ /* 0x000fe40000004100 */
        /* <DEDUP_REMOVED lines=8> */
[----:B------:R-:W-:Y:S02]  /*8c40*/  HADD2.F32 R6, -RZ, R9.H0_H0 ;  /* 0x20000009ff067230 */ /* 0x000fe40000004100 */
[----:B------:R-:W-:Y:S01]  /*8c50*/  FFMA.FTZ R46, R15, R38, R46 ;  /* 0x000000260f2e7223 */ /* 0x000fe2000001002e */
[----:B------:R-:W-:Y:S01]  /*8c60*/  FFMA.FTZ R4, R3, R4, -R36 ;  /* 0x0000000403047223 */ /* 0x000fe20000010824 */
[----:B------:R-:W-:Y:S02]  /*8c70*/  HADD2.F32 R5, -RZ, R14.H0_H0 ;  /* 0x2000000eff057230 */ /* 0x000fe40000004100 */
[C---:B------:R-:W-:Y:S01]  /*8c80*/  FMUL.FTZ R38, R11.reuse, R8 ;  /* 0x000000080b267220 */ /* 0x040fe20000410000 */
[----:B------:R-:W-:Y:S01]  /*8c90*/  FMUL.FTZ R36, R11, R6 ;  /* 0x000000060b247220 */ /* 0x000fe20000410000 */
[----:B------:R-:W-:-:S02]  /*8ca0*/  HADD2.F32 R28, -RZ, R28.H1_H1 ;  /* 0x3000001cff1c7230 */ /* 0x000fc40000004100 */
[----:B------:R-:W-:Y:S01]  /*8cb0*/  FFMA.FTZ R20, R3, R20, R7 ;  /* 0x0000001403147223 */ /* 0x000fe20000010007 */
[----:B------:R-:W-:Y:S02]  /*8cc0*/  HADD2.F32 R30, -RZ, R30.H1_H1 ;  /* 0x3000001eff1e7230 */ /* 0x000fe40000004100 */
[C---:B------:R-:W-:Y:S01]  /*8cd0*/  FFMA.FTZ R6, R5.reuse, R6, -R38 ;  /* 0x0000000605067223 */ /* 0x040fe20000010826 */
[----:B------:R-:W-:Y:S02]  /*8ce0*/  HADD2.F32 R9, -RZ, R48.H0_H0 ;  /* 0x20000030ff097230 */ /* 0x000fe40000004100 */
[----:B------:R-:W-:Y:S01]  /*8cf0*/  FFMA.FTZ R36, R5, R8, R36 ;  /* 0x0000000805247223 */ /* 0x000fe20000010024 */
[----:B------:R-:W-:Y:S01]  /*8d00*/  HADD2.F32 R11, -RZ, R47.H0_H0 ;  /* 0x2000002fff0b7230 */ /* 0x000fe20000004100 */
[----:B------:R-:W-:Y:S01]  /*8d10*/  F2FP.F16.F32.PACK_AB R15, R46, R39 ;  /* 0x000000272e0f723e */ /* 0x000fe200000000ff */
        /* <DEDUP_REMOVED lines=19> */
[----:B------:R-:W-:-:S05]  /*8e50*/  F2FP.F16.F32.PACK_AB R14, R11, R36 ;  /* 0x000000240b0e723e */ /* 0x000fca00000000ff */
[----:B------:R2:W-:Y:S02]  /*8e60*/  STS.128 [R45+0x18400], R12 ;  /* 0x0184000c2d007388 */ /* 0x0005e40000000c00 */
.L_x_6046:
[----:B------:R-:W-:Y:S05]  /*8e70*/  BSYNC B1 ;  /* 0x0000000000017941 */ /* 0x000fea0003800000 */
.L_x_6045:
[----:B------:R-:W-:Y:S01]  /*8e80*/  PRMT R41, R56, 0x5410, R57 ;  /* 0x0000541038297816 */ /* 0x000fe20000000039 */
[----:B------:R-:W-:Y:S06]  /*8e90*/  @P0 BRA `(.L_x_6037) ;  /* 0x0000000400800947 */ /* 0x000fec0003800000 */
[----:B------:R-:W3:Y:S01]  /*8ea0*/  LDL R3, [R1+0x84] ;  /* 0x0000840001037983 */ /* 0x000ee20000100800 */
[C---:B--2---:R-:W-:Y:S02]  /*8eb0*/  VIADD R4, R206.reuse, 0x40 ;  /* 0x00000040ce047836 */ /* 0x044fe40000000000 */
[----:B------:R-:W-:Y:S01]  /*8ec0*/  VIADD R5, R206, 0x40 ;  /* 0x00000040ce057836 */ /* 0x000fe20000000000 */
[----:B------:R-:W2:Y:S01]  /*8ed0*/  LDL R42, [R1+0xa0] ;  /* 0x0000a000012a7983 */ /* 0x000ea20000100800 */
[----:B------:R-:W-:Y:S02]  /*8ee0*/  IMAD.SHL.U32 R4, R4, 0x40, RZ ;  /* 0x0000004004047824 */ /* 0x000fe400078e00ff */
[----:B------:R-:W-:-:S03]  /*8ef0*/  IMAD.SHL.U32 R5, R5, 0x40, RZ ;  /* 0x0000004005057824 */ /* 0x000fc600078e00ff */
[----:B------:R-:W-:Y:S02]  /*8f00*/  LOP3.LUT R4, R4, 0x1c0, RZ, 0xc0, !PT ;  /* 0x000001c004047812 */ /* 0x000fe400078ec0ff */
[----:B------:R-:W-:Y:S02]  /*8f10*/  LOP3.LUT R5, R5, 0x1c0, RZ, 0xc0, !PT ;  /* 0x000001c005057812 */ /* 0x000fe400078ec0ff */
[----:B------:R-:W-:-:S04]  /*8f20*/  SHF.R.U32.HI R4, RZ, 0x3, R4 ;  /* 0x00000003ff047819 */ /* 0x000fc80000011604 */
[----:B------:R-:W-:Y:S02]  /*8f30*/  LOP3.LUT R0, R4, R0, R5, 0x1e, !PT ;  /* 0x0000000004007212 */ /* 0x000fe400078e1e05 */
[--C-:B------:R-:W-:Y:S02]  /*8f40*/  SHF.R.U64 R39, R34, 0x10, R35.reuse ;  /* 0x0000001022277819 */ /* 0x100fe40000001223 */
[----:B------:R-:W-:Y:S01]  /*8f50*/  SHF.R.U32.HI R36, RZ, 0x10, R35 ;  /* 0x00000010ff247819 */ /* 0x000fe20000011623 */
[----:B------:R-:W-:Y:S01]  /*8f60*/  HADD2.F32 R29, -RZ, R53.H1_H1 ;  /* 0x30000035ff1d7230 */ /* 0x000fe20000004100 */
[----:B------:R-:W-:Y:S02]  /*8f70*/  SHF.R.U32.HI R28, RZ, 0x10, R25 ;  /* 0x00000010ff1c7819 */ /* 0x000fe40000011619 */
[--C-:B------:R-:W-:Y:S02]  /*8f80*/  SHF.R.U64 R37, R26, 0x10, R27.reuse ;  /* 0x000000101a257819 */ /* 0x100fe4000000121b */
[----:B------:R-:W-:Y:S01]  /*8f90*/  SHF.R.U32.HI R35, RZ, 0x10, R27 ;  /* 0x00000010ff237819 */ /* 0x000fe2000001161b */
[----:B------:R-:W-:Y:S01]  /*8fa0*/  HADD2.F32 R27, -RZ, R55.H1_H1 ;  /* 0x30000037ff1b7230 */ /* 0x000fe20000004100 */
[--C-:B------:R-:W-:Y:S01]  /*8fb0*/  SHF.R.U64 R40, R32, 0x10, R33.reuse ;  /* 0x0000001020287819 */ /* 0x100fe20000001221 */
[----:B------:R-:W-:Y:S01]  /*8fc0*/  HADD2.F32 R28, -RZ, R28.H0_H0 ;  /* 0x2000001cff1c7230 */ /* 0x000fe20000004100 */
[----:B------:R-:W-:Y:S01]  /*8fd0*/  SHF.R.U32.HI R32, RZ, 0x10, R33 ;  /* 0x00000010ff207819 */ /* 0x000fe20000011621 */
[----:B------:R-:W-:Y:S01]  /*8fe0*/  HADD2.F32 R26, -RZ, R53.H0_H0 ;  /* 0x20000035ff1a7230 */ /* 0x000fe20000004100 */
[----:B------:R-:W-:Y:S01]  /*8ff0*/  SHF.R.U64 R38, R24, 0x10, R25 ;  /* 0x0000001018267819 */ /* 0x000fe20000001219 */
[----:B---3--:R-:W-:Y:S01]  /*9000*/  IMAD.IADD R3, R3, 0x1, R0 ;  /* 0x0000000103037824 */ /* 0x008fe200078e0200 */
[----:B--2---:R-:W2:Y:S04]  /*9010*/  LDS.128 R4, [R42+0x18400] ;  /* 0x018400002a047984 */ /* 0x004ea80000000c00 */
[----:B------:R-:W-:-:S05]  /*9020*/  LEA R3, R3, R22, 0x1 ;  /* 0x0000001603037211 */ /* 0x000fca00078e08ff */
[----:B0-----:R-:W0:Y:S01]  /*9030*/  LDS.128 R12, [R3+0x18400] ;  /* 0x01840000030c7984 */ /* 0x001e220000000c00 */
[----:B--2---:R-:W-:Y:S02]  /*9040*/  HADD2.F32 R8, -RZ, R5.H0_H0 ;  /* 0x20000005ff087230 */ /* 0x004fe40000004100 */
[--C-:B0-----:R-:W-:Y:S02]  /*9050*/  HADD2.F32 R20, -RZ, R13.reuse.H0_H0 ;  /* 0x2000000dff147230 */ /* 0x101fe40000004100 */
        /* <DEDUP_REMOVED lines=9> */
[----:B------:R-:W-:-:S02]  /*90f0*/  HADD2.F32 R8, -RZ, R55.H0_H0 ;  /* 0x20000037ff087230 */ /* 0x000fc40000004100 */
[-C--:B------:R-:W-:Y:S01]  /*9100*/  FMUL.FTZ R32, R21, R20.reuse ;  /* 0x0000001415207220 */ /* 0x080fe20000410000 */
[----:B------:R-:W-:Y:S02]  /*9110*/  HADD2.F32 R0, -RZ, R4.H0_H0 ;  /* 0x20000004ff007230 */ /* 0x000fe40000004100 */
[----:B------:R-:W-:Y:S01]  /*9120*/  FFMA.FTZ R30, R5, R20, -R30 ;  /* 0x00000014051e7223 */ /* 0x000fe2000001081e */
[----:B------:R-:W-:Y:S02]  /*9130*/  HADD2.F32 R24, -RZ, R14.H0_H0 ;  /* 0x2000000eff187230 */ /* 0x000fe40000004100 */
[C---:B------:R-:W-:Y:S01]  /*9140*/  FMUL.FTZ R21, R13.reuse, R26 ;  /* 0x0000001a0d157220 */ /* 0x040fe20000410000 */
[----:B------:R-:W-:Y:S02]  /*9150*/  HADD2.F32 R20, -RZ, R54.H0_H0 ;  /* 0x20000036ff147230 */ /* 0x000fe40000004100 */
[----:B------:R-:W-:Y:S01]  /*9160*/  FMUL.FTZ R13, R13, R8 ;  /* 0x000000080d0d7220 */ /* 0x000fe20000410000 */
[----:B------:R-:W-:Y:S01]  /*9170*/  FFMA.FTZ R32, R5, R28, R32 ;  /* 0x0000001c05207223 */ /* 0x000fe20000010020 */
[----:B------:R-:W-:-:S02]  /*9180*/  HADD2.F32 R9, -RZ, R6.H0_H0 ;  /* 0x20000006ff097230 */ /* 0x000fc40000004100 */
[C---:B------:R-:W-:Y:S01]  /*9190*/  FFMA.FTZ R21, R0.reuse, R8, -R21 ;  /* 0x0000000800157223 */ /* 0x040fe20000010815 */
[----:B------:R-:W-:Y:S02]  /*91a0*/  HADD2.F32 R5, -RZ, R41.H0_H0 ;  /* 0x20000029ff057230 */ /* 0x000fe40000004100 */
[----:B------:R-:W-:Y:S01]  /*91b0*/  FFMA.FTZ R27, R0, R26, R13 ;  /* 0x0000001a001b7223 */ /* 0x000fe2000001000d */
[----:B------:R-:W-:Y:S01]  /*91c0*/  FMUL.FTZ R8, R24, R20 ;  /* 0x0000001418087220 */ /* 0x000fe20000410000 */
[----:B------:R-:W-:Y:S02]  /*91d0*/  HADD2.F32 R25, -RZ, R15.H0_H0 ;  /* 0x2000000fff197230 */ /* 0x000fe40000004100 */
[----:B------:R-:W-:Y:S02]  /*91e0*/  HADD2.F32 R26, -RZ, R54.H1_H1 ;  /* 0x30000036ff1a7230 */ /* 0x000fe40000004100 */
[----:B------:R-:W-:Y:S02]  /*91f0*/  HADD2.F32 R0, -RZ, R41.H1_H1 ;  /* 0x30000029ff007230 */ /* 0x000fe40000004100 */
[----:B------:R-:W-:Y:S01]  /*9200*/  FFMA.FTZ R28, R9, R5, -R8 ;  /* 0x00000005091c7223 */ /* 0x000fe20000010808 */
[----:B------:R-:W-:-:S02]  /*9210*/  HADD2.F32 R8, -RZ, R36.H0_H0 ;  /* 0x20000024ff087230 */ /* 0x000fc40000004100 */
[----:B------:R-:W-:Y:S01]  /*9220*/  FMUL.FTZ R34, R24, R5 ;  /* 0x0000000518227220 */ /* 0x000fe20000410000 */
[----:B-1----:R-:W-:Y:S02]  /*9230*/  HADD2.F32 R11, -RZ, R7.H0_H0 ;  /* 0x20000007ff0b7230 */ /* 0x002fe40000004100 */
[C---:B------:R-:W-:Y:S01]  /*9240*/  FMUL.FTZ R36, R25.reuse, R26 ;  /* 0x0000001a19247220 */ /* 0x040fe20000410000 */
[----:B------:R-:W-:Y:S02]  /*9250*/  HADD2.F32 R15, -RZ, R15.H1_H1 ;  /* 0x3000000fff0f7230 */ /* 0x000fe40000004100 */
[----:B------:R-:W-:Y:S01]  /*9260*/  FMUL.FTZ R25, R25, R0 ;  /* 0x0000000019197220 */ /* 0x000fe20000410000 */
[----:B------:R-:W-:Y:S02]  /*9270*/  HADD2.F32 R24, -RZ, R35.H0_H0 ;  /* 0x20000023ff187230 */ /* 0x000fe40000004100 */
[----:B------:R-:W-:Y:S01]  /*9280*/  FFMA.FTZ R34, R9, R20, R34 ;  /* 0x0000001409227223 */ /* 0x000fe20000010022 */
[----:B------:R-:W-:-:S02]  /*9290*/  HADD2.F32 R7, -RZ, R7.H1_H1 ;  /* 0x30000007ff077230 */ /* 0x000fc40000004100 */
[C---:B------:R-:W-:Y:S01]  /*92a0*/  FFMA.FTZ R36, R11.reuse, R0, -R36 ;  /* 0x000000000b247223 */ /* 0x040fe20000010824 */
[----:B------:R-:W-:Y:S01]  /*92b0*/  FFMA.FTZ R25, R11, R26, R25 ;  /* 0x0000001a0b197223 */ /* 0x000fe20000010019 */
[----:B------:R-:W-:Y:S02]  /*92c0*/  HADD2.F32 R12, -RZ, R12.H1_H1 ;  /* 0x3000000cff0c7230 */ /* 0x000fe40000004100 */
[C---:B------:R-:W-:Y:S01]  /*92d0*/  FMUL.FTZ R20, R15.reuse, R24 ;  /* 0x000000180f147220 */ /* 0x040fe20000410000 */
[----:B------:R-:W-:Y:S01]  /*92e0*/  FMUL.FTZ R0, R15, R8 ;  /* 0x000000080f007220 */ /* 0x000fe20000410000 */
[----:B------:R-:W-:Y:S02]  /*92f0*/  HADD2.F32 R11, -RZ, R38.H0_H0 ;  /* 0x20000026ff0b7230 */ /* 0x000fe40000004100 */
[----:B------:R-:W-:Y:S02]  /*9300*/  HADD2.F32 R14, -RZ, R14.H1_H1 ;  /* 0x3000000eff0e7230 */ /* 0x000fe40000004100 */
[----:B------:R-:W-:-:S02]  /*9310*/  HADD2.F32 R5, -RZ, R40.H0_H0 ;  /* 0x20000028ff057230 */ /* 0x000fc40000004100 */
[----:B------:R-:W-:Y:S02]  /*9320*/  HADD2.F32 R13, -RZ, R37.H0_H0 ;  /* 0x20000025ff0d7230 */ /* 0x000fe40000004100 */
[----:B------:R-:W-:Y:S02]  /*9330*/  HADD2.F32 R9, -RZ, R39.H0_H0 ;  /* 0x20000027ff097230 */ /* 0x000fe40000004100 */
[C---:B------:R-:W-:Y:S01]  /*9340*/  FFMA.FTZ R29, R7.reuse, R8, -R20 ;  /* 0x00000008071d7223 */ /* 0x040fe20000010814 */
[----:B------:R-:W-:Y:S01]  /*9350*/  FFMA.FTZ R24, R7, R24, R0 ;  /* 0x0000001807187223 */ /* 0x000fe20000010000 */
[----:B------:R-:W-:Y:S02]  /*9360*/  HADD2.F32 R4, -RZ, R4.H1_H1 ;  /* 0x30000004ff047230 */ /* 0x000fe40000004100 */
[C---:B------:R-:W-:Y:S01]  /*9370*/  FMUL.FTZ R7, R12.reuse, R11 ;  /* 0x0000000b0c077220 */ /* 0x040fe20000410000 */
[----:B------:R-:W-:Y:S02]  /*9380*/  HADD2.F32 R6, -RZ, R6.H1_H1 ;  /* 0x30000006ff067230 */ /* 0x000fe40000004100 */
[----:B------:R-:W-:Y:S01]  /*9390*/  FMUL.FTZ R12, R12, R5 ;  /* 0x000000050c0c7220 */ /* 0x000fe20000410000 */
[C---:B------:R-:W-:Y:S01]  /*93a0*/  FMUL.FTZ R15, R14.reuse, R13 ;  /* 0x0000000d0e0f7220 */ /* 0x040fe20000410000 */
        /* <DEDUP_REMOVED lines=15> */
.L_x_6037:
[----:B------:R-:W-:Y:S05]  /*94a0*/  BSYNC B0 ;  /* 0x0000000000007941 */ /* 0x000fea0003800000 */
.L_x_6023:
        /* <DEDUP_REMOVED lines=8> */
.L_x_6020:
[----:B--2---:R-:W2:Y:S01]  /*9530*/  S2R R0, SR_TID.X ;  /* 0x0000000000007919 */ /* 0x004ea20000002100 */
[----:B------:R-:W-:Y:S05]  /*9540*/  WARPSYNC.ALL ;  /* 0x0000000000007948 */ /* 0x000fea0003800000 */
[----:B--2---:R-:W-:-:S05]  /*9550*/  SHF.R.U32.HI R0, RZ, 0x7, R0 ;  /* 0x00000007ff007819 */ /* 0x004fca0000011600 */
[----:B-1-3--:R-:W-:Y:S02]  /*9560*/  VIADD R3, R0, 0x8 ;  /* 0x0000000800037836 */ /* 0x00afe40000000000 */
[----:B------:R-:W-:-:S03]  /*9570*/  IMAD.U32 R0, RZ, RZ, UR44 ;  /* 0x0000002cff007e24 */ /* 0x000fc6000f8e00ff */
[----:B------:R1:W-:Y:S02]  /*9580*/  BAR.SYNC.DEFER_BLOCKING R3, 0x100 ;  /* 0x000400030000751d */ /* 0x0003e40000010000 */
[----:B------:R-:W-:-:S13]  /*9590*/  ISETP.NE.AND P0, PT, R0, 0x3, PT ;  /* 0x000000030000780c */ /* 0x000fda0003f05270 */
[----:B-1----:R-:W-:Y:S05]  /*95a0*/  @!P0 BRA `(.L_x_6047) ;  /* 0x0000000000048947 */ /* 0x002fea0003800000 */
[----:B------:R-:W-:Y:S01]  /*95b0*/  BPT.TRAP 0x1 ;  /* 0x000000040000795c */ /* 0x000fe20000300000 */
.L_x_6047:
[----:B------:R-:W-:Y:S01]  /*95c0*/  IMAD R9, R18, 0x8, R22 ;  /* 0x0000000812097824 */ /* 0x000fe200078e0216 */
[----:B------:R-:W-:-:S04]  /*95d0*/  SHF.L.U32 R6, R207, 0x1f, RZ ;  /* 0x0000001fcf067819 */ /* 0x000fc800000006ff */
[----:B------:R1:W2:Y:S01]  /*95e0*/  SYNCS.PHASECHK.TRANS64.TRYWAIT P1, [R9+URZ+0x32430], R6 ;  /* 0x03243006090075a7 */ /* 0x0002a2000802017f */
[----:B------:R-:W-:Y:S05]  /*95f0*/  @!P0 BRA `(.L_x_6048) ;  /* 0x0000000000048947 */ /* 0x000fea0003800000 */
[----:B------:R-:W-:Y:S01]  /*9600*/  BPT.TRAP 0x1 ;  /* 0x000000040000795c */ /* 0x000fe20000300000 */
.L_x_6048:
[----:B------:R-:W-:-:S05]  /*9610*/  VIADD R0, R22, 0x1c400 ;  /* 0x0001c40016007836 */ /* 0x000fca0000000000 */
[----:B------:R-:W-:-:S04]  /*9620*/  SHF.R.U32.HI R0, RZ, 0x4, R0 ;  /* 0x00000004ff007819 */ /* 0x000fc80000011600 */
[----:B------:R-:W-:-:S04]  /*9630*/  LOP3.LUT R0, R0, 0x3fff, RZ, 0xc0, !PT ;  /* 0x00003fff00007812 */ /* 0x000fc800078ec0ff */
[----:B------:R-:W-:-:S05]  /*9640*/  LOP3.LUT R0, R0, 0x10000, RZ, 0xfc, !PT ;  /* 0x0001000000007812 */ /* 0x000fca00078efcff */
[----:B------:R3:W-:Y:S01]  /*9650*/  STL [R1+0x68], R0 ;  /* 0x0000680001007387 */ /* 0x0007e20000100800 */
[----:B--2---:R-:W-:Y:S05]  /*9660*/  @P1 BRA `(.L_x_6049) ;  /* 0x0000000000081947 */ /* 0x004fea0003800000 */
[----:B------:R-:W2:Y:S02]  /*9670*/  SYNCS.PHASECHK.TRANS64.TRYWAIT P1, [R9+URZ+0x32430], R6 ;  /* 0x03243006090075a7 */ /* 0x000ea4000802017f */
[----:B--2---:R-:W-:Y:S05]  /*9680*/  @!P1 BRA `(.L_x_6050) ;  /* 0x00000148007c9947 */ /* 0x004fea0003800000 */
.L_x_6049:
[----:B---3--:R-:W3:Y:S01]  /*9690*/  LDL R0, [R1+0x68] ;  /* 0x0000680001007983 */ /* 0x008ee20000100800 */
[----:B------:R-:W-:Y:S01]  /*96a0*/  IMAD.MOV.U32 R5, RZ, RZ, 0x40000040 ;  /* 0x40000040ff057424 */ /* 0x000fe200078e00ff */
[----:B------:R-:W-:Y:S05]  /*96b0*/  WARPSYNC.ALL ;  /* 0x0000000000007948 */ /* 0x000fea0003800000 */
[C---:B------:R-:W-:Y:S01]  /*96c0*/  R2UR UR4, R214.reuse ;  /* 0x00000000d60472ca */ /* 0x040fe200000e0000 */
[----:B------:R-:W-:Y:S01]  /*96d0*/  WARPGROUP.ARRIVE ;  /* 0x00000000000079c5 */ /* 0x000fe20000000000 */
[----:B------:R-:W-:Y:S01]  /*96e0*/  R2UR UR5, R215 ;  /* 0x00000000d70572ca */ /* 0x000fe200000e0000 */
[C---:B------:R-:W-:Y:S01]  /*96f0*/  VIADD R74, R214.reuse, 0x2 ;  /* 0x00000002d64a7836 */ /* 0x040fe20000000000 */
[----:B------:R-:W-:Y:S01]  /*9700*/  R2UR UR7, R5 ;  /* 0x00000000050772ca */ /* 0x000fe200000e0000 */
[----:B------:R-:W-:Y:S01]  /*9710*/  IMAD.MOV.U32 R75, RZ, RZ, 0x40000040 ;  /* 0x40000040ff4b7424 */ /* 0x000fe200078e00ff */
[C---:B------:R-:W-:Y:S01]  /*9720*/  IADD3 R20, R214.reuse, 0x4, RZ ;  /* 0x00000004d6147810 */ /* 0x040fe20007ffe0ff */
[----:B0-----:R-:W-:Y:S01]  /*9730*/  IMAD.MOV.U32 R13, RZ, RZ, 0x40000040 ;  /* 0x40000040ff0d7424 */ /* 0x001fe200078e00ff */
[----:B------:R-:W-:Y:S01]  /*9740*/  BSSY B0, `(.L_x_6051) ;  /* 0x0000028000007945 */ /* 0x000fe20003800000 */
[----:B------:R-:W-:Y:S01]  /*9750*/  IMAD.MOV.U32 R21, RZ, RZ, 0x40000040 ;  /* 0x40000040ff157424 */ /* 0x000fe200078e00ff */
[----:B------:R0:W-:Y:S01]  /*9760*/  STL.64 [R1+0x60], R74 ;  /* 0x0000604a01007387 */ /* 0x0001e20000100a00 */
[----:B------:R-:W-:-:S02]  /*9770*/  VIADD R14, R214, 0x6 ;  /* 0x00000006d60e7836 */ /* 0x000fc40000000000 */
[----:B------:R-:W-:Y:S01]  /*9780*/  IMAD.MOV.U32 R15, RZ, RZ, 0x40000040 ;  /* 0x40000040ff0f7424 */ /* 0x000fe200078e00ff */
[----:B------:R0:W-:Y:S01]  /*9790*/  STL.64 [R1+0x58], R20 ;  /* 0x0000581401007387 */ /* 0x0001e20000100a00 */
[----:B------:R-:W-:-:S03]  /*97a0*/  IMAD.MOV.U32 R5, RZ, RZ, 0x40000040 ;  /* 0x40000040ff057424 */ /* 0x000fc600078e00ff */
[----:B------:R0:W-:Y:S01]  /*97b0*/  STL.64 [R1+0x50], R14 ;  /* 0x0000500e01007387 */ /* 0x0001e20000100a00 */
[----:B---3--:R-:W-:-:S04]  /*97c0*/  IMAD R4, R18, 0x300, R0 ;  /* 0x0000030012047824 */ /* 0x008fc800078e0200 */
        /* <DEDUP_REMOVED lines=24> */
[----:B------:R-:W-:Y:S01]  /*9950*/  SHF.L.U32 R5, R10, 0x1f, RZ ;  /* 0x0000001f0a057819 */ /* 0x000fe200000006ff */
[----:B------:R-:W-:-:S02]  /*9960*/  WARPGROUP.DEPBAR.LE gsb0, 0x0 ;  /* 0x00008000000079c5 */ /* 0x000fc40000010000 */
[----:B------:R-:W-:-:S08]  /*9970*/  WARPGROUP.ARRIVE ;  /* 0x00000000000079c5 */ /* 0x000fd00000000000 */
[----:B------:R-:W-:Y:S03]  /*9980*/  HGMMA.64x96x16.F32 R24, gdesc[UR4], R24, gsb0 ;  /* 0x01600000041879f0 */ /* 0x000fe60008000818 */
[----:B------:R-:W-:Y:S02]  /*9990*/  WARPGROUP.DEPBAR.LE gsb0, 0x0 ;  /* 0x00008000000079c5 */ /* 0x000fe40000010000 */
[----:B------:R-:W3:Y:S02]  /*99a0*/  SYNCS.PHASECHK.TRANS64.TRYWAIT P1, [R22+URZ+0x32410], R5 ;  /* 0x03241005160075a7 */ /* 0x000ee4000802017f */
[----:B0--3--:R-:W-:Y:S05]  /*99b0*/  @!P1 BRA `(.L_x_6052) ;  /* 0x0000014400c49947 */ /* 0x009fea0003800000 */
.L_x_6288:
[----:B------:R-:W-:Y:S05]  /*99c0*/  BSYNC B0 ;  /* 0x0000000000007941 */ /* 0x000fea0003800000 */
.L_x_6051:
[----:B------:R-:W-:Y:S05]  /*99d0*/  @!P0 BRA `(.L_x_6053) ;  /* 0x0000000000048947 */ /* 0x000fea0003800000 */
[----:B------:R-:W-:Y:S01]  /*99e0*/  BPT.TRAP 0x1 ;  /* 0x000000040000795c */ /* 0x000fe20000300000 */
.L_x_6053:
[----:B------:R3:W4:Y:S01]  /*99f0*/  SYNCS.PHASECHK.TRANS64.TRYWAIT P1, [R9+URZ+0x32450], R6 ;  /* 0x03245006090075a7 */ /* 0x000722000802017f */
[----:B------:R-:W-:Y:S05]  /*9a00*/  @!P0 BRA `(.L_x_6054) ;  /* 0x0000000000048947 */ /* 0x000fea0003800000 */
[----:B------:R-:W-:Y:S01]  /*9a10*/  BPT.TRAP 0x1 ;  /* 0x000000040000795c */ /* 0x000fe20000300000 */
.L_x_6054:
[----:B----4-:R-:W-:Y:S05]  /*9a20*/  @P1 BRA `(.L_x_6055) ;  /* 0x0000000000081947 */ /* 0x010fea0003800000 */
[----:B------:R-:W4:Y:S02]  /*9a30*/  SYNCS.PHASECHK.TRANS64.TRYWAIT P1, [R9+URZ+0x32450], R6 ;  /* 0x03245006090075a7 */ /* 0x000f24000802017f */
[----:B----4-:R-:W-:Y:S05]  /*9a40*/  @!P1 BRA `(.L_x_6056) ;  /* 0x0000014400b49947 */ /* 0x010fea0003800000 */
.L_x_6055:
[----:B------:R-:W-:Y:S05]  /*9a50*/  WARPSYNC.ALL ;  /* 0x0000000000007948 */ /* 0x000fea0003800000 */
[----:B------:R-:W-:Y:S01]  /*9a60*/  R2UR UR38, R22 ;  /* 0x00000000162672ca */ /* 0x000fe200000e0000 */
[----:B------:R-:W-:Y:S01]  /*9a70*/  IMAD.MOV.U32 R7, RZ, RZ, 0xc00 ;  /* 0x00000c00ff077424 */ /* 0x000fe200078e00ff */
[----:B------:R-:W-:Y:S01]  /*9a80*/  LOP3.LUT R4, R72, 0x10000, RZ, 0xfc, !PT ;  /* 0x0001000048047812 */ /* 0x000fe200078efcff */
[----:B0-----:R-:W-:Y:S01]  /*9a90*/  IMAD.MOV.U32 R5, RZ, RZ, 0x40000040 ;  /* 0x40000040ff057424 */ /* 0x001fe200078e00ff */
[----:B------:R-:W-:Y:S01]  /*9aa0*/  WARPGROUP.ARRIVE ;  /* 0x00000000000079c5 */ /* 0x000fe20000000000 */
[----:B------:R-:W-:Y:S01]  /*9ab0*/  IMAD.MOV.U32 R85, RZ, RZ, 0x40000040 ;  /* 0x40000040ff557424 */ /* 0x000fe200078e00ff */
[C---:B------:R-:W-:Y:S01]  /*9ac0*/  R2UR UR4, R4.reuse ;  /* 0x00000000040472ca */ /* 0x040fe200000e0000 */
[C---:B------:R-:W-:Y:S01]  /*9ad0*/  VIADD R84, R4.reuse, 0x2 ;  /* 0x0000000204547836 */ /* 0x040fe20000000000 */
[----:B------:R-:W-:Y:S01]  /*9ae0*/  R2UR UR5, R5 ;  /* 0x00000000050572ca */ /* 0x000fe200000e0000 */
[----:B------:R-:W-:Y:S01]  /*9af0*/  IMAD.MOV.U32 R11, RZ, RZ, 0x40000040 ;  /* 0x40000040ff0b7424 */ /* 0x000fe200078e00ff */
[----:B------:R-:W-:Y:S01]  /*9b00*/  MOV R13, 0x40000040 ;  /* 0x40000040000d7802 */ /* 0x000fe20000000f00 */
[C---:B------:R-:W-:Y:S01]  /*9b10*/  VIADD R82, R4.reuse, 0x4 ;  /* 0x0000000404527836 */ /* 0x040fe20000000000 */
[C---:B------:R-:W-:Y:S01]  /*9b20*/  IADD3 R220, R4.reuse, 0xc06, RZ ;  /* 0x00000c0604dc7810 */ /* 0x040fe20007ffe0ff */
[----:B------:R-:W-:Y:S01]  /*9b30*/  UIADD3 UR38, UR38, 0x400, URZ ;  /* 0x0000040026267890 */ /* 0x000fe2000fffe03f */
[----:B------:R-:W-:Y:S01]  /*9b40*/  IMAD.MOV.U32 R83, RZ, RZ, 0x40000040 ;  /* 0x40000040ff537424 */ /* 0x000fe200078e00ff */
[----:B------:R-:W0:Y:S01]  /*9b50*/  S2R R0, SR_TID.X ;  /* 0x0000000000007919 */ /* 0x000e220000002100 */
[C---:B------:R-:W-:Y:S01]  /*9b60*/  VIADD R80, R4.reuse, 0x6 ;  /* 0x0000000604507836 */ /* 0x040fe20000000000 */
[----:B------:R-:W-:Y:S01]  /*9b70*/  USHF.R.U32.HI UR38, URZ, 0x4, UR38 ;  /* 0x000000043f267899 */ /* 0x000fe20008011626 */
[----:B------:R-:W-:Y:S01]  /*9b80*/  IMAD.MOV.U32 R81, RZ, RZ, 0x40000040 ;  /* 0x40000040ff517424 */ /* 0x000fe200078e00ff */
[----:B------:R0:W-:Y:S01]  /*9b90*/  STL.64 [R1+0x48], R84 ;  /* 0x0000485401007387 */ /* 0x0001e20000100a00 */
[C---:B------:R-:W-:Y:S01]  /*9ba0*/  VIADD R78, R4.reuse, 0x400 ;  /* 0x00000400044e7836 */ /* 0x040fe20000000000 */
[----:B------:R-:W-:Y:S01]  /*9bb0*/  ULOP3.LUT UR38, UR38, 0x3fff, URZ, 0xc0, !UPT ;  /* 0x00003fff26267892 */ /* 0x000fe2000f8ec03f */
[----:B------:R-:W-:Y:S01]  /*9bc0*/  IMAD.MOV.U32 R79, RZ, RZ, 0x40000040 ;  /* 0x40000040ff4f7424 */ /* 0x000fe200078e00ff */
[----:B------:R0:W-:Y:S01]  /*9bd0*/  STL.64 [R1+0x40], R82 ;  /* 0x0000405201007387 */ /* 0x0001e20000100a00 */
[C---:B------:R-:W-:Y:S01]  /*9be0*/  VIADD R76, R4.reuse, 0x402 ;  /* 0x00000402044c7836 */ /* 0x040fe20000000000 */
[----:B------:R-:W-:Y:S01]  /*9bf0*/  ULOP3.LUT UR45, UR38, 0x10000, URZ, 0xfc, !UPT ;  /* 0x00010000262d7892 */ /* 0x000fe2000f8efc3f */
[----:B------:R-:W-:Y:S01]  /*9c00*/  IMAD.MOV.U32 R77, RZ, RZ, 0x40000040 ;  /* 0x40000040ff4d7424 */ /* 0x000fe200078e00ff */
[----:B------:R0:W-:Y:S01]  /*9c10*/  STL.64 [R1+0x38], R80 ;  /* 0x0000385001007387 */ /* 0x0001e20000100a00 */
[----:B------:R-:W-:-:S02]  /*9c20*/  VIADD R74, R4, 0x404 ;  /* 0x00000404044a7836 */ /* 0x000fc40000000000 */
[----:B------:R-:W-:Y:S01]  /*9c30*/  IMAD.MOV.U32 R75, RZ, RZ, 0x40000040 ;  /* 0x40000040ff4b7424 */ /* 0x000fe200078e00ff */
[----:B------:R0:W-:Y:S01]  /*9c40*/  STL.64 [R1+0x30], R78 ;  /* 0x0000304e01007387 */ /* 0x0001e20000100a00 */
[----:B-1234-:R-:W-:Y:S01]  /*9c50*/  IMAD R6, R18, R7, UR45 ;  /* 0x0000002d12067e24 */ /* 0x01efe2000f8e0207 */
[----:B------:R-:W-:Y:S01]  /*9c60*/  MOV R7, 0x40000040 ;  /* 0x4000004000077802 */ /* 0x000fe20000000f00 */
[----:B------:R-:W-:Y:S01]  /*9c70*/  VIADD R72, R4, 0x406 ;  /* 0x0000040604487836 */ /* 0x000fe20000000000 */
[----:B------:R1:W-:Y:S01]  /*9c80*/  STL.64 [R1+0x28], R76 ;  /* 0x0000284c01007387 */ /* 0x0003e20000100a00 */
[C---:B------:R-:W-:Y:S01]  /*9c90*/  VIADD R10, R6.reuse, 0x2 ;  /* 0x00000002060a7836 */ /* 0x040fe20000000000 */
[----:B------:R-:W-:Y:S01]  /*9ca0*/  R2UR UR6, R6 ;  /* 0x00000000060672ca */ /* 0x000fe200000e0000 */
[----:B------:R-:W-:Y:S01]  /*9cb0*/  IMAD.MOV.U32 R73, RZ, RZ, 0x40000040 ;  /* 0x40000040ff497424 */ /* 0x000fe200078e00ff */
[----:B------:R-:W-:Y:S01]  /*9cc0*/  R2UR UR7, R7 ;  /* 0x00000000070772ca */ /* 0x000fe200000e0000 */
[----:B------:R-:W-:Y:S01]  /*9cd0*/  VIADD R20, R4, 0x800 ;  /* 0x0000080004147836 */ /* 0x000fe20000000000 */
[----:B------:R1:W-:Y:S01]  /*9ce0*/  STL.64 [R1+0x20], R74 ;  /* 0x0000204a01007387 */ /* 0x0003e20000100a00 */
[----:B------:R-:W-:-:S02]  /*9cf0*/  IMAD.MOV.U32 R21, RZ, RZ, 0x40000040 ;  /* 0x40000040ff157424 */ /* 0x000fc400078e00ff */
[C---:B------:R-:W-:Y:S01]  /*9d00*/  VIADD R14, R4.reuse, 0x802 ;  /* 0x00000802040e7836 */ /* 0x040fe20000000000 */
[----:B------:R1:W-:Y:S01]  /*9d10*/  STL.64 [R1+0x18], R72 ;  /* 0x0000184801007387 */ /* 0x0003e20000100a00 */
[----:B------:R-:W-:Y:S01]  /*9d20*/  IMAD.MOV.U32 R15, RZ, RZ, 0x40000040 ;  /* 0x40000040ff0f7424 */ /* 0x000fe200078e00ff */
[----:B0-----:R-:W-:Y:S01]  /*9d30*/  SHF.R.U32.HI R0, RZ, 0x7, R0 ;  /* 0x00000007ff007819 */ /* 0x001fe20000011600 */
[C---:B------:R-:W-:Y:S01]  /*9d40*/  VIADD R12, R4.reuse, 0x804 ;  /* 0x00000804040c7836 */ /* 0x040fe20000000000 */
[----:B------:R1:W-:Y:S01]  /*9d50*/  STL.64 [R1+0x10], R20 ;  /* 0x0000101401007387 */ /* 0x0003e20000100a00 */
[----:B------:R-:W-:Y:S02]  /*9d60*/  VIADD R228, R4, 0x806 ;  /* 0x0000080604e47836 */ /* 0x000fe40000000000 */
[----:B------:R-:W-:Y:S01]  /*9d70*/  HGMMA.64x96x16.F32 R24, gdesc[UR4], R24, gsb0 ;  /* 0x01600000041879f0 */ /* 0x000fe20008000818 */
[----:B------:R-:W-:Y:S01]  /*9d80*/  R2UR UR4, R84 ;  /* 0x00000000540472ca */ /* 0x000fe200000e0000 */
[----:B------:R-:W-:Y:S01]  /*9d90*/  IMAD.MOV.U32 R229, RZ, RZ, 0x40000040 ;  /* 0x40000040ffe57424 */ /* 0x000fe200078e00ff */
[----:B------:R-:W-:Y:S01]  /*9da0*/  R2UR UR5, R85 ;  /* 0x00000000550572ca */ /* 0x000fe200000e0000 */
[----:B------:R-:W-:Y:S01]  /*9db0*/  VIADD R226, R4, 0xc00 ;  /* 0x00000c0004e27836 */ /* 0x000fe20000000000 */
[----:B------:R-:W-:Y:S01]  /*9dc0*/  R2UR UR6, R10 ;  /* 0x000000000a0672ca */ /* 0x000fe200000e0000 */
[----:B------:R-:W-:Y:S01]  /*9dd0*/  VIADD R10, R6, 0x4 ;  /* 0x00000004060a7836 */ /* 0x000fe20000000000 */
[----:B------:R-:W-:Y:S01]  /*9de0*/  R2UR UR7, R11 ;  /* 0x000000000b0772ca */ /* 0x000fe200000e0000 */
[----:B------:R-:W-:Y:S01]  /*9df0*/  IMAD.MOV.U32 R11, RZ, RZ, 0x40000040 ;  /* 0x40000040ff0b7424 */ /* 0x000fe200078e00ff */
[----:B------:R1:W-:Y:S01]  /*9e00*/  STL.64 [R1+0x8], R14 ;  /* 0x0000080e01007387 */ /* 0x0003e20000100a00 */
[----:B------:R-:W-:-:S02]  /*9e10*/  IMAD.MOV.U32 R227, RZ, RZ, 0x40000040 ;  /* 0x40000040ffe37424 */ /* 0x000fc400078e00ff */
[C---:B------:R-:W-:Y:S01]  /*9e20*/  VIADD R224, R4.reuse, 0xc02 ;  /* 0x00000c0204e07836 */ /* 0x040fe20000000000 */
[----:B------:R1:W-:Y:S01]  /*9e30*/  STL.64 [R1], R12 ;  /* 0x0000000c01007387 */ /* 0x0003e20000100a00 */
[----:B------:R-:W-:Y:S02]  /*9e40*/  IMAD.MOV.U32 R225, RZ, RZ, 0x40000040 ;  /* 0x40000040ffe17424 */ /* 0x000fe400078e00ff */
[----:B------:R-:W-:Y:S02]  /*9e50*/  VIADD R222, R4, 0xc04 ;  /* 0x00000c0404de7836 */ /* 0x000fe40000000000 */
[----:B------:R-:W-:Y:S02]  /*9e60*/  IMAD.MOV.U32 R223, RZ, RZ, 0x40000040 ;  /* 0x40000040ffdf7424 */ /* 0x000fe400078e00ff */
[----:B------:R-:W-:Y:S02]  /*9e70*/  IMAD.MOV.U32 R221, RZ, RZ, 0x40000040 ;  /* 0x40000040ffdd7424 */ /* 0x000fe400078e00ff */
[----:B------:R-:W-:Y:S01]  /*9e80*/  IMAD.MOV.U32 R7, RZ, RZ, 0x40000040 ;  /* 0x40000040ff077424 */ /* 0x000fe200078e00ff */
[----:B------:R-:W-:-:S02]  /*9e90*/  WARPGROUP.DEPBAR.LE gsb0, 0x0 ;  /* 0x00008000000079c5 */ /* 0x000fc40000010000 */
[----:B------:R-:W-:-:S06]  /*9ea0*/  WARPGROUP.ARRIVE ;  /* 0x00000000000079c5 */ /* 0x000fcc0000000000 */
[----:B------:R-:W-:Y:S01]  /*9eb0*/  HGMMA.64x96x16.F32 R24, gdesc[UR4], R24, gsb0 ;  /* 0x01600000041879f0 */ /* 0x000fe20008000818 */
[----:B------:R-:W-:Y:S02]  /*9ec0*/  R2UR UR4, R82 ;  /* 0x00000000520472ca */ /* 0x000fe400000e0000 */
[----:B------:R-:W-:Y:S02]  /*9ed0*/  R2UR UR5, R83 ;  /* 0x00000000530572ca */ /* 0x000fe400000e0000 */
[----:B------:R-:W-:Y:S02]  /*9ee0*/  R2UR UR6, R10 ;  /* 0x000000000a0672ca */ /* 0x000fe400000e0000 */
[----:B------:R-:W-:Y:S01]  /*9ef0*/  R2UR UR7, R11 ;  /* 0x000000000b0772ca */ /* 0x000fe200000e0000 */
[----:B------:R-:W-:Y:S01]  /*9f00*/  IMAD.MOV.U32 R11, RZ, RZ, 0x40000040 ;  /* 0x40000040ff0b7424 */ /* 0x000fe200078e00ff */
[----:B------:R-:W-:Y:S01]  /*9f10*/  IADD3 R10, R6, 0x6, RZ ;  /* 0x00000006060a7810 */ /* 0x000fe20007ffe0ff */
[----:B------:R-:W-:-:S02]  /*9f20*/  WARPGROUP.DEPBAR.LE gsb0, 0x0 ;  /* 0x00008000000079c5 */ /* 0x000fc40000010000 */
[----:B------:R-:W-:-:S08]  /*9f30*/  WARPGROUP.ARRIVE ;  /* 0x00000000000079c5 */ /* 0x000fd00000000000 */
        /* <DEDUP_REMOVED lines=12> */
[----:B------:R-:W-:Y:S01]  /*a000*/  R2UR UR6, R10 ;  /* 0x000000000a0672ca */ /* 0x000fe200000e0000 */
[----:B------:R-:W-:Y:S01]  /*a010*/  VIADD R10, R6, 0x302 ;  /* 0x00000302060a7836 */ /* 0x000fe20000000000 */
[----:B------:R-:W-:Y:S02]  /*a020*/  R2UR UR7, R11 ;  /* 0x000000000b0772ca */ /* 0x000fe400000e0000 */
[----:B------:R-:W-:Y:S01]  /*a030*/  MOV R11, 0x40000040 ;  /* 0x40000040000b7802 */ /* 0x000fe20000000f00 */
        /* <DEDUP_REMOVED lines=99> */
[----:B------:R-:W-:Y:S03]  /*a670*/  HGMMA.64x96x16.F32 R24, gdesc[UR4], R24, gsb0 ;  /* 0x01600000041879f0 */ /* 0x000fe60008000818 */
[----:B------:R-:W-:Y:S02]  /*a680*/  WARPGROUP.DEPBAR.LE gsb0, 0x0 ;  /* 0x00008000000079c5 */ /* 0x000fe40000010000 */
[----:B------:R1:W-:Y:S06]  /*a690*/  BAR.ARV R7, 0x100 ;  /* 0x000400070000751d */ /* 0x0003ec0000002000 */
[----:B------:R-:W-:Y:S05]  /*a6a0*/  @!P0 BRA `(.L_x_6057) ;  /* 0x0000000000048947 */ /* 0x000fea0003800000 */
[----:B------:R-:W-:Y:S01]  /*a6b0*/  BPT.TRAP 0x1 ;  /* 0x000000040000795c */ /* 0x000fe20000300000 */
.L_x_6057:
[----:B------:R-:W2:Y:S01]  /*a6c0*/  LDL R0, [R1+0x88] ;  /* 0x0000880001007983 */ /* 0x000ea20000100800 */
[----:B------:R-:W0:Y:S01]  /*a6d0*/  LDC R6, c[0x0][0x448] ;  /* 0x00011200ff067b82 */ /* 0x000e220000000800 */
[----:B------:R-:W-:Y:S02]  /*a6e0*/  ULDC UR37, c[0x0][0xa80] ;  /* 0x0002a00000257ab9 */ /* 0x000fe40000000800 */
[----:B------:R-:W2:Y:S04]  /*a6f0*/  LDL R174, [R1+0x6c] ;  /* 0x00006c0001ae7983 */ /* 0x000ea80000100800 */
[----:B------:R-:W3:Y:S04]  /*a700*/  LDL R173, [R1+0x80] ;  /* 0x0000800001ad7983 */ /* 0x000ee80000100800 */
[----:B------:R-:W4:Y:S01]  /*a710*/  LDL R10, [R1+0x8c] ;  /* 0x00008c00010a7983 */ /* 0x000f220000100800 */
[----:B0-----:R-:W-:-:S13]  /*a720*/  ISETP.NE.AND P5, PT, R6, 0x1, PT ;  /* 0x000000010600780c */ /* 0x001fda0003fa5270 */
[----:B------:R-:W0:Y:S08]  /*a730*/  @P5 LDC R11, c[0x0][0x44c] ;  /* 0x00011300ff0b5b82 */ /* 0x000e300000000800 */
[----:B-1----:R-:W1:Y:S01]  /*a740*/  @P5 LDC R13, c[0x0][0x450] ;  /* 0x00011400ff0d5b82 */ /* 0x002e620000000800 */
[----:B--2---:R-:W-:-:S04]  /*a750*/  IMAD.IADD R0, R0, 0x1, R174 ;  /* 0x0000000100007824 */ /* 0x004fc800078e02ae */
[----:B0-----:R-:W-:-:S05]  /*a760*/  @P5 IMAD.HI.U32 R6, R0, R11, RZ ;  /* 0x0000000b00065227 */ /* 0x001fca00078e00ff */
[----:B-1----:R-:W-:-:S05]  /*a770*/  @P5 SHF.R.U32.HI R0, RZ, R13, R6 ;  /* 0x0000000dff005219 */ /* 0x002fca0000011606 */
[----:B------:R-:W0:Y:S01]  /*a780*/  SHFL.IDX PT, R8, R0, RZ, 0x1c1f ;  /* 0x001c1fff00087589 */ /* 0x000e2200000e0000 */
[----:B---3--:R-:W-:-:S04]  /*a790*/  IMAD R6, R172, -0x60, R173 ;  /* 0xffffffa0ac067824 */ /* 0x008fc800078e02ad */
[----:B------:R-:W-:-:S04]  /*a7a0*/  VIADD R6, R6, 0x60 ;  /* 0x0000006006067836 */ /* 0x000fc80000000000 */
[----:B----4-:R-:W-:-:S05]  /*a7b0*/  IMAD R6, R10, -0x2, R6 ;  /* 0xfffffffe0a067824 */ /* 0x010fca00078e0206 */
[----:B------:R-:W-:-:S04]  /*a7c0*/  IADD3 R11, -R219, 0x1, R6 ;  /* 0x00000001db0b7810 */ /* 0x000fc80007ffe106 */
[----:B0-----:R-:W-:-:S04]  /*a7d0*/  VIADDMNMX R8, R8, R11, R6, PT ;  /* 0x0000000b08087246 */ /* 0x001fc80003800106 */
        /* <DEDUP_REMOVED lines=69> */
[----:B------:R-:W-:-:S04]  /*ac30*/  FMNMX.FTZ R8, R68, R73, !PT ;  /* 0x0000004944087209 */ /* 0x000fc80007810000 */
[----:B------:R-:W-:-:S05]  /*ac40*/  FMNMX.FTZ R10, R69, R8, !PT ;  /* 0x00000008450a7209 */ /* 0x000fca0007810000 */
[----:B------:R-:W0:Y:S04]  /*ac50*/  SHFL.BFLY PT, R73, R10, 0x2, 0x1f ;  /* 0x0c401f000a497f89 */ /* 0x000e2800000e0000 */
[----:B------:R-:W1:Y:S01]  /*ac60*/  SHFL.IDX PT, R0, R0, 0x1, 0x1c1f ;  /* 0x003c1f0000007f89 */ /* 0x000e6200000e0000 */
[----:B0-----:R-:W-:-:S05]  /*ac70*/  FMNMX.FTZ R73, R10, R73, !PT ;  /* 0x000000490a497209 */ /* 0x001fca0007810000 */
[----:B------:R-:W0:Y:S01]  /*ac80*/  SHFL.BFLY PT, R12, R73, 0x1, 0x1f ;  /* 0x0c201f00490c7f89 */ /* 0x000e2200000e0000 */
        /* <DEDUP_REMOVED lines=9> */
[----:B0-----:R-:W-:Y:S02]  /*ad20*/  FMNMX.FTZ R0, R73, R12, !PT ;  /* 0x0000000c49007209 */ /* 0x001fe40007810000 */
[----:B------:R-:W-:Y:S02]  /*ad30*/  ISETP.GT.AND P2, PT, R8, 0x10, PT ;  /* 0x000000100800780c */ /* 0x000fe40003f44270 */
[----:B------:R-:W-:Y:S01]  /*ad40*/  FSEL R31, R31, -INF , P1 ;  /* 0xff8000001f1f7808 */ /* 0x000fe20000800000 */
[----:B------:R-:W-:Y:S01]  /*ad50*/  FMUL.FTZ R6, R0, UR37 ;  /* 0x0000002500067c20 */ /* 0x000fe20008410000 */
[----:B------:R-:W-:-:S02]  /*ad60*/  FMNMX.FTZ R10, R30, R11, !PT ;  /* 0x0000000b1e0a7209 */ /* 0x000fc40007810000 */
[----:B------:R-:W-:Y:S02]  /*ad70*/  FSETP.NEU.FTZ.AND P3, PT, R0, -INF , PT ;  /* 0xff8000000000780b */ /* 0x000fe40003f7d000 */
[----:B------:R-:W-:Y:S02]  /*ad80*/  ISETP.GT.AND P1, PT, R8, 0x11, PT ;  /* 0x000000110800780c */ /* 0x000fe40003f24270 */
[----:B------:R-:W-:Y:S02]  /*ad90*/  FSEL R34, R34, -INF , P2 ;  /* 0xff80000022227808 */ /* 0x000fe40001000000 */
[----:B------:R-:W-:Y:S02]  /*ada0*/  FMNMX.FTZ R11, R31, R10, !PT ;  /* 0x0000000a1f0b7209 */ /* 0x000fe40007810000 */
[----:B------:R-:W-:Y:S02]  /*adb0*/  FSEL R6, R6, RZ, P3 ;  /* 0x000000ff06067208 */ /* 0x000fe40001800000 */
[----:B------:R-:W-:-:S02]  /*adc0*/  ISETP.GT.AND P2, PT, R8, 0x18, PT ;  /* 0x000000180800780c */ /* 0x000fc40003f44270 */
[----:B------:R-:W-:Y:S02]  /*add0*/  FSEL R35, R35, -INF , P1 ;  /* 0xff80000023237808 */ /* 0x000fe40000800000 */
[----:B------:R-:W-:Y:S01]  /*ade0*/  FMNMX.FTZ R10, R34, R11, !PT ;  /* 0x0000000b220a7209 */ /* 0x000fe20007810000 */
[----:B------:R-:W-:Y:S01]  /*adf0*/  FFMA.FTZ R200, R13, UR37, -R6 ;  /* 0x000000250dc87c23 */ /* 0x000fe20008010806 */
        /* <DEDUP_REMOVED lines=52> */
[----:B------:R-:W-:-:S02]  /*b140*/  FSEL R71, R71, -INF , P1 ;  /* 0xff80000047477808 */ /* 0x000fc40000800000 */
[----:B------:R-:W-:-:S04]  /*b150*/  FMNMX.FTZ R8, R70, R15, !PT ;  /* 0x0000000f46087209 */ /* 0x000fc80007810000 */
[----:B------:R-:W-:-:S05]  /*b160*/  FMNMX.FTZ R8, R71, R8, !PT ;  /* 0x0000000847087209 */ /* 0x000fca0007810000 */
[----:B------:R-:W0:Y:S02]  /*b170*/  SHFL.BFLY PT, R15, R8, 0x2, 0x1f ;  /* 0x0c401f00080f7f89 */ /* 0x000e2400000e0000 */
[----:B0-----:R-:W-:-:S05]  /*b180*/  FMNMX.FTZ R15, R8, R15, !PT ;  /* 0x0000000f080f7209 */ /* 0x001fca0007810000 */
[----:B------:R-:W0:Y:S01]  /*b190*/  SHFL.BFLY PT, R8, R15, 0x1, 0x1f ;  /* 0x0c201f000f087f89 */ /* 0x000e2200000e0000 */
[--C-:B------:R-:W-:Y:S01]  /*b1a0*/  FFMA.FTZ R11, R25, UR37, -R6.reuse ;  /* 0x00000025190b7c23 */ /* 0x100fe20008010806 */
[--C-:B------:R-:W-:Y:S01]  /*b1b0*/  FFMA.FTZ R13, R29, UR37, -R6.reuse ;  /* 0x000000251d0d7c23 */ /* 0x100fe20008010806 */
[--C-:B------:R-:W-:Y:S01]  /*b1c0*/  FFMA.FTZ R164, R21, UR37, -R6.reuse ;  /* 0x0000002515a47c23 */ /* 0x100fe20008010806 */
[--C-:B------:R-:W-:Y:S01]  /*b1d0*/  FFMA.FTZ R21, R33, UR37, -R6.reuse ;  /* 0x0000002521157c23 */ /* 0x100fe20008010806 */
[----:B------:R-:W-:Y:S01]  /*b1e0*/  FFMA.FTZ R29, R37, UR37, -R6 ;  /* 0x00000025251d7c23 */ /* 0x000fe20008010806 */
[----:B0-----:R-:W-:-:S04]  /*b1f0*/  FMNMX.FTZ R8, R15, R8, !PT ;  /* 0x000000080f087209 */ /* 0x001fc80007810000 */
[C---:B------:R-:W-:Y:S01]  /*b200*/  FSETP.NEU.FTZ.AND P1, PT, R8.reuse, -INF , PT ;  /* 0xff8000000800780b */ /* 0x040fe20003f3d000 */
[----:B------:R-:W-:-:S05]  /*b210*/  FMUL.FTZ R10, R8, UR37 ;  /* 0x00000025080a7c20 */ /* 0x000fca0008410000 */
[----:B------:R-:W-:-:S05]  /*b220*/  FSEL R10, R10, RZ, P1 ;  /* 0x000000ff0a0a7208 */ /* 0x000fca0000800000 */
        /* <DEDUP_REMOVED lines=8> */
[----:B------:R-:W-:-:S03]  /*b2b0*/  FFMA.FTZ R31, R31, UR37, -R10 ;  /* 0x000000251f1f7c23 */ /* 0x000fc6000801080a */
[----:B------:R-:W-:Y:S01]  /*b2c0*/  MUFU.EX2 R201, R26 ;  /* 0x0000001a00c97308 */ /* 0x000fe20000000800 */
[--C-:B------:R-:W-:Y:S01]  /*b2d0*/  FFMA.FTZ R49, R57, UR37, -R6.reuse ;  /* 0x0000002539317c23 */ /* 0x100fe20008010806 */
[--C-:B------:R-:W-:Y:S01]  /*b2e0*/  FFMA.FTZ R53, R61, UR37, -R6.reuse ;  /* 0x000000253d357c23 */ /* 0x100fe20008010806 */
[--C-:B------:R-:W-:Y:S01]  /*b2f0*/  FFMA.FTZ R166, R36, UR37, -R6.reuse ;  /* 0x0000002524a67c23 */ /* 0x100fe20008010806 */
[----:B------:R-:W-:-:S04]  /*b300*/  FFMA.FTZ R160, R40, UR37, -R6 ;  /* 0x0000002528a07c23 */ /* 0x000fc80008010806 */
[----:B------:R-:W0:Y:S01]  /*b310*/  MUFU.EX2 R12, R27 ;  /* 0x0000001b000c7308 */ /* 0x000e220000000800 */
[--C-:B------:R-:W-:Y:S01]  /*b320*/  FFMA.FTZ R162, R44, UR37, -R6.reuse ;  /* 0x000000252ca27c23 */ /* 0x100fe20008010806 */
[--C-:B------:R-:W-:Y:S01]  /*b330*/  FFMA.FTZ R156, R48, UR37, -R6.reuse ;  /* 0x00000025309c7c23 */ /* 0x100fe20008010806 */
[--C-:B------:R-:W-:Y:S01]  /*b340*/  FFMA.FTZ R158, R52, UR37, -R6.reuse ;  /* 0x00000025349e7c23 */ /* 0x100fe20008010806 */
[--C-:B------:R-:W-:Y:S01]  /*b350*/  FFMA.FTZ R152, R56, UR37, -R6.reuse ;  /* 0x0000002538987c23 */ /* 0x100fe20008010806 */
[----:B------:R-:W-:-:S03]  /*b360*/  FFMA.FTZ R154, R60, UR37, -R6 ;  /* 0x000000253c9a7c23 */ /* 0x000fc60008010806 */
[----:B------:R-:W1:Y:S01]  /*b370*/  MUFU.EX2 R11, R11 ;  /* 0x0000000b000b7308 */ /* 0x000e620000000800 */
[--C-:B------:R-:W-:Y:S01]  /*b380*/  FFMA.FTZ R168, R64, UR37, -R6.reuse ;  /* 0x0000002540a87c23 */ /* 0x100fe20008010806 */
[--C-:B------:R-:W-:Y:S01]  /*b390*/  FFMA.FTZ R57, R65, UR37, -R6.reuse ;  /* 0x0000002541397c23 */ /* 0x100fe20008010806 */
[--C-:B------:R-:W-:Y:S01]  /*b3a0*/  FFMA.FTZ R170, R68, UR37, -R6.reuse ;  /* 0x0000002544aa7c23 */ /* 0x100fe20008010806 */
[----:B------:R-:W-:Y:S01]  /*b3b0*/  FFMA.FTZ R61, R69, UR37, -R6 ;  /* 0x00000025453d7c23 */ /* 0x000fe20008010806 */
[----:B------:R-:W-:Y:S02]  /*b3c0*/  VIADD R6, R9, 0x32440 ;  /* 0x0003244009067836 */ /* 0x000fe40000000000 */
[--C-:B------:R-:W-:Y:S01]  /*b3d0*/  FFMA.FTZ R34, R34, UR37, -R10.reuse ;  /* 0x0000002522227c23 */ /* 0x100fe2000801080a */
[----:B------:R-:W-:Y:S01]  /*b3e0*/  IMAD.U32 R15, RZ, RZ, UR41 ;  /* 0x00000029ff0f7e24 */ /* 0x000fe2000f8e00ff */
[----:B------:R-:W2:Y:S01]  /*b3f0*/  MUFU.EX2 R30, R30 ;  /* 0x0000001e001e7308 */ /* 0x000ea20000000800 */
[----:B------:R-:W-:-:S07]  /*b400*/  FFMA.FTZ R35, R35, UR37, -R10 ;  /* 0x0000002523237c23 */ /* 0x000fce000801080a */
[----:B------:R-:W3:Y:S01]  /*b410*/  MUFU.EX2 R202, R202 ;  /* 0x000000ca00ca7308 */ /* 0x000ee20000000800 */
[----:B------:R-:W-:Y:S01]  /*b420*/  PRMT R6, R15, 0x654, R6 ;  /* 0x000006540f067816 */ /* 0x000fe20000000006 */
[----:B------:R-:W-:Y:S02]  /*b430*/  IMAD.MOV.U32 R15, RZ, RZ, 0x40000040 ;  /* 0x40000040ff0f7424 */ /* 0x000fe400078e00ff */
[----:B------:R-:W-:Y:S01]  /*b440*/  FFMA.FTZ R38, R38, UR37, -R10 ;  /* 0x0000002526267c23 */ /* 0x000fe2000801080a */
[----:B------:R3:W-:Y:S01]  /*b450*/  SYNCS.ARRIVE.TRANS64.RED.A1T0 RZ, [R6+URZ], RZ ;  /* 0x000000ff06ff79a7 */ /* 0x0007e2000810043f */
[----:B------:R1:W-:Y:S06]  /*b460*/  BAR.SYNC.DEFER_BLOCKING R3, 0x100 ;  /* 0x000400030000751d */ /* 0x0003ec0000010000 */
[----:B------:R-:W4:Y:S01]  /*b470*/  MUFU.EX2 R31, R31 ;  /* 0x0000001f001f7308 */ /* 0x000f220000000800 */
[----:B------:R-:W-:-:S07]  /*b480*/  R2UR UR7, R15 ;  /* 0x000000000f0772ca */ /* 0x000fce00000e0000 */
[----:B------:R-:W5:Y:S01]  /*b490*/  MUFU.EX2 R13, R13 ;  /* 0x0000000d000d7308 */ /* 0x000f620000000800 */
[----:B0-----:R-:W-:Y:S01]  /*b4a0*/  FADD.FTZ R15, R201, R12 ;  /* 0x0000000cc90f7221 */ /* 0x001fe20000010000 */
[----:B------:R-:W-:-:S06]  /*b4b0*/  FFMA.FTZ R39, R39, UR37, -R10 ;  /* 0x0000002527277c23 */ /* 0x000fcc000801080a */
[----:B------:R-:W0:Y:S01]  /*b4c0*/  MUFU.EX2 R34, R34 ;  /* 0x0000002200227308 */ /* 0x000e220000000800 */
[----:B-1----:R-:W-:-:S07]  /*b4d0*/  FADD.FTZ R3, R200, R11 ;  /* 0x0000000bc8037221 */ /* 0x002fce0000010000 */
[----:B------:R-:W1:Y:S01]  /*b4e0*/  MUFU.EX2 R164, R164 ;  /* 0x000000a400a47308 */ /* 0x000e620000000800 */
[----:B--2---:R-:W-:Y:S01]  /*b4f0*/  FADD.FTZ R20, R30, R15 ;  /* 0x0000000f1e147221 */ /* 0x004fe20000010000 */
[----:B------:R-:W-:-:S06]  /*b500*/  FFMA.FTZ R42, R42, UR37, -R10 ;  /* 0x000000252a2a7c23 */ /* 0x000fcc000801080a */
[----:B------:R-:W2:Y:S01]  /*b510*/  MUFU.EX2 R35, R35 ;  /* 0x0000002300237308 */ /* 0x000ea20000000800 */
[----:B---3--:R-:W-:-:S07]  /*b520*/  FADD.FTZ R6, R202, R3 ;  /* 0x00000003ca067221 */ /* 0x008fce0000010000 */
[----:B------:R-:W3:Y:S01]  /*b530*/  MUFU.EX2 R21, R21 ;  /* 0x0000001500157308 */ /* 0x000ee20000000800 */
[----:B----4-:R-:W-:Y:S01]  /*b540*/  FADD.FTZ R15, R31, R20 ;  /* 0x000000141f0f7221 */ /* 0x010fe20000010000 */
[----:B------:R-:W-:-:S06]  /*b550*/  FFMA.FTZ R43, R43, UR37, -R10 ;  /* 0x000000252b2b7c23 */ /* 0x000fcc000801080a */
[----:B------:R-:W4:Y:S01]  /*b560*/  MUFU.EX2 R38, R38 ;  /* 0x0000002600267308 */ /* 0x000f220000000800 */
[----:B-----5:R-:W-:-:S07]  /*b570*/  FADD.FTZ R3, R13, R6 ;  /* 0x000000060d037221 */ /* 0x020fce0000010000 */
[----:B------:R-:W5:Y:S01]  /*b580*/  MUFU.EX2 R166, R166 ;  /* 0x000000a600a67308 */ /* 0x000f620000000800 */
[----:B------:R-:W-:Y:S01]  /*b590*/  ULOP3.LUT UR38, UR38, 0x3000000, URZ, 0xfc, !UPT ;  /* 0x0300000026267892 */ /* 0x000fe2000f8efc3f */
[----:B0-----:R-:W-:-:S06]  /*b5a0*/  FADD.FTZ R20, R34, R15 ;  /* 0x0000000f22147221 */ /* 0x001fcc0000010000 */
[----:B------:R-:W0:Y:S01]  /*b5b0*/  MUFU.EX2 R39, R39 ;  /* 0x0000002700277308 */ /* 0x000e220000000800 */
[----:B------:R-:W-:Y:S01]  /*b5c0*/  FFMA.FTZ R46, R46, UR37, -R10 ;  /* 0x000000252e2e7c23 */ /* 0x000fe2000801080a */
[----:B------:R-:W-:Y:S02]  /*b5d0*/  IMAD.MOV.U32 R25, RZ, RZ, 0xc00 ;  /* 0x00000c00ff197424 */ /* 0x000fe400078e00ff */
[----:B-1----:R-:W-:-:S04]  /*b5e0*/  FADD.FTZ R6, R164, R3 ;  /* 0x00000003a4067221 */ /* 0x002fc80000010000 */
[----:B------:R-:W1:Y:S01]  /*b5f0*/  MUFU.EX2 R29, R29 ;  /* 0x0000001d001d7308 */ /* 0x000e620000000800 */
[----:B--2---:R-:W-:Y:S01]  /*b600*/  FADD.FTZ R15, R35, R20 ;  /* 0x00000014230f7221 */ /* 0x004fe20000010000 */
[----:B------:R-:W-:-:S06]  /*b610*/  FFMA.FTZ R47, R47, UR37, -R10 ;  /* 0x000000252f2f7c23 */ /* 0x000fcc000801080a */
[----:B------:R-:W2:Y:S01]  /*b620*/  MUFU.EX2 R42, R42 ;  /* 0x0000002a002a7308 */ /* 0x000ea20000000800 */
[----:B------:R-:W-:Y:S02]  /*b630*/  IMAD R14, R18, R25, UR38 ;  /* 0x00000026120e7e24 */ /* 0x000fe4000f8e0219 */
[----:B---3--:R-:W-:-:S05]  /*b640*/  FADD.FTZ R3, R21, R6 ;  /* 0x0000000615037221 */ /* 0x008fca0000010000 */
[----:B------:R-:W3:Y:S01]  /*b650*/  MUFU.EX2 R160, R160 ;  /* 0x000000a000a07308 */ /* 0x000ee20000000800 */
[----:B------:R-:W-:Y:S02]  /*b660*/  IMAD.MOV.U32 R25, RZ, RZ, 0x40000040 ;  /* 0x40000040ff197424 */ /* 0x000fe400078e00ff */
[----:B----4-:R-:W-:-:S05]  /*b670*/  FADD.FTZ R20, R38, R15 ;  /* 0x0000000f26147221 */ /* 0x010fca0000010000 */
[----:B------:R-:W4:Y:S01]  /*b680*/  MUFU.EX2 R43, R43 ;  /* 0x0000002b002b7308 */ /* 0x000f220000000800 */
[----:B------:R-:W-:Y:S01]  /*b690*/  FFMA.FTZ R50, R50, UR37, -R10 ;  /* 0x0000002532327c23 */ /* 0x000fe2000801080a */
[----:B-----5:R-:W-:-:S06]  /*b6a0*/  FADD.FTZ R6, R166, R3 ;  /* 0x00000003a6067221 */ /* 0x020fcc0000010000 */
[----:B------:R-:W5:Y:S01]  /*b6b0*/  MUFU.EX2 R33, R33 ;  /* 0x0000002100217308 */ /* 0x000f620000000800 */
[----:B------:R-:W-:Y:S01]  /*b6c0*/  VIADD R26, R14, 0x100 ;  /* 0x000001000e1a7836 */ /* 0x000fe20000000000 */
[C---:B------:R-:W-:Y:S02]  /*b6d0*/  R2UR UR11, R25.reuse ;  /* 0x00000000190b72ca */ /* 0x040fe400000e0000 */
[----:B------:R-:W-:-:S04]  /*b6e0*/  R2UR UR19, R25 ;  /* 0x00000000191372ca */ /* 0x000fc800000e0000 */
[----:B------:R-:W5:Y:S01]  /*b6f0*/  MUFU.EX2 R46, R46 ;  /* 0x0000002e002e7308 */ /* 0x000f620000000800 */
[----:B------:R-:W-:Y:S01]  /*b700*/  IADD3 R24, R14, 0x80, RZ ;  /* 0x000000800e187810 */ /* 0x000fe20007ffe0ff */
[----:B0-----:R-:W-:Y:S01]  /*b710*/  FADD.FTZ R25, R39, R20 ;  /* 0x0000001427197221 */ /* 0x001fe20000010000 */
[----:B------:R-:W-:-:S05]  /*b720*/  FFMA.FTZ R51, R51, UR37, -R10 ;  /* 0x0000002533337c23 */ /* 0x000fca000801080a */
[----:B------:R-:W0:Y:S01]  /*b730*/  MUFU.EX2 R162, R162 ;  /* 0x000000a200a27308 */ /* 0x000e220000000800 */
[----:B-1----:R-:W-:Y:S01]  /*b740*/  FADD.FTZ R3, R29, R6 ;  /* 0x000000061d037221 */ /* 0x002fe20000010000 */
[----:B------:R-:W-:Y:S01]  /*b750*/  IMAD.MOV.U32 R15, RZ, RZ, 0x40000040 ;  /* 0x40000040ff0f7424 */ /* 0x000fe200078e00ff */
[----:B------:R-:W-:-:S05]  /*b760*/  R2UR UR10, R24 ;  /* 0x00000000180a72ca */ /* 0x000fca00000e0000 */
[----:B------:R-:W1:Y:S01]  /*b770*/  MUFU.EX2 R47, R47 ;  /* 0x0000002f002f7308 */ /* 0x000e620000000800 */
[----:B------:R-:W-:Y:S01]  /*b780*/  R2UR UR14, R26 ;  /* 0x000000001a0e72ca */ /* 0x000fe200000e0000 */
[----:B--2---:R-:W-:Y:S01]  /*b790*/  FADD.FTZ R20, R42, R25 ;  /* 0x000000192a147221 */ /* 0x004fe20000010000 */
[----:B------:R-:W-:-:S05]  /*b7a0*/  FFMA.FTZ R54, R54, UR37, -R10 ;  /* 0x0000002536367c23 */ /* 0x000fca000801080a */
[----:B------:R-:W2:Y:S01]  /*b7b0*/  MUFU.EX2 R37, R37 ;  /* 0x0000002500257308 */ /* 0x000ea20000000800 */
[C---:B------:R-:W-:Y:S01]  /*b7c0*/  R2UR UR6, R14.reuse ;  /* 0x000000000e0672ca */ /* 0x040fe200000e0000 */
[----:B------:R-:W-:Y:S02]  /*b7d0*/  VIADD R24, R14, 0x180 ;  /* 0x000001800e187836 */ /* 0x000fe40000000000 */
[----:B---3--:R-:W-:Y:S01]  /*b7e0*/  FADD.FTZ R6, R160, R3 ;  /* 0x00000003a0067221 */ /* 0x008fe20000010000 */
[----:B------:R-:W-:-:S03]  /*b7f0*/  VIADD R26, R14, 0x200 ;  /* 0x000002000e1a7836 */ /* 0x000fc60000000000 */
[----:B------:R-:W3:Y:S01]  /*b800*/  MUFU.EX2 R50, R50 ;  /* 0x0000003200327308 */ /* 0x000ee20000000800 */
[----:B------:R-:W-:Y:S01]  /*b810*/  VIADD R14, R14, 0x280 ;  /* 0x000002800e0e7836 */ /* 0x000fe20000000000 */
[----:B------:R-:W-:Y:S01]  /*b820*/  R2UR UR27, R15 ;  /* 0x000000000f1b72ca */ /* 0x000fe200000e0000 */
[----:B----4-:R-:W-:-:S05]  /*b830*/  FADD.FTZ R15, R43, R20 ;  /* 0x000000142b0f7221 */ /* 0x010fca0000010000 */
[----:B------:R-:W4:Y:S01]  /*b840*/  MUFU.EX2 R156, R156 ;  /* 0x0000009c009c7308 */ /* 0x000f220000000800 */
[----:B------:R-:W-:Y:S01]  /*b850*/  FFMA.FTZ R55, R55, UR37, -R10 ;  /* 0x0000002537377c23 */ /* 0x000fe2000801080a */
[----:B-----5:R-:W-:Y:S01]  /*b860*/  FADD.FTZ R3, R33, R6 ;  /* 0x0000000621037221 */ /* 0x020fe20000010000 */
[----:B------:R-:W-:-:S05]  /*b870*/  R2UR UR26, R14 ;  /* 0x000000000e1a72ca */ /* 0x000fca00000e0000 */
[----:B------:R-:W5:Y:S01]  /*b880*/  MUFU.EX2 R51, R51 ;  /* 0x0000003300337308 */ /* 0x000f620000000800 */
[----:B------:R-:W-:Y:S01]  /*b890*/  FADD.FTZ R14, R46, R15 ;  /* 0x0000000f2e0e7221 */ /* 0x000fe20000010000 */
[----:B------:R-:W-:Y:S01]  /*b8a0*/  FFMA.FTZ R58, R58, UR37, -R10 ;  /* 0x000000253a3a7c23 */ /* 0x000fe2000801080a */
[----:B0-----:R-:W-:-:S05]  /*b8b0*/  FADD.FTZ R6, R162, R3 ;  /* 0x00000003a2067221 */ /* 0x001fca0000010000 */
[----:B------:R-:W0:Y:S01]  /*b8c0*/  MUFU.EX2 R41, R41 ;  /* 0x0000002900297308 */ /* 0x000e220000000800 */
[----:B------:R-:W-:Y:S01]  /*b8d0*/  F2FP.F16.F32.PACK_AB R200, R11, R200 ;  /* 0x000000c80bc8723e */ /* 0x000fe200000000ff */
[----:B-1----:R-:W-:-:S06]  /*b8e0*/  FADD.FTZ R11, R47, R14 ;  /* 0x0000000e2f0b7221 */ /* 0x002fcc0000010000 */
[----:B------:R-:W1:Y:S01]  /*b8f0*/  MUFU.EX2 R54, R54 ;  /* 0x0000003600367308 */ /* 0x000e620000000800 */
[----:B------:R-:W-:Y:S01]  /*b900*/  FFMA.FTZ R59, R59, UR37, -R10 ;  /* 0x000000253b3b7c23 */ /* 0x000fe2000801080a */
[----:B--2---:R-:W-:-:S06]  /*b910*/  FADD.FTZ R3, R37, R6 ;  /* 0x0000000625037221 */ /* 0x004fcc0000010000 */
[----:B------:R-:W2:Y:S01]  /*b920*/  MUFU.EX2 R158, R158 ;  /* 0x0000009e009e7308 */ /* 0x000ea20000000800 */
[----:B------:R-:W-:Y:S01]  /*b930*/  F2FP.F16.F32.PACK_AB R201, R12, R201 ;  /* 0x000000c90cc9723e */ /* 0x000fe200000000ff */
[----:B---3--:R-:W-:-:S06]  /*b940*/  FADD.FTZ R12, R50, R11 ;  /* 0x0000000b320c7221 */ /* 0x008fcc0000010000 */
[----:B------:R-:W3:Y:S01]  /*b950*/  MUFU.EX2 R55, R55 ;  /* 0x0000003700377308 */ /* 0x000ee20000000800 */
[----:B------:R-:W-:Y:S01]  /*b960*/  FFMA.FTZ R62, R62, UR37, -R10 ;  /* 0x000000253e3e7c23 */ /* 0x000fe2000801080a */
[----:B----4-:R-:W-:-:S06]  /*b970*/  FADD.FTZ R6, R156, R3 ;  /* 0x000000039c067221 */ /* 0x010fcc0000010000 */
[----:B------:R-:W4:Y:S01]  /*b980*/  MUFU.EX2 R45, R45 ;  /* 0x0000002d002d7308 */ /* 0x000f220000000800 */
[----:B-----5:R-:W-:Y:S01]  /*b990*/  FADD.FTZ R11, R51, R12 ;  /* 0x0000000c330b7221 */ /* 0x020fe20000010000 */
[----:B------:R-:W-:-:S06]  /*b9a0*/  FFMA.FTZ R63, R63, UR37, -R10 ;  /* 0x000000253f3f7c23 */ /* 0x000fcc000801080a */
[----:B------:R-:W5:Y:S01]  /*b9b0*/  MUFU.EX2 R58, R58 ;  /* 0x0000003a003a7308 */ /* 0x000f620000000800 */
[----:B0-----:R-:W-:-:S07]  /*b9c0*/  FADD.FTZ R3, R41, R6 ;  /* 0x0000000629037221 */ /* 0x001fce0000010000 */
[----:B------:R-:W0:Y:S01]  /*b9d0*/  MUFU.EX2 R152, R152 ;  /* 0x0000009800987308 */ /* 0x000e220000000800 */
[----:B-1----:R-:W-:Y:S01]  /*b9e0*/  FADD.FTZ R12, R54, R11 ;  /* 0x0000000b360c7221 */ /* 0x002fe20000010000 */
[----:B------:R-:W-:-:S06]  /*b9f0*/  FFMA.FTZ R66, R66, UR37, -R10 ;  /* 0x0000002542427c23 */ /* 0x000fcc000801080a */
[----:B------:R-:W1:Y:S01]  /*ba00*/  MUFU.EX2 R59, R59 ;  /* 0x0000003b003b7308 */ /* 0x000e620000000800 */
[----:B--2---:R-:W-:-:S07]  /*ba10*/  FADD.FTZ R6, R158, R3 ;  /* 0x000000039e067221 */ /* 0x004fce0000010000 */
[----:B------:R-:W2:Y:S01]  /*ba20*/  MUFU.EX2 R49, R49 ;  /* 0x0000003100317308 */ /* 0x000ea20000000800 */
[----:B---3--:R-:W-:Y:S01]  /*ba30*/  FADD.FTZ R11, R55, R12 ;  /* 0x0000000c370b7221 */ /* 0x008fe20000010000 */
[----:B------:R-:W-:-:S06]  /*ba40*/  FFMA.FTZ R67, R67, UR37, -R10 ;  /* 0x0000002543437c23 */ /* 0x000fcc000801080a */
[----:B------:R-:W3:Y:S01]  /*ba50*/  MUFU.EX2 R62, R62 ;  /* 0x0000003e003e7308 */ /* 0x000ee20000000800 */
[----:B----4-:R-:W-:-:S07]  /*ba60*/  FADD.FTZ R3, R45, R6 ;  /* 0x000000062d037221 */ /* 0x010fce0000010000 */
[----:B------:R-:W4:Y:S01]  /*ba70*/  MUFU.EX2 R154, R154 ;  /* 0x0000009a009a7308 */ /* 0x000f220000000800 */
[----:B-----5:R-:W-:Y:S01]  /*ba80*/  FADD.FTZ R12, R58, R11 ;  /* 0x0000000b3a0c7221 */ /* 0x020fe20000010000 */
[----:B------:R-:W-:-:S06]  /*ba90*/  FFMA.FTZ R70, R70, UR37, -R10 ;  /* 0x0000002546467c23 */ /* 0x000fcc000801080a */
[----:B------:R-:W5:Y:S01]  /*baa0*/  MUFU.EX2 R63, R63 ;  /* 0x0000003f003f7308 */ /* 0x000f620000000800 */
[----:B0-----:R-:W-:-:S07]  /*bab0*/  FADD.FTZ R6, R152, R3 ;  /* 0x0000000398067221 */ /* 0x001fce0000010000 */
[----:B------:R-:W0:Y:S01]  /*bac0*/  MUFU.EX2 R53, R53 ;  /* 0x0000003500357308 */ /* 0x000e220000000800 */
[----:B-1----:R-:W-:Y:S01]  /*bad0*/  FADD.FTZ R11, R59, R12 ;  /* 0x0000000c3b0b7221 */ /* 0x002fe20000010000 */
[----:B--2---:R-:W-:-:S06]  /*bae0*/  FADD.FTZ R3, R49, R6 ;  /* 0x0000000631037221 */ /* 0x004fcc0000010000 */
[----:B------:R-:W1:Y:S01]  /*baf0*/  MUFU.EX2 R66, R66 ;  /* 0x0000004200427308 */ /* 0x000e620000000800 */
[----:B------:R-:W-:-:S07]  /*bb00*/  FFMA.FTZ R10, R71, UR37, -R10 ;  /* 0x00000025470a7c23 */ /* 0x000fce000801080a */
[----:B------:R-:W2:Y:S01]  /*bb10*/  MUFU.EX2 R168, R168 ;  /* 0x000000a800a87308 */ /* 0x000ea20000000800 */
[----:B---3--:R-:W-:Y:S01]  /*bb20*/  FADD.FTZ R12, R62, R11 ;  /* 0x0000000b3e0c7221 */ /* 0x008fe20000010000 */
[----:B----4-:R-:W-:-:S06]  /*bb30*/  FADD.FTZ R6, R154, R3 ;  /* 0x000000039a067221 */ /* 0x010fcc0000010000 */
[----:B------:R-:W3:Y:S08]  /*bb40*/  MUFU.EX2 R67, R67 ;  /* 0x0000004300437308 */ /* 0x000ef00000000800 */
[----:B------:R-:W4:Y:S01]  /*bb50*/  MUFU.EX2 R57, R57 ;  /* 0x0000003900397308 */ /* 0x000f220000000800 */
[----:B-----5:R-:W-:Y:S01]  /*bb60*/  FADD.FTZ R11, R63, R12 ;  /* 0x0000000c3f0b7221 */ /* 0x020fe20000010000 */
[----:B0-----:R-:W-:-:S06]  /*bb70*/  FADD.FTZ R3, R53, R6 ;  /* 0x0000000635037221 */ /* 0x001fcc0000010000 */
[----:B------:R-:W0:Y:S08]  /*bb80*/  MUFU.EX2 R70, R70 ;  /* 0x0000004600467308 */ /* 0x000e300000000800 */
[----:B------:R-:W5:Y:S01]  /*bb90*/  MUFU.EX2 R170, R170 ;  /* 0x000000aa00aa7308 */ /* 0x000f620000000800 */
[----:B-1----:R-:W-:Y:S01]  /*bba0*/  FADD.FTZ R12, R66, R11 ;  /* 0x0000000b420c7221 */ /* 0x002fe20000010000 */
[----:B--2---:R-:W-:-:S06]  /*bbb0*/  FADD.FTZ R6, R168, R3 ;  /* 0x00000003a8067221 */ /* 0x004fcc0000010000 */
[----:B------:R0:W1:Y:S08]  /*bbc0*/  MUFU.EX2 R171, R10 ;  /* 0x0000000a00ab7308 */ /* 0x0000700000000800 */
[----:B------:R-:W2:Y:S01]  /*bbd0*/  MUFU.EX2 R61, R61 ;  /* 0x0000003d003d7308 */ /* 0x000ea20000000800 */
[----:B---3--:R-:W-:Y:S01]  /*bbe0*/  FADD.FTZ R11, R67, R12 ;  /* 0x0000000c430b7221 */ /* 0x008fe20000010000 */
[----:B----4-:R-:W-:Y:S01]  /*bbf0*/  FADD.FTZ R3, R57, R6 ;  /* 0x0000000639037221 */ /* 0x010fe20000010000 */
[----:B------:R-:W-:-:S02]  /*bc00*/  IMAD.MOV.U32 R27, RZ, RZ, 0x40000040 ;  /* 0x40000040ff1b7424 */ /* 0x000fc400078e00ff */
[----:B0-----:R-:W-:Y:S01]  /*bc10*/  FADD.FTZ R10, R70, R11 ;  /* 0x0000000b460a7221 */ /* 0x001fe20000010000 */
[----:B-----5:R-:W-:Y:S01]  /*bc20*/  FADD.FTZ R6, R170, R3 ;  /* 0x00000003aa067221 */ /* 0x020fe20000010000 */
[----:B------:R-:W-:Y:S02]  /*bc30*/  F2FP.F16.F32.PACK_AB R202, R13, R202 ;  /* 0x000000ca0dca723e */ /* 0x000fe400000000ff */
[----:B------:R-:W-:Y:S01]  /*bc40*/  F2FP.F16.F32.PACK_AB R203, R31, R30 ;  /* 0x0000001e1fcb723e */ /* 0x000fe200000000ff */
[----:B-1----:R-:W-:Y:S01]  /*bc50*/  FADD.FTZ R3, R171, R10 ;  /* 0x0000000aab037221 */ /* 0x002fe20000010000 */
[----:B------:R-:W-:Y:S02]  /*bc60*/  R2UR UR15, R27 ;  /* 0x000000001b0f72ca */ /* 0x000fe400000e0000 */
[----:B------:R-:W-:Y:S02]  /*bc70*/  R2UR UR18, R24 ;  /* 0x00000000181272ca */ /* 0x000fe400000e0000 */
[----:B------:R-:W-:-:S02]  /*bc80*/  R2UR UR22, R26 ;  /* 0x000000001a1672ca */ /* 0x000fc400000e0000 */
[----:B------:R-:W-:Y:S01]  /*bc90*/  R2UR UR23, R27 ;  /* 0x000000001b1772ca */ /* 0x000fe200000e0000 */
[----:B--2---:R-:W-:Y:S01]  /*bca0*/  FADD.FTZ R6, R61, R6 ;  /* 0x000000063d067221 */ /* 0x004fe20000010000 */
        /* <DEDUP_REMOVED lines=19> */
[----:B------:R-:W-:-:S06]  /*bde0*/  WARPGROUP.ARRIVE ;  /* 0x00000000000079c5 */ /* 0x000fcc0000000000 */
[----:B------:R-:W-:Y:S01]  /*bdf0*/  HGMMA.64x256x16.F32 R24, R200, gdesc[UR4].tnspB, RZ, !UPT, gsb0 ;  /* 0x43e00004c8187df0 */ /* 0x000fe2000c0008ff */
[----:B------:R-:W-:Y:S02]  /*be00*/  F2FP.F16.F32.PACK_AB R164, R21, R164 ;  /* 0x000000a415a4723e */ /* 0x000fe400000000ff */
        /* <DEDUP_REMOVED lines=15> */
[----:B------:R-:W-:Y:S01]  /*bf00*/  HGMMA.64x256x16.F32 R24, R152, gdesc[UR20].tnspB, R24, gsb0 ;  /* 0x43e0001498187df0 */ /* 0x000fe20008000818 */
[----:B------:R-:W-:-:S04]  /*bf10*/  LOP3.LUT R23, R23, 0xfffffff7, RZ, 0xc0, !PT ;  /* 0xfffffff717177812 */ /* 0x000fc800078ec0ff */
[----:B------:R-:W-:Y:S01]  /*bf20*/  @P5 LOP3.LUT R23, R23, 0x8, RZ, 0xfc, !PT ;  /* 0x0000000817175812 */ /* 0x000fe200078efcff */
[----:B------:R-:W-:Y:S02]  /*bf30*/  WARPGROUP.DEPBAR.LE gsb0, 0x0 ;  /* 0x00008000000079c5 */ /* 0x000fe40000010000 */
[----:B------:R-:W-:-:S15]  /*bf40*/  WARPGROUP.ARRIVE ;  /* 0x00000000000079c5 */ /* 0x000fde0000000000 */
[----:B------:R-:W-:-:S05]  /*bf50*/  NOP ;  /* 0x0000000000007918 */ /* 0x000fca0000000000 */
[----:B------:R-:W-:Y:S03]  /*bf60*/  HGMMA.64x256x16.F32 R24, R168, gdesc[UR24].tnspB, R24, gsb0 ;  /* 0x43e00018a8187df0 */ /* 0x000fe60008000818 */
[----:B------:R-:W-:Y:S02]  /*bf70*/  WARPGROUP.DEPBAR.LE gsb0, 0x0 ;  /* 0x00008000000079c5 */ /* 0x000fe40000010000 */
[----:B------:R-:W-:Y:S05]  /*bf80*/  @!P0 BRA `(.L_x_6058) ;  /* 0x0000000000048947 */ /* 0x000fea0003800000 */
[----:B------:R-:W-:Y:S01]  /*bf90*/  BPT.TRAP 0x1 ;  /* 0x000000040000795c */ /* 0x000fe20000300000 */
.L_x_6058:
[----:B------:R-:W0:Y:S01]  /*bfa0*/  @P5 LDC R11, c[0x0][0x44c] ;  /* 0x00011300ff0b5b82 */ /* 0x000e220000000800 */
[----:B------:R-:W-:Y:S01]  /*bfb0*/  MOV R10, R174 ;  /* 0x000000ae000a7202 */ /* 0x000fe20000000f00 */
[----:B------:R-:W-:Y:S01]  /*bfc0*/  VIADD R9, R9, 0x32460 ;  /* 0x0003246009097836 */ /* 0x000fe20000000000 */
[----:B------:R-:W-:Y:S01]  /*bfd0*/  ULDC UR39, c[0x0][0xa80] ;  /* 0x0002a00000277ab9 */ /* 0x000fe20000000800 */
[----:B------:R-:W-:-:S04]  /*bfe0*/  ULDC UR40, c[0x0][0xa80] ;  /* 0x0002a00000287ab9 */ /* 0x000fc80000000800 */
[----:B------:R-:W1:Y:S01]  /*bff0*/  @P5 LDC R12, c[0x0][0x450] ;  /* 0x00011400ff0c5b82 */ /* 0x000e620000000800 */
[----:B0-----:R-:W-:-:S05]  /*c000*/  @P5 IMAD.HI.U32 R11, R174, R11, RZ ;  /* 0x0000000bae0b5227 */ /* 0x001fca00078e00ff */
[----:B-1----:R-:W-:Y:S01]  /*c010*/  @P5 SHF.R.U32.HI R10, RZ, R12, R11 ;  /* 0x0000000cff0a5219 */ /* 0x002fe2000001160b */
[----:B------:R-:W-:-:S03]  /*c020*/  IMAD.U32 R12, RZ, RZ, UR41 ;  /* 0x00000029ff0c7e24 */ /* 0x000fc6000f8e00ff */
[----:B------:R-:W-:Y:S02]  /*c030*/  IADD3 R10, R10, R173, -R219 ;  /* 0x000000ad0a0a7210 */ /* 0x000fe40007ffe8db */
[----:B------:R-:W-:-:S03]  /*c040*/  PRMT R9, R12, 0x654, R9 ;  /* 0x000006540c097816 */ /* 0x000fc60000000009 */
[----:B------:R-:W-:Y:S01]  /*c050*/  IMAD.HI R10, R10, 0x2aaaaaab, RZ ;  /* 0x2aaaaaab0a0a7827 */ /* 0x000fe200078e02ff */
[----:B------:R0:W-:Y:S04]  /*c060*/  SYNCS.ARRIVE.TRANS64.RED.A1T0 RZ, [R9+URZ], RZ ;  /* 0x000000ff09ff79a7 */ /* 0x0001e8000810043f */
[----:B0-----:R-:W-:-:S04]  /*c070*/  SHF.R.U32.HI R9, RZ, 0x1f, R10 ;  /* 0x0000001fff097819 */ /* 0x001fc8000001160a */
[----:B------:R-:W-:Y:S01]  /*c080*/  LEA.HI.SX32 R200, R10, R9, 0x1c ;  /* 0x000000090ac87211 */ /* 0x000fe200078fe2ff */
[----:B------:R-:W-:-:S03]  /*c090*/  VIADD R9, R172, 0xfffffffe ;  /* 0xfffffffeac097836 */ /* 0x000fc60000000000 */
[----:B------:R-:W-:-:S04]  /*c0a0*/  VIMNMX R200, RZ, R200, !PT ;  /* 0x000000c8ffc87248 */ /* 0x000fc80007fe0100 */
[----:B------:R-:W-:-:S13]  /*c0b0*/  ISETP.GE.AND P1, PT, R9, R200, PT ;  /* 0x000000c80900720c */ /* 0x000fda0003f26270 */
[----:B------:R-:W-:Y:S05]  /*c0c0*/  @!P1 BRA `(.L_x_6059) ;  /* 0x00000030003c9947 */ /* 0x000fea0003800000 */
[----:B------:R-:W-:Y:S02]  /*c0d0*/  IMAD.MOV.U32 R11, RZ, RZ, R8 ;  /* 0x000000ffff0b7224 */ /* 0x000fe400078e0008 */
[----:B------:R-:W-:-:S07]  /*c0e0*/  IMAD.MOV.U32 R12, RZ, RZ, R0 ;  /* 0x000000ffff0c7224 */ /* 0x000fce00078e0000 */
.L_x_6070:
[----:B------:R-:W-:Y:S01]  /*c0f0*/  VIADD R18, R18, 0x1 ;  /* 0x0000000112127836 */ /* 0x000fe20000000000 */
[----:B------:R-:W-:Y:S05]  /*c100*/  YIELD ;  /* 0x0000000000007946 */ /* 0x000fea0003800000 */
[----:B------:R-:W-:-:S04]  /*c110*/  ISETP.NE.AND P1, PT, R18, 0x2, PT ;  /* 0x000000021200780c */ /* 0x000fc80003f25270 */
[----:B------:R-:W-:Y:S02]  /*c120*/  SEL R0, RZ, 0x1, P1 ;  /* 0x00000001ff007807 */ /* 0x000fe40000800000 */
[----:B------:R-:W-:Y:S02]  /*c130*/  SEL R18, R18, RZ, P1 ;  /* 0x000000ff12127207 */ /* 0x000fe40000800000 */
[----:B------:R-:W-:Y:S01]  /*c140*/  LOP3.LUT R207, R207, R0, RZ, 0x3c, !PT ;  /* 0x00000000cfcf7212 */ /* 0x000fe200078e3cff */
[----:B0-----:R-:W-:Y:S06]  /*c150*/  @!P0 BRA `(.L_x_6060) ;  /* 0x0000000000048947 */ /* 0x001fec0003800000 */
[----:B------:R-:W-:Y:S01]  /*c160*/  BPT.TRAP 0x1 ;  /* 0x000000040000795c */ /* 0x000fe20000300000 */
.L_x_6060:
[----:B------:R-:W-:Y:S01]  /*c170*/  IMAD R10, R18, 0x8, R22 ;  /* 0x00000008120a7824 */ /* 0x000fe200078e0216 */
[----:B------:R-:W-:-:S04]  /*c180*/  SHF.L.U32 R0, R207, 0x1f, RZ ;  /* 0x0000001fcf007819 */ /* 0x000fc800000006ff */
[----:B------:R0:W1:Y:S01]  /*c190*/  SYNCS.PHASECHK.TRANS64.TRYWAIT P1, [R10+URZ+0x32430], R0 ;  /* 0x032430000a0075a7 */ /* 0x000062000802017f */
[----:B------:R-:W-:Y:S05]  /*c1a0*/  @!P0 BRA `(.L_x_6061) ;  /* 0x0000000000048947 */ /* 0x000fea0003800000 */
[----:B------:R-:W-:Y:S01]  /*c1b0*/  BPT.TRAP 0x1 ;  /* 0x000000040000795c */ /* 0x000fe20000300000 */
.L_x_6061:
[----:B------:R-:W2:Y:S01]  /*c1c0*/  LDL R7, [R1+0x68] ;  /* 0x0000680001077983 */ /* 0x000ea20000100800 */
[----:B------:R-:W-:Y:S02]  /*c1d0*/  IMAD.MOV.U32 R153, RZ, RZ, 0x40000040 ;  /* 0x40000040ff997424 */ /* 0x000fe400078e00ff */
[----:B--2---:R-:W-:Y:S01]  /*c1e0*/  IMAD R152, R18, 0x300, R7 ;  /* 0x0000030012987824 */ /* 0x004fe200078e0207 */
[----:B-1----:R-:W-:Y:S06]  /*c1f0*/  @P1 BRA `(.L_x_6062) ;  /* 0x0000000000081947 */ /* 0x002fec0003800000 */
[----:B------:R-:W1:Y:S02]  /*c200*/  SYNCS.PHASECHK.TRANS64.TRYWAIT P1, [R10+URZ+0x32430], R0 ;  /* 0x032430000a0075a7 */ /* 0x000e64000802017f */
[----:B-1----:R-:W-:Y:S05]  /*c210*/  @!P1 BRA `(.L_x_6063) ;  /* 0x0000011c00d49947 */ /* 0x002fea0003800000 */
.L_x_6062:
[----:B------:R-:W-:Y:S01]  /*c220*/  VIADD R14, R152, 0x4 ;  /* 0x00000004980e7836 */ /* 0x000fe20000000000 */
[----:B------:R-:W2:Y:S01]  /*c230*/  LDL.64 R202, [R1+0x50] ;  /* 0x0000500001ca7983 */ /* 0x000ea20000100a00 */
[----:B------:R-:W-:Y:S01]  /*c240*/  IMAD.MOV.U32 R15, RZ, RZ, 0x40000040 ;  /* 0x40000040ff0f7424 */ /* 0x000fe200078e00ff */
[----:B------:R-:W-:Y:S05]  /*c250*/  WARPSYNC.ALL ;  /* 0x0000000000007948 */ /* 0x000fea0003800000 */
[----:B------:R-:W-:Y:S01]  /*c260*/  R2UR UR14, R14 ;  /* 0x000000000e0e72ca */ /* 0x000fe200000e0000 */
[----:B------:R-:W-:Y:S01]  /*c270*/  IMAD.MOV.U32 R21, RZ, RZ, 0x40000040 ;  /* 0x40000040ff157424 */ /* 0x000fe200078e00ff */
[----:B------:R-:W-:-:S02]  /*c280*/  R2UR UR15, R15 ;  /* 0x000000000f0f72ca */ /* 0x000fc400000e0000 */
[----:B------:R-:W3:Y:S01]  /*c290*/  LDL.64 R14, [R1+0x60] ;  /* 0x00006000010e7983 */ /* 0x000ee20000100a00 */
[----:B------:R-:W-:Y:S02]  /*c2a0*/  IADD3 R20, R152, 0x2, RZ ;  /* 0x0000000298147810 */ /* 0x000fe40007ffe0ff */
[----:B------:R-:W-:Y:S02]  /*c2b0*/  R2UR UR11, R21 ;  /* 0x00000000150b72ca */ /* 0x000fe400000e0000 */
[----:B------:R-:W-:Y:S02]  /*c2c0*/  R2UR UR10, R20 ;  /* 0x00000000140a72ca */ /* 0x000fe400000e0000 */
[----:B------:R-:W4:Y:S01]  /*c2d0*/  LDL.64 R20, [R1+0x58] ;  /* 0x0000580001147983 */ /* 0x000f220000100a00 */
[C---:B------:R-:W-:Y:S01]  /*c2e0*/  R2UR UR6, R152.reuse ;  /* 0x00000000980672ca */ /* 0x040fe200000e0000 */
[----:B------:R-:W-:Y:S01]  /*c2f0*/  VIADD R152, R152, 0x6 ;  /* 0x0000000698987836 */ /* 0x000fe20000000000 */
[----:B------:R-:W-:Y:S01]  /*c300*/  R2UR UR7, R153 ;  /* 0x00000000990772ca */ /* 0x000fe200000e0000 */
[----:B------:R-:W-:Y:S01]  /*c310*/  IMAD.MOV.U32 R153, RZ, RZ, 0x40000040 ;  /* 0x40000040ff997424 */ /* 0x000fe200078e00ff */
[----:B------:R-:W-:-:S02]  /*c320*/  R2UR UR4, R214 ;  /* 0x00000000d60472ca */ /* 0x000fc400000e0000 */
[----:B------:R-:W-:Y:S02]  /*c330*/  R2UR UR5, R215 ;  /* 0x00000000d70572ca */ /* 0x000fe400000e0000 */
[----:B------:R-:W-:Y:S02]  /*c340*/  R2UR UR18, R152 ;  /* 0x00000000981272ca */ /* 0x000fe400000e0000 */
[----:B------:R-:W-:Y:S02]  /*c350*/  R2UR UR19, R153 ;  /* 0x00000000991372ca */ /* 0x000fe400000e0000 */
[----:B------:R-:W-:-:S07]  /*c360*/  WARPGROUP.ARRIVE ;  /* 0x00000000000079c5 */ /* 0x000fce0000000000 */
[----:B------:R-:W-:Y:S03]  /*c370*/  HGMMA.64x96x16.F32 R152, gdesc[UR4], RZ, !UPT, gsb0 ;  /* 0x01600000049879f0 */ /* 0x000fe6000c0008ff */
[----:B------:R-:W-:Y:S02]  /*c380*/  WARPGROUP.DEPBAR.LE gsb0, 0x0 ;  /* 0x00008000000079c5 */ /* 0x000fe40000010000 */
[----:B------:R-:W-:Y:S01]  /*c390*/  WARPGROUP.ARRIVE ;  /* 0x00000000000079c5 */ /* 0x000fe20000000000 */
[----:B---3--:R-:W-:Y:S02]  /*c3a0*/  R2UR UR8, R14 ;  /* 0x000000000e0872ca */ /* 0x008fe400000e0000 */
[----:B------:R-:W-:-:S13]  /*c3b0*/  R2UR UR9, R15 ;  /* 0x000000000f0972ca */ /* 0x000fda00000e0000 */
[----:B------:R-:W-:Y:S01]  /*c3c0*/  HGMMA.64x96x16.F32 R152, gdesc[UR8], R152, gsb0 ;  /* 0x01600000089879f0 */ /* 0x000fe20008000898 */
[----:B----4-:R-:W-:Y:S02]  /*c3d0*/  R2UR UR12, R20 ;  /* 0x00000000140c72ca */ /* 0x010fe400000e0000 */
[----:B------:R-:W-:Y:S02]  /*c3e0*/  R2UR UR13, R21 ;  /* 0x00000000150d72ca */ /* 0x000fe400000e0000 */
[----:B--2---:R-:W-:Y:S02]  /*c3f0*/  R2UR UR16, R202 ;  /* 0x00000000ca1072ca */ /* 0x004fe400000e0000 */
        /* <DEDUP_REMOVED lines=10> */
.L_x_6064:
[----:B------:R2:W3:Y:S01]  /*c4a0*/  SYNCS.PHASECHK.TRANS64.TRYWAIT P1, [R10+URZ+0x32450], R0 ;  /* 0x032450000a0075a7 */ /* 0x0004e2000802017f */
[----:B------:R-:W-:Y:S05]  /*c4b0*/  @!P0 BRA `(.L_x_6065) ;  /* 0x0000000000048947 */ /* 0x000fea0003800000 */
[----:B------:R-:W-:Y:S01]  /*c4c0*/  BPT.TRAP 0x1 ;  /* 0x000000040000795c */ /* 0x000fe20000300000 */
.L_x_6065:
[----:B---3--:R-:W-:Y:S05]  /*c4d0*/  @P1 BRA `(.L_x_6066) ;  /* 0x0000000000081947 */ /* 0x008fea0003800000 */
[----:B------:R-:W3:Y:S02]  /*c4e0*/  SYNCS.PHASECHK.TRANS64.TRYWAIT P1, [R10+URZ+0x32450], R0 ;  /* 0x032450000a0075a7 */ /* 0x000ee4000802017f */
[----:B---3--:R-:W-:Y:S05]  /*c4f0*/  @!P1 BRA `(.L_x_6067) ;  /* 0x0000011c00309947 */ /* 0x008fea0003800000 */
.L_x_6066:
[----:B------:R-:W4:Y:S04]  /*c500*/  LDL.64 R202, [R1+0x38] ;  /* 0x0000380001ca7983 */ /* 0x000f280000100a00 */
[----:B------:R0:W-:Y:S04]  /*c510*/  STL.64 [R1+0xb8], R10 ;  /* 0x0000b80a01007387 */ /* 0x0001e80000100a00 */
[----:B0123--:R-:W2:Y:S04]  /*c520*/  LDL.64 R10, [R1+0x40] ;  /* 0x00004000010a7983 */ /* 0x00fea80000100a00 */
[----:B------:R0:W-:Y:S04]  /*c530*/  STL [R1+0xb0], R9 ;  /* 0x0000b00901007387 */ /* 0x0001e80000100800 */
[----:B0-----:R-:W3:Y:S01]  /*c540*/  LDL.64 R8, [R1+0x48] ;  /* 0x0000480001087983 */ /* 0x001ee20000100a00 */
[----:B------:R-:W-:Y:S01]  /*c550*/  IMAD.MOV.U32 R14, RZ, RZ, 0xc00 ;  /* 0x00000c00ff0e7424 */ /* 0x000fe200078e00ff */
[----:B------:R-:W-:Y:S05]  /*c560*/  WARPSYNC.ALL ;  /* 0x0000000000007948 */ /* 0x000fea0003800000 */
[----:B------:R-:W-:Y:S01]  /*c570*/  IMAD R14, R18, R14, UR45 ;  /* 0x0000002d120e7e24 */ /* 0x000fe2000f8e020e */
[----:B------:R-:W-:Y:S01]  /*c580*/  R2UR UR4, R4 ;  /* 0x00000000040472ca */ /* 0x000fe200000e0000 */
[----:B------:R-:W-:Y:S01]  /*c590*/  IMAD.MOV.U32 R15, RZ, RZ, 0x40000040 ;  /* 0x40000040ff0f7424 */ /* 0x000fe200078e00ff */
[----:B------:R-:W-:Y:S01]  /*c5a0*/  R2UR UR5, R5 ;  /* 0x00000000050572ca */ /* 0x000fe200000e0000 */
[----:B------:R-:W-:Y:S01]  /*c5b0*/  WARPGROUP.ARRIVE ;  /* 0x00000000000079c5 */ /* 0x000fe20000000000 */
[C---:B------:R-:W-:Y:S01]  /*c5c0*/  R2UR UR6, R14.reuse ;  /* 0x000000000e0672ca */ /* 0x040fe200000e0000 */
[----:B------:R-:W-:Y:S01]  /*c5d0*/  VIADD R20, R14, 0x2 ;  /* 0x000000020e147836 */ /* 0x000fe20000000000 */
[----:B------:R-:W-:Y:S01]  /*c5e0*/  R2UR UR7, R15 ;  /* 0x000000000f0772ca */ /* 0x000fe200000e0000 */
[----:B------:R0:W-:Y:S01]  /*c5f0*/  STL.64 [R1+0xa8], R2 ;  /* 0x0000a80201007387 */ /* 0x0001e20000100a00 */
[----:B------:R-:W-:-:S11]  /*c600*/  MOV R21, 0x40000040 ;  /* 0x4000004000157802 */ /* 0x000fd60000000f00 */
[----:B------:R-:W-:Y:S01]  /*c610*/  HGMMA.64x96x16.F32 R152, gdesc[UR4], R152, gsb0 ;  /* 0x01600000049879f0 */ /* 0x000fe20008000898 */
[----:B------:R-:W-:Y:S01]  /*c620*/  R2UR UR6, R20 ;  /* 0x00000000140672ca */ /* 0x000fe200000e0000 */
[----:B0-----:R-:W4:Y:S01]  /*c630*/  LDL.64 R2, [R1+0x28] ;  /* 0x0000280001027983 */ /* 0x001f220000100a00 */
[----:B------:R-:W-:Y:S01]  /*c640*/  R2UR UR7, R21 ;  /* 0x00000000150772ca */ /* 0x000fe200000e0000 */
[----:B------:R-:W-:Y:S02]  /*c650*/  VIADD R20, R14, 0x4 ;  /* 0x000000040e147836 */ /* 0x000fe40000000000 */
[----:B------:R-:W-:Y:S01]  /*c660*/  IMAD.MOV.U32 R21, RZ, RZ, 0x40000040 ;  /* 0x40000040ff157424 */ /* 0x000fe200078e00ff */
[----:B------:R-:W-:Y:S02]  /*c670*/  WARPGROUP.DEPBAR.LE gsb0, 0x0 ;  /* 0x00008000000079c5 */ /* 0x000fe40000010000 */
[----:B------:R-:W-:Y:S01]  /*c680*/  WARPGROUP.ARRIVE ;  /* 0x00000000000079c5 */ /* 0x000fe20000000000 */
[----:B---3--:R-:W-:-:S02]  /*c690*/  R2UR UR4, R8 ;  /* 0x00000000080472ca */ /* 0x008fc400000e0000 */
[----:B------:R-:W-:Y:S02]  /*c6a0*/  R2UR UR5, R9 ;  /* 0x00000000090572ca */ /* 0x000fe400000e0000 */
[----:B------:R-:W3:Y:S11]  /*c6b0*/  LDL.64 R8, [R1+0x30] ;  /* 0x0000300001087983 */ /* 0x000ef60000100a00 */
[----:B------:R-:W-:Y:S01]  /*c6c0*/  HGMMA.64x96x16.F32 R152, gdesc[UR4], R152, gsb0 ;  /* 0x01600000049879f0 */ /* 0x000fe20008000898 */
[----:B------:R-:W-:-:S02]  /*c6d0*/  R2UR UR6, R20 ;  /* 0x00000000140672ca */ /* 0x000fc400000e0000 */
[----:B------:R-:W-:Y:S02]  /*c6e0*/  R2UR UR7, R21 ;  /* 0x00000000150772ca */ /* 0x000fe400000e0000 */
[----:B--2---:R-:W-:Y:S02]  /*c6f0*/  R2UR UR4, R10 ;  /* 0x000000000a0472ca */ /* 0x004fe400000e0000 */
[----:B------:R-:W-:Y:S01]  /*c700*/  R2UR UR5, R11 ;  /* 0x000000000b0572ca */ /* 0x000fe200000e0000 */
[----:B------:R-:W-:Y:S01]  /*c710*/  VIADD R20, R14, 0x6 ;  /* 0x000000060e147836 */ /* 0x000fe20000000000 */
[----:B------:R-:W2:Y:S01]  /*c720*/  LDL.64 R10, [R1+0x18] ;  /* 0x00001800010a7983 */ /* 0x000ea20000100a00 */
[----:B------:R-:W-:Y:S01]  /*c730*/  IMAD.MOV.U32 R21, RZ, RZ, 0x40000040 ;  /* 0x40000040ff157424 */ /* 0x000fe200078e00ff */
[----:B------:R-:W-:Y:S02]  /*c740*/  WARPGROUP.DEPBAR.LE gsb0, 0x0 ;  /* 0x00008000000079c5 */ /* 0x000fe40000010000 */
[----:B------:R-:W-:-:S07]  /*c750*/  WARPGROUP.ARRIVE ;  /* 0x00000000000079c5 */ /* 0x000fce0000000000 */
[----:B------:R-:W-:Y:S01]  /*c760*/  HGMMA.64x96x16.F32 R152, gdesc[UR4], R152, gsb0 ;  /* 0x01600000049879f0 */ /* 0x000fe20008000898 */
[----:B----4-:R-:W-:Y:S02]  /*c770*/  R2UR UR4, R202 ;  /* 0x00000000ca0472ca */ /* 0x010fe400000e0000 */
        /* <DEDUP_REMOVED lines=14> */
[----:B------:R-:W-:Y:S01]  /*c860*/  WARPGROUP.ARRIVE ;  /* 0x00000000000079c5 */ /* 0x000fe20000000000 */
[----:B------:R-:W-:Y:S01]  /*c870*/  VIADD R20, R14, 0x302 ;  /* 0x000003020e147836 */ /* 0x000fe20000000000 */
[----:B------:R-:W3:Y:S08]  /*c880*/  LDL.64 R8, [R1+0x10] ;  /* 0x0000100001087983 */ /* 0x000ef00000100a00 */
[----:B------:R-:W-:Y:S01]  /*c890*/  HGMMA.64x96x16.F32 R152, gdesc[UR4], R152, gsb0 ;  /* 0x01600000049879f0 */ /* 0x000fe20008000898 */
[----:B------:R-:W-:Y:S01]  /*c8a0*/  IMAD.MOV.U32 R21, RZ, RZ, 0x40000040 ;  /* 0x40000040ff157424 */ /* 0x000fe200078e00ff */
[----:B------:R-:W-:-:S02]  /*c8b0*/  R2UR UR6, R20 ;  /* 0x00000000140672ca */ /* 0x000fc400000e0000 */
[----:B------:R-:W-:Y:S02]  /*c8c0*/  R2UR UR4, R2 ;  /* 0x00000000020472ca */ /* 0x000fe400000e0000 */
[----:B------:R-:W-:Y:S02]  /*c8d0*/  R2UR UR7, R21 ;  /* 0x00000000150772ca */ /* 0x000fe400000e0000 */
[----:B------:R-:W-:Y:S01]  /*c8e0*/  R2UR UR5, R3 ;  /* 0x00000000030572ca */ /* 0x000fe200000e0000 */
[----:B------:R-:W-:Y:S01]  /*c8f0*/  IMAD.MOV.U32 R21, RZ, RZ, 0x40000040 ;  /* 0x40000040ff157424 */ /* 0x000fe200078e00ff */
[----:B------:R-:W-:Y:S01]  /*c900*/  IADD3 R20, R14, 0x304, RZ ;  /* 0x000003040e147810 */ /* 0x000fe20007ffe0ff */
[----:B------:R-:W3:Y:S01]  /*c910*/  LDL.64 R2, [R1+0x8] ;  /* 0x0000080001027983 */ /* 0x000ee20000100a00 */
[----:B------:R-:W-:Y:S02]  /*c920*/  WARPGROUP.DEPBAR.LE gsb0, 0x0 ;  /* 0x00008000000079c5 */ /* 0x000fe40000010000 */
[----:B------:R-:W-:-:S07]  /*c930*/  WARPGROUP.ARRIVE ;  /* 0x00000000000079c5 */ /* 0x000fce0000000000 */
[----:B------:R-:W-:Y:S01]  /*c940*/  HGMMA.64x96x16.F32 R152, gdesc[UR4], R152, gsb0 ;  /* 0x01600000049879f0 */ /* 0x000fe20008000898 */
[----:B------:R-:W-:Y:S02]  /*c950*/  R2UR UR6, R20 ;  /* 0x00000000140672ca */ /* 0x000fe400000e0000 */
[----:B------:R-:W-:Y:S02]  /*c960*/  R2UR UR7, R21 ;  /* 0x00000000150772ca */ /* 0x000fe400000e0000 */
[----:B----4-:R-:W-:Y:S02]  /*c970*/  R2UR UR4, R202 ;  /* 0x00000000ca0472ca */ /* 0x010fe400000e0000 */
[----:B------:R-:W-:Y:S01]  /*c980*/  R2UR UR5, R203 ;  /* 0x00000000cb0572ca */ /* 0x000fe200000e0000 */
[----:B------:R-:W-:Y:S01]  /*c990*/  VIADD R20, R14, 0x306 ;  /* 0x000003060e147836 */ /* 0x000fe20000000000 */
[----:B------:R-:W4:Y:S01]  /*c9a0*/  LDL.64 R202, [R1] ;  /* 0x0000000001ca7983 */ /* 0x000f220000100a00 */
[----:B------:R-:W-:Y:S01]  /*c9b0*/  IMAD.MOV.U32 R21, RZ, RZ, 0x40000040 ;  /* 0x40000040ff157424 */ /* 0x000fe200078e00ff */
[----:B------:R-:W-:-:S02]  /*c9c0*/  WARPGROUP.DEPBAR.LE gsb0, 0x0 ;  /* 0x00008000000079c5 */ /* 0x000fc40000010000 */
[----:B------:R-:W-:-:S07]  /*c9d0*/  WARPGROUP.ARRIVE ;  /* 0x00000000000079c5 */ /* 0x000fce0000000000 */
[----:B------:R-:W-:Y:S01]  /*c9e0*/  HGMMA.64x96x16.F32 R152, gdesc[UR4], R152, gsb0 ;  /* 0x01600000049879f0 */ /* 0x000fe20008000898 */
[----:B------:R-:W-:Y:S02]  /*c9f0*/  R2UR UR6, R20 ;  /* 0x00000000140672ca */ /* 0x000fe400000e0000 */
[----:B------:R-:W-:Y:S02]  /*ca00*/  R2UR UR7, R21 ;  /* 0x00000000150772ca */ /* 0x000fe400000e0000 */
[----:B--2---:R-:W-:Y:S02]  /*ca10*/  R2UR UR4, R10 ;  /* 0x000000000a0472ca */ /* 0x004fe400000e0000 */
[----:B------:R-:W-:Y:S01]  /*ca20*/  R2UR UR5, R11 ;  /* 0x000000000b0572ca */ /* 0x000fe200000e0000 */
[----:B------:R-:W-:Y:S01]  /*ca30*/  VIADD R20, R14, 0x600 ;  /* 0x000006000e147836 */ /* 0x000fe20000000000 */
[----:B------:R0:W5:Y:S01]  /*ca40*/  LDL.LU.64 R10, [R1+0xb8] ;  /* 0x0000b800010a7983 */ /* 0x0001620000300a00 */
        /* <DEDUP_REMOVED lines=8> */
[----:B------:R-:W-:Y:S01]  /*cad0*/  VIADD R20, R14, 0x602 ;  /* 0x000006020e147836 */ /* 0x000fe20000000000 */
[----:B------:R0:W5:Y:S01]  /*cae0*/  LDL.LU R9, [R1+0xb0] ;  /* 0x0000b00001097983 */ /* 0x0001620000300800 */
[----:B------:R-:W-:Y:S01]  /*caf0*/  IMAD.MOV.U32 R21, RZ, RZ, 0x40000040 ;  /* 0x40000040ff157424 */ /* 0x000fe200078e00ff */
[----:B------:R-:W-:-:S02]  /*cb00*/  WARPGROUP.DEPBAR.LE gsb0, 0x0 ;  /* 0x00008000000079c5 */ /* 0x000fc40000010000 */
        /* <DEDUP_REMOVED lines=59> */
[----:B------:R-:W-:Y:S02]  /*cec0*/  R2UR UR4, R220 ;  /* 0x00000000dc0472ca */ /* 0x000fe400000e0000 */
[----:B------:R-:W-:Y:S01]  /*ced0*/  R2UR UR5, R221 ;  /* 0x00000000dd0572ca */ /* 0x000fe200000e0000 */
[----:B------:R-:W1:Y:S01]  /*cee0*/  S2R R201, SR_TID.X ;  /* 0x0000000000c97919 */ /* 0x000e620000002100 */
[----:B------:R-:W-:Y:S02]  /*cef0*/  WARPGROUP.DEPBAR.LE gsb0, 0x0 ;  /* 0x00008000000079c5 */ /* 0x000fe40000010000 */
[----:B------:R-:W-:-:S09]  /*cf00*/  WARPGROUP.ARRIVE ;  /* 0x00000000000079c5 */ /* 0x000fd20000000000 */
[----:B------:R-:W-:Y:S01]  /*cf10*/  HGMMA.64x96x16.F32 R152, gdesc[UR4], R152, gsb0 ;  /* 0x01600000049879f0 */ /* 0x000fe20008000898 */
[----:B-1----:R-:W-:-:S04]  /*cf20*/  SHF.R.U32.HI R201, RZ, 0x7, R201 ;  /* 0x00000007ffc97819 */ /* 0x002fc800000116c9 */
[----:B------:R-:W-:Y:S01]  /*cf30*/  IADD3 R7, -R201, 0xb, RZ ;  /* 0x0000000bc9077810 */ /* 0x000fe20007ffe1ff */
[----:B------:R-:W-:-:S04]  /*cf40*/  WARPGROUP.DEPBAR.LE gsb0, 0x0 ;  /* 0x00008000000079c5 */ /* 0x000fc80000010000 */
[----:B------:R0:W-:Y:S06]  /*cf50*/  BAR.ARV R7, 0x100 ;  /* 0x000400070000751d */ /* 0x0001ec0000002000 */
[----:B------:R-:W-:Y:S05]  /*cf60*/  @!P0 BRA `(.L_x_6068) ;  /* 0x0000000000048947 */ /* 0x000fea0003800000 */
[----:B------:R-:W-:Y:S01]  /*cf70*/  BPT.TRAP 0x1 ;  /* 0x000000040000795c */ /* 0x000fe20000300000 */
.L_x_6068:
[----:B------:R-:W2:Y:S01]  /*cf80*/  LDL R20, [R1+0x6c] ;  /* 0x00006c0001147983 */ /* 0x000ea20000100800 */
[----:B------:R-:W1:Y:S03]  /*cf90*/  LDC R0, c[0x0][0x448] ;  /* 0x00011200ff007b82 */ /* 0x000e660000000800 */
[----:B------:R-:W2:Y:S04]  /*cfa0*/  LDL R8, [R1+0x88] ;  /* 0x0000880001087983 */ /* 0x000ea80000100800 */
[----:B------:R-:W3:Y:S04]  /*cfb0*/  LDL R15, [R1+0x8c] ;  /* 0x00008c00010f7983 */ /* 0x000ee80000100800 */
[----:B------:R-:W4:Y:S01]  /*cfc0*/  LDL R14, [R1+0x80] ;  /* 0x00008000010e7983 */ /* 0x000f220000100800 */
[----:B------:R-:W-:Y:S01]  /*cfd0*/  LOP3.LUT R23, R23, 0xffffdfff, RZ, 0xc0, !PT ;  /* 0xffffdfff17177812 */ /* 0x000fe200078ec0ff */
[----:B------:R-:W-:-:S03]  /*cfe0*/  UMOV UR37, UR40 ;  /* 0x0000002800257c82 */ /* 0x000fc60008000000 */
[----:B------:R-:W-:-:S04]  /*cff0*/  @P0 LOP3.LUT R23, R23, 0x2000, RZ, 0xfc, !PT ;  /* 0x0000200017170812 */ /* 0x000fc800078efcff */
[----:B------:R-:W-:Y:S02]  /*d000*/  LOP3.LUT R23, R23, 0xffffbfff, RZ, 0xc0, !PT ;  /* 0xffffbfff17177812 */ /* 0x000fe400078ec0ff */
[----:B-1----:R-:W-:-:S13]  /*d010*/  ISETP.NE.AND P1, PT, R0, 0x1, PT ;  /* 0x000000010000780c */ /* 0x002fda0003f25270 */
[----:B------:R-:W1:Y:S08]  /*d020*/  @P1 LDC R13, c[0x0][0x44c] ;  /* 0x00011300ff0d1b82 */ /* 0x000e700000000800 */
[----:B------:R-:W0:Y:S01]  /*d030*/  @P1 LDC R0, c[0x0][0x450] ;  /* 0x00011400ff001b82 */ /* 0x000e220000000800 */
[----:B--2---:R-:W-:-:S04]  /*d040*/  IMAD.IADD R8, R8, 0x1, R20 ;  /* 0x0000000108087824 */ /* 0x004fc800078e0214 */
[----:B-1----:R-:W-:-:S05]  /*d050*/  @P1 IMAD.HI.U32 R13, R8, R13, RZ ;  /* 0x0000000d080d1227 */ /* 0x002fca00078e00ff */
[----:B0-----:R-:W-:Y:S01]  /*d060*/  @P1 SHF.R.U32.HI R8, RZ, R0, R13 ;  /* 0x00000000ff081219 */ /* 0x001fe2000001160d */
[----:B------:R-:W-:-:S04]  /*d070*/  IMAD.MOV.U32 R13, RZ, RZ, -0x60 ;  /* 0xffffffa0ff0d7424 */ /* 0x000fc800078e00ff */
[----:B------:R-:W0:Y:S01]  /*d080*/  SHFL.IDX PT, R0, R8, RZ, 0x1c1f ;  /* 0x001c1fff08007589 */ /* 0x000e2200000e0000 */
[----:B-----5:R-:W-:-:S03]  /*d090*/  IMAD R13, R9, R13, 0x1 ;  /* 0x00000001090d7424 */ /* 0x020fc600078e020d */
[----:B------:R-:W1:Y:S01]  /*d0a0*/  SHFL.IDX PT, R8, R8, 0x1, 0x1c1f ;  /* 0x003c1f0008087f89 */ /* 0x000e6200000e0000 */
[----:B---3--:R-:W-:Y:S02]  /*d0b0*/  IMAD R13, R15, -0x2, R13 ;  /* 0xfffffffe0f0d7824 */ /* 0x008fe400078e020d */
[----:B------:R-:W-:-:S03]  /*d0c0*/  IMAD.U32 R15, RZ, RZ, UR41 ;  /* 0x00000029ff0f7e24 */ /* 0x000fc6000f8e00ff */
[----:B----4-:R-:W-:-:S05]  /*d0d0*/  IADD3 R13, -R219, R13, R14 ;  /* 0x0000000ddb0d7210 */ /* 0x010fca0007ffe10e */
[C---:B0-----:R-:W-:Y:S02]  /*d0e0*/  IMAD.IADD R0, R13.reuse, 0x1, R0 ;  /* 0x000000010d007824 */ /* 0x041fe400078e0200 */
[----:B-1----:R-:W-:-:S03]  /*d0f0*/  IMAD.IADD R8, R13, 0x1, R8 ;  /* 0x000000010d087824 */ /* 0x002fc600078e0208 */
[C---:B------:R-:W-:Y:S02]  /*d100*/  ISETP.GT.AND P4, PT, R0.reuse, RZ, PT ;  /* 0x000000ff0000720c */ /* 0x040fe40003f84270 */
[C---:B------:R-:W-:Y:S02]  /*d110*/  ISETP.GT.AND P3, PT, R0.reuse, 0x1, PT ;  /* 0x000000010000780c */ /* 0x040fe40003f64270 */
[C---:B------:R-:W-:Y:S02]  /*d120*/  ISETP.GT.AND P2, PT, R0.reuse, 0x8, PT ;  /* 0x000000080000780c */ /* 0x040fe40003f44270 */
[----:B------:R-:W-:Y:S02]  /*d130*/  ISETP.GT.AND P1, PT, R0, 0x9, PT ;  /* 0x000000090000780c */ /* 0x000fe40003f24270 */
[----:B------:R-:W-:Y:S02]  /*d140*/  FSEL R152, R152, -INF , P4 ;  /* 0xff80000098987808 */ /* 0x000fe40002000000 */
[----:B------:R-:W-:-:S02]  /*d150*/  FSEL R153, R153, -INF , P3 ;  /* 0xff80000099997808 */ /* 0x000fc40001800000 */
[----:B------:R-:W-:Y:S02]  /*d160*/  FSEL R156, R156, -INF , P2 ;  /* 0xff8000009c9c7808 */ /* 0x000fe40001000000 */
[----:B------:R-:W-:Y:S02]  /*d170*/  FSEL R157, R157, -INF , P1 ;  /* 0xff8000009d9d7808 */ /* 0x000fe40000800000 */
[C---:B------:R-:W-:Y:S02]  /*d180*/  ISETP.GT.AND P4, PT, R0.reuse, 0x10, PT ;  /* 0x000000100000780c */ /* 0x040fe40003f84270 */
[C---:B------:R-:W-:Y:S02]  /*d190*/  ISETP.GT.AND P3, PT, R0.reuse, 0x11, PT ;  /* 0x000000110000780c */ /* 0x040fe40003f64270 */
[C---:B------:R-:W-:Y:S02]  /*d1a0*/  ISETP.GT.AND P2, PT, R0.reuse, 0x18, PT ;  /* 0x000000180000780c */ /* 0x040fe40003f44270 */
[----:B------:R-:W-:-:S02]  /*d1b0*/  ISETP.GT.AND P1, PT, R0, 0x19, PT ;  /* 0x000000190000780c */ /* 0x000fc40003f24270 */
[----:B------:R-:W-:Y:S02]  /*d1c0*/  FSEL R160, R160, -INF , P4 ;  /* 0xff800000a0a07808 */ /* 0x000fe40002000000 */
[----:B------:R-:W-:Y:S02]  /*d1d0*/  FSEL R161, R161, -INF , P3 ;  /* 0xff800000a1a17808 */ /* 0x000fe40001800000 */
[----:B------:R-:W-:Y:S02]  /*d1e0*/  FSEL R164, R164, -INF , P2 ;  /* 0xff800000a4a47808 */ /* 0x000fe40001000000 */
[----:B------:R-:W-:Y:S02]  /*d1f0*/  FSEL R165, R165, -INF , P1 ;  /* 0xff800000a5a57808 */ /* 0x000fe40000800000 */
[C---:B------:R-:W-:Y:S02]  /*d200*/  ISETP.GT.AND P4, PT, R0.reuse, 0x20, PT ;  /* 0x000000200000780c */ /* 0x040fe40003f84270 */
[----:B------:R-:W-:-:S02]  /*d210*/  ISETP.GT.AND P3, PT, R0, 0x21, PT ;  /* 0x000000210000780c */ /* 0x000fc40003f64270 */
[C---:B------:R-:W-:Y:S02]  /*d220*/  ISETP.GT.AND P2, PT, R0.reuse, 0x28, PT ;  /* 0x000000280000780c */ /* 0x040fe40003f44270 */
[----:B------:R-:W-:Y:S02]  /*d230*/  ISETP.GT.AND P1, PT, R0, 0x29, PT ;  /* 0x000000290000780c */ /* 0x000fe40003f24270 */
[----:B------:R-:W-:Y:S02]  /*d240*/  FSEL R168, R168, -INF , P4 ;  /* 0xff800000a8a87808 */ /* 0x000fe40002000000 */
[----:B------:R-:W-:Y:S02]  /*d250*/  FSEL R169, R169, -INF , P3 ;  /* 0xff800000a9a97808 */ /* 0x000fe40001800000 */
[----:B------:R-:W-:Y:S02]  /*d260*/  FSEL R172, R172, -INF , P2 ;  /* 0xff800000acac7808 */ /* 0x000fe40001000000 */
[----:B------:R-:W-:-:S02]  /*d270*/  FSEL R173, R173, -INF , P1 ;  /* 0xff800000adad7808 */ /* 0x000fc40000800000 */
[C---:B------:R-:W-:Y:S02]  /*d280*/  ISETP.GT.AND P4, PT, R0.reuse, 0x30, PT ;  /* 0x000000300000780c */ /* 0x040fe40003f84270 */
        /* <DEDUP_REMOVED lines=28> */
[----:B------:R-:W-:-:S02]  /*d450*/  ISETP.GT.AND P4, PT, R8, RZ, PT ;  /* 0x000000ff0800720c */ /* 0x000fc40003f84270 */
[----:B------:R-:W-:Y:S02]  /*d460*/  FMNMX.FTZ R0, R161, R0, !PT ;  /* 0x00000000a1007209 */ /* 0x000fe40007810000 */
[----:B------:R-:W-:Y:S02]  /*d470*/  ISETP.GT.AND P3, PT, R8, 0x1, PT ;  /* 0x000000010800780c */ /* 0x000fe40003f64270 */
[----:B------:R-:W-:Y:S02]  /*d480*/  FMNMX.FTZ R0, R164, R0, !PT ;  /* 0x00000000a4007209 */ /* 0x000fe40007810000 */
[C---:B------:R-:W-:Y:S02]  /*d490*/  ISETP.GT.AND P2, PT, R8.reuse, 0x8, PT ;  /* 0x000000080800780c */ /* 0x040fe40003f44270 */
[----:B------:R-:W-:Y:S02]  /*d4a0*/  FMNMX.FTZ R0, R165, R0, !PT ;  /* 0x00000000a5007209 */ /* 0x000fe40007810000 */
[----:B------:R-:W-:-:S02]  /*d4b0*/  ISETP.GT.AND P1, PT, R8, 0x9, PT ;  /* 0x000000090800780c */ /* 0x000fc40003f24270 */
[----:B------:R-:W-:Y:S02]  /*d4c0*/  FMNMX.FTZ R0, R168, R0, !PT ;  /* 0x00000000a8007209 */ /* 0x000fe40007810000 */
        /* <DEDUP_REMOVED lines=8> */
[C---:B------:R-:W-:Y:S02]  /*d550*/  ISETP.GT.AND P4, PT, R8.reuse, 0x10, PT ;  /* 0x000000100800780c */ /* 0x040fe40003f84270 */
[----:B------:R-:W-:Y:S02]  /*d560*/  FMNMX.FTZ R0, R177, R0, !PT ;  /* 0x00000000b1007209 */ /* 0x000fe40007810000 */
[----:B------:R-:W-:-:S02]  /*d570*/  ISETP.GT.AND P3, PT, R8, 0x11, PT ;  /* 0x000000110800780c */ /* 0x000fc40003f64270 */
[----:B------:R-:W-:Y:S02]  /*d580*/  FMNMX.FTZ R0, R180, R0, !PT ;  /* 0x00000000b4007209 */ /* 0x000fe40007810000 */
[C---:B------:R-:W-:Y:S02]  /*d590*/  ISETP.GT.AND P2, PT, R8.reuse, 0x18, PT ;  /* 0x000000180800780c */ /* 0x040fe40003f44270 */
[----:B------:R-:W-:Y:S02]  /*d5a0*/  FMNMX.FTZ R0, R181, R0, !PT ;  /* 0x00000000b5007209 */ /* 0x000fe40007810000 */
[----:B------:R-:W-:Y:S02]  /*d5b0*/  ISETP.GT.AND P1, PT, R8, 0x19, PT ;  /* 0x000000190800780c */ /* 0x000fe40003f24270 */
        /* <DEDUP_REMOVED lines=11> */
[----:B------:R-:W-:Y:S02]  /*d670*/  ISETP.GT.AND P4, PT, R8, 0x20, PT ;  /* 0x000000200800780c */ /* 0x000fe40003f84270 */
[----:B------:R-:W-:Y:S02]  /*d680*/  FMNMX.FTZ R0, R196, R0, !PT ;  /* 0x00000000c4007209 */ /* 0x000fe40007810000 */
[----:B------:R-:W-:-:S02]  /*d690*/  ISETP.GT.AND P3, PT, R8, 0x21, PT ;  /* 0x000000210800780c */ /* 0x000fc40003f64270 */
[----:B------:R-:W-:Y:S02]  /*d6a0*/  FMNMX.FTZ R0, R197, R0, !PT ;  /* 0x00000000c5007209 */ /* 0x000fe40007810000 */
[C---:B------:R-:W-:Y:S02]  /*d6b0*/  ISETP.GT.AND P2, PT, R8.reuse, 0x28, PT ;  /* 0x000000280800780c */ /* 0x040fe40003f44270 */
[----:B------:R-:W-:Y:S01]  /*d6c0*/  ISETP.GT.AND P1, PT, R8, 0x29, PT ;  /* 0x000000290800780c */ /* 0x000fe20003f24270 */
[----:B------:R-:W0:Y:S01]  /*d6d0*/  SHFL.BFLY PT, R14, R0, 0x2, 0x1f ;  /* 0x0c401f00000e7f89 */ /* 0x000e2200000e0000 */
[----:B------:R-:W-:Y:S02]  /*d6e0*/  FSEL R170, R170, -INF , P4 ;  /* 0xff800000aaaa7808 */ /* 0x000fe40002000000 */
[----:B------:R-:W-:Y:S02]  /*d6f0*/  FSEL R171, R171, -INF , P3 ;  /* 0xff800000abab7808 */ /* 0x000fe40001800000 */
[----:B------:R-:W-:-:S02]  /*d700*/  FSEL R174, R174, -INF , P2 ;  /* 0xff800000aeae7808 */ /* 0x000fc40001000000 */
[----:B------:R-:W-:Y:S02]  /*d710*/  FSEL R175, R175, -INF , P1 ;  /* 0xff800000afaf7808 */ /* 0x000fe40000800000 */
[C---:B------:R-:W-:Y:S02]  /*d720*/  ISETP.GT.AND P4, PT, R8.reuse, 0x30, PT ;  /* 0x000000300800780c */ /* 0x040fe40003f84270 */
[C---:B------:R-:W-:Y:S02]  /*d730*/  ISETP.GT.AND P3, PT, R8.reuse, 0x31, PT ;  /* 0x000000310800780c */ /* 0x040fe40003f64270 */
[C---:B------:R-:W-:Y:S02]  /*d740*/  ISETP.GT.AND P2, PT, R8.reuse, 0x38, PT ;  /* 0x000000380800780c */ /* 0x040fe40003f44270 */
[----:B------:R-:W-:Y:S02]  /*d750*/  ISETP.GT.AND P1, PT, R8, 0x39, PT ;  /* 0x000000390800780c */ /* 0x000fe40003f24270 */
[----:B------:R-:W-:-:S02]  /*d760*/  FSEL R178, R178, -INF , P4 ;  /* 0xff800000b2b27808 */ /* 0x000fc40002000000 */
[----:B------:R-:W-:Y:S02]  /*d770*/  FSEL R179, R179, -INF , P3 ;  /* 0xff800000b3b37808 */ /* 0x000fe40001800000 */
[----:B------:R-:W-:Y:S02]  /*d780*/  @P0 LOP3.LUT R23, R23, 0x4000, RZ, 0xfc, !PT ;  /* 0x0000400017170812 */ /* 0x000fe400078efcff */
[----:B------:R-:W-:Y:S02]  /*d790*/  FSEL R182, R182, -INF , P2 ;  /* 0xff800000b6b67808 */ /* 0x000fe40001000000 */
[----:B0-----:R-:W-:Y:S02]  /*d7a0*/  FMNMX.FTZ R0, R0, R14, !PT ;  /* 0x0000000e00007209 */ /* 0x001fe40007810000 */
[----:B------:R-:W-:Y:S02]  /*d7b0*/  FSEL R183, R183, -INF , P1 ;  /* 0xff800000b7b77808 */ /* 0x000fe40000800000 */
[C---:B------:R-:W-:Y:S01]  /*d7c0*/  ISETP.GT.AND P1, PT, R8.reuse, 0x49, PT ;  /* 0x000000490800780c */ /* 0x040fe20003f24270 */
[----:B------:R-:W0:Y:S01]  /*d7d0*/  SHFL.BFLY PT, R14, R0, 0x1, 0x1f ;  /* 0x0c201f00000e7f89 */ /* 0x000e2200000e0000 */
[----:B------:R-:W-:-:S02]  /*d7e0*/  ISETP.GT.AND P2, PT, R8, 0x50, PT ;  /* 0x000000500800780c */ /* 0x000fc40003f44270 */
[C---:B------:R-:W-:Y:S02]  /*d7f0*/  ISETP.GT.AND P3, PT, R8.reuse, 0x51, PT ;  /* 0x000000510800780c */ /* 0x040fe40003f64270 */
[C---:B------:R-:W-:Y:S02]  /*d800*/  ISETP.GT.AND P4, PT, R8.reuse, 0x58, PT ;  /* 0x000000580800780c */ /* 0x040fe40003f84270 */
[C---:B------:R-:W-:Y:S02]  /*d810*/  ISETP.GT.AND P5, PT, R8.reuse, 0x59, PT ;  /* 0x000000590800780c */ /* 0x040fe40003fa4270 */
[----:B------:R-:W-:Y:S02]  /*d820*/  ISETP.GT.AND P0, PT, R8, 0x40, PT ;  /* 0x000000400800780c */ /* 0x000fe40003f04270 */
[----:B------:R-:W-:Y:S02]  /*d830*/  FSEL R191, R191, -INF , P1 ;  /* 0xff800000bfbf7808 */ /* 0x000fe40000800000 */
[----:B------:R-:W-:-:S02]  /*d840*/  FSEL R186, R186, -INF , P0 ;  /* 0xff800000baba7808 */ /* 0x000fc40000000000 */
[----:B------:R-:W-:Y:S02]  /*d850*/  LOP3.LUT P0, RZ, R23, 0x4000, RZ, 0xc0, !PT ;  /* 0x0000400017ff7812 */ /* 0x000fe4000780c0ff */
[----:B------:R-:W-:Y:S02]  /*d860*/  FSEL R194, R194, -INF , P2 ;  /* 0xff800000c2c27808 */ /* 0x000fe40001000000 */
[----:B------:R-:W-:Y:S02]  /*d870*/  FSEL R187, R187, -INF , P0 ;  /* 0xff800000bbbb7808 */ /* 0x000fe40000000000 */
[----:B------:R-:W-:Y:S02]  /*d880*/  FSEL R195, R195, -INF , P3 ;  /* 0xff800000c3c37808 */ /* 0x000fe40001800000 */
[----:B------:R-:W-:Y:S02]  /*d890*/  FSEL R198, R198, -INF , P4 ;  /* 0xff800000c6c67808 */ /* 0x000fe40002000000 */
[----:B0-----:R-:W-:-:S02]  /*d8a0*/  FMNMX.FTZ R0, R0, R14, !PT ;  /* 0x0000000e00007209 */ /* 0x001fc40007810000 */
[----:B------:R-:W-:Y:S02]  /*d8b0*/  FSEL R199, R199, -INF , P5 ;  /* 0xff800000c7c77808 */ /* 0x000fe40002800000 */
[C---:B------:R-:W-:Y:S02]  /*d8c0*/  FSETP.NEU.FTZ.AND P6, PT, R0.reuse, -INF , PT ;  /* 0xff8000000000780b */ /* 0x040fe40003fdd000 */
[----:B------:R-:W-:Y:S02]  /*d8d0*/  LOP3.LUT P0, RZ, R23, 0x2000, RZ, 0xc0, !PT ;  /* 0x0000200017ff7812 */ /* 0x000fe4000780c0ff */
[----:B------:R-:W-:-:S05]  /*d8e0*/  FSEL R14, R0, RZ, P6 ;  /* 0x000000ff000e7208 */ /* 0x000fca0003000000 */
[----:B------:R-:W-:Y:S01]  /*d8f0*/  FADD.FTZ R14, -R14, R12 ;  /* 0x0000000c0e0e7221 */ /* 0x000fe20000010100 */
[----:B------:R-:W-:-:S03]  /*d900*/  FMUL.FTZ R12, R0, UR37 ;  /* 0x00000025000c7c20 */ /* 0x000fc60008410000 */
[----:B------:R-:W-:Y:S02]  /*d910*/  FMUL.FTZ R14, R14, UR37 ;  /* 0x000000250e0e7c20 */ /* 0x000fe40008410000 */
[----:B------:R-:W-:Y:S02]  /*d920*/  FSEL R12, R12, RZ, P6 ;  /* 0x000000ff0c0c7208 */ /* 0x000fe40003000000 */
[----:B------:R-:W-:Y:S02]  /*d930*/  ISETP.GT.AND P6, PT, R8, 0x48, PT ;  /* 0x000000480800780c */ /* 0x000fe40003fc4270 */
[----:B------:R-:W-:Y:S01]  /*d940*/  FMNMX.FTZ R8, R13, R11, !PT ;  /* 0x0000000b0d087209 */ /* 0x000fe20007810000 */
[--C-:B------:R-:W-:Y:S01]  /*d950*/  FFMA.FTZ R152, R152, UR37, -R12.reuse ;  /* 0x0000002598987c23 */ /* 0x100fe2000801080c */
[----:B------:R-:W-:Y:S01]  /*d960*/  FSEL R190, R190, -INF , P6 ;  /* 0xff800000bebe7808 */ /* 0x000fe20003000000 */
        /* <DEDUP_REMOVED lines=30> */
[----:B------:R-:W-:Y:S01]  /*db50*/  FFMA.FTZ R197, R197, UR37, -R12 ;  /* 0x00000025c5c57c23 */ /* 0x000fe2000801080c */
[----:B------:R-:W-:Y:S02]  /*db60*/  MUFU.EX2 R152, R152 ;  /* 0x0000009800987308 */ /* 0x000fe40000000800 */
[----:B------:R-:W-:-:S04]  /*db70*/  FMNMX.FTZ R8, R171, R8, !PT ;  /* 0x00000008ab087209 */ /* 0x000fc80007810000 */
[----:B------:R-:W-:Y:S02]  /*db80*/  FMNMX.FTZ R8, R174, R8, !PT ;  /* 0x00000008ae087209 */ /* 0x000fe40007810000 */
[----:B------:R-:W0:Y:S02]  /*db90*/  MUFU.EX2 R14, R14 ;  /* 0x0000000e000e7308 */ /* 0x000e240000000800 */
[----:B------:R-:W-:-:S04]  /*dba0*/  FMNMX.FTZ R8, R175, R8, !PT ;  /* 0x00000008af087209 */ /* 0x000fc80007810000 */
[----:B------:R-:W-:Y:S02]  /*dbb0*/  FMNMX.FTZ R8, R178, R8, !PT ;  /* 0x00000008b2087209 */ /* 0x000fe40007810000 */
[----:B------:R-:W1:Y:S02]  /*dbc0*/  MUFU.EX2 R153, R153 ;  /* 0x0000009900997308 */ /* 0x000e640000000800 */
[----:B------:R-:W-:-:S04]  /*dbd0*/  FMNMX.FTZ R8, R179, R8, !PT ;  /* 0x00000008b3087209 */ /* 0x000fc80007810000 */
[----:B------:R-:W-:Y:S02]  /*dbe0*/  FMNMX.FTZ R8, R182, R8, !PT ;  /* 0x00000008b6087209 */ /* 0x000fe40007810000 */
[----:B------:R-:W2:Y:S01]  /*dbf0*/  MUFU.EX2 R154, R156 ;  /* 0x0000009c009a7308 */ /* 0x000ea20000000800 */
[----:B0-----:R-:W-:Y:S01]  /*dc00*/  FFMA.FTZ R6, R14, R6, R152 ;  /* 0x000000060e067223 */ /* 0x001fe20000010098 */
[----:B------:R-:W-:Y:S01]  /*dc10*/  FMNMX.FTZ R8, R183, R8, !PT ;  /* 0x00000008b7087209 */ /* 0x000fe20007810000 */
[-C--:B------:R-:W-:Y:S01]  /*dc20*/  FMUL.FTZ R24, R24, R14.reuse ;  /* 0x0000000e18187220 */ /* 0x080fe20000410000 */
[-C--:B------:R-:W-:Y:S01]  /*dc30*/  FMUL.FTZ R25, R25, R14.reuse ;  /* 0x0000000e19197220 */ /* 0x080fe20000410000 */
[----:B------:R-:W-:Y:S01]  /*dc40*/  FMUL.FTZ R28, R28, R14 ;  /* 0x0000000e1c1c7220 */ /* 0x000fe20000410000 */
[----:B------:R-:W-:Y:S01]  /*dc50*/  FMNMX.FTZ R8, R186, R8, !PT ;  /* 0x00000008ba087209 */ /* 0x000fe20007810000 */
[----:B------:R-:W-:Y:S01]  /*dc60*/  FMUL.FTZ R29, R29, R14 ;  /* 0x0000000e1d1d7220 */ /* 0x000fe20000410000 */
[----:B------:R-:W0:Y:S01]  /*dc70*/  MUFU.EX2 R157, R157 ;  /* 0x0000009d009d7308 */ /* 0x000e220000000800 */
[----:B-1----:R-:W-:Y:S01]  /*dc80*/  FADD.FTZ R6, R153, R6 ;  /* 0x0000000699067221 */ /* 0x002fe20000010000 */
[----:B------:R-:W-:Y:S01]  /*dc90*/  FMNMX.FTZ R8, R187, R8, !PT ;  /* 0x00000008bb087209 */ /* 0x000fe20007810000 */
[----:B------:R-:W-:Y:S01]  /*dca0*/  FMUL.FTZ R32, R32, R14 ;  /* 0x0000000e20207220 */ /* 0x000fe20000410000 */
[----:B------:R-:W-:Y:S01]  /*dcb0*/  F2FP.F16.F32.PACK_AB R152, R153, R152 ;  /* 0x000000989998723e */ /* 0x000fe200000000ff */
[----:B------:R-:W-:Y:S01]  /*dcc0*/  FMUL.FTZ R33, R33, R14 ;  /* 0x0000000e21217220 */ /* 0x000fe20000410000 */
[----:B------:R-:W-:Y:S01]  /*dcd0*/  FMNMX.FTZ R8, R190, R8, !PT ;  /* 0x00000008be087209 */ /* 0x000fe20007810000 */
[-C--:B------:R-:W-:Y:S01]  /*dce0*/  FMUL.FTZ R36, R36, R14.reuse ;  /* 0x0000000e24247220 */ /* 0x080fe20000410000 */
[-C--:B------:R-:W-:Y:S01]  /*dcf0*/  FMUL.FTZ R37, R37, R14.reuse ;  /* 0x0000000e25257220 */ /* 0x080fe20000410000 */
        /* <DEDUP_REMOVED lines=20> */
[-C--:B------:R-:W-:Y:S01]  /*de40*/  FMUL.FTZ R69, R69, R14.reuse ;  /* 0x0000000e45457220 */ /* 0x080fe20000410000 */
[-C--:B------:R-:W-:Y:S01]  /*de50*/  FMUL.FTZ R72, R72, R14.reuse ;  /* 0x0000000e48487220 */ /* 0x080fe20000410000 */
[----:B------:R-:W1:Y:S01]  /*de60*/  SHFL.BFLY PT, R12, R8, 0x2, 0x1f ;  /* 0x0c401f00080c7f89 */ /* 0x000e6200000e0000 */
        /* <DEDUP_REMOVED lines=23> */
[----:B-1----:R-:W-:Y:S01]  /*dfe0*/  FMNMX.FTZ R8, R8, R12, !PT ;  /* 0x0000000c08087209 */ /* 0x002fe20007810000 */
        /* <DEDUP_REMOVED lines=17> */
[----:B--2---:R-:W-:Y:S01]  /*e100*/  FADD.FTZ R6, R154, R6 ;  /* 0x000000069a067221 */ /* 0x004fe20000010000 */
[C---:B0-----:R-:W-:Y:S01]  /*e110*/  F2FP.F16.F32.PACK_AB R154, R157.reuse, R154 ;  /* 0x0000009a9d9a723e */ /* 0x041fe200000000ff */
[----:B------:R-:W-:Y:S02]  /*e120*/  MUFU.EX2 R161, R161 ;  /* 0x000000a100a17308 */ /* 0x000fe40000000800 */
[----:B------:R-:W-:-:S06]  /*e130*/  FADD.FTZ R6, R157, R6 ;  /* 0x000000069d067221 */ /* 0x000fcc0000010000 */
[----:B------:R-:W-:Y:S01]  /*e140*/  MUFU.EX2 R165, R165 ;  /* 0x000000a500a57308 */ /* 0x000fe20000000800 */
[----:B-1----:R-:W-:-:S04]  /*e150*/  FMNMX.FTZ R8, R8, R12, !PT ;  /* 0x0000000c08087209 */ /* 0x002fc80007810000 */
[----:B------:R-:W-:-:S03]  /*e160*/  FSETP.NEU.FTZ.AND P1, PT, R8, -INF , PT ;  /* 0xff8000000800780b */ /* 0x000fc60003f3d000 */
[----:B------:R-:W-:Y:S01]  /*e170*/  MUFU.EX2 R169, R169 ;  /* 0x000000a900a97308 */ /* 0x000fe20000000800 */
[----:B------:R-:W-:-:S05]  /*e180*/  FSEL R12, R8, RZ, P1 ;  /* 0x000000ff080c7208 */ /* 0x000fca0000800000 */
[----:B------:R-:W-:Y:S01]  /*e190*/  FADD.FTZ R11, -R12, R11 ;  /* 0x0000000b0c0b7221 */ /* 0x000fe20000010100 */
[----:B------:R-:W-:Y:S01]  /*e1a0*/  FMUL.FTZ R12, R8, UR37 ;  /* 0x00000025080c7c20 */ /* 0x000fe20008410000 */
[----:B------:R-:W-:Y:S02]  /*e1b0*/  MUFU.EX2 R173, R173 ;  /* 0x000000ad00ad7308 */ /* 0x000fe40000000800 */
[----:B------:R-:W-:Y:S02]  /*e1c0*/  FMUL.FTZ R11, R11, UR37 ;  /* 0x000000250b0b7c20 */ /* 0x000fe40008410000 */
[----:B------:R-:W-:-:S04]  /*e1d0*/  FSEL R12, R12, RZ, P1 ;  /* 0x000000ff0c0c7208 */ /* 0x000fc80000800000 */
        /* <DEDUP_REMOVED lines=26> */
[----:B------:R-:W-:Y:S01]  /*e380*/  VIADD R12, R10, 0x32440 ;  /* 0x000324400a0c7836 */ /* 0x000fe20000000000 */
[----:B------:R-:W1:Y:S01]  /*e390*/  MUFU.EX2 R153, R155 ;  /* 0x0000009b00997308 */ /* 0x000e620000000800 */
[----:B0-----:R-:W-:Y:S01]  /*e3a0*/  FFMA.FTZ R3, R11, R3, R13 ;  /* 0x000000030b037223 */ /* 0x001fe2000001000d */
        /* <DEDUP_REMOVED lines=64> */
[----:B------:R-:W-:Y:S01]  /*e7b0*/  PRMT R12, R15, 0x654, R12 ;  /* 0x000006540f0c7816 */ /* 0x000fe2000000000c */
[----:B------:R-:W-:Y:S01]  /*e7c0*/  VIADD R11, R201, 0x8 ;  /* 0x00000008c90b7836 */ /* 0x000fe20000000000 */
[----:B------:R-:W0:Y:S01]  /*e7d0*/  MUFU.EX2 R158, R158 ;  /* 0x0000009e009e7308 */ /* 0x000e220000000800 */
[C---:B-1----:R-:W-:Y:S01]  /*e7e0*/  FADD.FTZ R3, R153.reuse, R3 ;  /* 0x0000000399037221 */ /* 0x042fe20000010000 */
[----:B------:R1:W-:Y:S01]  /*e7f0*/  SYNCS.ARRIVE.TRANS64.RED.A1T0 RZ, [R12+URZ], RZ ;  /* 0x000000ff0cff79a7 */ /* 0x0003e2000810043f */
[----:B------:R-:W-:Y:S01]  /*e800*/  F2FP.F16.F32.PACK_AB R153, R153, R13 ;  /* 0x0000000d9999723e */ /* 0x000fe200000000ff */
[----:B------:R-:W-:Y:S01]  /*e810*/  IMAD.MOV.U32 R15, RZ, RZ, 0x40000040 ;  /* 0x40000040ff0f7424 */ /* 0x000fe200078e00ff */
[----:B------:R-:W-:-:S03]  /*e820*/  MOV R13, 0x40000040 ;  /* 0x40000040000d7802 */ /* 0x000fc60000000f00 */
[----:B------:R-:W2:Y:S01]  /*e830*/  MUFU.EX2 R159, R159 ;  /* 0x0000009f009f7308 */ /* 0x000ea20000000800 */
[----:B------:R-:W-:Y:S01]  /*e840*/  R2UR UR7, R13 ;  /* 0x000000000d0772ca */ /* 0x000fe200000e0000 */
[----:B-1----:R-:W-:Y:S02]  /*e850*/  IMAD.MOV.U32 R12, RZ, RZ, 0xc00 ;  /* 0x00000c00ff0c7424 */ /* 0x002fe400078e00ff */
[----:B------:R-:W-:Y:S02]  /*e860*/  IMAD.MOV.U32 R13, RZ, RZ, 0x40000040 ;  /* 0x40000040ff0d7424 */ /* 0x000fe400078e00ff */
[----:B------:R-:W-:Y:S02]  /*e870*/  IMAD R12, R18, R12, UR38 ;  /* 0x00000026120c7e24 */ /* 0x000fe4000f8e020c */
[----:B------:R-:W1:Y:S01]  /*e880*/  MUFU.EX2 R162, R162 ;  /* 0x000000a200a27308 */ /* 0x000e620000000800 */
[----:B0-----:R-:W-:Y:S01]  /*e890*/  FADD.FTZ R3, R158, R3 ;  /* 0x000000039e037221 */ /* 0x001fe20000010000 */
[C---:B------:R-:W-:Y:S01]  /*e8a0*/  VIADD R14, R12.reuse, 0x80 ;  /* 0x000000800c0e7836 */ /* 0x040fe20000000000 */
[----:B------:R-:W-:-:S05]  /*e8b0*/  R2UR UR6, R12 ;  /* 0x000000000c0672ca */ /* 0x000fca00000e0000 */
[----:B------:R-:W0:Y:S01]  /*e8c0*/  MUFU.EX2 R163, R163 ;  /* 0x000000a300a37308 */ /* 0x000e220000000800 */
[C---:B--2---:R-:W-:Y:S01]  /*e8d0*/  F2FP.F16.F32.PACK_AB R155, R159.reuse, R158 ;  /* 0x0000009e9f9b723e */ /* 0x044fe200000000ff */
[----:B------:R2:W-:Y:S01]  /*e8e0*/  BAR.SYNC.DEFER_BLOCKING R11, 0x100 ;  /* 0x0004000b0000751d */ /* 0x0005e20000010000 */
[----:B------:R-:W-:-:S05]  /*e8f0*/  FADD.FTZ R3, R159, R3 ;  /* 0x000000039f037221 */ /* 0x000fca0000010000 */
[----:B------:R-:W3:Y:S01]  /*e900*/  MUFU.EX2 R166, R166 ;  /* 0x000000a600a67308 */ /* 0x000ee20000000800 */
[----:B-1----:R-:W-:-:S07]  /*e910*/  FADD.FTZ R3, R162, R3 ;  /* 0x00000003a2037221 */ /* 0x002fce0000010000 */
[----:B------:R-:W1:Y:S01]  /*e920*/  MUFU.EX2 R167, R167 ;  /* 0x000000a700a77308 */ /* 0x000e620000000800 */
[----:B0-----:R-:W-:-:S07]  /*e930*/  FADD.FTZ R3, R163, R3 ;  /* 0x00000003a3037221 */ /* 0x001fce0000010000 */
[----:B------:R-:W0:Y:S01]  /*e940*/  MUFU.EX2 R170, R170 ;  /* 0x000000aa00aa7308 */ /* 0x000e220000000800 */
[----:B---3--:R-:W-:Y:S01]  /*e950*/  FADD.FTZ R3, R166, R3 ;  /* 0x00000003a6037221 */ /* 0x008fe20000010000 */
[----:B------:R-:W-:-:S06]  /*e960*/  WARPGROUP.ARRIVE ;  /* 0x00000000000079c5 */ /* 0x000fcc0000000000 */
[----:B------:R-:W-:Y:S01]  /*e970*/  HGMMA.64x256x16.F32 R24, R152, gdesc[UR4].tnspB, R24, gsb0 ;  /* 0x43e0000498187df0 */ /* 0x000fe20008000818 */
[----:B------:R-:W-:Y:S01]  /*e980*/  R2UR UR6, R14 ;  /* 0x000000000e0672ca */ /* 0x000fe200000e0000 */
[----:B------:R-:W3:Y:S01]  /*e990*/  MUFU.EX2 R171, R171 ;  /* 0x000000ab00ab7308 */ /* 0x000ee20000000800 */
[----:B------:R-:W-:Y:S01]  /*e9a0*/  R2UR UR7, R15 ;  /* 0x000000000f0772ca */ /* 0x000fe200000e0000 */
[----:B------:R-:W-:Y:S02]  /*e9b0*/  VIADD R14, R12, 0x100 ;  /* 0x000001000c0e7836 */ /* 0x000fe40000000000 */
[----:B-1----:R-:W-:Y:S01]  /*e9c0*/  FADD.FTZ R3, R167, R3 ;  /* 0x00000003a7037221 */ /* 0x002fe20000010000 */
[----:B------:R-:W-:-:S03]  /*e9d0*/  IMAD.MOV.U32 R15, RZ, RZ, 0x40000040 ;  /* 0x40000040ff0f7424 */ /* 0x000fc600078e00ff */
[----:B0-----:R-:W-:Y:S01]  /*e9e0*/  FADD.FTZ R3, R170, R3 ;  /* 0x00000003aa037221 */ /* 0x001fe20000010000 */
[----:B------:R-:W0:Y:S08]  /*e9f0*/  MUFU.EX2 R174, R174 ;  /* 0x000000ae00ae7308 */ /* 0x000e300000000800 */
[----:B------:R-:W1:Y:S01]  /*ea00*/  MUFU.EX2 R175, R175 ;  /* 0x000000af00af7308 */ /* 0x000e620000000800 */
[----:B---3--:R-:W-:-:S07]  /*ea10*/  FADD.FTZ R3, R171, R3 ;  /* 0x00000003ab037221 */ /* 0x008fce0000010000 */
[----:B------:R-:W-:Y:S01]  /*ea20*/  MUFU.EX2 R177, R177 ;  /* 0x000000b100b17308 */ /* 0x000fe20000000800 */
[----:B0-----:R-:W-:-:S07]  /*ea30*/  FADD.FTZ R3, R174, R3 ;  /* 0x00000003ae037221 */ /* 0x001fce0000010000 */
[----:B------:R-:W-:Y:S01]  /*ea40*/  MUFU.EX2 R181, R181 ;  /* 0x000000b500b57308 */ /* 0x000fe20000000800 */
[----:B-1----:R-:W-:-:S07]  /*ea50*/  FADD.FTZ R3, R175, R3 ;  /* 0x00000003af037221 */ /* 0x002fce0000010000 */
[----:B------:R-:W0:Y:S08]  /*ea60*/  MUFU.EX2 R178, R178 ;  /* 0x000000b200b27308 */ /* 0x000e300000000800 */
[----:B------:R-:W1:Y:S08]  /*ea70*/  MUFU.EX2 R179, R179 ;  /* 0x000000b300b37308 */ /* 0x000e700000000800 */
[----:B------:R-:W3:Y:S01]  /*ea80*/  MUFU.EX2 R182, R182 ;  /* 0x000000b600b67308 */ /* 0x000ee20000000800 */
[----:B0-----:R-:W-:-:S07]  /*ea90*/  FADD.FTZ R3, R178, R3 ;  /* 0x00000003b2037221 */ /* 0x001fce0000010000 */
[----:B------:R-:W0:Y:S01]  /*eaa0*/  MUFU.EX2 R183, R183 ;  /* 0x000000b700b77308 */ /* 0x000e220000000800 */
[----:B-1----:R-:W-:-:S07]  /*eab0*/  FADD.FTZ R3, R179, R3 ;  /* 0x00000003b3037221 */ /* 0x002fce0000010000 */
[----:B------:R-:W-:Y:S01]  /*eac0*/  MUFU.EX2 R185, R185 ;  /* 0x000000b900b97308 */ /* 0x000fe20000000800 */
[----:B---3--:R-:W-:-:S07]  /*ead0*/  FADD.FTZ R3, R182, R3 ;  /* 0x00000003b6037221 */ /* 0x008fce0000010000 */
[----:B------:R-:W-:Y:S01]  /*eae0*/  MUFU.EX2 R189, R189 ;  /* 0x000000bd00bd7308 */ /* 0x000fe20000000800 */
[----:B0-----:R-:W-:-:S07]  /*eaf0*/  FADD.FTZ R3, R183, R3 ;  /* 0x00000003b7037221 */ /* 0x001fce0000010000 */
        /* <DEDUP_REMOVED lines=10> */
[----:B------:R-:W-:-:S07]  /*eba0*/  WARPGROUP.DEPBAR.LE gsb0, 0x0 ;  /* 0x00008000000079c5 */ /* 0x000fce0000010000 */
[----:B------:R-:W0:Y:S01]  /*ebb0*/  MUFU.EX2 R152, R160 ;  /* 0x000000a000987308 */ /* 0x000e220000000800 */
[----:B------:R-:W-:Y:S02]  /*ebc0*/  F2FP.F16.F32.PACK_AB R153, R163, R162 ;  /* 0x000000a2a399723e */ /* 0x000fe400000000ff */
[----:B------:R-:W-:-:S05]  /*ebd0*/  F2FP.F16.F32.PACK_AB R155, R167, R166 ;  /* 0x000000a6a79b723e */ /* 0x000fca00000000ff */
[----:B------:R-:W1:Y:S01]  /*ebe0*/  MUFU.EX2 R154, R164 ;  /* 0x000000a4009a7308 */ /* 0x000e620000000800 */
[----:B0-----:R-:W-:Y:S01]  /*ebf0*/  FADD.FTZ R6, R152, R6 ;  /* 0x0000000698067221 */ /* 0x001fe20000010000 */
[----:B------:R-:W-:-:S03]  /*ec00*/  F2FP.F16.F32.PACK_AB R152, R161, R152 ;  /* 0x00000098a198723e */ /* 0x000fc600000000ff */
[----:B------:R-:W-:-:S04]  /*ec10*/  FADD.FTZ R6, R161, R6 ;  /* 0x00000006a1067221 */ /* 0x000fc80000010000 */
[----:B-1----:R-:W-:Y:S01]  /*ec20*/  FADD.FTZ R6, R154, R6 ;  /* 0x000000069a067221 */ /* 0x002fe20000010000 */
        /* <DEDUP_REMOVED lines=22> */
[C---:B------:R-:W-:Y:S01]  /*ed90*/  VIADD R14, R12.reuse, 0x200 ;  /* 0x000002000c0e7836 */ /* 0x040fe20000000000 */
[----:B------:R-:W-:Y:S01]  /*eda0*/  R2UR UR7, R15 ;  /* 0x000000000f0772ca */ /* 0x000fe200000e0000 */
[----:B------:R-:W-:Y:S01]  /*edb0*/  VIADD R12, R12, 0x280 ;  /* 0x000002800c0c7836 */ /* 0x000fe20000000000 */
[----:B------:R-:W-:Y:S01]  /*edc0*/  MOV R15, 0x40000040 ;  /* 0x40000040000f7802 */ /* 0x000fe20000000f00 */
        /* <DEDUP_REMOVED lines=13> */
[----:B------:R-:W-:Y:S02]  /*eea0*/  R2UR UR6, R14 ;  /* 0x000000000e0672ca */ /* 0x000fe400000e0000 */
[----:B------:R-:W-:Y:S01]  /*eeb0*/  R2UR UR7, R15 ;  /* 0x000000000f0772ca */ /* 0x000fe200000e0000 */
[----:B------:R-:W-:Y:S02]  /*eec0*/  WARPGROUP.DEPBAR.LE gsb0, 0x0 ;  /* 0x00008000000079c5 */ /* 0x000fe40000010000 */
[----:B------:R-:W0:Y:S01]  /*eed0*/  MUFU.EX2 R152, R184 ;  /* 0x000000b800987308 */ /* 0x000e220000000800 */
[----:B------:R-:W-:Y:S01]  /*eee0*/  F2FP.F16.F32.PACK_AB R153, R187, R186 ;  /* 0x000000babb99723e */ /* 0x000fe200000000ff */
[----:B------:R-:W-:Y:S01]  /*eef0*/  FADD.FTZ R186, R186, R3 ;  /* 0x00000003baba7221 */ /* 0x000fe20000010000 */
[----:B------:R-:W-:-:S03]  /*ef00*/  F2FP.F16.F32.PACK_AB R155, R191, R190 ;  /* 0x000000bebf9b723e */ /* 0x000fc600000000ff */
[----:B------:R-:W-:Y:S02]  /*ef10*/  FADD.FTZ R187, R187, R186 ;  /* 0x000000babbbb7221 */ /* 0x000fe40000010000 */
[----:B------:R-:W1:Y:S02]  /*ef20*/  MUFU.EX2 R154, R188 ;  /* 0x000000bc009a7308 */ /* 0x000e640000000800 */
[----:B------:R-:W-:-:S04]  /*ef30*/  FADD.FTZ R190, R190, R187 ;  /* 0x000000bbbebe7221 */ /* 0x000fc80000010000 */
[----:B------:R-:W-:Y:S01]  /*ef40*/  FADD.FTZ R191, R191, R190 ;  /* 0x000000bebfbf7221 */ /* 0x000fe20000010000 */
        /* <DEDUP_REMOVED lines=26> */
[----:B------:R-:W-:Y:S03]  /*f0f0*/  HGMMA.64x256x16.F32 R24, R152, gdesc[UR4].tnspB, R24, gsb0 ;  /* 0x43e0000498187df0 */ /* 0x000fe60008000818 */
[----:B------:R-:W-:Y:S02]  /*f100*/  WARPGROUP.DEPBAR.LE gsb0, 0x0 ;  /* 0x00008000000079c5 */ /* 0x000fe40000010000 */
[----:B--2---:R-:W-:Y:S05]  /*f110*/  @!P0 BRA `(.L_x_6069) ;  /* 0x0000000000048947 */ /* 0x004fea0003800000 */
[----:B------:R-:W-:Y:S01]  /*f120*/  BPT.TRAP 0x1 ;  /* 0x000000040000795c */ /* 0x000fe20000300000 */
.L_x_6069:
        /* <DEDUP_REMOVED lines=9> */
.L_x_6059:
[----:B------:R-:W-:-:S13]  /*f1c0*/  ISETP.GE.AND P1, PT, R9, RZ, PT ;  /* 0x000000ff0900720c */ /* 0x000fda0003f26270 */
[----:B------:R-:W-:Y:S05]  /*f1d0*/  @!P1 BRA `(.L_x_6071) ;  /* 0x0000002800449947 */ /* 0x000fea0003800000 */
[----:B------:R-:W-:Y:S01]  /*f1e0*/  IMAD.MOV.U32 R11, RZ, RZ, R8 ;  /* 0x000000ffff0b7224 */ /* 0x000fe200078e0008 */
[----:B------:R-:W-:-:S07]  /*f1f0*/  MOV R12, R0 ;  /* 0x00000000000c7202 */ /* 0x000fce0000000f00 */
.L_x_6082:
[----:B------:R-:W-:Y:S01]  /*f200*/  VIADD R18, R18, 0x1 ;  /* 0x0000000112127836 */ /* 0x000fe20000000000 */
[----:B------:R-:W-:Y:S05]  /*f210*/  YIELD ;  /* 0x0000000000007946 */ /* 0x000fea0003800000 */
[----:B------:R-:W-:-:S04]  /*f220*/  ISETP.NE.AND P1, PT, R18, 0x2, PT ;  /* 0x000000021200780c */ /* 0x000fc80003f25270 */
[----:B------:R-:W-:Y:S02]  /*f230*/  SEL R0, RZ, 0x1, P1 ;  /* 0x00000001ff007807 */ /* 0x000fe40000800000 */
[----:B------:R-:W-:Y:S02]  /*f240*/  SEL R18, R18, RZ, P1 ;  /* 0x000000ff12127207 */ /* 0x000fe40000800000 */
[----:B------:R-:W-:Y:S01]  /*f250*/  LOP3.LUT R207, R207, R0, RZ, 0x3c, !PT ;  /* 0x00000000cfcf7212 */ /* 0x000fe200078e3cff */
[----:B01----:R-:W-:Y:S06]  /*f260*/  @!P0 BRA `(.L_x_6072) ;  /* 0x0000000000048947 */ /* 0x003fec0003800000 */
[----:B------:R-:W-:Y:S01]  /*f270*/  BPT.TRAP 0x1 ;  /* 0x000000040000795c */ /* 0x000fe20000300000 */
.L_x_6072:
[----:B0-----:R-:W-:Y:S01]  /*f280*/  IMAD R10, R18, 0x8, R22 ;  /* 0x00000008120a7824 */ /* 0x001fe200078e0216 */
[----:B------:R-:W-:-:S04]  /*f290*/  SHF.L.U32 R0, R207, 0x1f, RZ ;  /* 0x0000001fcf007819 */ /* 0x000fc800000006ff */
[----:B------:R0:W1:Y:S01]  /*f2a0*/  SYNCS.PHASECHK.TRANS64.TRYWAIT P1, [R10+URZ+0x32430], R0 ;  /* 0x032430000a0075a7 */ /* 0x000062000802017f */
[----:B------:R-:W-:Y:S05]  /*f2b0*/  @!P0 BRA `(.L_x_6073) ;  /* 0x0000000000048947 */ /* 0x000fea0003800000 */
[----:B------:R-:W-:Y:S01]  /*f2c0*/  BPT.TRAP 0x1 ;  /* 0x000000040000795c */ /* 0x000fe20000300000 */
.L_x_6073:
[----:B------:R-:W2:Y:S01]  /*f2d0*/  LDL R7, [R1+0x68] ;  /* 0x0000680001077983 */ /* 0x000ea20000100800 */
[----:B------:R-:W-:Y:S02]  /*f2e0*/  IMAD.MOV.U32 R153, RZ, RZ, 0x40000040 ;  /* 0x40000040ff997424 */ /* 0x000fe400078e00ff */
[----:B--2---:R-:W-:Y:S01]  /*f2f0*/  IMAD R152, R18, 0x300, R7 ;  /* 0x0000030012987824 */ /* 0x004fe200078e0207 */
[----:B-1----:R-:W-:Y:S06]  /*f300*/  @P1 BRA `(.L_x_6074) ;  /* 0x0000000000081947 */ /* 0x002fec0003800000 */
[----:B------:R-:W1:Y:S02]  /*f310*/  SYNCS.PHASECHK.TRANS64.TRYWAIT P1, [R10+URZ+0x32430], R0 ;  /* 0x032430000a0075a7 */ /* 0x000e64000802017f */
[----:B-1----:R-:W-:Y:S05]  /*f320*/  @!P1 BRA `(.L_x_6075) ;  /* 0x000000ec00b89947 */ /* 0x002fea0003800000 */
.L_x_6074:
[----:B------:R-:W-:Y:S01]  /*f330*/  VIADD R20, R152, 0x2 ;  /* 0x0000000298147836 */ /* 0x000fe20000000000 */
[----:B------:R-:W2:Y:S01]  /*f340*/  LDL.64 R202, [R1+0x58] ;  /* 0x0000580001ca7983 */ /* 0x000ea20000100a00 */
[----:B------:R-:W-:Y:S01]  /*f350*/  IMAD.MOV.U32 R21, RZ, RZ, 0x40000040 ;  /* 0x40000040ff157424 */ /* 0x000fe200078e00ff */
[----:B------:R-:W-:Y:S05]  /*f360*/  WARPSYNC.ALL ;  /* 0x0000000000007948 */ /* 0x000fea0003800000 */
[----:B------:R-:W-:Y:S01]  /*f370*/  R2UR UR10, R20 ;  /* 0x00000000140a72ca */ /* 0x000fe200000e0000 */
[----:B------:R-:W3:Y:S01]  /*f380*/  LDL.64 R200, [R1+0x50] ;  /* 0x0000500001c87983 */ /* 0x000ee20000100a00 */
[----:B------:R-:W-:Y:S01]  /*f390*/  R2UR UR11, R21 ;  /* 0x00000000150b72ca */ /* 0x000fe200000e0000 */
[C---:B------:R-:W-:Y:S01]  /*f3a0*/  VIADD R14, R152.reuse, 0x4 ;  /* 0x00000004980e7836 */ /* 0x040fe20000000000 */
[C---:B------:R-:W-:Y:S01]  /*f3b0*/  R2UR UR6, R152.reuse ;  /* 0x00000000980672ca */ /* 0x040fe200000e0000 */
[----:B------:R-:W4:Y:S01]  /*f3c0*/  LDL.64 R20, [R1+0x60] ;  /* 0x0000600001147983 */ /* 0x000f220000100a00 */
[----:B------:R-:W-:Y:S01]  /*f3d0*/  R2UR UR7, R153 ;  /* 0x00000000990772ca */ /* 0x000fe200000e0000 */
[----:B------:R-:W-:Y:S01]  /*f3e0*/  VIADD R152, R152, 0x6 ;  /* 0x0000000698987836 */ /* 0x000fe20000000000 */
[----:B------:R-:W-:-:S02]  /*f3f0*/  R2UR UR4, R214 ;  /* 0x00000000d60472ca */ /* 0x000fc400000e0000 */
[----:B------:R-:W-:Y:S02]  /*f400*/  R2UR UR5, R215 ;  /* 0x00000000d70572ca */ /* 0x000fe400000e0000 */
[----:B------:R-:W-:Y:S02]  /*f410*/  MOV R153, 0x40000040 ;  /* 0x4000004000997802 */ /* 0x000fe40000000f00 */
[----:B------:R-:W-:Y:S02]  /*f420*/  R2UR UR18, R152 ;  /* 0x00000000981272ca */ /* 0x000fe400000e0000 */
[----:B------:R-:W-:Y:S02]  /*f430*/  R2UR UR19, R153 ;  /* 0x00000000991372ca */ /* 0x000fe400000e0000 */
[----:B------:R-:W-:-:S06]  /*f440*/  WARPGROUP.ARRIVE ;  /* 0x00000000000079c5 */ /* 0x000fcc0000000000 */
[----:B------:R-:W-:Y:S01]  /*f450*/  HGMMA.64x96x16.F32 R152, gdesc[UR4], RZ, !UPT, gsb0 ;  /* 0x01600000049879f0 */ /* 0x000fe2000c0008ff */
[----:B------:R-:W-:Y:S01]  /*f460*/  IMAD.MOV.U32 R15, RZ, RZ, 0x40000040 ;  /* 0x40000040ff0f7424 */ /* 0x000fe200078e00ff */
[----:B------:R-:W-:-:S04]  /*f470*/  R2UR UR14, R14 ;  /* 0x000000000e0e72ca */ /* 0x000fc800000e0000 */
[----:B------:R-:W-:Y:S01]  /*f480*/  R2UR UR15, R15 ;  /* 0x000000000f0f72ca */ /* 0x000fe200000e0000 */
[----:B------:R-:W-:Y:S02]  /*f490*/  WARPGROUP.DEPBAR.LE gsb0, 0x0 ;  /* 0x00008000000079c5 */ /* 0x000fe40000010000 */
[----:B------:R-:W-:Y:S01]  /*f4a0*/  WARPGROUP.ARRIVE ;  /* 0x00000000000079c5 */ /* 0x000fe20000000000 */
[----:B----4-:R-:W-:Y:S02]  /*f4b0*/  R2UR UR8, R20 ;  /* 0x00000000140872ca */ /* 0x010fe400000e0000 */
[----:B------:R-:W-:-:S13]  /*f4c0*/  R2UR UR9, R21 ;  /* 0x00000000150972ca */ /* 0x000fda00000e0000 */
[----:B------:R-:W-:Y:S01]  /*f4d0*/  HGMMA.64x96x16.F32 R152, gdesc[UR8], R152, gsb0 ;  /* 0x01600000089879f0 */ /* 0x000fe20008000898 */
[----:B--2---:R-:W-:Y:S02]  /*f4e0*/  R2UR UR12, R202 ;  /* 0x00000000ca0c72ca */ /* 0x004fe400000e0000 */
[----:B------:R-:W-:Y:S02]  /*f4f0*/  R2UR UR13, R203 ;  /* 0x00000000cb0d72ca */ /* 0x000fe400000e0000 */
[----:B---3--:R-:W-:Y:S02]  /*f500*/  R2UR UR16, R200 ;  /* 0x00000000c81072ca */ /* 0x008fe400000e0000 */
        /* <DEDUP_REMOVED lines=10> */
.L_x_6076:
[----:B------:R2:W3:Y:S01]  /*f5b0*/  SYNCS.PHASECHK.TRANS64.TRYWAIT P1, [R10+URZ+0x32450], R0 ;  /* 0x032450000a0075a7 */ /* 0x0004e2000802017f */
[----:B------:R-:W-:Y:S05]  /*f5c0*/  @!P0 BRA `(.L_x_6077) ;  /* 0x0000000000048947 */ /* 0x000fea0003800000 */
[----:B------:R-:W-:Y:S01]  /*f5d0*/  BPT.TRAP 0x1 ;  /* 0x000000040000795c */ /* 0x000fe20000300000 */
.L_x_6077:
[----:B---3--:R-:W-:Y:S05]  /*f5e0*/  @P1 BRA `(.L_x_6078) ;  /* 0x0000000000081947 */ /* 0x008fea0003800000 */
[----:B------:R-:W3:Y:S02]  /*f5f0*/  SYNCS.PHASECHK.TRANS64.TRYWAIT P1, [R10+URZ+0x32450], R0 ;  /* 0x032450000a0075a7 */ /* 0x000ee4000802017f */
[----:B---3--:R-:W-:Y:S05]  /*f600*/  @!P1 BRA `(.L_x_6079) ;  /* 0x000000ec00149947 */ /* 0x008fea0003800000 */
.L_x_6078:
[----:B------:R-:W4:Y:S04]  /*f610*/  LDL.64 R202, [R1+0x40] ;  /* 0x0000400001ca7983 */ /* 0x000f280000100a00 */
[----:B------:R-:W2:Y:S04]  /*f620*/  LDL.64 R200, [R1+0x38] ;  /* 0x0000380001c87983 */ /* 0x000ea80000100a00 */
        /* <DEDUP_REMOVED lines=10> */
[----:B------:R0:W-:Y:S01]  /*f6d0*/  STL.64 [R1+0xa8], R2 ;  /* 0x0000a80201007387 */ /* 0x0001e20000100a00 */
[----:B------:R-:W-:Y:S01]  /*f6e0*/  R2UR UR7, R15 ;  /* 0x000000000f0772ca */ /* 0x000fe200000e0000 */
[----:B------:R-:W-:-:S02]  /*f6f0*/  VIADD R20, R14, 0x2 ;  /* 0x000000020e147836 */ /* 0x000fc40000000000 */
[----:B------:R-:W-:Y:S01]  /*f700*/  IMAD.MOV.U32 R21, RZ, RZ, 0x40000040 ;  /* 0x40000040ff157424 */ /* 0x000fe200078e00ff */
[----:B0-----:R-:W2:Y:S09]  /*f710*/  LDL.64 R2, [R1+0x28] ;  /* 0x0000280001027983 */ /* 0x001eb20000100a00 */
[----:B------:R-:W-:Y:S01]  /*f720*/  HGMMA.64x96x16.F32 R152, gdesc[UR4], R152, gsb0 ;  /* 0x01600000049879f0 */ /* 0x000fe20008000898 */
[----:B------:R-:W-:-:S02]  /*f730*/  R2UR UR6, R20 ;  /* 0x00000000140672ca */ /* 0x000fc400000e0000 */
[----:B------:R-:W-:Y:S01]  /*f740*/  R2UR UR7, R21 ;  /* 0x00000000150772ca */ /* 0x000fe200000e0000 */
[----:B------:R-:W-:Y:S02]  /*f750*/  VIADD R20, R14, 0x4 ;  /* 0x000000040e147836 */ /* 0x000fe40000000000 */
[----:B------:R-:W-:Y:S01]  /*f760*/  IMAD.MOV.U32 R21, RZ, RZ, 0x40000040 ;  /* 0x40000040ff157424 */ /* 0x000fe200078e00ff */
[----:B------:R-:W-:Y:S02]  /*f770*/  WARPGROUP.DEPBAR.LE gsb0, 0x0 ;  /* 0x00008000000079c5 */ /* 0x000fe40000010000 */
[----:B------:R-:W-:Y:S01]  /*f780*/  WARPGROUP.ARRIVE ;  /* 0x00000000000079c5 */ /* 0x000fe20000000000 */
[----:B---3--:R-:W-:Y:S02]  /*f790*/  R2UR UR4, R8 ;  /* 0x00000000080472ca */ /* 0x008fe400000e0000 */
[----:B------:R-:W-:Y:S02]  /*f7a0*/  R2UR UR5, R9 ;  /* 0x00000000090572ca */ /* 0x000fe400000e0000 */
[----:B------:R-:W3:Y:S11]  /*f7b0*/  LDL.64 R8, [R1+0x30] ;  /* 0x0000300001087983 */ /* 0x000ef60000100a00 */
[----:B------:R-:W-:Y:S01]  /*f7c0*/  HGMMA.64x96x16.F32 R152, gdesc[UR4], R152, gsb0 ;  /* 0x01600000049879f0 */ /* 0x000fe20008000898 */
[----:B------:R-:W-:-:S02]  /*f7d0*/  R2UR UR6, R20 ;  /* 0x00000000140672ca */ /* 0x000fc400000e0000 */
[----:B------:R-:W-:Y:S02]  /*f7e0*/  R2UR UR7, R21 ;  /* 0x00000000150772ca */ /* 0x000fe400000e0000 */
[----:B----4-:R-:W-:Y:S02]  /*f7f0*/  R2UR UR4, R202 ;  /* 0x00000000ca0472ca */ /* 0x010fe400000e0000 */
[----:B------:R-:W-:Y:S01]  /*f800*/  R2UR UR5, R203 ;  /* 0x00000000cb0572ca */ /* 0x000fe200000e0000 */
[----:B------:R-:W-:Y:S01]  /*f810*/  VIADD R20, R14, 0x6 ;  /* 0x000000060e147836 */ /* 0x000fe20000000000 */
[----:B------:R-:W4:Y:S01]  /*f820*/  LDL.64 R202, [R1+0x8] ;  /* 0x0000080001ca7983 */ /* 0x000f220000100a00 */
[----:B------:R-:W-:Y:S01]  /*f830*/  IMAD.MOV.U32 R21, RZ, RZ, 0x40000040 ;  /* 0x40000040ff157424 */ /* 0x000fe200078e00ff */
[----:B------:R-:W-:Y:S02]  /*f840*/  WARPGROUP.DEPBAR.LE gsb0, 0x0 ;  /* 0x00008000000079c5 */ /* 0x000fe40000010000 */
[----:B------:R-:W-:-:S07]  /*f850*/  WARPGROUP.ARRIVE ;  /* 0x00000000000079c5 */ /* 0x000fce0000000000 */
[----:B------:R-:W-:Y:S01]  /*f860*/  HGMMA.64x96x16.F32 R152, gdesc[UR4], R152, gsb0 ;  /* 0x01600000049879f0 */ /* 0x000fe20008000898 */
[----:B--2---:R-:W-:Y:S02]  /*f870*/  R2UR UR4, R200 ;  /* 0x00000000c80472ca */ /* 0x004fe400000e0000 */
[----:B------:R-:W-:Y:S02]  /*f880*/  R2UR UR5, R201 ;  /* 0x00000000c90572ca */ /* 0x000fe400000e0000 */
[----:B------:R-:W2:Y:S01]  /*f890*/  LDL.64 R200, [R1+0x20] ;  /* 0x0000200001c87983 */ /* 0x000ea20000100a00 */
        /* <DEDUP_REMOVED lines=9> */
[----:B---3--:R-:W-:Y:S02]  /*f930*/  R2UR UR4, R8 ;  /* 0x00000000080472ca */ /* 0x008fe400000e0000 */
[----:B------:R-:W-:Y:S02]  /*f940*/  R2UR UR5, R9 ;  /* 0x00000000090572ca */ /* 0x000fe400000e0000 */
[----:B------:R-:W3:Y:S01]  /*f950*/  LDL.64 R8, [R1+0x18] ;  /* 0x0000180001087983 */ /* 0x000ee20000100a00 */
[----:B------:R-:W-:-:S02]  /*f960*/  WARPGROUP.DEPBAR.LE gsb0, 0x0 ;  /* 0x00008000000079c5 */ /* 0x000fc40000010000 */
[----:B------:R-:W-:-:S08]  /*f970*/  WARPGROUP.ARRIVE ;  /* 0x00000000000079c5 */ /* 0x000fd00000000000 */
[----:B------:R-:W-:Y:S01]  /*f980*/  HGMMA.64x96x16.F32 R152, gdesc[UR4], R152, gsb0 ;  /* 0x01600000049879f0 */ /* 0x000fe20008000898 */
[----:B------:R-:W-:Y:S01]  /*f990*/  VIADD R20, R14, 0x302 ;  /* 0x000003020e147836 */ /* 0x000fe20000000000 */
[----:B------:R-:W-:Y:S01]  /*f9a0*/  R2UR UR4, R2 ;  /* 0x00000000020472ca */ /* 0x000fe200000e0000 */
[----:B------:R-:W-:Y:S01]  /*f9b0*/  IMAD.MOV.U32 R21, RZ, RZ, 0x40000040 ;  /* 0x40000040ff157424 */ /* 0x000fe200078e00ff */
[----:B------:R-:W-:Y:S02]  /*f9c0*/  R2UR UR5, R3 ;  /* 0x00000000030572ca */ /* 0x000fe400000e0000 */
[----:B------:R-:W4:Y:S01]  /*f9d0*/  LDL.64 R2, [R1+0x10] ;  /* 0x0000100001027983 */ /* 0x000f220000100a00 */
        /* <DEDUP_REMOVED lines=9> */
[----:B--2---:R-:W-:Y:S02]  /*fa70*/  R2UR UR4, R200 ;  /* 0x00000000c80472ca */ /* 0x004fe400000e0000 */
[----:B------:R-:W-:Y:S01]  /*fa80*/  R2UR UR5, R201 ;  /* 0x00000000c90572ca */ /* 0x000fe200000e0000 */
[----:B------:R-:W-:Y:S01]  /*fa90*/  VIADD R20, R14, 0x306 ;  /* 0x000003060e147836 */ /* 0x000fe20000000000 */
[----:B------:R-:W2:Y:S01]  /*faa0*/  LDL.64 R200, [R1] ;  /* 0x0000000001c87983 */ /* 0x000ea20000100a00 */
        /* <DEDUP_REMOVED lines=11> */
[----:B------:R-:W-:Y:S01]  /*fb60*/  MOV R21, 0x40000040 ;  /* 0x4000004000157802 */ /* 0x000fe20000000f00 */
[----:B------:R0:W5:Y:S07]  /*fb70*/  LDL.LU R9, [R1+0xb0] ;  /* 0x0000b00001097983 */ /* 0x00016e0000300800 */
[----:B------:R-:W-:Y:S01]  /*fb80*/  HGMMA.64x96x16.F32 R152, gdesc[UR4], R152, gsb0 ;  /* 0x01600000049879f0 */ /* 0x000fe20008000898 */
[----:B------:R-:W-:-:S02]  /*fb90*/  R2UR UR6, R20 ;  /* 0x00000000140672ca */ /* 0x000fc400000e0000 */
[----:B------:R-:W-:Y:S02]  /*fba0*/  R2UR UR7, R21 ;  /* 0x00000000150772ca */ /* 0x000fe400000e0000 */
[----:B----4-:R-:W-:Y:S02]  /*fbb0*/  R2UR UR4, R2 ;  /* 0x00000000020472ca */ /* 0x010fe400000e0000 */
[----:B------:R-:W-:Y:S01]  /*fbc0*/  R2UR UR5, R3 ;  /* 0x00000000030572ca */ /* 0x000fe200000e0000 */
[----:B------:R-:W-:Y:S01]  /*fbd0*/  VIADD R20, R14, 0x602 ;  /* 0x000006020e147836 */ /* 0x000fe20000000000 */
[----:B------:R0:W5:Y:S01]  /*fbe0*/  LDL.LU.64 R2, [R1+0xa8] ;  /* 0x0000a80001027983 */ /* 0x0001620000300a00 */
        /* <DEDUP_REMOVED lines=62> */
[----:B------:R-:W2:Y:S01]  /*ffd0*/  S2R R203, SR_TID.X ;  /* 0x0000000000cb7919 */ /* 0x000ea20000002100 */
[----:B------:R-:W-:Y:S02]  /*ffe0*/  WARPGROUP.DEPBAR.LE gsb0, 0x0 ;  /* 0x00008000000079c5 */ /* 0x000fe40000010000 */
[----:B------:R-:W-:-:S09]  /*fff0*/  WARPGROUP.ARRIVE ;  /* 0x00000000000079c5 */ /* 0x000fd20000000000 */
[----:B------:R-:W-:Y:S01]  /*10000*/  HGMMA.64x96x16.F32 R152, gdesc[UR4], R152, gsb0 ;  /* 0x01600000049879f0 */ /* 0x000fe20008000898 */
[----:B--2---:R-:W-:-:S04]  /*10010*/  SHF.R.U32.HI R203, RZ, 0x7, R203 ;  /* 0x00000007ffcb7819 */ /* 0x004fc800000116cb */
[----:B------:R-:W-:Y:S01]  /*10020*/  IADD3 R7, -R203, 0xb, RZ ;  /* 0x0000000bcb077810 */ /* 0x000fe20007ffe1ff */
[----:B------:R-:W-:-:S04]  /*10030*/  WARPGROUP.DEPBAR.LE gsb0, 0x0 ;  /* 0x00008000000079c5 */ /* 0x000fc80000010000 */
[----:B------:R0:W-:Y:S06]  /*10040*/  BAR.ARV R7, 0x100 ;  /* 0x000400070000751d */ /* 0x0001ec0000002000 */
[----:B------:R-:W-:Y:S05]  /*10050*/  @!P0 BRA `(.L_x_6080) ;  /* 0x0000000000048947 */ /* 0x000fea0003800000 */
[----:B------:R-:W-:Y:S01]  /*10060*/  BPT.TRAP 0x1 ;  /* 0x000000040000795c */ /* 0x000fe20000300000 */
.L_x_6080:
[----:B-1----:R-:W-:Y:S01]  /*10070*/  FMNMX.FTZ R0, R152, R12, !PT ;  /* 0x0000000c98007209 */ /* 0x002fe20007810000 */
[----:B------:R-:W-:Y:S01]  /*10080*/  UMOV UR37, UR39 ;  /* 0x0000002700257c82 */ /* 0x000fe20008000000 */
[----:B------:R-:W-:Y:S02]  /*10090*/  IMAD.U32 R14, RZ, RZ, UR41 ;  /* 0x00000029ff0e7e24 */ /* 0x000fe4000f8e00ff */
[----:B------:R-:W-:Y:S01]  /*100a0*/  FMNMX.FTZ R0, R153, R0, !PT ;  /* 0x0000000099007209 */ /* 0x000fe20007810000 */
[----:B------:R-:W-:-:S03]  /*100b0*/  IMAD.MOV.U32 R15, RZ, RZ, 0x40000040 ;  /* 0x40000040ff0f7424 */ /* 0x000fc600078e00ff */
        /* <DEDUP_REMOVED lines=26> */
[C---:B------:R-:W-:Y:S01]  /*10260*/  FMUL.FTZ R8, R0.reuse, UR37 ;  /* 0x0000002500087c20 */ /* 0x040fe20008410000 */
[----:B------:R-:W-:-:S03]  /*10270*/  FADD.FTZ R12, -R0, R12 ;  /* 0x0000000c000c7221 */ /* 0x000fc60000010100 */
        /* <DEDUP_REMOVED lines=26> */
[----:B------:R-:W-:Y:S02]  /*10420*/  MUFU.EX2 R152, R152 ;  /* 0x0000009800987308 */ /* 0x000fe40000000800 */
[----:B------:R-:W-:-:S04]  /*10430*/  FMNMX.FTZ R8, R155, R8, !PT ;  /* 0x000000089b087209 */ /* 0x000fc80007810000 */
[----:B------:R-:W-:Y:S02]  /*10440*/  FMNMX.FTZ R8, R158, R8, !PT ;  /* 0x000000089e087209 */ /* 0x000fe40007810000 */
[----:B------:R-:W1:Y:S02]  /*10450*/  MUFU.EX2 R12, R12 ;  /* 0x0000000c000c7308 */ /* 0x000e640000000800 */
[----:B------:R-:W-:-:S04]  /*10460*/  FMNMX.FTZ R8, R159, R8, !PT ;  /* 0x000000089f087209 */ /* 0x000fc80007810000 */
[----:B------:R-:W-:Y:S02]  /*10470*/  FMNMX.FTZ R8, R162, R8, !PT ;  /* 0x00000008a2087209 */ /* 0x000fe40007810000 */
[----:B------:R-:W2:Y:S02]  /*10480*/  MUFU.EX2 R153, R153 ;  /* 0x0000009900997308 */ /* 0x000ea40000000800 */
[----:B------:R-:W-:-:S04]  /*10490*/  FMNMX.FTZ R8, R163, R8, !PT ;  /* 0x00000008a3087209 */ /* 0x000fc80007810000 */
[----:B------:R-:W-:Y:S02]  /*104a0*/  FMNMX.FTZ R8, R166, R8, !PT ;  /* 0x00000008a6087209 */ /* 0x000fe40007810000 */
[----:B------:R-:W-:Y:S01]  /*104b0*/  MUFU.EX2 R156, R156 ;  /* 0x0000009c009c7308 */ /* 0x000fe20000000800 */
[----:B-1----:R-:W-:Y:S01]  /*104c0*/  FFMA.FTZ R6, R12, R6, R152 ;  /* 0x000000060c067223 */ /* 0x002fe20000010098 */
[----:B------:R-:W-:Y:S01]  /*104d0*/  FMNMX.FTZ R8, R167, R8, !PT ;  /* 0x00000008a7087209 */ /* 0x000fe20007810000 */
[-C--:B------:R-:W-:Y:S01]  /*104e0*/  FMUL.FTZ R24, R24, R12.reuse ;  /* 0x0000000c18187220 */ /* 0x080fe20000410000 */
[-C--:B------:R-:W-:Y:S01]  /*104f0*/  FMUL.FTZ R25, R25, R12.reuse ;  /* 0x0000000c19197220 */ /* 0x080fe20000410000 */
[----:B------:R-:W-:Y:S01]  /*10500*/  FMUL.FTZ R28, R28, R12 ;  /* 0x0000000c1c1c7220 */ /* 0x000fe20000410000 */
[----:B------:R-:W-:Y:S01]  /*10510*/  FMNMX.FTZ R8, R170, R8, !PT ;  /* 0x00000008aa087209 */ /* 0x000fe20007810000 */
[-C--:B------:R-:W-:Y:S01]  /*10520*/  FMUL.FTZ R29, R29, R12.reuse ;  /* 0x0000000c1d1d7220 */ /* 0x080fe20000410000 */
[----:B------:R-:W1:Y:S01]  /*10530*/  MUFU.EX2 R157, R157 ;  /* 0x0000009d009d7308 */ /* 0x000e620000000800 */
        /* <DEDUP_REMOVED lines=62> */
[----:B------:R-:W3:Y:S01]  /*10920*/  SHFL.BFLY PT, R13, R8, 0x2, 0x1f ;  /* 0x0c401f00080d7f89 */ /* 0x000ee200000e0000 */
        /* <DEDUP_REMOVED lines=13> */
[----:B------:R-:W-:Y:S01]  /*10a00*/  IMAD.MOV.U32 R12, RZ, RZ, 0xc00 ;  /* 0x00000c00ff0c7424 */ /* 0x000fe200078e00ff */
[----:B--2---:R-:W-:Y:S01]  /*10a10*/  F2FP.F16.F32.PACK_AB R200, R153, R152 ;  /* 0x0000009899c8723e */ /* 0x004fe200000000ff */
[----:B------:R-:W2:Y:S01]  /*10a20*/  MUFU.EX2 R160, R160 ;  /* 0x000000a000a07308 */ /* 0x000ea20000000800 */
[----:B-1----:R-:W-:Y:S01]  /*10a30*/  F2FP.F16.F32.PACK_AB R202, R157, R156 ;  /* 0x0000009c9dca723e */ /* 0x002fe200000000ff */
[----:B------:R-:W-:-:S02]  /*10a40*/  IMAD R12, R18, R12, UR38 ;  /* 0x00000026120c7e24 */ /* 0x000fc4000f8e020c */
[----:B------:R-:W-:-:S03]  /*10a50*/  FADD.FTZ R6, R153, R6 ;  /* 0x0000000699067221 */ /* 0x000fc60000010000 */
[----:B------:R-:W-:Y:S01]  /*10a60*/  R2UR UR6, R12 ;  /* 0x000000000c0672ca */ /* 0x000fe200000e0000 */
[----:B------:R-:W1:Y:S01]  /*10a70*/  MUFU.EX2 R161, R161 ;  /* 0x000000a100a17308 */ /* 0x000e620000000800 */
[----:B---3--:R-:W-:Y:S01]  /*10a80*/  FMNMX.FTZ R8, R8, R13, !PT ;  /* 0x0000000d08087209 */ /* 0x008fe20007810000 */
[----:B------:R-:W-:-:S04]  /*10a90*/  FADD.FTZ R6, R156, R6 ;  /* 0x000000069c067221 */ /* 0x000fc80000010000 */
[----:B------:R-:W3:Y:S01]  /*10aa0*/  SHFL.BFLY PT, R13, R8, 0x1, 0x1f ;  /* 0x0c201f00080d7f89 */ /* 0x000ee200000e0000 */
[----:B------:R-:W-:Y:S01]  /*10ab0*/  FADD.FTZ R6, R157, R6 ;  /* 0x000000069d067221 */ /* 0x000fe20000010000 */
[----:B------:R-:W-:Y:S03]  /*10ac0*/  MUFU.EX2 R165, R165 ;  /* 0x000000a500a57308 */ /* 0x000fe60000000800 */
[----:B--2---:R-:W-:-:S05]  /*10ad0*/  FADD.FTZ R6, R160, R6 ;  /* 0x00000006a0067221 */ /* 0x004fca0000010000 */
[----:B------:R-:W-:Y:S01]  /*10ae0*/  MUFU.EX2 R169, R169 ;  /* 0x000000a900a97308 */ /* 0x000fe20000000800 */
[----:B-1----:R-:W-:-:S07]  /*10af0*/  FADD.FTZ R6, R161, R6 ;  /* 0x00000006a1067221 */ /* 0x002fce0000010000 */
[----:B------:R-:W-:Y:S01]  /*10b00*/  MUFU.EX2 R173, R173 ;  /* 0x000000ad00ad7308 */ /* 0x000fe20000000800 */
[----:B---3--:R-:W-:-:S07]  /*10b10*/  FMNMX.FTZ R8, R8, R13, !PT ;  /* 0x0000000d08087209 */ /* 0x008fce0007810000 */
[----:B------:R-:W-:Y:S01]  /*10b20*/  MUFU.EX2 R156, R176 ;  /* 0x000000b0009c7308 */ /* 0x000fe20000000800 */
[C---:B------:R-:W-:Y:S01]  /*10b30*/  FMUL.FTZ R13, R8.reuse, UR37 ;  /* 0x00000025080d7c20 */ /* 0x040fe20008410000 */
[----:B------:R-:W-:-:S03]  /*10b40*/  FADD.FTZ R11, -R8, R11 ;  /* 0x0000000b080b7221 */ /* 0x000fc60000010100 */
        /* <DEDUP_REMOVED lines=28> */
[----:B------:R-:W2:Y:S01]  /*10d10*/  MUFU.EX2 R155, R155 ;  /* 0x0000009b009b7308 */ /* 0x000ea20000000800 */
[----:B-1---5:R-:W-:Y:S01]  /*10d20*/  FFMA.FTZ R3, R11, R3, R154 ;  /* 0x000000030b037223 */ /* 0x022fe2000001009a */
        /* <DEDUP_REMOVED lines=66> */
[----:B------:R-:W1:Y:S01]  /*11150*/  MUFU.EX2 R158, R158 ;  /* 0x0000009e009e7308 */ /* 0x000e620000000800 */
[C---:B--2---:R-:W-:Y:S01]  /*11160*/  F2FP.F16.F32.PACK_AB R201, R155.reuse, R154 ;  /* 0x0000009a9bc9723e */ /* 0x044fe200000000ff */
[----:B------:R2:W-:Y:S01]  /*11170*/  SYNCS.ARRIVE.TRANS64.RED.A1T0 RZ, [R13+URZ], RZ ;  /* 0x000000ff0dff79a7 */ /* 0x0005e2000810043f */
[----:B------:R-:W-:Y:S01]  /*11180*/  VIADD R14, R12, 0x80 ;  /* 0x000000800c0e7836 */ /* 0x000fe20000000000 */
[----:B------:R3:W-:Y:S01]  /*11190*/  BAR.SYNC.DEFER_BLOCKING R11, 0x100 ;  /* 0x0004000b0000751d */ /* 0x0007e20000010000 */
[----:B------:R-:W-:-:S05]  /*111a0*/  FADD.FTZ R3, R155, R3 ;  /* 0x000000039b037221 */ /* 0x000fca0000010000 */
[----:B------:R-:W4:Y:S01]  /*111b0*/  MUFU.EX2 R219, R159 ;  /* 0x0000009f00db7308 */ /* 0x000f220000000800 */
[----:B--2---:R-:W-:-:S04]  /*111c0*/  MOV R13, 0x40000040 ;  /* 0x40000040000d7802 */ /* 0x004fc80000000f00 */
[----:B------:R-:W-:Y:S01]  /*111d0*/  R2UR UR7, R13 ;  /* 0x000000000d0772ca */ /* 0x000fe200000e0000 */
[----:B-1----:R-:W-:Y:S02]  /*111e0*/  FADD.FTZ R3, R158, R3 ;  /* 0x000000039e037221 */ /* 0x002fe40000010000 */
[----:B---3--:R1:W2:Y:S08]  /*111f0*/  MUFU.EX2 R11, R164 ;  /* 0x000000a4000b7308 */ /* 0x0082b00000000800 */
[----:B------:R3:W-:Y:S01]  /*11200*/  MUFU.EX2 R21, R166 ;  /* 0x000000a600157308 */ /* 0x0007e20000000800 */
[C---:B----4-:R-:W-:Y:S01]  /*11210*/  F2FP.F16.F32.PACK_AB R203, R219.reuse, R158 ;  /* 0x0000009edbcb723e */ /* 0x050fe200000000ff */
[----:B------:R-:W-:Y:S01]  /*11220*/  FADD.FTZ R3, R219, R3 ;  /* 0x00000003db037221 */ /* 0x000fe20000010000 */
[----:B-1----:R-:W-:-:S02]  /*11230*/  F2FP.F16.F32.PACK_AB R164, R161, R160 ;  /* 0x000000a0a1a4723e */ /* 0x002fc400000000ff */
[----:B------:R-:W-:-:S03]  /*11240*/  WARPGROUP.ARRIVE ;  /* 0x00000000000079c5 */ /* 0x000fc60000000000 */
[----:B------:R-:W1:Y:S01]  /*11250*/  MUFU.EX2 R20, R167 ;  /* 0x000000a700147308 */ /* 0x000e620000000800 */
[----:B--2---:R-:W-:Y:S01]  /*11260*/  FADD.FTZ R6, R11, R6 ;  /* 0x000000060b067221 */ /* 0x004fe20000010000 */
[C---:B---3--:R-:W-:Y:S01]  /*11270*/  F2FP.F16.F32.PACK_AB R166, R165.reuse, R11 ;  /* 0x0000000ba5a6723e */ /* 0x048fe200000000ff */
[----:B------:R-:W-:Y:S01]  /*11280*/  HGMMA.64x256x16.F32 R24, R200, gdesc[UR4].tnspB, R24, gsb0 ;  /* 0x43e00004c8187df0 */ /* 0x000fe20008000818 */
[----:B------:R-:W-:Y:S01]  /*11290*/  R2UR UR6, R14 ;  /* 0x000000000e0672ca */ /* 0x000fe200000e0000 */
[----:B------:R-:W-:Y:S01]  /*112a0*/  FADD.FTZ R6, R165, R6 ;  /* 0x00000006a5067221 */ /* 0x000fe20000010000 */
[----:B------:R-:W-:Y:S01]  /*112b0*/  R2UR UR7, R15 ;  /* 0x000000000f0772ca */ /* 0x000fe200000e0000 */
[----:B------:R-:W-:Y:S01]  /*112c0*/  VIADD R14, R12, 0x100 ;  /* 0x000001000c0e7836 */ /* 0x000fe20000000000 */
[----:B------:R-:W2:Y:S01]  /*112d0*/  MUFU.EX2 R160, R168 ;  /* 0x000000a800a07308 */ /* 0x000ea20000000800 */
[----:B------:R-:W-:-:S07]  /*112e0*/  IMAD.MOV.U32 R15, RZ, RZ, 0x40000040 ;  /* 0x40000040ff0f7424 */ /* 0x000fce00078e00ff */
[----:B------:R-:W-:Y:S01]  /*112f0*/  MUFU.EX2 R11, R170 ;  /* 0x000000aa000b7308 */ /* 0x000fe20000000800 */
[----:B-1----:R-:W-:-:S07]  /*11300*/  F2FP.F16.F32.PACK_AB R167, R20, R21 ;  /* 0x0000001514a7723e */ /* 0x002fce00000000ff */
[----:B------:R-:W1:Y:S01]  /*11310*/  MUFU.EX2 R13, R171 ;  /* 0x000000ab000d7308 */ /* 0x000e620000000800 */
[----:B--2---:R-:W-:Y:S01]  /*11320*/  FADD.FTZ R6, R160, R6 ;  /* 0x00000006a0067221 */ /* 0x004fe20000010000 */
[----:B------:R-:W-:-:S03]  /*11330*/  F2FP.F16.F32.PACK_AB R160, R169, R160 ;  /* 0x000000a0a9a0723e */ /* 0x000fc600000000ff */
[----:B------:R-:W-:-:S03]  /*11340*/  FADD.FTZ R6, R169, R6 ;  /* 0x00000006a9067221 */ /* 0x000fc60000010000 */
[----:B------:R-:W-:Y:S08]  /*11350*/  MUFU.EX2 R174, R174 ;  /* 0x000000ae00ae7308 */ /* 0x000ff00000000800 */
[----:B------:R-:W-:Y:S01]  /*11360*/  MUFU.EX2 R175, R175 ;  /* 0x000000af00af7308 */ /* 0x000fe20000000800 */
[----:B-1----:R-:W-:-:S07]  /*11370*/  F2FP.F16.F32.PACK_AB R161, R13, R11 ;  /* 0x0000000b0da1723e */ /* 0x002fce00000000ff */
[----:B------:R-:W-:Y:S08]  /*11380*/  MUFU.EX2 R177, R177 ;  /* 0x000000b100b17308 */ /* 0x000ff00000000800 */
[----:B------:R-:W-:Y:S08]  /*11390*/  MUFU.EX2 R158, R180 ;  /* 0x000000b4009e7308 */ /* 0x000ff00000000800 */
[----:B------:R-:W-:Y:S08]  /*113a0*/  MUFU.EX2 R181, R181 ;  /* 0x000000b500b57308 */ /* 0x000ff00000000800 */
[----:B------:R-:W-:Y:S08]  /*113b0*/  MUFU.EX2 R178, R178 ;  /* 0x000000b200b27308 */ /* 0x000ff00000000800 */
[----:B------:R-:W1:Y:S08]  /*113c0*/  MUFU.EX2 R179, R179 ;  /* 0x000000b300b37308 */ /* 0x000e700000000800 */
[----:B------:R-:W-:Y:S08]  /*113d0*/  MUFU.EX2 R182, R182 ;  /* 0x000000b600b67308 */ /* 0x000ff00000000800 */
[----:B------:R-:W2:Y:S01]  /*113e0*/  MUFU.EX2 R183, R183 ;  /* 0x000000b700b77308 */ /* 0x000ea20000000800 */
[----:B-1----:R-:W-:-:S07]  /*113f0*/  F2FP.F16.F32.PACK_AB R157, R179, R178 ;  /* 0x000000b2b39d723e */ /* 0x002fce00000000ff */
[----:B------:R-:W-:Y:S08]  /*11400*/  MUFU.EX2 R152, R184 ;  /* 0x000000b800987308 */ /* 0x000ff00000000800 */
[----:B------:R-:W-:Y:S01]  /*11410*/  MUFU.EX2 R185, R185 ;  /* 0x000000b900b97308 */ /* 0x000fe20000000800 */
[----:B--2---:R-:W-:-:S07]  /*11420*/  F2FP.F16.F32.PACK_AB R159, R183, R182 ;  /* 0x000000b6b79f723e */ /* 0x004fce00000000ff */
        /* <DEDUP_REMOVED lines=16> */
[----:B-1----:R-:W-:-:S02]  /*11530*/  F2FP.F16.F32.PACK_AB R169, R195, R194 ;  /* 0x000000c2c3a9723e */ /* 0x002fc400000000ff */
[----:B--2---:R-:W-:Y:S01]  /*11540*/  F2FP.F16.F32.PACK_AB R171, R199, R198 ;  /* 0x000000c6c7ab723e */ /* 0x004fe200000000ff */
[----:B------:R-:W-:-:S04]  /*11550*/  WARPGROUP.DEPBAR.LE gsb0, 0x0 ;  /* 0x00008000000079c5 */ /* 0x000fc80000010000 */
[----:B------:R-:W1:Y:S08]  /*11560*/  MUFU.EX2 R201, R162 ;  /* 0x000000a200c97308 */ /* 0x000e700000000800 */
[----:B------:R2:W3:Y:S08]  /*11570*/  MUFU.EX2 R200, R163 ;  /* 0x000000a300c87308 */ /* 0x0004f00000000800 */
[----:B------:R-:W4:Y:S01]  /*11580*/  MUFU.EX2 R162, R172 ;  /* 0x000000ac00a27308 */ /* 0x000f220000000800 */
[----:B--2---:R-:W-:Y:S01]  /*11590*/  F2FP.F16.F32.PACK_AB R163, R175, R174 ;  /* 0x000000aeafa3723e */ /* 0x004fe200000000ff */
[----:B-1----:R-:W-:Y:S01]  /*115a0*/  FADD.FTZ R3, R201, R3 ;  /* 0x00000003c9037221 */ /* 0x002fe20000010000 */
[----:B---3--:R-:W-:-:S03]  /*115b0*/  F2FP.F16.F32.PACK_AB R165, R200, R201 ;  /* 0x000000c9c8a5723e */ /* 0x008fc600000000ff */
[----:B------:R-:W-:Y:S01]  /*115c0*/  FADD.FTZ R3, R200, R3 ;  /* 0x00000003c8037221 */ /* 0x000fe20000010000 */
[----:B------:R-:W-:-:S03]  /*115d0*/  WARPGROUP.ARRIVE ;  /* 0x00000000000079c5 */ /* 0x000fc60000000000 */
[----:B------:R-:W-:Y:S01]  /*115e0*/  FADD.FTZ R3, R21, R3 ;  /* 0x0000000315037221 */ /* 0x000fe20000010000 */
[----:B----4-:R-:W-:Y:S01]  /*115f0*/  FADD.FTZ R6, R162, R6 ;  /* 0x00000006a2067221 */ /* 0x010fe20000010000 */
[C---:B------:R-:W-:Y:S01]  /*11600*/  F2FP.F16.F32.PACK_AB R162, R173.reuse, R162 ;  /* 0x000000a2ada2723e */ /* 0x040fe200000000ff */
[----:B------:R-:W-:Y:S01]  /*11610*/  HGMMA.64x256x16.F32 R24, R164, gdesc[UR4].tnspB, R24, gsb0 ;  /* 0x43e00004a4187df0 */ /* 0x000fe20008000818 */
[----:B------:R-:W-:Y:S01]  /*11620*/  R2UR UR6, R14 ;  /* 0x000000000e0672ca */ /* 0x000fe200000e0000 */
[----:B------:R-:W-:Y:S01]  /*11630*/  FADD.FTZ R6, R173, R6 ;  /* 0x00000006ad067221 */ /* 0x000fe20000010000 */
[----:B------:R-:W-:Y:S01]  /*11640*/  R2UR UR7, R15 ;  /* 0x000000000f0772ca */ /* 0x000fe200000e0000 */
[----:B------:R-:W-:Y:S02]  /*11650*/  VIADD R14, R12, 0x180 ;  /* 0x000001800c0e7836 */ /* 0x000fe40000000000 */
[----:B------:R-:W-:Y:S01]  /*11660*/  FADD.FTZ R3, R20, R3 ;  /* 0x0000000314037221 */ /* 0x000fe20000010000 */
[----:B------:R-:W-:Y:S01]  /*11670*/  FADD.FTZ R6, R156, R6 ;  /* 0x000000069c067221 */ /* 0x000fe20000010000 */
[----:B------:R-:W-:Y:S01]  /*11680*/  IMAD.MOV.U32 R15, RZ, RZ, 0x40000040 ;  /* 0x40000040ff0f7424 */ /* 0x000fe200078e00ff */
[----:B------:R-:W-:Y:S01]  /*11690*/  F2FP.F16.F32.PACK_AB R156, R177, R156 ;  /* 0x0000009cb19c723e */ /* 0x000fe200000000ff */
[----:B------:R-:W-:Y:S01]  /*116a0*/  FADD.FTZ R3, R11, R3 ;  /* 0x000000030b037221 */ /* 0x000fe20000010000 */
[----:B------:R-:W-:-:S03]  /*116b0*/  FADD.FTZ R6, R177, R6 ;  /* 0x00000006b1067221 */ /* 0x000fc60000010000 */
[----:B------:R-:W-:Y:S01]  /*116c0*/  FADD.FTZ R3, R13, R3 ;  /* 0x000000030d037221 */ /* 0x000fe20000010000 */
[----:B------:R-:W-:Y:S01]  /*116d0*/  FADD.FTZ R6, R158, R6 ;  /* 0x000000069e067221 */ /* 0x000fe20000010000 */
[C---:B------:R-:W-:Y:S02]  /*116e0*/  F2FP.F16.F32.PACK_AB R158, R181.reuse, R158 ;  /* 0x0000009eb59e723e */ /* 0x040fe400000000ff */
        /* <DEDUP_REMOVED lines=22> */
[----:B------:R-:W-:-:S04]  /*11850*/  FADD.FTZ R191, R191, R190 ;  /* 0x000000bebfbf7221 */ /* 0x000fc80000010000 */
[----:B------:R-:W-:-:S04]  /*11860*/  FADD.FTZ R194, R194, R191 ;  /* 0x000000bfc2c27221 */ /* 0x000fc80000010000 */
[----:B------:R-:W-:-:S04]  /*11870*/  FADD.FTZ R195, R195, R194 ;  /* 0x000000c2c3c37221 */ /* 0x000fc80000010000 */
[----:B------:R-:W-:-:S04]  /*11880*/  FADD.FTZ R198, R198, R195 ;  /* 0x000000c3c6c67221 */ /* 0x000fc80000010000 */
[----:B------:R-:W-:Y:S01]  /*11890*/  FADD.FTZ R3, R199, R198 ;  /* 0x000000c6c7037221 */ /* 0x000fe20000010000 */
[----:B------:R-:W-:Y:S02]  /*118a0*/  WARPGROUP.DEPBAR.LE gsb0, 0x0 ;  /* 0x00008000000079c5 */ /* 0x000fe40000010000 */
[----:B------:R-:W-:-:S06]  /*118b0*/  WARPGROUP.ARRIVE ;  /* 0x00000000000079c5 */ /* 0x000fcc0000000000 */
[----:B------:R-:W-:Y:S01]  /*118c0*/  HGMMA.64x256x16.F32 R24, R160, gdesc[UR4].tnspB, R24, gsb0 ;  /* 0x43e00004a0187df0 */ /* 0x000fe20008000818 */
[----:B------:R-:W-:Y:S01]  /*118d0*/  R2UR UR6, R14 ;  /* 0x000000000e0672ca */ /* 0x000fe200000e0000 */
[----:B------:R-:W-:Y:S01]  /*118e0*/  VIADD R14, R12, 0x200 ;  /* 0x000002000c0e7836 */ /* 0x000fe20000000000 */
[----:B------:R-:W-:Y:S02]  /*118f0*/  R2UR UR7, R15 ;  /* 0x000000000f0772ca */ /* 0x000fe400000e0000 */
[----:B------:R-:W-:Y:S01]  /*11900*/  MOV R15, 0x40000040 ;  /* 0x40000040000f7802 */ /* 0x000fe20000000f00 */
        /* <DEDUP_REMOVED lines=19> */
[----:B------:R-:W-:Y:S05]  /*11a40*/  @!P0 BRA `(.L_x_6081) ;  /* 0x0000000000048947 */ /* 0x000fea0003800000 */
[----:B------:R-:W-:Y:S01]  /*11a50*/  BPT.TRAP 0x1 ;  /* 0x000000040000795c */ /* 0x000fe20000300000 */
.L_x_6081:
[C---:B------:R-:W-:Y:S01]  /*11a60*/  ISETP.GT.AND P1, PT, R9.reuse, RZ, PT ;  /* 0x000000ff0900720c */ /* 0x040fe20003f24270 */
        /* <DEDUP_REMOVED lines=8> */
.L_x_6071:
[----:B------:R-:W2:Y:S01]  /*11af0*/  LDL.LU R172, [R1+0x98] ;  /* 0x0000980001ac7983 */ /* 0x000ea20000300800 */
[----:B------:R-:W-:Y:S05]  /*11b00*/  WARPSYNC.ALL ;  /* 0x0000000000007948 */ /* 0x000fea0003800000 */
[----:B------:R-:W3:Y:S01]  /*11b10*/  SHFL.BFLY PT, R5, R6, 0x2, 0x1f ;  /* 0x0c401f0006057f89 */ /* 0x000ee200000e0000 */
[----:B------:R-:W-:Y:S01]  /*11b20*/  IADD3 R18, R18, 0x1, RZ ;  /* 0x0000000112127810 */ /* 0x000fe20007ffe0ff */
[----:B------:R-:W-:Y:S01]  /*11b30*/  IMAD.U32 R20, RZ, RZ, UR37 ;  /* 0x00000025ff147e24 */ /* 0x000fe2000f8e00ff */
[----:B------:R4:W-:Y:S08]  /*11b40*/  BAR.ARV R7, 0x100 ;  /* 0x000400070000751d */ /* 0x0009f00000002000 */
[----:B------:R-:W-:Y:S06]  /*11b50*/  BAR.ARV 0x8, 0x180 ;  /* 0x0206000000007b1d */ /* 0x000fec0000002000 */
[----:B------:R-:W-:Y:S01]  /*11b60*/  ISETP.NE.AND P0, PT, R18, 0x2, PT ;  /* 0x000000021200780c */ /* 0x000fe20003f05270 */
[----:B01----:R-:W0:Y:S01]  /*11b70*/  SHFL.BFLY PT, R10, R3, 0x2, 0x1f ;  /* 0x0c401f00030a7f89 */ /* 0x003e2200000e0000 */
[----:B------:R-:W-:-:S02]  /*11b80*/  PLOP3.LUT P1, PT, PT, PT, PT, 0x8, 0x0 ;  /* 0x000000000000781c */ /* 0x000fc40003f2e170 */
[----:B------:R-:W-:Y:S01]  /*11b90*/  SEL R18, R18, RZ, P0 ;  /* 0x000000ff12127207 */ /* 0x000fe20000000000 */
[----:B---3--:R-:W-:Y:S01]  /*11ba0*/  FADD.FTZ R4, R5, R6 ;  /* 0x0000000605047221 */ /* 0x008fe20000010000 */
[----:B------:R-:W-:Y:S02]  /*11bb0*/  IMAD.MOV.U32 R5, RZ, RZ, RZ ;  /* 0x000000ffff057224 */ /* 0x000fe400078e00ff */
[----:B------:R-:W-:Y:S02]  /*11bc0*/  IMAD.MOV.U32 R6, RZ, RZ, -0x800000 ;  /* 0xff800000ff067424 */ /* 0x000fe400078e00ff */
[----:B------:R-:W1:Y:S01]  /*11bd0*/  SHFL.BFLY PT, R9, R4, 0x1, 0x1f ;  /* 0x0c201f0004097f89 */ /* 0x000e6200000e0000 */
[----:B0-----:R-:W-:Y:S01]  /*11be0*/  FADD.FTZ R11, R10, R3 ;  /* 0x000000030a0b7221 */ /* 0x001fe20000010000 */
[----:B------:R-:W-:-:S04]  /*11bf0*/  IMAD.MOV.U32 R3, RZ, RZ, RZ ;  /* 0x000000ffff037224 */ /* 0x000fc800078e00ff */
[----:B------:R-:W0:Y:S01]  /*11c00*/  SHFL.BFLY PT, R10, R11, 0x1, 0x1f ;  /* 0x0c201f000b0a7f89 */ /* 0x000e2200000e0000 */
[----:B-1----:R-:W-:Y:S01]  /*11c10*/  FADD.FTZ R9, R4, R9 ;  /* 0x0000000904097221 */ /* 0x002fe20000010000 */
[----:B------:R-:W-:-:S04]  /*11c20*/  SEL R4, RZ, 0x1, P0 ;  /* 0x00000001ff047807 */ /* 0x000fc80000000000 */
[----:B------:R-:W-:Y:S02]  /*11c30*/  FSETP.NE.FTZ.AND P2, PT, R9, RZ, PT ;  /* 0x000000ff0900720b */ /* 0x000fe40003f55000 */
[----:B------:R-:W-:-:S11]  /*11c40*/  LOP3.LUT R207, R207, R4, RZ, 0x3c, !PT ;  /* 0x00000004cfcf7212 */ /* 0x000fd600078e3cff */
[----:B------:R-:W1:Y:S01]  /*11c50*/  @P2 MUFU.RCP R5, R9 ;  /* 0x0000000900052308 */ /* 0x000e620000001000 */
[----:B0-----:R-:W-:-:S05]  /*11c60*/  FADD.FTZ R10, R11, R10 ;  /* 0x0000000a0b0a7221 */ /* 0x001fca0000010000 */
[----:B------:R-:W-:Y:S02]  /*11c70*/  FSETP.NE.FTZ.AND P3, PT, R10, RZ, PT ;  /* 0x000000ff0a00720b */ /* 0x000fe40003f75000 */
[----:B------:R-:W0:Y:S01]  /*11c80*/  @P2 MUFU.LG2 R21, R9 ;  /* 0x0000000900152308 */ /* 0x000e220000000c00 */
[-C--:B-1----:R-:W-:Y:S01]  /*11c90*/  FMUL.FTZ R173, R100, R5.reuse ;  /* 0x0000000564ad7220 */ /* 0x082fe20000410000 */
[----:B------:R-:W-:Y:S02]  /*11ca0*/  IMAD.U32 R100, RZ, RZ, UR37 ;  /* 0x00000025ff647e24 */ /* 0x000fe4000f8e00ff */
[----:B------:R-:W-:-:S07]  /*11cb0*/  FMUL.FTZ R158, R40, R5 ;  /* 0x00000005289e7220 */ /* 0x000fce0000410000 */
[----:B------:R-:W1:Y:S01]  /*11cc0*/  @P3 MUFU.RCP R3, R10 ;  /* 0x0000000a00033308 */ /* 0x000e620000001000 */
[----:B------:R-:W-:Y:S01]  /*11cd0*/  @P3 FMUL.FTZ R20, R20, 0.69314718246459960938 ;  /* 0x3f31721814143820 */ /* 0x000fe20000410000 */
[----:B------:R-:W-:Y:S01]  /*11ce0*/  @P2 FMUL.FTZ R100, R100, 0.69314718246459960938 ;  /* 0x3f31721864642820 */ /* 0x000fe20000410000 */
[-C--:B------:R-:W-:Y:S01]  /*11cf0*/  FMUL.FTZ R24, R24, R5.reuse ;  /* 0x0000000518187220 */ /* 0x080fe20000410000 */
[-C--:B------:R-:W-:Y:S01]  /*11d00*/  FMUL.FTZ R25, R25, R5.reuse ;  /* 0x0000000519197220 */ /* 0x080fe20000410000 */
[----:B0-----:R-:W-:Y:S01]  /*11d10*/  @P2 FMUL.FTZ R21, R21, 0.69314718246459960938 ;  /* 0x3f31721815152820 */ /* 0x001fe20000410000 */
[-C--:B------:R-:W-:Y:S01]  /*11d20*/  FMUL.FTZ R28, R28, R5.reuse ;  /* 0x000000051c1c7220 */ /* 0x080fe20000410000 */
[-C--:B------:R-:W-:Y:S01]  /*11d30*/  FMUL.FTZ R29, R29, R5.reuse ;  /* 0x000000051d1d7220 */ /* 0x080fe20000410000 */
[----:B------:R0:W3:Y:S01]  /*11d40*/  @P3 MUFU.LG2 R22, R10 ;  /* 0x0000000a00163308 */ /* 0x0000e20000000c00 */
        /* <DEDUP_REMOVED lines=9> */
[-C--:B0-----:R-:W-:Y:S01]  /*11de0*/  FMUL.FTZ R10, R27, R3.reuse ;  /* 0x000000031b0a7220 */ /* 0x081fe20000410000 */
[-C--:B------:R-:W-:Y:S01]  /*11df0*/  FMUL.FTZ R12, R31, R3.reuse ;  /* 0x000000031f0c7220 */ /* 0x080fe20000410000 */
[----:B----4-:R-:W-:Y:S01]  /*11e00*/  FMUL.FTZ R7, R35, R3 ;  /* 0x0000000323077220 */ /* 0x010fe20000410000 */
        /* <DEDUP_REMOVED lines=116> */
.L_x_6012:
        /* <DEDUP_REMOVED lines=10> */
[----:B------:R-:W3:Y:S04]  /*125f0*/  LDL R0, [R1+0xa4] ;  /* 0x0000a40001007983 */ /* 0x000ee80000100800 */
[----:B------:R-:W4:Y:S01]  /*12600*/  LDL R188, [R1+0x90] ;  /* 0x0000900001bc7983 */ /* 0x000f220000100800 */
[----:B------:R-:W1:Y:S01]  /*12610*/  S2R R95, SR_SWINHI ;  /* 0x00000000005f7919 */ /* 0x000e620000002f00 */
[----:B------:R-:W-:Y:S05]  /*12620*/  WARPSYNC.ALL ;  /* 0x0000000000007948 */ /* 0x000fea0003800000 */
[----:B------:R-:W-:Y:S01]  /*12630*/  F2FP.F16.F32.PACK_AB R9, R10, R9 ;  /* 0x000000090a09723e */ /* 0x000fe200000000ff */
[----:B------:R-:W-:Y:S01]  /*12640*/  ULDC.64 UR4, c[0x0][0xd00] ;  /* 0x0003400000047ab9 */ /* 0x000fe20000000a00 */
[----:B0-----:R-:W4:Y:S01]  /*12650*/  LDL R172, [R1+0x94] ;  /* 0x0000940001ac7983 */ /* 0x001f220000100800 */
[----:B------:R-:W-:-:S02]  /*12660*/  MOV R20, R22 ;  /* 0x0000001600147202 */ /* 0x000fc40000000f00 */
[----:B-1----:R-:W-:Y:S02]  /*12670*/  MOV R21, R95 ;  /* 0x0000005f00157202 */ /* 0x002fe40000000f00 */
        /* <DEDUP_REMOVED lines=16> */
[----:B------:R-:W-:Y:S01]  /*12780*/  BAR.SYNC.DEFER_BLOCKING 0x1, 0x100 ;  /* 0x0044000000007b1d */ /* 0x000fe20000010000 */
[----:B---3--:R-:W-:-:S03]  /*12790*/  IMAD.WIDE R146, R0, 0x2, R20 ;  /* 0x0000000200927825 */ /* 0x008fc600078e0214 */
[C---:B------:R-:W-:Y:S02]  /*127a0*/  IADD3 R30, P1, R146.reuse, 0x20, RZ ;  /* 0x00000020921e7810 */ /* 0x040fe40007f3e0ff */
[C---:B------:R-:W-:Y:S02]  /*127b0*/  IADD3 R8, P2, R146.reuse, 0x40, RZ ;  /* 0x0000004092087810 */ /* 0x040fe40007f5e0ff */
[----:B------:R-:W-:Y:S02]  /*127c0*/  IADD3 R26, P3, R146, 0x60, RZ ;  /* 0x00000060921a7810 */ /* 0x000fe40007f7e0ff */
[----:B------:R-:W-:Y:S01]  /*127d0*/  LOP3.LUT R181, R30, 0x380, RZ, 0xc0, !PT ;  /* 0x000003801eb57812 */ /* 0x000fe200078ec0ff */
[--C-:B------:R-:W-:Y:S01]  /*127e0*/  IMAD.X R107, RZ, RZ, R147.reuse, P1 ;  /* 0x000000ffff6b7224 */ /* 0x100fe200008e0693 */
[----:B------:R-:W-:Y:S01]  /*127f0*/  LOP3.LUT R106, R8, 0x380, RZ, 0xc0, !PT ;  /* 0x00000380086a7812 */ /* 0x000fe200078ec0ff */
[----:B------:R-:W-:Y:S01]  /*12800*/  IMAD.X R115, RZ, RZ, R147, P3 ;  /* 0x000000ffff737224 */ /* 0x000fe200018e0693 */
[----:B------:R-:W-:-:S02]  /*12810*/  LOP3.LUT R99, R146, 0x380, RZ, 0xc0, !PT ;  /* 0x0000038092637812 */ /* 0x000fc400078ec0ff */
[----:B------:R-:W-:Y:S02]  /*12820*/  IADD3.X R111, RZ, R147, RZ, P2, !PT ;  /* 0x00000093ff6f7210 */ /* 0x000fe400017fe4ff */
[----:B------:R-:W-:Y:S02]  /*12830*/  LOP3.LUT R110, R26, 0x380, RZ, 0xc0, !PT ;  /* 0x000003801a6e7812 */ /* 0x000fe400078ec0ff */
[C---:B------:R-:W-:Y:S02]  /*12840*/  IADD3 R118, P4, R146.reuse, 0x4000, RZ ;  /* 0x0000400092767810 */ /* 0x040fe40007f9e0ff */
[C---:B------:R-:W-:Y:S02]  /*12850*/  IADD3 R120, P5, R146.reuse, 0x4020, RZ ;  /* 0x0000402092787810 */ /* 0x040fe40007fbe0ff */
[C---:B------:R-:W-:Y:S02]  /*12860*/  IADD3 R0, P0, R146.reuse, 0x4040, RZ ;  /* 0x0000404092007810 */ /* 0x040fe40007f1e0ff */
[----:B------:R-:W-:-:S02]  /*12870*/  IADD3 R124, P1, R146, 0x4060, RZ ;  /* 0x00004060927c7810 */ /* 0x000fc40007f3e0ff */
[C---:B------:R-:W-:Y:S02]  /*12880*/  IADD3 R126, P2, R146.reuse, 0x8000, RZ ;  /* 0x00008000927e7810 */ /* 0x040fe40007f5e0ff */
[----:B------:R-:W-:Y:S02]  /*12890*/  IADD3 R128, P3, R146, 0x8020, RZ ;  /* 0x0000802092807810 */ /* 0x000fe40007f7e0ff */
[----:B------:R-:W-:Y:S02]  /*128a0*/  SHF.R.U64 R181, R181, 0x3, RZ ;  /* 0x00000003b5b57819 */ /* 0x000fe400000012ff */
[----:B------:R-:W-:Y:S02]  /*128b0*/  SHF.R.U64 R183, R106, 0x3, RZ ;  /* 0x000000036ab77819 */ /* 0x000fe400000012ff */
[----:B------:R-:W-:Y:S02]  /*128c0*/  SHF.R.U64 R99, R99, 0x3, RZ ;  /* 0x0000000363637819 */ /* 0x000fe400000012ff */
[----:B------:R-:W-:Y:S01]  /*128d0*/  SHF.R.U64 R185, R110, 0x3, RZ ;  /* 0x000000036eb97819 */ /* 0x000fe200000012ff */
        /* <DEDUP_REMOVED lines=9> */
[C---:B--2---:R-:W-:Y:S01]  /*12970*/  IADD3 R100, P1, R146.reuse, 0xc020, RZ ;  /* 0x0000c02092647810 */ /* 0x044fe20007f3e0ff */
[----:B------:R-:W-:Y:S01]  /*12980*/  IMAD.X R129, RZ, RZ, R147, P3 ;  /* 0x000000ffff817224 */ /* 0x000fe200018e0693 */
[----:B------:R-:W-:-:S02]  /*12990*/  IADD3 R151, P2, R146, 0xc040, RZ ;  /* 0x0000c04092977810 */ /* 0x000fc40007f5e0ff */
[----:B------:R-:W-:Y:S02]  /*129a0*/  IADD3 R98, P3, R146, 0xc060, RZ ;  /* 0x0000c06092627810 */ /* 0x000fe40007f7e0ff */
[----:B------:R-:W-:Y:S02]  /*129b0*/  LOP3.LUT R110, R183, R8, RZ, 0x3c, !PT ;  /* 0x00000008b76e7212 */ /* 0x000fe400078e3cff */
[----:B------:R-:W-:Y:S02]  /*129c0*/  LOP3.LUT R181, R118, 0x380, RZ, 0xc0, !PT ;  /* 0x0000038076b57812 */ /* 0x000fe400078ec0ff */
[----:B------:R-:W-:Y:S02]  /*129d0*/  LOP3.LUT R146, R99, R146, RZ, 0x3c, !PT ;  /* 0x0000009263927212 */ /* 0x000fe400078e3cff */
[----:B------:R-:W-:Y:S02]  /*129e0*/  LOP3.LUT R114, R185, R26, RZ, 0x3c, !PT ;  /* 0x0000001ab9727212 */ /* 0x000fe400078e3cff */
[----:B------:R-:W-:-:S02]  /*129f0*/  LOP3.LUT R183, R120, 0x380, RZ, 0xc0, !PT ;  /* 0x0000038078b77812 */ /* 0x000fc400078ec0ff */
[----:B------:R-:W-:Y:S02]  /*12a00*/  LOP3.LUT R185, R0, 0x380, RZ, 0xc0, !PT ;  /* 0x0000038000b97812 */ /* 0x000fe400078ec0ff */
[----:B------:R-:W-:Y:S02]  /*12a10*/  SHF.R.U64 R181, R181, 0x3, RZ ;  /* 0x00000003b5b57819 */ /* 0x000fe400000012ff */
[----:B------:R-:W-:Y:S02]  /*12a20*/  SHF.R.U64 R183, R183, 0x3, RZ ;  /* 0x00000003b7b77819 */ /* 0x000fe400000012ff */
[----:B------:R-:W-:Y:S02]  /*12a30*/  MOV R146, R146 ;  /* 0x0000009200927202 */ /* 0x000fe40000000f00 */
[----:B------:R-:W-:Y:S02]  /*12a40*/  F2FP.F16.F32.PACK_AB R8, R25, R24 ;  /* 0x000000181908723e */ /* 0x000fe400000000ff */
[----:B------:R-:W-:-:S02]  /*12a50*/  SHF.R.U64 R185, R185, 0x3, RZ ;  /* 0x00000003b9b97819 */ /* 0x000fc400000012ff */
[----:B------:R-:W-:Y:S02]  /*12a60*/  LOP3.LUT R187, R124, 0x380, RZ, 0xc0, !PT ;  /* 0x000003807cbb7812 */ /* 0x000fe400078ec0ff */
[----:B------:R-:W-:Y:S01]  /*12a70*/  LOP3.LUT R118, R181, R118, RZ, 0x3c, !PT ;  /* 0x00000076b5767212 */ /* 0x000fe200078e3cff */
[----:B------:R0:W-:Y:S01]  /*12a80*/  STSM.16.M88.4 [R146], R8 ;  /* 0x0000000892007844 */ /* 0x0001e20000000200 */
[----:B------:R-:W-:Y:S02]  /*12a90*/  LOP3.LUT R120, R183, R120, RZ, 0x3c, !PT ;  /* 0x00000078b7787212 */ /* 0x000fe400078e3cff */
[----:B------:R-:W-:Y:S02]  /*12aa0*/  LOP3.LUT R181, R126, 0x380, RZ, 0xc0, !PT ;  /* 0x000003807eb57812 */ /* 0x000fe400078ec0ff */
[----:B------:R-:W-:Y:S02]  /*12ab0*/  LOP3.LUT R122, R185, R0, RZ, 0x3c, !PT ;  /* 0x00000000b97a7212 */ /* 0x000fe400078e3cff */
[----:B------:R-:W-:-:S02]  /*12ac0*/  LOP3.LUT R183, R128, 0x380, RZ, 0xc0, !PT ;  /* 0x0000038080b77812 */ /* 0x000fc400078ec0ff */
[----:B------:R-:W-:Y:S02]  /*12ad0*/  LOP3.LUT R185, R130, 0x380, RZ, 0xc0, !PT ;  /* 0x0000038082b97812 */ /* 0x000fe400078ec0ff */
[----:B------:R-:W-:Y:S02]  /*12ae0*/  MOV R106, R106 ;  /* 0x0000006a006a7202 */ /* 0x000fe40000000f00 */
[----:B------:R-:W-:Y:S02]  /*12af0*/  SHF.R.U64 R187, R187, 0x3, RZ ;  /* 0x00000003bbbb7819 */ /* 0x000fe400000012ff */
[----:B0-----:R-:W-:Y:S02]  /*12b00*/  F2FP.F16.F32.PACK_AB R8, R33, R32 ;  /* 0x000000202108723e */ /* 0x001fe400000000ff */
[----:B------:R-:W-:Y:S02]  /*12b10*/  F2FP.F16.F32.PACK_AB R9, R7, R34 ;  /* 0x000000220709723e */ /* 0x000fe400000000ff */
[----:B------:R-:W-:-:S02]  /*12b20*/  F2FP.F16.F32.PACK_AB R10, R37, R14 ;  /* 0x0000000e250a723e */ /* 0x000fc400000000ff */
[----:B------:R-:W-:Y:S02]  /*12b30*/  F2FP.F16.F32.PACK_AB R11, R39, R38 ;  /* 0x00000026270b723e */ /* 0x000fe400000000ff */
[----:B------:R-:W-:Y:S02]  /*12b40*/  SHF.R.U64 R181, R181, 0x3, RZ ;  /* 0x00000003b5b57819 */ /* 0x000fe400000012ff */
[----:B------:R-:W-:Y:S02]  /*12b50*/  MOV R110, R110 ;  /* 0x0000006e006e7202 */ /* 0x000fe40000000f00 */
[----:B------:R-:W-:Y:S02]  /*12b60*/  F2FP.F16.F32.PACK_AB R14, R45, R159 ;  /* 0x0000009f2d0e723e */ /* 0x000fe400000000ff */
[----:B------:R-:W-:Y:S01]  /*12b70*/  SHF.R.U64 R183, R183, 0x3, RZ ;  /* 0x00000003b7b77819 */ /* 0x000fe200000012ff */
[----:B------:R0:W-:Y:S01]  /*12b80*/  STSM.16.M88.4 [R106], R8 ;  /* 0x000000086a007844 */ /* 0x0001e20000000200 */
[----:B------:R-:W-:-:S02]  /*12b90*/  SHF.R.U64 R185, R185, 0x3, RZ ;  /* 0x00000003b9b97819 */ /* 0x000fc400000012ff */
[----:B------:R-:W-:Y:S02]  /*12ba0*/  MOV R114, R114 ;  /* 0x0000007200727202 */ /* 0x000fe40000000f00 */
[----:B------:R-:W-:Y:S02]  /*12bb0*/  F2FP.F16.F32.PACK_AB R24, R49, R48 ;  /* 0x000000303118723e */ /* 0x000fe400000000ff */
[----:B------:R-:W-:Y:S02]  /*12bc0*/  F2FP.F16.F32.PACK_AB R25, R51, R50 ;  /* 0x000000323319723e */ /* 0x000fe400000000ff */
[----:B------:R-:W-:Y:S02]  /*12bd0*/  F2FP.F16.F32.PACK_AB R26, R53, R160 ;  /* 0x000000a0351a723e */ /* 0x000fe400000000ff */
[----:B------:R-:W-:Y:S02]  /*12be0*/  LOP3.LUT R124, R187, R124, RZ, 0x3c, !PT ;  /* 0x0000007cbb7c7212 */ /* 0x000fe400078e3cff */
[----:B------:R-:W-:-:S02]  /*12bf0*/  MOV R118, R118 ;  /* 0x0000007600767202 */ /* 0x000fc40000000f00 */
[----:B------:R-:W-:Y:S01]  /*12c00*/  F2FP.F16.F32.PACK_AB R30, R61, R162 ;  /* 0x000000a23d1e723e */ /* 0x000fe200000000ff */
[----:B------:R-:W-:Y:S01]  /*12c10*/  IMAD.X R131, RZ, RZ, R147, P4 ;  /* 0x000000ffff837224 */ /* 0x000fe200020e0693 */
[----:B------:R-:W-:Y:S01]  /*12c20*/  LOP3.LUT R126, R181, R126, RZ, 0x3c, !PT ;  /* 0x0000007eb57e7212 */ /* 0x000fe200078e3cff */
[----:B------:R1:W-:Y:S01]  /*12c30*/  STSM.16.M88.4 [R110], R12 ;  /* 0x0000000c6e007844 */ /* 0x0003e20000000200 */
[----:B------:R-:W-:Y:S02]  /*12c40*/  MOV R120, R120 ;  /* 0x0000007800787202 */ /* 0x000fe40000000f00 */
[----:B0-----:R-:W-:Y:S02]  /*12c50*/  F2FP.F16.F32.PACK_AB R8, R65, R163 ;  /* 0x000000a34108723e */ /* 0x001fe400000000ff */
[----:B------:R-:W-:Y:S02]  /*12c60*/  F2FP.F16.F32.PACK_AB R9, R67, R66 ;  /* 0x000000424309723e */ /* 0x000fe400000000ff */
[----:B------:R-:W-:-:S02]  /*12c70*/  F2FP.F16.F32.PACK_AB R10, R69, R164 ;  /* 0x000000a4450a723e */ /* 0x000fc400000000ff */
[----:B------:R-:W-:Y:S02]  /*12c80*/  F2FP.F16.F32.PACK_AB R11, R71, R70 ;  /* 0x00000046470b723e */ /* 0x000fe400000000ff */
[----:B------:R-:W-:Y:S01]  /*12c90*/  LOP3.LUT R128, R183, R128, RZ, 0x3c, !PT ;  /* 0x00000080b7807212 */ /* 0x000fe200078e3cff */
[----:B------:R-:W-:Y:S01]  /*12ca0*/  STSM.16.M88.4 [R114], R24 ;  /* 0x0000001872007844 */ /* 0x000fe20000000200 */
[----:B------:R-:W-:Y:S02]  /*12cb0*/  LOP3.LUT R130, R185, R130, RZ, 0x3c, !PT ;  /* 0x00000082b9827212 */ /* 0x000fe400078e3cff */
[----:B------:R-:W-:Y:S02]  /*12cc0*/  MOV R122, R122 ;  /* 0x0000007a007a7202 */ /* 0x000fe40000000f00 */
[----:B-1----:R-:W-:Y:S02]  /*12cd0*/  F2FP.F16.F32.PACK_AB R12, R73, R165 ;  /* 0x000000a5490c723e */ /* 0x002fe400000000ff */
[----:B------:R-:W-:-:S02]  /*12ce0*/  F2FP.F16.F32.PACK_AB R13, R75, R74 ;  /* 0x0000004a4b0d723e */ /* 0x000fc400000000ff */
[----:B------:R-:W-:Y:S02]  /*12cf0*/  F2FP.F16.F32.PACK_AB R14, R77, R166 ;  /* 0x000000a64d0e723e */ /* 0x000fe400000000ff */
[----:B------:R-:W-:Y:S01]  /*12d00*/  F2FP.F16.F32.PACK_AB R15, R79, R78 ;  /* 0x0000004e4f0f723e */ /* 0x000fe200000000ff */
[----:B------:R-:W-:Y:S01]  /*12d10*/  STSM.16.M88.4 [R118], R28 ;  /* 0x0000001c76007844 */ /* 0x000fe20000000200 */
[----:B------:R-:W-:Y:S02]  /*12d20*/  MOV R124, R124 ;  /* 0x0000007c007c7202 */ /* 0x000fe40000000f00 */
[----:B------:R-:W-:Y:S02]  /*12d30*/  F2FP.F16.F32.PACK_AB R32, R81, R167 ;  /* 0x000000a75120723e */ /* 0x000fe400000000ff */
[----:B------:R-:W-:Y:S02]  /*12d40*/  F2FP.F16.F32.PACK_AB R33, R83, R82 ;  /* 0x000000525321723e */ /* 0x000fe400000000ff */
[----:B------:R-:W-:Y:S01]  /*12d50*/  F2FP.F16.F32.PACK_AB R34, R85, R168 ;  /* 0x000000a85522723e */ /* 0x000fe200000000ff */
[----:B------:R0:W-:Y:S01]  /*12d60*/  STSM.16.M88.4 [R120], R8 ;  /* 0x0000000878007844 */ /* 0x0001e20000000200 */
[----:B------:R-:W-:-:S02]  /*12d70*/  LOP3.LUT R187, R134, 0x380, RZ, 0xc0, !PT ;  /* 0x0000038086bb7812 */ /* 0x000fc400078ec0ff */
[----:B------:R-:W-:Y:S02]  /*12d80*/  MOV R126, R126 ;  /* 0x0000007e007e7202 */ /* 0x000fe40000000f00 */
[----:B------:R-:W-:Y:S02]  /*12d90*/  F2FP.F16.F32.PACK_AB R48, R89, R169 ;  /* 0x000000a95930723e */ /* 0x000fe400000000ff */
[----:B------:R-:W-:Y:S02]  /*12da0*/  F2FP.F16.F32.PACK_AB R49, R91, R90 ;  /* 0x0000005a5b31723e */ /* 0x000fe400000000ff */
[----:B------:R-:W-:Y:S02]  /*12db0*/  F2FP.F16.F32.PACK_AB R50, R93, R170 ;  /* 0x000000aa5d32723e */ /* 0x000fe400000000ff */
[----:B------:R-:W-:Y:S02]  /*12dc0*/  F2FP.F16.F32.PACK_AB R51, R40, R36 ;  /* 0x000000242833723e */ /* 0x000fe400000000ff */
[----:B------:R-:W-:-:S02]  /*12dd0*/  LOP3.LUT R181, R94, 0x380, RZ, 0xc0, !PT ;  /* 0x000003805eb57812 */ /* 0x000fc400078ec0ff */
[----:B------:R-:W-:Y:S02]  /*12de0*/  MOV R128, R128 ;  /* 0x0000008000807202 */ /* 0x000fe40000000f00 */
[----:B------:R-:W-:Y:S02]  /*12df0*/  F2FP.F16.F32.PACK_AB R36, R97, R171 ;  /* 0x000000ab6124723e */ /* 0x000fe400000000ff */
[----:B------:R-:W-:Y:S02]  /*12e00*/  F2FP.F16.F32.PACK_AB R37, R44, R42 ;  /* 0x0000002a2c25723e */ /* 0x000fe400000000ff */
[----:B------:R-:W-:Y:S02]  /*12e10*/  F2FP.F16.F32.PACK_AB R38, R4, R173 ;  /* 0x000000ad0426723e */ /* 0x000fe400000000ff */
[----:B------:R-:W-:Y:S01]  /*12e20*/  F2FP.F16.F32.PACK_AB R39, R52, R46 ;  /* 0x0000002e3427723e */ /* 0x000fe200000000ff */
[----:B------:R-:W-:Y:S01]  /*12e30*/  STSM.16.M88.4 [R122], R12 ;  /* 0x0000000c7a007844 */ /* 0x000fe20000000200 */
[----:B------:R-:W-:-:S02]  /*12e40*/  LOP3.LUT R183, R100, 0x380, RZ, 0xc0, !PT ;  /* 0x0000038064b77812 */ /* 0x000fc400078ec0ff */
[----:B------:R-:W-:Y:S02]  /*12e50*/  MOV R130, R130 ;  /* 0x0000008200827202 */ /* 0x000fe40000000f00 */
[----:B0-----:R-:W-:Y:S02]  /*12e60*/  F2FP.F16.F32.PACK_AB R8, R105, R174 ;  /* 0x000000ae6908723e */ /* 0x001fe400000000ff */
[----:B------:R-:W-:Y:S02]  /*12e70*/  F2FP.F16.F32.PACK_AB R9, R56, R54 ;  /* 0x000000363809723e */ /* 0x000fe400000000ff */
[----:B------:R-:W-:Y:S02]  /*12e80*/  F2FP.F16.F32.PACK_AB R10, R109, R175 ;  /* 0x000000af6d0a723e */ /* 0x000fe400000000ff */
[----:B------:R-:W-:Y:S01]  /*12e90*/  F2FP.F16.F32.PACK_AB R11, R62, R60 ;  /* 0x0000003c3e0b723e */ /* 0x000fe200000000ff */
[----:B------:R-:W-:Y:S01]  /*12ea0*/  STSM.16.M88.4 [R124], R32 ;  /* 0x000000207c007844 */ /* 0x000fe20000000200 */
[----:B------:R-:W-:-:S02]  /*12eb0*/  LOP3.LUT R0, R151, 0x380, RZ, 0xc0, !PT ;  /* 0x0000038097007812 */ /* 0x000fc400078ec0ff */
[----:B------:R-:W-:Y:S01]  /*12ec0*/  SHF.R.U64 R187, R187, 0x3, RZ ;  /* 0x00000003bbbb7819 */ /* 0x000fe200000012ff */
[----:B------:R-:W-:Y:S01]  /*12ed0*/  STSM.16.M88.4 [R126], R48 ;  /* 0x000000307e007844 */ /* 0x000fe20000000200 */
[----:B------:R-:W-:Y:S02]  /*12ee0*/  LOP3.LUT R185, R98, 0x380, RZ, 0xc0, !PT ;  /* 0x0000038062b97812 */ /* 0x000fe400078ec0ff */
[----:B------:R-:W-:Y:S01]  /*12ef0*/  SHF.R.U64 R181, R181, 0x3, RZ ;  /* 0x00000003b5b57819 */ /* 0x000fe200000012ff */
[----:B------:R-:W-:Y:S01]  /*12f00*/  STSM.16.M88.4 [R128], R36 ;  /* 0x0000002480007844 */ /* 0x000fe20000000200 */
[----:B------:R-:W-:Y:S01]  /*12f10*/  SHF.R.U64 R183, R183, 0x3, RZ ;  /* 0x00000003b7b77819 */ /* 0x000fe200000012ff */
[--C-:B------:R-:W-:Y:S01]  /*12f20*/  IMAD.X R139, RZ, RZ, R147.reuse, P0 ;  /* 0x000000ffff8b7224 */ /* 0x100fe200000e0693 */
[----:B------:R-:W-:Y:S01]  /*12f30*/  SHF.R.U64 R0, R0, 0x3, RZ ;  /* 0x0000000300007819 */ /* 0x000fe200000012ff */
[----:B------:R0:W-:Y:S01]  /*12f40*/  STSM.16.M88.4 [R130], R8 ;  /* 0x0000000882007844 */ /* 0x0001e20000000200 */
[----:B------:R-:W-:Y:S01]  /*12f50*/  IADD3.X R135, RZ, R147, RZ, P5, !PT ;  /* 0x00000093ff877210 */ /* 0x000fe20002ffe4ff */
[----:B------:R-:W-:Y:S01]  /*12f60*/  IMAD.X R143, RZ, RZ, R147, P1 ;  /* 0x000000ffff8f7224 */ /* 0x000fe200008e0693 */
[----:B------:R-:W-:-:S02]  /*12f70*/  LOP3.LUT R134, R187, R134, RZ, 0x3c, !PT ;  /* 0x00000086bb867212 */ /* 0x000fc400078e3cff */
[----:B------:R-:W-:Y:S02]  /*12f80*/  SHF.R.U64 R185, R185, 0x3, RZ ;  /* 0x00000003b9b97819 */ /* 0x000fe400000012ff */
[----:B------:R-:W-:Y:S01]  /*12f90*/  F2FP.F16.F32.PACK_AB R25, R84, R80 ;  /* 0x000000505419723e */ /* 0x000fe200000000ff */
[--C-:B------:R-:W-:Y:S01]  /*12fa0*/  IMAD.X R95, RZ, RZ, R147.reuse, P2 ;  /* 0x000000ffff5f7224 */ /* 0x100fe200010e0693 */
[----:B------:R-:W-:Y:S02]  /*12fb0*/  LOP3.LUT R138, R181, R94, RZ, 0x3c, !PT ;  /* 0x0000005eb58a7212 */ /* 0x000fe400078e3cff */
[----:B----4-:R-:W-:Y:S01]  /*12fc0*/  SHF.R.S32.HI R80, RZ, 0x1f, R188 ;  /* 0x0000001fff507819 */ /* 0x010fe200000114bc */
[----:B------:R-:W-:Y:S01]  /*12fd0*/  IMAD.X R99, RZ, RZ, R147, P3 ;  /* 0x000000ffff637224 */ /* 0x000fe200018e0693 */
[----:B------:R-:W-:Y:S01]  /*12fe0*/  LOP3.LUT R142, R183, R100, RZ, 0x3c, !PT ;  /* 0x00000064b78e7212 */ /* 0x000fe200078e3cff */
[----:B0-----:R-:W-:Y:S01]  /*12ff0*/  IMAD.SHL.U32 R8, R188, 0x4, RZ ;  /* 0x00000004bc087824 */ /* 0x001fe200078e00ff */
[----:B------:R-:W-:-:S02]  /*13000*/  LOP3.LUT R94, R0, R151, RZ, 0x3c, !PT ;  /* 0x00000097005e7212 */ /* 0x000fc400078e3cff */
[----:B------:R-:W-:Y:S02]  /*13010*/  LOP3.LUT R98, R185, R98, RZ, 0x3c, !PT ;  /* 0x00000062b9627212 */ /* 0x000fe400078e3cff */
[----:B------:R-:W-:Y:S02]  /*13020*/  MOV R134, R134 ;  /* 0x0000008600867202 */ /* 0x000fe40000000f00 */
[----:B------:R-:W-:Y:S02]  /*13030*/  F2FP.F16.F32.PACK_AB R12, R113, R176 ;  /* 0x000000b0710c723e */ /* 0x000fe400000000ff */
[----:B------:R-:W-:Y:S02]  /*13040*/  F2FP.F16.F32.PACK_AB R13, R68, R64 ;  /* 0x00000040440d723e */ /* 0x000fe400000000ff */
[----:B------:R-:W-:Y:S02]  /*13050*/  F2FP.F16.F32.PACK_AB R14, R117, R177 ;  /* 0x000000b1750e723e */ /* 0x000fe400000000ff */
[----:B------:R-:W-:-:S02]  /*13060*/  F2FP.F16.F32.PACK_AB R15, R76, R72 ;  /* 0x000000484c0f723e */ /* 0x000fc400000000ff */
[----:B------:R-:W-:Y:S02]  /*13070*/  MOV R138, R138 ;  /* 0x0000008a008a7202 */ /* 0x000fe40000000f00 */
[----:B------:R-:W-:Y:S02]  /*13080*/  F2FP.F16.F32.PACK_AB R24, R155, R178 ;  /* 0x000000b29b18723e */ /* 0x000fe400000000ff */
[----:B------:R-:W-:Y:S02]  /*13090*/  F2FP.F16.F32.PACK_AB R26, R156, R179 ;  /* 0x000000b39c1a723e */ /* 0x000fe400000000ff */
[----:B------:R-:W-:Y:S02]  /*130a0*/  F2FP.F16.F32.PACK_AB R27, R88, R87 ;  /* 0x00000057581b723e */ /* 0x000fe400000000ff */
[----:B------:R-:W-:Y:S02]  /*130b0*/  ISETP.NE.U32.AND P0, PT, RZ, UR4, PT ;  /* 0x00000004ff007c0c */ /* 0x000fe4000bf05070 */
[----:B------:R-:W-:-:S02]  /*130c0*/  SHF.L.U64.HI R0, R188, 0x2, R80 ;  /* 0x00000002bc007819 */ /* 0x000fc40000010250 */
[----:B------:R-:W-:Y:S02]  /*130d0*/  IADD3 R10, P1, R8, UR4, RZ ;  /* 0x00000004080a7c10 */ /* 0x000fe4000ff3e0ff */
[----:B------:R-:W-:Y:S02]  /*130e0*/  MOV R142, R142 ;  /* 0x0000008e008e7202 */ /* 0x000fe40000000f00 */
[----:B------:R-:W-:Y:S02]  /*130f0*/  F2FP.F16.F32.PACK_AB R181, R96, R92 ;  /* 0x0000005c60b5723e */ /* 0x000fe400000000ff */
[----:B------:R-:W-:Y:S02]  /*13100*/  F2FP.F16.F32.PACK_AB R183, R108, R104 ;  /* 0x000000686cb7723e */ /* 0x000fe400000000ff */
[----:B------:R-:W-:Y:S02]  /*13110*/  MOV R94, R94 ;  /* 0x0000005e005e7202 */ /* 0x000fe40000000f00 */
[----:B------:R-:W-:-:S02]  /*13120*/  F2FP.F16.F32.PACK_AB R185, R116, R112 ;  /* 0x0000007074b9723e */ /* 0x000fc400000000ff */
[----:B------:R-:W-:Y:S01]  /*13130*/  F2FP.F16.F32.PACK_AB R187, R152, R136 ;  /* 0x0000008898bb723e */ /* 0x000fe200000000ff */
[----:B------:R0:W-:Y:S01]  /*13140*/  STSM.16.M88.4 [R134], R12 ;  /* 0x0000000c86007844 */ /* 0x0001e20000000200 */
[----:B------:R-:W-:Y:S02]  /*13150*/  MOV R98, R98 ;  /* 0x0000006200627202 */ /* 0x000fe40000000f00 */
[----:B------:R-:W-:Y:S02]  /*13160*/  F2FP.F16.F32.PACK_AB R146, R149, R148 ;  /* 0x000000949592723e */ /* 0x000fe400000000ff */
[----:B------:R-:W-:Y:S01]  /*13170*/  F2FP.F16.F32.PACK_AB R147, R3, R150 ;  /* 0x000000960393723e */ /* 0x000fe200000000ff */
[----:B------:R1:W-:Y:S01]  /*13180*/  STSM.16.M88.4 [R138], R24 ;  /* 0x000000188a007844 */ /* 0x0003e20000000200 */
[----:B------:R-:W-:Y:S01]  /*13190*/  ISETP.NE.AND.EX P0, PT, RZ, UR5, PT, P0 ;  /* 0x00000005ff007c0c */ /* 0x000fe2000bf05300 */
[----:B------:R-:W-:Y:S01]  /*131a0*/  IMAD.MOV.U32 R76, RZ, RZ, RZ ;  /* 0x000000ffff4c7224 */ /* 0x000fe200078e00ff */
[----:B------:R-:W-:Y:S01]  /*131b0*/  IADD3.X R11, R0, UR5, RZ, P1, !PT ;  /* 0x00000005000b7c10 */ /* 0x000fe20008ffe4ff */
[----:B------:R-:W-:Y:S01]  /*131c0*/  ULDC.64 UR4, c[0x0][0xd08] ;  /* 0x0003420000047ab9 */ /* 0x000fe20000000a00 */
[----:B------:R1:W-:Y:S01]  /*131d0*/  STSM.16.M88.4 [R142], R180 ;  /* 0x000000b48e007844 */ /* 0x0003e20000000200 */
[----:B------:R-:W-:Y:S01]  /*131e0*/  ISETP.NE.U32.AND P2, PT, RZ, UR4, PT ;  /* 0x00000004ff007c0c */ /* 0x000fe2000bf45070 */
[----:B------:R-:W2:Y:S02]  /*131f0*/  LDC R3, c[0x0][0xce8] ;  /* 0x00033a00ff037b82 */ /* 0x000ea40000000800 */
[----:B------:R1:W-:Y:S01]  /*13200*/  STSM.16.M88.4 [R94], R184 ;  /* 0x000000b85e007844 */ /* 0x0003e20000000200 */
[----:B------:R-:W-:-:S03]  /*13210*/  ISETP.NE.AND.EX P2, PT, RZ, UR5, PT, P2 ;  /* 0x00000005ff007c0c */ /* 0x000fc6000bf45320 */
[----:B------:R1:W-:Y:S02]  /*13220*/  STSM.16.M88.4 [R98], R144 ;  /* 0x0000009062007844 */ /* 0x0003e40000000200 */
[----:B------:R-:W-:Y:S08]  /*13230*/  BAR.SYNC.DEFER_BLOCKING 0x1, 0x100 ;  /* 0x0044000000007b1d */ /* 0x000ff00000010000 */
[----:B------:R-:W-:Y:S01]  /*13240*/  @P2 IADD3 R8, P3, R8, UR4, RZ ;  /* 0x0000000408082c10 */ /* 0x000fe2000ff7e0ff */
[----:B------:R-:W-:-:S02]  /*13250*/  ULDC UR4, c[0x0][0xb88] ;  /* 0x0002e20000047ab9 */ /* 0x000fc40000000800 */
[----:B------:R-:W-:Y:S01]  /*13260*/  IMAD.U32 R4, RZ, RZ, UR4 ;  /* 0x00000004ff047e24 */ /* 0x000fe2000f8e00ff */
[----:B------:R-:W-:Y:S01]  /*13270*/  @P2 IADD3.X R9, R0, UR5, RZ, P3, !PT ;  /* 0x0000000500092c10 */ /* 0x000fe20009ffe4ff */
[----:B------:R1:W5:Y:S04]  /*13280*/  @P0 LDG.E R76, desc[UR42][R10.64] ;  /* 0x0000002a0a4c0981 */ /* 0x000368000c1e1900 */
[----:B------:R1:W5:Y:S01]  /*13290*/  @P2 LDG.E R4, desc[UR42][R8.64] ;  /* 0x0000002a08042981 */ /* 0x000362000c1e1900 */
[----:B--2---:R-:W-:-:S13]  /*132a0*/  ISETP.NE.AND P1, PT, R3, 0x1, PT ;  /* 0x000000010300780c */ /* 0x004fda0003f25270 */
[----:B------:R-:W2:Y:S08]  /*132b0*/  @P1 LDC R7, c[0x0][0xcec] ;  /* 0x00033b00ff071b82 */ /* 0x000eb00000000800 */
[----:B0-----:R-:W0:Y:S01]  /*132c0*/  @P1 LDC R13, c[0x0][0xcf0] ;  /* 0x00033c00ff0d1b82 */ /* 0x001e220000000800 */
[----:B------:R-:W-:Y:S01]  /*132d0*/  SHF.R.S32.HI R78, RZ, 0x1f, R172 ;  /* 0x0000001fff4e7819 */ /* 0x000fe200000114ac */
[----:B-1----:R-:W-:Y:S06]  /*132e0*/  @P2 BRA `(.L_x_6085) ;  /* 0x0000000000102947 */ /* 0x002fec0003800000 */
[----:B------:R-:W-:Y:S05]  /*132f0*/  @!P0 BRA `(.L_x_6085) ;  /* 0x00000000000c8947 */ /* 0x000fea0003800000 */
[----:B------:R-:W3:Y:S04]  /*13300*/  LDG.E R9, desc[UR42][R10.64] ;  /* 0x0000002a0a097981 */ /* 0x000ee8000c1e1900 */
[----:B-----5:R-:W3:Y:S02]  /*13310*/  LDG.E R4, desc[UR42][R10.64+0x4] ;  /* 0x0000042a0a047981 */ /* 0x020ee4000c1e1900 */
[----:B---3--:R-:W-:-:S07]  /*13320*/  IMAD.IADD R4, R4, 0x1, -R9 ;  /* 0x0000000104047824 */ /* 0x008fce00078e0a09 */
.L_x_6085:
[----:B------:R-:W3:Y:S01]  /*13330*/  LDL R8, [R1+0x88] ;  /* 0x0000880001087983 */ /* 0x000ee20000100800 */
[----:B------:R-:W-:Y:S01]  /*13340*/  ULDC.64 UR4, c[0x0][0xc90] ;  /* 0x0003240000047ab9 */ /* 0x000fe20000000a00 */
[----:B------:R-:W1:Y:S01]  /*13350*/  S2R R15, SR_TID.X ;  /* 0x00000000000f7919 */ /* 0x000e620000002100 */
[----:B-----5:R-:W-:Y:S02]  /*13360*/  SHF.R.S32.HI R77, RZ, 0x1f, R76 ;  /* 0x0000001fff4d7819 */ /* 0x020fe4000001144c */
[----:B------:R-:W-:Y:S01]  /*13370*/  SEL R81, R188, RZ, !P0 ;  /* 0x000000ffbc517207 */ /* 0x000fe20004000000 */
[----:B------:R-:W3:Y:S01]  /*13380*/  LDL.LU R86, [R1+0x6c] ;  /* 0x00006c0001567983 */ /* 0x000ee20000300800 */
[----:B------:R-:W-:Y:S01]  /*13390*/  IMAD R0, R78, UR4, RZ ;  /* 0x000000044e007c24 */ /* 0x000fe2000f8e02ff */
[----:B------:R-:W-:Y:S01]  /*133a0*/  SEL R80, R80, RZ, !P0 ;  /* 0x000000ff50507207 */ /* 0x000fe20004000000 */
[----:B------:R-:W-:Y:S01]  /*133b0*/  IMAD R83, R4, R3, RZ ;  /* 0x0000000304537224 */ /* 0x000fe200078e02ff */
[----:B------:R-:W4:Y:S01]  /*133c0*/  @P1 LDC R87, c[0x0][0xcec] ;  /* 0x00033b00ff571b82 */ /* 0x000f220000000800 */
[----:B------:R-:W-:-:S07]  /*133d0*/  IMAD R11, R172, UR5, R0 ;  /* 0x00000005ac0b7c24 */ /* 0x000fce000f8e0200 */
[----:B------:R-:W4:Y:S01]  /*133e0*/  @P1 LDC R89, c[0x0][0xcf0] ;  /* 0x00033c00ff591b82 */ /* 0x000f220000000800 */
[----:B-1----:R-:W-:-:S05]  /*133f0*/  VIADD R15, R15, 0xffffff80 ;  /* 0xffffff800f0f7836 */ /* 0x002fca0000000000 */
[----:B------:R-:W-:-:S04]  /*13400*/  SHF.R.S32.HI R12, RZ, 0x1f, R15 ;  /* 0x0000001fff0c7819 */ /* 0x000fc8000001140f */
[CC--:B------:R-:W-:Y:S02]  /*13410*/  LEA.HI R79, R12.reuse, R15.reuse, RZ, 0x3 ;  /* 0x0000000f0c4f7211 */ /* 0x0c0fe400078f18ff */
[----:B------:R-:W-:Y:S02]  /*13420*/  LEA.HI R12, R12, R15, RZ, 0x7 ;  /* 0x0000000f0c0c7211 */ /* 0x000fe400078f38ff */
[----:B------:R-:W-:Y:S02]  /*13430*/  LOP3.LUT R82, R79, 0xfffffff8, RZ, 0xc0, !PT ;  /* 0xfffffff84f527812 */ /* 0x000fe400078ec0ff */
[----:B------:R-:W-:-:S03]  /*13440*/  SHF.R.S32.HI R79, RZ, 0x3, R79 ;  /* 0x00000003ff4f7819 */ /* 0x000fc6000001144f */
[----:B------:R-:W-:Y:S01]  /*13450*/  IMAD.IADD R82, R15, 0x1, -R82 ;  /* 0x000000010f527824 */ /* 0x000fe200078e0a52 */
[----:B------:R-:W-:Y:S01]  /*13460*/  BSSY B1, `(.L_x_6086) ;  /* 0x00000e5000017945 */ /* 0x000fe20003800000 */
[----:B---3--:R-:W-:Y:S01]  /*13470*/  IADD3 R10, R8, R86, RZ ;  /* 0x00000056080a7210 */ /* 0x008fe20007ffe0ff */
[----:B------:R-:W-:Y:S01]  /*13480*/  IMAD.WIDE.U32 R8, R172, UR4, R76 ;  /* 0x00000004ac087c25 */ /* 0x000fe2000f8e004c */
[----:B------:R-:W-:-:S03]  /*13490*/  ULDC.64 UR4, c[0x0][0xc98] ;  /* 0x0003260000047ab9 */ /* 0x000fc60000000a00 */
[----:B--2---:R-:W-:-:S04]  /*134a0*/  @P1 IMAD.HI.U32 R0, R10, R7, RZ ;  /* 0x000000070a001227 */ /* 0x004fc800078e00ff */
[----:B------:R-:W-:Y:S01]  /*134b0*/  IMAD.MOV.U32 R7, RZ, RZ, R10 ;  /* 0x000000ffff077224 */ /* 0x000fe200078e000a */
[----:B0-----:R-:W-:Y:S01]  /*134c0*/  @P1 SHF.R.U32.HI R7, RZ, R13, R0 ;  /* 0x0000000dff071219 */ /* 0x001fe20000011600 */
[----:B------:R-:W-:Y:S01]  /*134d0*/  IMAD.IADD R9, R9, 0x1, R11 ;  /* 0x0000000109097824 */ /* 0x000fe200078e020b */
[----:B------:R-:W-:-:S03]  /*134e0*/  LOP3.LUT R13, R12, 0xffffff80, RZ, 0xc0, !PT ;  /* 0xffffff800c0d7812 */ /* 0x000fc600078ec0ff */
[----:B------:R-:W-:Y:S02]  /*134f0*/  IMAD.MOV R0, RZ, RZ, -R7 ;  /* 0x000000ffff007224 */ /* 0x000fe400078e0a07 */
[----:B------:R-:W-:Y:S01]  /*13500*/  IMAD.IADD R14, R15, 0x1, -R13 ;  /* 0x000000010f0e7824 */ /* 0x000fe200078e0a0d */
[----:B------:R-:W-:Y:S01]  /*13510*/  SHF.R.S32.HI R15, RZ, 0x1f, R7 ;  /* 0x0000001fff0f7819 */ /* 0x000fe20000011407 */
[----:B------:R-:W-:Y:S02]  /*13520*/  IMAD R11, R3, R0, R10 ;  /* 0x00000000030b7224 */ /* 0x000fe400078e020a */
[----:B------:R-:W-:Y:S01]  /*13530*/  IMAD.WIDE.U32 R8, R81, UR4, R8 ;  /* 0x0000000451087c25 */ /* 0x000fe2000f8e0008 */
[----:B------:R-:W-:Y:S02]  /*13540*/  SHF.R.S32.HI R25, RZ, 0x1f, R14 ;  /* 0x0000001fff197819 */ /* 0x000fe4000001140e */
[----:B------:R-:W-:Y:S01]  /*13550*/  LOP3.LUT P0, RZ, R14, 0x3, RZ, 0xc0, !PT ;  /* 0x000000030eff7812 */ /* 0x000fe2000780c0ff */
[----:B------:R-:W-:Y:S01]  /*13560*/  IMAD R10, R80, UR4, RZ ;  /* 0x00000004500a7c24 */ /* 0x000fe2000f8e02ff */
[----:B------:R-:W-:Y:S01]  /*13570*/  LEA.HI R24, R25, R14, RZ, 0x2 ;  /* 0x0000000e19187211 */ /* 0x000fe200078f10ff */
[----:B------:R-:W-:Y:S01]  /*13580*/  IMAD.SHL.U32 R0, R82, 0x8, RZ ;  /* 0x0000000852007824 */ /* 0x000fe200078e00ff */
[----:B------:R-:W-:Y:S01]  /*13590*/  IADD3 R8, P2, R7, R8, RZ ;  /* 0x0000000807087210 */ /* 0x000fe20007f5e0ff */
[----:B------:R-:W-:Y:S01]  /*135a0*/  IMAD R10, R81, UR5, R10 ;  /* 0x00000005510a7c24 */ /* 0x000fe2000f8e020a */
[----:B------:R-:W-:Y:S01]  /*135b0*/  SHF.R.S32.HI R26, RZ, 0x2, R24 ;  /* 0x00000002ff1a7819 */ /* 0x000fe20000011418 */
[----:B------:R-:W-:Y:S01]  /*135c0*/  IMAD R13, R79, 0x40, R0 ;  /* 0x000000404f0d7824 */ /* 0x000fe200078e0200 */
[----:B------:R-:W-:Y:S01]  /*135d0*/  SHF.R.S32.HI R27, RZ, 0x1f, R24 ;  /* 0x0000001fff1b7819 */ /* 0x000fe20000011418 */
[----:B------:R-:W-:Y:S01]  /*135e0*/  ULDC.64 UR4, c[0x0][0xc88] ;  /* 0x0003220000047ab9 */ /* 0x000fe20000000a00 */
[----:B------:R-:W-:Y:S01]  /*135f0*/  SHF.R.S32.HI R7, RZ, 0x1f, R11 ;  /* 0x0000001fff077819 */ /* 0x000fe2000001140b */
[----:B------:R-:W-:Y:S01]  /*13600*/  IMAD.WIDE R20, R13, 0x2, R20 ;  /* 0x000000020d147825 */ /* 0x000fe200078e0214 */
[----:B------:R-:W-:-:S02]  /*13610*/  LEA.HI R27, R27, R26, RZ, 0x3 ;  /* 0x0000001a1b1b7211 */ /* 0x000fc400078f18ff */
[----:B------:R-:W-:Y:S01]  /*13620*/  IADD3.X R9, R15, R9, R10, P2, !PT ;  /* 0x000000090f097210 */ /* 0x000fe200017fe40a */
[----:B------:R-:W-:Y:S01]  /*13630*/  IMAD R10, R7, UR4, RZ ;  /* 0x00000004070a7c24 */ /* 0x000fe2000f8e02ff */
[----:B------:R-:W-:Y:S02]  /*13640*/  LEA.HI R14, R25, R14, RZ, 0x5 ;  /* 0x0000000e190e7211 */ /* 0x000fe400078f28ff */
[----:B------:R-:W-:Y:S01]  /*13650*/  LOP3.LUT R27, R27, 0xfffffff8, RZ, 0xc0, !PT ;  /* 0xfffffff81b1b7812 */ /* 0x000fe200078ec0ff */
[C---:B------:R-:W-:Y:S01]  /*13660*/  IMAD R7, R11.reuse, UR5, R10 ;  /* 0x000000050b077c24 */ /* 0x040fe2000f8e020a */
[----:B------:R-:W-:Y:S01]  /*13670*/  IADD3 R69, P5, R20, 0x1000, RZ ;  /* 0x0000100014457810 */ /* 0x000fe20007fbe0ff */
[----:B------:R-:W-:Y:S01]  /*13680*/  IMAD.WIDE.U32 R8, R11, UR4, R8 ;  /* 0x000000040b087c25 */ /* 0x000fe2000f8e0008 */
[----:B------:R-:W-:Y:S01]  /*13690*/  IADD3 R27, R26, -R27, RZ ;  /* 0x8000001b1a1b7210 */ /* 0x000fe20007ffe0ff */
[----:B------:R-:W-:Y:S01]  /*136a0*/  ULDC.64 UR4, c[0x0][0xc50] ;  /* 0x0003140000047ab9 */ /* 0x000fe20000000a00 */
[----:B------:R-:W-:Y:S01]  /*136b0*/  SHF.R.S32.HI R14, RZ, 0x5, R14 ;  /* 0x00000005ff0e7819 */ /* 0x000fe2000001140e */
[----:B------:R-:W-:Y:S01]  /*136c0*/  IMAD.IADD R7, R9, 0x1, R7 ;  /* 0x0000000109077824 */ /* 0x000fe200078e0207 */
[----:B------:R-:W-:-:S02]  /*136d0*/  LEA R26, P2, R8, UR4, 0x2 ;  /* 0x00000004081a7c11 */ /* 0x000fc4000f8410ff */
[----:B------:R-:W-:Y:S01]  /*136e0*/  LOP3.LUT R68, R69, 0x380, RZ, 0xc0, !PT ;  /* 0x0000038045447812 */ /* 0x000fe200078ec0ff */
[----:B------:R-:W-:Y:S01]  /*136f0*/  IMAD R14, R14, 0x10, R27 ;  /* 0x000000100e0e7824 */ /* 0x000fe200078e021b */
[----:B------:R-:W-:Y:S01]  /*13700*/  LEA.HI.X R27, R8, UR5, R7, 0x2, P2 ;  /* 0x00000005081b7c11 */ /* 0x000fe200090f1407 */
[----:B------:R-:W-:Y:S01]  /*13710*/  SHFL.IDX PT, R10, R26, RZ, 0x1c1f ;  /* 0x001c1fff1a0a7589 */ /* 0x000fe200000e0000 */
[----:B------:R-:W-:Y:S01]  /*13720*/  IADD3 R61, P2, R20, 0x3000, RZ ;  /* 0x00003000143d7810 */ /* 0x000fe20007f5e0ff */
[----:B------:R-:W-:Y:S01]  /*13730*/  ULDC.64 UR4, c[0x0][0xba0] ;  /* 0x0002e80000047ab9 */ /* 0x000fe20000000a00 */
[----:B------:R-:W-:Y:S01]  /*13740*/  SHF.R.U64 R68, R68, 0x3, RZ ;  /* 0x0000000344447819 */ /* 0x000fe200000012ff */
[----:B------:R-:W0:Y:S01]  /*13750*/  SHFL.IDX PT, R11, R27, RZ, 0x1c1f ;  /* 0x001c1fff1b0b7589 */ /* 0x000e2200000e0000 */
[----:B------:R-:W-:Y:S02]  /*13760*/  LOP3.LUT R60, R61, 0x380, RZ, 0xc0, !PT ;  /* 0x000003803d3c7812 */ /* 0x000fe400078ec0ff */
[----:B------:R-:W-:Y:S01]  /*13770*/  LOP3.LUT R68, R68, R69, RZ, 0x3c, !PT ;  /* 0x0000004544447212 */ /* 0x000fe200078e3cff */
[----:B------:R-:W-:Y:S01]  /*13780*/  IMAD.X R69, RZ, RZ, R21, P5 ;  /* 0x000000ffff457224 */ /* 0x000fe200028e0615 */
[C---:B------:R-:W-:Y:S01]  /*13790*/  IADD3 R65, P4, R20.reuse, 0x2000, RZ ;  /* 0x0000200014417810 */ /* 0x040fe20007f9e0ff */
[----:B------:R-:W-:Y:S01]  /*137a0*/  SHFL.IDX PT, R15, R27, 0x1, 0x1c1f ;  /* 0x003c1f001b0f7f89 */ /* 0x000fe200000e0000 */
[----:B------:R-:W-:-:S02]  /*137b0*/  IADD3 R53, P5, R20, 0x5000, RZ ;  /* 0x0000500014357810 */ /* 0x000fc40007fbe0ff */
[----:B------:R-:W-:Y:S02]  /*137c0*/  SHF.R.U64 R60, R60, 0x3, RZ ;  /* 0x000000033c3c7819 */ /* 0x000fe400000012ff */
[----:B------:R-:W-:Y:S02]  /*137d0*/  LOP3.LUT R64, R65, 0x380, RZ, 0xc0, !PT ;  /* 0x0000038041407812 */ /* 0x000fe400078ec0ff */
[----:B------:R-:W-:Y:S02]  /*137e0*/  LOP3.LUT R52, R53, 0x380, RZ, 0xc0, !PT ;  /* 0x0000038035347812 */ /* 0x000fe400078ec0ff */
[----:B------:R-:W-:Y:S01]  /*137f0*/  LOP3.LUT R60, R60, R61, RZ, 0x3c, !PT ;  /* 0x0000003d3c3c7212 */ /* 0x000fe200078e3cff */
[----:B------:R-:W-:Y:S01]  /*13800*/  IMAD.X R61, RZ, RZ, R21, P2 ;  /* 0x000000ffff3d7224 */ /* 0x000fe200010e0615 */
[----:B------:R-:W-:Y:S02]  /*13810*/  IADD3 R57, P3, R20, 0x4000, RZ ;  /* 0x0000400014397810 */ /* 0x000fe40007f7e0ff */
[----:B------:R-:W-:-:S02]  /*13820*/  SHF.R.U64 R64, R64, 0x3, RZ ;  /* 0x0000000340407819 */ /* 0x000fc400000012ff */
[----:B------:R-:W-:Y:S02]  /*13830*/  IADD3 R45, P2, R20, 0x7000, RZ ;  /* 0x00007000142d7810 */ /* 0x000fe40007f5e0ff */
[----:B------:R-:W-:Y:S02]  /*13840*/  SHF.R.U64 R52, R52, 0x3, RZ ;  /* 0x0000000334347819 */ /* 0x000fe400000012ff */
[----:B------:R-:W-:Y:S02]  /*13850*/  SHF.R.S32.HI R13, RZ, 0x7, R12 ;  /* 0x00000007ff0d7819 */ /* 0x000fe4000001140c */
[----:B------:R-:W-:Y:S02]  /*13860*/  LOP3.LUT R56, R57, 0x380, RZ, 0xc0, !PT ;  /* 0x0000038039387812 */ /* 0x000fe400078ec0ff */
[----:B------:R-:W-:Y:S01]  /*13870*/  LOP3.LUT R64, R64, R65, RZ, 0x3c, !PT ;  /* 0x0000004140407212 */ /* 0x000fe200078e3cff */
[----:B------:R-:W-:Y:S01]  /*13880*/  IMAD.X R65, RZ, RZ, R21, P4 ;  /* 0x000000ffff417224 */ /* 0x000fe200020e0615 */
[----:B------:R-:W-:-:S02]  /*13890*/  LOP3.LUT R44, R45, 0x380, RZ, 0xc0, !PT ;  /* 0x000003802d2c7812 */ /* 0x000fc400078ec0ff */
[----:B------:R-:W-:Y:S01]  /*138a0*/  LOP3.LUT R52, R52, R53, RZ, 0x3c, !PT ;  /* 0x0000003534347212 */ /* 0x000fe200078e3cff */
[----:B------:R-:W-:Y:S01]  /*138b0*/  IMAD.X R53, RZ, RZ, R21, P5 ;  /* 0x000000ffff357224 */ /* 0x000fe200028e0615 */
[----:B------:R-:W-:Y:S02]  /*138c0*/  LEA.HI R12, R12, R13, RZ, 0x1 ;  /* 0x0000000d0c0c7211 */ /* 0x000fe400078f08ff */
[----:B------:R-:W-:Y:S02]  /*138d0*/  IADD3 R49, P4, R20, 0x6000, RZ ;  /* 0x0000600014317810 */ /* 0x000fe40007f9e0ff */
[----:B------:R-:W-:Y:S02]  /*138e0*/  SHF.R.U64 R56, R56, 0x3, RZ ;  /* 0x0000000338387819 */ /* 0x000fe400000012ff */
[----:B------:R-:W-:Y:S02]  /*138f0*/  IADD3 R37, P5, R20, 0x9000, RZ ;  /* 0x0000900014257810 */ /* 0x000fe40007fbe0ff */
[----:B------:R-:W-:-:S02]  /*13900*/  SHF.R.U64 R44, R44, 0x3, RZ ;  /* 0x000000032c2c7819 */ /* 0x000fc400000012ff */
[----:B------:R-:W-:Y:S02]  /*13910*/  LOP3.LUT R12, R12, 0x3fffffe, RZ, 0xc0, !PT ;  /* 0x03fffffe0c0c7812 */ /* 0x000fe400078ec0ff */
[----:B------:R-:W-:Y:S02]  /*13920*/  LOP3.LUT R48, R49, 0x380, RZ, 0xc0, !PT ;  /* 0x0000038031307812 */ /* 0x000fe400078ec0ff */
[----:B------:R-:W-:Y:S01]  /*13930*/  LOP3.LUT R56, R56, R57, RZ, 0x3c, !PT ;  /* 0x0000003938387212 */ /* 0x000fe200078e3cff */
[--C-:B------:R-:W-:Y:S01]  /*13940*/  IMAD.X R57, RZ, RZ, R21.reuse, P3 ;  /* 0x000000ffff397224 */ /* 0x100fe200018e0615 */
[----:B------:R-:W-:Y:S01]  /*13950*/  LOP3.LUT R36, R37, 0x380, RZ, 0xc0, !PT ;  /* 0x0000038025247812 */ /* 0x000fe200078ec0ff */
[----:B------:R-:W-:Y:S01]  /*13960*/  IMAD.IADD R9, R13, 0x1, -R12 ;  /* 0x000000010d097824 */ /* 0x000fe200078e0a0c */
[----:B------:R-:W-:Y:S01]  /*13970*/  LOP3.LUT R44, R44, R45, RZ, 0x3c, !PT ;  /* 0x0000002d2c2c7212 */ /* 0x000fe200078e3cff */
[----:B------:R-:W-:Y:S01]  /*13980*/  IMAD.X R45, RZ, RZ, R21, P2 ;  /* 0x000000ffff2d7224 */ /* 0x000fe200010e0615 */
[----:B------:R-:W-:Y:S01]  /*13990*/  IADD3 R41, P3, R20, 0x8000, RZ ;  /* 0x0000800014297810 */ /* 0x000fe20007f7e0ff */
[----:B------:R-:W-:Y:S01]  /*139a0*/  IMAD R7, R9, 0x40, R14 ;  /* 0x0000004009077824 */ /* 0x000fe200078e020e */
[----:B------:R-:W-:Y:S01]  /*139b0*/  SHF.R.U64 R48, R48, 0x3, RZ ;  /* 0x0000000330307819 */ /* 0x000fe200000012ff */
[----:B------:R-:W1:Y:S01]  /*139c0*/  SHFL.IDX PT, R14, R26, 0x1, 0x1c1f ;  /* 0x003c1f001a0e7f89 */ /* 0x000e6200000e0000 */
[----:B------:R-:W-:Y:S01]  /*139d0*/  IADD3 R29, P2, R20, 0xb000, RZ ;  /* 0x0000b000141d7810 */ /* 0x000fe20007f5e0ff */
[----:B------:R-:W-:Y:S01]  /*139e0*/  IMAD.IADD R4, R7, 0x1, R86 ;  /* 0x0000000107047824 */ /* 0x000fe200078e0256 */
[----:B------:R-:W-:-:S02]  /*139f0*/  SHF.R.U64 R36, R36, 0x3, RZ ;  /* 0x0000000324247819 */ /* 0x000fc400000012ff */
[----:B------:R-:W-:Y:S02]  /*13a00*/  LOP3.LUT R40, R41, 0x380, RZ, 0xc0, !PT ;  /* 0x0000038029287812 */ /* 0x000fe400078ec0ff */
[----:B------:R-:W-:Y:S02]  /*13a10*/  LOP3.LUT R48, R48, R49, RZ, 0x3c, !PT ;  /* 0x0000003130307212 */ /* 0x000fe400078e3cff */
[----:B------:R-:W-:Y:S02]  /*13a20*/  LOP3.LUT R28, R29, 0x380, RZ, 0xc0, !PT ;  /* 0x000003801d1c7812 */ /* 0x000fe400078ec0ff */
[----:B------:R-:W-:Y:S01]  /*13a30*/  LOP3.LUT R36, R36, R37, RZ, 0x3c, !PT ;  /* 0x0000002524247212 */ /* 0x000fe200078e3cff */
[----:B------:R-:W-:Y:S01]  /*13a40*/  IMAD.X R37, RZ, RZ, R21, P5 ;  /* 0x000000ffff257224 */ /* 0x000fe200028e0615 */
[----:B------:R-:W-:Y:S02]  /*13a50*/  IADD3.X R49, RZ, R21, RZ, P4, !PT ;  /* 0x00000015ff317210 */ /* 0x000fe400027fe4ff */
[----:B------:R-:W-:-:S02]  /*13a60*/  IADD3 R33, P4, R20, 0xa000, RZ ;  /* 0x0000a00014217810 */ /* 0x000fc40007f9e0ff */
[----:B------:R-:W-:Y:S02]  /*13a70*/  SHF.R.U64 R40, R40, 0x3, RZ ;  /* 0x0000000328287819 */ /* 0x000fe400000012ff */
[----:B------:R-:W-:Y:S02]  /*13a80*/  IADD3 R13, P5, R20, 0xd000, RZ ;  /* 0x0000d000140d7810 */ /* 0x000fe40007fbe0ff */
[----:B------:R-:W-:Y:S02]  /*13a90*/  SHF.R.U64 R28, R28, 0x3, RZ ;  /* 0x000000031c1c7819 */ /* 0x000fe400000012ff */
[----:B------:R-:W-:Y:S02]  /*13aa0*/  LOP3.LUT R32, R33, 0x380, RZ, 0xc0, !PT ;  /* 0x0000038021207812 */ /* 0x000fe400078ec0ff */
[----:B------:R-:W-:Y:S01]  /*13ab0*/  LOP3.LUT R40, R40, R41, RZ, 0x3c, !PT ;  /* 0x0000002928287212 */ /* 0x000fe200078e3cff */
[----:B------:R-:W-:Y:S01]  /*13ac0*/  IMAD.X R41, RZ, RZ, R21, P3 ;  /* 0x000000ffff297224 */ /* 0x000fe200018e0615 */
[----:B------:R-:W-:-:S02]  /*13ad0*/  LOP3.LUT R12, R13, 0x380, RZ, 0xc0, !PT ;  /* 0x000003800d0c7812 */ /* 0x000fc400078ec0ff */
[----:B------:R-:W-:Y:S01]  /*13ae0*/  LOP3.LUT R28, R28, R29, RZ, 0x3c, !PT ;  /* 0x0000001d1c1c7212 */ /* 0x000fe200078e3cff */
[----:B------:R-:W-:Y:S01]  /*13af0*/  IMAD.X R29, RZ, RZ, R21, P2 ;  /* 0x000000ffff1d7224 */ /* 0x000fe200010e0615 */
[----:B------:R-:W-:Y:S02]  /*13b00*/  IADD3 R25, P3, R20, 0xc000, RZ ;  /* 0x0000c00014197810 */ /* 0x000fe40007f7e0ff */
[----:B------:R-:W-:Y:S02]  /*13b10*/  SHF.R.U64 R32, R32, 0x3, RZ ;  /* 0x0000000320207819 */ /* 0x000fe400000012ff */
[----:B------:R-:W-:Y:S02]  /*13b20*/  ISETP.GE.OR P2, PT, R4, R83, P0 ;  /* 0x000000530400720c */ /* 0x000fe40000746670 */
[----:B------:R-:W-:Y:S02]  /*13b30*/  SHF.R.U64 R12, R12, 0x3, RZ ;  /* 0x000000030c0c7819 */ /* 0x000fe400000012ff */
[----:B------:R-:W-:-:S02]  /*13b40*/  IADD3 R4, R4, 0x8, RZ ;  /* 0x0000000804047810 */ /* 0x000fc40007ffe0ff */
[----:B------:R-:W-:Y:S02]  /*13b50*/  LOP3.LUT R24, R25, 0x380, RZ, 0xc0, !PT ;  /* 0x0000038019187812 */ /* 0x000fe400078ec0ff */
[----:B------:R-:W-:Y:S01]  /*13b60*/  LOP3.LUT R32, R32, R33, RZ, 0x3c, !PT ;  /* 0x0000002120207212 */ /* 0x000fe200078e3cff */
[----:B------:R-:W-:Y:S01]  /*13b70*/  IMAD.X R33, RZ, RZ, R21, P4 ;  /* 0x000000ffff217224 */ /* 0x000fe200020e0615 */
[----:B------:R-:W-:Y:S02]  /*13b80*/  LOP3.LUT R12, R12, R13, RZ, 0x3c, !PT ;  /* 0x0000000d0c0c7212 */ /* 0x000fe400078e3cff */
[----:B------:R-:W-:Y:S01]  /*13b90*/  ISETP.GE.OR P0, PT, R4, R83, P0 ;  /* 0x000000530400720c */ /* 0x000fe20000706670 */
[----:B0-----:R-:W-:Y:S01]  /*13ba0*/  @!P2 ST.E desc[UR42][R10.64], R6 ;  /* 0x000000060a00a985 */ /* 0x001fe2000c10192a */
[C---:B------:R-:W-:Y:S02]  /*13bb0*/  IADD3 R9, P4, R20.reuse, 0xe000, RZ ;  /* 0x0000e00014097810 */ /* 0x040fe40007f9e0ff */
[----:B------:R-:W-:-:S02]  /*13bc0*/  LOP3.LUT R13, R20, 0x380, RZ, 0xc0, !PT ;  /* 0x00000380140d7812 */ /* 0x000fc400078ec0ff */
[----:B------:R-:W-:Y:S02]  /*13bd0*/  SHF.R.U64 R24, R24, 0x3, RZ ;  /* 0x0000000318187819 */ /* 0x000fe400000012ff */
[----:B------:R-:W-:Y:S02]  /*13be0*/  LOP3.LUT R8, R9, 0x380, RZ, 0xc0, !PT ;  /* 0x0000038009087812 */ /* 0x000fe400078ec0ff */
[----:B------:R-:W-:Y:S02]  /*13bf0*/  SHF.R.U64 R13, R13, 0x3, RZ ;  /* 0x000000030d0d7819 */ /* 0x000fe400000012ff */
[----:B------:R-:W-:Y:S01]  /*13c00*/  LOP3.LUT R24, R24, R25, RZ, 0x3c, !PT ;  /* 0x0000001918187212 */ /* 0x000fe200078e3cff */
[----:B------:R-:W-:Y:S01]  /*13c10*/  IMAD.X R25, RZ, RZ, R21, P3 ;  /* 0x000000ffff197224 */ /* 0x000fe200018e0615 */
[----:B------:R-:W-:Y:S01]  /*13c20*/  IADD3 R7, P3, R20, 0xf000, RZ ;  /* 0x0000f00014077810 */ /* 0x000fe20007f7e0ff */
[----:B-1----:R0:W-:Y:S01]  /*13c30*/  @!P0 ST.E desc[UR42][R14.64], R5 ;  /* 0x000000050e008985 */ /* 0x0021e2000c10192a */
[----:B------:R-:W-:-:S02]  /*13c40*/  SHF.R.U64 R8, R8, 0x3, RZ ;  /* 0x0000000308087819 */ /* 0x000fc400000012ff */
[----:B------:R-:W-:Y:S01]  /*13c50*/  LOP3.LUT R20, R13, R20, RZ, 0x3c, !PT ;  /* 0x000000140d147212 */ /* 0x000fe200078e3cff */
[--C-:B------:R-:W-:Y:S01]  /*13c60*/  IMAD.X R13, RZ, RZ, R21.reuse, P5 ;  /* 0x000000ffff0d7224 */ /* 0x100fe200028e0615 */
[----:B------:R-:W-:Y:S01]  /*13c70*/  LOP3.LUT R8, R8, R9, RZ, 0x3c, !PT ;  /* 0x0000000908087212 */ /* 0x000fe200078e3cff */
[--C-:B------:R-:W-:Y:S01]  /*13c80*/  IMAD.X R9, RZ, RZ, R21.reuse, P4 ;  /* 0x000000ffff097224 */ /* 0x100fe200020e0615 */
[----:B------:R-:W-:Y:S01]  /*13c90*/  LOP3.LUT R4, R7, 0x380, RZ, 0xc0, !PT ;  /* 0x0000038007047812 */ /* 0x000fe200078ec0ff */
[----:B------:R-:W-:Y:S01]  /*13ca0*/  IMAD.X R85, RZ, RZ, R21, P3 ;  /* 0x000000ffff557224 */ /* 0x000fe200018e0615 */
[----:B------:R1:W5:Y:S01]  /*13cb0*/  LD.E.128 R72, desc[UR42][R20.64] ;  /* 0x0000002a14487980 */ /* 0x000362000c101d00 */
[----:B------:R-:W-:Y:S01]  /*13cc0*/  IMAD R82, R82, 0x20, R79 ;  /* 0x0000002052527824 */ /* 0x000fe200078e024f */
[----:B------:R-:W-:Y:S02]  /*13cd0*/  SHF.R.U64 R4, R4, 0x3, RZ ;  /* 0x0000000304047819 */ /* 0x000fe400000012ff */
[----:B------:R-:W5:Y:S04]  /*13ce0*/  LD.E.128 R68, desc[UR42][R68.64] ;  /* 0x0000002a44447980 */ /* 0x000f68000c101d00 */
[----:B------:R-:W5:Y:S01]  /*13cf0*/  LD.E.128 R64, desc[UR42][R64.64] ;  /* 0x0000002a40407980 */ /* 0x000f62000c101d00 */
[----:B-1----:R-:W-:Y:S01]  /*13d00*/  IMAD R21, R77, UR4, RZ ;  /* 0x000000044d157c24 */ /* 0x002fe2000f8e02ff */
[----:B------:R-:W-:-:S02]  /*13d10*/  LOP3.LUT R84, R4, R7, RZ, 0x3c, !PT ;  /* 0x0000000704547212 */ /* 0x000fc400078e3cff */
[----:B------:R-:W5:Y:S01]  /*13d20*/  LD.E.128 R60, desc[UR42][R60.64] ;  /* 0x0000002a3c3c7980 */ /* 0x000f62000c101d00 */
[C---:B------:R-:W-:Y:S02]  /*13d30*/  IMAD R77, R76.reuse, UR5, R21 ;  /* 0x000000054c4d7c24 */ /* 0x040fe4000f8e0215 */
[----:B------:R-:W-:Y:S01]  /*13d40*/  IMAD.WIDE.U32 R20, R76, UR4, RZ ;  /* 0x000000044c147c25 */ /* 0x000fe2000f8e00ff */
[----:B------:R-:W-:Y:S01]  /*13d50*/  ULDC.64 UR4, c[0x0][0xbe8] ;  /* 0x0002fa0000047ab9 */ /* 0x000fe20000000a00 */
[----:B0-----:R0:W5:Y:S02]  /*13d60*/  LD.E.128 R4, desc[UR42][R84.64] ;  /* 0x0000002a54047980 */ /* 0x001164000c101d00 */
[----:B------:R-:W-:Y:S02]  /*13d70*/  IMAD.IADD R21, R21, 0x1, R77 ;  /* 0x0000000115157824 */ /* 0x000fe400078e024d */
[----:B------:R-:W-:Y:S01]  /*13d80*/  IMAD R78, R78, UR4, RZ ;  /* 0x000000044e4e7c24 */ /* 0x000fe2000f8e02ff */
[----:B------:R-:W5:Y:S01]  /*13d90*/  LD.E.128 R56, desc[UR42][R56.64] ;  /* 0x0000002a38387980 */ /* 0x000f62000c101d00 */
[----:B------:R-:W-:-:S02]  /*13da0*/  IMAD.IADD R82, R86, 0x1, R82 ;  /* 0x0000000156527824 */ /* 0x000fc400078e0252 */
[C---:B------:R-:W-:Y:S01]  /*13db0*/  IMAD R77, R172.reuse, UR5, R78 ;  /* 0x00000005ac4d7c24 */ /* 0x040fe2000f8e024e */
[----:B------:R-:W5:Y:S01]  /*13dc0*/  LD.E.128 R52, desc[UR42][R52.64] ;  /* 0x0000002a34347980 */ /* 0x000f62000c101d00 */
[----:B------:R-:W-:Y:S01]  /*13dd0*/  IMAD.WIDE.U32 R20, R172, UR4, R20 ;  /* 0x00000004ac147c25 */ /* 0x000fe2000f8e0014 */
[----:B------:R-:W-:Y:S02]  /*13de0*/  ULDC.64 UR4, c[0x0][0xbf0] ;  /* 0x0002fc0000047ab9 */ /* 0x000fe40000000a00 */
[----:B------:R-:W5:Y:S01]  /*13df0*/  LD.E.128 R48, desc[UR42][R48.64] ;  /* 0x0000002a30307980 */ /* 0x000f62000c101d00 */
[----:B----4-:R-:W-:-:S03]  /*13e00*/  @P1 IMAD.HI.U32 R76, R82, R87, RZ ;  /* 0x00000057524c1227 */ /* 0x010fc600078e00ff */
[----:B------:R-:W5:Y:S01]  /*13e10*/  LD.E.128 R44, desc[UR42][R44.64] ;  /* 0x0000002a2c2c7980 */ /* 0x000f62000c101d00 */
[----:B------:R-:W-:Y:S02]  /*13e20*/  IMAD.IADD R21, R21, 0x1, R77 ;  /* 0x0000000115157824 */ /* 0x000fe400078e024d */
[----:B------:R-:W-:Y:S01]  /*13e30*/  IMAD.MOV.U32 R77, RZ, RZ, R82 ;  /* 0x000000ffff4d7224 */ /* 0x000fe200078e0052 */
[----:B------:R-:W-:Y:S01]  /*13e40*/  @P1 SHF.R.U32.HI R77, RZ, R89, R76 ;  /* 0x00000059ff4d1219 */ /* 0x000fe2000001164c */
[----:B------:R-:W-:Y:S01]  /*13e50*/  IMAD R80, R80, UR4, RZ ;  /* 0x0000000450507c24 */ /* 0x000fe2000f8e02ff */
[----:B------:R-:W5:Y:S02]  /*13e60*/  LD.E.128 R40, desc[UR42][R40.64] ;  /* 0x0000002a28287980 */ /* 0x000f64000c101d00 */
[----:B------:R-:W-:Y:S02]  /*13e70*/  SHF.R.S32.HI R76, RZ, 0x1f, R77 ;  /* 0x0000001fff4c7819 */ /* 0x000fe4000001144d */
[----:B------:R-:W-:Y:S01]  /*13e80*/  IADD3 R78, -R77, RZ, RZ ;  /* 0x000000ff4d4e7210 */ /* 0x000fe20007ffe1ff */
[C---:B0-----:R-:W-:Y:S01]  /*13e90*/  IMAD R85, R81.reuse, UR5, R80 ;  /* 0x0000000551557c24 */ /* 0x041fe2000f8e0250 */
[----:B------:R-:W5:Y:S01]  /*13ea0*/  LD.E.128 R36, desc[UR42][R36.64] ;  /* 0x0000002a24247980 */ /* 0x000f62000c101d00 */
[----:B------:R-:W-:Y:S01]  /*13eb0*/  IMAD.WIDE.U32 R20, R81, UR4, R20 ;  /* 0x0000000451147c25 */ /* 0x000fe2000f8e0014 */
[----:B------:R-:W-:-:S02]  /*13ec0*/  ULDC.64 UR4, c[0x0][0xbe0] ;  /* 0x0002f80000047ab9 */ /* 0x000fc40000000a00 */
[----:B------:R-:W5:Y:S01]  /*13ed0*/  LD.E.128 R32, desc[UR42][R32.64] ;  /* 0x0000002a20207980 */ /* 0x000f62000c101d00 */
[----:B------:R-:W-:Y:S02]  /*13ee0*/  IMAD R76, R76, UR4, RZ ;  /* 0x000000044c4c7c24 */ /* 0x000fe4000f8e02ff */
[----:B------:R-:W-:Y:S01]  /*13ef0*/  IMAD R3, R3, R78, R82 ;  /* 0x0000004e03037224 */ /* 0x000fe200078e0252 */
[----:B------:R-:W5:Y:S01]  /*13f00*/  LD.E.128 R28, desc[UR42][R28.64] ;  /* 0x0000002a1c1c7980 */ /* 0x000f62000c101d00 */
[----:B------:R-:W-:Y:S02]  /*13f10*/  IMAD.IADD R21, R21, 0x1, R85 ;  /* 0x0000000115157824 */ /* 0x000fe400078e0255 */
[C---:B------:R-:W-:Y:S01]  /*13f20*/  IMAD R81, R77.reuse, UR5, R76 ;  /* 0x000000054d517c24 */ /* 0x040fe2000f8e024c */
[----:B------:R-:W-:Y:S01]  /*13f30*/  SHF.R.S32.HI R76, RZ, 0x1f, R3 ;  /* 0x0000001fff4c7819 */ /* 0x000fe20000011403 */
[----:B------:R-:W-:Y:S01]  /*13f40*/  IMAD.WIDE.U32 R20, R77, UR4, R20 ;  /* 0x000000044d147c25 */ /* 0x000fe2000f8e0014 */
[----:B------:R-:W-:Y:S01]  /*13f50*/  ULDC.64 UR4, c[0x0][0xbd8] ;  /* 0x0002f60000047ab9 */ /* 0x000fe20000000a00 */
[----:B------:R-:W5:Y:S02]  /*13f60*/  LD.E.128 R24, desc[UR42][R24.64] ;  /* 0x0000002a18187980 */ /* 0x000f64000c101d00 */
[----:B------:R-:W-:-:S02]  /*13f70*/  IMAD.IADD R21, R21, 0x1, R81 ;  /* 0x0000000115157824 */ /* 0x000fc400078e0251 */
[----:B------:R-:W5:Y:S01]  /*13f80*/  LD.E.128 R12, desc[UR42][R12.64] ;  /* 0x0000002a0c0c7980 */ /* 0x000f62000c101d00 */
[----:B------:R-:W-:-:S03]  /*13f90*/  IMAD R76, R76, UR4, RZ ;  /* 0x000000044c4c7c24 */ /* 0x000fc6000f8e02ff */
        /* <DEDUP_REMOVED lines=10> */
[----:B------:R-:W-:Y:S01]  /*14040*/  IMAD.IADD R21, R21, 0x1, R77 ;  /* 0x0000000115157824 */ /* 0x000fe200078e024d */
[----:B------:R-:W-:Y:S01]  /*14050*/  LEA R82, P2, R20, UR4, 0x1 ;  /* 0x0000000414527c11 */ /* 0x000fe2000f8408ff */
[----:B------:R-:W-:-:S03]  /*14060*/  IMAD.IADD R86, R79, 0x1, R86 ;  /* 0x000000014f567824 */ /* 0x000fc600078e0256 */
[----:B------:R-:W-:Y:S01]  /*14070*/  LEA.HI.X R84, R20, UR5, R21, 0x1, P2 ;  /* 0x0000000514547c11 */ /* 0x000fe200090f0c15 */
[----:B------:R-:W-:Y:S01]  /*14080*/  VIADD R3, R22, 0x32420 ;  /* 0x0003242016037836 */ /* 0x000fe20000000000 */
[----:B------:R-:W-:-:S04]  /*14090*/  ISETP.GE.AND P2, PT, R86, R83, PT ;  /* 0x000000535600720c */ /* 0x000fc80003f46270 */
[----:B------:R-:W-:Y:S01]  /*140a0*/  PRMT R3, RZ, 0x654, R3 ;  /* 0x00000654ff037816 */ /* 0x000fe20000000003 */
[----:B------:R-:W-:Y:S01]  /*140b0*/  VIADD R76, R86, 0x20 ;  /* 0x00000020564c7836 */ /* 0x000fe20000000000 */
[----:B------:R-:W-:Y:S01]  /*140c0*/  IADD3 R88, R0, 0x80, RZ ;  /* 0x0000008000587810 */ /* 0x000fe20007ffe0ff */
[----:B------:R-:W-:Y:S02]  /*140d0*/  VIADD R78, R86, 0x40 ;  /* 0x00000040564e7836 */ /* 0x000fe40000000000 */
[C---:B------:R-:W-:Y:S02]  /*140e0*/  VIADD R90, R0.reuse, 0xc0 ;  /* 0x000000c0005a7836 */ /* 0x040fe40000000000 */
[----:B------:R-:W-:Y:S01]  /*140f0*/  VIADD R92, R0, 0x40 ;  /* 0x00000040005c7836 */ /* 0x000fe20000000000 */
[----:B0-----:R0:W-:Y:S01]  /*14100*/  SYNCS.ARRIVE.TRANS64.RED.A1T0 RZ, [R3+URZ], RZ ;  /* 0x000000ff03ff79a7 */ /* 0x0011e2000810043f */
[----:B------:R1:W2:Y:S01]  /*14110*/  SHFL.IDX PT, R81, R82, RZ, 0x181f ;  /* 0x00181fff52517589 */ /* 0x0002a200000e0000 */
[----:B------:R-:W-:-:S02]  /*14120*/  ISETP.GE.AND P1, PT, R76, R83, PT ;  /* 0x000000534c00720c */ /* 0x000fc40003f26270 */
[----:B------:R-:W-:Y:S01]  /*14130*/  ISETP.GE.AND P0, PT, R78, R83, PT ;  /* 0x000000534e00720c */ /* 0x000fe20003f06270 */
[----:B0-----:R1:W0:Y:S01]  /*14140*/  SHFL.IDX PT, R3, R84, RZ, 0x181f ;  /* 0x00181fff54037589 */ /* 0x00122200000e0000 */
[----:B------:R-:W-:Y:S02]  /*14150*/  SHF.R.S32.HI R89, RZ, 0x1f, R0 ;  /* 0x0000001fff597819 */ /* 0x000fe40000011400 */
[----:B------:R-:W-:Y:S02]  /*14160*/  SHF.R.S32.HI R85, RZ, 0x1f, R90 ;  /* 0x0000001fff557819 */ /* 0x000fe4000001145a */
[----:B------:R-:W-:Y:S02]  /*14170*/  SHF.R.S32.HI R87, RZ, 0x1f, R88 ;  /* 0x0000001fff577819 */ /* 0x000fe40000011458 */
[----:B------:R-:W-:Y:S01]  /*14180*/  SHF.R.S32.HI R91, RZ, 0x1f, R92 ;  /* 0x0000001fff5b7819 */ /* 0x000fe2000001145c */
[----:B-1----:R-:W-:Y:S06]  /*14190*/  @P2 BRA `(.L_x_6087) ;  /* 0x0000000000442947 */ /* 0x002fec0003800000 */
        /* <DEDUP_REMOVED lines=17> */
.L_x_6087:
[----:B------:R-:W-:Y:S05]  /*142b0*/  BSYNC B1 ;  /* 0x0000000000017941 */ /* 0x000fea0003800000 */
.L_x_6086:
[----:B0-----:R0:W3:Y:S01]  /*142c0*/  SHFL.IDX PT, R3, R84, 0x1, 0x181f ;  /* 0x00381f0054037f89 */ /* 0x0010e200000e0000 */
[----:B------:R-:W-:Y:S03]  /*142d0*/  BSSY B1, `(.L_x_6088) ;  /* 0x0000014000017945 */ /* 0x000fe60003800000 */
[----:B-1---5:R0:W1:Y:S01]  /*142e0*/  SHFL.IDX PT, R41, R82, 0x1, 0x181f ;  /* 0x00381f0052297f89 */ /* 0x02206200000e0000 */
[----:B------:R-:W-:Y:S05]  /*142f0*/  @P1 BRA `(.L_x_6089) ;  /* 0x0000000000441947 */ /* 0x000fea0003800000 */
[----:B------:R-:W-:Y:S02]  /*14300*/  ULDC UR4, c[0x0][0xbc8] ;  /* 0x0002f20000047ab9 */ /* 0x000fe40000000800 */
[----:B------:R-:W-:Y:S02]  /*14310*/  ISETP.GE.AND P4, PT, R0, UR4, PT ;  /* 0x0000000400007c0c */ /* 0x000fe4000bf86270 */
[----:B------:R-:W-:Y:S02]  /*14320*/  ISETP.GE.AND P3, PT, R92, UR4, PT ;  /* 0x000000045c007c0c */ /* 0x000fe4000bf66270 */
[----:B------:R-:W-:Y:S02]  /*14330*/  ISETP.GE.AND P2, PT, R88, UR4, PT ;  /* 0x0000000458007c0c */ /* 0x000fe4000bf46270 */
[----:B------:R-:W-:-:S07]  /*14340*/  ISETP.GE.AND P1, PT, R90, UR4, PT ;  /* 0x000000045a007c0c */ /* 0x000fce000bf26270 */
[----:B-1----:R-:W-:-:S04]  /*14350*/  @!P4 LEA R20, P5, R0, R41, 0x1 ;  /* 0x000000290014c211 */ /* 0x002fc800078a08ff */
[----:B---3--:R-:W-:Y:S02]  /*14360*/  @!P4 LEA.HI.X R21, R0, R3, R89, 0x1, P5 ;  /* 0x000000030015c211 */ /* 0x008fe400028f0c59 */
        /* <DEDUP_REMOVED lines=10> */
.L_x_6089:
[----:B------:R-:W-:Y:S05]  /*14410*/  BSYNC B1 ;  /* 0x0000000000017941 */ /* 0x000fea0003800000 */
.L_x_6088:
[----:B---3--:R3:W0:Y:S01]  /*14420*/  SHFL.IDX PT, R3, R84, 0x2, 0x181f ;  /* 0x00581f0054037f89 */ /* 0x00862200000e0000 */
[----:B------:R-:W-:Y:S03]  /*14430*/  BSSY B1, `(.L_x_6090) ;  /* 0x0000014000017945 */ /* 0x000fe60003800000 */
[----:B----4-:R3:W4:Y:S01]  /*14440*/  SHFL.IDX PT, R25, R82, 0x2, 0x181f ;  /* 0x00581f0052197f89 */ /* 0x01072200000e0000 */
        /* <DEDUP_REMOVED lines=18> */
.L_x_6091:
[----:B------:R-:W-:Y:S05]  /*14570*/  BSYNC B1 ;  /* 0x0000000000017941 */ /* 0x000fea0003800000 */
.L_x_6090:
        /* <DEDUP_REMOVED lines=24> */
.L_x_6084:
[----:B------:R-:W3:Y:S01]  /*14700*/  LDL R9, [R1+0x90] ;  /* 0x0000900001097983 */ /* 0x000ee20000100800 */
[----:B------:R-:W-:Y:S01]  /*14710*/  ULDC.64 UR4, c[0x0][0xd00] ;  /* 0x0003400000047ab9 */ /* 0x000fe20000000a00 */
[----:B------:R-:W-:Y:S01]  /*14720*/  IMAD.MOV.U32 R0, RZ, RZ, RZ ;  /* 0x000000ffff007224 */ /* 0x000fe200078e00ff */
[----:B------:R-:W-:Y:S01]  /*14730*/  ISETP.NE.U32.AND P0, PT, RZ, UR4, PT ;  /* 0x00000004ff007c0c */ /* 0x000fe2000bf05070 */
[----:B------:R-:W4:Y:S03]  /*14740*/  LDC R25, c[0x0][0xce8] ;  /* 0x00033a00ff197b82 */ /* 0x000f260000000800 */
[----:B------:R-:W-:Y:S01]  /*14750*/  ISETP.NE.AND.EX P0, PT, RZ, UR5, PT, P0 ;  /* 0x00000005ff007c0c */ /* 0x000fe2000bf05300 */
[----:B---3--:R-:W-:Y:S01]  /*14760*/  IMAD.SHL.U32 R6, R9, 0x4, RZ ;  /* 0x0000000409067824 */ /* 0x008fe200078e00ff */
[----:B------:R-:W-:-:S04]  /*14770*/  SHF.R.S32.HI R14, RZ, 0x1f, R9 ;  /* 0x0000001fff0e7819 */ /* 0x000fc80000011409 */
[----:B------:R-:W-:Y:S02]  /*14780*/  IADD3 R4, P1, R6, UR4, RZ ;  /* 0x0000000406047c10 */ /* 0x000fe4000ff3e0ff */
[----:B------:R-:W-:-:S04]  /*14790*/  SHF.L.U64.HI R3, R9, 0x2, R14 ;  /* 0x0000000209037819 */ /* 0x000fc8000001020e */
[----:B------:R-:W-:Y:S01]  /*147a0*/  IADD3.X R5, R3, UR5, RZ, P1, !PT ;  /* 0x0000000503057c10 */ /* 0x000fe20008ffe4ff */
[----:B------:R-:W-:Y:S02]  /*147b0*/  ULDC.64 UR4, c[0x0][0xd08] ;  /* 0x0003420000047ab9 */ /* 0x000fe40000000a00 */
[----:B------:R-:W-:Y:S02]  /*147c0*/  ISETP.NE.U32.AND P1, PT, RZ, UR4, PT ;  /* 0x00000004ff007c0c */ /* 0x000fe4000bf25070 */
[----:B------:R3:W5:Y:S02]  /*147d0*/  @P0 LDG.E R0, desc[UR42][R4.64] ;  /* 0x0000002a04000981 */ /* 0x000764000c1e1900 */
[----:B------:R-:W-:-:S13]  /*147e0*/  ISETP.NE.AND.EX P1, PT, RZ, UR5, PT, P1 ;  /* 0x00000005ff007c0c */ /* 0x000fda000bf25310 */
[----:B------:R-:W-:Y:S01]  /*147f0*/  @P1 IADD3 R6, P2, R6, UR4, RZ ;  /* 0x0000000406061c10 */ /* 0x000fe2000ff5e0ff */
[----:B------:R-:W-:Y:S02]  /*14800*/  ULDC UR4, c[0x0][0xb88] ;  /* 0x0002e20000047ab9 */ /* 0x000fe40000000800 */
[----:B------:R-:W-:Y:S01]  /*14810*/  IMAD.U32 R8, RZ, RZ, UR4 ;  /* 0x00000004ff087e24 */ /* 0x000fe2000f8e00ff */
[----:B------:R-:W-:-:S05]  /*14820*/  @P1 IADD3.X R7, R3, UR5, RZ, P2, !PT ;  /* 0x0000000503071c10 */ /* 0x000fca00097fe4ff */
[----:B------:R3:W5:Y:S01]  /*14830*/  @P1 LDG.E R8, desc[UR42][R6.64] ;  /* 0x0000002a06081981 */ /* 0x000762000c1e1900 */
[----:B----4-:R-:W-:Y:S01]  /*14840*/  ISETP.NE.AND P2, PT, R25, 0x1, PT ;  /* 0x000000011900780c */ /* 0x010fe20003f45270 */
[----:B------:R-:W4:-:S12]  /*14850*/  S2R R30, SR_TID.X ;  /* 0x00000000001e7919 */ /* 0x000f180000002100 */
[----:B------:R-:W0:Y:S01]  /*14860*/  @P2 LDC R27, c[0x0][0xcec] ;  /* 0x00033b00ff1b2b82 */ /* 0x000e220000000800 */
[----:B----4-:R-:W-:-:S05]  /*14870*/  VIADD R30, R30, 0xffffff80 ;  /* 0xffffff801e1e7836 */ /* 0x010fca0000000000 */
[----:B------:R-:W-:Y:S02]  /*14880*/  SHF.R.S32.HI R3, RZ, 0x1f, R30 ;  /* 0x0000001fff037819 */ /* 0x000fe4000001141e */
[----:B------:R-:W-:Y:S02]  /*14890*/  ISETP.GE.AND P3, PT, R30, 0x80, PT ;  /* 0x000000801e00780c */ /* 0x000fe40003f66270 */
[----:B------:R-:W-:Y:S01]  /*148a0*/  LEA.HI R20, R3, R30, RZ, 0x3 ;  /* 0x0000001e03147211 */ /* 0x000fe200078f18ff */
[----:B---3--:R-:W-:Y:S10]  /*148b0*/  @P1 BRA `(.L_x_6093) ;  /* 0x0000000000101947 */ /* 0x008ff40003800000 */
[----:B------:R-:W-:Y:S05]  /*148c0*/  @!P0 BRA `(.L_x_6093) ;  /* 0x00000000000c8947 */ /* 0x000fea0003800000 */
[----:B------:R-:W3:Y:S04]  /*148d0*/  LDG.E R3, desc[UR42][R4.64] ;  /* 0x0000002a04037981 */ /* 0x000ee8000c1e1900 */
[----:B-----5:R-:W3:Y:S02]  /*148e0*/  LDG.E R8, desc[UR42][R4.64+0x4] ;  /* 0x0000042a04087981 */ /* 0x020ee4000c1e1900 */
[----:B---3--:R-:W-:-:S07]  /*148f0*/  IMAD.IADD R8, R8, 0x1, -R3 ;  /* 0x0000000108087824 */ /* 0x008fce00078e0a03 */
.L_x_6093:
[----:B------:R-:W3:Y:S04]  /*14900*/  LDL R28, [R1+0x94] ;  /* 0x00009400011c7983 */ /* 0x000ee80000100800 */
[----:B------:R4:W5:Y:S01]  /*14910*/  LDL R26, [R1+0x6c] ;  /* 0x00006c00011a7983 */ /* 0x0009620000100800 */
[----:B------:R-:W-:Y:S01]  /*14920*/  BSSY B1, `(.L_x_6094) ;  /* 0x000002e000017945 */ /* 0x000fe20003800000 */
[----:B------:R-:W-:Y:S02]  /*14930*/  LOP3.LUT R24, R20, 0xfffffff8, RZ, 0xc0, !PT ;  /* 0xfffffff814187812 */ /* 0x000fe400078ec0ff */
[----:B------:R-:W-:Y:S02]  /*14940*/  SEL R13, R9, RZ, !P0 ;  /* 0x000000ff090d7207 */ /* 0x000fe40004000000 */
[----:B------:R-:W-:-:S02]  /*14950*/  SEL R14, R14, RZ, !P0 ;  /* 0x000000ff0e0e7207 */ /* 0x000fc40004000000 */
[----:B-----5:R-:W-:Y:S02]  /*14960*/  SHF.R.S32.HI R11, RZ, 0x1f, R0 ;  /* 0x0000001fff0b7819 */ /* 0x020fe40000011400 */
[----:B---3--:R-:W-:Y:S01]  /*14970*/  SHF.R.S32.HI R12, RZ, 0x1f, R28 ;  /* 0x0000001fff0c7819 */ /* 0x008fe2000001141c */
[----:B----4-:R-:W-:Y:S06]  /*14980*/  @P3 BRA `(.L_x_6095) ;  /* 0x00000000009c3947 */ /* 0x010fec0003800000 */
[----:B------:R-:W3:Y:S01]  /*14990*/  S2R R10, SR_TID.X ;  /* 0x00000000000a7919 */ /* 0x000ee20000002100 */
[----:B------:R-:W4:Y:S02]  /*149a0*/  LDC R9, c[0x0][0xce8] ;  /* 0x00033a00ff097b82 */ /* 0x000f240000000800 */
[----:B----4-:R-:W-:Y:S01]  /*149b0*/  IMAD R3, R8, R9, RZ ;  /* 0x0000000908037224 */ /* 0x010fe200078e02ff */
[----:B---3--:R-:W-:-:S04]  /*149c0*/  IADD3 R10, R26, -0x80, R10 ;  /* 0xffffff801a0a7810 */ /* 0x008fc80007ffe00a */
[----:B------:R-:W-:-:S13]  /*149d0*/  ISETP.GE.AND P0, PT, R10, R3, PT ;  /* 0x000000030a00720c */ /* 0x000fda0003f06270 */
[----:B------:R-:W-:Y:S05]  /*149e0*/  @P0 BRA `(.L_x_6095) ;  /* 0x0000000000840947 */ /* 0x000fea0003800000 */
[----:B------:R-:W-:Y:S01]  /*149f0*/  ISETP.NE.AND P0, PT, R9, 0x1, PT ;  /* 0x000000010900780c */ /* 0x000fe20003f05270 */
[----:B------:R-:W-:Y:S01]  /*14a00*/  ULDC.64 UR4, c[0x0][0xc90] ;  /* 0x0003240000047ab9 */ /* 0x000fe20000000a00 */
[----:B------:R-:W-:Y:S01]  /*14a10*/  MOV R4, R0 ;  /* 0x0000000000047202 */ /* 0x000fe20000000f00 */
[----:B------:R-:W-:Y:S02]  /*14a20*/  IMAD R7, R12, UR4, RZ ;  /* 0x000000040c077c24 */ /* 0x000fe4000f8e02ff */
[----:B------:R-:W-:Y:S02]  /*14a30*/  IMAD.MOV.U32 R5, RZ, RZ, R11 ;  /* 0x000000ffff057224 */ /* 0x000fe400078e000b */
[----:B------:R-:W-:Y:S02]  /*14a40*/  IMAD.MOV.U32 R3, RZ, RZ, R10 ;  /* 0x000000ffff037224 */ /* 0x000fe400078e000a */
[----:B------:R-:W-:-:S04]  /*14a50*/  IMAD.WIDE.U32 R4, R28, UR4, R4 ;  /* 0x000000041c047c25 */ /* 0x000fc8000f8e0004 */
[----:B------:R-:W3:Y:S01]  /*14a60*/  @P0 LDC R15, c[0x0][0xcec] ;  /* 0x00033b00ff0f0b82 */ /* 0x000ee20000000800 */
[----:B------:R-:W-:Y:S01]  /*14a70*/  IMAD R7, R28, UR5, R7 ;  /* 0x000000051c077c24 */ /* 0x000fe2000f8e0207 */
[----:B------:R-:W-:-:S03]  /*14a80*/  ULDC.64 UR4, c[0x0][0xc98] ;  /* 0x0003260000047ab9 */ /* 0x000fc60000000a00 */
[----:B------:R-:W-:-:S03]  /*14a90*/  IMAD.IADD R5, R5, 0x1, R7 ;  /* 0x0000000105057824 */ /* 0x000fc600078e0207 */
[----:B------:R-:W4:Y:S01]  /*14aa0*/  @P0 LDC R21, c[0x0][0xcf0] ;  /* 0x00033c00ff150b82 */ /* 0x000f220000000800 */
[----:B------:R-:W-:-:S04]  /*14ab0*/  IMAD.WIDE.U32 R4, R13, UR4, R4 ;  /* 0x000000040d047c25 */ /* 0x000fc8000f8e0004 */
[----:B---3--:R-:W-:-:S05]  /*14ac0*/  @P0 IMAD.HI.U32 R6, R10, R15, RZ ;  /* 0x0000000f0a060227 */ /* 0x008fca00078e00ff */
[----:B----4-:R-:W-:Y:S01]  /*14ad0*/  @P0 SHF.R.U32.HI R3, RZ, R21, R6 ;  /* 0x00000015ff030219 */ /* 0x010fe20000011606 */
        /* <DEDUP_REMOVED lines=18> */
.L_x_6095:
[----:B------:R-:W-:Y:S05]  /*14c00*/  BSYNC B1 ;  /* 0x0000000000017941 */ /* 0x000fea0003800000 */
.L_x_6094:
[----:B------:R-:W4:Y:S01]  /*14c10*/  @P2 LDC R9, c[0x0][0xcf0] ;  /* 0x00033c00ff092b82 */ /* 0x000f220000000800 */
[----:B------:R-:W-:Y:S01]  /*14c20*/  SHF.R.S32.HI R29, RZ, 0x3, R20 ;  /* 0x00000003ff1d7819 */ /* 0x000fe20000011414 */
[----:B------:R-:W-:Y:S01]  /*14c30*/  ULDC.64 UR4, c[0x0][0xba0] ;  /* 0x0002e80000047ab9 */ /* 0x000fe20000000a00 */
[----:B------:R-:W-:Y:S02]  /*14c40*/  IMAD.IADD R24, R30, 0x1, -R24 ;  /* 0x000000011e187824 */ /* 0x000fe400078e0a18 */
[----:B---3--:R-:W-:Y:S02]  /*14c50*/  IMAD R3, R11, UR4, RZ ;  /* 0x000000040b037c24 */ /* 0x008fe4000f8e02ff */
[----:B------:R-:W-:Y:S02]  /*14c60*/  IMAD R6, R24, 0x20, R29 ;  /* 0x0000002018067824 */ /* 0x000fe400078e021d */
[C---:B------:R-:W-:Y:S02]  /*14c70*/  IMAD R3, R0.reuse, UR5, R3 ;  /* 0x0000000500037c24 */ /* 0x040fe4000f8e0203 */
[----:B------:R-:W-:Y:S01]  /*14c80*/  IMAD.WIDE.U32 R4, R0, UR4, RZ ;  /* 0x0000000400047c25 */ /* 0x000fe2000f8e00ff */
[----:B------:R-:W-:Y:S01]  /*14c90*/  ULDC.64 UR4, c[0x0][0xbe8] ;  /* 0x0002fa0000047ab9 */ /* 0x000fe20000000a00 */
[----:B------:R-:W-:-:S02]  /*14ca0*/  IADD3 R10, R26, R6, RZ ;  /* 0x000000061a0a7210 */ /* 0x000fc40007ffe0ff */
[----:B------:R-:W-:Y:S02]  /*14cb0*/  IMAD R0, R12, UR4, RZ ;  /* 0x000000040c007c24 */ /* 0x000fe4000f8e02ff */
[----:B------:R-:W-:Y:S02]  /*14cc0*/  IMAD.IADD R5, R5, 0x1, R3 ;  /* 0x0000000105057824 */ /* 0x000fe400078e0203 */
[----:B------:R-:W-:Y:S02]  /*14cd0*/  IMAD R7, R28, UR5, R0 ;  /* 0x000000051c077c24 */ /* 0x000fe4000f8e0200 */
[----:B0-----:R-:W-:-:S04]  /*14ce0*/  @P2 IMAD.HI.U32 R0, R10, R27, RZ ;  /* 0x0000001b0a002227 */ /* 0x001fc800078e00ff */
        /* <DEDUP_REMOVED lines=29> */
[----:B------:R-:W-:Y:S02]  /*14ec0*/  IADD3 R27, R9, 0xc0, RZ ;  /* 0x000000c0091b7810 */ /* 0x000fe40007ffe0ff */
[----:B------:R-:W-:Y:S02]  /*14ed0*/  LEA.HI.X R4, R4, UR5, R5, 0x1, P0 ;  /* 0x0000000504047c11 */ /* 0x000fe400080f0c05 */
[----:B------:R-:W-:-:S02]  /*14ee0*/  SHF.R.S32.HI R20, RZ, 0x1f, R9 ;  /* 0x0000001fff147819 */ /* 0x000fc40000011409 */
[----:B------:R-:W-:Y:S02]  /*14ef0*/  SHF.R.S32.HI R6, RZ, 0x1f, R27 ;  /* 0x0000001fff067819 */ /* 0x000fe4000001141b */
[----:B------:R-:W-:Y:S02]  /*14f00*/  SHF.R.S32.HI R10, RZ, 0x1f, R21 ;  /* 0x0000001fff0a7819 */ /* 0x000fe40000011415 */
[----:B------:R-:W-:Y:S01]  /*14f10*/  SHF.R.S32.HI R24, RZ, 0x1f, R31 ;  /* 0x0000001fff187819 */ /* 0x000fe2000001141f */
[----:B------:R-:W-:Y:S06]  /*14f20*/  BRA.DIV UR4, `(.L_x_6096) ;  /* 0x0000009204e07947 */ /* 0x000fec000b800000 */
[----:B------:R0:W3:Y:S04]  /*14f30*/  SHFL.IDX PT, R0, R4, RZ, 0x181f ;  /* 0x00181fff04007589 */ /* 0x0000e800000e0000 */
[----:B------:R0:W4:Y:S02]  /*14f40*/  SHFL.IDX PT, R14, R3, RZ, 0x181f ;  /* 0x00181fff030e7589 */ /* 0x00012400000e0000 */
.L_x_6291:
        /* <DEDUP_REMOVED lines=22> */
.L_x_6098:
[----:B------:R-:W-:Y:S05]  /*150b0*/  BSYNC B1 ;  /* 0x0000000000017941 */ /* 0x000fea0003800000 */
.L_x_6097:
[----:B------:R-:W-:-:S03]  /*150c0*/  UMOV UR4, 0xffffffff ;  /* 0xffffffff00047882 */ /* 0x000fc60000000000 */
[----:B------:R-:W-:Y:S05]  /*150d0*/  BRA.DIV UR4, `(.L_x_6099) ;  /* 0x0000009204a87947 */ /* 0x000fea000b800000 */
[----:B---3--:R3:W0:Y:S04]  /*150e0*/  SHFL.IDX PT, R0, R4, 0x1, 0x181f ;  /* 0x00381f0004007f89 */ /* 0x00862800000e0000 */
[----:B----4-:R3:W4:Y:S02]  /*150f0*/  SHFL.IDX PT, R14, R3, 0x1, 0x181f ;  /* 0x00381f00030e7f89 */ /* 0x01072400000e0000 */
.L_x_6295:
        /* <DEDUP_REMOVED lines=21> */
.L_x_6101:
[----:B------:R-:W-:Y:S05]  /*15250*/  BSYNC B1 ;  /* 0x0000000000017941 */ /* 0x000fea0003800000 */
.L_x_6100:
[----:B------:R-:W-:-:S03]  /*15260*/  UMOV UR4, 0xffffffff ;  /* 0xffffffff00047882 */ /* 0x000fc60000000000 */
[----:B------:R-:W-:Y:S05]  /*15270*/  BRA.DIV UR4, `(.L_x_6102) ;  /* 0x0000009204887947 */ /* 0x000fea000b800000 */
[----:B0-----:R0:W0:Y:S04]  /*15280*/  SHFL.IDX PT, R0, R4, 0x2, 0x181f ;  /* 0x00581f0004007f89 */ /* 0x00102800000e0000 */
[----:B----4-:R4:W0:Y:S02]  /*15290*/  SHFL.IDX PT, R14, R3, 0x2, 0x181f ;  /* 0x00581f00030e7f89 */ /* 0x01082400000e0000 */
.L_x_6299:
        /* <DEDUP_REMOVED lines=21> */
.L_x_6104:
[----:B------:R-:W-:Y:S05]  /*153f0*/  BSYNC B1 ;  /* 0x0000000000017941 */ /* 0x000fea0003800000 */
.L_x_6103:
[----:B------:R-:W-:-:S03]  /*15400*/  UMOV UR4, 0xffffffff ;  /* 0xffffffff00047882 */ /* 0x000fc60000000000 */
[----:B------:R-:W-:Y:S05]  /*15410*/  BRA.DIV UR4, `(.L_x_6105) ;  /* 0x0000009204687947 */ /* 0x000fea000b800000 */
[----:B0-----:R0:W0:Y:S04]  /*15420*/  SHFL.IDX PT, R0, R4, 0x3, 0x181f ;  /* 0x00781f0004007f89 */ /* 0x00102800000e0000 */
[----:B------:R0:W0:Y:S02]  /*15430*/  SHFL.IDX PT, R14, R3, 0x3, 0x181f ;  /* 0x00781f00030e7f89 */ /* 0x00002400000e0000 */
.L_x_6303:
[----:B0--34-:R-:W-:-:S05]  /*15440*/  VIADD R3, R7, 0x60 ;  /* 0x0000006007037836 */ /* 0x019fca0000000000 */
        /* <DEDUP_REMOVED lines=19> */
.L_x_6092:
[----:B------:R-:W-:Y:S05]  /*15580*/  BSYNC B0 ;  /* 0x0000000000007941 */ /* 0x000fea0003800000 */
.L_x_6083:
[----:B------:R-:W-:Y:S02]  /*15590*/  ULDC UR4, c[0x0][0xd3c] ;  /* 0x00034f0000047ab9 */ /* 0x000fe40000000800 */
[----:B--2---:R-:W-:-:S13]  /*155a0*/  ISETP.GE.AND P0, PT, R103, UR4, PT ;  /* 0x0000000467007c0c */ /* 0x004fda000bf06270 */
[----:B------:R-:W-:Y:S05]  /*155b0*/  @!P0 BRA `(.L_x_6106) ;  /* 0xfffffeb800a88947 */ /* 0x000fea000383ffff */
[----:B------:R-:W-:Y:S05]  /*155c0*/  BRA `(.L_x_5948) ;  /* 0x0000007800107947 */ /* 0x000fea0003800000 */
.L_x_5946:
        /* <DEDUP_REMOVED lines=16> */
.L_x_6107:
        /* <DEDUP_REMOVED lines=41> */
.L_x_6113:
        /* <DEDUP_REMOVED lines=12> */
.L_x_6112:
[----:B------:R-:W-:Y:S05]  /*15a20*/  BSYNC B0 ;  /* 0x0000000000007941 */ /* 0x000fea0003800000 */
.L_x_6111:
        /* <DEDUP_REMOVED lines=20> */
.L_x_6109:
        /* <DEDUP_REMOVED lines=18> */
[----:B------:R-:W-:-:S05]  /*15c90*/  IADD3 R9, R15, -0x1, RZ ;  /* 0xffffffff0f097810 */ /* 0x000fca0007ffe0ff */
[----:B------:R2:W3:Y:S02]  /*15ca0*/  SHFL.IDX PT, R16, R8, R9, 0x1f ;  /* 0x00001f0908107589 */ /* 0x0004e400000e0000 */
.L_x_6114:
        /* <DEDUP_REMOVED lines=59> */
.L_x_6110:
[----:B------:R-:W-:Y:S02]  /*16060*/  IMAD.MOV.U32 R17, RZ, RZ, RZ ;  /* 0x000000ffff117224 */ /* 0x000fe400078e00ff */
[----:B------:R-:W-:Y:S02]  /*16070*/  IMAD.U32 R16, RZ, RZ, UR6 ;  /* 0x00000006ff107e24 */ /* 0x000fe4000f8e00ff */
[----:B------:R-:W-:-:S07]  /*16080*/  IMAD.MOV.U32 R18, RZ, RZ, RZ ;  /* 0x000000ffff127224 */ /* 0x000fce00078e00ff */
.L_x_6115:
[----:B------:R-:W-:-:S13]  /*16090*/  ISETP.NE.AND P0, PT, R5, RZ, PT ;  /* 0x000000ff0500720c */ /* 0x000fda0003f05270 */
[----:B------:R-:W0:Y:S01]  /*160a0*/  @!P0 S2R R3, SR_CgaCtaId ;  /* 0x0000000000038919 */ /* 0x000e220000008800 */
[----:B------:R-:W-:-:S04]  /*160b0*/  @!P0 MOV R2, 0x400 ;  /* 0x0000040000028802 */ /* 0x000fc80000000f00 */
[----:B0-----:R-:W-:-:S05]  /*160c0*/  @!P0 LEA R2, R3, R2, 0x18 ;  /* 0x0000000203028211 */ /* 0x001fca00078ec0ff */
[----:B------:R1:W-:Y:S01]  /*160d0*/  @!P0 STS.128 [R2+0x324d0], R16 ;  /* 0x0324d01002008388 */ /* 0x0003e20000000c00 */
[----:B------:R-:W-:Y:S06]  /*160e0*/  BAR.ARV 0x5, 0x180 ;  /* 0x0146000000007b1d */ /* 0x000fec0000002000 */
.L_x_6108:
[----:B------:R2:W-:Y:S01]  /*160f0*/  STL [R1+0x3c], RZ ;  /* 0x00003cff01007387 */ /* 0x0005e20000100800 */
[----:B------:R-:W-:Y:S01]  /*16100*/  ULDC UR4, c[0x0][0xd3c] ;  /* 0x00034f0000047ab9 */ /* 0x000fe20000000800 */
[----:B------:R-:W-:Y:S01]  /*16110*/  MOV R27, 0x1 ;  /* 0x00000001001b7802 */ /* 0x000fe20000000f00 */
[----:B------:R-:W-:Y:S01]  /*16120*/  IMAD.MOV.U32 R25, RZ, RZ, RZ ;  /* 0x000000ffff197224 */ /* 0x000fe200078e00ff */
[----:B0-----:R-:W-:-:S13]  /*16130*/  ISETP.GE.AND P0, PT, R19, UR4, PT ;  /* 0x0000000413007c0c */ /* 0x001fda000bf06270 */
[----:B--2---:R-:W-:Y:S05]  /*16140*/  @P0 BRA `(.L_x_6116) ;  /* 0x0000006800540947 */ /* 0x004fea0003800000 */
[----:B------:R-:W0:Y:S01]  /*16150*/  S2UR UR5, SR_CgaCtaId ;  /* 0x00000000000579c3 */ /* 0x000e220000008800 */
[----:B------:R2:W-:Y:S01]  /*16160*/  STL [R1+0x3c], RZ ;  /* 0x00003cff01007387 */ /* 0x0005e20000100800 */
        /* <DEDUP_REMOVED lines=11> */
[----:B------:R-:W-:Y:S01]  /*16220*/  SHF.R.U32.HI R3, RZ, 0x3, R5 ;  /* 0x00000003ff037819 */ /* 0x000fe20000011605 */
[----:B------:R-:W-:Y:S01]  /*16230*/  IMAD.MOV.U32 R27, RZ, RZ, 0x1 ;  /* 0x00000001ff1b7424 */ /* 0x000fe200078e00ff */
[----:B------:R-:W-:Y:S01]  /*16240*/  LOP3.LUT R33, R4, 0x200, R33, 0xf8, !PT ;  /* 0x0000020004217812 */ /* 0x000fe200078ef821 */
[----:B------:R-:W-:Y:S01]  /*16250*/  ULDC.64 UR40, c[0x0][0x198] ;  /* 0x0000660000287ab9 */ /* 0x000fe20000000a00 */
[----:B------:R-:W-:Y:S01]  /*16260*/  LOP3.LUT R0, R3, 0x70, R0, 0xf8, !PT ;  /* 0x0000007003007812 */ /* 0x000fe200078ef800 */
[----:B------:R-:W-:Y:S01]  /*16270*/  ULOP3.LUT UR38, UR36, 0x2, URZ, 0xfc, !UPT ;  /* 0x0000000224267892 */ /* 0x000fe2000f8efc3f */
[C---:B------:R-:W-:Y:S01]  /*16280*/  LOP3.LUT R4, R2.reuse, 0x40, RZ, 0xfc, !PT ;  /* 0x0000004002047812 */ /* 0x040fe200078efcff */
[----:B------:R-:W-:Y:S01]  /*16290*/  ULDC UR37, c[0x0][0xc] ;  /* 0x0000030000257ab9 */ /* 0x000fe20000000800 */
[----:B------:R-:W-:-:S02]  /*162a0*/  LOP3.LUT R3, R2, 0x80, RZ, 0xfc, !PT ;  /* 0x0000008002037812 */ /* 0x000fc400078efcff */
[----:B------:R-:W-:Y:S01]  /*162b0*/  LOP3.LUT R0, R2, 0xc0, RZ, 0xfc, !PT ;  /* 0x000000c002007812 */ /* 0x000fe200078efcff */
[----:B0-----:R-:W-:-:S06]  /*162c0*/  ULEA UR4, UR5, UR4, 0x18 ;  /* 0x0000000405047291 */ /* 0x001fcc000f8ec03f */
[----:B------:R-:W-:-:S04]  /*162d0*/  IMAD.U32 R22, RZ, RZ, UR4 ;  /* 0x00000004ff167e24 */ /* 0x000fc8000f8e00ff */
[----:B--2---:R-:W-:-:S07]  /*162e0*/  IMAD R26, R33, 0x2, R22 ;  /* 0x00000002211a7824 */ /* 0x004fce00078e0216 */
.L_x_6221:
[----:B------:R-:W0:Y:S02]  /*162f0*/  LDC.64 R36, c[0x0][0xd88] ;  /* 0x00036200ff247b82 */ /* 0x000e240000000a00 */
[----:B0-----:R-:W-:-:S06]  /*16300*/  IMAD.WIDE R36, R19, 0x4, R36 ;  /* 0x0000000413247825 */ /* 0x001fcc00078e0224 */
[----:B--2---:R0:W2:Y:S01]  /*16310*/  LDG.E R36, desc[UR42][R36.64] ;  /* 0x0000002a24247981 */ /* 0x0040a2000c1e1900 */
        /* <DEDUP_REMOVED lines=8> */
[----:B------:R-:W-:Y:S01]  /*163a0*/  ISETP.NE.AND.EX P2, PT, RZ, UR9, PT, P2 ;  /* 0x00000009ff007c0c */ /* 0x000fe2000bf45320 */
[----:B0-----:R-:W-:Y:S01]  /*163b0*/  IMAD.MOV.U32 R37, RZ, RZ, RZ ;  /* 0x000000ffff257224 */ /* 0x001fe200078e00ff */
[----:B--2---:R-:W-:-:S05]  /*163c0*/  SHF.R.S32.HI R0, RZ, 0x1f, R36 ;  /* 0x0000001fff007819 */ /* 0x004fca0000011424 */
        /* <DEDUP_REMOVED lines=8> */
[----:B------:R-:W-:Y:S01]  /*16450*/  ISETP.NE.U32.AND P1, PT, RZ, UR6, PT ;  /* 0x00000006ff007c0c */ /* 0x000fe2000bf25070 */
[----:B0-----:R-:W-:Y:S01]  /*16460*/  IMAD.MOV.U32 R0, RZ, RZ, RZ ;  /* 0x000000ffff007224 */ /* 0x001fe200078e00ff */
[----:B------:R-:W-:Y:S02]  /*16470*/  ISETP.NE.AND.EX P0, PT, RZ, UR5, PT, P0 ;  /* 0x00000005ff007c0c */ /* 0x000fe4000bf05300 */
[----:B------:R-:W-:Y:S02]  /*16480*/  ISETP.NE.AND.EX P1, PT, RZ, UR7, PT, P1 ;  /* 0x00000007ff007c0c */ /* 0x000fe4000bf25310 */
[C---:B------:R-:W-:Y:S02]  /*16490*/  IADD3 R4, P4, R29.reuse, UR6, RZ ;  /* 0x000000061d047c10 */ /* 0x040fe4000ff9e0ff */
[----:B-1----:R-:W-:Y:S01]  /*164a0*/  IADD3 R2, P3, R29, UR4, RZ ;  /* 0x000000041d027c10 */ /* 0x002fe2000ff7e0ff */
[----:B------:R-:W-:Y:S01]  /*164b0*/  ULDC UR4, c[0x0][0x288] ;  /* 0x0000a20000047ab9 */ /* 0x000fe20000000800 */
[----:B------:R-:W-:-:S02]  /*164c0*/  IADD3.X R5, R30, UR7, RZ, P4, !PT ;  /* 0x000000071e057c10 */ /* 0x000fc4000a7fe4ff */
[C---:B------:R-:W-:Y:S02]  /*164d0*/  IADD3.X R3, R30.reuse, UR5, RZ, P3, !PT ;  /* 0x000000051e037c10 */ /* 0x040fe40009ffe4ff */
[----:B---3--:R-:W-:Y:S01]  /*164e0*/  @P2 IADD3 R6, P3, R29, UR8, RZ ;  /* 0x000000081d062c10 */ /* 0x008fe2000ff7e0ff */
        /* <DEDUP_REMOVED lines=19> */
[----:B------:R-:W2:Y:S04]  /*16620*/  LDG.E R9, desc[UR42][R2.64] ;  /* 0x0000002a02097981 */ /* 0x000ea8000c1e1900 */
[----:B0-----:R-:W2:Y:S02]  /*16630*/  LDG.E R8, desc[UR42][R2.64+0x4] ;  /* 0x0000042a02087981 */ /* 0x001ea4000c1e1900 */
[----:B--2---:R-:W-:-:S05]  /*16640*/  IMAD.IADD R10, R8, 0x1, -R9 ;  /* 0x00000001080a7824 */ /* 0x004fca00078e0a09 */
[----:B------:R1:W-:Y:S02]  /*16650*/  STL [R1+0x4], R10 ;  /* 0x0000040a01007387 */ /* 0x0003e40000100800 */
.L_x_6117:
[----:B------:R-:W-:Y:S01]  /*16660*/  ULDC.64 UR4, c[0x0][0xb18] ;  /* 0x0002c60000047ab9 */ /* 0x000fe20000000a00 */
[----:B------:R-:W-:Y:S02]  /*16670*/  MOV R32, R36 ;  /* 0x0000002400207202 */ /* 0x000fe40000000f00 */
[----:B------:R-:W-:-:S04]  /*16680*/  ISETP.NE.U32.AND P0, PT, RZ, UR4, PT ;  /* 0x00000004ff007c0c */ /* 0x000fc8000bf05070 */
[----:B------:R-:W-:-:S13]  /*16690*/  ISETP.NE.AND.EX P0, PT, RZ, UR5, PT, P0 ;  /* 0x00000005ff007c0c */ /* 0x000fda000bf05300 */
[----:B------:R-:W-:Y:S05]  /*166a0*/  @!P0 BRA `(.L_x_6118) ;  /* 0x0000000000108947 */ /* 0x000fea0003800000 */
[----:B------:R-:W-:-:S04]  /*166b0*/  IADD3 R2, P0, R29, UR4, RZ ;  /* 0x000000041d027c10 */ /* 0x000fc8000ff1e0ff */
[----:B------:R-:W-:-:S05]  /*166c0*/  IADD3.X R3, R30, UR5, RZ, P0, !PT ;  /* 0x000000051e037c10 */ /* 0x000fca00087fe4ff */
[----:B------:R2:W5:Y:S01]  /*166d0*/  LDG.E R7, desc[UR42][R2.64] ;  /* 0x0000002a02077981 */ /* 0x000562000c1e1900 */
[----:B------:R-:W-:Y:S05]  /*166e0*/  BRA `(.L_x_6119) ;  /* 0x0000000000247947 */ /* 0x000fea0003800000 */
.L_x_6118:
[----:B------:R-:W-:Y:S02]  /*166f0*/  ULDC.64 UR4, c[0x0][0xb00] ;  /* 0x0002c00000047ab9 */ /* 0x000fe40000000a00 */
[----:B------:R-:W-:-:S04]  /*16700*/  ISETP.NE.U32.AND P0, PT, RZ, UR4, PT ;  /* 0x00000004ff007c0c */ /* 0x000fc8000bf05070 */
[----:B------:R-:W-:-:S13]  /*16710*/  ISETP.NE.AND.EX P0, PT, RZ, UR5, PT, P0 ;  /* 0x00000005ff007c0c */ /* 0x000fda000bf05300 */
[----:B------:R-:W-:Y:S05]  /*16720*/  @!P0 BRA `(.L_x_6119) ;  /* 0x0000000000148947 */ /* 0x000fea0003800000 */
[----:B------:R-:W2:Y:S02]  /*16730*/  LDC.64 R2, c[0x0][0xb00] ;  /* 0x0002c000ff027b82 */ /* 0x000ea40000000a00 */
[----:B--2---:R-:W-:-:S05]  /*16740*/  IMAD.WIDE R2, R32, 0x4, R2 ;  /* 0x0000000420027825 */ /* 0x004fca00078e0202 */
[----:B------:R-:W2:Y:S04]  /*16750*/  LDG.E R7, desc[UR42][R2.64] ;  /* 0x0000002a02077981 */ /* 0x000ea8000c1e1900 */
[----:B0-----:R-:W2:Y:S02]  /*16760*/  LDG.E R8, desc[UR42][R2.64+0x4] ;  /* 0x0000042a02087981 */ /* 0x001ea4000c1e1900 */
[----:B--2---:R-:W-:-:S07]  /*16770*/  IMAD.IADD R7, R8, 0x1, -R7 ;  /* 0x0000000108077824 */ /* 0x004fce00078e0a07 */
.L_x_6119:
[----:B--2---:R-:W2:Y:S01]  /*16780*/  @P1 LDG.E R2, desc[UR42][R4.64] ;  /* 0x0000002a04021981 */ /* 0x004ea2000c1e1900 */
[----:B------:R-:W3:Y:S03]  /*16790*/  LDC R3, c[0x0][0x448] ;  /* 0x00011200ff037b82 */ /* 0x000ee60000000800 */
[----:B------:R-:W2:Y:S01]  /*167a0*/  @P1 LDG.E R9, desc[UR42][R4.64+0x4] ;  /* 0x0000042a04091981 */ /* 0x000ea2000c1e1900 */
[----:B-----5:R-:W-:Y:S01]  /*167b0*/  IMAD.IADD R7, R7, 0x1, -R34 ;  /* 0x0000000107077824 */ /* 0x020fe200078e0a22 */
[----:B------:R-:W-:Y:S01]  /*167c0*/  BSSY B0, `(.L_x_6120) ;  /* 0x0000143000007945 */ /* 0x000fe20003800000 */
[----:B---3--:R-:W-:-:S13]  /*167d0*/  ISETP.NE.AND P0, PT, R3, 0x1, PT ;  /* 0x000000010300780c */ /* 0x008fda0003f05270 */
[----:B0-----:R-:W0:Y:S08]  /*167e0*/  @P0 LDC R8, c[0x0][0x44c] ;  /* 0x00011300ff080b82 */ /* 0x001e300000000800 */
[----:B------:R-:W3:Y:S01]  /*167f0*/  @P0 LDC R3, c[0x0][0x450] ;  /* 0x00011400ff030b82 */ /* 0x000ee20000000800 */
[----:B--2---:R-:W-:Y:S02]  /*16800*/  @P1 IMAD.IADD R6, R9, 0x1, -R2 ;  /* 0x0000000109061824 */ /* 0x004fe400078e0a02 */
[----:B------:R-:W-:-:S02]  /*16810*/  IMAD.SHL.U32 R2, R17, 0x80, RZ ;  /* 0x0000008011027824 */ /* 0x000fc400078e00ff */
[----:B------:R-:W-:Y:S02]  /*16820*/  IMAD.IADD R31, R7, 0x1, R6 ;  /* 0x00000001071f7824 */ /* 0x000fe400078e0206 */
[----:B------:R-:W-:-:S04]  /*16830*/  VIADD R2, R2, 0x7f ;  /* 0x0000007f02027836 */ /* 0x000fc80000000000 */
[----:B0-----:R-:W-:-:S05]  /*16840*/  @P0 IMAD.HI.U32 R8, R2, R8, RZ ;  /* 0x0000000802080227 */ /* 0x001fca00078e00ff */
[----:B---3--:R-:W-:Y:S01]  /*16850*/  @P0 SHF.R.U32.HI R2, RZ, R3, R8 ;  /* 0x00000003ff020219 */ /* 0x008fe20000011608 */
[----:B------:R-:W-:-:S04]  /*16860*/  VIADD R3, R31, 0x5f ;  /* 0x0000005f1f037836 */ /* 0x000fc80000000000 */
[----:B------:R-:W-:-:S05]  /*16870*/  IMAD.HI R3, R3, 0x2aaaaaab, RZ ;  /* 0x2aaaaaab03037827 */ /* 0x000fca00078e02ff */
[----:B------:R-:W-:-:S04]  /*16880*/  SHF.R.U32.HI R4, RZ, 0x1f, R3 ;  /* 0x0000001fff047819 */ /* 0x000fc80000011603 */
[----:B------:R-:W-:Y:S02]  /*16890*/  LEA.HI.SX32 R5, R3, R4, 0x1c ;  /* 0x0000000403057211 */ /* 0x000fe400078fe2ff */
[----:B------:R-:W-:-:S05]  /*168a0*/  IADD3 R4, R31, 0x60, -R10 ;  /* 0x000000601f047810 */ /* 0x000fca0007ffe80a */
[----:B------:R-:W-:-:S04]  /*168b0*/  IMAD.IADD R2, R4, 0x1, R2 ;  /* 0x0000000104027824 */ /* 0x000fc800078e0202 */
[----:B------:R-:W-:-:S05]  /*168c0*/  IMAD.HI R2, R2, 0x2aaaaaab, RZ ;  /* 0x2aaaaaab02027827 */ /* 0x000fca00078e02ff */
[----:B------:R-:W-:-:S04]  /*168d0*/  SHF.R.U32.HI R3, RZ, 0x1f, R2 ;  /* 0x0000001fff037819 */ /* 0x000fc80000011602 */
[----:B------:R-:W-:-:S04]  /*168e0*/  LEA.HI.SX32 R2, R2, R3, 0x1c ;  /* 0x0000000302027211 */ /* 0x000fc800078fe2ff */
[----:B------:R-:W-:-:S05]  /*168f0*/  VIMNMX R2, R5, R2, PT ;  /* 0x0000000205027248 */ /* 0x000fca0003fe0100 */
[----:B------:R-:W-:Y:S01]  /*16900*/  IMAD R3, R2, 0x60, -R7 ;  /* 0x0000006002037824 */ /* 0x000fe200078e0a07 */
[----:B------:R-:W-:-:S04]  /*16910*/  IADD3 R7, -R7, RZ, RZ ;  /* 0x000000ff07077210 */ /* 0x000fc80007ffe1ff */
[----:B------:R-:W-:Y:S02]  /*16920*/  VIMNMX R6, R3, R6, PT ;  /* 0x0000000603067248 */ /* 0x000fe40003fe0100 */
[----:B------:R-:W-:-:S04]  /*16930*/  VIMNMX R7, RZ, R7, !PT ;  /* 0x00000007ff077248 */ /* 0x000fc80007fe0100 */
        /* <DEDUP_REMOVED lines=18> */
.L_x_6306:
[----:B--2---:R-:W-:Y:S02]  /*16a60*/  ISETP.NE.AND P0, PT, R14, RZ, PT ;  /* 0x000000ff0e00720c */ /* 0x004fe40003f05270 */
[----:B------:R-:W-:-:S11]  /*16a70*/  PLOP3.LUT P6, PT, PT, PT, PT, 0x8, 0x0 ;  /* 0x000000000000781c */ /* 0x000fd60003fce170 */
[----:B------:R-:W-:Y:S05]  /*16a80*/  @P0 BRA `(.L_x_6123) ;  /* 0x00000000000c0947 */ /* 0x000fea0003800000 */
[----:B------:R-:W-:-:S03]  /*16a90*/  UMOV UR4, 0xffffffff ;  /* 0xffffffff00047882 */ /* 0x000fc60000000000 */
[----:B------:R-:W-:Y:S05]  /*16aa0*/  BRA.DIV UR4, `(.L_x_6124) ;  /* 0x0000007e04407947 */ /* 0x000fea000b800000 */
[----:B------:R-:W-:-:S13]  /*16ab0*/  ELECT P6, URZ, PT ;  /* 0x00000000003f782f */ /* 0x000fda00038c0000 */
.L_x_6123:
        /* <DEDUP_REMOVED lines=9> */
.L_x_6309:
[----:B------:R-:W-:Y:S05]  /*16b50*/  BSYNC B1 ;  /* 0x0000000000017941 */ /* 0x000fea0003800000 */
.L_x_6125:
[----:B------:R-:W-:Y:S04]  /*16b60*/  BSSY B1, `(.L_x_6127) ;  /* 0x000007b000017945 */ /* 0x000fe80003800000 */
[----:B------:R-:W-:Y:S05]  /*16b70*/  @!P6 BRA `(.L_x_6128) ;  /* 0x0000000400e4e947 */ /* 0x000fea0003800000 */
[----:B0-----:R-:W-:Y:S01]  /*16b80*/  IMAD R3, R24, 0x8, R22 ;  /* 0x0000000818037824 */ /* 0x001fe200078e0216 */
[----:B------:R-:W-:Y:S01]  /*16b90*/  SHF.L.U32 R8, R28, 0x1f, RZ ;  /* 0x0000001f1c087819 */ /* 0x000fe200000006ff */
[----:B------:R-:W0:Y:S01]  /*16ba0*/  S2R R9, SR_TID.X ;  /* 0x0000000000097919 */ /* 0x000e220000002100 */
[----:B------:R-:W-:Y:S02]  /*16bb0*/  BSSY B2, `(.L_x_6129) ;  /* 0x0000005000027945 */ /* 0x000fe40003800000 */
[----:B------:R-:W2:Y:S01]  /*16bc0*/  SYNCS.PHASECHK.TRANS64.TRYWAIT P0, [R3+URZ+0x324a0], R8 ;  /* 0x0324a008030075a7 */ /* 0x000ea2000800017f */
[----:B0-----:R-:W-:-:S04]  /*16bd0*/  LOP3.LUT R9, R9, 0x7f, RZ, 0xc0, !PT ;  /* 0x0000007f09097812 */ /* 0x001fc800078ec0ff */
[----:B------:R-:W-:Y:S01]  /*16be0*/  ISETP.NE.AND P1, PT, R9, RZ, PT ;  /* 0x000000ff0900720c */ /* 0x000fe20003f25270 */
[----:B--2---:R-:W-:-:S12]  /*16bf0*/  @!P0 BRA `(.L_x_6130) ;  /* 0x0000007c00208947 */ /* 0x004fd80003800000 */
.L_x_6310:
[----:B------:R-:W-:Y:S05]  /*16c00*/  BSYNC B2 ;  /* 0x0000000000027941 */ /* 0x000fea0003800000 */
.L_x_6129:
        /* <DEDUP_REMOVED lines=9> */
.L_x_6132:
[----:B------:R-:W-:Y:S05]  /*16ca0*/  BSYNC B2 ;  /* 0x0000000000027941 */ /* 0x000fea0003800000 */
.L_x_6131:
[----:B------:R-:W-:Y:S01]  /*16cb0*/  IMAD.MOV.U32 R14, RZ, RZ, RZ ;  /* 0x000000ffff0e7224 */ /* 0x000fe200078e00ff */
[----:B------:R-:W-:Y:S01]  /*16cc0*/  UIADD3 UR4, UP0, UR40, 0x570, URZ ;  /* 0x0000057028047890 */ /* 0x000fe2000ff1e03f */
[----:B-1----:R-:W-:Y:S01]  /*16cd0*/  IMAD R10, R24, 0x3000, R22 ;  /* 0x00003000180a7824 */ /* 0x002fe200078e0216 */
        /* <DEDUP_REMOVED lines=9> */
.L_x_6133:
        /* <DEDUP_REMOVED lines=13> */
.L_x_6311:
[----:B------:R-:W-:Y:S05]  /*16e40*/  BSYNC B2 ;  /* 0x0000000000027941 */ /* 0x000fea0003800000 */
.L_x_6134:
        /* <DEDUP_REMOVED lines=11> */
.L_x_6137:
[----:B------:R-:W-:Y:S05]  /*16f00*/  BSYNC B2 ;  /* 0x0000000000027941 */ /* 0x000fea0003800000 */
.L_x_6136:
        /* <DEDUP_REMOVED lines=9> */
.L_x_6138:
        /* <DEDUP_REMOVED lines=15> */
.L_x_6139:
        /* <DEDUP_REMOVED lines=15> */
.L_x_6140:
        /* <DEDUP_REMOVED lines=15> */
.L_x_6141:
        /* <DEDUP_REMOVED lines=10> */
.L_x_6128:
[----:B------:R-:W-:Y:S05]  /*17310*/  BSYNC B1 ;  /* 0x0000000000017941 */ /* 0x000fea0003800000 */
.L_x_6127:
        /* <DEDUP_REMOVED lines=9> */
.L_x_6157:
        /* <DEDUP_REMOVED lines=11> */
.L_x_6312:
[----:B------:R-:W-:Y:S05]  /*17460*/  BSYNC B2 ;  /* 0x0000000000027941 */ /* 0x000fea0003800000 */
.L_x_6144:
        /* <DEDUP_REMOVED lines=9> */
.L_x_6147:
[----:B------:R-:W-:Y:S05]  /*17500*/  BSYNC B2 ;  /* 0x0000000000027941 */ /* 0x000fea0003800000 */
.L_x_6146:
        /* <DEDUP_REMOVED lines=11> */
.L_x_6148:
        /* <DEDUP_REMOVED lines=13> */
.L_x_6313:
[----:B------:R-:W-:Y:S05]  /*17690*/  BSYNC B2 ;  /* 0x0000000000027941 */ /* 0x000fea0003800000 */
.L_x_6149:
[----:B------:R-:W-:Y:S01]  /*176a0*/  BSSY B2, `(.L_x_6151) ;  /* 0x000000b000027945 */ /* 0x000fe20003800000 */
[----:B01----:R-:W-:Y:S01]  /*176b0*/  IMAD.MOV.U32 R2, RZ, RZ, 0x0 ;  /* 0x00000000ff027424 */ /* 0x003fe200078e00ff */
[----:B------:R-:W-:Y:S02]  /*176c0*/  MOV R3, 0x12f00000 ;  /* 0x12f0000000037802 */ /* 0x000fe40000000f00 */
        /* <DEDUP_REMOVED lines=8> */
.L_x_6152:
[----:B------:R-:W-:Y:S05]  /*17750*/  BSYNC B2 ;  /* 0x0000000000027941 */ /* 0x000fea0003800000 */
.L_x_6151:
        /* <DEDUP_REMOVED lines=9> */
.L_x_6153:
        /* <DEDUP_REMOVED lines=15> */
.L_x_6154:
        /* <DEDUP_REMOVED lines=15> */
.L_x_6155:
        /* <DEDUP_REMOVED lines=15> */
.L_x_6156:
        /* <DEDUP_REMOVED lines=10> */
.L_x_6143:
[----:B------:R-:W-:Y:S05]  /*17b60*/  BSYNC B1 ;  /* 0x0000000000017941 */ /* 0x000fea0003800000 */
.L_x_6142:
        /* <DEDUP_REMOVED lines=8> */
.L_x_6121:
[----:B------:R-:W-:Y:S05]  /*17bf0*/  BSYNC B0 ;  /* 0x0000000000007941 */ /* 0x000fea0003800000 */
.L_x_6120:
[----:B------:R-:W2:Y:S01]  /*17c00*/  LDC R0, c[0x0][0x448] ;  /* 0x00011200ff007b82 */ /* 0x000ea20000000800 */
[----:B0-----:R-:W-:Y:S01]  /*17c10*/  LEA R3, R17, 0x7f, 0x7 ;  /* 0x0000007f11037811 */ /* 0x001fe200078e38ff */
[----:B------:R-:W-:Y:S05]  /*17c20*/  @!P0 WARPSYNC.ALL ;  /* 0x0000000000008948 */ /* 0x000fea0003800000 */
[----:B------:R-:W-:Y:S01]  /*17c30*/  BSSY B7, `(.L_x_6158) ;  /* 0x0000424000077945 */ /* 0x000fe20003800000 */
[----:B------:R-:W-:Y:S01]  /*17c40*/  @!P0 BAR.SYNC.DEFER_BLOCKING 0xc, 0x180 ;  /* 0x0306000000008b1d */ /* 0x000fe20000010000 */
[----:B--2---:R-:W-:-:S13]  /*17c50*/  ISETP.NE.AND P1, PT, R0, 0x1, PT ;  /* 0x000000010000780c */ /* 0x004fda0003f25270 */
[----:B------:R-:W0:Y:S08]  /*17c60*/  @P1 LDC R2, c[0x0][0x44c] ;  /* 0x00011300ff021b82 */ /* 0x000e300000000800 */
[----:B------:R-:W2:Y:S01]  /*17c70*/  @P1 LDC R0, c[0x0][0x450] ;  /* 0x00011400ff001b82 */ /* 0x000ea20000000800 */
[----:B0-----:R-:W-:-:S05]  /*17c80*/  @P1 IMAD.HI.U32 R7, R3, R2, RZ ;  /* 0x0000000203071227 */ /* 0x001fca00078e00ff */
[----:B--2---:R-:W-:-:S04]  /*17c90*/  @P1 SHF.R.U32.HI R3, RZ, R0, R7 ;  /* 0x00000000ff031219 */ /* 0x004fc80000011607 */
[----:B------:R-:W-:-:S05]  /*17ca0*/  IADD3 R3, R4, R3, RZ ;  /* 0x0000000304037210 */ /* 0x000fca0007ffe0ff */
        /* <DEDUP_REMOVED lines=24> */
.L_x_6159:
        /* <DEDUP_REMOVED lines=14> */
[----:B-1----:R-:W-:Y:S02]  /*17f10*/  IMAD.U32 R10, RZ, RZ, UR4 ;  /* 0x00000004ff0a7e24 */ /* 0x002fe4000f8e00ff */
[----:B------:R-:W-:Y:S02]  /*17f20*/  IMAD.U32 R11, RZ, RZ, UR5 ;  /* 0x00000005ff0b7e24 */ /* 0x000fe4000f8e00ff */
[----:B------:R-:W-:Y:S02]  /*17f30*/  IMAD.MOV.U32 R8, RZ, RZ, 0x70 ;  /* 0x00000070ff087424 */ /* 0x000fe400078e00ff */
[----:B------:R-:W-:-:S07]  /*17f40*/  IMAD.MOV.U32 R13, RZ, RZ, RZ ;  /* 0x000000ffff0d7224 */ /* 0x000fce00078e00ff */
[----:B------:R-:W-:-:S07]  /*17f50*/  LEPC R20, `(.L_x_6162) ;  /* 0x000000001014794e */ /* 0x000fce0000000000 */
[----:B0-----:R-:W-:Y:S05]  /*17f60*/  CALL.ABS.NOINC R2 ;  /* 0x0000000002007343 */ /* 0x001fea0003c00000 */
.L_x_6162:
[----:B------:R-:W-:Y:S05]  /*17f70*/  BSYNC B6 ;  /* 0x0000000000067941 */ /* 0x000fea0003800000 */
.L_x_6161:
        /* <DEDUP_REMOVED lines=20> */
.L_x_6165:
[----:B------:R0:W1:Y:S01]  /*180c0*/  LDC.64 R2, c[0x4][R35] ;  /* 0x0100000023027b82 */ /* 0x0000620000000a00 */
[----:B------:R-:W-:Y:S01]  /*180d0*/  ULDC.64 UR4, c[0x4][0x98] ;  /* 0x0100260000047ab9 */ /* 0x000fe20000000a00 */
[----:B------:R-:W-:Y:S01]  /*180e0*/  ULDC.64 UR6, c[0x4][0xa0] ;  /* 0x0100280000067ab9 */ /* 0x000fe20000000a00 */
[----:B------:R-:W-:Y:S01]  /*180f0*/  ULDC.64 UR8, c[0x4][0x18] ;  /* 0x0100060000087ab9 */ /* 0x000fe20000000a00 */
        /* <DEDUP_REMOVED lines=11> */
.L_x_6164:
[----:B------:R-:W-:Y:S05]  /*181b0*/  BSYNC B6 ;  /* 0x0000000000067941 */ /* 0x000fea0003800000 */
.L_x_6163:
[----:B------:R-:W2:Y:S01]  /*181c0*/  LDL R21, [R1+0x1c] ;  /* 0x00001c0001157983 */ /* 0x000ea20000100800 */
[----:B------:R-:W-:Y:S01]  /*181d0*/  ULDC.64 UR4, c[0x0][0xaf0] ;  /* 0x0002bc0000047ab9 */ /* 0x000fe20000000a00 */
[----:B-1----:R-:W0:Y:S01]  /*181e0*/  LDC R10, c[0x0][0x430] ;  /* 0x00010c00ff0a7b82 */ /* 0x002e220000000800 */
[----:B------:R-:W-:Y:S01]  /*181f0*/  ISETP.NE.U32.AND P0, PT, RZ, UR4, PT ;  /* 0x00000004ff007c0c */ /* 0x000fe2000bf05070 */
[----:B------:R-:W1:Y:S03]  /*18200*/  S2R R20, SR_TID.X ;  /* 0x0000000000147919 */ /* 0x000e660000002100 */
[----:B------:R-:W-:-:S13]  /*18210*/  ISETP.NE.AND.EX P0, PT, RZ, UR5, PT, P0 ;  /* 0x00000005ff007c0c */ /* 0x000fda000bf05300 */
[----:B------:R-:W-:Y:S01]  /*18220*/  @P0 IADD3 R2, P1, R29, UR4, RZ ;  /* 0x000000041d020c10 */ /* 0x000fe2000ff3e0ff */
[----:B------:R-:W-:-:S03]  /*18230*/  ULDC UR4, c[0x0][0x320] ;  /* 0x0000c80000047ab9 */ /* 0x000fc60000000800 */
[----:B------:R-:W-:-:S05]  /*18240*/  @P0 IADD3.X R3, R30, UR5, RZ, P1, !PT ;  /* 0x000000051e030c10 */ /* 0x000fca0008ffe4ff */
[----:B------:R3:W4:Y:S01]  /*18250*/  @P0 LDG.E R32, desc[UR42][R2.64] ;  /* 0x0000002a02200981 */ /* 0x000722000c1e1900 */
[----:B-1----:R-:W-:-:S04]  /*18260*/  LOP3.LUT R20, R20, 0x7f, RZ, 0xc0, !PT ;  /* 0x0000007f14147812 */ /* 0x002fc800078ec0ff */
[----:B------:R-:W-:Y:S02]  /*18270*/  SHF.R.U32.HI R35, RZ, 0x3, R20 ;  /* 0x00000003ff237819 */ /* 0x000fe40000011614 */
[----:B------:R-:W1:Y:S01]  /*18280*/  S2R R20, SR_TID.X ;  /* 0x0000000000147919 */ /* 0x000e620000002100 */
[----:B0-----:R-:W-:-:S13]  /*18290*/  ISETP.NE.AND P1, PT, R10, 0x1, PT ;  /* 0x000000010a00780c */ /* 0x001fda0003f25270 */
[----:B------:R-:W0:Y:S08]  /*182a0*/  @P1 LDC R5, c[0x0][0x434] ;  /* 0x00010d00ff051b82 */ /* 0x000e300000000800 */
[----:B------:R-:W5:Y:S01]  /*182b0*/  @P1 LDC R4, c[0x0][0x438] ;  /* 0x00010e00ff041b82 */ /* 0x000f620000000800 */
[----:B-1----:R-:W-:-:S05]  /*182c0*/  IMAD.SHL.U32 R20, R20, 0x10, RZ ;  /* 0x0000001014147824 */ /* 0x002fca00078e00ff */
[----:B------:R-:W-:Y:S02]  /*182d0*/  LOP3.LUT R20, R35, 0x70, R20, 0xf8, !PT ;  /* 0x0000007023147812 */ /* 0x000fe400078ef814 */
[----:B------:R-:W-:Y:S01]  /*182e0*/  MOV R11, RZ ;  /* 0x000000ff000b7202 */ /* 0x000fe20000000f00 */
[----:B--2---:R-:W-:-:S04]  /*182f0*/  VIADD R0, R21, 0xffffffff ;  /* 0xffffffff15007836 */ /* 0x004fc80000000000 */
[----:B------:R-:W-:-:S05]  /*18300*/  IMAD R8, R0, 0x60, R20 ;  /* 0x0000006000087824 */ /* 0x000fca00078e0214 */
[----:B------:R-:W-:-:S04]  /*18310*/  ISETP.GE.AND P0, PT, R8, R31, PT ;  /* 0x0000001f0800720c */ /* 0x000fc80003f06270 */
[----:B------:R-:W-:Y:S01]  /*18320*/  ISETP.GT.U32.OR P0, PT, R20, 0x5f, P0 ;  /* 0x0000005f1400780c */ /* 0x000fe20000704470 */
[----:B------:R-:W-:-:S04]  /*18330*/  IMAD.IADD R8, R8, 0x1, R34 ;  /* 0x0000000108087824 */ /* 0x000fc800078e0222 */
[----:B0-----:R-:W-:-:S08]  /*18340*/  @P1 IMAD.HI.U32 R5, R8, R5, RZ ;  /* 0x0000000508051227 */ /* 0x001fd000078e00ff */
[----:B---3--:R-:W0:Y:S01]  /*18350*/  @!P0 LDC.64 R2, c[0x0][0x428] ;  /* 0x00010a00ff028b82 */ /* 0x008e220000000a00 */
[----:B------:R-:W-:Y:S01]  /*18360*/  IMAD.MOV.U32 R9, RZ, RZ, R8 ;  /* 0x000000ffff097224 */ /* 0x000fe200078e0008 */
[----:B-----5:R-:W-:-:S06]  /*18370*/  @P1 SHF.R.U32.HI R9, RZ, R4, R5 ;  /* 0x00000004ff091219 */ /* 0x020fcc0000011605 */
[----:B------:R-:W1:Y:S01]  /*18380*/  @!P0 LDC.64 R4, c[0x0][0x418] ;  /* 0x00010600ff048b82 */ /* 0x000e620000000a00 */
[--C-:B------:R-:W-:Y:S01]  /*18390*/  @!P0 SHF.R.S32.HI R7, RZ, 0x1f, R9.reuse ;  /* 0x0000001fff078819 */ /* 0x100fe20000011409 */
[----:B------:R-:W-:Y:S01]  /*183a0*/  @!P0 IMAD.MOV.U32 R6, RZ, RZ, R9 ;  /* 0x000000ffff068224 */ /* 0x000fe200078e0009 */
[----:B----4-:R-:W-:-:S03]  /*183b0*/  SHF.R.S32.HI R35, RZ, 0x1f, R32 ;  /* 0x0000001fff237819 */ /* 0x010fc60000011420 */
[----:B0-----:R-:W-:-:S04]  /*183c0*/  @!P0 IMAD.WIDE.U32 R6, R32, R2, R6 ;  /* 0x0000000220068225 */ /* 0x001fc800078e0006 */
[----:B------:R-:W-:-:S04]  /*183d0*/  @!P0 IMAD R2, R35, R2, RZ ;  /* 0x0000000223028224 */ /* 0x000fc800078e02ff */
[----:B------:R-:W-:Y:S01]  /*183e0*/  @!P0 IMAD R3, R32, R3, R2 ;  /* 0x0000000320038224 */ /* 0x000fe200078e0202 */
[----:B-1----:R-:W-:-:S03]  /*183f0*/  @!P0 LEA R4, P1, R6, R4, 0x2 ;  /* 0x0000000406048211 */ /* 0x002fc600078210ff */
[----:B------:R-:W-:-:S05]  /*18400*/  @!P0 IMAD.IADD R3, R7, 0x1, R3 ;  /* 0x0000000107038824 */ /* 0x000fca00078e0203 */
[----:B------:R-:W-:-:S05]  /*18410*/  @!P0 LEA.HI.X R5, R6, R5, R3, 0x2, P1 ;  /* 0x0000000506058211 */ /* 0x000fca00008f1403 */
[----:B------:R-:W2:Y:S01]  /*18420*/  @!P0 LDG.E R11, desc[UR42][R4.64] ;  /* 0x0000002a040b8981 */ /* 0x000ea2000c1e1900 */
[----:B------:R-:W-:Y:S02]  /*18430*/  ISETP.GT.U32.AND P0, PT, R20, 0x5f, PT ;  /* 0x0000005f1400780c */ /* 0x000fe40003f04070 */
[----:B------:R-:W0:Y:S01]  /*18440*/  S2R R20, SR_TID.X ;  /* 0x0000000000147919 */ /* 0x000e220000002100 */
[----:B------:R-:W-:Y:S01]  /*18450*/  IMAD.U32 R2, RZ, RZ, UR38 ;  /* 0x00000026ff027e24 */ /* 0x000fe2000f8e00ff */
[----:B------:R-:W-:-:S04]  /*18460*/  LOP3.LUT R23, R23, 0xffffffdf, RZ, 0xc0, !PT ;  /* 0xffffffdf17177812 */ /* 0x000fc800078ec0ff */
[----:B------:R-:W-:-:S05]  /*18470*/  ISETP.NE.AND P2, PT, R2, 0x3, PT ;  /* 0x000000030200780c */ /* 0x000fca0003f45270 */
[----:B------:R-:W-:-:S04]  /*18480*/  @P0 LOP3.LUT R23, R23, 0x20, RZ, 0xfc, !PT ;  /* 0x0000002017170812 */ /* 0x000fc800078efcff */
[----:B------:R-:W-:Y:S01]  /*18490*/  LOP3.LUT R23, R23, 0xfffff7ff, RZ, 0xc0, !PT ;  /* 0xfffff7ff17177812 */ /* 0x000fe200078ec0ff */
[----:B0-----:R-:W-:-:S05]  /*184a0*/  IMAD.SHL.U32 R20, R20, 0x8, RZ ;  /* 0x0000000814147824 */ /* 0x001fca00078e00ff */
[----:B------:R-:W-:-:S04]  /*184b0*/  LOP3.LUT R20, R20, 0x38, RZ, 0xc0, !PT ;  /* 0x0000003814147812 */ /* 0x000fc800078ec0ff */
[----:B------:R-:W-:-:S04]  /*184c0*/  LOP3.LUT R13, R20, 0x40, RZ, 0xfc, !PT ;  /* 0x00000040140d7812 */ /* 0x000fc800078efcff */
[----:B------:R-:W-:Y:S02]  /*184d0*/  ISETP.GE.AND P4, PT, R13, UR4, PT ;  /* 0x000000040d007c0c */ /* 0x000fe4000bf86270 */
[----:B------:R-:W-:Y:S01]  /*184e0*/  @P2 LOP3.LUT R23, R23, 0x800, RZ, 0xfc, !PT ;  /* 0x0000080017172812 */ /* 0x000fe200078efcff */
[----:B------:R-:W-:Y:S01]  /*184f0*/  IMAD.MOV R3, RZ, RZ, -R9 ;  /* 0x000000ffff037224 */ /* 0x000fe200078e0a09 */
[----:B------:R-:W-:Y:S02]  /*18500*/  LOP3.LUT R12, R20, 0x80, RZ, 0xfc, !PT ;  /* 0x00000080140c7812 */ /* 0x000fe400078efcff */
[----:B------:R-:W-:Y:S01]  /*18510*/  LOP3.LUT R23, R23, 0xffffffef, RZ, 0xc0, !PT ;  /* 0xffffffef17177812 */ /* 0x000fe200078ec0ff */
[----:B------:R-:W-:Y:S01]  /*18520*/  IMAD R3, R10, R3, R8 ;  /* 0x000000030a037224 */ /* 0x000fe200078e0208 */
[----:B------:R-:W-:Y:S02]  /*18530*/  ISETP.GE.AND P3, PT, R12, UR4, PT ;  /* 0x000000040c007c0c */ /* 0x000fe4000bf66270 */
[----:B------:R-:W-:-:S03]  /*18540*/  ISETP.GE.AND P0, PT, R20, UR4, PT ;  /* 0x0000000414007c0c */ /* 0x000fc6000bf06270 */
[----:B------:R-:W-:Y:S01]  /*18550*/  @P4 LOP3.LUT R23, R23, 0x10, RZ, 0xfc, !PT ;  /* 0x0000001017174812 */ /* 0x000fe200078efcff */
[----:B------:R-:W-:Y:S03]  /*18560*/  STL [R1+0x8], R3 ;  /* 0x0000080301007387 */ /* 0x000fe60000100800 */
[----:B------:R-:W-:-:S04]  /*18570*/  LOP3.LUT R23, R23, 0xfffffffe, RZ, 0xc0, !PT ;  /* 0xfffffffe17177812 */ /* 0x000fc800078ec0ff */
[----:B------:R-:W-:-:S04]  /*18580*/  LOP3.LUT R23, R23, 0xfffffff7, RZ, 0xc0, !PT ;  /* 0xfffffff717177812 */ /* 0x000fc800078ec0ff */
[----:B------:R-:W-:Y:S01]  /*18590*/  @P3 LOP3.LUT R23, R23, 0x8, RZ, 0xfc, !PT ;  /* 0x0000000817173812 */ /* 0x000fe200078efcff */
[----:B------:R-:W-:-:S03]  /*185a0*/  UMOV UR5, 0xffffffff ;  /* 0xffffffff00057882 */ /* 0x000fc60000000000 */
[----:B------:R-:W-:-:S04]  /*185b0*/  @P0 LOP3.LUT R23, R23, 0x1, RZ, 0xfc, !PT ;  /* 0x0000000117170812 */ /* 0x000fc800078efcff */
[----:B------:R-:W-:Y:S01]  /*185c0*/  LOP3.LUT R23, R23, 0xfffffffb, RZ, 0xc0, !PT ;  /* 0xfffffffb17177812 */ /* 0x000fe200078ec0ff */
[----:B--2---:R0:W-:Y:S02]  /*185d0*/  STL [R1], R11 ;  /* 0x0000000b01007387 */ /* 0x0041e40000100800 */
[----:B0-----:R-:W-:-:S04]  /*185e0*/  LOP3.LUT R11, R20, 0xc0, RZ, 0xfc, !PT ;  /* 0x000000c0140b7812 */ /* 0x001fc800078efcff */
[----:B------:R-:W-:-:S13]  /*185f0*/  ISETP.GE.AND P1, PT, R11, UR4, PT ;  /* 0x000000040b007c0c */ /* 0x000fda000bf26270 */
[----:B------:R-:W-:Y:S01]  /*18600*/  @P1 LOP3.LUT R23, R23, 0x4, RZ, 0xfc, !PT ;  /* 0x0000000417171812 */ /* 0x000fe200078efcff */
[----:B------:R-:W-:Y:S06]  /*18610*/  BRA.DIV UR5, `(.L_x_6166) ;  /* 0x0000006205e87947 */ /* 0x000fec000b800000 */
.L_x_6316:
[----:B------:R-:W-:Y:S02]  /*18620*/  SEL R2, RZ, 0x1, P0 ;  /* 0x00000001ff027807 */ /* 0x000fe40000000000 */
[----:B------:R-:W-:-:S03]  /*18630*/  SHF.R.S32.HI R29, RZ, 0x1f, R18 ;  /* 0x0000001fff1d7819 */ /* 0x000fc60000011412 */
[----:B------:R0:W-:Y:S01]  /*18640*/  STL [R1+0x60], R2 ;  /* 0x0000600201007387 */ /* 0x0001e20000100800 */
[----:B------:R-:W-:Y:S05]  /*18650*/  @!P2 BRA `(.L_x_6167) ;  /* 0x000000000004a947 */ /* 0x000fea0003800000 */
[----:B------:R-:W-:Y:S01]  /*18660*/  BPT.TRAP 0x1 ;  /* 0x000000040000795c */ /* 0x000fe20000300000 */
.L_x_6167:
[----:B------:R-:W-:Y:S01]  /*18670*/  IMAD R31, R0, -0x60, R31 ;  /* 0xffffffa0001f7824 */ /* 0x000fe200078e021f */
[----:B------:R-:W-:Y:S01]  /*18680*/  SHF.L.U32 R0, R27, 0x1f, RZ ;  /* 0x0000001f1b007819 */ /* 0x000fe200000006ff */
[----:B------:R-:W-:Y:S01]  /*18690*/  IMAD R30, R25, 0x8, R22 ;  /* 0x00000008191e7824 */ /* 0x000fe200078e0216 */
[----:B------:R-:W-:Y:S03]  /*186a0*/  BSSY B0, `(.L_x_6168) ;  /* 0x0000003000007945 */ /* 0x000fe60003800000 */
[----:B------:R-:W1:Y:S02]  /*186b0*/  SYNCS.PHASECHK.TRANS64.TRYWAIT P0, [R30+URZ+0x32440], R0 ;  /* 0x032440001e0075a7 */ /* 0x000e64000800017f */
[----:B-1----:R-:W-:Y:S05]  /*186c0*/  @!P0 BRA `(.L_x_6169) ;  /* 0x0000006000f08947 */ /* 0x002fea0003800000 */
.L_x_6317:
[----:B------:R-:W-:Y:S05]  /*186d0*/  BSYNC B0 ;  /* 0x0000000000007941 */ /* 0x000fea0003800000 */
.L_x_6168:
[----:B0-----:R-:W1:Y:S01]  /*186e0*/  LDL R2, [R1+0x8] ;  /* 0x0000080001027983 */ /* 0x001e620000100800 */
[----:B------:R-:W-:-:S03]  /*186f0*/  ULDC.64 UR4, c[0x0][0x300] ;  /* 0x0000c00000047ab9 */ /* 0x000fc60000000a00 */
[----:B------:R-:W2:Y:S01]  /*18700*/  LDL R4, [R1] ;  /* 0x0000000001047983 */ /* 0x000ea20000100800 */
[----:B------:R-:W-:Y:S01]  /*18710*/  LOP3.LUT R23, R23, 0xfffffffd, RZ, 0xc0, !PT ;  /* 0xfffffffd17177812 */ /* 0x000fe200078ec0ff */
[----:B------:R-:W0:Y:S02]  /*18720*/  S2R R7, SR_TID.X ;  /* 0x0000000000077919 */ /* 0x000e240000002100 */
[----:B0-----:R-:W-:-:S04]  /*18730*/  SHF.L.U32 R7, R7, 0x3, RZ ;  /* 0x0000000307077819 */ /* 0x001fc800000006ff */
        /* <DEDUP_REMOVED lines=14> */
[----:B------:R-:W0:Y:S02]  /*18820*/  S2R R4, SR_TID.X ;  /* 0x0000000000047919 */ /* 0x000e240000002100 */
[----:B------:R-:W-:Y:S02]  /*18830*/  IMAD.IADD R3, R3, 0x1, R0 ;  /* 0x0000000103037824 */ /* 0x000fe400078e0200 */
[----:B------:R-:W-:Y:S02]  /*18840*/  IMAD R0, R29, UR4, RZ ;  /* 0x000000041d007c24 */ /* 0x000fe4000f8e02ff */
[----:B------:R-:W-:-:S04]  /*18850*/  IMAD.WIDE.U32 R2, R18, UR4, R2 ;  /* 0x0000000412027c25 */ /* 0x000fc8000f8e0002 */
[----:B------:R-:W-:Y:S01]  /*18860*/  IMAD R0, R18, UR5, R0 ;  /* 0x0000000512007c24 */ /* 0x000fe2000f8e0200 */
[----:B------:R-:W-:Y:S01]  /*18870*/  ULDC.64 UR4, c[0x0][0x2e8] ;  /* 0x0000ba0000047ab9 */ /* 0x000fe20000000a00 */
[----:B0-----:R-:W-:-:S04]  /*18880*/  LOP3.LUT R4, R4, 0x7f, RZ, 0xc0, !PT ;  /* 0x0000007f04047812 */ /* 0x001fc800078ec0ff */
[----:B-1----:R-:W-:Y:S01]  /*18890*/  SHF.R.U32.HI R5, RZ, 0x3, R4 ;  /* 0x00000003ff057819 */ /* 0x002fe20000011604 */
[----:B------:R-:W-:Y:S01]  /*188a0*/  IMAD.IADD R4, R3, 0x1, R0 ;  /* 0x0000000103047824 */ /* 0x000fe200078e0200 */
[C---:B------:R-:W-:Y:S01]  /*188b0*/  LEA R0, P0, R2.reuse, UR4, 0x1 ;  /* 0x0000000402007c11 */ /* 0x040fe2000f8008ff */
        /* <DEDUP_REMOVED lines=61> */
.L_x_6331:
        /* <DEDUP_REMOVED lines=10> */
.L_x_6171:
        /* <DEDUP_REMOVED lines=11> */
.L_x_6172:
        /* <DEDUP_REMOVED lines=33> */
.L_x_6174:
[----:B------:R-:W-:Y:S05]  /*18ff0*/  BSYNC B6 ;  /* 0x0000000000067941 */ /* 0x000fea0003800000 */
.L_x_6173:
[----:B------:R-:W2:Y:S01]  /*19000*/  LDL R21, [R1+0x2c] ;  /* 0x00002c0001157983 */ /* 0x000ea20000100800 */
[----:B------:R-:W3:Y:S01]  /*19010*/  LDC R6, c[0x0][0x448] ;  /* 0x00011200ff067b82 */ /* 0x000ee20000000800 */
[----:B------:R-:W-:Y:S02]  /*19020*/  ULDC.64 UR4, c[0x0][0x298] ;  /* 0x0000a60000047ab9 */ /* 0x000fe40000000a00 */
[----:B------:R-:W4:Y:S04]  /*19030*/  LDL R20, [R1+0x38] ;  /* 0x0000380001147983 */ /* 0x000f280000100800 */
[----:B------:R1:W5:Y:S01]  /*19040*/  LDL R9, [R1+0x4] ;  /* 0x0000040001097983 */ /* 0x0003620000100800 */
[----:B0-----:R-:W0:Y:S01]  /*19050*/  S2R R2, SR_TID.X ;  /* 0x0000000000027919 */ /* 0x001e220000002100 */
[----:B------:R-:W1:Y:S01]  /*19060*/  S2R R0, SR_TID.X ;  /* 0x0000000000007919 */ /* 0x000e620000002100 */
[----:B---3--:R-:W-:-:S13]  /*19070*/  ISETP.NE.AND P0, PT, R6, 0x1, PT ;  /* 0x000000010600780c */ /* 0x008fda0003f05270 */
[----:B------:R-:W3:Y:S01]  /*19080*/  @P0 LDC R3, c[0x0][0x450] ;  /* 0x00011400ff030b82 */ /* 0x000ee20000000800 */
[----:B0-----:R-:W-:-:S04]  /*19090*/  LOP3.LUT R2, R2, 0x7f, RZ, 0xc0, !PT ;  /* 0x0000007f02027812 */ /* 0x001fc800078ec0ff */
[----:B------:R-:W-:Y:S01]  /*190a0*/  SHF.R.U32.HI R2, RZ, 0x3, R2 ;  /* 0x00000003ff027819 */ /* 0x000fe20000011602 */
[----:B-1----:R-:W-:Y:S02]  /*190b0*/  IMAD.SHL.U32 R0, R0, 0x10, RZ ;  /* 0x0000001000007824 */ /* 0x002fe400078e00ff */
[----:B--2---:R-:W-:Y:S02]  /*190c0*/  IMAD.MOV.U32 R4, RZ, RZ, R21 ;  /* 0x000000ffff047224 */ /* 0x004fe400078e0015 */
[----:B----4-:R-:W-:Y:S02]  /*190d0*/  IMAD.MOV.U32 R21, RZ, RZ, R20 ;  /* 0x000000ffff157224 */ /* 0x010fe400078e0014 */
[----:B------:R-:W2:Y:S01]  /*190e0*/  LDL R20, [R1+0x10] ;  /* 0x0000100001147983 */ /* 0x000ea20000100800 */
[----:B------:R-:W-:Y:S01]  /*190f0*/  LOP3.LUT R0, R2, 0x70, R0, 0xf8, !PT ;  /* 0x0000007002007812 */ /* 0x000fe200078ef800 */
[----:B------:R-:W-:Y:S01]  /*19100*/  IMAD R4, R4, UR4, RZ ;  /* 0x0000000404047c24 */ /* 0x000fe2000f8e02ff */
[----:B------:R-:W0:Y:S02]  /*19110*/  @P0 LDC R2, c[0x0][0x44c] ;  /* 0x00011300ff020b82 */ /* 0x000e240000000800 */
[----:B------:R-:W-:Y:S01]  /*19120*/  LEA R36, R17, R0, 0x7 ;  /* 0x0000000011247211 */ /* 0x000fe200078e38ff */
[----:B------:R-:W-:-:S04]  /*19130*/  IMAD R4, R37, UR5, R4 ;  /* 0x0000000525047c24 */ /* 0x000fc8000f8e0204 */
[----:B------:R-:W-:Y:S02]  /*19140*/  IMAD.MOV.U32 R0, RZ, RZ, R36 ;  /* 0x000000ffff007224 */ /* 0x000fe400078e0024 */
        /* <DEDUP_REMOVED lines=18> */
[----:B------:R-:W-:Y:S01]  /*19270*/  SHF.R.S32.HI R4, RZ, 0x1f, R0 ;  /* 0x0000001fff047819 */ /* 0x000fe20000011400 */
[----:B------:R-:W0:Y:S04]  /*19280*/  S2R R20, SR_TID.X ;  /* 0x0000000000147919 */ /* 0x000e280000002100 */
        /* <DEDUP_REMOVED lines=15> */
[----:B0-----:R-:W-:-:S03]  /*19380*/  LOP3.LUT R20, R20, 0x7f, RZ, 0xc0, !PT ;  /* 0x0000007f14147812 */ /* 0x001fc600078ec0ff */
[----:B------:R-:W-:Y:S01]  /*19390*/  LEA.HI.X R3, R2, UR5, R3, 0x1, P0 ;  /* 0x0000000502037c11 */ /* 0x000fe200080f0c03 */
[----:B------:R-:W-:Y:S01]  /*193a0*/  UMOV UR5, 0xffffffff ;  /* 0xffffffff00057882 */ /* 0x000fe20000000000 */
[----:B------:R-:W-:Y:S02]  /*193b0*/  ISETP.GE.AND P1, PT, R7, UR4, PT ;  /* 0x0000000407007c0c */ /* 0x000fe4000bf26270 */
[----:B------:R-:W-:Y:S01]  /*193c0*/  SHF.R.U32.HI R8, RZ, 0x3, R20 ;  /* 0x00000003ff087819 */ /* 0x000fe20000011614 */
[----:B------:R-:W-:Y:S10]  /*193d0*/  BRA.DIV UR5, `(.L_x_6175) ;  /* 0x0000005e05c07947 */ /* 0x000ff4000b800000 */
[----:B------:R-:W0:Y:S01]  /*193e0*/  SHFL.IDX PT, R5, R0, RZ, 0x181f ;  /* 0x00181fff00057589 */ /* 0x000e2200000e0000 */
[----:B-----5:R-:W-:Y:S01]  /*193f0*/  IMAD R2, R9, R6, RZ ;  /* 0x0000000609027224 */ /* 0x020fe200078e02ff */
[----:B------:R-:W-:Y:S02]  /*19400*/  LEA R17, R17, R8, 0x7 ;  /* 0x0000000811117211 */ /* 0x000fe400078e38ff */
[----:B------:R-:W1:Y:S02]  /*19410*/  SHFL.IDX PT, R4, R3, RZ, 0x181f ;  /* 0x00181fff03047589 */ /* 0x000e6400000e0000 */
[C---:B------:R-:W-:Y:S01]  /*19420*/  ISETP.GE.AND P0, PT, R17.reuse, R2, PT ;  /* 0x000000021100720c */ /* 0x040fe20003f06270 */
[C---:B------:R-:W-:Y:S02]  /*19430*/  VIADD R6, R17.reuse, 0x10 ;  /* 0x0000001011067836 */ /* 0x040fe40000000000 */
[----:B------:R-:W-:-:S03]  /*19440*/  VIADD R8, R17, 0x40 ;  /* 0x0000004011087836 */ /* 0x000fc60000000000 */
[----:B------:R2:W-:Y:S07]  /*19450*/  STL [R1+0x18], R6 ;  /* 0x0000180601007387 */ /* 0x0005ee0000100800 */
        /* <DEDUP_REMOVED lines=72> */
.L_x_6348:
[----:B01----:R-:W-:-:S05]  /*198e0*/  VIADD R4, R17, 0x70 ;  /* 0x0000007011047836 */ /* 0x003fca0000000000 */
        /* <DEDUP_REMOVED lines=10> */
.L_x_6176:
        /* <DEDUP_REMOVED lines=28> */
.L_x_6178:
[----:B------:R-:W-:Y:S05]  /*19b50*/  BSYNC B6 ;  /* 0x0000000000067941 */ /* 0x000fea0003800000 */
.L_x_6177:
        /* <DEDUP_REMOVED lines=19> */
[----:B------:R-:W-:-:S04]  /*19c90*/  ULDC.64 UR4, c[0x0][0x3e0] ;  /* 0x0000f80000047ab9 */ /* 0x000fc80000000a00 */
[----:B------:R-:W-:Y:S01]  /*19ca0*/  IADD3 R3, R3, R0, RZ ;  /* 0x0000000003037210 */ /* 0x000fe20007ffe0ff */
[----:B---3--:R-:W-:-:S04]  /*19cb0*/  IMAD R0, R21, UR4, RZ ;  /* 0x0000000415007c24 */ /* 0x008fc8000f8e02ff */
[C---:B----4-:R-:W-:Y:S02]  /*19cc0*/  IMAD R0, R20.reuse, UR5, R0 ;  /* 0x0000000514007c24 */ /* 0x050fe4000f8e0200 */
[----:B------:R-:W-:Y:S01]  /*19cd0*/  IMAD.WIDE.U32 R2, R20, UR4, R2 ;  /* 0x0000000414027c25 */ /* 0x000fe2000f8e0002 */
[----:B------:R-:W-:Y:S01]  /*19ce0*/  ULDC.64 UR4, c[0x0][0x3d0] ;  /* 0x0000f40000047ab9 */ /* 0x000fe20000000a00 */
[----:B------:R-:W1:Y:S02]  /*19cf0*/  S2R R20, SR_TID.X ;  /* 0x0000000000147919 */ /* 0x000e640000002100 */
[----:B------:R-:W-:Y:S02]  /*19d00*/  IMAD.IADD R3, R3, 0x1, R0 ;  /* 0x0000000103037824 */ /* 0x000fe400078e0200 */
[----:B------:R-:W2:Y:S02]  /*19d10*/  @P0 LDC R0, c[0x0][0x44c] ;  /* 0x00011300ff000b82 */ /* 0x000ea40000000800 */
[----:B--2---:R-:W-:-:S04]  /*19d20*/  @P0 IMAD.HI.U32 R0, R36, R0, RZ ;  /* 0x0000000024000227 */ /* 0x004fc800078e00ff */
[----:B-1----:R-:W-:Y:S01]  /*19d30*/  IMAD.SHL.U32 R20, R20, 0x8, RZ ;  /* 0x0000000814147824 */ /* 0x002fe200078e00ff */
[----:B0-----:R-:W-:-:S04]  /*19d40*/  @P0 SHF.R.U32.HI R4, RZ, R5, R0 ;  /* 0x00000005ff040219 */ /* 0x001fc80000011600 */
[--C-:B------:R-:W-:Y:S01]  /*19d50*/  SHF.R.S32.HI R5, RZ, 0x1f, R4.reuse ;  /* 0x0000001fff057819 */ /* 0x100fe20000011404 */
[----:B------:R-:W-:Y:S01]  /*19d60*/  IMAD.MOV R0, RZ, RZ, -R4 ;  /* 0x000000ffff007224 */ /* 0x000fe200078e0a04 */
[----:B------:R-:W-:Y:S01]  /*19d70*/  LOP3.LUT R20, R20, 0x38, RZ, 0xc0, !PT ;  /* 0x0000003814147812 */ /* 0x000fe200078ec0ff */
[----:B------:R-:W-:-:S03]  /*19d80*/  IMAD.WIDE.U32 R2, R4, UR4, R2 ;  /* 0x0000000404027c25 */ /* 0x000fc6000f8e0002 */
[----:B------:R-:W-:Y:S01]  /*19d90*/  LOP3.LUT R10, R20, 0x40, RZ, 0xfc, !PT ;  /* 0x00000040140a7812 */ /* 0x000fe200078efcff */
[----:B------:R-:W-:Y:S01]  /*19da0*/  IMAD R0, R6, R0, R36 ;  /* 0x0000000006007224 */ /* 0x000fe200078e0224 */
[C---:B------:R-:W-:Y:S01]  /*19db0*/  LOP3.LUT R9, R20.reuse, 0x80, RZ, 0xfc, !PT ;  /* 0x0000008014097812 */ /* 0x040fe200078efcff */
[----:B------:R-:W-:Y:S01]  /*19dc0*/  IMAD R5, R5, UR4, RZ ;  /* 0x0000000405057c24 */ /* 0x000fe2000f8e02ff */
[----:B------:R-:W-:-:S03]  /*19dd0*/  LOP3.LUT R8, R20, 0xc0, RZ, 0xfc, !PT ;  /* 0x000000c014087812 */ /* 0x000fc600078efcff */
        /* <DEDUP_REMOVED lines=29> */
[----:B0-----:R-:W-:-:S04]  /*19fb0*/  @!P0 LEA R3, P6, R7, R3, 0x1 ;  /* 0x0000000307038211 */ /* 0x001fc800078c08ff */
[----:B------:R-:W-:-:S04]  /*19fc0*/  @!P0 IADD3.X R2, RZ, R2, RZ, P6, !PT ;  /* 0x00000002ff028210 */ /* 0x000fc800037fe4ff */
        /* <DEDUP_REMOVED lines=65> */
.L_x_6366:
        /* <DEDUP_REMOVED lines=13> */
.L_x_6181:
[----:B------:R-:W-:Y:S05]  /*1a4b0*/  BSYNC B0 ;  /* 0x0000000000007941 */ /* 0x000fea0003800000 */
.L_x_6180:
[----:B------:R-:W-:Y:S01]  /*1a4c0*/  NOP ;  /* 0x0000000000007918 */ /* 0x000fe20000000000 */
[----:B------:R-:W-:-:S13]  /*1a4d0*/  PLOP3.LUT P0, PT, PT, PT, PT, 0x80, 0x0 ;  /* 0x000000000000781c */ /* 0x000fda0003f0f070 */
.L_x_6182:
[----:B------:R-:W-:Y:S02]  /*1a4e0*/  PLOP3.LUT P1, PT, P1, P0, PT, 0xa2, 0x0 ;  /* 0x000000000000781c */ /* 0x000fe40000f21472 */
[----:B------:R-:W-:-:S08]  /*1a4f0*/  @P0 R2UR P1, UR4, R22 ;  /* 0x00000000160402ca */ /* 0x000fd00000020000 */
[----:B------:R-:W-:-:S05]  /*1a500*/  @P0 PLOP3.LUT P0, PT, P1, PT, PT, 0x80, 0x0 ;  /* 0x000000000000081c */ /* 0x000fca0000f0f070 */
[----:B------:R-:W-:Y:S01]  /*1a510*/  @!P1 SYNCS.ARRIVE.TRANS64.RED.A0T1 RZ, [UR4+0x32410], RZ ;  /* 0x032410ffffff99a7 */ /* 0x000fe20008200404 */
[----:B------:R-:W-:Y:S07]  /*1a520*/  @!P1 ARRIVES.LDGSTSBAR.64.TRANSCNT [UR4+0x32410] ;  /* 0x03241000ff0099b0 */ /* 0x000fee0008000a84 */
[----:B------:R-:W-:Y:S05]  /*1a530*/  @P0 BRA.U.ANY `(.L_x_6182) ;  /* 0xfffffffd00e80947 */ /* 0x000fea000393ffff */
[----:B01----:R-:W3:Y:S02]  /*1a540*/  LDL.LU R2, [R1+0x3c] ;  /* 0x00003c0001027983 */ /* 0x003ee40000300800 */
[----:B---3--:R-:W-:-:S04]  /*1a550*/  IADD3 R2, R2, 0x1, RZ ;  /* 0x0000000102027810 */ /* 0x008fc80007ffe0ff */
[----:B------:R-:W-:Y:S01]  /*1a560*/  LEA.HI R0, R2, R2, RZ, 0x1 ;  /* 0x0000000202007211 */ /* 0x000fe200078f08ff */
[----:B------:R0:W-:Y:S03]  /*1a570*/  STL [R1+0x3c], R2 ;  /* 0x00003c0201007387 */ /* 0x0001e60000100800 */
        /* <DEDUP_REMOVED lines=8> */
.L_x_6367:
[----:B------:R-:W-:Y:S05]  /*1a600*/  BSYNC B0 ;  /* 0x0000000000007941 */ /* 0x000fea0003800000 */
.L_x_6183:
[----:B------:R-:W-:-:S05]  /*1a610*/  IMAD.U32 R0, RZ, RZ, UR38 ;  /* 0x00000026ff007e24 */ /* 0x000fca000f8e00ff */
[----:B------:R-:W-:-:S13]  /*1a620*/  ISETP.NE.AND P0, PT, R0, 0x3, PT ;  /* 0x000000030000780c */ /* 0x000fda0003f05270 */
[----:B------:R-:W-:Y:S05]  /*1a630*/  @!P0 BRA `(.L_x_6185) ;  /* 0x0000000000048947 */ /* 0x000fea0003800000 */
[----:B------:R-:W-:Y:S01]  /*1a640*/  BPT.TRAP 0x1 ;  /* 0x000000040000795c */ /* 0x000fe20000300000 */
.L_x_6185:
[----:B0-----:R-:W-:Y:S01]  /*1a650*/  SHF.L.U32 R3, R27, 0x1f, RZ ;  /* 0x0000001f1b037819 */ /* 0x001fe200000006ff */
[----:B------:R-:W-:Y:S03]  /*1a660*/  BSSY B0, `(.L_x_6186) ;  /* 0x0000003000007945 */ /* 0x000fe60003800000 */
[----:B------:R-:W0:Y:S02]  /*1a670*/  SYNCS.PHASECHK.TRANS64.TRYWAIT P0, [R30+URZ+0x32460], R3 ;  /* 0x032460031e0075a7 */ /* 0x000e24000800017f */
[----:B0-----:R-:W-:Y:S05]  /*1a680*/  @!P0 BRA `(.L_x_6187) ;  /* 0x0000006400388947 */ /* 0x001fea0003800000 */
.L_x_6368:
[----:B------:R-:W-:Y:S05]  /*1a690*/  BSYNC B0 ;  /* 0x0000000000007941 */ /* 0x000fea0003800000 */
.L_x_6186:
[----:B------:R-:W3:Y:S01]  /*1a6a0*/  LDL.LU R0, [R1+0x44] ;  /* 0x0000440001007983 */ /* 0x000ee20000300800 */
[----:B------:R-:W-:-:S03]  /*1a6b0*/  ULDC.64 UR4, c[0x0][0x328] ;  /* 0x0000ca0000047ab9 */ /* 0x000fc60000000a00 */
[----:B------:R-:W4:Y:S04]  /*1a6c0*/  LDL.LU R2, [R1+0x8] ;  /* 0x0000080001027983 */ /* 0x000f280000300800 */
[----:B------:R-:W5:Y:S04]  /*1a6d0*/  LDL.LU R7, [R1+0x48] ;  /* 0x0000480001077983 */ /* 0x000f680000300800 */
[----:B--2---:R-:W2:Y:S04]  /*1a6e0*/  LDL.LU R6, [R1] ;  /* 0x0000000001067983 */ /* 0x004ea80000300800 */
[----:B------:R-:W2:Y:S01]  /*1a6f0*/  LDL.LU R4, [R1+0x60] ;  /* 0x0000600001047983 */ /* 0x000ea20000300800 */
[----:B------:R-:W-:-:S02]  /*1a700*/  LOP3.LUT P3, RZ, R23, 0x10, RZ, 0xc0, !PT ;  /* 0x0000001017ff7812 */ /* 0x000fc4000786c0ff */
[C---:B------:R-:W-:Y:S02]  /*1a710*/  LOP3.LUT P2, RZ, R23.reuse, 0x8, RZ, 0xc0, !PT ;  /* 0x0000000817ff7812 */ /* 0x040fe4000784c0ff */
[C---:B------:R-:W-:Y:S02]  /*1a720*/  LOP3.LUT P1, RZ, R23.reuse, 0x4, RZ, 0xc0, !PT ;  /* 0x0000000417ff7812 */ /* 0x040fe4000782c0ff */
[----:B------:R-:W-:Y:S01]  /*1a730*/  LOP3.LUT P4, RZ, R23, 0x1, RZ, 0xc0, !PT ;  /* 0x0000000117ff7812 */ /* 0x000fe2000788c0ff */
[----:B---3--:R-:W-:-:S04]  /*1a740*/  IMAD R0, R0, UR4, RZ ;  /* 0x0000000400007c24 */ /* 0x008fc8000f8e02ff */
[C---:B----4-:R-:W-:Y:S02]  /*1a750*/  IMAD R5, R2.reuse, UR5, R0 ;  /* 0x0000000502057c24 */ /* 0x050fe4000f8e0200 */
[----:B0-----:R-:W-:Y:S01]  /*1a760*/  IMAD.WIDE.U32 R2, R2, UR4, RZ ;  /* 0x0000000402027c25 */ /* 0x001fe2000f8e00ff */
[----:B------:R-:W-:-:S03]  /*1a770*/  ULDC.64 UR4, c[0x0][0x338] ;  /* 0x0000ce0000047ab9 */ /* 0x000fc60000000a00 */
[----:B------:R-:W-:Y:S02]  /*1a780*/  IMAD.IADD R3, R3, 0x1, R5 ;  /* 0x0000000103037824 */ /* 0x000fe400078e0205 */
[----:B-----5:R-:W-:Y:S01]  /*1a790*/  IMAD R0, R7, UR4, RZ ;  /* 0x0000000407007c24 */ /* 0x020fe2000f8e02ff */
        /* <DEDUP_REMOVED lines=15> */
[----:B------:R-:W-:Y:S01]  /*1a890*/  IADD3 R0, R3, R0, R4 ;  /* 0x0000000003007210 */ /* 0x000fe20007ffe004 */
        /* <DEDUP_REMOVED lines=13> */
[----:B------:R-:W0:Y:S02]  /*1a970*/  SHFL.IDX PT, R14, R5, 0x1, 0x181f ;  /* 0x00381f00050e7f89 */ /* 0x000e2400000e0000 */
[----:B--2---:R-:W-:Y:S02]  /*1a980*/  IADD3.X R3, RZ, R3, RZ, P0, !PT ;  /* 0x00000003ff037210 */ /* 0x004fe400007fe4ff */
        /* <DEDUP_REMOVED lines=58> */
.L_x_6382:
        /* <DEDUP_REMOVED lines=15> */
.L_x_6189:
        /* <DEDUP_REMOVED lines=11> */
.L_x_6190:
[----:B------:R-:W2:Y:S01]  /*1aed0*/  LDL R2, [R1+0x1c] ;  /* 0x00001c0001027983 */ /* 0x000ea20000100800 */
[----:B------:R0:W-:Y:S01]  /*1aee0*/  SYNCS.ARRIVE.TRANS64.A1T0 RZ, [R30+URZ+0x32450], RZ ;  /* 0x032450ff1eff79a7 */ /* 0x0001e2000810003f */
[----:B------:R-:W-:Y:S01]  /*1aef0*/  BSSY B0, `(.L_x_6191) ;  /* 0x00000e0000007945 */ /* 0x000fe20003800000 */
[----:B--2---:R-:W-:-:S13]  /*1af00*/  ISETP.GE.AND P0, PT, R2, 0x2, PT ;  /* 0x000000020200780c */ /* 0x004fda0003f06270 */
[----:B0-----:R-:W-:Y:S05]  /*1af10*/  @!P0 BRA `(.L_x_6192) ;  /* 0x0000000c00748947 */ /* 0x001fea0003800000 */
[----:B------:R-:W-:-:S07]  /*1af20*/  VIADD R10, R2, 0xfffffffe ;  /* 0xfffffffe020a7836 */ /* 0x000fce0000000000 */
.L_x_6205:
[----:B0-----:R-:W0:Y:S01]  /*1af30*/  S2R R2, SR_TID.X ;  /* 0x0000000000027919 */ /* 0x001e220000002100 */
[----:B------:R-:W1:Y:S01]  /*1af40*/  LDC R8, c[0x0][0x430] ;  /* 0x00010c00ff087b82 */ /* 0x000e620000000800 */
[----:B------:R-:W-:Y:S01]  /*1af50*/  IMAD R9, R10, 0x60, R34 ;  /* 0x000000600a097824 */ /* 0x000fe200078e0222 */
[----:B--2---:R-:W2:Y:S01]  /*1af60*/  S2R R4, SR_TID.X ;  /* 0x0000000000047919 */ /* 0x004ea20000002100 */
[----:B------:R-:W-:Y:S01]  /*1af70*/  VIADD R25, R25, 0x1 ;  /* 0x0000000119197836 */ /* 0x000fe20000000000 */
[----:B-1----:R-:W-:Y:S02]  /*1af80*/  ISETP.NE.AND P0, PT, R8, 0x1, PT ;  /* 0x000000010800780c */ /* 0x002fe40003f05270 */
[----:B0-----:R-:W-:-:S04]  /*1af90*/  LOP3.LUT R2, R2, 0x7f, RZ, 0xc0, !PT ;  /* 0x0000007f02027812 */ /* 0x001fc800078ec0ff */
[----:B------:R-:W-:Y:S02]  /*1afa0*/  SHF.R.U32.HI R2, RZ, 0x3, R2 ;  /* 0x00000003ff027819 */ /* 0x000fe40000011602 */
[----:B--2---:R-:W-:-:S05]  /*1afb0*/  SHF.L.U32 R4, R4, 0x4, RZ ;  /* 0x0000000404047819 */ /* 0x004fca00000006ff */
[----:B------:R-:W0:Y:S01]  /*1afc0*/  @P0 LDC R3, c[0x0][0x438] ;  /* 0x00010e00ff030b82 */ /* 0x000e220000000800 */
[----:B------:R-:W-:-:S04]  /*1afd0*/  LOP3.LUT R4, R2, 0x70, R4, 0xf8, !PT ;  /* 0x0000007002047812 */ /* 0x000fc800078ef804 */
[----:B------:R-:W-:-:S03]  /*1afe0*/  ISETP.GT.U32.AND P1, PT, R4, 0x5f, PT ;  /* 0x0000005f0400780c */ /* 0x000fc60003f24070 */
[----:B------:R-:W1:Y:S01]  /*1aff0*/  @P0 LDC R2, c[0x0][0x434] ;  /* 0x00010d00ff020b82 */ /* 0x000e620000000800 */
[----:B------:R-:W-:-:S04]  /*1b000*/  IMAD.IADD R9, R4, 0x1, R9 ;  /* 0x0000000104097824 */ /* 0x000fc800078e0209 */
[----:B------:R-:W-:-:S05]  /*1b010*/  IMAD.MOV.U32 R11, RZ, RZ, R9 ;  /* 0x000000ffff0b7224 */ /* 0x000fca00078e0009 */
[----:B------:R-:W2:Y:S08]  /*1b020*/  @!P1 LDC.64 R4, c[0x0][0x428] ;  /* 0x00010a00ff049b82 */ /* 0x000eb00000000a00 */
[----:B---3--:R-:W3:Y:S01]  /*1b030*/  @!P1 LDC.64 R6, c[0x0][0x418] ;  /* 0x00010600ff069b82 */ /* 0x008ee20000000a00 */
[----:B-1----:R-:W-:-:S05]  /*1b040*/  @P0 IMAD.HI.U32 R2, R9, R2, RZ ;  /* 0x0000000209020227 */ /* 0x002fca00078e00ff */
[----:B0-----:R-:W-:-:S04]  /*1b050*/  @P0 SHF.R.U32.HI R11, RZ, R3, R2 ;  /* 0x00000003ff0b0219 */ /* 0x001fc80000011602 */
[----:B------:R-:W-:Y:S01]  /*1b060*/  @!P1 SHF.R.S32.HI R3, RZ, 0x1f, R11 ;  /* 0x0000001fff039819 */ /* 0x000fe2000001140b */
[----:B--2---:R-:W-:-:S04]  /*1b070*/  @!P1 IMAD R2, R35, R4, RZ ;  /* 0x0000000423029224 */ /* 0x004fc800078e02ff */
[----:B------:R-:W-:Y:S02]  /*1b080*/  @!P1 IMAD R5, R32, R5, R2 ;  /* 0x0000000520059224 */ /* 0x000fe400078e0202 */
[----:B------:R-:W-:-:S04]  /*1b090*/  @!P1 IMAD.MOV.U32 R2, RZ, RZ, R11 ;  /* 0x000000ffff029224 */ /* 0x000fc800078e000b */
[----:B------:R-:W-:-:S04]  /*1b0a0*/  @!P1 IMAD.WIDE.U32 R2, R32, R4, R2 ;  /* 0x0000000420029225 */ /* 0x000fc800078e0002 */
[----:B------:R-:W-:Y:S01]  /*1b0b0*/  @!P1 IMAD.IADD R5, R5, 0x1, R3 ;  /* 0x0000000105059824 */ /* 0x000fe200078e0203 */
[C---:B---3--:R-:W-:Y:S01]  /*1b0c0*/  @!P1 LEA R6, P0, R2.reuse, R6, 0x2 ;  /* 0x0000000602069211 */ /* 0x048fe200078010ff */
[----:B------:R-:W-:Y:S02]  /*1b0d0*/  IMAD.MOV.U32 R4, RZ, RZ, RZ ;  /* 0x000000ffff047224 */ /* 0x000fe400078e00ff */
[----:B------:R-:W-:Y:S01]  /*1b0e0*/  IMAD.U32 R12, RZ, RZ, UR38 ;  /* 0x00000026ff0c7e24 */ /* 0x000fe2000f8e00ff */
[----:B------:R-:W-:Y:S02]  /*1b0f0*/  @!P1 LEA.HI.X R7, R2, R7, R5, 0x2, P0 ;  /* 0x0000000702079211 */ /* 0x000fe400000f1405 */
[----:B------:R-:W-:-:S03]  /*1b100*/  ISETP.NE.AND P0, PT, R25, 0x2, PT ;  /* 0x000000021900780c */ /* 0x000fc60003f05270 */
[----:B------:R0:W5:Y:S01]  /*1b110*/  @!P1 LDG.E R4, desc[UR42][R6.64] ;  /* 0x0000002a06049981 */ /* 0x000162000c1e1900 */
[----:B------:R-:W-:Y:S02]  /*1b120*/  ISETP.NE.AND P1, PT, R12, 0x3, PT ;  /* 0x000000030c00780c */ /* 0x000fe40003f25270 */
[----:B------:R-:W-:Y:S01]  /*1b130*/  SEL R2, RZ, 0x1, P0 ;  /* 0x00000001ff027807 */ /* 0x000fe20000000000 */
[----:B------:R-:W-:Y:S01]  /*1b140*/  IMAD.MOV R5, RZ, RZ, -R11 ;  /* 0x000000ffff057224 */ /* 0x000fe200078e0a0b */
[----:B------:R-:W-:Y:S05]  /*1b150*/  YIELD ;  /* 0x0000000000007946 */ /* 0x000fea0003800000 */
[----:B------:R-:W-:-:S02]  /*1b160*/  LOP3.LUT R27, R27, R2, RZ, 0x3c, !PT ;  /* 0x000000021b1b7212 */ /* 0x000fc400078e3cff */
[----:B------:R-:W-:Y:S01]  /*1b170*/  MOV R2, R10 ;  /* 0x0000000a00027202 */ /* 0x000fe20000000f00 */
[----:B------:R-:W-:Y:S01]  /*1b180*/  IMAD R5, R8, R5, R9 ;  /* 0x0000000508057224 */ /* 0x000fe200078e0209 */
[----:B------:R-:W-:Y:S01]  /*1b190*/  SEL R25, R25, RZ, P0 ;  /* 0x000000ff19197207 */ /* 0x000fe20000000000 */
[----:B------:R-:W-:Y:S01]  /*1b1a0*/  VIADD R10, R10, 0xffffffff ;  /* 0xffffffff0a0a7836 */ /* 0x000fe20000000000 */
[----:B------:R-:W-:Y:S01]  /*1b1b0*/  ISETP.GT.AND P2, PT, R2, RZ, PT ;  /* 0x000000ff0200720c */ /* 0x000fe20003f44270 */
[----:B0-----:R-:W-:-:S12]  /*1b1c0*/  @!P1 BRA `(.L_x_6193) ;  /* 0x0000000000049947 */ /* 0x001fd80003800000 */
[----:B------:R-:W-:Y:S01]  /*1b1d0*/  BPT.TRAP 0x1 ;  /* 0x000000040000795c */ /* 0x000fe20000300000 */
.L_x_6193:
[----:B------:R-:W-:Y:S01]  /*1b1e0*/  IMAD R6, R25, 0x8, R22 ;  /* 0x0000000819067824 */ /* 0x000fe200078e0216 */
[----:B------:R-:W-:Y:S01]  /*1b1f0*/  SHF.L.U32 R21, R27, 0x1f, RZ ;  /* 0x0000001f1b157819 */ /* 0x000fe200000006ff */
[----:B------:R-:W-:Y:S01]  /*1b200*/  BSSY B1, `(.L_x_6194) ;  /* 0x0000004000017945 */ /* 0x000fe20003800000 */
[----:B------:R-:W-:Y:S02]  /*1b210*/  SHF.R.S32.HI R17, RZ, 0x1f, R5 ;  /* 0x0000001fff117819 */ /* 0x000fe40000011405 */
[----:B------:R-:W0:Y:S02]  /*1b220*/  SYNCS.PHASECHK.TRANS64.TRYWAIT P0, [R6+URZ+0x32440], R21 ;  /* 0x03244015060075a7 */ /* 0x000e24000800017f */
[----:B0-----:R-:W-:Y:S05]  /*1b230*/  @!P0 BRA `(.L_x_6195) ;  /* 0x0000006000a08947 */ /* 0x001fea0003800000 */
.L_x_6383:
[----:B------:R-:W-:Y:S05]  /*1b240*/  BSYNC B1 ;  /* 0x0000000000017941 */ /* 0x000fea0003800000 */
.L_x_6194:
        /* <DEDUP_REMOVED lines=52> */
.L_x_6397:
        /* <DEDUP_REMOVED lines=8> */
.L_x_6197:
        /* <DEDUP_REMOVED lines=11> */
.L_x_6198:
[----:B------:R2:W-:Y:S01]  /*1b6c0*/  SYNCS.ARRIVE.TRANS64.A1T0 RZ, [R6+URZ+0x32430], RZ ;  /* 0x032430ff06ff79a7 */ /* 0x0005e2000810003f */
[----:B------:R-:W-:Y:S05]  /*1b6d0*/  @!P3 BRA `(.L_x_6199) ;  /* 0x000000000004b947 */ /* 0x000fea0003800000 */
[----:B------:R-:W-:Y:S01]  /*1b6e0*/  BPT.TRAP 0x1 ;  /* 0x000000040000795c */ /* 0x000fe20000300000 */
.L_x_6199:
[----:B------:R-:W3:Y:S01]  /*1b6f0*/  SYNCS.PHASECHK.TRANS64.TRYWAIT P0, [R6+URZ+0x32460], R21 ;  /* 0x03246015060075a7 */ /* 0x000ee2000800017f */
[----:B------:R-:W-:Y:S04]  /*1b700*/  BSSY B1, `(.L_x_6200) ;  /* 0x0000002000017945 */ /* 0x000fe80003800000 */
[----:B---3--:R-:W-:Y:S05]  /*1b710*/  @!P0 BRA `(.L_x_6201) ;  /* 0x0000006400208947 */ /* 0x008fea0003800000 */
.L_x_6398:
[----:B------:R-:W-:Y:S05]  /*1b720*/  BSYNC B1 ;  /* 0x0000000000017941 */ /* 0x000fea0003800000 */
.L_x_6200:
[----:B------:R-:W-:Y:S01]  /*1b730*/  ULDC.64 UR4, c[0x0][0x328] ;  /* 0x0000ca0000047ab9 */ /* 0x000fe20000000a00 */
[----:B------:R-:W-:Y:S01]  /*1b740*/  LOP3.LUT P5, RZ, R23, 0x1, RZ, 0xc0, !PT ;  /* 0x0000000117ff7812 */ /* 0x000fe200078ac0ff */
[----:B------:R-:W-:Y:S01]  /*1b750*/  IMAD R2, R17, UR4, RZ ;  /* 0x0000000411027c24 */ /* 0x000fe2000f8e02ff */
[----:B------:R-:W-:Y:S01]  /*1b760*/  LOP3.LUT P4, RZ, R23, 0x10, RZ, 0xc0, !PT ;  /* 0x0000001017ff7812 */ /* 0x000fe2000788c0ff */
[----:B-1----:R-:W-:Y:S01]  /*1b770*/  IMAD R8, R25, 0x6000, R33 ;  /* 0x0000600019087824 */ /* 0x002fe200078e0221 */
        /* <DEDUP_REMOVED lines=33> */
[----:B------:R-:W4:Y:S01]  /*1b990*/  SHFL.IDX PT, R14, R7, 0x2, 0x181f ;  /* 0x00581f00070e7f89 */ /* 0x000f2200000e0000 */
[----:B------:R-:W-:-:S05]  /*1b9a0*/  IADD3.X R5, RZ, R5, RZ, P0, !PT ;  /* 0x00000005ff057210 */ /* 0x000fca00007fe4ff */
[----:B------:R-:W-:Y:S04]  /*1b9b0*/  LDGSTS.E.BYPASS.LTC128B.128 [R8+0xc00], desc[UR42][R4.64], !P5 ;  /* 0x00c0000004087fae */ /* 0x000fe8000e901d6a */
[----:B------:R-:W-:Y:S04]  /*1b9c0*/  LDGSTS.E.BYPASS.LTC128B.128 [R8+0x3c00], desc[UR42][R4.64+0x80], !P4 ;  /* 0x03c0008004087fae */ /* 0x000fe8000e101d6a */
[----:B------:R-:W-:Y:S04]  /*1b9d0*/  LDGSTS.E.BYPASS.LTC128B.128 [R8+0x6c00], desc[UR42][R4.64+0x100], !P3 ;  /* 0x06c0010004087fae */ /* 0x000fe8000d901d6a */
[----:B------:R1:W-:Y:S01]  /*1b9e0*/  LDGSTS.E.BYPASS.LTC128B.128 [R8+0x9c00], desc[UR42][R4.64+0x180], !P1 ;  /* 0x09c0018004087fae */ /* 0x0003e2000c901d6a */
[----:B----4-:R-:W-:-:S03]  /*1b9f0*/  IADD3 R2, P0, R14, R0, RZ ;  /* 0x000000000e027210 */ /* 0x010fc60007f1e0ff */
[----:B------:R-:W4:Y:S02]  /*1ba00*/  SHFL.IDX PT, R14, R7, 0x3, 0x181f ;  /* 0x00781f00070e7f89 */ /* 0x000f2400000e0000 */
[----:B------:R-:W-:Y:S02]  /*1ba10*/  IMAD.X R3, RZ, RZ, R17, P0 ;  /* 0x000000ffff037224 */ /* 0x000fe400000e0611 */
[----:B-1----:R-:W1:Y:S04]  /*1ba20*/  SHFL.IDX PT, R5, R9, 0x3, 0x181f ;  /* 0x00781f0009057f89 */ /* 0x002e6800000e0000 */
[----:B------:R-:W-:Y:S04]  /*1ba30*/  SHFL.IDX PT, R17, R9, 0x4, 0x181f ;  /* 0x00981f0009117f89 */ /* 0x000fe800000e0000 */
        /* <DEDUP_REMOVED lines=19> */
.L_x_6412:
        /* <DEDUP_REMOVED lines=11> */
.L_x_6203:
        /* <DEDUP_REMOVED lines=11> */
.L_x_6204:
[----:B------:R0:W-:Y:S01]  /*1bcd0*/  SYNCS.ARRIVE.TRANS64.A1T0 RZ, [R6+URZ+0x32450], RZ ;  /* 0x032450ff06ff79a7 */ /* 0x0001e2000810003f */
[----:B------:R-:W-:Y:S05]  /*1bce0*/  @P2 BRA `(.L_x_6205) ;  /* 0xfffffff000902947 */ /* 0x000fea000383ffff */
.L_x_6192:
[----:B------:R-:W-:Y:S05]  /*1bcf0*/  BSYNC B0 ;  /* 0x0000000000007941 */ /* 0x000fea0003800000 */
.L_x_6191:
        /* <DEDUP_REMOVED lines=20> */
.L_x_6207:
[----:B------:R-:W-:Y:S05]  /*1be40*/  BSYNC B0 ;  /* 0x0000000000007941 */ /* 0x000fea0003800000 */
.L_x_6206:
[----:B------:R-:W-:Y:S02]  /*1be50*/  LOP3.LUT R27, R27, R0, RZ, 0x3c, !PT ;  /* 0x000000001b1b7212 */ /* 0x000fe400078e3cff */
[----:B------:R-:W-:-:S07]  /*1be60*/  SEL R25, R25, RZ, P0 ;  /* 0x000000ff19197207 */ /* 0x000fce0000000000 */
.L_x_6160:
[----:B------:R-:W-:Y:S05]  /*1be70*/  BSYNC B7 ;  /* 0x0000000000077941 */ /* 0x000fea0003800000 */
.L_x_6158:
        /* <DEDUP_REMOVED lines=11> */
.L_x_6208:
        /* <DEDUP_REMOVED lines=36> */
.L_x_6422:
[----:B------:R-:W-:Y:S02]  /*1c170*/  ULDC UR4, c[0x0][0xd38] ;  /* 0x00034e0000047ab9 */ /* 0x000fe40000000800 */
[----:B------:R-:W-:-:S04]  /*1c180*/  IMAD.U32 R7, RZ, RZ, UR4 ;  /* 0x00000004ff077e24 */ /* 0x000fc8000f8e00ff */
[----:B--2---:R-:W-:-:S05]  /*1c190*/  IMAD R14, R14, R7, RZ ;  /* 0x000000070e0e7224 */ /* 0x004fca00078e02ff */
[----:B------:R-:W-:-:S04]  /*1c1a0*/  IADD3 R9, R4, R14, RZ ;  /* 0x0000000e04097210 */ /* 0x000fc80007ffe0ff */
[----:B------:R-:W-:-:S13]  /*1c1b0*/  ISETP.GT.AND P6, PT, R9, R0, PT ;  /* 0x000000000900720c */ /* 0x000fda0003fc4270 */
[----:B------:R-:W-:Y:S05]  /*1c1c0*/  @P6 BRA `(.L_x_6211) ;  /* 0x00000000009c6947 */ /* 0x000fea0003800000 */
.L_x_6216:
        /* <DEDUP_REMOVED lines=14> */
.L_x_6214:
[----:B------:R-:W-:Y:S05]  /*1c2b0*/  BSYNC B0 ;  /* 0x0000000000007941 */ /* 0x000fea0003800000 */
.L_x_6213:
[----:B------:R-:W-:-:S03]  /*1c2c0*/  UMOV UR4, 0xffffffff ;  /* 0xffffffff00047882 */ /* 0x000fc60000000000 */
[----:B------:R-:W-:Y:S05]  /*1c2d0*/  BRA.DIV UR4, `(.L_x_6215) ;  /* 0x0000006604307947 */ /* 0x000fea000b800000 */
[----:B-----5:R-:W2:Y:S02]  /*1c2e0*/  SHFL.UP PT, R14, R5, 0x1, RZ ;  /* 0x04200000050e7989 */ /* 0x020ea400000e00ff */
[----:B--2---:R-:W-:-:S05]  /*1c2f0*/  SEL R14, R14, RZ, P1 ;  /* 0x000000ff0e0e7207 */ /* 0x004fca0000800000 */
        /* <DEDUP_REMOVED lines=14> */
.L_x_6430:
[----:B------:R-:W-:Y:S02]  /*1c3e0*/  ULDC UR4, c[0x0][0xd38] ;  /* 0x00034e0000047ab9 */ /* 0x000fe40000000800 */
[----:B------:R-:W-:-:S05]  /*1c3f0*/  MOV R7, UR4 ;  /* 0x0000000400077c02 */ /* 0x000fca0008000f00 */
[----:B--2---:R-:W-:-:S04]  /*1c400*/  IMAD R14, R14, R7, RZ ;  /* 0x000000070e0e7224 */ /* 0x004fc800078e02ff */
[----:B------:R-:W-:-:S05]  /*1c410*/  IMAD.IADD R9, R14, 0x1, R9 ;  /* 0x000000010e097824 */ /* 0x000fca00078e0209 */
[----:B------:R-:W-:-:S13]  /*1c420*/  ISETP.GT.AND P6, PT, R9, R0, PT ;  /* 0x000000000900720c */ /* 0x000fda0003fc4270 */
[----:B------:R-:W-:Y:S05]  /*1c430*/  @!P6 BRA `(.L_x_6216) ;  /* 0xfffffffc0064e947 */ /* 0x000fea000383ffff */
.L_x_6211:
        /* <DEDUP_REMOVED lines=8> */
.L_x_6434:
[----:B------:R-:W-:Y:S01]  /*1c4c0*/  ISETP.NE.AND P0, PT, R3, RZ, PT ;  /* 0x000000ff0300720c */ /* 0x000fe20003f05270 */
[----:B------:R-:W-:-:S12]  /*1c4d0*/  IMAD.MOV.U32 R14, RZ, RZ, RZ ;  /* 0x000000ffff0e7224 */ /* 0x000fd800078e00ff */
[----:B------:R-:W-:Y:S05]  /*1c4e0*/  @!P0 BRA `(.L_x_6218) ;  /* 0x0000000000108947 */ /* 0x000fea0003800000 */
[----:B------:R-:W-:Y:S01]  /*1c4f0*/  UMOV UR4, 0xffffffff ;  /* 0xffffffff00047882 */ /* 0x000fe20000000000 */
[----:B------:R-:W-:Y:S02]  /*1c500*/  VIADD R12, R4, 0xffffffff ;  /* 0xffffffff040c7836 */ /* 0x000fe40000000000 */
[----:B------:R-:W-:Y:S05]  /*1c510*/  BRA.DIV UR4, `(.L_x_6219) ;  /* 0x0000006604a47947 */ /* 0x000fea000b800000 */
[----:B------:R4:W0:Y:S02]  /*1c520*/  SHFL.IDX PT, R14, R2, R12, 0x1f ;  /* 0x00001f0c020e7589 */ /* 0x00082400000e0000 */
.L_x_6218:
        /* <DEDUP_REMOVED lines=8> */
[----:B-1----:R-:W0:Y:S08]  /*1c5b0*/  I2F.RP R10, R8 ;  /* 0x00000008000a7306 */ /* 0x002e300000209400 */
[----:B0-----:R-:W0:Y:S02]  /*1c5c0*/  MUFU.RCP R10, R10 ;  /* 0x0000000a000a7308 */ /* 0x001e240000001000 */
[----:B0-----:R-:W-:-:S06]  /*1c5d0*/  VIADD R11, R10, 0xffffffe ;  /* 0x0ffffffe0a0b7836 */ /* 0x001fcc0000000000 */
[----:B------:R-:W0:Y:S02]  /*1c5e0*/  F2I.FTZ.U32.TRUNC.NTZ R3, R11 ;  /* 0x0000000b00037305 */ /* 0x000e24000021f000 */
[----:B0-----:R-:W-:-:S04]  /*1c5f0*/  IMAD.MOV R9, RZ, RZ, -R3 ;  /* 0x000000ffff097224 */ /* 0x001fc800078e0a03 */
[----:B------:R-:W-:-:S04]  /*1c600*/  IMAD R9, R9, R8, RZ ;  /* 0x0000000809097224 */ /* 0x000fc800078e02ff */
[----:B------:R-:W-:Y:S01]  /*1c610*/  IMAD.HI.U32 R2, R3, R9, R2 ;  /* 0x0000000903027227 */ /* 0x000fe200078e0002 */
[----:B------:R-:W-:Y:S02]  /*1c620*/  IADD3 R9, R0, -R16, RZ ;  /* 0x8000001000097210 */ /* 0x000fe40007ffe0ff */
[----:B------:R-:W-:Y:S02]  /*1c630*/  IABS R0, R4 ;  /* 0x0000000400007213 */ /* 0x000fe40000000000 */
[----:B------:R-:W-:-:S03]  /*1c640*/  IABS R3, R9 ;  /* 0x0000000900037213 */ /* 0x000fc60000000000 */
        /* <DEDUP_REMOVED lines=45> */
[----:B------:R-:W-:-:S04]  /*1c920*/  LOP3.LUT R2, RZ, R2, RZ, 0x33, !PT ;  /* 0x00000002ff027212 */ /* 0x000fc800078e33ff */
[----:B------:R-:W-:Y:S01]  /*1c930*/  IADD3 R17, R5, R2, RZ ;  /* 0x0000000205117210 */ /* 0x000fe20007ffe0ff */
[----:B------:R-:W-:Y:S06]  /*1c940*/  BRA `(.L_x_6220) ;  /* 0x00000000001c7947 */ /* 0x000fec0003800000 */
.L_x_6212:
[----:B------:R-:W-:Y:S01]  /*1c950*/  UMOV UR4, URZ ;  /* 0x0000003f00047c82 */ /* 0x000fe20008000000 */
[----:B------:R-:W-:Y:S01]  /*1c960*/  UMOV UR5, URZ ;  /* 0x0000003f00057c82 */ /* 0x000fe20008000000 */
[----:B------:R-:W-:Y:S01]  /*1c970*/  ULDC UR6, c[0x0][0xd3c] ;  /* 0x00034f0000067ab9 */ /* 0x000fe20000000800 */
[----:B------:R-:W-:Y:S02]  /*1c980*/  IMAD.MOV.U32 R16, RZ, RZ, R0 ;  /* 0x000000ffff107224 */ /* 0x000fe400078e0000 */
[----:B------:R-:W-:Y:S02]  /*1c990*/  IMAD.U32 R17, RZ, RZ, UR4 ;  /* 0x00000004ff117e24 */ /* 0x000fe4000f8e00ff */
[----:B------:R-:W-:Y:S02]  /*1c9a0*/  IMAD.U32 R18, RZ, RZ, UR5 ;  /* 0x00000005ff127e24 */ /* 0x000fe4000f8e00ff */
[----:B------:R-:W-:-:S07]  /*1c9b0*/  IMAD.U32 R19, RZ, RZ, UR6 ;  /* 0x00000006ff137e24 */ /* 0x000fce000f8e00ff */
.L_x_6220:
        /* <DEDUP_REMOVED lines=10> */
.L_x_6209:
[----:B------:R-:W-:Y:S02]  /*1ca60*/  ULDC UR4, c[0x0][0xd3c] ;  /* 0x00034f0000047ab9 */ /* 0x000fe40000000800 */
[----:B0-----:R-:W-:-:S13]  /*1ca70*/  ISETP.GE.AND P0, PT, R19, UR4, PT ;  /* 0x0000000413007c0c */ /* 0x001fda000bf06270 */
[----:B------:R-:W-:Y:S05]  /*1ca80*/  @!P0 BRA `(.L_x_6221) ;  /* 0xffffff9800188947 */ /* 0x000fea000383ffff */
[----:B------:R-:W-:Y:S05]  /*1ca90*/  BSYNC B8 ;  /* 0x0000000000087941 */ /* 0x000fea0003800000 */
.L_x_6116:
        /* <DEDUP_REMOVED lines=12> */
.L_x_6437:
[----:B------:R-:W-:Y:S05]  /*1cb60*/  BSYNC B0 ;  /* 0x0000000000007941 */ /* 0x000fea0003800000 */
.L_x_6222:
[----:B------:R-:W-:-:S03]  /*1cb70*/  UMOV UR4, 0xffffffff ;  /* 0xffffffff00047882 */ /* 0x000fc60000000000 */
[----:B------:R-:W-:Y:S05]  /*1cb80*/  BRA.DIV UR4, `(.L_x_6224) ;  /* 0x0000006204407947 */ /* 0x000fea000b800000 */
[----:B0-----:R-:W0:Y:S02]  /*1cb90*/  S2R R0, SR_TID.X ;  /* 0x0000000000007919 */ /* 0x001e240000002100 */
[----:B0-----:R-:W-:-:S04]  /*1cba0*/  SHF.R.U32.HI R0, RZ, 0x5, R0 ;  /* 0x00000005ff007819 */ /* 0x001fc80000011600 */
[----:B------:R-:W-:-:S05]  /*1cbb0*/  LOP3.LUT R0, R0, 0x3, RZ, 0xc0, !PT ;  /* 0x0000000300007812 */ /* 0x000fca00078ec0ff */
[----:B------:R0:W1:Y:S02]  /*1cbc0*/  SHFL.IDX PT, R14, R0, RZ, 0x1f ;  /* 0x00001fff000e7589 */ /* 0x00006400000e0000 */
.L_x_6440:
[----:B-1----:R-:W-:-:S13]  /*1cbd0*/  ISETP.NE.AND P0, PT, R14, RZ, PT ;  /* 0x000000ff0e00720c */ /* 0x002fda0003f05270 */
[----:B------:R-:W-:Y:S05]  /*1cbe0*/  @P0 BRA `(.L_x_5948) ;  /* 0x0000000000880947 */ /* 0x000fea0003800000 */
[----:B------:R-:W-:-:S03]  /*1cbf0*/  UMOV UR4, 0xffffffff ;  /* 0xffffffff00047882 */ /* 0x000fc60000000000 */
[----:B------:R-:W-:Y:S05]  /*1cc00*/  BRA.DIV UR4, `(.L_x_6225) ;  /* 0x0000006204547947 */ /* 0x000fea000b800000 */
[----:B------:R-:W-:-:S13]  /*1cc10*/  ELECT P6, URZ, PT ;  /* 0x00000000003f782f */ /* 0x000fda00038c0000 */
.L_x_6443:
[----:B------:R-:W-:Y:S05]  /*1cc20*/  @!P6 BRA `(.L_x_5948) ;  /* 0x000000000078e947 */ /* 0x000fea0003800000 */
[----:B------:R-:W-:-:S06]  /*1cc30*/  ULOP3.LUT UR4, UR36, 0x2, URZ, 0xfc, !UPT ;  /* 0x0000000224047892 */ /* 0x000fcc000f8efc3f */
[----:B0-----:R-:W-:-:S05]  /*1cc40*/  IMAD.U32 R0, RZ, RZ, UR4 ;  /* 0x00000004ff007e24 */ /* 0x001fca000f8e00ff */
[----:B------:R-:W-:-:S13]  /*1cc50*/  ISETP.NE.AND P0, PT, R0, 0x3, PT ;  /* 0x000000030000780c */ /* 0x000fda0003f05270 */
[----:B------:R-:W-:Y:S05]  /*1cc60*/  @!P0 BRA `(.L_x_6226) ;  /* 0x0000000000048947 */ /* 0x000fea0003800000 */
[----:B------:R-:W-:Y:S01]  /*1cc70*/  BPT.TRAP 0x1 ;  /* 0x000000040000795c */ /* 0x000fe20000300000 */
.L_x_6226:
[----:B------:R-:W-:Y:S01]  /*1cc80*/  IMAD R3, R25, 0x8, R5 ;  /* 0x0000000819037824 */ /* 0x000fe200078e0205 */
[----:B------:R-:W-:Y:S02]  /*1cc90*/  SHF.L.U32 R2, R27, 0x1f, RZ ;  /* 0x0000001f1b027819 */ /* 0x000fe400000006ff */
[----:B------:R-:W-:Y:S02]  /*1cca0*/  IADD3 R25, R25, 0x1, RZ ;  /* 0x0000000119197810 */ /* 0x000fe40007ffe0ff */
[----:B------:R-:W0:Y:S02]  /*1ccb0*/  SYNCS.PHASECHK.TRANS64.TRYWAIT P1, [R3+URZ+0x32440], R2 ;  /* 0x03244002030075a7 */ /* 0x000e24000802017f */
[----:B------:R-:W-:-:S04]  /*1ccc0*/  ISETP.NE.AND P2, PT, R25, 0x2, PT ;  /* 0x000000021900780c */ /* 0x000fc80003f45270 */
[----:B------:R-:W-:Y:S01]  /*1ccd0*/  SEL R0, RZ, 0x1, P2 ;  /* 0x00000001ff007807 */ /* 0x000fe20001000000 */
[----:B0-----:R-:W-:Y:S08]  /*1cce0*/  @!P1 BRA `(.L_x_6227) ;  /* 0x00000060003c9947 */ /* 0x001ff00003800000 */
.L_x_6444:
[----:B------:R-:W-:Y:S02]  /*1ccf0*/  SEL R25, R25, RZ, P2 ;  /* 0x000000ff19197207 */ /* 0x000fe40001000000 */
[----:B------:R-:W-:Y:S01]  /*1cd00*/  LOP3.LUT R0, R27, R0, RZ, 0x3c, !PT ;  /* 0x000000001b007212 */ /* 0x000fe200078e3cff */
[----:B------:R-:W-:Y:S06]  /*1cd10*/  @!P0 BRA `(.L_x_6228) ;  /* 0x0000000000048947 */ /* 0x000fec0003800000 */
[----:B------:R-:W-:Y:S01]  /*1cd20*/  BPT.TRAP 0x1 ;  /* 0x000000040000795c */ /* 0x000fe20000300000 */
.L_x_6228:
[----:B------:R-:W-:Y:S01]  /*1cd30*/  IMAD R25, R25, 0x8, R5 ;  /* 0x0000000819197824 */ /* 0x000fe200078e0205 */
[----:B------:R-:W-:-:S04]  /*1cd40*/  SHF.L.U32 R0, R0, 0x1f, RZ ;  /* 0x0000001f00007819 */ /* 0x000fc800000006ff */
[----:B------:R-:W1:Y:S02]  /*1cd50*/  SYNCS.PHASECHK.TRANS64.TRYWAIT P1, [R25+URZ+0x32440], R0 ;  /* 0x03244000190075a7 */ /* 0x000e64000802017f */
[----:B-1----:R-:W-:Y:S05]  /*1cd60*/  @!P1 BRA `(.L_x_6229) ;  /* 0x0000006000309947 */ /* 0x002fea0003800000 */
.L_x_6445:
[----:B------:R-:W-:Y:S05]  /*1cd70*/  @!P0 BRA `(.L_x_6230) ;  /* 0x0000000000048947 */ /* 0x000fea0003800000 */
[----:B------:R-:W-:Y:S01]  /*1cd80*/  BPT.TRAP 0x1 ;  /* 0x000000040000795c */ /* 0x000fe20000300000 */
.L_x_6230:
[----:B------:R-:W5:Y:S02]  /*1cd90*/  SYNCS.PHASECHK.TRANS64.TRYWAIT P1, [R3+URZ+0x32460], R2 ;  /* 0x03246002030075a7 */ /* 0x000f64000802017f */
[----:B-----5:R-:W-:Y:S05]  /*1cda0*/  @!P1 BRA `(.L_x_6231) ;  /* 0x0000006000349947 */ /* 0x020fea0003800000 */
.L_x_6446:
[----:B------:R-:W-:Y:S05]  /*1cdb0*/  @!P0 BRA `(.L_x_6232) ;  /* 0x0000000000048947 */ /* 0x000fea0003800000 */
[----:B------:R-:W-:Y:S01]  /*1cdc0*/  BPT.TRAP 0x1 ;  /* 0x000000040000795c */ /* 0x000fe20000300000 */
.L_x_6232:
[----:B------:R0:W0:Y:S02]  /*1cdd0*/  SYNCS.PHASECHK.TRANS64.TRYWAIT P0, [R25+URZ+0x32460], R0 ;  /* 0x03246000190075a7 */ /* 0x000024000800017f */
[----:B0-----:R-:W-:Y:S05]  /*1cde0*/  @!P0 NANOSLEEP.SYNCS 0x989680 ;  /* 0x009896800000895d */ /* 0x001fea0003900000 */
[----:B------:R-:W0:Y:S02]  /*1cdf0*/  @!P0 SYNCS.PHASECHK.TRANS64 P0, [R25+URZ+0x32460], R0 ;  /* 0x03246000190085a7 */ /* 0x000e24000800007f */
[----:B0-----:R-:W-:Y:S05]  /*1ce00*/  @!P0 BRA `(.L_x_6232) ;  /* 0xfffffffc00f08947 */ /* 0x001fea000383ffff */
.L_x_5948:
[----:B------:R-:W-:Y:S05]  /*1ce10*/  BSYNC B9 ;  /* 0x0000000000097941 */ /* 0x000fea0003800000 */
.L_x_5945:
[----:B------:R-:W-:Y:S05]  /*1ce20*/  EXIT ;  /* 0x000000000000794d */ /* 0x000fea0003800000 */
.L_x_5966:
[----:B0-----:R0:W1:Y:S02]  /*1ce30*/  SYNCS.PHASECHK.TRANS64.TRYWAIT P5, [R86+URZ+0x32490], R101 ;  /* 0x03249065560075a7 */ /* 0x00106400080a017f */
[----:B-1----:R-:W-:Y:S05]  /*1ce40*/  @!P5 NANOSLEEP.SYNCS 0x989680 ;  /* 0x009896800000d95d */ /* 0x002fea0003900000 */
[----:B------:R-:W1:Y:S02]  /*1ce50*/  @!P5 SYNCS.PHASECHK.TRANS64 P5, [R86+URZ+0x32490], R101 ;  /* 0x032490655600d5a7 */ /* 0x000e6400080a007f */
[----:B-1----:R-:W-:Y:S05]  /*1ce60*/  @!P5 BRA `(.L_x_5966) ;  /* 0xfffffffc00f0d947 */ /* 0x002fea000383ffff */
[----:B------:R-:W-:Y:S05]  /*1ce70*/  BRA `(.L_x_6233) ;  /* 0xfffffe5c00a47947 */ /* 0x000fea000383ffff */
.L_x_5967:
        /* <DEDUP_REMOVED lines=8> */
.L_x_6235:
[----:B------:R-:W-:Y:S05]  /*1cf00*/  BSYNC B1 ;  /* 0x0000000000017941 */ /* 0x000fea0003800000 */
.L_x_6234:
[----:B------:R-:W-:Y:S01]  /*1cf10*/  IMAD.MOV.U32 R13, RZ, RZ, R89 ;  /* 0x000000ffff0d7224 */ /* 0x000fe200078e0059 */
[----:B------:R-:W-:Y:S01]  /*1cf20*/  MOV R11, 0x1c1f ;  /* 0x00001c1f000b7802 */ /* 0x000fe20000000f00 */
[----:B------:R-:W-:Y:S02]  /*1cf30*/  IMAD.MOV.U32 R12, RZ, RZ, RZ ;  /* 0x000000ffff0c7224 */ /* 0x000fe400078e00ff */
[----:B------:R-:W-:Y:S02]  /*1cf40*/  IMAD.MOV.U32 R15, RZ, RZ, -0x1 ;  /* 0xffffffffff0f7424 */ /* 0x000fe400078e00ff */
[----:B------:R-:W-:-:S07]  /*1cf50*/  IMAD.MOV.U32 R33, RZ, RZ, R14 ;  /* 0x000000ffff217224 */ /* 0x000fce00078e000e */
[----:B------:R-:W-:Y:S05]  /*1cf60*/  WARPSYNC.COLLECTIVE R15, `(.L_x_6236) ;  /* 0x000000000f087348 */ /* 0x000fea0003c00000 */
[----:B------:R0:W1:Y:S02]  /*1cf70*/  SHFL.IDX P6, R14, R13, R12, R11 ;  /* 0x0000000c0d0e7389 */ /* 0x00006400000c000b */
[----:B01----:R-:W-:Y:S01]  /*1cf80*/  ENDCOLLECTIVE ;  /* 0x000000000000791b */ /* 0x003fe20003800000 */
.L_x_6236:
[----:B------:R-:W-:Y:S05]  /*1cf90*/  BRA `(.L_x_6237) ;  /* 0xfffffe5c00707947 */ /* 0x000fea000383ffff */
.L_x_5976:
[----:B------:R-:W-:Y:S01]  /*1cfa0*/  BSSY B1, `(.L_x_6238) ;  /* 0x0000008000017945 */ /* 0x000fe20003800000 */
[----:B----4-:R-:W-:Y:S02]  /*1cfb0*/  IMAD.MOV.U32 R13, RZ, RZ, R90 ;  /* 0x000000ffff0d7224 */ /* 0x010fe400078e005a */
[----:B------:R-:W-:Y:S02]  /*1cfc0*/  IMAD.MOV.U32 R12, RZ, RZ, 0x1 ;  /* 0x00000001ff0c7424 */ /* 0x000fe400078e00ff */
[----:B0-----:R-:W-:Y:S02]  /*1cfd0*/  IMAD.MOV.U32 R11, RZ, RZ, 0x1c1f ;  /* 0x00001c1fff0b7424 */ /* 0x001fe400078e00ff */
[----:B------:R-:W-:-:S07]  /*1cfe0*/  IMAD.MOV.U32 R15, RZ, RZ, -0x1 ;  /* 0xffffffffff0f7424 */ /* 0x000fce00078e00ff */
[----:B-123--:R-:W-:Y:S05]  /*1cff0*/  WARPSYNC.COLLECTIVE R15, `(.L_x_6239) ;  /* 0x000000000f087348 */ /* 0x00efea0003c00000 */
[----:B---3--:R0:W3:Y:S02]  /*1d000*/  SHFL.IDX P6, R14, R13, R12, R11 ;  /* 0x0000000c0d0e7389 */ /* 0x0080e400000c000b */
[----:B0123--:R-:W-:Y:S01]  /*1d010*/  ENDCOLLECTIVE ;  /* 0x000000000000791b */ /* 0x00ffe20003800000 */
.L_x_6239:
[----:B------:R-:W-:Y:S05]  /*1d020*/  BSYNC B1 ;  /* 0x0000000000017941 */ /* 0x000fea0003800000 */
.L_x_6238:
        /* <DEDUP_REMOVED lines=8> */
.L_x_6240:
[----:B------:R-:W-:Y:S05]  /*1d0b0*/  BRA `(.L_x_6241) ;  /* 0xfffffe6000e07947 */ /* 0x000fea000383ffff */
.L_x_5986:
[----:B-1----:R1:W2:Y:S02]  /*1d0c0*/  SYNCS.PHASECHK.TRANS64.TRYWAIT P4, [R86+URZ+0x32490], R101 ;  /* 0x03249065560075a7 */ /* 0x0022a4000808017f */
[----:B--2---:R-:W-:Y:S05]  /*1d0d0*/  @!P4 NANOSLEEP.SYNCS 0x989680 ;  /* 0x009896800000c95d */ /* 0x004fea0003900000 */
[----:B------:R-:W2:Y:S02]  /*1d0e0*/  @!P4 SYNCS.PHASECHK.TRANS64 P4, [R86+URZ+0x32490], R101 ;  /* 0x032490655600c5a7 */ /* 0x000ea4000808007f */
[----:B--2---:R-:W-:Y:S05]  /*1d0f0*/  @!P4 BRA `(.L_x_5986) ;  /* 0xfffffffc00f0c947 */ /* 0x004fea000383ffff */
[----:B------:R-:W-:Y:S05]  /*1d100*/  BRA `(.L_x_6242) ;  /* 0xfffffe6c00a87947 */ /* 0x000fea000383ffff */
.L_x_5987:
        /* <DEDUP_REMOVED lines=8> */
.L_x_6244:
[----:B------:R-:W-:Y:S05]  /*1d190*/  BSYNC B1 ;  /* 0x0000000000017941 */ /* 0x000fea0003800000 */
.L_x_6243:
        /* <DEDUP_REMOVED lines=8> */
.L_x_6245:
[----:B------:R-:W-:Y:S05]  /*1d220*/  BRA `(.L_x_6246) ;  /* 0xfffffe6c00787947 */ /* 0x000fea000383ffff */
.L_x_5992:
        /* <DEDUP_REMOVED lines=8> */
.L_x_6248:
[----:B------:R-:W-:Y:S05]  /*1d2b0*/  BSYNC B1 ;  /* 0x0000000000017941 */ /* 0x000fea0003800000 */
.L_x_6247:
        /* <DEDUP_REMOVED lines=8> */
.L_x_6249:
[----:B------:R-:W-:Y:S01]  /*1d340*/  IMAD.MOV.U32 R32, RZ, RZ, R14 ;  /* 0x000000ffff207224 */ /* 0x000fe200078e000e */
[----:B------:R-:W-:Y:S06]  /*1d350*/  BRA `(.L_x_6250) ;  /* 0xfffffe74001c7947 */ /* 0x000fec000383ffff */
.L_x_5997:
[----:B0-----:R0:W1:Y:S02]  /*1d360*/  SYNCS.PHASECHK.TRANS64.TRYWAIT P2, [R86+URZ+0x32490], R101 ;  /* 0x03249065560075a7 */ /* 0x001064000804017f */
[----:B-1----:R-:W-:Y:S05]  /*1d370*/  @!P2 NANOSLEEP.SYNCS 0x989680 ;  /* 0x009896800000a95d */ /* 0x002fea0003900000 */
[----:B------:R-:W1:Y:S02]  /*1d380*/  @!P2 SYNCS.PHASECHK.TRANS64 P2, [R86+URZ+0x32490], R101 ;  /* 0x032490655600a5a7 */ /* 0x000e64000804007f */
[----:B-1----:R-:W-:Y:S05]  /*1d390*/  @!P2 BRA `(.L_x_5997) ;  /* 0xfffffffc00f0a947 */ /* 0x002fea000383ffff */
[----:B------:R-:W-:Y:S05]  /*1d3a0*/  BRA `(.L_x_6251) ;  /* 0xfffffe7c00187947 */ /* 0x000fea000383ffff */
.L_x_5998:
        /* <DEDUP_REMOVED lines=8> */
.L_x_6253:
[----:B------:R-:W-:Y:S05]  /*1d430*/  BSYNC B1 ;  /* 0x0000000000017941 */ /* 0x000fea0003800000 */
.L_x_6252:
        /* <DEDUP_REMOVED lines=8> */
.L_x_6254:
[----:B------:R-:W-:Y:S05]  /*1d4c0*/  BRA `(.L_x_6255) ;  /* 0xfffffe7c00407947 */ /* 0x000fea000383ffff */
.L_x_6001:
[----:B------:R-:W-:Y:S01]  /*1d4d0*/  BSSY B1, `(.L_x_6256) ;  /* 0x0000008000017945 */ /* 0x000fe20003800000 */
[----:B------:R-:W-:Y:S02]  /*1d4e0*/  IMAD.MOV.U32 R13, RZ, RZ, R33 ;  /* 0x000000ffff0d7224 */ /* 0x000fe400078e0021 */
[----:B------:R-:W-:Y:S02]  /*1d4f0*/  IMAD.MOV.U32 R12, RZ, RZ, 0x1 ;  /* 0x00000001ff0c7424 */ /* 0x000fe400078e00ff */
[----:B----4-:R-:W-:Y:S02]  /*1d500*/  IMAD.MOV.U32 R11, RZ, RZ, 0x1c1f ;  /* 0x00001c1fff0b7424 */ /* 0x010fe400078e00ff */
[----:B------:R-:W-:-:S07]  /*1d510*/  IMAD.MOV.U32 R15, RZ, RZ, -0x1 ;  /* 0xffffffffff0f7424 */ /* 0x000fce00078e00ff */
[----:B0123--:R-:W-:Y:S05]  /*1d520*/  WARPSYNC.COLLECTIVE R15, `(.L_x_6257) ;  /* 0x000000000f087348 */ /* 0x00ffea0003c00000 */
[----:B---3--:R3:W4:Y:S02]  /*1d530*/  SHFL.IDX P6, R14, R13, R12, R11 ;  /* 0x0000000c0d0e7389 */ /* 0x00872400000c000b */
[----:B01234-:R-:W-:Y:S01]  /*1d540*/  ENDCOLLECTIVE ;  /* 0x000000000000791b */ /* 0x01ffe20003800000 */
.L_x_6257:
[----:B------:R-:W-:Y:S05]  /*1d550*/  BSYNC B1 ;  /* 0x0000000000017941 */ /* 0x000fea0003800000 */
.L_x_6256:
        /* <DEDUP_REMOVED lines=8> */
.L_x_6258:
[----:B------:R-:W-:Y:S05]  /*1d5e0*/  BRA `(.L_x_6259) ;  /* 0xfffffe7c00407947 */ /* 0x000fea000383ffff */
.L_x_6005:
[----:B---3--:R3:W4:Y:S02]  /*1d5f0*/  SYNCS.PHASECHK.TRANS64.TRYWAIT P3, [R86+URZ+0x324b0], R101 ;  /* 0x0324b065560075a7 */ /* 0x008724000806017f */
[----:B----4-:R-:W-:Y:S05]  /*1d600*/  @!P3 NANOSLEEP.SYNCS 0x989680 ;  /* 0x009896800000b95d */ /* 0x010fea0003900000 */
[----:B------:R-:W4:Y:S02]  /*1d610*/  @!P3 SYNCS.PHASECHK.TRANS64 P3, [R86+URZ+0x324b0], R101 ;  /* 0x0324b0655600b5a7 */ /* 0x000f24000806007f */
[----:B----4-:R-:W-:Y:S05]  /*1d620*/  @!P3 BRA `(.L_x_6005) ;  /* 0xfffffffc00f0b947 */ /* 0x010fea000383ffff */
[----:B------:R-:W-:Y:S05]  /*1d630*/  BRA `(.L_x_6260) ;  /* 0xfffffe7c00b87947 */ /* 0x000fea000383ffff */
.L_x_6013:
[----:B------:R-:W-:Y:S01]  /*1d640*/  BSSY B0, `(.L_x_6261) ;  /* 0x0000007000007945 */ /* 0x000fe20003800000 */
[----:B------:R-:W-:Y:S02]  /*1d650*/  IMAD.MOV.U32 R12, RZ, RZ, RZ ;  /* 0x000000ffff0c7224 */ /* 0x000fe400078e00ff */
[----:B------:R-:W-:Y:S02]  /*1d660*/  IMAD.MOV.U32 R11, RZ, RZ, 0x1f ;  /* 0x0000001fff0b7424 */ /* 0x000fe400078e00ff */
[----:B------:R-:W-:-:S07]  /*1d670*/  IMAD.MOV.U32 R15, RZ, RZ, -0x1 ;  /* 0xffffffffff0f7424 */ /* 0x000fce00078e00ff */
[----:B------:R-:W-:Y:S05]  /*1d680*/  WARPSYNC.COLLECTIVE R15, `(.L_x_6262) ;  /* 0x000000000f087348 */ /* 0x000fea0003c00000 */
[----:B------:R0:W1:Y:S02]  /*1d690*/  SHFL.IDX P6, R14, R13, R12, R11 ;  /* 0x0000000c0d0e7389 */ /* 0x00006400000c000b */
[----:B01----:R-:W-:Y:S01]  /*1d6a0*/  ENDCOLLECTIVE ;  /* 0x000000000000791b */ /* 0x003fe20003800000 */
.L_x_6262:
[----:B------:R-:W-:Y:S05]  /*1d6b0*/  BSYNC B0 ;  /* 0x0000000000007941 */ /* 0x000fea0003800000 */
.L_x_6261:
[----:B------:R-:W-:Y:S05]  /*1d6c0*/  BRA `(.L_x_6263) ;  /* 0xfffffe8c00607947 */ /* 0x000fea000383ffff */
.L_x_6025:
[----:B------:R-:W-:Y:S01]  /*1d6d0*/  BSSY B1, `(.L_x_6264) ;  /* 0x0000008000017945 */ /* 0x000fe20003800000 */
[----:B0-----:R-:W-:Y:S01]  /*1d6e0*/  IMAD.MOV.U32 R13, RZ, RZ, R6 ;  /* 0x000000ffff0d7224 */ /* 0x001fe200078e0006 */
[----:B------:R-:W-:Y:S01]  /*1d6f0*/  MOV R15, 0xffffffff ;  /* 0xffffffff000f7802 */ /* 0x000fe20000000f00 */
[----:B------:R-:W-:Y:S02]  /*1d700*/  IMAD.MOV.U32 R12, RZ, RZ, RZ ;  /* 0x000000ffff0c7224 */ /* 0x000fe400078e00ff */
[----:B------:R-:W-:-:S07]  /*1d710*/  IMAD.MOV.U32 R11, RZ, RZ, 0x1c1f ;  /* 0x00001c1fff0b7424 */ /* 0x000fce00078e00ff */
[----:B------:R-:W-:Y:S05]  /*1d720*/  WARPSYNC.COLLECTIVE R15, `(.L_x_6265) ;  /* 0x000000000f087348 */ /* 0x000fea0003c00000 */
[----:B------:R0:W1:Y:S02]  /*1d730*/  SHFL.IDX P6, R14, R13, R12, R11 ;  /* 0x0000000c0d0e7389 */ /* 0x00006400000c000b */
[----:B01----:R-:W-:Y:S01]  /*1d740*/  ENDCOLLECTIVE ;  /* 0x000000000000791b */ /* 0x003fe20003800000 */
.L_x_6265:
[----:B------:R-:W-:Y:S05]  /*1d750*/  BSYNC B1 ;  /* 0x0000000000017941 */ /* 0x000fea0003800000 */
.L_x_6264:
        /* <DEDUP_REMOVED lines=8> */
.L_x_6266:
[----:B------:R-:W-:Y:S02]  /*1d7e0*/  IMAD.MOV.U32 R13, RZ, RZ, R8 ;  /* 0x000000ffff0d7224 */ /* 0x000fe400078e0008 */
[----:B------:R-:W-:-:S07]  /*1d7f0*/  IMAD.MOV.U32 R0, RZ, RZ, R14 ;  /* 0x000000ffff007224 */ /* 0x000fce00078e000e */
[----:B------:R-:W-:Y:S05]  /*1d800*/  WARPSYNC.COLLECTIVE R15, `(.L_x_6267) ;  /* 0x000000000f087348 */ /* 0x000fea0003c00000 */
[----:B------:R0:W1:Y:S02]  /*1d810*/  SHFL.IDX P6, R14, R13, R12, R11 ;  /* 0x0000000c0d0e7389 */ /* 0x00006400000c000b */
[----:B01----:R-:W-:Y:S01]  /*1d820*/  ENDCOLLECTIVE ;  /* 0x000000000000791b */ /* 0x003fe20003800000 */
.L_x_6267:
[----:B------:R-:W-:Y:S01]  /*1d830*/  MOV R13, R7 ;  /* 0x00000007000d7202 */ /* 0x000fe20000000f00 */
[----:B------:R-:W-:-:S07]  /*1d840*/  IMAD.MOV.U32 R5, RZ, RZ, R14 ;  /* 0x000000ffff057224 */ /* 0x000fce00078e000e */
[----:B------:R-:W-:Y:S05]  /*1d850*/  WARPSYNC.COLLECTIVE R15, `(.L_x_6268) ;  /* 0x000000000f087348 */ /* 0x000fea0003c00000 */
[----:B------:R0:W1:Y:S02]  /*1d860*/  SHFL.IDX P6, R14, R13, R12, R11 ;  /* 0x0000000c0d0e7389 */ /* 0x00006400000c000b */
[----:B01----:R-:W-:Y:S01]  /*1d870*/  ENDCOLLECTIVE ;  /* 0x000000000000791b */ /* 0x003fe20003800000 */
.L_x_6268:
[----:B------:R-:W-:Y:S05]  /*1d880*/  BRA `(.L_x_6269) ;  /* 0xfffffe9000f47947 */ /* 0x000fea000383ffff */
.L_x_6028:
        /* <DEDUP_REMOVED lines=8> */
.L_x_6271:
[----:B------:R-:W-:Y:S05]  /*1d910*/  BSYNC B1 ;  /* 0x0000000000017941 */ /* 0x000fea0003800000 */
.L_x_6270:
        /* <DEDUP_REMOVED lines=8> */
.L_x_6272:
[----:B------:R-:W-:Y:S02]  /*1d9a0*/  IMAD.MOV.U32 R13, RZ, RZ, R8 ;  /* 0x000000ffff0d7224 */ /* 0x000fe400078e0008 */
[----:B------:R-:W-:-:S07]  /*1d9b0*/  IMAD.MOV.U32 R0, RZ, RZ, R14 ;  /* 0x000000ffff007224 */ /* 0x000fce00078e000e */
[----:B------:R-:W-:Y:S05]  /*1d9c0*/  WARPSYNC.COLLECTIVE R15, `(.L_x_6273) ;  /* 0x000000000f087348 */ /* 0x000fea0003c00000 */
[----:B------:R0:W1:Y:S02]  /*1d9d0*/  SHFL.IDX P6, R14, R13, R12, R11 ;  /* 0x0000000c0d0e7389 */ /* 0x00006400000c000b */
[----:B01----:R-:W-:Y:S01]  /*1d9e0*/  ENDCOLLECTIVE ;  /* 0x000000000000791b */ /* 0x003fe20003800000 */
.L_x_6273:
[----:B------:R-:W-:Y:S02]  /*1d9f0*/  IMAD.MOV.U32 R13, RZ, RZ, R7 ;  /* 0x000000ffff0d7224 */ /* 0x000fe400078e0007 */
[----:B------:R-:W-:-:S07]  /*1da00*/  IMAD.MOV.U32 R5, RZ, RZ, R14 ;  /* 0x000000ffff057224 */ /* 0x000fce00078e000e */
[----:B------:R-:W-:Y:S05]  /*1da10*/  WARPSYNC.COLLECTIVE R15, `(.L_x_6274) ;  /* 0x000000000f087348 */ /* 0x000fea0003c00000 */
[----:B------:R0:W1:Y:S02]  /*1da20*/  SHFL.IDX P6, R14, R13, R12, R11 ;  /* 0x0000000c0d0e7389 */ /* 0x00006400000c000b */
[----:B01----:R-:W-:Y:S01]  /*1da30*/  ENDCOLLECTIVE ;  /* 0x000000000000791b */ /* 0x003fe20003800000 */
.L_x_6274:
[----:B------:R-:W-:Y:S05]  /*1da40*/  BRA `(.L_x_6275) ;  /* 0xfffffe94004c7947 */ /* 0x000fea000383ffff */
.L_x_6032:
[----:B0-----:R0:W1:Y:S02]  /*1da50*/  SYNCS.PHASECHK.TRANS64.TRYWAIT P0, [R22+URZ+0x32400], R11 ;  /* 0x0324000b160075a7 */ /* 0x001064000800017f */
[----:B-1----:R-:W-:Y:S05]  /*1da60*/  @!P0 NANOSLEEP.SYNCS 0x989680 ;  /* 0x009896800000895d */ /* 0x002fea0003900000 */
[----:B------:R-:W1:Y:S02]  /*1da70*/  @!P0 SYNCS.PHASECHK.TRANS64 P0, [R22+URZ+0x32400], R11 ;  /* 0x0324000b160085a7 */ /* 0x000e64000800007f */
[----:B-1----:R-:W-:Y:S05]  /*1da80*/  @!P0 BRA `(.L_x_6032) ;  /* 0xfffffffc00f08947 */ /* 0x002fea000383ffff */
[----:B------:R-:W-:Y:S05]  /*1da90*/  BRA `(.L_x_6276) ;  /* 0xfffffe9800507947 */ /* 0x000fea000383ffff */
.L_x_6040:
        /* <DEDUP_REMOVED lines=9> */
.L_x_6278:
[----:B------:R-:W-:Y:S05]  /*1db30*/  BSYNC B1 ;  /* 0x0000000000017941 */ /* 0x000fea0003800000 */
.L_x_6277:
[----:B------:R-:W-:Y:S01]  /*1db40*/  IMAD.MOV.U32 R13, RZ, RZ, R10 ;  /* 0x000000ffff0d7224 */ /* 0x000fe200078e000a */
[----:B------:R-:W-:Y:S01]  /*1db50*/  MOV R0, R14 ;  /* 0x0000000e00007202 */ /* 0x000fe20000000f00 */
[----:B------:R-:W-:Y:S01]  /*1db60*/  IMAD.MOV.U32 R12, RZ, RZ, RZ ;  /* 0x000000ffff0c7224 */ /* 0x000fe200078e00ff */
[----:B------:R-:W-:Y:S01]  /*1db70*/  ISETP.GE.AND P0, PT, R16, R31, PT ;  /* 0x0000001f1000720c */ /* 0x000fe20003f06270 */
[----:B------:R-:W-:Y:S02]  /*1db80*/  IMAD.MOV.U32 R11, RZ, RZ, 0x1c1f ;  /* 0x00001c1fff0b7424 */ /* 0x000fe400078e00ff */
[----:B------:R-:W-:Y:S02]  /*1db90*/  IMAD.MOV.U32 R15, RZ, RZ, -0x1 ;  /* 0xffffffffff0f7424 */ /* 0x000fe400078e00ff */
[----:B------:R-:W-:-:S08]  /*1dba0*/  IMAD R30, R219, R30, RZ ;  /* 0x0000001edb1e7224 */ /* 0x000fd000078e02ff */
[----:B------:R-:W-:Y:S05]  /*1dbb0*/  WARPSYNC.COLLECTIVE R15, `(.L_x_6279) ;  /* 0x000000000f087348 */ /* 0x000fea0003c00000 */
[----:B------:R0:W1:Y:S02]  /*1dbc0*/  SHFL.IDX P6, R14, R13, R12, R11 ;  /* 0x0000000c0d0e7389 */ /* 0x00006400000c000b */
[----:B01----:R-:W-:Y:S01]  /*1dbd0*/  ENDCOLLECTIVE ;  /* 0x000000000000791b */ /* 0x003fe20003800000 */
.L_x_6279:
[----:B------:R-:W-:Y:S01]  /*1dbe0*/  ISETP.GE.OR P1, PT, R35, R30, P0 ;  /* 0x0000001e2300720c */ /* 0x000fe20000726670 */
[----:B------:R-:W-:-:S12]  /*1dbf0*/  IMAD.MOV.U32 R13, RZ, RZ, R29 ;  /* 0x000000ffff0d7224 */ /* 0x000fd800078e001d */
[C---:B------:R-:W-:Y:S02]  /*1dc00*/  @!P1 SHF.L.U32 R9, R16.reuse, 0x1, RZ ;  /* 0x0000000110099819 */ /* 0x040fe400000006ff */
[----:B------:R-:W-:Y:S01]  /*1dc10*/  @!P1 SHF.L.U64.HI R21, R16, 0x1, R17 ;  /* 0x0000000110159819 */ /* 0x000fe20000010211 */
[----:B------:R-:W-:-:S07]  /*1dc20*/  IMAD.MOV.U32 R3, RZ, RZ, R14 ;  /* 0x000000ffff037224 */ /* 0x000fce00078e000e */
[----:B------:R-:W-:Y:S05]  /*1dc30*/  WARPSYNC.COLLECTIVE R15, `(.L_x_6280) ;  /* 0x000000000f087348 */ /* 0x000fea0003c00000 */
[----:B------:R0:W1:Y:S02]  /*1dc40*/  SHFL.IDX P6, R14, R13, R12, R11 ;  /* 0x0000000c0d0e7389 */ /* 0x00006400000c000b */
[----:B01----:R-:W-:Y:S01]  /*1dc50*/  ENDCOLLECTIVE ;  /* 0x000000000000791b */ /* 0x003fe20003800000 */
.L_x_6280:
[----:B------:R-:W-:-:S05]  /*1dc60*/  @!P1 IADD3 R4, P2, R3, R9, RZ ;  /* 0x0000000903049210 */ /* 0x000fca0007f5e0ff */
[----:B------:R-:W-:-:S06]  /*1dc70*/  @!P1 IMAD.X R5, R0, 0x1, R21, P2 ;  /* 0x0000000100059824 */ /* 0x000fcc00010e0615 */
[----:B------:R-:W5:Y:S01]  /*1dc80*/  @!P1 LD.E.128 R4, desc[UR42][R4.64] ;  /* 0x0000002a04049980 */ /* 0x000f62000c101d00 */
[----:B------:R-:W-:Y:S02]  /*1dc90*/  IMAD.MOV.U32 R13, RZ, RZ, R28 ;  /* 0x000000ffff0d7224 */ /* 0x000fe400078e001c */
[----:B------:R-:W-:-:S07]  /*1dca0*/  IMAD.MOV.U32 R8, RZ, RZ, R14 ;  /* 0x000000ffff087224 */ /* 0x000fce00078e000e */
[----:B-----5:R-:W-:Y:S05]  /*1dcb0*/  WARPSYNC.COLLECTIVE R15, `(.L_x_6281) ;  /* 0x000000000f087348 */ /* 0x020fea0003c00000 */
[----:B------:R0:W1:Y:S02]  /*1dcc0*/  SHFL.IDX P6, R14, R13, R12, R11 ;  /* 0x0000000c0d0e7389 */ /* 0x00006400000c000b */
[----:B01---5:R-:W-:Y:S01]  /*1dcd0*/  ENDCOLLECTIVE ;  /* 0x000000000000791b */ /* 0x023fe20003800000 */
.L_x_6281:
        /* <DEDUP_REMOVED lines=10> */
.L_x_6282:
        /* <DEDUP_REMOVED lines=10> */
.L_x_6283:
        /* <DEDUP_REMOVED lines=8> */
.L_x_6284:
[----:B------:R-:W-:Y:S01]  /*1dea0*/  @!P1 MOV R37, R7 ;  /* 0x0000000700259202 */ /* 0x000fe20000000f00 */
[----:B------:R-:W-:Y:S01]  /*1deb0*/  @!P1 IMAD.MOV.U32 R36, RZ, RZ, R6 ;  /* 0x000000ffff249224 */ /* 0x000fe200078e0006 */
[----:B------:R-:W-:Y:S02]  /*1dec0*/  CS2R R6, SRZ ;  /* 0x0000000000067805 */ /* 0x000fe4000001ff00 */
[----:B------:R-:W-:Y:S01]  /*1ded0*/  CS2R R4, SRZ ;  /* 0x0000000000047805 */ /* 0x000fe2000001ff00 */
[----:B------:R-:W-:Y:S02]  /*1dee0*/  IMAD.MOV.U32 R10, RZ, RZ, R36 ;  /* 0x000000ffff0a7224 */ /* 0x000fe400078e0024 */
[----:B------:R-:W-:Y:S02]  /*1def0*/  IMAD.MOV.U32 R21, RZ, RZ, R37 ;  /* 0x000000ffff157224 */ /* 0x000fe400078e0025 */
[----:B------:R-:W-:Y:S01]  /*1df00*/  @!P1 IMAD.MOV.U32 R6, RZ, RZ, R24 ;  /* 0x000000ffff069224 */ /* 0x000fe200078e0018 */
[----:B------:R-:W-:Y:S01]  /*1df10*/  MOV R13, R28 ;  /* 0x0000001c000d7202 */ /* 0x000fe20000000f00 */
[----:B------:R-:W-:-:S02]  /*1df20*/  @!P1 IMAD.MOV.U32 R7, RZ, RZ, R25 ;  /* 0x000000ffff079224 */ /* 0x000fc400078e0019 */
        /* <DEDUP_REMOVED lines=8> */
.L_x_6285:
[----:B------:R-:W-:Y:S01]  /*1dfb0*/  CS2R R24, SRZ ;  /* 0x0000000000187805 */ /* 0x000fe2000001ff00 */
[----:B------:R-:W-:Y:S01]  /*1dfc0*/  IMAD.MOV.U32 R11, RZ, RZ, R7 ;  /* 0x000000ffff0b7224 */ /* 0x000fe200078e0007 */
[----:B------:R-:W-:Y:S01]  /*1dfd0*/  MOV R12, R4 ;  /* 0x00000004000c7202 */ /* 0x000fe20000000f00 */
[----:B------:R-:W-:-:S03]  /*1dfe0*/  IMAD.MOV.U32 R13, RZ, RZ, R5 ;  /* 0x000000ffff0d7224 */ /* 0x000fc600078e0005 */
[----:B------:R-:W-:Y:S02]  /*1dff0*/  PRMT R51, R10, 0x5410, R12 ;  /* 0x000054100a337816 */ /* 0x000fe4000000000c */
[----:B------:R-:W-:Y:S02]  /*1e000*/  PRMT R20, R11, 0x7610, R20 ;  /* 0x000076100b147816 */ /* 0x000fe40000000014 */
[----:B------:R-:W-:Y:S01]  /*1e010*/  PRMT R52, R13, 0x7610, R52 ;  /* 0x000076100d347816 */ /* 0x000fe20000000034 */
[----:B------:R-:W-:Y:S06]  /*1e020*/  BRA `(.L_x_6286) ;  /* 0xfffffea4003c7947 */ /* 0x000fec000383ffff */
.L_x_6044:
[----:B-1----:R1:W2:Y:S02]  /*1e030*/  SYNCS.PHASECHK.TRANS64.TRYWAIT P1, [R22+URZ+0x32400], R11 ;  /* 0x0324000b160075a7 */ /* 0x0022a4000802017f */
[----:B--2---:R-:W-:Y:S05]  /*1e040*/  @!P1 NANOSLEEP.SYNCS 0x989680 ;  /* 0x009896800000995d */ /* 0x004fea0003900000 */
[----:B------:R-:W2:Y:S02]  /*1e050*/  @!P1 SYNCS.PHASECHK.TRANS64 P1, [R22+URZ+0x32400], R11 ;  /* 0x0324000b160095a7 */ /* 0x000ea4000802007f */
[----:B--2---:R-:W-:Y:S05]  /*1e060*/  @!P1 BRA `(.L_x_6044) ;  /* 0xfffffffc00f09947 */ /* 0x004fea000383ffff */
[----:B------:R-:W-:Y:S05]  /*1e070*/  BRA `(.L_x_6287) ;  /* 0xfffffea400d47947 */ /* 0x000fea000383ffff */
.L_x_6050:
[----:B--2---:R2:W4:Y:S02]  /*1e080*/  SYNCS.PHASECHK.TRANS64.TRYWAIT P1, [R9+URZ+0x32430], R6 ;  /* 0x03243006090075a7 */ /* 0x004524000802017f */
[----:B----4-:R-:W-:Y:S05]  /*1e090*/  @!P1 NANOSLEEP.SYNCS 0x989680 ;  /* 0x009896800000995d */ /* 0x010fea0003900000 */
[----:B------:R-:W4:Y:S02]  /*1e0a0*/  @!P1 SYNCS.PHASECHK.TRANS64 P1, [R9+URZ+0x32430], R6 ;  /* 0x03243006090095a7 */ /* 0x000f24000802007f */
[----:B----4-:R-:W-:Y:S05]  /*1e0b0*/  @!P1 BRA `(.L_x_6050) ;  /* 0xfffffffc00f09947 */ /* 0x010fea000383ffff */
[----:B------:R-:W-:Y:S05]  /*1e0c0*/  BRA `(.L_x_6049) ;  /* 0xfffffeb400707947 */ /* 0x000fea000383ffff */
.L_x_6052:
[----:B0-----:R0:W3:Y:S02]  /*1e0d0*/  SYNCS.PHASECHK.TRANS64.TRYWAIT P1, [R22+URZ+0x32410], R5 ;  /* 0x03241005160075a7 */ /* 0x0010e4000802017f */
[----:B---3--:R-:W-:Y:S05]  /*1e0e0*/  @!P1 NANOSLEEP.SYNCS 0x989680 ;  /* 0x009896800000995d */ /* 0x008fea0003900000 */
[----:B------:R-:W3:Y:S02]  /*1e0f0*/  @!P1 SYNCS.PHASECHK.TRANS64 P1, [R22+URZ+0x32410], R5 ;  /* 0x03241005160095a7 */ /* 0x000ee4000802007f */
[----:B---3--:R-:W-:Y:S05]  /*1e100*/  @!P1 BRA `(.L_x_6052) ;  /* 0xfffffffc00f09947 */ /* 0x008fea000383ffff */
[----:B------:R-:W-:Y:S05]  /*1e110*/  BRA `(.L_x_6288) ;  /* 0xfffffeb800287947 */ /* 0x000fea000383ffff */
.L_x_6056:
[----:B----4-:R4:W0:Y:S02]  /*1e120*/  SYNCS.PHASECHK.TRANS64.TRYWAIT P1, [R9+URZ+0x32450], R6 ;  /* 0x03245006090075a7 */ /* 0x010824000802017f */
[----:B0-----:R-:W-:Y:S05]  /*1e130*/  @!P1 NANOSLEEP.SYNCS 0x989680 ;  /* 0x009896800000995d */ /* 0x001fea0003900000 */
[----:B------:R-:W0:Y:S02]  /*1e140*/  @!P1 SYNCS.PHASECHK.TRANS64 P1, [R9+URZ+0x32450], R6 ;  /* 0x03245006090095a7 */ /* 0x000e24000802007f */
[----:B0-----:R-:W-:Y:S05]  /*1e150*/  @!P1 BRA `(.L_x_6056) ;  /* 0xfffffffc00f09947 */ /* 0x001fea000383ffff */
[----:B------:R-:W-:Y:S05]  /*1e160*/  BRA `(.L_x_6055) ;  /* 0xfffffeb800387947 */ /* 0x000fea000383ffff */
.L_x_6063:
[----:B-1----:R1:W2:Y:S02]  /*1e170*/  SYNCS.PHASECHK.TRANS64.TRYWAIT P1, [R10+URZ+0x32430], R0 ;  /* 0x032430000a0075a7 */ /* 0x0022a4000802017f */
[----:B--2---:R-:W-:Y:S05]  /*1e180*/  @!P1 NANOSLEEP.SYNCS 0x989680 ;  /* 0x009896800000995d */ /* 0x004fea0003900000 */
[----:B------:R-:W2:Y:S02]  /*1e190*/  @!P1 SYNCS.PHASECHK.TRANS64 P1, [R10+URZ+0x32430], R0 ;  /* 0x032430000a0095a7 */ /* 0x000ea4000802007f */
[----:B--2---:R-:W-:Y:S05]  /*1e1a0*/  @!P1 BRA `(.L_x_6063) ;  /* 0xfffffffc00f09947 */ /* 0x004fea000383ffff */
[----:B------:R-:W-:Y:S05]  /*1e1b0*/  BRA `(.L_x_6062) ;  /* 0xfffffee000187947 */ /* 0x000fea000383ffff */
.L_x_6067:
[----:B---3--:R3:W4:Y:S02]  /*1e1c0*/  SYNCS.PHASECHK.TRANS64.TRYWAIT P1, [R10+URZ+0x32450], R0 ;  /* 0x032450000a0075a7 */ /* 0x008724000802017f */
[----:B----4-:R-:W-:Y:S05]  /*1e1d0*/  @!P1 NANOSLEEP.SYNCS 0x989680 ;  /* 0x009896800000995d */ /* 0x010fea0003900000 */
[----:B------:R-:W4:Y:S02]  /*1e1e0*/  @!P1 SYNCS.PHASECHK.TRANS64 P1, [R10+URZ+0x32450], R0 ;  /* 0x032450000a0095a7 */ /* 0x000f24000802007f */
[----:B----4-:R-:W-:Y:S05]  /*1e1f0*/  @!P1 BRA `(.L_x_6067) ;  /* 0xfffffffc00f09947 */ /* 0x010fea000383ffff */
[----:B------:R-:W-:Y:S05]  /*1e200*/  BRA `(.L_x_6066) ;  /* 0xfffffee000bc7947 */ /* 0x000fea000383ffff */
.L_x_6075:
[----:B-1----:R1:W2:Y:S02]  /*1e210*/  SYNCS.PHASECHK.TRANS64.TRYWAIT P1, [R10+URZ+0x32430], R0 ;  /* 0x032430000a0075a7 */ /* 0x0022a4000802017f */
[----:B--2---:R-:W-:Y:S05]  /*1e220*/  @!P1 NANOSLEEP.SYNCS 0x989680 ;  /* 0x009896800000995d */ /* 0x004fea0003900000 */
[----:B------:R-:W2:Y:S02]  /*1e230*/  @!P1 SYNCS.PHASECHK.TRANS64 P1, [R10+URZ+0x32430], R0 ;  /* 0x032430000a0095a7 */ /* 0x000ea4000802007f */
[----:B--2---:R-:W-:Y:S05]  /*1e240*/  @!P1 BRA `(.L_x_6075) ;  /* 0xfffffffc00f09947 */ /* 0x004fea000383ffff */
[----:B------:R-:W-:Y:S05]  /*1e250*/  BRA `(.L_x_6074) ;  /* 0xffffff1000347947 */ /* 0x000fea000383ffff */
.L_x_6079:
[----:B---3--:R3:W4:Y:S02]  /*1e260*/  SYNCS.PHASECHK.TRANS64.TRYWAIT P1, [R10+URZ+0x32450], R0 ;  /* 0x032450000a0075a7 */ /* 0x008724000802017f */
[----:B----4-:R-:W-:Y:S05]  /*1e270*/  @!P1 NANOSLEEP.SYNCS 0x989680 ;  /* 0x009896800000995d */ /* 0x010fea0003900000 */
[----:B------:R-:W4:Y:S02]  /*1e280*/  @!P1 SYNCS.PHASECHK.TRANS64 P1, [R10+URZ+0x32450], R0 ;  /* 0x032450000a0095a7 */ /* 0x000f24000802007f */
[----:B----4-:R-:W-:Y:S05]  /*1e290*/  @!P1 BRA `(.L_x_6079) ;  /* 0xfffffffc00f09947 */ /* 0x010fea000383ffff */
[----:B------:R-:W-:Y:S05]  /*1e2a0*/  BRA `(.L_x_6078) ;  /* 0xffffff1000d87947 */ /* 0x000fea000383ffff */
.L_x_6096:
[----:B------:R-:W-:Y:S02]  /*1e2b0*/  IMAD.MOV.U32 R13, RZ, RZ, R4 ;  /* 0x000000ffff0d7224 */ /* 0x000fe400078e0004 */
[----:B------:R-:W-:Y:S02]  /*1e2c0*/  IMAD.MOV.U32 R12, RZ, RZ, RZ ;  /* 0x000000ffff0c7224 */ /* 0x000fe400078e00ff */
[----:B------:R-:W-:Y:S02]  /*1e2d0*/  IMAD.MOV.U32 R11, RZ, RZ, 0x181f ;  /* 0x0000181fff0b7424 */ /* 0x000fe400078e00ff */
[----:B------:R-:W-:-:S07]  /*1e2e0*/  IMAD.MOV.U32 R15, RZ, RZ, -0x1 ;  /* 0xffffffffff0f7424 */ /* 0x000fce00078e00ff */
[----:B-12---:R-:W-:Y:S05]  /*1e2f0*/  WARPSYNC.COLLECTIVE R15, `(.L_x_6289) ;  /* 0x000000000f087348 */ /* 0x006fea0003c00000 */
[----:B------:R0:W3:Y:S02]  /*1e300*/  SHFL.IDX P6, R14, R13, R12, R11 ;  /* 0x0000000c0d0e7389 */ /* 0x0000e400000c000b */
[----:B0123--:R-:W-:Y:S01]  /*1e310*/  ENDCOLLECTIVE ;  /* 0x000000000000791b */ /* 0x00ffe20003800000 */
.L_x_6289:
[----:B------:R-:W-:Y:S02]  /*1e320*/  IMAD.MOV.U32 R13, RZ, RZ, R3 ;  /* 0x000000ffff0d7224 */ /* 0x000fe400078e0003 */
[----:B------:R-:W-:-:S07]  /*1e330*/  IMAD.MOV.U32 R0, RZ, RZ, R14 ;  /* 0x000000ffff007224 */ /* 0x000fce00078e000e */
[----:B------:R-:W-:Y:S05]  /*1e340*/  WARPSYNC.COLLECTIVE R15, `(.L_x_6290) ;  /* 0x000000000f087348 */ /* 0x000fea0003c00000 */
[----:B------:R0:W1:Y:S02]  /*1e350*/  SHFL.IDX P6, R14, R13, R12, R11 ;  /* 0x0000000c0d0e7389 */ /* 0x00006400000c000b */
[----:B01----:R-:W-:Y:S01]  /*1e360*/  ENDCOLLECTIVE ;  /* 0x000000000000791b */ /* 0x003fe20003800000 */
.L_x_6290:
[----:B------:R-:W-:Y:S05]  /*1e370*/  BRA `(.L_x_6291) ;  /* 0xffffff6800f47947 */ /* 0x000fea000383ffff */
.L_x_6099:
[----:B------:R-:W-:Y:S01]  /*1e380*/  BSSY B1, `(.L_x_6292) ;  /* 0x0000008000017945 */ /* 0x000fe20003800000 */
[----:B---3--:R-:W-:Y:S01]  /*1e390*/  IMAD.MOV.U32 R13, RZ, RZ, R4 ;  /* 0x000000ffff0d7224 */ /* 0x008fe200078e0004 */
[----:B------:R-:W-:Y:S01]  /*1e3a0*/  MOV R12, 0x1 ;  /* 0x00000001000c7802 */ /* 0x000fe20000000f00 */
[----:B------:R-:W-:Y:S02]  /*1e3b0*/  IMAD.MOV.U32 R11, RZ, RZ, 0x181f ;  /* 0x0000181fff0b7424 */ /* 0x000fe400078e00ff */
[----:B------:R-:W-:-:S07]  /*1e3c0*/  IMAD.MOV.U32 R15, RZ, RZ, -0x1 ;  /* 0xffffffffff0f7424 */ /* 0x000fce00078e00ff */
[----:B012-4-:R-:W-:Y:S05]  /*1e3d0*/  WARPSYNC.COLLECTIVE R15, `(.L_x_6293) ;  /* 0x000000000f087348 */ /* 0x017fea0003c00000 */
[----:B----4-:R3:W4:Y:S02]  /*1e3e0*/  SHFL.IDX P6, R14, R13, R12, R11 ;  /* 0x0000000c0d0e7389 */ /* 0x01072400000c000b */
[----:B01234-:R-:W-:Y:S01]  /*1e3f0*/  ENDCOLLECTIVE ;  /* 0x000000000000791b */ /* 0x01ffe20003800000 */
.L_x_6293:
[----:B------:R-:W-:Y:S05]  /*1e400*/  BSYNC B1 ;  /* 0x0000000000017941 */ /* 0x000fea0003800000 */
.L_x_6292:
        /* <DEDUP_REMOVED lines=8> */
.L_x_6294:
[----:B------:R-:W-:Y:S05]  /*1e490*/  BRA `(.L_x_6295) ;  /* 0xffffff6c00187947 */ /* 0x000fea000383ffff */
.L_x_6102:
[----:B------:R-:W-:Y:S01]  /*1e4a0*/  BSSY B1, `(.L_x_6296) ;  /* 0x0000008000017945 */ /* 0x000fe20003800000 */
[----:B0-----:R-:W-:Y:S01]  /*1e4b0*/  IMAD.MOV.U32 R13, RZ, RZ, R4 ;  /* 0x000000ffff0d7224 */ /* 0x001fe200078e0004 */
[----:B------:R-:W-:Y:S01]  /*1e4c0*/  MOV R12, 0x2 ;  /* 0x00000002000c7802 */ /* 0x000fe20000000f00 */
[----:B------:R-:W-:Y:S02]  /*1e4d0*/  IMAD.MOV.U32 R11, RZ, RZ, 0x181f ;  /* 0x0000181fff0b7424 */ /* 0x000fe400078e00ff */
[----:B------:R-:W-:-:S07]  /*1e4e0*/  IMAD.MOV.U32 R15, RZ, RZ, -0x1 ;  /* 0xffffffffff0f7424 */ /* 0x000fce00078e00ff */
[----:B-1234-:R-:W-:Y:S05]  /*1e4f0*/  WARPSYNC.COLLECTIVE R15, `(.L_x_6297) ;  /* 0x000000000f087348 */ /* 0x01efea0003c00000 */
[----:B----4-:R0:W4:Y:S02]  /*1e500*/  SHFL.IDX P6, R14, R13, R12, R11 ;  /* 0x0000000c0d0e7389 */ /* 0x01012400000c000b */
[----:B01234-:R-:W-:Y:S01]  /*1e510*/  ENDCOLLECTIVE ;  /* 0x000000000000791b */ /* 0x01ffe20003800000 */
.L_x_6297:
[----:B------:R-:W-:Y:S05]  /*1e520*/  BSYNC B1 ;  /* 0x0000000000017941 */ /* 0x000fea0003800000 */
.L_x_6296:
        /* <DEDUP_REMOVED lines=8> */
.L_x_6298:
[----:B------:R-:W-:Y:S05]  /*1e5b0*/  BRA `(.L_x_6299) ;  /* 0xffffff6c00387947 */ /* 0x000fea000383ffff */
.L_x_6105:
[----:B------:R-:W-:Y:S01]  /*1e5c0*/  BSSY B1, `(.L_x_6300) ;  /* 0x0000008000017945 */ /* 0x000fe20003800000 */
[----:B0-----:R-:W-:Y:S01]  /*1e5d0*/  IMAD.MOV.U32 R13, RZ, RZ, R4 ;  /* 0x000000ffff0d7224 */ /* 0x001fe200078e0004 */
[----:B------:R-:W-:Y:S01]  /*1e5e0*/  MOV R12, 0x3 ;  /* 0x00000003000c7802 */ /* 0x000fe20000000f00 */
[----:B------:R-:W-:Y:S02]  /*1e5f0*/  IMAD.MOV.U32 R11, RZ, RZ, 0x181f ;  /* 0x0000181fff0b7424 */ /* 0x000fe400078e00ff */
[----:B------:R-:W-:-:S07]  /*1e600*/  IMAD.MOV.U32 R15, RZ, RZ, -0x1 ;  /* 0xffffffffff0f7424 */ /* 0x000fce00078e00ff */
[----:B-1234-:R-:W-:Y:S05]  /*1e610*/  WARPSYNC.COLLECTIVE R15, `(.L_x_6301) ;  /* 0x000000000f087348 */ /* 0x01efea0003c00000 */
[----:B------:R0:W0:Y:S02]  /*1e620*/  SHFL.IDX P6, R14, R13, R12, R11 ;  /* 0x0000000c0d0e7389 */ /* 0x00002400000c000b */
[----:B01234-:R-:W-:Y:S01]  /*1e630*/  ENDCOLLECTIVE ;  /* 0x000000000000791b */ /* 0x01ffe20003800000 */
.L_x_6301:
[----:B------:R-:W-:Y:S05]  /*1e640*/  BSYNC B1 ;  /* 0x0000000000017941 */ /* 0x000fea0003800000 */
.L_x_6300:
        /* <DEDUP_REMOVED lines=8> */
.L_x_6302:
[----:B------:R-:W-:Y:S05]  /*1e6d0*/  BRA `(.L_x_6303) ;  /* 0xffffff6c00587947 */ /* 0x000fea000383ffff */
.L_x_6122:
[----:B-1----:R-:W0:Y:S01]  /*1e6e0*/  S2R R10, SR_TID.X ;  /* 0x00000000000a7919 */ /* 0x002e220000002100 */
[----:B------:R-:W-:Y:S01]  /*1e6f0*/  BSSY B1, `(.L_x_6304) ;  /* 0x000000a000017945 */ /* 0x000fe20003800000 */
[----:B------:R-:W-:Y:S01]  /*1e700*/  MOV R12, RZ ;  /* 0x000000ff000c7202 */ /* 0x000fe20000000f00 */
        /* <DEDUP_REMOVED lines=8> */
.L_x_6305:
[----:B------:R-:W-:Y:S05]  /*1e790*/  BSYNC B1 ;  /* 0x0000000000017941 */ /* 0x000fea0003800000 */
.L_x_6304:
[----:B------:R-:W-:Y:S05]  /*1e7a0*/  BRA `(.L_x_6306) ;  /* 0xffffff8000ac7947 */ /* 0x000fea000383ffff */
.L_x_6124:
[----:B------:R-:W-:Y:S01]  /*1e7b0*/  BSSY B1, `(.L_x_6307) ;  /* 0x0000006000017945 */ /* 0x000fe20003800000 */
[----:B------:R-:W-:-:S07]  /*1e7c0*/  IMAD.MOV.U32 R15, RZ, RZ, -0x1 ;  /* 0xffffffffff0f7424 */ /* 0x000fce00078e00ff */
[----:B01----:R-:W-:Y:S05]  /*1e7d0*/  WARPSYNC.COLLECTIVE R15, `(.L_x_6308) ;  /* 0x000000000f0c7348 */ /* 0x003fea0003c00000 */
[----:B------:R-:W-:Y:S02]  /*1e7e0*/  ELECT P6, UR62, PT ;  /* 0x00000000003e782f */ /* 0x000fe400038c0000 */
[----:B------:R-:W-:Y:S01]  /*1e7f0*/  MOV R14, UR62 ;  /* 0x0000003e000e7c02 */ /* 0x000fe20008000f00 */
[----:B01----:R-:W-:Y:S10]  /*1e800*/  ENDCOLLECTIVE ;  /* 0x000000000000791b */ /* 0x003ff40003800000 */
.L_x_6308:
[----:B------:R-:W-:Y:S05]  /*1e810*/  BSYNC B1 ;  /* 0x0000000000017941 */ /* 0x000fea0003800000 */
.L_x_6307:
[----:B------:R-:W-:Y:S05]  /*1e820*/  BRA `(.L_x_6123) ;  /* 0xffffff8000a47947 */ /* 0x000fea000383ffff */
.L_x_6126:
[----:B0-----:R0:W2:Y:S02]  /*1e830*/  SYNCS.PHASECHK.TRANS64.TRYWAIT P0, [R22+URZ+0x32420], R3 ;  /* 0x03242003160075a7 */ /* 0x0010a4000800017f */
[----:B--2---:R-:W-:Y:S05]  /*1e840*/  @!P0 NANOSLEEP.SYNCS 0x989680 ;  /* 0x009896800000895d */ /* 0x004fea0003900000 */
[----:B------:R-:W2:Y:S02]  /*1e850*/  @!P0 SYNCS.PHASECHK.TRANS64 P0, [R22+URZ+0x32420], R3 ;  /* 0x03242003160085a7 */ /* 0x000ea4000800007f */
[----:B--2---:R-:W-:Y:S05]  /*1e860*/  @!P0 BRA `(.L_x_6126) ;  /* 0xfffffffc00f08947 */ /* 0x004fea000383ffff */
[----:B------:R-:W-:Y:S05]  /*1e870*/  BRA `(.L_x_6309) ;  /* 0xffffff8000b47947 */ /* 0x000fea000383ffff */
.L_x_6130:
[----:B0-----:R0:W2:Y:S02]  /*1e880*/  SYNCS.PHASECHK.TRANS64.TRYWAIT P0, [R3+URZ+0x324a0], R8 ;  /* 0x0324a008030075a7 */ /* 0x0010a4000800017f */
[----:B--2---:R-:W-:Y:S05]  /*1e890*/  @!P0 NANOSLEEP.SYNCS 0x989680 ;  /* 0x009896800000895d */ /* 0x004fea0003900000 */
[----:B------:R-:W2:Y:S02]  /*1e8a0*/  @!P0 SYNCS.PHASECHK.TRANS64 P0, [R3+URZ+0x324a0], R8 ;  /* 0x0324a008030085a7 */ /* 0x000ea4000800007f */
[----:B--2---:R-:W-:Y:S05]  /*1e8b0*/  @!P0 BRA `(.L_x_6130) ;  /* 0xfffffffc00f08947 */ /* 0x004fea000383ffff */
[----:B------:R-:W-:Y:S05]  /*1e8c0*/  BRA `(.L_x_6310) ;  /* 0xffffff8000cc7947 */ /* 0x000fea000383ffff */
.L_x_6135:
[----:B-1----:R1:W2:Y:S02]  /*1e8d0*/  SYNCS.PHASECHK.TRANS64.TRYWAIT P0, [R3+URZ+0x324c0], R8 ;  /* 0x0324c008030075a7 */ /* 0x0022a4000800017f */
[----:B--2---:R-:W-:Y:S05]  /*1e8e0*/  @!P0 NANOSLEEP.SYNCS 0x989680 ;  /* 0x009896800000895d */ /* 0x004fea0003900000 */
[----:B------:R-:W2:Y:S02]  /*1e8f0*/  @!P0 SYNCS.PHASECHK.TRANS64 P0, [R3+URZ+0x324c0], R8 ;  /* 0x0324c008030085a7 */ /* 0x000ea4000800007f */
[----:B--2---:R-:W-:Y:S05]  /*1e900*/  @!P0 BRA `(.L_x_6135) ;  /* 0xfffffffc00f08947 */ /* 0x004fea000383ffff */
[----:B------:R-:W-:Y:S05]  /*1e910*/  BRA `(.L_x_6311) ;  /* 0xffffff8400487947 */ /* 0x000fea000383ffff */
.L_x_6145:
[----:B0-----:R0:W2:Y:S02]  /*1e920*/  SYNCS.PHASECHK.TRANS64.TRYWAIT P1, [R8+URZ+0x324a0], R2 ;  /* 0x0324a002080075a7 */ /* 0x0010a4000802017f */
[----:B--2---:R-:W-:Y:S05]  /*1e930*/  @!P1 NANOSLEEP.SYNCS 0x989680 ;  /* 0x009896800000995d */ /* 0x004fea0003900000 */
[----:B------:R-:W2:Y:S02]  /*1e940*/  @!P1 SYNCS.PHASECHK.TRANS64 P1, [R8+URZ+0x324a0], R2 ;  /* 0x0324a002080095a7 */ /* 0x000ea4000802007f */
[----:B--2---:R-:W-:Y:S05]  /*1e950*/  @!P1 BRA `(.L_x_6145) ;  /* 0xfffffffc00f09947 */ /* 0x004fea000383ffff */
[----:B------:R-:W-:Y:S05]  /*1e960*/  BRA `(.L_x_6312) ;  /* 0xffffff8800bc7947 */ /* 0x000fea000383ffff */
.L_x_6150:
[----:B-1----:R1:W2:Y:S02]  /*1e970*/  SYNCS.PHASECHK.TRANS64.TRYWAIT P1, [R8+URZ+0x324c0], R2 ;  /* 0x0324c002080075a7 */ /* 0x0022a4000802017f */
[----:B--2---:R-:W-:Y:S05]  /*1e980*/  @!P1 NANOSLEEP.SYNCS 0x989680 ;  /* 0x009896800000995d */ /* 0x004fea0003900000 */
[----:B------:R-:W2:Y:S02]  /*1e990*/  @!P1 SYNCS.PHASECHK.TRANS64 P1, [R8+URZ+0x324c0], R2 ;  /* 0x0324c002080095a7 */ /* 0x000ea4000802007f */
[----:B--2---:R-:W-:Y:S05]  /*1e9a0*/  @!P1 BRA `(.L_x_6150) ;  /* 0xfffffffc00f09947 */ /* 0x004fea000383ffff */
[----:B------:R-:W-:Y:S05]  /*1e9b0*/  BRA `(.L_x_6313) ;  /* 0xffffff8c00347947 */ /* 0x000fea000383ffff */
.L_x_6166:
        /* <DEDUP_REMOVED lines=11> */
.L_x_6315:
[----:B------:R-:W-:Y:S05]  /*1ea70*/  BSYNC B0 ;  /* 0x0000000000007941 */ /* 0x000fea0003800000 */
.L_x_6314:
[----:B------:R-:W-:Y:S05]  /*1ea80*/  BRA `(.L_x_6316) ;  /* 0xffffff9800e47947 */ /* 0x000fea000383ffff */
.L_x_6169:
[----:B-1----:R1:W2:Y:S02]  /*1ea90*/  SYNCS.PHASECHK.TRANS64.TRYWAIT P0, [R30+URZ+0x32440], R0 ;  /* 0x032440001e0075a7 */ /* 0x0022a4000800017f */
[----:B--2---:R-:W-:Y:S05]  /*1eaa0*/  @!P0 NANOSLEEP.SYNCS 0x989680 ;  /* 0x009896800000895d */ /* 0x004fea0003900000 */
[----:B------:R-:W2:Y:S02]  /*1eab0*/  @!P0 SYNCS.PHASECHK.TRANS64 P0, [R30+URZ+0x32440], R0 ;  /* 0x032440001e0085a7 */ /* 0x000ea4000800007f */
[----:B--2---:R-:W-:Y:S05]  /*1eac0*/  @!P0 BRA `(.L_x_6169) ;  /* 0xfffffffc00f08947 */ /* 0x004fea000383ffff */
[----:B------:R-:W-:Y:S05]  /*1ead0*/  BRA `(.L_x_6317) ;  /* 0xffffff9800fc7947 */ /* 0x000fea000383ffff */
.L_x_6170:
        /* <DEDUP_REMOVED lines=8> */
.L_x_6319:
[----:B------:R-:W-:Y:S05]  /*1eb60*/  BSYNC B0 ;  /* 0x0000000000007941 */ /* 0x000fea0003800000 */
.L_x_6318:
        /* <DEDUP_REMOVED lines=9> */
.L_x_6320:
[----:B------:R-:W-:Y:S02]  /*1ec00*/  IMAD.MOV.U32 R13, RZ, RZ, R4 ;  /* 0x000000ffff0d7224 */ /* 0x000fe400078e0004 */
[----:B------:R-:W-:Y:S02]  /*1ec10*/  IMAD.MOV.U32 R12, RZ, RZ, 0x1 ;  /* 0x00000001ff0c7424 */ /* 0x000fe400078e00ff */
[----:B------:R-:W-:-:S07]  /*1ec20*/  IMAD.MOV.U32 R3, RZ, RZ, R14 ;  /* 0x000000ffff037224 */ /* 0x000fce00078e000e */
[----:B------:R-:W-:Y:S05]  /*1ec30*/  WARPSYNC.COLLECTIVE R15, `(.L_x_6321) ;  /* 0x000000000f087348 */ /* 0x000fea0003c00000 */
[----:B------:R0:W1:Y:S02]  /*1ec40*/  SHFL.IDX P6, R14, R13, R12, R11 ;  /* 0x0000000c0d0e7389 */ /* 0x00006400000c000b */
[----:B01----:R-:W-:Y:S01]  /*1ec50*/  ENDCOLLECTIVE ;  /* 0x000000000000791b */ /* 0x003fe20003800000 */
.L_x_6321:
        /* <DEDUP_REMOVED lines=15> */
.L_x_6322:
[----:B------:R-:W-:Y:S01]  /*1ed50*/  @P0 IMAD R6, R5, 0x2, R22 ;  /* 0x0000000205060824 */ /* 0x000fe200078e0216 */
[----:B------:R-:W-:Y:S01]  /*1ed60*/  MOV R13, R4 ;  /* 0x00000004000d7202 */ /* 0x000fe20000000f00 */
[----:B------:R-:W-:Y:S02]  /*1ed70*/  IMAD.MOV.U32 R12, RZ, RZ, 0x2 ;  /* 0x00000002ff0c7424 */ /* 0x000fe400078e00ff */
[----:B------:R-:W-:-:S07]  /*1ed80*/  IMAD.MOV.U32 R3, RZ, RZ, R14 ;  /* 0x000000ffff037224 */ /* 0x000fce00078e000e */
[----:B------:R-:W-:Y:S05]  /*1ed90*/  WARPSYNC.COLLECTIVE R15, `(.L_x_6323) ;  /* 0x000000000f087348 */ /* 0x000fea0003c00000 */
[----:B------:R0:W1:Y:S02]  /*1eda0*/  SHFL.IDX P6, R14, R13, R12, R11 ;  /* 0x0000000c0d0e7389 */ /* 0x00006400000c000b */
[----:B01----:R-:W-:Y:S01]  /*1edb0*/  ENDCOLLECTIVE ;  /* 0x000000000000791b */ /* 0x003fe20003800000 */
.L_x_6323:
        /* <DEDUP_REMOVED lines=15> */
.L_x_6324:
[----:B------:R-:W-:Y:S02]  /*1eeb0*/  @P0 IMAD R6, R5, 0x2, R22 ;  /* 0x0000000205060824 */ /* 0x000fe400078e0216 */
[----:B------:R-:W-:Y:S02]  /*1eec0*/  IMAD.MOV.U32 R13, RZ, RZ, R4 ;  /* 0x000000ffff0d7224 */ /* 0x000fe400078e0004 */
[----:B------:R-:W-:Y:S02]  /*1eed0*/  IMAD.MOV.U32 R12, RZ, RZ, 0x3 ;  /* 0x00000003ff0c7424 */ /* 0x000fe400078e00ff */
[----:B------:R-:W-:-:S07]  /*1eee0*/  IMAD.MOV.U32 R3, RZ, RZ, R14 ;  /* 0x000000ffff037224 */ /* 0x000fce00078e000e */
[----:B------:R-:W-:Y:S05]  /*1eef0*/  WARPSYNC.COLLECTIVE R15, `(.L_x_6325) ;  /* 0x000000000f087348 */ /* 0x000fea0003c00000 */
[----:B------:R0:W1:Y:S02]  /*1ef00*/  SHFL.IDX P6, R14, R13, R12, R11 ;  /* 0x0000000c0d0e7389 */ /* 0x00006400000c000b */
[----:B01----:R-:W-:Y:S01]  /*1ef10*/  ENDCOLLECTIVE ;  /* 0x000000000000791b */ /* 0x003fe20003800000 */
.L_x_6325:
        /* <DEDUP_REMOVED lines=10> */
[----:B------:R-:W-:Y:S02]  /*1efc0*/  ISETP.GE.AND P0, PT, R31, 0x31, PT ;  /* 0x000000311f00780c */ /* 0x000fe40003f06270 */
[----:B0-----:R-:W-:-:S11]  /*1efd0*/  MOV R2, R14 ;  /* 0x0000000e00027202 */ /* 0x001fd60000000f00 */
[----:B------:R-:W-:Y:S05]  /*1efe0*/  WARPSYNC.COLLECTIVE R15, `(.L_x_6326) ;  /* 0x000000000f087348 */ /* 0x000fea0003c00000 */
[----:B------:R0:W1:Y:S02]  /*1eff0*/  SHFL.IDX P6, R14, R13, R12, R11 ;  /* 0x0000000c0d0e7389 */ /* 0x00006400000c000b */
[----:B01----:R-:W-:Y:S01]  /*1f000*/  ENDCOLLECTIVE ;  /* 0x000000000000791b */ /* 0x003fe20003800000 */
.L_x_6326:
[----:B------:R-:W-:Y:S02]  /*1f010*/  @P0 IMAD R6, R5, 0x2, R22 ;  /* 0x0000000205060824 */ /* 0x000fe400078e0216 */
[----:B------:R-:W-:Y:S02]  /*1f020*/  IMAD.MOV.U32 R13, RZ, RZ, R4 ;  /* 0x000000ffff0d7224 */ /* 0x000fe400078e0004 */
[----:B------:R-:W-:Y:S02]  /*1f030*/  IMAD.MOV.U32 R12, RZ, RZ, 0x4 ;  /* 0x00000004ff0c7424 */ /* 0x000fe400078e00ff */
[----:B------:R-:W-:-:S07]  /*1f040*/  IMAD.MOV.U32 R3, RZ, RZ, R14 ;  /* 0x000000ffff037224 */ /* 0x000fce00078e000e */
[----:B------:R-:W-:Y:S05]  /*1f050*/  WARPSYNC.COLLECTIVE R15, `(.L_x_6327) ;  /* 0x000000000f087348 */ /* 0x000fea0003c00000 */
[----:B------:R0:W1:Y:S02]  /*1f060*/  SHFL.IDX P6, R14, R13, R12, R11 ;  /* 0x0000000c0d0e7389 */ /* 0x00006400000c000b */
[----:B01----:R-:W-:Y:S01]  /*1f070*/  ENDCOLLECTIVE ;  /* 0x000000000000791b */ /* 0x003fe20003800000 */
.L_x_6327:
        /* <DEDUP_REMOVED lines=15> */
.L_x_6328:
[----:B------:R-:W-:Y:S02]  /*1f170*/  @P0 IMAD R6, R5, 0x2, R22 ;  /* 0x0000000205060824 */ /* 0x000fe400078e0216 */
[----:B------:R-:W-:Y:S02]  /*1f180*/  IMAD.MOV.U32 R13, RZ, RZ, R4 ;  /* 0x000000ffff0d7224 */ /* 0x000fe400078e0004 */
[----:B------:R-:W-:Y:S01]  /*1f190*/  IMAD.MOV.U32 R12, RZ, RZ, 0x5 ;  /* 0x00000005ff0c7424 */ /* 0x000fe200078e00ff */
[----:B------:R-:W-:-:S07]  /*1f1a0*/  MOV R3, R14 ;  /* 0x0000000e00037202 */ /* 0x000fce0000000f00 */
[----:B------:R-:W-:Y:S05]  /*1f1b0*/  WARPSYNC.COLLECTIVE R15, `(.L_x_6329) ;  /* 0x000000000f087348 */ /* 0x000fea0003c00000 */
[----:B------:R0:W1:Y:S02]  /*1f1c0*/  SHFL.IDX P6, R14, R13, R12, R11 ;  /* 0x0000000c0d0e7389 */ /* 0x00006400000c000b */
[----:B01----:R-:W-:Y:S01]  /*1f1d0*/  ENDCOLLECTIVE ;  /* 0x000000000000791b */ /* 0x003fe20003800000 */
.L_x_6329:
        /* <DEDUP_REMOVED lines=14> */
.L_x_6330:
[----:B------:R-:W-:Y:S01]  /*1f2c0*/  IMAD.MOV.U32 R0, RZ, RZ, R14 ;  /* 0x000000ffff007224 */ /* 0x000fe200078e000e */
[----:B------:R-:W-:Y:S06]  /*1f2d0*/  BRA `(.L_x_6331) ;  /* 0xffffff98006c7947 */ /* 0x000fec000383ffff */
.L_x_6175:
[----:B------:R-:W-:Y:S01]  /*1f2e0*/  IMAD.MOV.U32 R13, RZ, RZ, R3 ;  /* 0x000000ffff0d7224 */ /* 0x000fe200078e0003 */
[----:B------:R-:W-:Y:S01]  /*1f2f0*/  MOV R12, RZ ;  /* 0x000000ff000c7202 */ /* 0x000fe20000000f00 */
[----:B------:R-:W-:Y:S02]  /*1f300*/  IMAD.MOV.U32 R11, RZ, RZ, 0x181f ;  /* 0x0000181fff0b7424 */ /* 0x000fe400078e00ff */
[----:B------:R-:W-:Y:S02]  /*1f310*/  IMAD.MOV.U32 R15, RZ, RZ, -0x1 ;  /* 0xffffffffff0f7424 */ /* 0x000fe400078e00ff */
[----:B-----5:R-:W-:Y:S02]  /*1f320*/  IMAD R2, R9, R6, RZ ;  /* 0x0000000609027224 */ /* 0x020fe400078e02ff */
[----:B------:R-:W-:-:S07]  /*1f330*/  IMAD R17, R17, 0x80, R8 ;  /* 0x0000008011117824 */ /* 0x000fce00078e0208 */
[----:B------:R-:W-:Y:S05]  /*1f340*/  WARPSYNC.COLLECTIVE R15, `(.L_x_6332) ;  /* 0x000000000f087348 */ /* 0x000fea0003c00000 */
[----:B------:R0:W1:Y:S02]  /*1f350*/  SHFL.IDX P6, R14, R13, R12, R11 ;  /* 0x0000000c0d0e7389 */ /* 0x00006400000c000b */
[----:B01----:R-:W-:Y:S01]  /*1f360*/  ENDCOLLECTIVE ;  /* 0x000000000000791b */ /* 0x003fe20003800000 */
.L_x_6332:
[C---:B------:R-:W-:Y:S01]  /*1f370*/  VIADD R10, R17.reuse, 0x10 ;  /* 0x00000010110a7836 */ /* 0x040fe20000000000 */
[C---:B------:R-:W-:Y:S01]  /*1f380*/  ISETP.GE.AND P0, PT, R17.reuse, R2, PT ;  /* 0x000000021100720c */ /* 0x040fe20003f06270 */
[C---:B------:R-:W-:Y:S02]  /*1f390*/  VIADD R6, R17.reuse, 0x20 ;  /* 0x0000002011067836 */ /* 0x040fe40000000000 */
[----:B------:R-:W-:Y:S01]  /*1f3a0*/  VIADD R8, R17, 0x40 ;  /* 0x0000004011087836 */ /* 0x000fe20000000000 */
[----:B------:R0:W-:Y:S04]  /*1f3b0*/  STL [R1+0x18], R10 ;  /* 0x0000180a01007387 */ /* 0x0001e80000100800 */
[----:B------:R0:W-:Y:S01]  /*1f3c0*/  STL [R1+0x20], R6 ;  /* 0x0000200601007387 */ /* 0x0001e20000100800 */
[----:B------:R-:W-:-:S02]  /*1f3d0*/  IMAD.MOV.U32 R13, RZ, RZ, R0 ;  /* 0x000000ffff0d7224 */ /* 0x000fc400078e0000 */
[----:B------:R-:W-:-:S07]  /*1f3e0*/  IMAD.MOV.U32 R4, RZ, RZ, R14 ;  /* 0x000000ffff047224 */ /* 0x000fce00078e000e */
[----:B0-----:R-:W-:Y:S05]  /*1f3f0*/  WARPSYNC.COLLECTIVE R15, `(.L_x_6333) ;  /* 0x000000000f087348 */ /* 0x001fea0003c00000 */
[----:B------:R1:W2:Y:S02]  /*1f400*/  SHFL.IDX P6, R14, R13, R12, R11 ;  /* 0x0000000c0d0e7389 */ /* 0x0002a400000c000b */
[----:B012---:R-:W-:Y:S01]  /*1f410*/  ENDCOLLECTIVE ;  /* 0x000000000000791b */ /* 0x007fe20003800000 */
.L_x_6333:
[----:B------:R-:W-:Y:S01]  /*1f420*/  IMAD.MOV.U32 R13, RZ, RZ, R3 ;  /* 0x000000ffff0d7224 */ /* 0x000fe200078e0003 */
[----:B------:R-:W-:Y:S01]  /*1f430*/  MOV R12, 0x1 ;  /* 0x00000001000c7802 */ /* 0x000fe20000000f00 */
[----:B------:R-:W-:-:S07]  /*1f440*/  IMAD.MOV.U32 R5, RZ, RZ, R14 ;  /* 0x000000ffff057224 */ /* 0x000fce00078e000e */
[----:B------:R-:W-:Y:S05]  /*1f450*/  WARPSYNC.COLLECTIVE R15, `(.L_x_6334) ;  /* 0x000000000f087348 */ /* 0x000fea0003c00000 */
[----:B------:R0:W1:Y:S02]  /*1f460*/  SHFL.IDX P6, R14, R13, R12, R11 ;  /* 0x0000000c0d0e7389 */ /* 0x00006400000c000b */
[----:B01----:R-:W-:Y:S01]  /*1f470*/  ENDCOLLECTIVE ;  /* 0x000000000000791b */ /* 0x003fe20003800000 */
.L_x_6334:
        /* <DEDUP_REMOVED lines=15> */
.L_x_6335:
[----:B------:R-:W-:Y:S02]  /*1f570*/  IMAD.MOV.U32 R13, RZ, RZ, R3 ;  /* 0x000000ffff0d7224 */ /* 0x000fe400078e0003 */
[----:B------:R-:W-:Y:S02]  /*1f580*/  IMAD.MOV.U32 R12, RZ, RZ, 0x2 ;  /* 0x00000002ff0c7424 */ /* 0x000fe400078e00ff */
[----:B------:R-:W-:-:S07]  /*1f590*/  IMAD.MOV.U32 R5, RZ, RZ, R14 ;  /* 0x000000ffff057224 */ /* 0x000fce00078e000e */
[----:B------:R-:W-:Y:S05]  /*1f5a0*/  WARPSYNC.COLLECTIVE R15, `(.L_x_6336) ;  /* 0x000000000f087348 */ /* 0x000fea0003c00000 */
[----:B------:R0:W1:Y:S02]  /*1f5b0*/  SHFL.IDX P6, R14, R13, R12, R11 ;  /* 0x0000000c0d0e7389 */ /* 0x00006400000c000b */
[----:B01----:R-:W-:Y:S01]  /*1f5c0*/  ENDCOLLECTIVE ;  /* 0x000000000000791b */ /* 0x003fe20003800000 */
.L_x_6336:
        /* <DEDUP_REMOVED lines=10> */
[----:B------:R-:W-:Y:S02]  /*1f670*/  ISETP.GE.AND P0, PT, R6, R2, PT ;  /* 0x000000020600720c */ /* 0x000fe40003f06270 */
[----:B------:R-:W-:-:S05]  /*1f680*/  IADD3 R6, R17, 0x30, RZ ;  /* 0x0000003011067810 */ /* 0x000fca0007ffe0ff */
[----:B------:R1:W-:Y:S01]  /*1f690*/  STL [R1+0x24], R6 ;  /* 0x0000240601007387 */ /* 0x0003e20000100800 */
[----:B0-----:R-:W-:-:S03]  /*1f6a0*/  IMAD.MOV.U32 R4, RZ, RZ, R14 ;  /* 0x000000ffff047224 */ /* 0x001fc600078e000e */
[----:B------:R1:W-:Y:S04]  /*1f6b0*/  STL [R1+0x28], R8 ;  /* 0x0000280801007387 */ /* 0x0003e80000100800 */
[----:B-1----:R-:W-:Y:S05]  /*1f6c0*/  WARPSYNC.COLLECTIVE R15, `(.L_x_6337) ;  /* 0x000000000f087348 */ /* 0x002fea0003c00000 */
[----:B------:R0:W2:Y:S02]  /*1f6d0*/  SHFL.IDX P6, R14, R13, R12, R11 ;  /* 0x0000000c0d0e7389 */ /* 0x0000a400000c000b */
[----:B012---:R-:W-:Y:S01]  /*1f6e0*/  ENDCOLLECTIVE ;  /* 0x000000000000791b */ /* 0x007fe20003800000 */
.L_x_6337:
[----:B------:R-:W-:Y:S02]  /*1f6f0*/  IMAD.MOV.U32 R13, RZ, RZ, R3 ;  /* 0x000000ffff0d7224 */ /* 0x000fe400078e0003 */
[----:B------:R-:W-:Y:S02]  /*1f700*/  IMAD.MOV.U32 R12, RZ, RZ, 0x3 ;  /* 0x00000003ff0c7424 */ /* 0x000fe400078e00ff */
[----:B------:R-:W-:-:S07]  /*1f710*/  IMAD.MOV.U32 R5, RZ, RZ, R14 ;  /* 0x000000ffff057224 */ /* 0x000fce00078e000e */
[----:B------:R-:W-:Y:S05]  /*1f720*/  WARPSYNC.COLLECTIVE R15, `(.L_x_6338) ;  /* 0x000000000f087348 */ /* 0x000fea0003c00000 */
[----:B------:R0:W1:Y:S02]  /*1f730*/  SHFL.IDX P6, R14, R13, R12, R11 ;  /* 0x0000000c0d0e7389 */ /* 0x00006400000c000b */
[----:B01----:R-:W-:Y:S01]  /*1f740*/  ENDCOLLECTIVE ;  /* 0x000000000000791b */ /* 0x003fe20003800000 */
.L_x_6338:
        /* <DEDUP_REMOVED lines=15> */
.L_x_6339:
[----:B------:R-:W-:Y:S02]  /*1f840*/  IMAD.MOV.U32 R13, RZ, RZ, R3 ;  /* 0x000000ffff0d7224 */ /* 0x000fe400078e0003 */
[----:B------:R-:W-:Y:S02]  /*1f850*/  IMAD.MOV.U32 R12, RZ, RZ, 0x4 ;  /* 0x00000004ff0c7424 */ /* 0x000fe400078e00ff */
[----:B------:R-:W-:-:S07]  /*1f860*/  IMAD.MOV.U32 R5, RZ, RZ, R14 ;  /* 0x000000ffff057224 */ /* 0x000fce00078e000e */
[----:B------:R-:W-:Y:S05]  /*1f870*/  WARPSYNC.COLLECTIVE R15, `(.L_x_6340) ;  /* 0x000000000f087348 */ /* 0x000fea0003c00000 */
[----:B------:R0:W1:Y:S02]  /*1f880*/  SHFL.IDX P6, R14, R13, R12, R11 ;  /* 0x0000000c0d0e7389 */ /* 0x00006400000c000b */
[----:B01----:R-:W-:Y:S01]  /*1f890*/  ENDCOLLECTIVE ;  /* 0x000000000000791b */ /* 0x003fe20003800000 */
.L_x_6340:
        /* <DEDUP_REMOVED lines=10> */
.L_x_6341:
[----:B------:R-:W-:Y:S01]  /*1f940*/  @!PT LDS RZ, [RZ] ;  /* 0x00000000fffff984 */ /* 0x000fe20000000800 */
[----:B------:R-:W-:Y:S01]  /*1f950*/  @!PT LDS RZ, [RZ] ;  /* 0x00000000fffff984 */ /* 0x000fe20000000800 */
[----:B------:R-:W-:Y:S01]  /*1f960*/  @!PT LDS RZ, [RZ] ;  /* 0x00000000fffff984 */ /* 0x000fe20000000800 */
[----:B------:R0:W-:Y:S01]  /*1f970*/  @!P0 LDGSTS.E.BYPASS.LTC128B.128 [R26+0x19c00], desc[UR42][R4.64], !P1 ;  /* 0x19c00000041a8fae */ /* 0x0001e2000c901d6a */
[----:B------:R-:W-:Y:S01]  /*1f980*/  ISETP.GE.AND P0, PT, R8, R2, PT ;  /* 0x000000020800720c */ /* 0x000fe20003f06270 */
[----:B------:R-:W-:-:S05]  /*1f990*/  VIADD R8, R17, 0x50 ;  /* 0x0000005011087836 */ /* 0x000fca0000000000 */
[----:B------:R1:W-:Y:S01]  /*1f9a0*/  STL [R1+0x30], R8 ;  /* 0x0000300801007387 */ /* 0x0003e20000100800 */
[----:B------:R-:W-:Y:S01]  /*1f9b0*/  MOV R13, R3 ;  /* 0x00000003000d7202 */ /* 0x000fe20000000f00 */
[----:B------:R-:W-:Y:S02]  /*1f9c0*/  IMAD.MOV.U32 R12, RZ, RZ, 0x5 ;  /* 0x00000005ff0c7424 */ /* 0x000fe400078e00ff */
[----:B0-----:R-:W-:-:S07]  /*1f9d0*/  IMAD.MOV.U32 R4, RZ, RZ, R14 ;  /* 0x000000ffff047224 */ /* 0x001fce00078e000e */
[----:B-1----:R-:W-:Y:S05]  /*1f9e0*/  WARPSYNC.COLLECTIVE R15, `(.L_x_6342) ;  /* 0x000000000f087348 */ /* 0x002fea0003c00000 */
[----:B------:R0:W2:Y:S02]  /*1f9f0*/  SHFL.IDX P6, R14, R13, R12, R11 ;  /* 0x0000000c0d0e7389 */ /* 0x0000a400000c000b */
[----:B012---:R-:W-:Y:S01]  /*1fa00*/  ENDCOLLECTIVE ;  /* 0x000000000000791b */ /* 0x007fe20003800000 */
.L_x_6342:
        /* <DEDUP_REMOVED lines=10> */
.L_x_6343:
        /* <DEDUP_REMOVED lines=13> */
.L_x_6344:
[----:B------:R-:W-:-:S05]  /*1fb80*/  @!P0 LEA R5, P2, R7, R4, 0x1 ;  /* 0x0000000407058211 */ /* 0x000fca00078408ff */
[----:B------:R-:W-:-:S05]  /*1fb90*/  @!P0 IMAD.X R4, RZ, RZ, R6, P2 ;  /* 0x000000ffff048224 */ /* 0x000fca00010e0606 */
[----:B------:R-:W-:Y:S01]  /*1fba0*/  @!P0 LOP3.LUT R5, R5, R4, RZ, 0x3c, !PT ;  /* 0x0000000405058212 */ /* 0x000fe200078e3cff */
[----:B------:R-:W-:-:S03]  /*1fbb0*/  IMAD.MOV.U32 R13, RZ, RZ, R0 ;  /* 0x000000ffff0d7224 */ /* 0x000fc600078e0000 */
[----:B------:R-:W-:-:S04]  /*1fbc0*/  @!P0 LOP3.LUT R4, R5, R4, RZ, 0x3c, !PT ;  /* 0x0000000405048212 */ /* 0x000fc800078e3cff */
[----:B------:R-:W-:Y:S02]  /*1fbd0*/  @!P0 LOP3.LUT R5, R5, R4, RZ, 0x3c, !PT ;  /* 0x0000000405058212 */ /* 0x000fe400078e3cff */
[----:B------:R-:W-:-:S07]  /*1fbe0*/  MOV R6, R14 ;  /* 0x0000000e00067202 */ /* 0x000fce0000000f00 */
[----:B------:R-:W-:Y:S05]  /*1fbf0*/  WARPSYNC.COLLECTIVE R15, `(.L_x_6345) ;  /* 0x000000000f087348 */ /* 0x000fea0003c00000 */
[----:B------:R0:W1:Y:S02]  /*1fc00*/  SHFL.IDX P6, R14, R13, R12, R11 ;  /* 0x0000000c0d0e7389 */ /* 0x00006400000c000b */
[----:B01----:R-:W-:Y:S01]  /*1fc10*/  ENDCOLLECTIVE ;  /* 0x000000000000791b */ /* 0x003fe20003800000 */
.L_x_6345:
[----:B------:R-:W-:Y:S01]  /*1fc20*/  @!PT LDS RZ, [RZ] ;  /* 0x00000000fffff984 */ /* 0x000fe20000000800 */
[----:B------:R-:W-:Y:S01]  /*1fc30*/  @!PT LDS RZ, [RZ] ;  /* 0x00000000fffff984 */ /* 0x000fe20000000800 */
[----:B------:R-:W-:Y:S01]  /*1fc40*/  @!PT LDS RZ, [RZ] ;  /* 0x00000000fffff984 */ /* 0x000fe20000000800 */
[----:B------:R0:W-:Y:S01]  /*1fc50*/  @!P0 LDGSTS.E.BYPASS.LTC128B.128 [R26+0x1ac00], desc[UR42][R4.64], !P1 ;  /* 0x1ac00000041a8fae */ /* 0x0001e2000c901d6a */
[----:B------:R-:W-:Y:S01]  /*1fc60*/  ISETP.GE.AND P0, PT, R8, R2, PT ;  /* 0x000000020800720c */ /* 0x000fe20003f06270 */
[----:B------:R-:W-:Y:S02]  /*1fc70*/  IMAD.MOV.U32 R13, RZ, RZ, R3 ;  /* 0x000000ffff0d7224 */ /* 0x000fe400078e0003 */
[----:B------:R-:W-:Y:S02]  /*1fc80*/  IMAD.MOV.U32 R12, RZ, RZ, 0x7 ;  /* 0x00000007ff0c7424 */ /* 0x000fe400078e00ff */
[----:B0-----:R-:W-:-:S08]  /*1fc90*/  IMAD.MOV.U32 R4, RZ, RZ, R14 ;  /* 0x000000ffff047224 */ /* 0x001fd000078e000e */
[----:B------:R-:W-:Y:S05]  /*1fca0*/  WARPSYNC.COLLECTIVE R15, `(.L_x_6346) ;  /* 0x000000000f087348 */ /* 0x000fea0003c00000 */
[----:B------:R0:W1:Y:S02]  /*1fcb0*/  SHFL.IDX P6, R14, R13, R12, R11 ;  /* 0x0000000c0d0e7389 */ /* 0x00006400000c000b */
[----:B01----:R-:W-:Y:S01]  /*1fcc0*/  ENDCOLLECTIVE ;  /* 0x000000000000791b */ /* 0x003fe20003800000 */
.L_x_6346:
        /* <DEDUP_REMOVED lines=10> */
.L_x_6347:
[----:B------:R-:W-:Y:S01]  /*1fd70*/  @!PT LDS RZ, [RZ] ;  /* 0x00000000fffff984 */ /* 0x000fe20000000800 */
[----:B------:R-:W-:Y:S01]  /*1fd80*/  @!PT LDS RZ, [RZ] ;  /* 0x00000000fffff984 */ /* 0x000fe20000000800 */
[----:B------:R-:W-:Y:S01]  /*1fd90*/  @!PT LDS RZ, [RZ] ;  /* 0x00000000fffff984 */ /* 0x000fe20000000800 */
[----:B------:R1:W-:Y:S01]  /*1fda0*/  @!P0 LDGSTS.E.BYPASS.LTC128B.128 [R26+0x1b400], desc[UR42][R4.64], !P1 ;  /* 0x1b400000041a8fae */ /* 0x0003e2000c901d6a */
[----:B------:R-:W-:Y:S01]  /*1fdb0*/  MOV R0, R14 ;  /* 0x0000000e00007202 */ /* 0x000fe20000000f00 */
[----:B------:R-:W-:Y:S06]  /*1fdc0*/  BRA `(.L_x_6348) ;  /* 0xffffff9800c47947 */ /* 0x000fec000383ffff */
.L_x_6179:
        /* <DEDUP_REMOVED lines=33> */
.L_x_6350:
[----:B------:R-:W-:Y:S05]  /*1ffe0*/  BSYNC B0 ;  /* 0x0000000000007941 */ /* 0x000fea0003800000 */
.L_x_6349:
[----:B------:R-:W-:Y:S01]  /*1fff0*/  IMAD.MOV.U32 R13, RZ, RZ, R4 ;  /* 0x000000ffff0d7224 */ /* 0x000fe200078e0004 */
[----:B------:R-:W-:Y:S01]  /*20000*/  MOV R15, 0xffffffff ;  /* 0xffffffff000f7802 */ /* 0x000fe20000000f00 */
[----:B------:R-:W-:Y:S01]  /*20010*/  IMAD.MOV.U32 R12, RZ, RZ, RZ ;  /* 0x000000ffff0c7224 */ /* 0x000fe200078e00ff */
[----:B------:R-:W-:Y:S01]  /*20020*/  LOP3.LUT R23, R23, 0xffffbfff, RZ, 0xc0, !PT ;  /* 0xffffbfff17177812 */ /* 0x000fe200078ec0ff */
[----:B------:R-:W-:Y:S02]  /*20030*/  IMAD.MOV.U32 R11, RZ, RZ, 0x181f ;  /* 0x0000181fff0b7424 */ /* 0x000fe400078e00ff */
[----:B------:R-:W-:Y:S01]  /*20040*/  IMAD.MOV.U32 R2, RZ, RZ, R14 ;  /* 0x000000ffff027224 */ /* 0x000fe200078e000e */
[----:B------:R-:W-:-:S07]  /*20050*/  @P5 LOP3.LUT R23, R23, 0x4000, RZ, 0xfc, !PT ;  /* 0x0000400017175812 */ /* 0x000fce00078efcff */
[----:B------:R-:W-:Y:S05]  /*20060*/  WARPSYNC.COLLECTIVE R15, `(.L_x_6351) ;  /* 0x000000000f087348 */ /* 0x000fea0003c00000 */
[----:B------:R0:W1:Y:S02]  /*20070*/  SHFL.IDX P6, R14, R13, R12, R11 ;  /* 0x0000000c0d0e7389 */ /* 0x00006400000c000b */
[----:B01----:R-:W-:Y:S01]  /*20080*/  ENDCOLLECTIVE ;  /* 0x000000000000791b */ /* 0x003fe20003800000 */
.L_x_6351:
[C---:B------:R-:W-:Y:S02]  /*20090*/  LOP3.LUT P5, RZ, R23.reuse, 0x200, RZ, 0xc0, !PT ;  /* 0x0000020017ff7812 */ /* 0x040fe400078ac0ff */
        /* <DEDUP_REMOVED lines=12> */
.L_x_6352:
        /* <DEDUP_REMOVED lines=15> */
.L_x_6353:
        /* <DEDUP_REMOVED lines=12> */
.L_x_6354:
        /* <DEDUP_REMOVED lines=12> */
.L_x_6355:
        /* <DEDUP_REMOVED lines=12> */
.L_x_6356:
        /* <DEDUP_REMOVED lines=12> */
.L_x_6357:
        /* <DEDUP_REMOVED lines=12> */
.L_x_6358:
        /* <DEDUP_REMOVED lines=12> */
.L_x_6359:
        /* <DEDUP_REMOVED lines=12> */
.L_x_6360:
        /* <DEDUP_REMOVED lines=12> */
.L_x_6361:
        /* <DEDUP_REMOVED lines=12> */
.L_x_6362:
[----:B------:R-:W-:Y:S01]  /*20910*/  @!PT LDS RZ, [RZ] ;  /* 0x00000000fffff984 */ /* 0x000fe20000000800 */
[----:B------:R-:W-:Y:S01]  /*20920*/  @!PT LDS RZ, [RZ] ;  /* 0x00000000fffff984 */ /* 0x000fe20000000800 */
[----:B------:R-:W-:Y:S01]  /*20930*/  @!PT LDS RZ, [RZ] ;  /* 0x00000000fffff984 */ /* 0x000fe20000000800 */
[----:B------:R0:W-:Y:S04]  /*20940*/  @!P5 LDGSTS.E.BYPASS.LTC128B.128 [R26+0x28c00], desc[UR42][R2.64+0x80], !P3 ;  /* 0x28c00080021adfae */ /* 0x0001e8000d901d6a */
[----:B------:R0:W-:Y:S04]  /*20950*/  @!P5 LDGSTS.E.BYPASS.LTC128B.128 [R26+0x2cc00], desc[UR42][R2.64+0x100], !P2 ;  /* 0x2cc00100021adfae */ /* 0x0001e8000d101d6a */
[----:B------:R0:W-:Y:S01]  /*20960*/  @!P5 LDGSTS.E.BYPASS.LTC128B.128 [R26+0x30c00], desc[UR42][R2.64+0x180], !P1 ;  /* 0x30c00180021adfae */ /* 0x0001e2000c901d6a */
[----:B------:R-:W-:Y:S01]  /*20970*/  MOV R13, R4 ;  /* 0x00000004000d7202 */ /* 0x000fe20000000f00 */
[----:B------:R-:W-:-:S07]  /*20980*/  IMAD.MOV.U32 R6, RZ, RZ, R14 ;  /* 0x000000ffff067224 */ /* 0x000fce00078e000e */
[----:B0-----:R-:W-:Y:S05]  /*20990*/  WARPSYNC.COLLECTIVE R15, `(.L_x_6363) ;  /* 0x000000000f087348 */ /* 0x001fea0003c00000 */
[----:B------:R1:W2:Y:S02]  /*209a0*/  SHFL.IDX P6, R14, R13, R12, R11 ;  /* 0x0000000c0d0e7389 */ /* 0x0002a400000c000b */
[----:B012---:R-:W-:Y:S01]  /*209b0*/  ENDCOLLECTIVE ;  /* 0x000000000000791b */ /* 0x007fe20003800000 */
.L_x_6363:
[----:B------:R-:W-:Y:S02]  /*209c0*/  IMAD.MOV.U32 R13, RZ, RZ, R0 ;  /* 0x000000ffff0d7224 */ /* 0x000fe400078e0000 */
[----:B------:R-:W-:Y:S02]  /*209d0*/  IMAD.MOV.U32 R12, RZ, RZ, 0x7 ;  /* 0x00000007ff0c7424 */ /* 0x000fe400078e00ff */
[----:B------:R-:W-:-:S07]  /*209e0*/  IMAD.MOV.U32 R2, RZ, RZ, R14 ;  /* 0x000000ffff027224 */ /* 0x000fce00078e000e */
[----:B------:R-:W-:Y:S05]  /*209f0*/  WARPSYNC.COLLECTIVE R15, `(.L_x_6364) ;  /* 0x000000000f087348 */ /* 0x000fea0003c00000 */
[----:B------:R0:W1:Y:S02]  /*20a00*/  SHFL.IDX P6, R14, R13, R12, R11 ;  /* 0x0000000c0d0e7389 */ /* 0x00006400000c000b */
[----:B01----:R-:W-:Y:S01]  /*20a10*/  ENDCOLLECTIVE ;  /* 0x000000000000791b */ /* 0x003fe20003800000 */
.L_x_6364:
        /* <DEDUP_REMOVED lines=14> */
.L_x_6365:
[----:B------:R-:W-:Y:S01]  /*20b00*/  IMAD.MOV.U32 R2, RZ, RZ, R14 ;  /* 0x000000ffff027224 */ /* 0x000fe200078e000e */
[----:B------:R-:W-:Y:S06]  /*20b10*/  BRA `(.L_x_6366) ;  /* 0xffffff9800307947 */ /* 0x000fec000383ffff */
.L_x_6184:
[----:B0-----:R0:W1:Y:S02]  /*20b20*/  SYNCS.PHASECHK.TRANS64.TRYWAIT P0, [R22+URZ+0x32420], R3 ;  /* 0x03242003160075a7 */ /* 0x001064000800017f */
[----:B-1----:R-:W-:Y:S05]  /*20b30*/  @!P0 NANOSLEEP.SYNCS 0x989680 ;  /* 0x009896800000895d */ /* 0x002fea0003900000 */
[----:B------:R-:W1:Y:S02]  /*20b40*/  @!P0 SYNCS.PHASECHK.TRANS64 P0, [R22+URZ+0x32420], R3 ;  /* 0x03242003160085a7 */ /* 0x000e64000800007f */
[----:B-1----:R-:W-:Y:S05]  /*20b50*/  @!P0 BRA `(.L_x_6184) ;  /* 0xfffffffc00f08947 */ /* 0x002fea000383ffff */
[----:B------:R-:W-:Y:S05]  /*20b60*/  BRA `(.L_x_6367) ;  /* 0xffffff9800a47947 */ /* 0x000fea000383ffff */
.L_x_6187:
[----:B0-----:R0:W1:Y:S02]  /*20b70*/  SYNCS.PHASECHK.TRANS64.TRYWAIT P0, [R30+URZ+0x32460], R3 ;  /* 0x032460031e0075a7 */ /* 0x001064000800017f */
[----:B-1----:R-:W-:Y:S05]  /*20b80*/  @!P0 NANOSLEEP.SYNCS 0x989680 ;  /* 0x009896800000895d */ /* 0x002fea0003900000 */
[----:B------:R-:W1:Y:S02]  /*20b90*/  @!P0 SYNCS.PHASECHK.TRANS64 P0, [R30+URZ+0x32460], R3 ;  /* 0x032460031e0085a7 */ /* 0x000e64000800007f */
[----:B-1----:R-:W-:Y:S05]  /*20ba0*/  @!P0 BRA `(.L_x_6187) ;  /* 0xfffffffc00f08947 */ /* 0x002fea000383ffff */
[----:B------:R-:W-:Y:S05]  /*20bb0*/  BRA `(.L_x_6368) ;  /* 0xffffff9800b47947 */ /* 0x000fea000383ffff */
.L_x_6188:
        /* <DEDUP_REMOVED lines=8> */
.L_x_6370:
[----:B------:R-:W-:Y:S05]  /*20c40*/  BSYNC B0 ;  /* 0x0000000000007941 */ /* 0x000fea0003800000 */
.L_x_6369:
        /* <DEDUP_REMOVED lines=13> */
.L_x_6371:
[----:B------:R-:W-:Y:S02]  /*20d20*/  IMAD.MOV.U32 R13, RZ, RZ, R6 ;  /* 0x000000ffff0d7224 */ /* 0x000fe400078e0006 */
[----:B------:R-:W-:Y:S02]  /*20d30*/  IMAD.MOV.U32 R12, RZ, RZ, 0x1 ;  /* 0x00000001ff0c7424 */ /* 0x000fe400078e00ff */
[----:B------:R-:W-:-:S05]  /*20d40*/  IMAD.SHL.U32 R8, R8, 0x8, RZ ;  /* 0x0000000808087824 */ /* 0x000fca00078e00ff */
[----:B------:R-:W-:-:S04]  /*20d50*/  LOP3.LUT R8, R8, 0x38, RZ, 0xc0, !PT ;  /* 0x0000003808087812 */ /* 0x000fc800078ec0ff */
[----:B------:R-:W-:-:S04]  /*20d60*/  SHF.L.U32 R0, R8, 0x1, RZ ;  /* 0x0000000108007819 */ /* 0x000fc800000006ff */
[----:B------:R-:W-:-:S13]  /*20d70*/  IADD3 R2, P0, R14, R0, RZ ;  /* 0x000000000e027210 */ /* 0x000fda0007f1e0ff */
[----:B------:R-:W-:Y:S05]  /*20d80*/  WARPSYNC.COLLECTIVE R15, `(.L_x_6372) ;  /* 0x000000000f087348 */ /* 0x000fea0003c00000 */
[----:B------:R0:W1:Y:S02]  /*20d90*/  SHFL.IDX P6, R14, R13, R12, R11 ;  /* 0x0000000c0d0e7389 */ /* 0x00006400000c000b */
[----:B01----:R-:W-:Y:S01]  /*20da0*/  ENDCOLLECTIVE ;  /* 0x000000000000791b */ /* 0x003fe20003800000 */
.L_x_6372:
        /* <DEDUP_REMOVED lines=17> */
.L_x_6373:
[----:B------:R-:W-:Y:S01]  /*20ec0*/  IMAD.MOV.U32 R13, RZ, RZ, R6 ;  /* 0x000000ffff0d7224 */ /* 0x000fe200078e0006 */
[----:B------:R-:W-:Y:S02]  /*20ed0*/  MOV R12, 0x2 ;  /* 0x00000002000c7802 */ /* 0x000fe40000000f00 */
[----:B------:R-:W-:-:S13]  /*20ee0*/  IADD3 R2, P3, R14, R0, RZ ;  /* 0x000000000e027210 */ /* 0x000fda0007f7e0ff */
[----:B------:R-:W-:Y:S05]  /*20ef0*/  WARPSYNC.COLLECTIVE R15, `(.L_x_6374) ;  /* 0x000000000f087348 */ /* 0x000fea0003c00000 */
[----:B------:R0:W1:Y:S02]  /*20f00*/  SHFL.IDX P6, R14, R13, R12, R11 ;  /* 0x0000000c0d0e7389 */ /* 0x00006400000c000b */
[----:B01----:R-:W-:Y:S01]  /*20f10*/  ENDCOLLECTIVE ;  /* 0x000000000000791b */ /* 0x003fe20003800000 */
.L_x_6374:
        /* <DEDUP_REMOVED lines=17> */
.L_x_6375:
[----:B------:R-:W-:Y:S02]  /*21030*/  IMAD.MOV.U32 R13, RZ, RZ, R6 ;  /* 0x000000ffff0d7224 */ /* 0x000fe400078e0006 */
[----:B------:R-:W-:Y:S01]  /*21040*/  IMAD.MOV.U32 R12, RZ, RZ, 0x3 ;  /* 0x00000003ff0c7424 */ /* 0x000fe200078e00ff */
[----:B------:R-:W-:-:S13]  /*21050*/  IADD3 R2, P3, R14, R0, RZ ;  /* 0x000000000e027210 */ /* 0x000fda0007f7e0ff */
[----:B------:R-:W-:Y:S05]  /*21060*/  WARPSYNC.COLLECTIVE R15, `(.L_x_6376) ;  /* 0x000000000f087348 */ /* 0x000fea0003c00000 */
[----:B------:R0:W1:Y:S02]  /*21070*/  SHFL.IDX P6, R14, R13, R12, R11 ;  /* 0x0000000c0d0e7389 */ /* 0x00006400000c000b */
[----:B01----:R-:W-:Y:S01]  /*21080*/  ENDCOLLECTIVE ;  /* 0x000000000000791b */ /* 0x003fe20003800000 */
.L_x_6376:
        /* <DEDUP_REMOVED lines=17> */
.L_x_6377:
[----:B------:R-:W-:Y:S01]  /*211a0*/  MOV R13, R6 ;  /* 0x00000006000d7202 */ /* 0x000fe20000000f00 */
[----:B------:R-:W-:Y:S01]  /*211b0*/  IMAD.MOV.U32 R12, RZ, RZ, 0x4 ;  /* 0x00000004ff0c7424 */ /* 0x000fe200078e00ff */
[----:B------:R-:W-:-:S13]  /*211c0*/  IADD3 R2, P3, R14, R0, RZ ;  /* 0x000000000e027210 */ /* 0x000fda0007f7e0ff */
[----:B------:R-:W-:Y:S05]  /*211d0*/  WARPSYNC.COLLECTIVE R15, `(.L_x_6378) ;  /* 0x000000000f087348 */ /* 0x000fea0003c00000 */
[----:B------:R0:W1:Y:S02]  /*211e0*/  SHFL.IDX P6, R14, R13, R12, R11 ;  /* 0x0000000c0d0e7389 */ /* 0x00006400000c000b */
[----:B01----:R-:W-:Y:S01]  /*211f0*/  ENDCOLLECTIVE ;  /* 0x000000000000791b */ /* 0x003fe20003800000 */
.L_x_6378:
        /* <DEDUP_REMOVED lines=17> */
.L_x_6379:
[----:B------:R-:W-:Y:S02]  /*21310*/  IMAD.MOV.U32 R13, RZ, RZ, R6 ;  /* 0x000000ffff0d7224 */ /* 0x000fe400078e0006 */
[----:B------:R-:W-:Y:S01]  /*21320*/  IMAD.MOV.U32 R12, RZ, RZ, 0x5 ;  /* 0x00000005ff0c7424 */ /* 0x000fe200078e00ff */
[----:B------:R-:W-:-:S13]  /*21330*/  IADD3 R2, P3, R14, R0, RZ ;  /* 0x000000000e027210 */ /* 0x000fda0007f7e0ff */
[----:B------:R-:W-:Y:S05]  /*21340*/  WARPSYNC.COLLECTIVE R15, `(.L_x_6380) ;  /* 0x000000000f087348 */ /* 0x000fea0003c00000 */
[----:B------:R0:W1:Y:S02]  /*21350*/  SHFL.IDX P6, R14, R13, R12, R11 ;  /* 0x0000000c0d0e7389 */ /* 0x00006400000c000b */
[----:B01----:R-:W-:Y:S01]  /*21360*/  ENDCOLLECTIVE ;  /* 0x000000000000791b */ /* 0x003fe20003800000 */
.L_x_6380:
        /* <DEDUP_REMOVED lines=12> */
.L_x_6381:
        /* <DEDUP_REMOVED lines=9> */
.L_x_6195:
[----:B0-----:R0:W1:Y:S02]  /*214c0*/  SYNCS.PHASECHK.TRANS64.TRYWAIT P0, [R6+URZ+0x32440], R21 ;  /* 0x03244015060075a7 */ /* 0x001064000800017f */
[----:B-1----:R-:W-:Y:S05]  /*214d0*/  @!P0 NANOSLEEP.SYNCS 0x989680 ;  /* 0x009896800000895d */ /* 0x002fea0003900000 */
[----:B------:R-:W1:Y:S02]  /*214e0*/  @!P0 SYNCS.PHASECHK.TRANS64 P0, [R6+URZ+0x32440], R21 ;  /* 0x03244015060085a7 */ /* 0x000e64000800007f */
[----:B-1----:R-:W-:Y:S05]  /*214f0*/  @!P0 BRA `(.L_x_6195) ;  /* 0xfffffffc00f08947 */ /* 0x002fea000383ffff */
[----:B------:R-:W-:Y:S05]  /*21500*/  BRA `(.L_x_6383) ;  /* 0xffffff9c004c7947 */ /* 0x000fea000383ffff */
.L_x_6196:
        /* <DEDUP_REMOVED lines=8> */
.L_x_6385:
[----:B------:R-:W-:Y:S05]  /*21590*/  BSYNC B1 ;  /* 0x0000000000017941 */ /* 0x000fea0003800000 */
.L_x_6384:
        /* <DEDUP_REMOVED lines=9> */
.L_x_6386:
[----:B------:R-:W-:Y:S02]  /*21630*/  IMAD.MOV.U32 R13, RZ, RZ, R9 ;  /* 0x000000ffff0d7224 */ /* 0x000fe400078e0009 */
[----:B------:R-:W-:Y:S01]  /*21640*/  IMAD.MOV.U32 R12, RZ, RZ, 0x1 ;  /* 0x00000001ff0c7424 */ /* 0x000fe200078e00ff */
[----:B------:R-:W-:-:S07]  /*21650*/  MOV R2, R14 ;  /* 0x0000000e00027202 */ /* 0x000fce0000000f00 */
[----:B------:R-:W-:Y:S05]  /*21660*/  WARPSYNC.COLLECTIVE R15, `(.L_x_6387) ;  /* 0x000000000f087348 */ /* 0x000fea0003c00000 */
[----:B------:R0:W1:Y:S02]  /*21670*/  SHFL.IDX P6, R14, R13, R12, R11 ;  /* 0x0000000c0d0e7389 */ /* 0x00006400000c000b */
[----:B01----:R-:W-:Y:S01]  /*21680*/  ENDCOLLECTIVE ;  /* 0x000000000000791b */ /* 0x003fe20003800000 */
.L_x_6387:
        /* <DEDUP_REMOVED lines=11> */
.L_x_6388:
[----:B------:R-:W-:Y:S01]  /*21740*/  MOV R13, R9 ;  /* 0x00000009000d7202 */ /* 0x000fe20000000f00 */
[----:B------:R-:W-:Y:S02]  /*21750*/  IMAD.MOV.U32 R12, RZ, RZ, 0x2 ;  /* 0x00000002ff0c7424 */ /* 0x000fe400078e00ff */
[----:B------:R-:W-:-:S07]  /*21760*/  IMAD.MOV.U32 R2, RZ, RZ, R14 ;  /* 0x000000ffff027224 */ /* 0x000fce00078e000e */
[----:B------:R-:W-:Y:S05]  /*21770*/  WARPSYNC.COLLECTIVE R15, `(.L_x_6389) ;  /* 0x000000000f087348 */ /* 0x000fea0003c00000 */
[----:B------:R0:W1:Y:S02]  /*21780*/  SHFL.IDX P6, R14, R13, R12, R11 ;  /* 0x0000000c0d0e7389 */ /* 0x00006400000c000b */
[----:B01----:R-:W-:Y:S01]  /*21790*/  ENDCOLLECTIVE ;  /* 0x000000000000791b */ /* 0x003fe20003800000 */
.L_x_6389:
        /* <DEDUP_REMOVED lines=11> */
.L_x_6390:
[----:B------:R-:W-:Y:S02]  /*21850*/  IMAD.MOV.U32 R13, RZ, RZ, R9 ;  /* 0x000000ffff0d7224 */ /* 0x000fe400078e0009 */
[----:B------:R-:W-:Y:S02]  /*21860*/  IMAD.MOV.U32 R12, RZ, RZ, 0x3 ;  /* 0x00000003ff0c7424 */ /* 0x000fe400078e00ff */
[----:B------:R-:W-:-:S07]  /*21870*/  IMAD.MOV.U32 R2, RZ, RZ, R14 ;  /* 0x000000ffff027224 */ /* 0x000fce00078e000e */
[----:B------:R-:W-:Y:S05]  /*21880*/  WARPSYNC.COLLECTIVE R15, `(.L_x_6391) ;  /* 0x000000000f087348 */ /* 0x000fea0003c00000 */
[----:B------:R0:W1:Y:S02]  /*21890*/  SHFL.IDX P6, R14, R13, R12, R11 ;  /* 0x0000000c0d0e7389 */ /* 0x00006400000c000b */
[----:B01----:R-:W-:Y:S01]  /*218a0*/  ENDCOLLECTIVE ;  /* 0x000000000000791b */ /* 0x003fe20003800000 */
.L_x_6391:
        /* <DEDUP_REMOVED lines=11> */
.L_x_6392:
[----:B------:R-:W-:Y:S02]  /*21960*/  IMAD.MOV.U32 R13, RZ, RZ, R9 ;  /* 0x000000ffff0d7224 */ /* 0x000fe400078e0009 */
[----:B------:R-:W-:Y:S02]  /*21970*/  IMAD.MOV.U32 R12, RZ, RZ, 0x4 ;  /* 0x00000004ff0c7424 */ /* 0x000fe400078e00ff */
[----:B------:R-:W-:-:S07]  /*21980*/  IMAD.MOV.U32 R2, RZ, RZ, R14 ;  /* 0x000000ffff027224 */ /* 0x000fce00078e000e */
[----:B------:R-:W-:Y:S05]  /*21990*/  WARPSYNC.COLLECTIVE R15, `(.L_x_6393) ;  /* 0x000000000f087348 */ /* 0x000fea0003c00000 */
[----:B------:R0:W1:Y:S02]  /*219a0*/  SHFL.IDX P6, R14, R13, R12, R11 ;  /* 0x0000000c0d0e7389 */ /* 0x00006400000c000b */
[----:B01----:R-:W-:Y:S01]  /*219b0*/  ENDCOLLECTIVE ;  /* 0x000000000000791b */ /* 0x003fe20003800000 */
.L_x_6393:
        /* <DEDUP_REMOVED lines=11> */
.L_x_6394:
[----:B------:R-:W-:Y:S01]  /*21a70*/  MOV R13, R9 ;  /* 0x00000009000d7202 */ /* 0x000fe20000000f00 */
[----:B------:R-:W-:Y:S02]  /*21a80*/  IMAD.MOV.U32 R12, RZ, RZ, 0x5 ;  /* 0x00000005ff0c7424 */ /* 0x000fe400078e00ff */
[----:B------:R-:W-:-:S07]  /*21a90*/  IMAD.MOV.U32 R2, RZ, RZ, R14 ;  /* 0x000000ffff027224 */ /* 0x000fce00078e000e */
[----:B------:R-:W-:Y:S05]  /*21aa0*/  WARPSYNC.COLLECTIVE R15, `(.L_x_6395) ;  /* 0x000000000f087348 */ /* 0x000fea0003c00000 */
[----:B------:R0:W1:Y:S02]  /*21ab0*/  SHFL.IDX P6, R14, R13, R12, R11 ;  /* 0x0000000c0d0e7389 */ /* 0x00006400000c000b */
[----:B01----:R-:W-:Y:S01]  /*21ac0*/  ENDCOLLECTIVE ;  /* 0x000000000000791b */ /* 0x003fe20003800000 */
.L_x_6395:
        /* <DEDUP_REMOVED lines=11> */
.L_x_6396:
[----:B------:R-:W-:Y:S01]  /*21b80*/  IMAD.MOV.U32 R2, RZ, RZ, R14 ;  /* 0x000000ffff027224 */ /* 0x000fe200078e000e */
[----:B------:R-:W-:Y:S06]  /*21b90*/  BRA `(.L_x_6397) ;  /* 0xffffff98007c7947 */ /* 0x000fec000383ffff */
.L_x_6201:
[----:B---3--:R3:W4:Y:S02]  /*21ba0*/  SYNCS.PHASECHK.TRANS64.TRYWAIT P0, [R6+URZ+0x32460], R21 ;  /* 0x03246015060075a7 */ /* 0x008724000800017f */
[----:B----4-:R-:W-:Y:S05]  /*21bb0*/  @!P0 NANOSLEEP.SYNCS 0x989680 ;  /* 0x009896800000895d */ /* 0x010fea0003900000 */
[----:B------:R-:W4:Y:S02]  /*21bc0*/  @!P0 SYNCS.PHASECHK.TRANS64 P0, [R6+URZ+0x32460], R21 ;  /* 0x03246015060085a7 */ /* 0x000f24000800007f */
[----:B----4-:R-:W-:Y:S05]  /*21bd0*/  @!P0 BRA `(.L_x_6201) ;  /* 0xfffffffc00f08947 */ /* 0x010fea000383ffff */
[----:B------:R-:W-:Y:S05]  /*21be0*/  BRA `(.L_x_6398) ;  /* 0xffffff9800cc7947 */ /* 0x000fea000383ffff */
.L_x_6202:
        /* <DEDUP_REMOVED lines=8> */
.L_x_6400:
[----:B------:R-:W-:Y:S05]  /*21c70*/  BSYNC B1 ;  /* 0x0000000000017941 */ /* 0x000fea0003800000 */
.L_x_6399:
        /* <DEDUP_REMOVED lines=9> */
.L_x_6401:
[----:B------:R-:W-:Y:S02]  /*21d10*/  IMAD.MOV.U32 R13, RZ, RZ, R9 ;  /* 0x000000ffff0d7224 */ /* 0x000fe400078e0009 */
[----:B------:R-:W-:Y:S01]  /*21d20*/  IMAD.MOV.U32 R12, RZ, RZ, 0x1 ;  /* 0x00000001ff0c7424 */ /* 0x000fe200078e00ff */
[----:B------:R-:W-:-:S13]  /*21d30*/  IADD3 R2, P0, R14, R0, RZ ;  /* 0x000000000e027210 */ /* 0x000fda0007f1e0ff */
[----:B------:R-:W-:Y:S05]  /*21d40*/  WARPSYNC.COLLECTIVE R15, `(.L_x_6402) ;  /* 0x000000000f087348 */ /* 0x000fea0003c00000 */
[----:B------:R0:W1:Y:S02]  /*21d50*/  SHFL.IDX P6, R14, R13, R12, R11 ;  /* 0x0000000c0d0e7389 */ /* 0x00006400000c000b */
[----:B01----:R-:W-:Y:S01]  /*21d60*/  ENDCOLLECTIVE ;  /* 0x000000000000791b */ /* 0x003fe20003800000 */
.L_x_6402:
        /* <DEDUP_REMOVED lines=13> */
.L_x_6403:
[----:B------:R-:W-:Y:S02]  /*21e40*/  IMAD.MOV.U32 R13, RZ, RZ, R9 ;  /* 0x000000ffff0d7224 */ /* 0x000fe400078e0009 */
[----:B------:R-:W-:Y:S01]  /*21e50*/  IMAD.MOV.U32 R12, RZ, RZ, 0x2 ;  /* 0x00000002ff0c7424 */ /* 0x000fe200078e00ff */
[----:B------:R-:W-:-:S13]  /*21e60*/  IADD3 R2, P0, R14, R0, RZ ;  /* 0x000000000e027210 */ /* 0x000fda0007f1e0ff */
[----:B------:R-:W-:Y:S05]  /*21e70*/  WARPSYNC.COLLECTIVE R15, `(.L_x_6404) ;  /* 0x000000000f087348 */ /* 0x000fea0003c00000 */
[----:B------:R0:W1:Y:S02]  /*21e80*/  SHFL.IDX P6, R14, R13, R12, R11 ;  /* 0x0000000c0d0e7389 */ /* 0x00006400000c000b */
[----:B01----:R-:W-:Y:S01]  /*21e90*/  ENDCOLLECTIVE ;  /* 0x000000000000791b */ /* 0x003fe20003800000 */
.L_x_6404:
        /* <DEDUP_REMOVED lines=13> */
.L_x_6405:
[----:B------:R-:W-:Y:S01]  /*21f70*/  IMAD.MOV.U32 R13, RZ, RZ, R9 ;  /* 0x000000ffff0d7224 */ /* 0x000fe200078e0009 */
[----:B------:R-:W-:Y:S02]  /*21f80*/  MOV R12, 0x3 ;  /* 0x00000003000c7802 */ /* 0x000fe40000000f00 */
[----:B------:R-:W-:-:S13]  /*21f90*/  IADD3 R2, P0, R14, R0, RZ ;  /* 0x000000000e027210 */ /* 0x000fda0007f1e0ff */
[----:B------:R-:W-:Y:S05]  /*21fa0*/  WARPSYNC.COLLECTIVE R15, `(.L_x_6406) ;  /* 0x000000000f087348 */ /* 0x000fea0003c00000 */
[----:B------:R0:W1:Y:S02]  /*21fb0*/  SHFL.IDX P6, R14, R13, R12, R11 ;  /* 0x0000000c0d0e7389 */ /* 0x00006400000c000b */
[----:B01----:R-:W-:Y:S01]  /*21fc0*/  ENDCOLLECTIVE ;  /* 0x000000000000791b */ /* 0x003fe20003800000 */
.L_x_6406:
        /* <DEDUP_REMOVED lines=13> */
.L_x_6407:
[----:B------:R-:W-:Y:S02]  /*220a0*/  IMAD.MOV.U32 R13, RZ, RZ, R9 ;  /* 0x000000ffff0d7224 */ /* 0x000fe400078e0009 */
[----:B------:R-:W-:Y:S01]  /*220b0*/  IMAD.MOV.U32 R12, RZ, RZ, 0x4 ;  /* 0x00000004ff0c7424 */ /* 0x000fe200078e00ff */
[----:B------:R-:W-:-:S13]  /*220c0*/  IADD3 R2, P0, R14, R0, RZ ;  /* 0x000000000e027210 */ /* 0x000fda0007f1e0ff */
[----:B------:R-:W-:Y:S05]  /*220d0*/  WARPSYNC.COLLECTIVE R15, `(.L_x_6408) ;  /* 0x000000000f087348 */ /* 0x000fea0003c00000 */
[----:B------:R0:W1:Y:S02]  /*220e0*/  SHFL.IDX P6, R14, R13, R12, R11 ;  /* 0x0000000c0d0e7389 */ /* 0x00006400000c000b */
[----:B01----:R-:W-:Y:S01]  /*220f0*/  ENDCOLLECTIVE ;  /* 0x000000000000791b */ /* 0x003fe20003800000 */
.L_x_6408:
        /* <DEDUP_REMOVED lines=13> */
.L_x_6409:
[----:B------:R-:W-:Y:S01]  /*221d0*/  MOV R13, R9 ;  /* 0x00000009000d7202 */ /* 0x000fe20000000f00 */
[----:B------:R-:W-:Y:S01]  /*221e0*/  IMAD.MOV.U32 R12, RZ, RZ, 0x5 ;  /* 0x00000005ff0c7424 */ /* 0x000fe200078e00ff */
[----:B------:R-:W-:-:S13]  /*221f0*/  IADD3 R2, P0, R14, R0, RZ ;  /* 0x000000000e027210 */ /* 0x000fda0007f1e0ff */
[----:B------:R-:W-:Y:S05]  /*22200*/  WARPSYNC.COLLECTIVE R15, `(.L_x_6410) ;  /* 0x000000000f087348 */ /* 0x000fea0003c00000 */
[----:B------:R0:W1:Y:S02]  /*22210*/  SHFL.IDX P6, R14, R13, R12, R11 ;  /* 0x0000000c0d0e7389 */ /* 0x00006400000c000b */
[----:B01----:R-:W-:Y:S01]  /*22220*/  ENDCOLLECTIVE ;  /* 0x000000000000791b */ /* 0x003fe20003800000 */
.L_x_6410:
        /* <DEDUP_REMOVED lines=13> */
.L_x_6411:
[----:B------:R-:W-:Y:S05]  /*22300*/  BRA `(.L_x_6412) ;  /* 0xffffff9800187947 */ /* 0x000fea000383ffff */
.L_x_6210:
        /* <DEDUP_REMOVED lines=8> */
.L_x_6414:
[----:B------:R-:W-:Y:S05]  /*22390*/  BSYNC B0 ;  /* 0x0000000000007941 */ /* 0x000fea0003800000 */
.L_x_6413:
        /* <DEDUP_REMOVED lines=9> */
.L_x_6415:
[----:B------:R-:W-:Y:S02]  /*22430*/  ULDC UR4, c[0x0][0xd3c] ;  /* 0x00034f0000047ab9 */ /* 0x000fe40000000800 */
[----:B------:R-:W-:-:S13]  /*22440*/  ISETP.GE.OR P1, PT, R5, UR4, !P0 ;  /* 0x0000000405007c0c */ /* 0x000fda000c726670 */
[----:B------:R-:W0:Y:S01]  /*22450*/  @!P1 LDC.64 R2, c[0x0][0xd80] ;  /* 0x00036000ff029b82 */ /* 0x000e220000000a00 */
[----:B------:R-:W-:Y:S01]  /*22460*/  MOV R11, RZ ;  /* 0x000000ff000b7202 */ /* 0x000fe20000000f00 */
        /* <DEDUP_REMOVED lines=14> */
.L_x_6416:
[----:B------:R-:W-:Y:S01]  /*22550*/  IMAD.MOV.U32 R12, RZ, RZ, 0x2 ;  /* 0x00000002ff0c7424 */ /* 0x000fe200078e00ff */
[----:B------:R-:W-:-:S05]  /*22560*/  SEL R6, R14, RZ, P1 ;  /* 0x000000ff0e067207 */ /* 0x000fca0000800000 */
[----:B------:R-:W-:-:S04]  /*22570*/  IMAD.IADD R6, R5, 0x1, R6 ;  /* 0x0000000105067824 */ /* 0x000fc800078e0206 */
[----:B------:R-:W-:-:S07]  /*22580*/  IMAD.MOV.U32 R13, RZ, RZ, R6 ;  /* 0x000000ffff0d7224 */ /* 0x000fce00078e0006 */
[----:B------:R-:W-:Y:S05]  /*22590*/  WARPSYNC.COLLECTIVE R15, `(.L_x_6417) ;  /* 0x000000000f087348 */ /* 0x000fea0003c00000 */
[----:B------:R0:W1:Y:S02]  /*225a0*/  SHFL.UP P6, R14, R13, R12, R11 ;  /* 0x0400000c0d0e7389 */ /* 0x00006400000c000b */
[----:B01----:R-:W-:Y:S01]  /*225b0*/  ENDCOLLECTIVE ;  /* 0x000000000000791b */ /* 0x003fe20003800000 */
.L_x_6417:
[----:B------:R-:W-:Y:S01]  /*225c0*/  IMAD.MOV.U32 R12, RZ, RZ, 0x4 ;  /* 0x00000004ff0c7424 */ /* 0x000fe200078e00ff */
[----:B------:R-:W-:-:S05]  /*225d0*/  SEL R7, R14, RZ, P2 ;  /* 0x000000ff0e077207 */ /* 0x000fca0001000000 */
[----:B------:R-:W-:-:S04]  /*225e0*/  IMAD.IADD R7, R6, 0x1, R7 ;  /* 0x0000000106077824 */ /* 0x000fc800078e0207 */
[----:B------:R-:W-:-:S07]  /*225f0*/  IMAD.MOV.U32 R13, RZ, RZ, R7 ;  /* 0x000000ffff0d7224 */ /* 0x000fce00078e0007 */
[----:B------:R-:W-:Y:S05]  /*22600*/  WARPSYNC.COLLECTIVE R15, `(.L_x_6418) ;  /* 0x000000000f087348 */ /* 0x000fea0003c00000 */
[----:B------:R0:W1:Y:S02]  /*22610*/  SHFL.UP P6, R14, R13, R12, R11 ;  /* 0x0400000c0d0e7389 */ /* 0x00006400000c000b */
[----:B01----:R-:W-:Y:S01]  /*22620*/  ENDCOLLECTIVE ;  /* 0x000000000000791b */ /* 0x003fe20003800000 */
.L_x_6418:
[----:B------:R-:W-:Y:S02]  /*22630*/  MOV R12, 0x8 ;  /* 0x00000008000c7802 */ /* 0x000fe40000000f00 */
[----:B------:R-:W-:-:S05]  /*22640*/  SEL R2, R14, RZ, P3 ;  /* 0x000000ff0e027207 */ /* 0x000fca0001800000 */
[----:B------:R-:W-:-:S04]  /*22650*/  IMAD.IADD R2, R7, 0x1, R2 ;  /* 0x0000000107027824 */ /* 0x000fc800078e0202 */
[----:B------:R-:W-:-:S07]  /*22660*/  IMAD.MOV.U32 R13, RZ, RZ, R2 ;  /* 0x000000ffff0d7224 */ /* 0x000fce00078e0002 */
[----:B------:R-:W-:Y:S05]  /*22670*/  WARPSYNC.COLLECTIVE R15, `(.L_x_6419) ;  /* 0x000000000f087348 */ /* 0x000fea0003c00000 */
[----:B------:R0:W1:Y:S02]  /*22680*/  SHFL.UP P6, R14, R13, R12, R11 ;  /* 0x0400000c0d0e7389 */ /* 0x00006400000c000b */
[----:B01----:R-:W-:Y:S01]  /*22690*/  ENDCOLLECTIVE ;  /* 0x000000000000791b */ /* 0x003fe20003800000 */
.L_x_6419:
[----:B------:R-:W-:Y:S01]  /*226a0*/  IMAD.MOV.U32 R12, RZ, RZ, 0x10 ;  /* 0x00000010ff0c7424 */ /* 0x000fe200078e00ff */
[----:B------:R-:W-:-:S05]  /*226b0*/  SEL R3, R14, RZ, P4 ;  /* 0x000000ff0e037207 */ /* 0x000fca0002000000 */
[----:B------:R-:W-:-:S04]  /*226c0*/  IMAD.IADD R3, R2, 0x1, R3 ;  /* 0x0000000102037824 */ /* 0x000fc800078e0203 */
[----:B------:R-:W-:-:S07]  /*226d0*/  IMAD.MOV.U32 R13, RZ, RZ, R3 ;  /* 0x000000ffff0d7224 */ /* 0x000fce00078e0003 */
[----:B------:R-:W-:Y:S05]  /*226e0*/  WARPSYNC.COLLECTIVE R15, `(.L_x_6420) ;  /* 0x000000000f087348 */ /* 0x000fea0003c00000 */
[----:B------:R0:W1:Y:S02]  /*226f0*/  SHFL.UP P6, R14, R13, R12, R11 ;  /* 0x0400000c0d0e7389 */ /* 0x00006400000c000b */
[----:B01----:R-:W-:Y:S01]  /*22700*/  ENDCOLLECTIVE ;  /* 0x000000000000791b */ /* 0x003fe20003800000 */
.L_x_6420:
        /* <DEDUP_REMOVED lines=8> */
.L_x_6421:
[----:B------:R-:W-:Y:S05]  /*22790*/  BRA `(.L_x_6422) ;  /* 0xffffff9800747947 */ /* 0x000fea000383ffff */
.L_x_6215:
[----:B------:R-:W-:Y:S01]  /*227a0*/  BSSY B0, `(.L_x_6423) ;  /* 0x0000008000007945 */ /* 0x000fe20003800000 */
[----:B-----5:R-:W-:Y:S01]  /*227b0*/  IMAD.MOV.U32 R13, RZ, RZ, R5 ;  /* 0x000000ffff0d7224 */ /* 0x020fe200078e0005 */
[----:B------:R-:W-:Y:S01]  /*227c0*/  MOV R12, 0x1 ;  /* 0x00000001000c7802 */ /* 0x000fe20000000f00 */
[----:B------:R-:W-:Y:S02]  /*227d0*/  IMAD.MOV.U32 R11, RZ, RZ, RZ ;  /* 0x000000ffff0b7224 */ /* 0x000fe400078e00ff */
[----:B------:R-:W-:-:S07]  /*227e0*/  IMAD.MOV.U32 R15, RZ, RZ, -0x1 ;  /* 0xffffffffff0f7424 */ /* 0x000fce00078e00ff */
[----:B01----:R-:W-:Y:S05]  /*227f0*/  WARPSYNC.COLLECTIVE R15, `(.L_x_6424) ;  /* 0x000000000f087348 */ /* 0x003fea0003c00000 */
[----:B------:R2:W3:Y:S02]  /*22800*/  SHFL.UP P6, R14, R13, R12, R11 ;  /* 0x0400000c0d0e7389 */ /* 0x0004e400000c000b */
[----:B0123--:R-:W-:Y:S01]  /*22810*/  ENDCOLLECTIVE ;  /* 0x000000000000791b */ /* 0x00ffe20003800000 */
.L_x_6424:
[----:B------:R-:W-:Y:S05]  /*22820*/  BSYNC B0 ;  /* 0x0000000000007941 */ /* 0x000fea0003800000 */
.L_x_6423:
        /* <DEDUP_REMOVED lines=8> */
.L_x_6425:
[----:B------:R-:W-:Y:S02]  /*228b0*/  MOV R12, 0x4 ;  /* 0x00000004000c7802 */ /* 0x000fe40000000f00 */
[----:B------:R-:W-:-:S05]  /*228c0*/  SEL R2, R14, RZ, P2 ;  /* 0x000000ff0e027207 */ /* 0x000fca0001000000 */
[----:B------:R-:W-:-:S04]  /*228d0*/  IMAD.IADD R2, R13, 0x1, R2 ;  /* 0x000000010d027824 */ /* 0x000fc800078e0202 */
[----:B------:R-:W-:-:S07]  /*228e0*/  IMAD.MOV.U32 R13, RZ, RZ, R2 ;  /* 0x000000ffff0d7224 */ /* 0x000fce00078e0002 */
[----:B------:R-:W-:Y:S05]  /*228f0*/  WARPSYNC.COLLECTIVE R15, `(.L_x_6426) ;  /* 0x000000000f087348 */ /* 0x000fea0003c00000 */
[----:B------:R0:W1:Y:S02]  /*22900*/  SHFL.UP P6, R14, R13, R12, R11 ;  /* 0x0400000c0d0e7389 */ /* 0x00006400000c000b */
[----:B01----:R-:W-:Y:S01]  /*22910*/  ENDCOLLECTIVE ;  /* 0x000000000000791b */ /* 0x003fe20003800000 */
.L_x_6426:
[----:B------:R-:W-:Y:S01]  /*22920*/  IMAD.MOV.U32 R12, RZ, RZ, 0x8 ;  /* 0x00000008ff0c7424 */ /* 0x000fe200078e00ff */
[----:B------:R-:W-:-:S05]  /*22930*/  SEL R3, R14, RZ, P3 ;  /* 0x000000ff0e037207 */ /* 0x000fca0001800000 */
[----:B------:R-:W-:-:S04]  /*22940*/  IMAD.IADD R3, R2, 0x1, R3 ;  /* 0x0000000102037824 */ /* 0x000fc800078e0203 */
[----:B------:R-:W-:-:S07]  /*22950*/  IMAD.MOV.U32 R13, RZ, RZ, R3 ;  /* 0x000000ffff0d7224 */ /* 0x000fce00078e0003 */
[----:B------:R-:W-:Y:S05]  /*22960*/  WARPSYNC.COLLECTIVE R15, `(.L_x_6427) ;  /* 0x000000000f087348 */ /* 0x000fea0003c00000 */
[----:B------:R0:W1:Y:S02]  /*22970*/  SHFL.UP P6, R14, R13, R12, R11 ;  /* 0x0400000c0d0e7389 */ /* 0x00006400000c000b */
[----:B01----:R-:W-:Y:S01]  /*22980*/  ENDCOLLECTIVE ;  /* 0x000000000000791b */ /* 0x003fe20003800000 */
.L_x_6427:
[----:B------:R-:W-:Y:S01]  /*22990*/  IMAD.MOV.U32 R12, RZ, RZ, 0x10 ;  /* 0x00000010ff0c7424 */ /* 0x000fe200078e00ff */
[----:B------:R-:W-:-:S05]  /*229a0*/  SEL R4, R14, RZ, P4 ;  /* 0x000000ff0e047207 */ /* 0x000fca0002000000 */
[----:B------:R-:W-:-:S04]  /*229b0*/  IMAD.IADD R4, R3, 0x1, R4 ;  /* 0x0000000103047824 */ /* 0x000fc800078e0204 */
[----:B------:R-:W-:-:S07]  /*229c0*/  IMAD.MOV.U32 R13, RZ, RZ, R4 ;  /* 0x000000ffff0d7224 */ /* 0x000fce00078e0004 */
[----:B------:R-:W-:Y:S05]  /*229d0*/  WARPSYNC.COLLECTIVE R15, `(.L_x_6428) ;  /* 0x000000000f087348 */ /* 0x000fea0003c00000 */
[----:B------:R0:W1:Y:S02]  /*229e0*/  SHFL.UP P6, R14, R13, R12, R11 ;  /* 0x0400000c0d0e7389 */ /* 0x00006400000c000b */
[----:B01----:R-:W-:Y:S01]  /*229f0*/  ENDCOLLECTIVE ;  /* 0x000000000000791b */ /* 0x003fe20003800000 */
.L_x_6428:
[----:B------:R-:W-:Y:S01]  /*22a00*/  MOV R12, 0x1f ;  /* 0x0000001f000c7802 */ /* 0x000fe20000000f00 */
[----:B------:R-:W-:Y:S01]  /*22a10*/  IMAD.MOV.U32 R11, RZ, RZ, 0x1f ;  /* 0x0000001fff0b7424 */ /* 0x000fe200078e00ff */
[----:B------:R-:W-:-:S05]  /*22a20*/  SEL R3, R14, RZ, P5 ;  /* 0x000000ff0e037207 */ /* 0x000fca0002800000 */
[----:B------:R-:W-:-:S04]  /*22a30*/  IMAD.IADD R2, R4, 0x1, R3 ;  /* 0x0000000104027824 */ /* 0x000fc800078e0203 */
[----:B------:R-:W-:-:S07]  /*22a40*/  IMAD.MOV.U32 R13, RZ, RZ, R2 ;  /* 0x000000ffff0d7224 */ /* 0x000fce00078e0002 */
[----:B------:R-:W-:Y:S05]  /*22a50*/  WARPSYNC.COLLECTIVE R15, `(.L_x_6429) ;  /* 0x000000000f087348 */ /* 0x000fea0003c00000 */
[----:B------:R0:W1:Y:S02]  /*22a60*/  SHFL.IDX P6, R14, R13, R12, R11 ;  /* 0x0000000c0d0e7389 */ /* 0x00006400000c000b */
[----:B01----:R-:W-:Y:S01]  /*22a70*/  ENDCOLLECTIVE ;  /* 0x000000000000791b */ /* 0x003fe20003800000 */
.L_x_6429:
[----:B------:R-:W-:Y:S05]  /*22a80*/  BRA `(.L_x_6430) ;  /* 0xffffff9800547947 */ /* 0x000fea000383ffff */
.L_x_6217:
[----:B------:R-:W-:Y:S01]  /*22a90*/  BSSY B0, `(.L_x_6431) ;  /* 0x0000006000007945 */ /* 0x000fe20003800000 */
[----:B------:R-:W-:Y:S01]  /*22aa0*/  PLOP3.LUT P6, PT, P6, PT, PT, 0x8, 0x0 ;  /* 0x000000000000781c */ /* 0x000fe200037ce170 */
[----:B------:R-:W-:-:S12]  /*22ab0*/  IMAD.MOV.U32 R15, RZ, RZ, -0x1 ;  /* 0xffffffffff0f7424 */ /* 0x000fd800078e00ff */
[----:B01----:R-:W-:Y:S05]  /*22ac0*/  WARPSYNC.COLLECTIVE R15, `(.L_x_6432) ;  /* 0x000000000f087348 */ /* 0x003fea0003c00000 */
[----:B------:R-:W-:Y:S01]  /*22ad0*/  VOTE.ANY R14, PT, P6 ;  /* 0x00000000000e7806 */ /* 0x000fe200030e0100 */
[----:B01----:R-:W-:Y:S06]  /*22ae0*/  ENDCOLLECTIVE ;  /* 0x000000000000791b */ /* 0x003fec0003800000 */
.L_x_6432:
[----:B------:R-:W-:Y:S05]  /*22af0*/  BSYNC B0 ;  /* 0x0000000000007941 */ /* 0x000fea0003800000 */
.L_x_6431:
        /* <DEDUP_REMOVED lines=9> */
.L_x_6433:
[----:B------:R-:W-:Y:S01]  /*22b90*/  IMAD.MOV.U32 R5, RZ, RZ, R14 ;  /* 0x000000ffff057224 */ /* 0x000fe200078e000e */
[----:B------:R-:W-:Y:S06]  /*22ba0*/  BRA `(.L_x_6434) ;  /* 0xffffff9800447947 */ /* 0x000fec000383ffff */
.L_x_6219:
[----:B------:R-:W-:Y:S01]  /*22bb0*/  BSSY B0, `(.L_x_6435) ;  /* 0x0000007000007945 */ /* 0x000fe20003800000 */
[----:B------:R-:W-:Y:S01]  /*22bc0*/  MOV R13, R2 ;  /* 0x00000002000d7202 */ /* 0x000fe20000000f00 */
[----:B------:R-:W-:Y:S02]  /*22bd0*/  IMAD.MOV.U32 R11, RZ, RZ, 0x1f ;  /* 0x0000001fff0b7424 */ /* 0x000fe400078e00ff */
[----:B------:R-:W-:-:S07]  /*22be0*/  IMAD.MOV.U32 R15, RZ, RZ, -0x1 ;  /* 0xffffffffff0f7424 */ /* 0x000fce00078e00ff */
[----:B0123--:R-:W-:Y:S05]  /*22bf0*/  WARPSYNC.COLLECTIVE R15, `(.L_x_6436) ;  /* 0x000000000f087348 */ /* 0x00ffea0003c00000 */
[----:B------:R4:W0:Y:S02]  /*22c00*/  SHFL.IDX P6, R14, R13, R12, R11 ;  /* 0x0000000c0d0e7389 */ /* 0x00082400000c000b */
[----:B01234-:R-:W-:Y:S01]  /*22c10*/  ENDCOLLECTIVE ;  /* 0x000000000000791b */ /* 0x01ffe20003800000 */
.L_x_6436:
[----:B------:R-:W-:Y:S05]  /*22c20*/  BSYNC B0 ;  /* 0x0000000000007941 */ /* 0x000fea0003800000 */
.L_x_6435:
[----:B------:R-:W-:Y:S05]  /*22c30*/  BRA `(.L_x_6218) ;  /* 0xffffff98003c7947 */ /* 0x000fea000383ffff */
.L_x_6223:
[----:B0-----:R0:W1:Y:S02]  /*22c40*/  SYNCS.PHASECHK.TRANS64.TRYWAIT P0, [R5+URZ+0x32420], R0 ;  /* 0x03242000050075a7 */ /* 0x001064000800017f */
[----:B-1----:R-:W-:Y:S05]  /*22c50*/  @!P0 NANOSLEEP.SYNCS 0x989680 ;  /* 0x009896800000895d */ /* 0x002fea0003900000 */
[----:B------:R-:W1:Y:S02]  /*22c60*/  @!P0 SYNCS.PHASECHK.TRANS64 P0, [R5+URZ+0x32420], R0 ;  /* 0x03242000050085a7 */ /* 0x000e64000800007f */
[----:B-1----:R-:W-:Y:S05]  /*22c70*/  @!P0 BRA `(.L_x_6223) ;  /* 0xfffffffc00f08947 */ /* 0x002fea000383ffff */
[----:B------:R-:W-:Y:S05]  /*22c80*/  BRA `(.L_x_6437) ;  /* 0xffffff9c00b47947 */ /* 0x000fea000383ffff */
.L_x_6224:
        /* <DEDUP_REMOVED lines=11> */
.L_x_6439:
[----:B------:R-:W-:Y:S05]  /*22d40*/  BSYNC B0 ;  /* 0x0000000000007941 */ /* 0x000fea0003800000 */
.L_x_6438:
[----:B------:R-:W-:Y:S05]  /*22d50*/  BRA `(.L_x_6440) ;  /* 0xffffff9c009c7947 */ /* 0x000fea000383ffff */
.L_x_6225:
[----:B------:R-:W-:Y:S01]  /*22d60*/  BSSY B0, `(.L_x_6441) ;  /* 0x0000006000007945 */ /* 0x000fe20003800000 */
[----:B------:R-:W-:-:S07]  /*22d70*/  IMAD.MOV.U32 R15, RZ, RZ, -0x1 ;  /* 0xffffffffff0f7424 */ /* 0x000fce00078e00ff */
[----:B0-234-:R-:W-:Y:S05]  /*22d80*/  WARPSYNC.COLLECTIVE R15, `(.L_x_6442) ;  /* 0x000000000f0c7348 */ /* 0x01dfea0003c00000 */
[----:B------:R-:W-:Y:S02]  /*22d90*/  ELECT P6, UR62, PT ;  /* 0x00000000003e782f */ /* 0x000fe400038c0000 */
[----:B------:R-:W-:Y:S01]  /*22da0*/  MOV R14, UR62 ;  /* 0x0000003e000e7c02 */ /* 0x000fe20008000f00 */
[----:B0-234-:R-:W-:Y:S10]  /*22db0*/  ENDCOLLECTIVE ;  /* 0x000000000000791b */ /* 0x01dff40003800000 */
.L_x_6442:
[----:B------:R-:W-:Y:S05]  /*22dc0*/  BSYNC B0 ;  /* 0x0000000000007941 */ /* 0x000fea0003800000 */
.L_x_6441:
[----:B------:R-:W-:Y:S05]  /*22dd0*/  BRA `(.L_x_6443) ;  /* 0xffffff9c00907947 */ /* 0x000fea000383ffff */
.L_x_6227:
[----:B0-----:R0:W1:Y:S02]  /*22de0*/  SYNCS.PHASECHK.TRANS64.TRYWAIT P1, [R3+URZ+0x32440], R2 ;  /* 0x03244002030075a7 */ /* 0x001064000802017f */
[----:B-1----:R-:W-:Y:S05]  /*22df0*/  @!P1 NANOSLEEP.SYNCS 0x989680 ;  /* 0x009896800000995d */ /* 0x002fea0003900000 */
[----:B------:R-:W1:Y:S02]  /*22e00*/  @!P1 SYNCS.PHASECHK.TRANS64 P1, [R3+URZ+0x32440], R2 ;  /* 0x03244002030095a7 */ /* 0x000e64000802007f */
[----:B-1----:R-:W-:Y:S05]  /*22e10*/  @!P1 BRA `(.L_x_6227) ;  /* 0xfffffffc00f09947 */ /* 0x002fea000383ffff */
[----:B------:R-:W-:Y:S05]  /*22e20*/  BRA `(.L_x_6444) ;  /* 0xffffff9c00b07947 */ /* 0x000fea000383ffff */
.L_x_6229:
[----:B-1----:R1:W0:Y:S02]  /*22e30*/  SYNCS.PHASECHK.TRANS64.TRYWAIT P1, [R25+URZ+0x32440], R0 ;  /* 0x03244000190075a7 */ /* 0x002224000802017f */
[----:B0-----:R-:W-:Y:S05]  /*22e40*/  @!P1 NANOSLEEP.SYNCS 0x989680 ;  /* 0x009896800000995d */ /* 0x001fea0003900000 */
[----:B------:R-:W0:Y:S02]  /*22e50*/  @!P1 SYNCS.PHASECHK.TRANS64 P1, [R25+URZ+0x32440], R0 ;  /* 0x03244000190095a7 */ /* 0x000e24000802007f */
[----:B0-----:R-:W-:Y:S05]  /*22e60*/  @!P1 BRA `(.L_x_6229) ;  /* 0xfffffffc00f09947 */ /* 0x001fea000383ffff */
[----:B------:R-:W-:Y:S05]  /*22e70*/  BRA `(.L_x_6445) ;  /* 0xffffff9c00bc7947 */ /* 0x000fea000383ffff */
.L_x_6231:
[----:B------:R0:W0:Y:S02]  /*22e80*/  SYNCS.PHASECHK.TRANS64.TRYWAIT P1, [R3+URZ+0x32460], R2 ;  /* 0x03246002030075a7 */ /* 0x000024000802017f */
[----:B0-----:R-:W-:Y:S05]  /*22e90*/  @!P1 NANOSLEEP.SYNCS 0x989680 ;  /* 0x009896800000995d */ /* 0x001fea0003900000 */
[----:B------:R-:W0:Y:S02]  /*22ea0*/  @!P1 SYNCS.PHASECHK.TRANS64 P1, [R3+URZ+0x32460], R2 ;  /* 0x03246002030095a7 */ /* 0x000e24000802007f */
[----:B0-----:R-:W-:Y:S05]  /*22eb0*/  @!P1 BRA `(.L_x_6231) ;  /* 0xfffffffc00f09947 */ /* 0x001fea000383ffff */
[----:B------:R-:W-:Y:S05]  /*22ec0*/  BRA `(.L_x_6446) ;  /* 0xffffff9c00b87947 */ /* 0x000fea000383ffff */
.L_x_6447:
        /* <DEDUP_REMOVED lines=11> */
.L_x_6468:


//--------------------- .nv.global.init           --------------------------
	.section	.nv.global.init,"aw",@progbits
.nv.global.init:
	.type		$str$23,@object
	.size		$str$23,($str$24 - $str$23)
$str$23:
        /*0000*/ 	.byte	0x28, 0x61, 0x64, 0x64, 0x72, 0x65, 0x73, 0x73, 0x20, 0x26, 0x20, 0x6d, 0x61, 0x73, 0x6b, 0x29
        /*0010*/ 	.byte	0x20, 0x3d, 0x3d, 0x20, 0x30, 0x00
	.type		$str$24,@object
	.size		$str$24,(__unnamed_4 - $str$24)
$str$24:
        /*0016*/ 	.byte	0x2f, 0x74, 0x6d, 0x70, 0x2f, 0x6f, 0x73, 0x73, 0x5f, 0x6b, 0x65, 0x72, 0x6e, 0x65, 0x6c, 0x73
        /*0026*/ 	.byte	0x5f, 0x73, 0x72, 0x63, 0x2f, 0x66, 0x6c, 0x61, 0x73, 0x68, 0x5f, 0x61, 0x74, 0x74, 0x65, 0x6e
        /*0036*/ 	.byte	0x74, 0x69, 0x6f, 0x6e, 0x2f, 0x63, 0x73, 0x72, 0x63, 0x2f, 0x63, 0x75, 0x74, 0x6c, 0x61, 0x73
        /*0046*/ 	.byte	0x73, 0x2f, 0x69, 0x6e, 0x63, 0x6c, 0x75, 0x64, 0x65, 0x2f, 0x63, 0x75, 0x74, 0x65, 0x2f, 0x70
        /*0056*/ 	.byte	0x6f, 0x69, 0x6e, 0x74, 0x65, 0x72, 0x5f, 0x66, 0x6c, 0x61, 0x67, 0x67, 0x65, 0x64, 0x2e, 0x68
        /*0066*/ 	.byte	0x70, 0x70, 0x00
	.type		__unnamed_4,@object
	.size		__unnamed_4,(__unnamed_5 - __unnamed_4)
__unnamed_4:
        /* <DEDUP_REMOVED lines=23> */
        /*01d9*/ 	.byte	0x3a, 0x43, 0x3c, 0x30, 0x3e, 0x3e, 0x3e, 0x3e, 0x3e, 0x20, 0x26, 0x5d, 0x00
	.type		__unnamed_5,@object
	.size		__unnamed_5,(__unnamed_7 - __unnamed_5)
__unnamed_5:
        /* <DEDUP_REMOVED lines=24> */
	.type		__unnamed_7,@object
	.size		__unnamed_7,(__unnamed_6 - __unnamed_7)
__unnamed_7:
        /* <DEDUP_REMOVED lines=24> */
	.type		__unnamed_6,@object
	.size		__unnamed_6,(__unnamed_1 - __unnamed_6)
__unnamed_6:
        /* <DEDUP_REMOVED lines=28> */
        /*06a6*/ 	.byte	0x34, 0x3e, 0x3e, 0x3e, 0x3e, 0x3e, 0x5d, 0x00
	.type		__unnamed_1,@object
	.size		__unnamed_1,(__unnamed_3 - __unnamed_1)
__unnamed_1:
        /* <DEDUP_REMOVED lines=28> */
        /*086e*/ 	.byte	0x34, 0x3e, 0x3e, 0x3e, 0x3e, 0x3e, 0x20, 0x26, 0x5d, 0x00
	.type		__unnamed_3,@object
	.size		__unnamed_3,(__unnamed_2 - __unnamed_3)
__unnamed_3:
        /* <DEDUP_REMOVED lines=29> */
	.type		__unnamed_2,@object
	.size		__unnamed_2,(.L_1 - __unnamed_2)
__unnamed_2:
        /* <DEDUP_REMOVED lines=29> */
.L_1:


//--------------------- .nv.shared._ZN7cutlass13device_kernelIN5flash11enable_sm90INS1_16FlashAttnFwdSm90INS1_25CollectiveMainloopFwdSm90ILi2EN4cute5tupleIJNS5_1CILi1EEES8_S8_EEENS6_IJNS7_ILi128EEENS7_ILi96EEENS7_ILi64EEEEEELi256ENS_6half_tEfNS_4arch4Sm90ELb0ELb0ELb0ELb0ELb1ELb0ELb0ELb1ELb0ELb1ELb0ELb0EEENS1_21CollectiveEpilogueFwdINS6_IJSA_NS7_ILi256EEESB_EEES9_SE_SG_Li256ELb0ELb1ELb0ELb0EEENS1_29StaticPersistentTileSchedulerILb0EEEEEEEEEvNT_6ParamsE --------------------------
	.section	.nv.shared._ZN7cutlass13device_kernelIN5flash11enable_sm90INS1_16FlashAttnFwdSm90INS1_25CollectiveMainloopFwdSm90ILi2EN4cute5tupleIJNS5_1CILi1EEES8_S8_EEENS6_IJNS7_ILi128EEENS7_ILi96EEENS7_ILi64EEEEEELi256ENS_6half_tEfNS_4arch4Sm90ELb0ELb0ELb0ELb0ELb1ELb0ELb0ELb1ELb0ELb1ELb0ELb0EEENS1_21CollectiveEpilogueFwdINS6_IJSA_NS7_ILi256EEESB_EEES9_SE_SG_Li256ELb0ELb1ELb0ELb0EEENS1_29StaticPersistentTileSchedulerILb0EEEEEEEEEvNT_6ParamsE,"aw",@nobits
	.sectionflags	@""
	.align	16
	.zero		1024


//--------------------- .nv.shared.reserved.0     --------------------------
	.section	.nv.shared.reserved.0,"aw",@nobits
	.weak		__nv_reservedSMEM_offset_0_alias
	.size		__nv_reservedSMEM_offset_0_alias, 0, 0
	.other		__nv_reservedSMEM_offset_0_alias,@"STO_CUDA_RESERVED_SHARED STV_DEFAULT"
__nv_reservedSMEM_offset_0_alias:
	.zero		0


//--------------------- .nv.global                --------------------------
	.section	.nv.global,"aw",@nobits
.nv.global:
	.type		_ZN75_INTERNAL_f9ca7171_39_flash_fwd_hdim64_256_fp16_paged_sm90_cu_c784774a_40914cute1_E,@object
	.size		_ZN75_INTERNAL_f9ca7171_39_flash_fwd_hdim64_256_fp16_paged_sm90_cu_c784774a_40914cute1_E,(_ZN75_INTERNAL_f9ca7171_39_flash_fwd_hdim64_256_fp16_paged_sm90_cu_c784774a_40914cuda3std3__45__cpo6cbeginE - _ZN75_INTERNAL_f9ca7171_39_flash_fwd_hdim64_256_fp16_paged_sm90_cu_c784774a_40914cute1_E)
_ZN75_INTERNAL_f9ca7171_39_flash_fwd_hdim64_256_fp16_paged_sm90_cu_c784774a_40914cute1_E:
	.zero		1
	.type		_ZN75_INTERNAL_f9ca7171_39_flash_fwd_hdim64_256_fp16_paged_sm90_cu_c784774a_40914cuda3std3__45__cpo6cbeginE,@object
	.size		_ZN75_INTERNAL_f9ca7171_39_flash_fwd_hdim64_256_fp16_paged_sm90_cu_c784774a_40914cuda3std3__45__cpo6cbeginE,(_ZN75_INTERNAL_f9ca7171_39_flash_fwd_hdim64_256_fp16_paged_sm90_cu_c784774a_40914cuda3std3__48in_placeE - _ZN75_INTERNAL_f9ca7171_39_flash_fwd_hdim64_256_fp16_paged_sm90_cu_c784774a_40914cuda3std3__45__cpo6cbeginE)
_ZN75_INTERNAL_f9ca7171_39_flash_fwd_hdim64_256_fp16_paged_sm90_cu_c784774a_40914cuda3std3__45__cpo6cbeginE:
	.zero		1
	.type		_ZN75_INTERNAL_f9ca7171_39_flash_fwd_hdim64_256_fp16_paged_sm90_cu_c784774a_40914cuda3std3__48in_placeE,@object
	.size		_ZN75_INTERNAL_f9ca7171_39_flash_fwd_hdim64_256_fp16_paged_sm90_cu_c784774a_40914cuda3std3__48in_placeE,(_ZN75_INTERNAL_f9ca7171_39_flash_fwd_hdim64_256_fp16_paged_sm90_cu_c784774a_40914cuda3std6ranges3__45__cpo9iter_moveE - _ZN75_INTERNAL_f9ca7171_39_flash_fwd_hdim64_256_fp16_paged_sm90_cu_c784774a_40914cuda3std3__48in_placeE)
_ZN75_INTERNAL_f9ca7171_39_flash_fwd_hdim64_256_fp16_paged_sm90_cu_c784774a_40914cuda3std3__48in_placeE:
	.zero		1
	.type		_ZN75_INTERNAL_f9ca7171_39_flash_fwd_hdim64_256_fp16_paged_sm90_cu_c784774a_40914cuda3std6ranges3__45__cpo9iter_moveE,@object
	.size		_ZN75_INTERNAL_f9ca7171_39_flash_fwd_hdim64_256_fp16_paged_sm90_cu_c784774a_40914cuda3std6ranges3__45__cpo9iter_moveE,(_ZN75_INTERNAL_f9ca7171_39_flash_fwd_hdim64_256_fp16_paged_sm90_cu_c784774a_40914cuda3std3__45__cpo5beginE - _ZN75_INTERNAL_f9ca7171_39_flash_fwd_hdim64_256_fp16_paged_sm90_cu_c784774a_40914cuda3std6ranges3__45__cpo9iter_moveE)
_ZN75_INTERNAL_f9ca7171_39_flash_fwd_hdim64_256_fp16_paged_sm90_cu_c784774a_40914cuda3std6ranges3__45__cpo9iter_moveE:
	.zero		1
	.type		_ZN75_INTERNAL_f9ca7171_39_flash_fwd_hdim64_256_fp16_paged_sm90_cu_c784774a_40914cuda3std3__45__cpo5beginE,@object
	.size		_ZN75_INTERNAL_f9ca7171_39_flash_fwd_hdim64_256_fp16_paged_sm90_cu_c784774a_40914cuda3std3__45__cpo5beginE,(_ZN75_INTERNAL_f9ca7171_39_flash_fwd_hdim64_256_fp16_paged_sm90_cu_c784774a_40914cuda3std3__477_GLOBAL__N__f9ca7171_39_flash_fwd_hdim64_256_fp16_paged_sm90_cu_c784774a_40916ignoreE - _ZN75_INTERNAL_f9ca7171_39_flash_fwd_hdim64_256_fp16_paged_sm90_cu_c784774a_40914cuda3std3__45__cpo5beginE)
_ZN75_INTERNAL_f9ca7171_39_flash_fwd_hdim64_256_fp16_paged_sm90_cu_c784774a_40914cuda3std3__45__cpo5beginE:
	.zero		1
	.type		_ZN75_INTERNAL_f9ca7171_39_flash_fwd_hdim64_256_fp16_paged_sm90_cu_c784774a_40914cuda3std3__477_GLOBAL__N__f9ca7171_39_flash_fwd_hdim64_256_fp16_paged_sm90_cu_c784774a_40916ignoreE,@object
	.size		_ZN75_INTERNAL_f9ca7171_39_flash_fwd_hdim64_256_fp16_paged_sm90_cu_c784774a_40914cuda3std3__477_GLOBAL__N__f9ca7171_39_flash_fwd_hdim64_256_fp16_paged_sm90_cu_c784774a_40916ignoreE,(_ZN75_INTERNAL_f9ca7171_39_flash_fwd_hdim64_256_fp16_paged_sm90_cu_c784774a_40914cute7productE - _ZN75_INTERNAL_f9ca7171_39_flash_fwd_hdim64_256_fp16_paged_sm90_cu_c784774a_40914cuda3std3__477_GLOBAL__N__f9ca7171_39_flash_fwd_hdim64_256_fp16_paged_sm90_cu_c784774a_40916ignoreE)
_ZN75_INTERNAL_f9ca7171_39_flash_fwd_hdim64_256_fp16_paged_sm90_cu_c784774a_40914cuda3std3__477_GLOBAL__N__f9ca7171_39_flash_fwd_hdim64_256_fp16_paged_sm90_cu_c784774a_40916ignoreE:
	.zero		1
	.type		_ZN75_INTERNAL_f9ca7171_39_flash_fwd_hdim64_256_fp16_paged_sm90_cu_c784774a_40914cute7productE,@object
	.size		_ZN75_INTERNAL_f9ca7171_39_flash_fwd_hdim64_256_fp16_paged_sm90_cu_c784774a_40914cute7productE,(_ZN75_INTERNAL_f9ca7171_39_flash_fwd_hdim64_256_fp16_paged_sm90_cu_c784774a_40914cuda3std3__45__cpo3endE - _ZN75_INTERNAL_f9ca7171_39_flash_fwd_hdim64_256_fp16_paged_sm90_cu_c784774a_40914cute7productE)
_ZN75_INTERNAL_f9ca7171_39_flash_fwd_hdim64_256_fp16_paged_sm90_cu_c784774a_40914cute7productE:
	.zero		1
	.type		_ZN75_INTERNAL_f9ca7171_39_flash_fwd_hdim64_256_fp16_paged_sm90_cu_c784774a_40914cuda3std3__45__cpo3endE,@object
	.size		_ZN75_INTERNAL_f9ca7171_39_flash_fwd_hdim64_256_fp16_paged_sm90_cu_c784774a_40914cuda3std3__45__cpo3endE,(_ZN75_INTERNAL_f9ca7171_39_flash_fwd_hdim64_256_fp16_paged_sm90_cu_c784774a_40914cuda3std3__419piecewise_constructE - _ZN75_INTERNAL_f9ca7171_39_flash_fwd_hdim64_256_fp16_paged_sm90_cu_c784774a_40914cuda3std3__45__cpo3endE)
_ZN75_INTERNAL_f9ca7171_39_flash_fwd_hdim64_256_fp16_paged_sm90_cu_c784774a_40914cuda3std3__45__cpo3endE:
	.zero		1
	.type		_ZN75_INTERNAL_f9ca7171_39_flash_fwd_hdim64_256_fp16_paged_sm90_cu_c784774a_40914cuda3std3__419piecewise_constructE,@object
	.size		_ZN75_INTERNAL_f9ca7171_39_flash_fwd_hdim64_256_fp16_paged_sm90_cu_c784774a_40914cuda3std3__419piecewise_constructE,(_ZN75_INTERNAL_f9ca7171_39_flash_fwd_hdim64_256_fp16_paged_sm90_cu_c784774a_40914cuda3std3__45__cpo4cendE - _ZN75_INTERNAL_f9ca7171_39_flash_fwd_hdim64_256_fp16_paged_sm90_cu_c784774a_40914cuda3std3__419piecewise_constructE)
_ZN75_INTERNAL_f9ca7171_39_flash_fwd_hdim64_256_fp16_paged_sm90_cu_c784774a_40914cuda3std3__419piecewise_constructE:
	.zero		1
	.type		_ZN75_INTERNAL_f9ca7171_39_flash_fwd_hdim64_256_fp16_paged_sm90_cu_c784774a_40914cuda3std3__45__cpo4cendE,@object
	.size		_ZN75_INTERNAL_f9ca7171_39_flash_fwd_hdim64_256_fp16_paged_sm90_cu_c784774a_40914cuda3std3__45__cpo4cendE,(_ZN75_INTERNAL_f9ca7171_39_flash_fwd_hdim64_256_fp16_paged_sm90_cu_c784774a_40914cuda3std6ranges3__45__cpo4swapE - _ZN75_INTERNAL_f9ca7171_39_flash_fwd_hdim64_256_fp16_paged_sm90_cu_c784774a_40914cuda3std3__45__cpo4cendE)
_ZN75_INTERNAL_f9ca7171_39_flash_fwd_hdim64_256_fp16_paged_sm90_cu_c784774a_40914cuda3std3__45__cpo4cendE:
	.zero		1
	.type		_ZN75_INTERNAL_f9ca7171_39_flash_fwd_hdim64_256_fp16_paged_sm90_cu_c784774a_40914cuda3std6ranges3__45__cpo4swapE,@object
	.size		_ZN75_INTERNAL_f9ca7171_39_flash_fwd_hdim64_256_fp16_paged_sm90_cu_c784774a_40914cuda3std6ranges3__45__cpo4swapE,(.L_14 - _ZN75_INTERNAL_f9ca7171_39_flash_fwd_hdim64_256_fp16_paged_sm90_cu_c784774a_40914cuda3std6ranges3__45__cpo4swapE)
_ZN75_INTERNAL_f9ca7171_39_flash_fwd_hdim64_256_fp16_paged_sm90_cu_c784774a_40914cuda3std6ranges3__45__cpo4swapE:
	.zero		1
.L_14:


//--------------------- .nv.shared._ZN7cutlass13device_kernelIN5flash11enable_sm90INS1_16FlashAttnFwdSm90INS1_25CollectiveMainloopFwdSm90ILi2EN4cute5tupleIJNS5_1CILi1EEES8_S8_EEENS6_IJNS7_ILi128EEENS7_ILi96EEENS7_ILi64EEEEEELi256ENS_6half_tEfNS_4arch4Sm90ELb0ELb0ELb0ELb0ELb1ELb0ELb1ELb1ELb0ELb1ELb0ELb0EEENS1_21CollectiveEpilogueFwdINS6_IJSA_NS7_ILi256EEESB_EEES9_SE_SG_Li256ELb0ELb1ELb0ELb0EEENS1_29StaticPersistentTileSchedulerILb0EEEEEEEEEvNT_6ParamsE --------------------------
	.section	.nv.shared._ZN7cutlass13device_kernelIN5flash11enable_sm90INS1_16FlashAttnFwdSm90INS1_25CollectiveMainloopFwdSm90ILi2EN4cute5tupleIJNS5_1CILi1EEES8_S8_EEENS6_IJNS7_ILi128EEENS7_ILi96EEENS7_ILi64EEEEEELi256ENS_6half_tEfNS_4arch4Sm90ELb0ELb0ELb0ELb0ELb1ELb0ELb1ELb1ELb0ELb1ELb0ELb0EEENS1_21CollectiveEpilogueFwdINS6_IJSA_NS7_ILi256EEESB_EEES9_SE_SG_Li256ELb0ELb1ELb0ELb0EEENS1_29StaticPersistentTileSchedulerILb0EEEEEEEEEvNT_6ParamsE,"aw",@nobits
	.sectionflags	@""
	.align	16
	.zero		1024


//--------------------- .nv.shared._ZN7cutlass13device_kernelIN5flash11enable_sm90INS1_16FlashAttnFwdSm90INS1_25CollectiveMainloopFwdSm90ILi2EN4cute5tupleIJNS5_1CILi1EEES8_S8_EEENS6_IJNS7_ILi128EEENS7_ILi96EEENS7_ILi64EEEEEELi256ENS_6half_tEfNS_4arch4Sm90ELb0ELb0ELb0ELb1ELb1ELb0ELb0ELb1ELb0ELb1ELb0ELb0EEENS1_21CollectiveEpilogueFwdINS6_IJSA_NS7_ILi256EEESB_EEES9_SE_SG_Li256ELb1ELb1ELb0ELb0EEENS1_36VarlenDynamicPersistentTileSchedulerILi128ELi96ELi256ELi128ELb0ELb1ELb1ELb0ELb1ELb1EEEEEEEEEvNT_6ParamsE --------------------------
	.section	.nv.shared._ZN7cutlass13device_kernelIN5flash11enable_sm90INS1_16FlashAttnFwdSm90INS1_25CollectiveMainloopFwdSm90ILi2EN4cute5tupleIJNS5_1CILi1EEES8_S8_EEENS6_IJNS7_ILi128EEENS7_ILi96EEENS7_ILi64EEEEEELi256ENS_6half_tEfNS_4arch4Sm90ELb0ELb0ELb0ELb1ELb1ELb0ELb0ELb1ELb0ELb1ELb0ELb0EEENS1_21CollectiveEpilogueFwdINS6_IJSA_NS7_ILi256EEESB_EEES9_SE_SG_Li256ELb1ELb1ELb0ELb0EEENS1_36VarlenDynamicPersistentTileSchedulerILi128ELi96ELi256ELi128ELb0ELb1ELb1ELb0ELb1ELb1EEEEEEEEEvNT_6ParamsE,"aw",@nobits
	.sectionflags	@""
	.align	16
	.zero		1024


//--------------------- .nv.shared._ZN7cutlass13device_kernelIN5flash11enable_sm90INS1_16FlashAttnFwdSm90INS1_25CollectiveMainloopFwdSm90ILi2EN4cute5tupleIJNS5_1CILi1EEES8_S8_EEENS6_IJNS7_ILi128EEENS7_ILi96EEENS7_ILi64EEEEEELi256ENS_6half_tEfNS_4arch4Sm90ELb0ELb0ELb0ELb1ELb1ELb1ELb0ELb1ELb0ELb1ELb0ELb0EEENS1_21CollectiveEpilogueFwdINS6_IJSA_NS7_ILi256EEESB_EEES9_SE_SG_Li256ELb1ELb1ELb0ELb0EEENS1_36VarlenDynamicPersistentTileSchedulerILi128ELi96ELi256ELi128ELb0ELb1ELb1ELb0ELb1ELb1EEEEEEEEEvNT_6ParamsE --------------------------
	.section	.nv.shared._ZN7cutlass13device_kernelIN5flash11enable_sm90INS1_16FlashAttnFwdSm90INS1_25CollectiveMainloopFwdSm90ILi2EN4cute5tupleIJNS5_1CILi1EEES8_S8_EEENS6_IJNS7_ILi128EEENS7_ILi96EEENS7_ILi64EEEEEELi256ENS_6half_tEfNS_4arch4Sm90ELb0ELb0ELb0ELb1ELb1ELb1ELb0ELb1ELb0ELb1ELb0ELb0EEENS1_21CollectiveEpilogueFwdINS6_IJSA_NS7_ILi256EEESB_EEES9_SE_SG_Li256ELb1ELb1ELb0ELb0EEENS1_36VarlenDynamicPersistentTileSchedulerILi128ELi96ELi256ELi128ELb0ELb1ELb1ELb0ELb1ELb1EEEEEEEEEvNT_6ParamsE,"aw",@nobits
	.sectionflags	@""
	.align	16
	.zero		1024


//--------------------- .nv.shared._ZN7cutlass13device_kernelIN5flash11enable_sm90INS1_16FlashAttnFwdSm90INS1_25CollectiveMainloopFwdSm90ILi2EN4cute5tupleIJNS5_1CILi1EEES8_S8_EEENS6_IJNS7_ILi128EEENS7_ILi96EEENS7_ILi64EEEEEELi256ENS_6half_tEfNS_4arch4Sm90ELb0ELb0ELb0ELb1ELb1ELb0ELb1ELb1ELb0ELb1ELb0ELb0EEENS1_21CollectiveEpilogueFwdINS6_IJSA_NS7_ILi256EEESB_EEES9_SE_SG_Li256ELb1ELb1ELb0ELb0EEENS1_36VarlenDynamicPersistentTileSchedulerILi128ELi96ELi256ELi128ELb0ELb1ELb1ELb0ELb1ELb1EEEEEEEEEvNT_6ParamsE --------------------------
	.section	.nv.shared._ZN7cutlass13device_kernelIN5flash11enable_sm90INS1_16FlashAttnFwdSm90INS1_25CollectiveMainloopFwdSm90ILi2EN4cute5tupleIJNS5_1CILi1EEES8_S8_EEENS6_IJNS7_ILi128EEENS7_ILi96EEENS7_ILi64EEEEEELi256ENS_6half_tEfNS_4arch4Sm90ELb0ELb0ELb0ELb1ELb1ELb0ELb1ELb1ELb0ELb1ELb0ELb0EEENS1_21CollectiveEpilogueFwdINS6_IJSA_NS7_ILi256EEESB_EEES9_SE_SG_Li256ELb1ELb1ELb0ELb0EEENS1_36VarlenDynamicPersistentTileSchedulerILi128ELi96ELi256ELi128ELb0ELb1ELb1ELb0ELb1ELb1EEEEEEEEEvNT_6ParamsE,"aw",@nobits
	.sectionflags	@""
	.align	16
	.zero		1024


//--------------------- .nv.shared._ZN7cutlass13device_kernelIN5flash11enable_sm90INS1_16FlashAttnFwdSm90INS1_25CollectiveMainloopFwdSm90ILi2EN4cute5tupleIJNS5_1CILi1EEES8_S8_EEENS6_IJNS7_ILi128EEENS7_ILi96EEENS7_ILi64EEEEEELi256ENS_6half_tEfNS_4arch4Sm90ELb0ELb0ELb0ELb1ELb1ELb1ELb1ELb1ELb0ELb1ELb0ELb0EEENS1_21CollectiveEpilogueFwdINS6_IJSA_NS7_ILi256EEESB_EEES9_SE_SG_Li256ELb1ELb1ELb0ELb0EEENS1_36VarlenDynamicPersistentTileSchedulerILi128ELi96ELi256ELi128ELb0ELb1ELb1ELb0ELb1ELb1EEEEEEEEEvNT_6ParamsE --------------------------
	.section	.nv.shared._ZN7cutlass13device_kernelIN5flash11enable_sm90INS1_16FlashAttnFwdSm90INS1_25CollectiveMainloopFwdSm90ILi2EN4cute5tupleIJNS5_1CILi1EEES8_S8_EEENS6_IJNS7_ILi128EEENS7_ILi96EEENS7_ILi64EEEEEELi256ENS_6half_tEfNS_4arch4Sm90ELb0ELb0ELb0ELb1ELb1ELb1ELb1ELb1ELb0ELb1ELb0ELb0EEENS1_21CollectiveEpilogueFwdINS6_IJSA_NS7_ILi256EEESB_EEES9_SE_SG_Li256ELb1ELb1ELb0ELb0EEENS1_36VarlenDynamicPersistentTileSchedulerILi128ELi96ELi256ELi128ELb0ELb1ELb1ELb0ELb1ELb1EEEEEEEEEvNT_6ParamsE,"aw",@nobits
	.sectionflags	@""
	.align	16
	.zero		1024


//--------------------- .nv.shared._ZN7cutlass13device_kernelIN5flash11enable_sm90INS1_16FlashAttnFwdSm90INS1_25CollectiveMainloopFwdSm90ILi2EN4cute5tupleIJNS5_1CILi1EEES8_S8_EEENS6_IJNS7_ILi128EEENS7_ILi96EEENS7_ILi64EEEEEELi256ENS_6half_tEfNS_4arch4Sm90ELb0ELb1ELb0ELb0ELb1ELb0ELb0ELb1ELb0ELb1ELb0ELb0EEENS1_21CollectiveEpilogueFwdINS6_IJSA_NS7_ILi256EEESB_EEES9_SE_SG_Li256ELb0ELb1ELb0ELb0EEENS1_30DynamicPersistentTileSchedulerILi256ELi128ELb0ELb1ELb1EEEEEEEEEvNT_6ParamsE --------------------------
	.section	.nv.shared._ZN7cutlass13device_kernelIN5flash11enable_sm90INS1_16FlashAttnFwdSm90INS1_25CollectiveMainloopFwdSm90ILi2EN4cute5tupleIJNS5_1CILi1EEES8_S8_EEENS6_IJNS7_ILi128EEENS7_ILi96EEENS7_ILi64EEEEEELi256ENS_6half_tEfNS_4arch4Sm90ELb0ELb1ELb0ELb0ELb1ELb0ELb0ELb1ELb0ELb1ELb0ELb0EEENS1_21CollectiveEpilogueFwdINS6_IJSA_NS7_ILi256EEESB_EEES9_SE_SG_Li256ELb0ELb1ELb0ELb0EEENS1_30DynamicPersistentTileSchedulerILi256ELi128ELb0ELb1ELb1EEEEEEEEEvNT_6ParamsE,"aw",@nobits
	.sectionflags	@""
	.align	16
	.zero		1024


//--------------------- .nv.shared._ZN7cutlass13device_kernelIN5flash11enable_sm90INS1_16FlashAttnFwdSm90INS1_25CollectiveMainloopFwdSm90ILi2EN4cute5tupleIJNS5_1CILi1EEES8_S8_EEENS6_IJNS7_ILi128EEENS7_ILi96EEENS7_ILi64EEEEEELi256ENS_6half_tEfNS_4arch4Sm90ELb0ELb1ELb0ELb0ELb1ELb0ELb1ELb1ELb0ELb1ELb0ELb0EEENS1_21CollectiveEpilogueFwdINS6_IJSA_NS7_ILi256EEESB_EEES9_SE_SG_Li256ELb0ELb1ELb0ELb0EEENS1_30DynamicPersistentTileSchedulerILi256ELi128ELb0ELb1ELb1EEEEEEEEEvNT_6ParamsE --------------------------
	.section	.nv.shared._ZN7cutlass13device_kernelIN5flash11enable_sm90INS1_16FlashAttnFwdSm90INS1_25CollectiveMainloopFwdSm90ILi2EN4cute5tupleIJNS5_1CILi1EEES8_S8_EEENS6_IJNS7_ILi128EEENS7_ILi96EEENS7_ILi64EEEEEELi256ENS_6half_tEfNS_4arch4Sm90ELb0ELb1ELb0ELb0ELb1ELb0ELb1ELb1ELb0ELb1ELb0ELb0EEENS1_21CollectiveEpilogueFwdINS6_IJSA_NS7_ILi256EEESB_EEES9_SE_SG_Li256ELb0ELb1ELb0ELb0EEENS1_30DynamicPersistentTileSchedulerILi256ELi128ELb0ELb1ELb1EEEEEEEEEvNT_6ParamsE,"aw",@nobits
	.sectionflags	@""
	.align	16
	.zero		1024


//--------------------- .nv.shared._ZN7cutlass13device_kernelIN5flash11enable_sm90INS1_16FlashAttnFwdSm90INS1_25CollectiveMainloopFwdSm90ILi2EN4cute5tupleIJNS5_1CILi1EEES8_S8_EEENS6_IJNS7_ILi128EEENS7_ILi96EEENS7_ILi64EEEEEELi256ENS_6half_tEfNS_4arch4Sm90ELb0ELb1ELb0ELb1ELb1ELb0ELb0ELb1ELb0ELb1ELb0ELb0EEENS1_21CollectiveEpilogueFwdINS6_IJSA_NS7_ILi256EEESB_EEES9_SE_SG_Li256ELb1ELb1ELb0ELb0EEENS1_36VarlenDynamicPersistentTileSchedulerILi128ELi96ELi256ELi128ELb0ELb1ELb1ELb1ELb0ELb1EEEEEEEEEvNT_6ParamsE --------------------------
	.section	.nv.shared._ZN7cutlass13device_kernelIN5flash11enable_sm90INS1_16FlashAttnFwdSm90INS1_25CollectiveMainloopFwdSm90ILi2EN4cute5tupleIJNS5_1CILi1EEES8_S8_EEENS6_IJNS7_ILi128EEENS7_ILi96EEENS7_ILi64EEEEEELi256ENS_6half_tEfNS_4arch4Sm90ELb0ELb1ELb0ELb1ELb1ELb0ELb0ELb1ELb0ELb1ELb0ELb0EEENS1_21CollectiveEpilogueFwdINS6_IJSA_NS7_ILi256EEESB_EEES9_SE_SG_Li256ELb1ELb1ELb0ELb0EEENS1_36VarlenDynamicPersistentTileSchedulerILi128ELi96ELi256ELi128ELb0ELb1ELb1ELb1ELb0ELb1EEEEEEEEEvNT_6ParamsE,"aw",@nobits
	.sectionflags	@""
	.align	16
	.zero		1024


//--------------------- .nv.shared._ZN7cutlass13device_kernelIN5flash11enable_sm90INS1_16FlashAttnFwdSm90INS1_25CollectiveMainloopFwdSm90ILi2EN4cute5tupleIJNS5_1CILi1EEES8_S8_EEENS6_IJNS7_ILi128EEENS7_ILi96EEENS7_ILi64EEEEEELi256ENS_6half_tEfNS_4arch4Sm90ELb0ELb1ELb0ELb1ELb1ELb1ELb0ELb1ELb0ELb1ELb0ELb0EEENS1_21CollectiveEpilogueFwdINS6_IJSA_NS7_ILi256EEESB_EEES9_SE_SG_Li256ELb1ELb1ELb0ELb0EEENS1_36VarlenDynamicPersistentTileSchedulerILi128ELi96ELi256ELi128ELb0ELb1ELb1ELb1ELb0ELb1EEEEEEEEEvNT_6ParamsE --------------------------
	.section	.nv.shared._ZN7cutlass13device_kernelIN5flash11enable_sm90INS1_16FlashAttnFwdSm90INS1_25CollectiveMainloopFwdSm90ILi2EN4cute5tupleIJNS5_1CILi1EEES8_S8_EEENS6_IJNS7_ILi128EEENS7_ILi96EEENS7_ILi64EEEEEELi256ENS_6half_tEfNS_4arch4Sm90ELb0ELb1ELb0ELb1ELb1ELb1ELb0ELb1ELb0ELb1ELb0ELb0EEENS1_21CollectiveEpilogueFwdINS6_IJSA_NS7_ILi256EEESB_EEES9_SE_SG_Li256ELb1ELb1ELb0ELb0EEENS1_36VarlenDynamicPersistentTileSchedulerILi128ELi96ELi256ELi128ELb0ELb1ELb1ELb1ELb0ELb1EEEEEEEEEvNT_6ParamsE,"aw",@nobits
	.sectionflags	@""
	.align	16
	.zero		1024


//--------------------- .nv.shared._ZN7cutlass13device_kernelIN5flash11enable_sm90INS1_16FlashAttnFwdSm90INS1_25CollectiveMainloopFwdSm90ILi2EN4cute5tupleIJNS5_1CILi1EEES8_S8_EEENS6_IJNS7_ILi128EEENS7_ILi96EEENS7_ILi64EEEEEELi256ENS_6half_tEfNS_4arch4Sm90ELb0ELb1ELb0ELb1ELb1ELb0ELb1ELb1ELb0ELb1ELb0ELb0EEENS1_21CollectiveEpilogueFwdINS6_IJSA_NS7_ILi256EEESB_EEES9_SE_SG_Li256ELb1ELb1ELb0ELb0EEENS1_36VarlenDynamicPersistentTileSchedulerILi128ELi96ELi256ELi128ELb0ELb1ELb1ELb1ELb0ELb1EEEEEEEEEvNT_6ParamsE --------------------------
	.section	.nv.shared._ZN7cutlass13device_kernelIN5flash11enable_sm90INS1_16FlashAttnFwdSm90INS1_25CollectiveMainloopFwdSm90ILi2EN4cute5tupleIJNS5_1CILi1EEES8_S8_EEENS6_IJNS7_ILi128EEENS7_ILi96EEENS7_ILi64EEEEEELi256ENS_6half_tEfNS_4arch4Sm90ELb0ELb1ELb0ELb1ELb1ELb0ELb1ELb1ELb0ELb1ELb0ELb0EEENS1_21CollectiveEpilogueFwdINS6_IJSA_NS7_ILi256EEESB_EEES9_SE_SG_Li256ELb1ELb1ELb0ELb0EEENS1_36VarlenDynamicPersistentTileSchedulerILi128ELi96ELi256ELi128ELb0ELb1ELb1ELb1ELb0ELb1EEEEEEEEEvNT_6ParamsE,"aw",@nobits
	.sectionflags	@""
	.align	16
	.zero		1024


//--------------------- .nv.shared._ZN7cutlass13device_kernelIN5flash11enable_sm90INS1_16FlashAttnFwdSm90INS1_25CollectiveMainloopFwdSm90ILi2EN4cute5tupleIJNS5_1CILi1EEES8_S8_EEENS6_IJNS7_ILi128EEENS7_ILi96EEENS7_ILi64EEEEEELi256ENS_6half_tEfNS_4arch4Sm90ELb0ELb1ELb0ELb1ELb1ELb1ELb1ELb1ELb0ELb1ELb0ELb0EEENS1_21CollectiveEpilogueFwdINS6_IJSA_NS7_ILi256EEESB_EEES9_SE_SG_Li256ELb1ELb1ELb0ELb0EEENS1_36VarlenDynamicPersistentTileSchedulerILi128ELi96ELi256ELi128ELb0ELb1ELb1ELb1ELb0ELb1EEEEEEEEEvNT_6ParamsE --------------------------
	.section	.nv.shared._ZN7cutlass13device_kernelIN5flash11enable_sm90INS1_16FlashAttnFwdSm90INS1_25CollectiveMainloopFwdSm90ILi2EN4cute5tupleIJNS5_1CILi1EEES8_S8_EEENS6_IJNS7_ILi128EEENS7_ILi96EEENS7_ILi64EEEEEELi256ENS_6half_tEfNS_4arch4Sm90ELb0ELb1ELb0ELb1ELb1ELb1ELb1ELb1ELb0ELb1ELb0ELb0EEENS1_21CollectiveEpilogueFwdINS6_IJSA_NS7_ILi256EEESB_EEES9_SE_SG_Li256ELb1ELb1ELb0ELb0EEENS1_36VarlenDynamicPersistentTileSchedulerILi128ELi96ELi256ELi128ELb0ELb1ELb1ELb1ELb0ELb1EEEEEEEEEvNT_6ParamsE,"aw",@nobits
	.sectionflags	@""
	.align	16
	.zero		1024


//--------------------- .nv.shared._ZN7cutlass13device_kernelIN5flash11enable_sm90INS1_16FlashAttnFwdSm90INS1_25CollectiveMainloopFwdSm90ILi2EN4cute5tupleIJNS5_1CILi1EEES8_S8_EEENS6_IJNS7_ILi128EEENS7_ILi96EEENS7_ILi64EEEEEELi256ENS_6half_tEfNS_4arch4Sm90ELb1ELb0ELb0ELb0ELb1ELb0ELb0ELb1ELb0ELb1ELb0ELb0EEENS1_21CollectiveEpilogueFwdINS6_IJSA_NS7_ILi256EEESB_EEES9_SE_SG_Li256ELb0ELb1ELb0ELb0EEENS1_30DynamicPersistentTileSchedulerILi256ELi128ELb0ELb1ELb1EEEEEEEEEvNT_6ParamsE --------------------------
	.section	.nv.shared._ZN7cutlass13device_kernelIN5flash11enable_sm90INS1_16FlashAttnFwdSm90INS1_25CollectiveMainloopFwdSm90ILi2EN4cute5tupleIJNS5_1CILi1EEES8_S8_EEENS6_IJNS7_ILi128EEENS7_ILi96EEENS7_ILi64EEEEEELi256ENS_6half_tEfNS_4arch4Sm90ELb1ELb0ELb0ELb0ELb1ELb0ELb0ELb1ELb0ELb1ELb0ELb0EEENS1_21CollectiveEpilogueFwdINS6_IJSA_NS7_ILi256EEESB_EEES9_SE_SG_Li256ELb0ELb1ELb0ELb0EEENS1_30DynamicPersistentTileSchedulerILi256ELi128ELb0ELb1ELb1EEEEEEEEEvNT_6ParamsE,"aw",@nobits
	.sectionflags	@""
	.align	16
	.zero		1024


//--------------------- .nv.shared._ZN7cutlass13device_kernelIN5flash11enable_sm90INS1_16FlashAttnFwdSm90INS1_25CollectiveMainloopFwdSm90ILi2EN4cute5tupleIJNS5_1CILi1EEES8_S8_EEENS6_IJNS7_ILi128EEENS7_ILi96EEENS7_ILi64EEEEEELi256ENS_6half_tEfNS_4arch4Sm90ELb1ELb0ELb0ELb0ELb1ELb0ELb1ELb1ELb0ELb1ELb0ELb0EEENS1_21CollectiveEpilogueFwdINS6_IJSA_NS7_ILi256EEESB_EEES9_SE_SG_Li256ELb0ELb1ELb0ELb0EEENS1_30DynamicPersistentTileSchedulerILi256ELi128ELb0ELb1ELb1EEEEEEEEEvNT_6ParamsE --------------------------
	.section	.nv.shared._ZN7cutlass13device_kernelIN5flash11enable_sm90INS1_16FlashAttnFwdSm90INS1_25CollectiveMainloopFwdSm90ILi2EN4cute5tupleIJNS5_1CILi1EEES8_S8_EEENS6_IJNS7_ILi128EEENS7_ILi96EEENS7_ILi64EEEEEELi256ENS_6half_tEfNS_4arch4Sm90ELb1ELb0ELb0ELb0ELb1ELb0ELb1ELb1ELb0ELb1ELb0ELb0EEENS1_21CollectiveEpilogueFwdINS6_IJSA_NS7_ILi256EEESB_EEES9_SE_SG_Li256ELb0ELb1ELb0ELb0EEENS1_30DynamicPersistentTileSchedulerILi256ELi128ELb0ELb1ELb1EEEEEEEEEvNT_6ParamsE,"aw",@nobits
	.sectionflags	@""
	.align	16
	.zero		1024


//--------------------- .nv.shared._ZN7cutlass13device_kernelIN5flash11enable_sm90INS1_16FlashAttnFwdSm90INS1_25CollectiveMainloopFwdSm90ILi2EN4cute5tupleIJNS5_1CILi1EEES8_S8_EEENS6_IJNS7_ILi128EEENS7_ILi96EEENS7_ILi64EEEEEELi256ENS_6half_tEfNS_4arch4Sm90ELb1ELb0ELb0ELb1ELb1ELb0ELb0ELb1ELb0ELb1ELb0ELb0EEENS1_21CollectiveEpilogueFwdINS6_IJSA_NS7_ILi256EEESB_EEES9_SE_SG_Li256ELb1ELb1ELb0ELb0EEENS1_36VarlenDynamicPersistentTileSchedulerILi128ELi96ELi256ELi128ELb0ELb1ELb1ELb1ELb1ELb1EEEEEEEEEvNT_6ParamsE --------------------------
	.section	.nv.shared._ZN7cutlass13device_kernelIN5flash11enable_sm90INS1_16FlashAttnFwdSm90INS1_25CollectiveMainloopFwdSm90ILi2EN4cute5tupleIJNS5_1CILi1EEES8_S8_EEENS6_IJNS7_ILi128EEENS7_ILi96EEENS7_ILi64EEEEEELi256ENS_6half_tEfNS_4arch4Sm90ELb1ELb0ELb0ELb1ELb1ELb0ELb0ELb1ELb0ELb1ELb0ELb0EEENS1_21CollectiveEpilogueFwdINS6_IJSA_NS7_ILi256EEESB_EEES9_SE_SG_Li256ELb1ELb1ELb0ELb0EEENS1_36VarlenDynamicPersistentTileSchedulerILi128ELi96ELi256ELi128ELb0ELb1ELb1ELb1ELb1ELb1EEEEEEEEEvNT_6ParamsE,"aw",@nobits
	.sectionflags	@""
	.align	16
	.zero		1024


//--------------------- .nv.shared._ZN7cutlass13device_kernelIN5flash11enable_sm90INS1_16FlashAttnFwdSm90INS1_25CollectiveMainloopFwdSm90ILi2EN4cute5tupleIJNS5_1CILi1EEES8_S8_EEENS6_IJNS7_ILi128EEENS7_ILi96EEENS7_ILi64EEEEEELi256ENS_6half_tEfNS_4arch4Sm90ELb1ELb0ELb0ELb1ELb1ELb1ELb0ELb1ELb0ELb1ELb0ELb0EEENS1_21CollectiveEpilogueFwdINS6_IJSA_NS7_ILi256EEESB_EEES9_SE_SG_Li256ELb1ELb1ELb0ELb0EEENS1_36VarlenDynamicPersistentTileSchedulerILi128ELi96ELi256ELi128ELb0ELb1ELb1ELb1ELb1ELb1EEEEEEEEEvNT_6ParamsE --------------------------
	.section	.nv.shared._ZN7cutlass13device_kernelIN5flash11enable_sm90INS1_16FlashAttnFwdSm90INS1_25CollectiveMainloopFwdSm90ILi2EN4cute5tupleIJNS5_1CILi1EEES8_S8_EEENS6_IJNS7_ILi128EEENS7_ILi96EEENS7_ILi64EEEEEELi256ENS_6half_tEfNS_4arch4Sm90ELb1ELb0ELb0ELb1ELb1ELb1ELb0ELb1ELb0ELb1ELb0ELb0EEENS1_21CollectiveEpilogueFwdINS6_IJSA_NS7_ILi256EEESB_EEES9_SE_SG_Li256ELb1ELb1ELb0ELb0EEENS1_36VarlenDynamicPersistentTileSchedulerILi128ELi96ELi256ELi128ELb0ELb1ELb1ELb1ELb1ELb1EEEEEEEEEvNT_6ParamsE,"aw",@nobits
	.sectionflags	@""
	.align	16
	.zero		1024


//--------------------- .nv.shared._ZN7cutlass13device_kernelIN5flash11enable_sm90INS1_16FlashAttnFwdSm90INS1_25CollectiveMainloopFwdSm90ILi2EN4cute5tupleIJNS5_1CILi1EEES8_S8_EEENS6_IJNS7_ILi128EEENS7_ILi96EEENS7_ILi64EEEEEELi256ENS_6half_tEfNS_4arch4Sm90ELb1ELb0ELb0ELb1ELb1ELb0ELb1ELb1ELb0ELb1ELb0ELb0EEENS1_21CollectiveEpilogueFwdINS6_IJSA_NS7_ILi256EEESB_EEES9_SE_SG_Li256ELb1ELb1ELb0ELb0EEENS1_36VarlenDynamicPersistentTileSchedulerILi128ELi96ELi256ELi128ELb0ELb1ELb1ELb1ELb1ELb1EEEEEEEEEvNT_6ParamsE --------------------------
	.section	.nv.shared._ZN7cutlass13device_kernelIN5flash11enable_sm90INS1_16FlashAttnFwdSm90INS1_25CollectiveMainloopFwdSm90ILi2EN4cute5tupleIJNS5_1CILi1EEES8_S8_EEENS6_IJNS7_ILi128EEENS7_ILi96EEENS7_ILi64EEEEEELi256ENS_6half_tEfNS_4arch4Sm90ELb1ELb0ELb0ELb1ELb1ELb0ELb1ELb1ELb0ELb1ELb0ELb0EEENS1_21CollectiveEpilogueFwdINS6_IJSA_NS7_ILi256EEESB_EEES9_SE_SG_Li256ELb1ELb1ELb0ELb0EEENS1_36VarlenDynamicPersistentTileSchedulerILi128ELi96ELi256ELi128ELb0ELb1ELb1ELb1ELb1ELb1EEEEEEEEEvNT_6ParamsE,"aw",@nobits
	.sectionflags	@""
	.align	16
	.zero		1024


//--------------------- .nv.shared._ZN7cutlass13device_kernelIN5flash11enable_sm90INS1_16FlashAttnFwdSm90INS1_25CollectiveMainloopFwdSm90ILi2EN4cute5tupleIJNS5_1CILi1EEES8_S8_EEENS6_IJNS7_ILi128EEENS7_ILi96EEENS7_ILi64EEEEEELi256ENS_6half_tEfNS_4arch4Sm90ELb1ELb0ELb0ELb1ELb1ELb1ELb1ELb1ELb0ELb1ELb0ELb0EEENS1_21CollectiveEpilogueFwdINS6_IJSA_NS7_ILi256EEESB_EEES9_SE_SG_Li256ELb1ELb1ELb0ELb0EEENS1_36VarlenDynamicPersistentTileSchedulerILi128ELi96ELi256ELi128ELb0ELb1ELb1ELb1ELb1ELb1EEEEEEEEEvNT_6ParamsE --------------------------
	.section	.nv.shared._ZN7cutlass13device_kernelIN5flash11enable_sm90INS1_16FlashAttnFwdSm90INS1_25CollectiveMainloopFwdSm90ILi2EN4cute5tupleIJNS5_1CILi1EEES8_S8_EEENS6_IJNS7_ILi128EEENS7_ILi96EEENS7_ILi64EEEEEELi256ENS_6half_tEfNS_4arch4Sm90ELb1ELb0ELb0ELb1ELb1ELb1ELb1ELb1ELb0ELb1ELb0ELb0EEENS1_21CollectiveEpilogueFwdINS6_IJSA_NS7_ILi256EEESB_EEES9_SE_SG_Li256ELb1ELb1ELb0ELb0EEENS1_36VarlenDynamicPersistentTileSchedulerILi128ELi96ELi256ELi128ELb0ELb1ELb1ELb1ELb1ELb1EEEEEEEEEvNT_6ParamsE,"aw",@nobits
	.sectionflags	@""
	.align	16
	.zero		1024


//--------------------- .nv.constant0._ZN7cutlass13device_kernelIN5flash11enable_sm90INS1_16FlashAttnFwdSm90INS1_25CollectiveMainloopFwdSm90ILi2EN4cute5tupleIJNS5_1CILi1EEES8_S8_EEENS6_IJNS7_ILi128EEENS7_ILi96EEENS7_ILi64EEEEEELi256ENS_6half_tEfNS_4arch4Sm90ELb0ELb0ELb0ELb0ELb1ELb0ELb0ELb1ELb0ELb1ELb0ELb0EEENS1_21CollectiveEpilogueFwdINS6_IJSA_NS7_ILi256EEESB_EEES9_SE_SG_Li256ELb0ELb1ELb0ELb0EEENS1_29StaticPersistentTileSchedulerILb0EEEEEEEEEvNT_6ParamsE --------------------------
	.section	.nv.constant0._ZN7cutlass13device_kernelIN5flash11enable_sm90INS1_16FlashAttnFwdSm90INS1_25CollectiveMainloopFwdSm90ILi2EN4cute5tupleIJNS5_1CILi1EEES8_S8_EEENS6_IJNS7_ILi128EEENS7_ILi96EEENS7_ILi64EEEEEELi256ENS_6half_tEfNS_4arch4Sm90ELb0ELb0ELb0ELb0ELb1ELb0ELb0ELb1ELb0ELb1ELb0ELb0EEENS1_21CollectiveEpilogueFwdINS6_IJSA_NS7_ILi256EEESB_EEES9_SE_SG_Li256ELb0ELb1ELb0ELb0EEENS1_29StaticPersistentTileSchedulerILb0EEEEEEEEEvNT_6ParamsE,"a",@progbits
	.sectionflags	@""
	.align	4
.nv.constant0._ZN7cutlass13device_kernelIN5flash11enable_sm90INS1_16FlashAttnFwdSm90INS1_25CollectiveMainloopFwdSm90ILi2EN4cute5tupleIJNS5_1CILi1EEES8_S8_EEENS6_IJNS7_ILi128EEENS7_ILi96EEENS7_ILi64EEEEEELi256ENS_6half_tEfNS_4arch4Sm90ELb0ELb0ELb0ELb0ELb1ELb0ELb0ELb1ELb0ELb1ELb0ELb0EEENS1_21CollectiveEpilogueFwdINS6_IJSA_NS7_ILi256EEESB_EEES9_SE_SG_Li256ELb0ELb1ELb0ELb0EEENS1_29StaticPersistentTileSchedulerILb0EEEEEEEEEvNT_6ParamsE:
	.zero		3200


//--------------------- .nv.constant0._ZN7cutlass13device_kernelIN5flash11enable_sm90INS1_16FlashAttnFwdSm90INS1_25CollectiveMainloopFwdSm90ILi2EN4cute5tupleIJNS5_1CILi1EEES8_S8_EEENS6_IJNS7_ILi128EEENS7_ILi96EEENS7_ILi64EEEEEELi256ENS_6half_tEfNS_4arch4Sm90ELb0ELb0ELb0ELb0ELb1ELb0ELb1ELb1ELb0ELb1ELb0ELb0EEENS1_21CollectiveEpilogueFwdINS6_IJSA_NS7_ILi256EEESB_EEES9_SE_SG_Li256ELb0ELb1ELb0ELb0EEENS1_29StaticPersistentTileSchedulerILb0EEEEEEEEEvNT_6ParamsE --------------------------
	.section	.nv.constant0._ZN7cutlass13device_kernelIN5flash11enable_sm90INS1_16FlashAttnFwdSm90INS1_25CollectiveMainloopFwdSm90ILi2EN4cute5tupleIJNS5_1CILi1EEES8_S8_EEENS6_IJNS7_ILi128EEENS7_ILi96EEENS7_ILi64EEEEEELi256ENS_6half_tEfNS_4arch4Sm90ELb0ELb0ELb0ELb0ELb1ELb0ELb1ELb1ELb0ELb1ELb0ELb0EEENS1_21CollectiveEpilogueFwdINS6_IJSA_NS7_ILi256EEESB_EEES9_SE_SG_Li256ELb0ELb1ELb0ELb0EEENS1_29StaticPersistentTileSchedulerILb0EEEEEEEEEvNT_6ParamsE,"a",@progbits
	.sectionflags	@""
	.align	4
.nv.constant0._ZN7cutlass13device_kernelIN5flash11enable_sm90INS1_16FlashAttnFwdSm90INS1_25CollectiveMainloopFwdSm90ILi2EN4cute5tupleIJNS5_1CILi1EEES8_S8_EEENS6_IJNS7_ILi128EEENS7_ILi96EEENS7_ILi64EEEEEELi256ENS_6half_tEfNS_4arch4Sm90ELb0ELb0ELb0ELb0ELb1ELb0ELb1ELb1ELb0ELb1ELb0ELb0EEENS1_21CollectiveEpilogueFwdINS6_IJSA_NS7_ILi256EEESB_EEES9_SE_SG_Li256ELb0ELb1ELb0ELb0EEENS1_29StaticPersistentTileSchedulerILb0EEEEEEEEEvNT_6ParamsE:
	.zero		3456


//--------------------- .nv.constant0._ZN7cutlass13device_kernelIN5flash11enable_sm90INS1_16FlashAttnFwdSm90INS1_25CollectiveMainloopFwdSm90ILi2EN4cute5tupleIJNS5_1CILi1EEES8_S8_EEENS6_IJNS7_ILi128EEENS7_ILi96EEENS7_ILi64EEEEEELi256ENS_6half_tEfNS_4arch4Sm90ELb0ELb0ELb0ELb1ELb1ELb0ELb0ELb1ELb0ELb1ELb0ELb0EEENS1_21CollectiveEpilogueFwdINS6_IJSA_NS7_ILi256EEESB_EEES9_SE_SG_Li256ELb1ELb1ELb0ELb0EEENS1_36VarlenDynamicPersistentTileSchedulerILi128ELi96ELi256ELi128ELb0ELb1ELb1ELb0ELb1ELb1EEEEEEEEEvNT_6ParamsE --------------------------
	.section	.nv.constant0._ZN7cutlass13device_kernelIN5flash11enable_sm90INS1_16FlashAttnFwdSm90INS1_25CollectiveMainloopFwdSm90ILi2EN4cute5tupleIJNS5_1CILi1EEES8_S8_EEENS6_IJNS7_ILi128EEENS7_ILi96EEENS7_ILi64EEEEEELi256ENS_6half_tEfNS_4arch4Sm90ELb0ELb0ELb0ELb1ELb1ELb0ELb0ELb1ELb0ELb1ELb0ELb0EEENS1_21CollectiveEpilogueFwdINS6_IJSA_NS7_ILi256EEESB_EEES9_SE_SG_Li256ELb1ELb1ELb0ELb0EEENS1_36VarlenDynamicPersistentTileSchedulerILi128ELi96ELi256ELi128ELb0ELb1ELb1ELb0ELb1ELb1EEEEEEEEEvNT_6ParamsE,"a",@progbits
	.sectionflags	@""
	.align	4
.nv.constant0._ZN7cutlass13device_kernelIN5flash11enable_sm90INS1_16FlashAttnFwdSm90INS1_25CollectiveMainloopFwdSm90ILi2EN4cute5tupleIJNS5_1CILi1EEES8_S8_EEENS6_IJNS7_ILi128EEENS7_ILi96EEENS7_ILi64EEEEEELi256ENS_6half_tEfNS_4arch4Sm90ELb0ELb0ELb0ELb1ELb1ELb0ELb0ELb1ELb0ELb1ELb0ELb0EEENS1_21CollectiveEpilogueFwdINS6_IJSA_NS7_ILi256EEESB_EEES9_SE_SG_Li256ELb1ELb1ELb0ELb0EEENS1_36VarlenDynamicPersistentTileSchedulerILi128ELi96ELi256ELi128ELb0ELb1ELb1ELb0ELb1ELb1EEEEEEEEEvNT_6ParamsE:
	.zero		3328


//--------------------- .nv.constant0._ZN7cutlass13device_kernelIN5flash11enable_sm90INS1_16FlashAttnFwdSm90INS1_25CollectiveMainloopFwdSm90ILi2EN4cute5tupleIJNS5_1CILi1EEES8_S8_EEENS6_IJNS7_ILi128EEENS7_ILi96EEENS7_ILi64EEEEEELi256ENS_6half_tEfNS_4arch4Sm90ELb0ELb0ELb0ELb1ELb1ELb1ELb0ELb1ELb0ELb1ELb0ELb0EEENS1_21CollectiveEpilogueFwdINS6_IJSA_NS7_ILi256EEESB_EEES9_SE_SG_Li256ELb1ELb1ELb0ELb0EEENS1_36VarlenDynamicPersistentTileSchedulerILi128ELi96ELi256ELi128ELb0ELb1ELb1ELb0ELb1ELb1EEEEEEEEEvNT_6ParamsE --------------------------
	.section	.nv.constant0._ZN7cutlass13device_kernelIN5flash11enable_sm90INS1_16FlashAttnFwdSm90INS1_25CollectiveMainloopFwdSm90ILi2EN4cute5tupleIJNS5_1CILi1EEES8_S8_EEENS6_IJNS7_ILi128EEENS7_ILi96EEENS7_ILi64EEEEEELi256ENS_6half_tEfNS_4arch4Sm90ELb0ELb0ELb0ELb1ELb1ELb1ELb0ELb1ELb0ELb1ELb0ELb0EEENS1_21CollectiveEpilogueFwdINS6_IJSA_NS7_ILi256EEESB_EEES9_SE_SG_Li256ELb1ELb1ELb0ELb0EEENS1_36VarlenDynamicPersistentTileSchedulerILi128ELi96ELi256ELi128ELb0ELb1ELb1ELb0ELb1ELb1EEEEEEEEEvNT_6ParamsE,"a",@progbits
	.sectionflags	@""
	.align	4
.nv.constant0._ZN7cutlass13device_kernelIN5flash11enable_sm90INS1_16FlashAttnFwdSm90INS1_25CollectiveMainloopFwdSm90ILi2EN4cute5tupleIJNS5_1CILi1EEES8_S8_EEENS6_IJNS7_ILi128EEENS7_ILi96EEENS7_ILi64EEEEEELi256ENS_6half_tEfNS_4arch4Sm90ELb0ELb0ELb0ELb1ELb1ELb1ELb0ELb1ELb0ELb1ELb0ELb0EEENS1_21CollectiveEpilogueFwdINS6_IJSA_NS7_ILi256EEESB_EEES9_SE_SG_Li256ELb1ELb1ELb0ELb0EEENS1_36VarlenDynamicPersistentTileSchedulerILi128ELi96ELi256ELi128ELb0ELb1ELb1ELb0ELb1ELb1EEEEEEEEEvNT_6ParamsE:
	.zero		3328


//--------------------- .nv.constant0._ZN7cutlass13device_kernelIN5flash11enable_sm90INS1_16FlashAttnFwdSm90INS1_25CollectiveMainloopFwdSm90ILi2EN4cute5tupleIJNS5_1CILi1EEES8_S8_EEENS6_IJNS7_ILi128EEENS7_ILi96EEENS7_ILi64EEEEEELi256ENS_6half_tEfNS_4arch4Sm90ELb0ELb0ELb0ELb1ELb1ELb0ELb1ELb1ELb0ELb1ELb0ELb0EEENS1_21CollectiveEpilogueFwdINS6_IJSA_NS7_ILi256EEESB_EEES9_SE_SG_Li256ELb1ELb1ELb0ELb0EEENS1_36VarlenDynamicPersistentTileSchedulerILi128ELi96ELi256ELi128ELb0ELb1ELb1ELb0ELb1ELb1EEEEEEEEEvNT_6ParamsE --------------------------
	.section	.nv.constant0._ZN7cutlass13device_kernelIN5flash11enable_sm90INS1_16FlashAttnFwdSm90INS1_25CollectiveMainloopFwdSm90ILi2EN4cute5tupleIJNS5_1CILi1EEES8_S8_EEENS6_IJNS7_ILi128EEENS7_ILi96EEENS7_ILi64EEEEEELi256ENS_6half_tEfNS_4arch4Sm90ELb0ELb0ELb0ELb1ELb1ELb0ELb1ELb1ELb0ELb1ELb0ELb0EEENS1_21CollectiveEpilogueFwdINS6_IJSA_NS7_ILi256EEESB_EEES9_SE_SG_Li256ELb1ELb1ELb0ELb0EEENS1_36VarlenDynamicPersistentTileSchedulerILi128ELi96ELi256ELi128ELb0ELb1ELb1ELb0ELb1ELb1EEEEEEEEEvNT_6ParamsE,"a",@progbits
	.sectionflags	@""
	.align	4
.nv.constant0._ZN7cutlass13device_kernelIN5flash11enable_sm90INS1_16FlashAttnFwdSm90INS1_25CollectiveMainloopFwdSm90ILi2EN4cute5tupleIJNS5_1CILi1EEES8_S8_EEENS6_IJNS7_ILi128EEENS7_ILi96EEENS7_ILi64EEEEEELi256ENS_6half_tEfNS_4arch4Sm90ELb0ELb0ELb0ELb1ELb1ELb0ELb1ELb1ELb0ELb1ELb0ELb0EEENS1_21CollectiveEpilogueFwdINS6_IJSA_NS7_ILi256EEESB_EEES9_SE_SG_Li256ELb1ELb1ELb0ELb0EEENS1_36VarlenDynamicPersistentTileSchedulerILi128ELi96ELi256ELi128ELb0ELb1ELb1ELb0ELb1ELb1EEEEEEEEEvNT_6ParamsE:
	.zero		3584


//--------------------- .nv.constant0._ZN7cutlass13device_kernelIN5flash11enable_sm90INS1_16FlashAttnFwdSm90INS1_25CollectiveMainloopFwdSm90ILi2EN4cute5tupleIJNS5_1CILi1EEES8_S8_EEENS6_IJNS7_ILi128EEENS7_ILi96EEENS7_ILi64EEEEEELi256ENS_6half_tEfNS_4arch4Sm90ELb0ELb0ELb0ELb1ELb1ELb1ELb1ELb1ELb0ELb1ELb0ELb0EEENS1_21CollectiveEpilogueFwdINS6_IJSA_NS7_ILi256EEESB_EEES9_SE_SG_Li256ELb1ELb1ELb0ELb0EEENS1_36VarlenDynamicPersistentTileSchedulerILi128ELi96ELi256ELi128ELb0ELb1ELb1ELb0ELb1ELb1EEEEEEEEEvNT_6ParamsE --------------------------
	.section	.nv.constant0._ZN7cutlass13device_kernelIN5flash11enable_sm90INS1_16FlashAttnFwdSm90INS1_25CollectiveMainloopFwdSm90ILi2EN4cute5tupleIJNS5_1CILi1EEES8_S8_EEENS6_IJNS7_ILi128EEENS7_ILi96EEENS7_ILi64EEEEEELi256ENS_6half_tEfNS_4arch4Sm90ELb0ELb0ELb0ELb1ELb1ELb1ELb1ELb1ELb0ELb1ELb0ELb0EEENS1_21CollectiveEpilogueFwdINS6_IJSA_NS7_ILi256EEESB_EEES9_SE_SG_Li256ELb1ELb1ELb0ELb0EEENS1_36VarlenDynamicPersistentTileSchedulerILi128ELi96ELi256ELi128ELb0ELb1ELb1ELb0ELb1ELb1EEEEEEEEEvNT_6ParamsE,"a",@progbits
	.sectionflags	@""
	.align	4
.nv.constant0._ZN7cutlass13device_kernelIN5flash11enable_sm90INS1_16FlashAttnFwdSm90INS1_25CollectiveMainloopFwdSm90ILi2EN4cute5tupleIJNS5_1CILi1EEES8_S8_EEENS6_IJNS7_ILi128EEENS7_ILi96EEENS7_ILi64EEEEEELi256ENS_6half_tEfNS_4arch4Sm90ELb0ELb0ELb0ELb1ELb1ELb1ELb1ELb1ELb0ELb1ELb0ELb0EEENS1_21CollectiveEpilogueFwdINS6_IJSA_NS7_ILi256EEESB_EEES9_SE_SG_Li256ELb1ELb1ELb0ELb0EEENS1_36VarlenDynamicPersistentTileSchedulerILi128ELi96ELi256ELi128ELb0ELb1ELb1ELb0ELb1ELb1EEEEEEEEEvNT_6ParamsE:
	.zero		3584


//--------------------- .nv.constant0._ZN7cutlass13device_kernelIN5flash11enable_sm90INS1_16FlashAttnFwdSm90INS1_25CollectiveMainloopFwdSm90ILi2EN4cute5tupleIJNS5_1CILi1EEES8_S8_EEENS6_IJNS7_ILi128EEENS7_ILi96EEENS7_ILi64EEEEEELi256ENS_6half_tEfNS_4arch4Sm90ELb0ELb1ELb0ELb0ELb1ELb0ELb0ELb1ELb0ELb1ELb0ELb0EEENS1_21CollectiveEpilogueFwdINS6_IJSA_NS7_ILi256EEESB_EEES9_SE_SG_Li256ELb0ELb1ELb0ELb0EEENS1_30DynamicPersistentTileSchedulerILi256ELi128ELb0ELb1ELb1EEEEEEEEEvNT_6ParamsE --------------------------
	.section	.nv.constant0._ZN7cutlass13device_kernelIN5flash11enable_sm90INS1_16FlashAttnFwdSm90INS1_25CollectiveMainloopFwdSm90ILi2EN4cute5tupleIJNS5_1CILi1EEES8_S8_EEENS6_IJNS7_ILi128EEENS7_ILi96EEENS7_ILi64EEEEEELi256ENS_6half_tEfNS_4arch4Sm90ELb0ELb1ELb0ELb0ELb1ELb0ELb0ELb1ELb0ELb1ELb0ELb0EEENS1_21CollectiveEpilogueFwdINS6_IJSA_NS7_ILi256EEESB_EEES9_SE_SG_Li256ELb0ELb1ELb0ELb0EEENS1_30DynamicPersistentTileSchedulerILi256ELi128ELb0ELb1ELb1EEEEEEEEEvNT_6ParamsE,"a",@progbits
	.sectionflags	@""
	.align	4
.nv.constant0._ZN7cutlass13device_kernelIN5flash11enable_sm90INS1_16FlashAttnFwdSm90INS1_25CollectiveMainloopFwdSm90ILi2EN4cute5tupleIJNS5_1CILi1EEES8_S8_EEENS6_IJNS7_ILi128EEENS7_ILi96EEENS7_ILi64EEEEEELi256ENS_6half_tEfNS_4arch4Sm90ELb0ELb1ELb0ELb0ELb1ELb0ELb0ELb1ELb0ELb1ELb0ELb0EEENS1_21CollectiveEpilogueFwdINS6_IJSA_NS7_ILi256EEESB_EEES9_SE_SG_Li256ELb0ELb1ELb0ELb0EEENS1_30DynamicPersistentTileSchedulerILi256ELi128ELb0ELb1ELb1EEEEEEEEEvNT_6ParamsE:
	.zero		3328


//--------------------- .nv.constant0._ZN7cutlass13device_kernelIN5flash11enable_sm90INS1_16FlashAttnFwdSm90INS1_25CollectiveMainloopFwdSm90ILi2EN4cute5tupleIJNS5_1CILi1EEES8_S8_EEENS6_IJNS7_ILi128EEENS7_ILi96EEENS7_ILi64EEEEEELi256ENS_6half_tEfNS_4arch4Sm90ELb0ELb1ELb0ELb0ELb1ELb0ELb1ELb1ELb0ELb1ELb0ELb0EEENS1_21CollectiveEpilogueFwdINS6_IJSA_NS7_ILi256EEESB_EEES9_SE_SG_Li256ELb0ELb1ELb0ELb0EEENS1_30DynamicPersistentTileSchedulerILi256ELi128ELb0ELb1ELb1EEEEEEEEEvNT_6ParamsE --------------------------
	.section	.nv.constant0._ZN7cutlass13device_kernelIN5flash11enable_sm90INS1_16FlashAttnFwdSm90INS1_25CollectiveMainloopFwdSm90ILi2EN4cute5tupleIJNS5_1CILi1EEES8_S8_EEENS6_IJNS7_ILi128EEENS7_ILi96EEENS7_ILi64EEEEEELi256ENS_6half_tEfNS_4arch4Sm90ELb0ELb1ELb0ELb0ELb1ELb0ELb1ELb1ELb0ELb1ELb0ELb0EEENS1_21CollectiveEpilogueFwdINS6_IJSA_NS7_ILi256EEESB_EEES9_SE_SG_Li256ELb0ELb1ELb0ELb0EEENS1_30DynamicPersistentTileSchedulerILi256ELi128ELb0ELb1ELb1EEEEEEEEEvNT_6ParamsE,"a",@progbits
	.sectionflags	@""
	.align	4
.nv.constant0._ZN7cutlass13device_kernelIN5flash11enable_sm90INS1_16FlashAttnFwdSm90INS1_25CollectiveMainloopFwdSm90ILi2EN4cute5tupleIJNS5_1CILi1EEES8_S8_EEENS6_IJNS7_ILi128EEENS7_ILi96EEENS7_ILi64EEEEEELi256ENS_6half_tEfNS_4arch4Sm90ELb0ELb1ELb0ELb0ELb1ELb0ELb1ELb1ELb0ELb1ELb0ELb0EEENS1_21CollectiveEpilogueFwdINS6_IJSA_NS7_ILi256EEESB_EEES9_SE_SG_Li256ELb0ELb1ELb0ELb0EEENS1_30DynamicPersistentTileSchedulerILi256ELi128ELb0ELb1ELb1EEEEEEEEEvNT_6ParamsE:
	.zero		3584


//--------------------- .nv.constant0._ZN7cutlass13device_kernelIN5flash11enable_sm90INS1_16FlashAttnFwdSm90INS1_25CollectiveMainloopFwdSm90ILi2EN4cute5tupleIJNS5_1CILi1EEES8_S8_EEENS6_IJNS7_ILi128EEENS7_ILi96EEENS7_ILi64EEEEEELi256ENS_6half_tEfNS_4arch4Sm90ELb0ELb1ELb0ELb1ELb1ELb0ELb0ELb1ELb0ELb1ELb0ELb0EEENS1_21CollectiveEpilogueFwdINS6_IJSA_NS7_ILi256EEESB_EEES9_SE_SG_Li256ELb1ELb1ELb0ELb0EEENS1_36VarlenDynamicPersistentTileSchedulerILi128ELi96ELi256ELi128ELb0ELb1ELb1ELb1ELb0ELb1EEEEEEEEEvNT_6ParamsE --------------------------
	.section	.nv.constant0._ZN7cutlass13device_kernelIN5flash11enable_sm90INS1_16FlashAttnFwdSm90INS1_25CollectiveMainloopFwdSm90ILi2EN4cute5tupleIJNS5_1CILi1EEES8_S8_EEENS6_IJNS7_ILi128EEENS7_ILi96EEENS7_ILi64EEEEEELi256ENS_6half_tEfNS_4arch4Sm90ELb0ELb1ELb0ELb1ELb1ELb0ELb0ELb1ELb0ELb1ELb0ELb0EEENS1_21CollectiveEpilogueFwdINS6_IJSA_NS7_ILi256EEESB_EEES9_SE_SG_Li256ELb1ELb1ELb0ELb0EEENS1_36VarlenDynamicPersistentTileSchedulerILi128ELi96ELi256ELi128ELb0ELb1ELb1ELb1ELb0ELb1EEEEEEEEEvNT_6ParamsE,"a",@progbits
	.sectionflags	@""
	.align	4
.nv.constant0._ZN7cutlass13device_kernelIN5flash11enable_sm90INS1_16FlashAttnFwdSm90INS1_25CollectiveMainloopFwdSm90ILi2EN4cute5tupleIJNS5_1CILi1EEES8_S8_EEENS6_IJNS7_ILi128EEENS7_ILi96EEENS7_ILi64EEEEEELi256ENS_6half_tEfNS_4arch4Sm90ELb0ELb1ELb0ELb1ELb1ELb0ELb0ELb1ELb0ELb1ELb0ELb0EEENS1_21CollectiveEpilogueFwdINS6_IJSA_NS7_ILi256EEESB_EEES9_SE_SG_Li256ELb1ELb1ELb0ELb0EEENS1_36VarlenDynamicPersistentTileSchedulerILi128ELi96ELi256ELi128ELb0ELb1ELb1ELb1ELb0ELb1EEEEEEEEEvNT_6ParamsE:
	.zero		3328


//--------------------- .nv.constant0._ZN7cutlass13device_kernelIN5flash11enable_sm90INS1_16FlashAttnFwdSm90INS1_25CollectiveMainloopFwdSm90ILi2EN4cute5tupleIJNS5_1CILi1EEES8_S8_EEENS6_IJNS7_ILi128EEENS7_ILi96EEENS7_ILi64EEEEEELi256ENS_6half_tEfNS_4arch4Sm90ELb0ELb1ELb0ELb1ELb1ELb1ELb0ELb1ELb0ELb1ELb0ELb0EEENS1_21CollectiveEpilogueFwdINS6_IJSA_NS7_ILi256EEESB_EEES9_SE_SG_Li256ELb1ELb1ELb0ELb0EEENS1_36VarlenDynamicPersistentTileSchedulerILi128ELi96ELi256ELi128ELb0ELb1ELb1ELb1ELb0ELb1EEEEEEEEEvNT_6ParamsE --------------------------
	.section	.nv.constant0._ZN7cutlass13device_kernelIN5flash11enable_sm90INS1_16FlashAttnFwdSm90INS1_25CollectiveMainloopFwdSm90ILi2EN4cute5tupleIJNS5_1CILi1EEES8_S8_EEENS6_IJNS7_ILi128EEENS7_ILi96EEENS7_ILi64EEEEEELi256ENS_6half_tEfNS_4arch4Sm90ELb0ELb1ELb0ELb1ELb1ELb1ELb0ELb1ELb0ELb1ELb0ELb0EEENS1_21CollectiveEpilogueFwdINS6_IJSA_NS7_ILi256EEESB_EEES9_SE_SG_Li256ELb1ELb1ELb0ELb0EEENS1_36VarlenDynamicPersistentTileSchedulerILi128ELi96ELi256ELi128ELb0ELb1ELb1ELb1ELb0ELb1EEEEEEEEEvNT_6ParamsE,"a",@progbits
	.sectionflags	@""
	.align	4
.nv.constant0._ZN7cutlass13device_kernelIN5flash11enable_sm90INS1_16FlashAttnFwdSm90INS1_25CollectiveMainloopFwdSm90ILi2EN4cute5tupleIJNS5_1CILi1EEES8_S8_EEENS6_IJNS7_ILi128EEENS7_ILi96EEENS7_ILi64EEEEEELi256ENS_6half_tEfNS_4arch4Sm90ELb0ELb1ELb0ELb1ELb1ELb1ELb0ELb1ELb0ELb1ELb0ELb0EEENS1_21CollectiveEpilogueFwdINS6_IJSA_NS7_ILi256EEESB_EEES9_SE_SG_Li256ELb1ELb1ELb0ELb0EEENS1_36VarlenDynamicPersistentTileSchedulerILi128ELi96ELi256ELi128ELb0ELb1ELb1ELb1ELb0ELb1EEEEEEEEEvNT_6ParamsE:
	.zero		3328


//--------------------- .nv.constant0._ZN7cutlass13device_kernelIN5flash11enable_sm90INS1_16FlashAttnFwdSm90INS1_25CollectiveMainloopFwdSm90ILi2EN4cute5tupleIJNS5_1CILi1EEES8_S8_EEENS6_IJNS7_ILi128EEENS7_ILi96EEENS7_ILi64EEEEEELi256ENS_6half_tEfNS_4arch4Sm90ELb0ELb1ELb0ELb1ELb1ELb0ELb1ELb1ELb0ELb1ELb0ELb0EEENS1_21CollectiveEpilogueFwdINS6_IJSA_NS7_ILi256EEESB_EEES9_SE_SG_Li256ELb1ELb1ELb0ELb0EEENS1_36VarlenDynamicPersistentTileSchedulerILi128ELi96ELi256ELi128ELb0ELb1ELb1ELb1ELb0ELb1EEEEEEEEEvNT_6ParamsE --------------------------
	.section	.nv.constant0._ZN7cutlass13device_kernelIN5flash11enable_sm90INS1_16FlashAttnFwdSm90INS1_25CollectiveMainloopFwdSm90ILi2EN4cute5tupleIJNS5_1CILi1EEES8_S8_EEENS6_IJNS7_ILi128EEENS7_ILi96EEENS7_ILi64EEEEEELi256ENS_6half_tEfNS_4arch4Sm90ELb0ELb1ELb0ELb1ELb1ELb0ELb1ELb1ELb0ELb1ELb0ELb0EEENS1_21CollectiveEpilogueFwdINS6_IJSA_NS7_ILi256EEESB_EEES9_SE_SG_Li256ELb1ELb1ELb0ELb0EEENS1_36VarlenDynamicPersistentTileSchedulerILi128ELi96ELi256ELi128ELb0ELb1ELb1ELb1ELb0ELb1EEEEEEEEEvNT_6ParamsE,"a",@progbits
	.sectionflags	@""
	.align	4
.nv.constant0._ZN7cutlass13device_kernelIN5flash11enable_sm90INS1_16FlashAttnFwdSm90INS1_25CollectiveMainloopFwdSm90ILi2EN4cute5tupleIJNS5_1CILi1EEES8_S8_EEENS6_IJNS7_ILi128EEENS7_ILi96EEENS7_ILi64EEEEEELi256ENS_6half_tEfNS_4arch4Sm90ELb0ELb1ELb0ELb1ELb1ELb0ELb1ELb1ELb0ELb1ELb0ELb0EEENS1_21CollectiveEpilogueFwdINS6_IJSA_NS7_ILi256EEESB_EEES9_SE_SG_Li256ELb1ELb1ELb0ELb0EEENS1_36VarlenDynamicPersistentTileSchedulerILi128ELi96ELi256ELi128ELb0ELb1ELb1ELb1ELb0ELb1EEEEEEEEEvNT_6ParamsE:
	.zero		3584


//--------------------- .nv.constant0._ZN7cutlass13device_kernelIN5flash11enable_sm90INS1_16FlashAttnFwdSm90INS1_25CollectiveMainloopFwdSm90ILi2EN4cute5tupleIJNS5_1CILi1EEES8_S8_EEENS6_IJNS7_ILi128EEENS7_ILi96EEENS7_ILi64EEEEEELi256ENS_6half_tEfNS_4arch4Sm90ELb0ELb1ELb0ELb1ELb1ELb1ELb1ELb1ELb0ELb1ELb0ELb0EEENS1_21CollectiveEpilogueFwdINS6_IJSA_NS7_ILi256EEESB_EEES9_SE_SG_Li256ELb1ELb1ELb0ELb0EEENS1_36VarlenDynamicPersistentTileSchedulerILi128ELi96ELi256ELi128ELb0ELb1ELb1ELb1ELb0ELb1EEEEEEEEEvNT_6ParamsE --------------------------
	.section	.nv.constant0._ZN7cutlass13device_kernelIN5flash11enable_sm90INS1_16FlashAttnFwdSm90INS1_25CollectiveMainloopFwdSm90ILi2EN4cute5tupleIJNS5_1CILi1EEES8_S8_EEENS6_IJNS7_ILi128EEENS7_ILi96EEENS7_ILi64EEEEEELi256ENS_6half_tEfNS_4arch4Sm90ELb0ELb1ELb0ELb1ELb1ELb1ELb1ELb1ELb0ELb1ELb0ELb0EEENS1_21CollectiveEpilogueFwdINS6_IJSA_NS7_ILi256EEESB_EEES9_SE_SG_Li256ELb1ELb1ELb0ELb0EEENS1_36VarlenDynamicPersistentTileSchedulerILi128ELi96ELi256ELi128ELb0ELb1ELb1ELb1ELb0ELb1EEEEEEEEEvNT_6ParamsE,"a",@progbits
	.sectionflags	@""
	.align	4
.nv.constant0._ZN7cutlass13device_kernelIN5flash11enable_sm90INS1_16FlashAttnFwdSm90INS1_25CollectiveMainloopFwdSm90ILi2EN4cute5tupleIJNS5_1CILi1EEES8_S8_EEENS6_IJNS7_ILi128EEENS7_ILi96EEENS7_ILi64EEEEEELi256ENS_6half_tEfNS_4arch4Sm90ELb0ELb1ELb0ELb1ELb1ELb1ELb1ELb1ELb0ELb1ELb0ELb0EEENS1_21CollectiveEpilogueFwdINS6_IJSA_NS7_ILi256EEESB_EEES9_SE_SG_Li256ELb1ELb1ELb0ELb0EEENS1_36VarlenDynamicPersistentTileSchedulerILi128ELi96ELi256ELi128ELb0ELb1ELb1ELb1ELb0ELb1EEEEEEEEEvNT_6ParamsE:
	.zero		3584


//--------------------- .nv.constant0._ZN7cutlass13device_kernelIN5flash11enable_sm90INS1_16FlashAttnFwdSm90INS1_25CollectiveMainloopFwdSm90ILi2EN4cute5tupleIJNS5_1CILi1EEES8_S8_EEENS6_IJNS7_ILi128EEENS7_ILi96EEENS7_ILi64EEEEEELi256ENS_6half_tEfNS_4arch4Sm90ELb1ELb0ELb0ELb0ELb1ELb0ELb0ELb1ELb0ELb1ELb0ELb0EEENS1_21CollectiveEpilogueFwdINS6_IJSA_NS7_ILi256EEESB_EEES9_SE_SG_Li256ELb0ELb1ELb0ELb0EEENS1_30DynamicPersistentTileSchedulerILi256ELi128ELb0ELb1ELb1EEEEEEEEEvNT_6ParamsE --------------------------
	.section	.nv.constant0._ZN7cutlass13device_kernelIN5flash11enable_sm90INS1_16FlashAttnFwdSm90INS1_25CollectiveMainloopFwdSm90ILi2EN4cute5tupleIJNS5_1CILi1EEES8_S8_EEENS6_IJNS7_ILi128EEENS7_ILi96EEENS7_ILi64EEEEEELi256ENS_6half_tEfNS_4arch4Sm90ELb1ELb0ELb0ELb0ELb1ELb0ELb0ELb1ELb0ELb1ELb0ELb0EEENS1_21CollectiveEpilogueFwdINS6_IJSA_NS7_ILi256EEESB_EEES9_SE_SG_Li256ELb0ELb1ELb0ELb0EEENS1_30DynamicPersistentTileSchedulerILi256ELi128ELb0ELb1ELb1EEEEEEEEEvNT_6ParamsE,"a",@progbits
	.sectionflags	@""
	.align	4
.nv.constant0._ZN7cutlass13device_kernelIN5flash11enable_sm90INS1_16FlashAttnFwdSm90INS1_25CollectiveMainloopFwdSm90ILi2EN4cute5tupleIJNS5_1CILi1EEES8_S8_EEENS6_IJNS7_ILi128EEENS7_ILi96EEENS7_ILi64EEEEEELi256ENS_6half_tEfNS_4arch4Sm90ELb1ELb0ELb0ELb0ELb1ELb0ELb0ELb1ELb0ELb1ELb0ELb0EEENS1_21CollectiveEpilogueFwdINS6_IJSA_NS7_ILi256EEESB_EEES9_SE_SG_Li256ELb0ELb1ELb0ELb0EEENS1_30DynamicPersistentTileSchedulerILi256ELi128ELb0ELb1ELb1EEEEEEEEEvNT_6ParamsE:
	.zero		3328


//--------------------- .nv.constant0._ZN7cutlass13device_kernelIN5flash11enable_sm90INS1_16FlashAttnFwdSm90INS1_25CollectiveMainloopFwdSm90ILi2EN4cute5tupleIJNS5_1CILi1EEES8_S8_EEENS6_IJNS7_ILi128EEENS7_ILi96EEENS7_ILi64EEEEEELi256ENS_6half_tEfNS_4arch4Sm90ELb1ELb0ELb0ELb0ELb1ELb0ELb1ELb1ELb0ELb1ELb0ELb0EEENS1_21CollectiveEpilogueFwdINS6_IJSA_NS7_ILi256EEESB_EEES9_SE_SG_Li256ELb0ELb1ELb0ELb0EEENS1_30DynamicPersistentTileSchedulerILi256ELi128ELb0ELb1ELb1EEEEEEEEEvNT_6ParamsE --------------------------
	.section	.nv.constant0._ZN7cutlass13device_kernelIN5flash11enable_sm90INS1_16FlashAttnFwdSm90INS1_25CollectiveMainloopFwdSm90ILi2EN4cute5tupleIJNS5_1CILi1EEES8_S8_EEENS6_IJNS7_ILi128EEENS7_ILi96EEENS7_ILi64EEEEEELi256ENS_6half_tEfNS_4arch4Sm90ELb1ELb0ELb0ELb0ELb1ELb0ELb1ELb1ELb0ELb1ELb0ELb0EEENS1_21CollectiveEpilogueFwdINS6_IJSA_NS7_ILi256EEESB_EEES9_SE_SG_Li256ELb0ELb1ELb0ELb0EEENS1_30DynamicPersistentTileSchedulerILi256ELi128ELb0ELb1ELb1EEEEEEEEEvNT_6ParamsE,"a",@progbits
	.sectionflags	@""
	.align	4
.nv.constant0._ZN7cutlass13device_kernelIN5flash11enable_sm90INS1_16FlashAttnFwdSm90INS1_25CollectiveMainloopFwdSm90ILi2EN4cute5tupleIJNS5_1CILi1EEES8_S8_EEENS6_IJNS7_ILi128EEENS7_ILi96EEENS7_ILi64EEEEEELi256ENS_6half_tEfNS_4arch4Sm90ELb1ELb0ELb0ELb0ELb1ELb0ELb1ELb1ELb0ELb1ELb0ELb0EEENS1_21CollectiveEpilogueFwdINS6_IJSA_NS7_ILi256EEESB_EEES9_SE_SG_Li256ELb0ELb1ELb0ELb0EEENS1_30DynamicPersistentTileSchedulerILi256ELi128ELb0ELb1ELb1EEEEEEEEEvNT_6ParamsE:
	.zero		3584


//--------------------- .nv.constant0._ZN7cutlass13device_kernelIN5flash11enable_sm90INS1_16FlashAttnFwdSm90INS1_25CollectiveMainloopFwdSm90ILi2EN4cute5tupleIJNS5_1CILi1EEES8_S8_EEENS6_IJNS7_ILi128EEENS7_ILi96EEENS7_ILi64EEEEEELi256ENS_6half_tEfNS_4arch4Sm90ELb1ELb0ELb0ELb1ELb1ELb0ELb0ELb1ELb0ELb1ELb0ELb0EEENS1_21CollectiveEpilogueFwdINS6_IJSA_NS7_ILi256EEESB_EEES9_SE_SG_Li256ELb1ELb1ELb0ELb0EEENS1_36VarlenDynamicPersistentTileSchedulerILi128ELi96ELi256ELi128ELb0ELb1ELb1ELb1ELb1ELb1EEEEEEEEEvNT_6ParamsE --------------------------
	.section	.nv.constant0._ZN7cutlass13device_kernelIN5flash11enable_sm90INS1_16FlashAttnFwdSm90INS1_25CollectiveMainloopFwdSm90ILi2EN4cute5tupleIJNS5_1CILi1EEES8_S8_EEENS6_IJNS7_ILi128EEENS7_ILi96EEENS7_ILi64EEEEEELi256ENS_6half_tEfNS_4arch4Sm90ELb1ELb0ELb0ELb1ELb1ELb0ELb0ELb1ELb0ELb1ELb0ELb0EEENS1_21CollectiveEpilogueFwdINS6_IJSA_NS7_ILi256EEESB_EEES9_SE_SG_Li256ELb1ELb1ELb0ELb0EEENS1_36VarlenDynamicPersistentTileSchedulerILi128ELi96ELi256ELi128ELb0ELb1ELb1ELb1ELb1ELb1EEEEEEEEEvNT_6ParamsE,"a",@progbits
	.sectionflags	@""
	.align	4
.nv.constant0._ZN7cutlass13device_kernelIN5flash11enable_sm90INS1_16FlashAttnFwdSm90INS1_25CollectiveMainloopFwdSm90ILi2EN4cute5tupleIJNS5_1CILi1EEES8_S8_EEENS6_IJNS7_ILi128EEENS7_ILi96EEENS7_ILi64EEEEEELi256ENS_6half_tEfNS_4arch4Sm90ELb1ELb0ELb0ELb1ELb1ELb0ELb0ELb1ELb0ELb1ELb0ELb0EEENS1_21CollectiveEpilogueFwdINS6_IJSA_NS7_ILi256EEESB_EEES9_SE_SG_Li256ELb1ELb1ELb0ELb0EEENS1_36VarlenDynamicPersistentTileSchedulerILi128ELi96ELi256ELi128ELb0ELb1ELb1ELb1ELb1ELb1EEEEEEEEEvNT_6ParamsE:
	.zero		3328


//--------------------- .nv.constant0._ZN7cutlass13device_kernelIN5flash11enable_sm90INS1_16FlashAttnFwdSm90INS1_25CollectiveMainloopFwdSm90ILi2EN4cute5tupleIJNS5_1CILi1EEES8_S8_EEENS6_IJNS7_ILi128EEENS7_ILi96EEENS7_ILi64EEEEEELi256ENS_6half_tEfNS_4arch4Sm90ELb1ELb0ELb0ELb1ELb1ELb1ELb0ELb1ELb0ELb1ELb0ELb0EEENS1_21CollectiveEpilogueFwdINS6_IJSA_NS7_ILi256EEESB_EEES9_SE_SG_Li256ELb1ELb1ELb0ELb0EEENS1_36VarlenDynamicPersistentTileSchedulerILi128ELi96ELi256ELi128ELb0ELb1ELb1ELb1ELb1ELb1EEEEEEEEEvNT_6ParamsE --------------------------
	.section	.nv.constant0._ZN7cutlass13device_kernelIN5flash11enable_sm90INS1_16FlashAttnFwdSm90INS1_25CollectiveMainloopFwdSm90ILi2EN4cute5tupleIJNS5_1CILi1EEES8_S8_EEENS6_IJNS7_ILi128EEENS7_ILi96EEENS7_ILi64EEEEEELi256ENS_6half_tEfNS_4arch4Sm90ELb1ELb0ELb0ELb1ELb1ELb1ELb0ELb1ELb0ELb1ELb0ELb0EEENS1_21CollectiveEpilogueFwdINS6_IJSA_NS7_ILi256EEESB_EEES9_SE_SG_Li256ELb1ELb1ELb0ELb0EEENS1_36VarlenDynamicPersistentTileSchedulerILi128ELi96ELi256ELi128ELb0ELb1ELb1ELb1ELb1ELb1EEEEEEEEEvNT_6ParamsE,"a",@progbits
	.sectionflags	@""
	.align	4
.nv.constant0._ZN7cutlass13device_kernelIN5flash11enable_sm90INS1_16FlashAttnFwdSm90INS1_25CollectiveMainloopFwdSm90ILi2EN4cute5tupleIJNS5_1CILi1EEES8_S8_EEENS6_IJNS7_ILi128EEENS7_ILi96EEENS7_ILi64EEEEEELi256ENS_6half_tEfNS_4arch4Sm90ELb1ELb0ELb0ELb1ELb1ELb1ELb0ELb1ELb0ELb1ELb0ELb0EEENS1_21CollectiveEpilogueFwdINS6_IJSA_NS7_ILi256EEESB_EEES9_SE_SG_Li256ELb1ELb1ELb0ELb0EEENS1_36VarlenDynamicPersistentTileSchedulerILi128ELi96ELi256ELi128ELb0ELb1ELb1ELb1ELb1ELb1EEEEEEEEEvNT_6ParamsE:
	.zero		3328


//--------------------- .nv.constant0._ZN7cutlass13device_kernelIN5flash11enable_sm90INS1_16FlashAttnFwdSm90INS1_25CollectiveMainloopFwdSm90ILi2EN4cute5tupleIJNS5_1CILi1EEES8_S8_EEENS6_IJNS7_ILi128EEENS7_ILi96EEENS7_ILi64EEEEEELi256ENS_6half_tEfNS_4arch4Sm90ELb1ELb0ELb0ELb1ELb1ELb0ELb1ELb1ELb0ELb1ELb0ELb0EEENS1_21CollectiveEpilogueFwdINS6_IJSA_NS7_ILi256EEESB_EEES9_SE_SG_Li256ELb1ELb1ELb0ELb0EEENS1_36VarlenDynamicPersistentTileSchedulerILi128ELi96ELi256ELi128ELb0ELb1ELb1ELb1ELb1ELb1EEEEEEEEEvNT_6ParamsE --------------------------
	.section	.nv.constant0._ZN7cutlass13device_kernelIN5flash11enable_sm90INS1_16FlashAttnFwdSm90INS1_25CollectiveMainloopFwdSm90ILi2EN4cute5tupleIJNS5_1CILi1EEES8_S8_EEENS6_IJNS7_ILi128EEENS7_ILi96EEENS7_ILi64EEEEEELi256ENS_6half_tEfNS_4arch4Sm90ELb1ELb0ELb0ELb1ELb1ELb0ELb1ELb1ELb0ELb1ELb0ELb0EEENS1_21CollectiveEpilogueFwdINS6_IJSA_NS7_ILi256EEESB_EEES9_SE_SG_Li256ELb1ELb1ELb0ELb0EEENS1_36VarlenDynamicPersistentTileSchedulerILi128ELi96ELi256ELi128ELb0ELb1ELb1ELb1ELb1ELb1EEEEEEEEEvNT_6ParamsE,"a",@progbits
	.sectionflags	@""
	.align	4
.nv.constant0._ZN7cutlass13device_kernelIN5flash11enable_sm90INS1_16FlashAttnFwdSm90INS1_25CollectiveMainloopFwdSm90ILi2EN4cute5tupleIJNS5_1CILi1EEES8_S8_EEENS6_IJNS7_ILi128EEENS7_ILi96EEENS7_ILi64EEEEEELi256ENS_6half_tEfNS_4arch4Sm90ELb1ELb0ELb0ELb1ELb1ELb0ELb1ELb1ELb0ELb1ELb0ELb0EEENS1_21CollectiveEpilogueFwdINS6_IJSA_NS7_ILi256EEESB_EEES9_SE_SG_Li256ELb1ELb1ELb0ELb0EEENS1_36VarlenDynamicPersistentTileSchedulerILi128ELi96ELi256ELi128ELb0ELb1ELb1ELb1ELb1ELb1EEEEEEEEEvNT_6ParamsE:
	.zero		3584


//--------------------- .nv.constant0._ZN7cutlass13device_kernelIN5flash11enable_sm90INS1_16FlashAttnFwdSm90INS1_25CollectiveMainloopFwdSm90ILi2EN4cute5tupleIJNS5_1CILi1EEES8_S8_EEENS6_IJNS7_ILi128EEENS7_ILi96EEENS7_ILi64EEEEEELi256ENS_6half_tEfNS_4arch4Sm90ELb1ELb0ELb0ELb1ELb1ELb1ELb1ELb1ELb0ELb1ELb0ELb0EEENS1_21CollectiveEpilogueFwdINS6_IJSA_NS7_ILi256EEESB_EEES9_SE_SG_Li256ELb1ELb1ELb0ELb0EEENS1_36VarlenDynamicPersistentTileSchedulerILi128ELi96ELi256ELi128ELb0ELb1ELb1ELb1ELb1ELb1EEEEEEEEEvNT_6ParamsE --------------------------
	.section	.nv.constant0._ZN7cutlass13device_kernelIN5flash11enable_sm90INS1_16FlashAttnFwdSm90INS1_25CollectiveMainloopFwdSm90ILi2EN4cute5tupleIJNS5_1CILi1EEES8_S8_EEENS6_IJNS7_ILi128EEENS7_ILi96EEENS7_ILi64EEEEEELi256ENS_6half_tEfNS_4arch4Sm90ELb1ELb0ELb0ELb1ELb1ELb1ELb1ELb1ELb0ELb1ELb0ELb0EEENS1_21CollectiveEpilogueFwdINS6_IJSA_NS7_ILi256EEESB_EEES9_SE_SG_Li256ELb1ELb1ELb0ELb0EEENS1_36VarlenDynamicPersistentTileSchedulerILi128ELi96ELi256ELi128ELb0ELb1ELb1ELb1ELb1ELb1EEEEEEEEEvNT_6ParamsE,"a",@progbits
	.sectionflags	@""
	.align	4
.nv.constant0._ZN7cutlass13device_kernelIN5flash11enable_sm90INS1_16FlashAttnFwdSm90INS1_25CollectiveMainloopFwdSm90ILi2EN4cute5tupleIJNS5_1CILi1EEES8_S8_EEENS6_IJNS7_ILi128EEENS7_ILi96EEENS7_ILi64EEEEEELi256ENS_6half_tEfNS_4arch4Sm90ELb1ELb0ELb0ELb1ELb1ELb1ELb1ELb1ELb0ELb1ELb0ELb0EEENS1_21CollectiveEpilogueFwdINS6_IJSA_NS7_ILi256EEESB_EEES9_SE_SG_Li256ELb1ELb1ELb0ELb0EEENS1_36VarlenDynamicPersistentTileSchedulerILi128ELi96ELi256ELi128ELb0ELb1ELb1ELb1ELb1ELb1EEEEEEEEEvNT_6ParamsE:
	.zero		3584


//--------------------- SYMBOLS --------------------------

	.type		.nv.reservedSmem.offset0,@object
	.size		.nv.reservedSmem.offset0,0x4
	.type		__assertfail,@function
